//
// Generated by NVIDIA NVVM Compiler
//
// Compiler Build ID: CL-36424714
// Cuda compilation tools, release 13.0, V13.0.88
// Based on NVVM 20.0.0
//

.version 9.0
.target sm_100
.address_size 64

	// .globl	gtable_scalar_mul
.const .align 8 .b8 SECP256K1_P[32] = {47, 252, 255, 255, 254, 255, 255, 255, 255, 255, 255, 255, 255, 255, 255, 255, 255, 255, 255, 255, 255, 255, 255, 255, 255, 255, 255, 255, 255, 255, 255, 255};
.const .align 8 .b8 SECP256K1_N[32] = {65, 65, 54, 208, 140, 94, 210, 191, 59, 160, 72, 175, 230, 220, 174, 186, 254, 255, 255, 255, 255, 255, 255, 255, 255, 255, 255, 255, 255, 255, 255, 255};
.const .align 8 .b8 SECP256K1_GX[32] = {152, 23, 248, 22, 91, 129, 242, 89, 217, 40, 206, 45, 219, 252, 155, 2, 7, 11, 135, 206, 149, 98, 160, 85, 172, 187, 220, 249, 126, 102, 190, 121};
.const .align 8 .b8 SECP256K1_GY[32] = {184, 212, 16, 251, 143, 208, 71, 156, 25, 84, 133, 166, 72, 180, 23, 253, 168, 8, 17, 14, 252, 251, 164, 93, 101, 196, 163, 38, 119, 218, 58, 72};
.const .align 8 .b8 SECP256K1_R2[32] = {1, 0, 0, 0, 0, 0, 0, 0, 0, 0, 0, 0, 1};
.const .align 8 .u64 SECP256K1_INV = -2866531139136965327;
.const .align 8 .b8 KECCAK_RC[192] = {1, 0, 0, 0, 0, 0, 0, 0, 130, 128, 0, 0, 0, 0, 0, 0, 138, 128, 0, 0, 0, 0, 0, 128, 0, 128, 0, 128, 0, 0, 0, 128, 139, 128, 0, 0, 0, 0, 0, 0, 1, 0, 0, 128, 0, 0, 0, 0, 129, 128, 0, 128, 0, 0, 0, 128, 9, 128, 0, 0, 0, 0, 0, 128, 138, 0, 0, 0, 0, 0, 0, 0, 136, 0, 0, 0, 0, 0, 0, 0, 9, 128, 0, 128, 0, 0, 0, 0, 10, 0, 0, 128, 0, 0, 0, 0, 139, 128, 0, 128, 0, 0, 0, 0, 139, 0, 0, 0, 0, 0, 0, 128, 137, 128, 0, 0, 0, 0, 0, 128, 3, 128, 0, 0, 0, 0, 0, 128, 2, 128, 0, 0, 0, 0, 0, 128, 128, 0, 0, 0, 0, 0, 0, 128, 10, 128, 0, 0, 0, 0, 0, 0, 10, 0, 0, 128, 0, 0, 0, 128, 129, 128, 0, 128, 0, 0, 0, 128, 128, 128, 0, 0, 0, 0, 0, 128, 1, 0, 0, 128, 0, 0, 0, 0, 8, 128, 0, 128, 0, 0, 0, 128};
.const .align 4 .b8 KECCAK_ROTC[96] = {1, 0, 0, 0, 3, 0, 0, 0, 6, 0, 0, 0, 10, 0, 0, 0, 15, 0, 0, 0, 21, 0, 0, 0, 28, 0, 0, 0, 36, 0, 0, 0, 45, 0, 0, 0, 55, 0, 0, 0, 2, 0, 0, 0, 14, 0, 0, 0, 27, 0, 0, 0, 41, 0, 0, 0, 56, 0, 0, 0, 8, 0, 0, 0, 25, 0, 0, 0, 43, 0, 0, 0, 62, 0, 0, 0, 18, 0, 0, 0, 39, 0, 0, 0, 61, 0, 0, 0, 20, 0, 0, 0, 44};
.const .align 4 .b8 KECCAK_PILN[96] = {10, 0, 0, 0, 7, 0, 0, 0, 11, 0, 0, 0, 17, 0, 0, 0, 18, 0, 0, 0, 3, 0, 0, 0, 5, 0, 0, 0, 16, 0, 0, 0, 8, 0, 0, 0, 21, 0, 0, 0, 24, 0, 0, 0, 4, 0, 0, 0, 15, 0, 0, 0, 23, 0, 0, 0, 19, 0, 0, 0, 13, 0, 0, 0, 12, 0, 0, 0, 2, 0, 0, 0, 20, 0, 0, 0, 14, 0, 0, 0, 22, 0, 0, 0, 9, 0, 0, 0, 6, 0, 0, 0, 1};
.extern .shared .align 16 .b8 shared[];

.visible .entry gtable_scalar_mul(
	.param .u64 .ptr .align 1 gtable_scalar_mul_param_0,
	.param .u64 .ptr .align 1 gtable_scalar_mul_param_1,
	.param .u64 .ptr .align 1 gtable_scalar_mul_param_2,
	.param .u32 gtable_scalar_mul_param_3
)
{
	.local .align 16 .b8 	__local_depot0[64];
	.reg .b64 	%SP;
	.reg .b64 	%SPL;
	.reg .pred 	%p<1872>;
	.reg .b32 	%r<231>;
	.reg .b64 	%rd<3912>;

	mov.u64 	%SPL, __local_depot0;
	ld.param.u64 	%rd588, [gtable_scalar_mul_param_1];
	ld.param.u32 	%r10, [gtable_scalar_mul_param_3];
	add.u64 	%rd1, %SPL, 0;
	add.u64 	%rd2, %SPL, 32;
	mov.u32 	%r11, %ctaid.x;
	mov.u32 	%r12, %ntid.x;
	mov.u32 	%r13, %tid.x;
	mad.lo.s32 	%r1, %r11, %r12, %r13;
	setp.ge.u32 	%p88, %r1, %r10;
	@%p88 bra 	$L__BB0_140;
	cvta.to.global.u64 	%rd594, %rd588;
	mul.wide.u32 	%rd595, %r1, 32;
	add.s64 	%rd596, %rd594, %rd595;
	ld.global.nc.u64 	%rd597, [%rd596];
	ld.global.nc.u64 	%rd598, [%rd596+8];
	ld.global.nc.u64 	%rd599, [%rd596+16];
	ld.global.nc.u64 	%rd600, [%rd596+24];
	st.local.u64 	[%rd2], %rd597;
	st.local.u64 	[%rd2+8], %rd598;
	st.local.u64 	[%rd2+16], %rd599;
	st.local.u64 	[%rd2+24], %rd600;
	mov.b32 	%r227, 0;
	mov.b64 	%rd3825, 1;
	mov.b64 	%rd3818, 0;
	mov.u64 	%rd3819, %rd3818;
	mov.u64 	%rd3820, %rd3818;
	mov.u64 	%rd3821, %rd3818;
	mov.u64 	%rd3822, %rd3818;
	mov.u64 	%rd3823, %rd3818;
	mov.u64 	%rd3824, %rd3818;
	mov.u64 	%rd3826, %rd3818;
	mov.u64 	%rd3827, %rd3818;
	mov.u64 	%rd3828, %rd3818;
	mov.u64 	%rd3829, %rd3825;
$L__BB0_2:
	mov.u64 	%rd14, %rd3829;
	mov.u64 	%rd13, %rd3828;
	mov.u64 	%rd12, %rd3827;
	mov.u64 	%rd11, %rd3826;
	mov.u64 	%rd10, %rd3825;
	mov.u64 	%rd9, %rd3824;
	mov.u64 	%rd8, %rd3823;
	mov.u64 	%rd7, %rd3822;
	mov.u64 	%rd6, %rd3821;
	mov.u64 	%rd5, %rd3820;
	mov.u64 	%rd4, %rd3819;
	mov.u64 	%rd3, %rd3818;
	shl.b32 	%r15, %r227, 4;
	shr.u32 	%r16, %r227, 2;
	and.b32  	%r17, %r15, 48;
	mul.wide.u32 	%rd601, %r16, 8;
	add.s64 	%rd602, %rd2, %rd601;
	ld.local.u64 	%rd603, [%rd602];
	shr.u64 	%rd604, %rd603, %r17;
	cvt.u32.u64 	%r18, %rd604;
	and.b32  	%r3, %r18, 65535;
	setp.eq.s32 	%p89, %r3, 0;
	@%p89 bra 	$L__BB0_100;
	ld.param.u64 	%rd3677, [gtable_scalar_mul_param_0];
	shl.b32 	%r19, %r227, 16;
	or.b32  	%r20, %r19, %r3;
	add.s32 	%r21, %r20, -1;
	cvta.to.global.u64 	%rd605, %rd3677;
	mul.wide.u32 	%rd606, %r21, 72;
	add.s64 	%rd607, %rd605, %rd606;
	ld.global.nc.u64 	%rd15, [%rd607];
	ld.global.nc.u64 	%rd16, [%rd607+8];
	ld.global.nc.u64 	%rd17, [%rd607+16];
	ld.global.nc.u64 	%rd18, [%rd607+24];
	ld.global.nc.u64 	%rd19, [%rd607+32];
	ld.global.nc.u64 	%rd20, [%rd607+40];
	ld.global.nc.u64 	%rd21, [%rd607+48];
	ld.global.nc.u64 	%rd22, [%rd607+56];
	ld.global.nc.u32 	%r22, [%rd607+64];
	setp.ne.s32 	%p90, %r22, 0;
	mov.u64 	%rd3818, %rd3;
	mov.u64 	%rd3819, %rd4;
	mov.u64 	%rd3820, %rd5;
	mov.u64 	%rd3821, %rd6;
	mov.u64 	%rd3822, %rd7;
	mov.u64 	%rd3823, %rd8;
	mov.u64 	%rd3824, %rd9;
	mov.u64 	%rd3825, %rd10;
	mov.u64 	%rd3826, %rd11;
	mov.u64 	%rd3827, %rd12;
	mov.u64 	%rd3828, %rd13;
	mov.u64 	%rd3829, %rd14;
	@%p90 bra 	$L__BB0_100;
	or.b64  	%rd610, %rd5, %rd6;
	or.b64  	%rd611, %rd610, %rd4;
	or.b64  	%rd612, %rd611, %rd3;
	setp.eq.s64 	%p91, %rd612, 0;
	mov.b64 	%rd3821, 1;
	mov.b64 	%rd3818, 0;
	mov.u64 	%rd3819, %rd3818;
	mov.u64 	%rd3820, %rd3818;
	mov.u64 	%rd3822, %rd22;
	mov.u64 	%rd3823, %rd21;
	mov.u64 	%rd3824, %rd20;
	mov.u64 	%rd3825, %rd19;
	mov.u64 	%rd3826, %rd18;
	mov.u64 	%rd3827, %rd17;
	mov.u64 	%rd3828, %rd16;
	mov.u64 	%rd3829, %rd15;
	@%p91 bra 	$L__BB0_100;
	mul.hi.u64 	%rd613, %rd6, %rd6;
	mul.lo.s64 	%rd614, %rd5, %rd6;
	mul.hi.u64 	%rd615, %rd6, %rd5;
	add.s64 	%rd616, %rd614, %rd613;
	setp.lt.u64 	%p92, %rd616, %rd614;
	selp.u64 	%rd617, 1, 0, %p92;
	add.s64 	%rd618, %rd615, %rd617;
	mul.lo.s64 	%rd619, %rd4, %rd6;
	mul.hi.u64 	%rd620, %rd6, %rd4;
	add.s64 	%rd621, %rd619, %rd618;
	setp.lt.u64 	%p93, %rd621, %rd619;
	selp.u64 	%rd622, 1, 0, %p93;
	add.s64 	%rd623, %rd620, %rd622;
	mul.lo.s64 	%rd624, %rd3, %rd6;
	mul.hi.u64 	%rd625, %rd6, %rd3;
	add.s64 	%rd626, %rd624, %rd623;
	setp.lt.u64 	%p94, %rd626, %rd624;
	selp.u64 	%rd627, 1, 0, %p94;
	add.s64 	%rd628, %rd625, %rd627;
	mul.hi.u64 	%rd629, %rd5, %rd6;
	add.s64 	%rd630, %rd616, %rd614;
	setp.lt.u64 	%p95, %rd630, %rd616;
	selp.u64 	%rd631, 1, 0, %p95;
	add.s64 	%rd632, %rd629, %rd631;
	mul.lo.s64 	%rd633, %rd5, %rd5;
	mul.hi.u64 	%rd634, %rd5, %rd5;
	add.s64 	%rd635, %rd633, %rd621;
	setp.lt.u64 	%p96, %rd635, %rd633;
	selp.u64 	%rd636, 1, 0, %p96;
	add.s64 	%rd637, %rd635, %rd632;
	setp.lt.u64 	%p97, %rd637, %rd635;
	selp.u64 	%rd638, 1, 0, %p97;
	add.s64 	%rd639, %rd634, %rd636;
	add.s64 	%rd640, %rd639, %rd638;
	mul.lo.s64 	%rd641, %rd4, %rd5;
	mul.hi.u64 	%rd642, %rd5, %rd4;
	add.s64 	%rd643, %rd641, %rd626;
	setp.lt.u64 	%p98, %rd643, %rd641;
	selp.u64 	%rd644, 1, 0, %p98;
	add.s64 	%rd645, %rd643, %rd640;
	setp.lt.u64 	%p99, %rd645, %rd643;
	selp.u64 	%rd646, 1, 0, %p99;
	add.s64 	%rd647, %rd642, %rd644;
	add.s64 	%rd648, %rd647, %rd646;
	mul.lo.s64 	%rd649, %rd3, %rd5;
	mul.hi.u64 	%rd650, %rd5, %rd3;
	add.s64 	%rd651, %rd649, %rd628;
	setp.lt.u64 	%p100, %rd651, %rd649;
	selp.u64 	%rd652, 1, 0, %p100;
	add.s64 	%rd653, %rd651, %rd648;
	setp.lt.u64 	%p101, %rd653, %rd651;
	selp.u64 	%rd654, 1, 0, %p101;
	add.s64 	%rd655, %rd650, %rd652;
	add.s64 	%rd656, %rd655, %rd654;
	mul.hi.u64 	%rd657, %rd4, %rd6;
	add.s64 	%rd658, %rd619, %rd637;
	setp.lt.u64 	%p102, %rd658, %rd619;
	selp.u64 	%rd659, 1, 0, %p102;
	add.s64 	%rd660, %rd657, %rd659;
	mul.hi.u64 	%rd661, %rd4, %rd5;
	add.s64 	%rd662, %rd641, %rd645;
	setp.lt.u64 	%p103, %rd662, %rd641;
	selp.u64 	%rd663, 1, 0, %p103;
	add.s64 	%rd664, %rd662, %rd660;
	setp.lt.u64 	%p104, %rd664, %rd662;
	selp.u64 	%rd665, 1, 0, %p104;
	add.s64 	%rd666, %rd661, %rd663;
	add.s64 	%rd667, %rd666, %rd665;
	mul.lo.s64 	%rd668, %rd4, %rd4;
	mul.hi.u64 	%rd669, %rd4, %rd4;
	add.s64 	%rd670, %rd668, %rd653;
	setp.lt.u64 	%p105, %rd670, %rd668;
	selp.u64 	%rd671, 1, 0, %p105;
	add.s64 	%rd672, %rd670, %rd667;
	setp.lt.u64 	%p106, %rd672, %rd670;
	selp.u64 	%rd673, 1, 0, %p106;
	add.s64 	%rd674, %rd669, %rd671;
	add.s64 	%rd675, %rd674, %rd673;
	mul.lo.s64 	%rd676, %rd3, %rd4;
	mul.hi.u64 	%rd677, %rd4, %rd3;
	add.s64 	%rd678, %rd676, %rd656;
	setp.lt.u64 	%p107, %rd678, %rd676;
	selp.u64 	%rd679, 1, 0, %p107;
	add.s64 	%rd680, %rd678, %rd675;
	setp.lt.u64 	%p108, %rd680, %rd678;
	selp.u64 	%rd681, 1, 0, %p108;
	add.s64 	%rd682, %rd677, %rd679;
	add.s64 	%rd683, %rd682, %rd681;
	mul.hi.u64 	%rd684, %rd3, %rd6;
	add.s64 	%rd685, %rd624, %rd664;
	setp.lt.u64 	%p109, %rd685, %rd624;
	selp.u64 	%rd686, 1, 0, %p109;
	add.s64 	%rd687, %rd684, %rd686;
	mul.hi.u64 	%rd688, %rd3, %rd5;
	add.s64 	%rd689, %rd649, %rd672;
	setp.lt.u64 	%p110, %rd689, %rd649;
	selp.u64 	%rd690, 1, 0, %p110;
	add.s64 	%rd691, %rd689, %rd687;
	setp.lt.u64 	%p111, %rd691, %rd689;
	selp.u64 	%rd692, 1, 0, %p111;
	add.s64 	%rd693, %rd688, %rd690;
	add.s64 	%rd694, %rd693, %rd692;
	mul.hi.u64 	%rd695, %rd3, %rd4;
	add.s64 	%rd696, %rd676, %rd680;
	setp.lt.u64 	%p112, %rd696, %rd676;
	selp.u64 	%rd697, 1, 0, %p112;
	add.s64 	%rd698, %rd696, %rd694;
	setp.lt.u64 	%p113, %rd698, %rd696;
	selp.u64 	%rd699, 1, 0, %p113;
	add.s64 	%rd700, %rd695, %rd697;
	add.s64 	%rd701, %rd700, %rd699;
	mul.lo.s64 	%rd702, %rd3, %rd3;
	mul.hi.u64 	%rd703, %rd3, %rd3;
	add.s64 	%rd704, %rd702, %rd683;
	setp.lt.u64 	%p114, %rd704, %rd702;
	selp.u64 	%rd705, 1, 0, %p114;
	add.s64 	%rd706, %rd704, %rd701;
	setp.lt.u64 	%p115, %rd706, %rd704;
	selp.u64 	%rd707, 1, 0, %p115;
	add.s64 	%rd708, %rd703, %rd705;
	add.s64 	%rd709, %rd708, %rd707;
	mov.b64 	%rd710, 977;
	mul.hi.u64 	%rd711, %rd691, %rd710;
	mul.lo.s64 	%rd712, %rd698, 977;
	mul.hi.u64 	%rd713, %rd698, %rd710;
	add.s64 	%rd714, %rd712, %rd711;
	setp.lt.u64 	%p116, %rd714, %rd712;
	selp.u64 	%rd715, 1, 0, %p116;
	add.s64 	%rd716, %rd713, %rd715;
	mul.lo.s64 	%rd717, %rd706, 977;
	mul.hi.u64 	%rd718, %rd706, %rd710;
	add.s64 	%rd719, %rd717, %rd716;
	setp.lt.u64 	%p117, %rd719, %rd717;
	selp.u64 	%rd720, 1, 0, %p117;
	add.s64 	%rd721, %rd718, %rd720;
	mul.lo.s64 	%rd722, %rd709, 977;
	mul.hi.u64 	%rd723, %rd709, %rd710;
	add.s64 	%rd724, %rd722, %rd721;
	setp.lt.u64 	%p118, %rd724, %rd722;
	selp.u64 	%rd725, 1, 0, %p118;
	add.s64 	%rd726, %rd723, %rd725;
	shl.b64 	%rd727, %rd691, 32;
	mov.b64 	{%r23, %r24}, %rd691;
	mov.b64 	{%r25, %r26}, %rd698;
	mov.b64 	%rd728, {%r24, %r25};
	mov.b64 	{%r27, %r28}, %rd706;
	mov.b64 	%rd729, {%r26, %r27};
	mov.b64 	{%r29, %r30}, %rd709;
	mov.b64 	%rd730, {%r28, %r29};
	shr.u64 	%rd731, %rd709, 32;
	mad.lo.s64 	%rd732, %rd691, 977, %rd727;
	setp.lt.u64 	%p119, %rd732, %rd727;
	selp.u64 	%rd733, 1, 0, %p119;
	add.s64 	%rd734, %rd728, %rd733;
	add.s64 	%rd735, %rd734, %rd714;
	setp.lt.u64 	%p120, %rd735, %rd728;
	setp.eq.s64 	%p121, %rd735, %rd728;
	and.pred  	%p122, %p119, %p121;
	or.pred  	%p123, %p120, %p122;
	selp.u64 	%rd736, 1, 0, %p123;
	add.s64 	%rd737, %rd729, %rd736;
	add.s64 	%rd738, %rd737, %rd719;
	setp.lt.u64 	%p124, %rd738, %rd729;
	setp.eq.s64 	%p125, %rd738, %rd729;
	and.pred  	%p126, %p123, %p125;
	or.pred  	%p127, %p124, %p126;
	selp.u64 	%rd739, 1, 0, %p127;
	add.s64 	%rd740, %rd730, %rd739;
	add.s64 	%rd741, %rd740, %rd724;
	setp.lt.u64 	%p128, %rd741, %rd730;
	setp.eq.s64 	%p129, %rd741, %rd730;
	and.pred  	%p130, %p127, %p129;
	or.pred  	%p131, %p128, %p130;
	selp.u64 	%rd742, 1, 0, %p131;
	add.s64 	%rd743, %rd731, %rd742;
	add.s64 	%rd744, %rd743, %rd726;
	mad.lo.s64 	%rd3699, %rd6, %rd6, %rd732;
	setp.lt.u64 	%p132, %rd3699, %rd732;
	selp.u64 	%rd745, 1, 0, %p132;
	add.s64 	%rd746, %rd735, %rd630;
	add.s64 	%rd3698, %rd746, %rd745;
	setp.lt.u64 	%p133, %rd3698, %rd630;
	setp.eq.s64 	%p134, %rd3698, %rd630;
	and.pred  	%p135, %p132, %p134;
	or.pred  	%p136, %p133, %p135;
	selp.u64 	%rd747, 1, 0, %p136;
	add.s64 	%rd748, %rd738, %rd658;
	add.s64 	%rd3697, %rd748, %rd747;
	setp.lt.u64 	%p137, %rd3697, %rd658;
	setp.eq.s64 	%p138, %rd3697, %rd658;
	and.pred  	%p139, %p136, %p138;
	or.pred  	%p140, %p137, %p139;
	selp.u64 	%rd749, 1, 0, %p140;
	add.s64 	%rd750, %rd741, %rd685;
	add.s64 	%rd3696, %rd750, %rd749;
	setp.lt.u64 	%p141, %rd3696, %rd685;
	setp.eq.s64 	%p142, %rd3696, %rd685;
	and.pred  	%p143, %p140, %p142;
	or.pred  	%p144, %p141, %p143;
	selp.u64 	%rd751, 1, 0, %p144;
	add.s64 	%rd3691, %rd744, %rd751;
	setp.eq.s64 	%p145, %rd3691, 0;
	@%p145 bra 	$L__BB0_8;
	mov.u64 	%rd3693, %rd3698;
	mov.u64 	%rd3694, %rd3697;
	mov.u64 	%rd3695, %rd3696;
$L__BB0_7:
	mul.lo.s64 	%rd753, %rd3691, 977;
	shl.b64 	%rd754, %rd3691, 32;
	add.s64 	%rd3699, %rd753, %rd3699;
	setp.lt.u64 	%p146, %rd3699, %rd753;
	selp.u64 	%rd755, 1, 0, %p146;
	add.s64 	%rd756, %rd754, %rd3693;
	add.s64 	%rd3698, %rd756, %rd755;
	setp.lt.u64 	%p147, %rd3698, %rd3693;
	setp.eq.s64 	%p148, %rd3698, %rd3693;
	and.pred  	%p149, %p146, %p148;
	or.pred  	%p150, %p147, %p149;
	selp.u64 	%rd757, 1, 0, %p150;
	add.s64 	%rd3697, %rd3694, %rd757;
	setp.lt.u64 	%p151, %rd3697, %rd3694;
	selp.u64 	%rd758, 1, 0, %p151;
	add.s64 	%rd3696, %rd3695, %rd758;
	setp.lt.u64 	%p152, %rd3696, %rd3695;
	mov.b64 	%rd3691, 1;
	mov.u64 	%rd3693, %rd3698;
	mov.u64 	%rd3694, %rd3697;
	mov.u64 	%rd3695, %rd3696;
	@%p152 bra 	$L__BB0_7;
$L__BB0_8:
	ld.const.u64 	%rd759, [SECP256K1_P];
	setp.lt.u64 	%p154, %rd3699, %rd759;
	ld.const.u64 	%rd760, [SECP256K1_P+8];
	setp.lt.u64 	%p155, %rd3698, %rd760;
	setp.eq.s64 	%p156, %rd3698, %rd760;
	and.pred  	%p157, %p154, %p156;
	or.pred  	%p159, %p155, %p157;
	ld.const.u64 	%rd761, [SECP256K1_P+16];
	setp.lt.u64 	%p160, %rd3697, %rd761;
	setp.eq.s64 	%p161, %rd3697, %rd761;
	and.pred  	%p162, %p161, %p159;
	or.pred  	%p1, %p160, %p162;
	ld.const.u64 	%rd41, [SECP256K1_P+24];
	setp.lt.u64 	%p164, %rd3696, %rd41;
	mov.pred 	%p1843, 0;
	@%p164 bra 	$L__BB0_10;
	not.pred 	%p165, %p1;
	setp.ne.s64 	%p166, %rd3696, %rd41;
	or.pred  	%p1843, %p166, %p165;
$L__BB0_10:
	selp.u64 	%rd762, 1, 0, %p1;
	ld.const.u64 	%rd42, [SECP256K1_P+24];
	add.s64 	%rd763, %rd42, %rd762;
	selp.b64 	%rd764, %rd763, 0, %p1843;
	sub.s64 	%rd43, %rd3696, %rd764;
	ld.const.u64 	%rd44, [SECP256K1_P+8];
	setp.lt.u64 	%p167, %rd3698, %rd44;
	ld.const.u64 	%rd45, [SECP256K1_P];
	setp.lt.u64 	%p168, %rd3699, %rd45;
	setp.eq.s64 	%p169, %rd3698, %rd44;
	and.pred  	%p170, %p168, %p169;
	or.pred  	%p172, %p167, %p170;
	selp.u64 	%rd765, 1, 0, %p172;
	ld.const.u64 	%rd46, [SECP256K1_P+16];
	add.s64 	%rd766, %rd46, %rd765;
	selp.b64 	%rd767, %rd766, 0, %p1843;
	sub.s64 	%rd47, %rd3697, %rd767;
	selp.u64 	%rd768, 1, 0, %p168;
	add.s64 	%rd769, %rd44, %rd768;
	selp.b64 	%rd770, %rd769, 0, %p1843;
	sub.s64 	%rd48, %rd3698, %rd770;
	selp.b64 	%rd771, %rd45, 0, %p1843;
	sub.s64 	%rd49, %rd3699, %rd771;
	mul.hi.u64 	%rd772, %rd15, %rd49;
	mul.lo.s64 	%rd773, %rd48, %rd15;
	mul.hi.u64 	%rd774, %rd15, %rd48;
	add.s64 	%rd775, %rd773, %rd772;
	setp.lt.u64 	%p173, %rd775, %rd773;
	selp.u64 	%rd776, 1, 0, %p173;
	add.s64 	%rd777, %rd774, %rd776;
	mul.lo.s64 	%rd778, %rd47, %rd15;
	mul.hi.u64 	%rd779, %rd15, %rd47;
	add.s64 	%rd780, %rd778, %rd777;
	setp.lt.u64 	%p174, %rd780, %rd778;
	selp.u64 	%rd781, 1, 0, %p174;
	add.s64 	%rd782, %rd779, %rd781;
	mul.lo.s64 	%rd783, %rd43, %rd15;
	mul.hi.u64 	%rd784, %rd15, %rd43;
	add.s64 	%rd785, %rd783, %rd782;
	setp.lt.u64 	%p175, %rd785, %rd783;
	selp.u64 	%rd786, 1, 0, %p175;
	add.s64 	%rd787, %rd784, %rd786;
	mul.lo.s64 	%rd788, %rd49, %rd16;
	mul.hi.u64 	%rd789, %rd16, %rd49;
	add.s64 	%rd790, %rd788, %rd775;
	setp.lt.u64 	%p176, %rd790, %rd788;
	selp.u64 	%rd791, 1, 0, %p176;
	add.s64 	%rd792, %rd789, %rd791;
	mul.lo.s64 	%rd793, %rd48, %rd16;
	mul.hi.u64 	%rd794, %rd16, %rd48;
	add.s64 	%rd795, %rd793, %rd780;
	setp.lt.u64 	%p177, %rd795, %rd793;
	selp.u64 	%rd796, 1, 0, %p177;
	add.s64 	%rd797, %rd795, %rd792;
	setp.lt.u64 	%p178, %rd797, %rd795;
	selp.u64 	%rd798, 1, 0, %p178;
	add.s64 	%rd799, %rd794, %rd796;
	add.s64 	%rd800, %rd799, %rd798;
	mul.lo.s64 	%rd801, %rd47, %rd16;
	mul.hi.u64 	%rd802, %rd16, %rd47;
	add.s64 	%rd803, %rd801, %rd785;
	setp.lt.u64 	%p179, %rd803, %rd801;
	selp.u64 	%rd804, 1, 0, %p179;
	add.s64 	%rd805, %rd803, %rd800;
	setp.lt.u64 	%p180, %rd805, %rd803;
	selp.u64 	%rd806, 1, 0, %p180;
	add.s64 	%rd807, %rd802, %rd804;
	add.s64 	%rd808, %rd807, %rd806;
	mul.lo.s64 	%rd809, %rd43, %rd16;
	mul.hi.u64 	%rd810, %rd16, %rd43;
	add.s64 	%rd811, %rd809, %rd787;
	setp.lt.u64 	%p181, %rd811, %rd809;
	selp.u64 	%rd812, 1, 0, %p181;
	add.s64 	%rd813, %rd811, %rd808;
	setp.lt.u64 	%p182, %rd813, %rd811;
	selp.u64 	%rd814, 1, 0, %p182;
	add.s64 	%rd815, %rd810, %rd812;
	add.s64 	%rd816, %rd815, %rd814;
	mul.lo.s64 	%rd817, %rd49, %rd17;
	mul.hi.u64 	%rd818, %rd17, %rd49;
	add.s64 	%rd819, %rd817, %rd797;
	setp.lt.u64 	%p183, %rd819, %rd817;
	selp.u64 	%rd820, 1, 0, %p183;
	add.s64 	%rd821, %rd818, %rd820;
	mul.lo.s64 	%rd822, %rd48, %rd17;
	mul.hi.u64 	%rd823, %rd17, %rd48;
	add.s64 	%rd824, %rd822, %rd805;
	setp.lt.u64 	%p184, %rd824, %rd822;
	selp.u64 	%rd825, 1, 0, %p184;
	add.s64 	%rd826, %rd824, %rd821;
	setp.lt.u64 	%p185, %rd826, %rd824;
	selp.u64 	%rd827, 1, 0, %p185;
	add.s64 	%rd828, %rd823, %rd825;
	add.s64 	%rd829, %rd828, %rd827;
	mul.lo.s64 	%rd830, %rd47, %rd17;
	mul.hi.u64 	%rd831, %rd17, %rd47;
	add.s64 	%rd832, %rd830, %rd813;
	setp.lt.u64 	%p186, %rd832, %rd830;
	selp.u64 	%rd833, 1, 0, %p186;
	add.s64 	%rd834, %rd832, %rd829;
	setp.lt.u64 	%p187, %rd834, %rd832;
	selp.u64 	%rd835, 1, 0, %p187;
	add.s64 	%rd836, %rd831, %rd833;
	add.s64 	%rd837, %rd836, %rd835;
	mul.lo.s64 	%rd838, %rd43, %rd17;
	mul.hi.u64 	%rd839, %rd17, %rd43;
	add.s64 	%rd840, %rd838, %rd816;
	setp.lt.u64 	%p188, %rd840, %rd838;
	selp.u64 	%rd841, 1, 0, %p188;
	add.s64 	%rd842, %rd840, %rd837;
	setp.lt.u64 	%p189, %rd842, %rd840;
	selp.u64 	%rd843, 1, 0, %p189;
	add.s64 	%rd844, %rd839, %rd841;
	add.s64 	%rd845, %rd844, %rd843;
	mul.lo.s64 	%rd846, %rd49, %rd18;
	mul.hi.u64 	%rd847, %rd18, %rd49;
	add.s64 	%rd848, %rd846, %rd826;
	setp.lt.u64 	%p190, %rd848, %rd846;
	selp.u64 	%rd849, 1, 0, %p190;
	add.s64 	%rd850, %rd847, %rd849;
	mul.lo.s64 	%rd851, %rd48, %rd18;
	mul.hi.u64 	%rd852, %rd18, %rd48;
	add.s64 	%rd853, %rd851, %rd834;
	setp.lt.u64 	%p191, %rd853, %rd851;
	selp.u64 	%rd854, 1, 0, %p191;
	add.s64 	%rd855, %rd853, %rd850;
	setp.lt.u64 	%p192, %rd855, %rd853;
	selp.u64 	%rd856, 1, 0, %p192;
	add.s64 	%rd857, %rd852, %rd854;
	add.s64 	%rd858, %rd857, %rd856;
	mul.lo.s64 	%rd859, %rd47, %rd18;
	mul.hi.u64 	%rd860, %rd18, %rd47;
	add.s64 	%rd861, %rd859, %rd842;
	setp.lt.u64 	%p193, %rd861, %rd859;
	selp.u64 	%rd862, 1, 0, %p193;
	add.s64 	%rd863, %rd861, %rd858;
	setp.lt.u64 	%p194, %rd863, %rd861;
	selp.u64 	%rd864, 1, 0, %p194;
	add.s64 	%rd865, %rd860, %rd862;
	add.s64 	%rd866, %rd865, %rd864;
	mul.lo.s64 	%rd867, %rd43, %rd18;
	mul.hi.u64 	%rd868, %rd18, %rd43;
	add.s64 	%rd869, %rd867, %rd845;
	setp.lt.u64 	%p195, %rd869, %rd867;
	selp.u64 	%rd870, 1, 0, %p195;
	add.s64 	%rd871, %rd869, %rd866;
	setp.lt.u64 	%p196, %rd871, %rd869;
	selp.u64 	%rd872, 1, 0, %p196;
	add.s64 	%rd873, %rd868, %rd870;
	add.s64 	%rd874, %rd873, %rd872;
	mov.b64 	%rd875, 977;
	mul.hi.u64 	%rd876, %rd855, %rd875;
	mul.lo.s64 	%rd877, %rd863, 977;
	mul.hi.u64 	%rd878, %rd863, %rd875;
	add.s64 	%rd879, %rd877, %rd876;
	setp.lt.u64 	%p197, %rd879, %rd877;
	selp.u64 	%rd880, 1, 0, %p197;
	add.s64 	%rd881, %rd878, %rd880;
	mul.lo.s64 	%rd882, %rd871, 977;
	mul.hi.u64 	%rd883, %rd871, %rd875;
	add.s64 	%rd884, %rd882, %rd881;
	setp.lt.u64 	%p198, %rd884, %rd882;
	selp.u64 	%rd885, 1, 0, %p198;
	add.s64 	%rd886, %rd883, %rd885;
	mul.lo.s64 	%rd887, %rd874, 977;
	mul.hi.u64 	%rd888, %rd874, %rd875;
	add.s64 	%rd889, %rd887, %rd886;
	setp.lt.u64 	%p199, %rd889, %rd887;
	selp.u64 	%rd890, 1, 0, %p199;
	add.s64 	%rd891, %rd888, %rd890;
	shl.b64 	%rd892, %rd855, 32;
	mov.b64 	{%r31, %r32}, %rd855;
	mov.b64 	{%r33, %r34}, %rd863;
	mov.b64 	%rd893, {%r32, %r33};
	mov.b64 	{%r35, %r36}, %rd871;
	mov.b64 	%rd894, {%r34, %r35};
	mov.b64 	{%r37, %r38}, %rd874;
	mov.b64 	%rd895, {%r36, %r37};
	shr.u64 	%rd896, %rd874, 32;
	mad.lo.s64 	%rd897, %rd855, 977, %rd892;
	setp.lt.u64 	%p200, %rd897, %rd892;
	selp.u64 	%rd898, 1, 0, %p200;
	add.s64 	%rd899, %rd893, %rd898;
	add.s64 	%rd900, %rd899, %rd879;
	setp.lt.u64 	%p201, %rd900, %rd893;
	setp.eq.s64 	%p202, %rd900, %rd893;
	and.pred  	%p203, %p200, %p202;
	or.pred  	%p204, %p201, %p203;
	selp.u64 	%rd901, 1, 0, %p204;
	add.s64 	%rd902, %rd894, %rd901;
	add.s64 	%rd903, %rd902, %rd884;
	setp.lt.u64 	%p205, %rd903, %rd894;
	setp.eq.s64 	%p206, %rd903, %rd894;
	and.pred  	%p207, %p204, %p206;
	or.pred  	%p208, %p205, %p207;
	selp.u64 	%rd904, 1, 0, %p208;
	add.s64 	%rd905, %rd895, %rd904;
	add.s64 	%rd906, %rd905, %rd889;
	setp.lt.u64 	%p209, %rd906, %rd895;
	setp.eq.s64 	%p210, %rd906, %rd895;
	and.pred  	%p211, %p208, %p210;
	or.pred  	%p212, %p209, %p211;
	selp.u64 	%rd907, 1, 0, %p212;
	add.s64 	%rd908, %rd896, %rd907;
	add.s64 	%rd909, %rd908, %rd891;
	mad.lo.s64 	%rd3708, %rd49, %rd15, %rd897;
	setp.lt.u64 	%p213, %rd3708, %rd897;
	selp.u64 	%rd910, 1, 0, %p213;
	add.s64 	%rd911, %rd900, %rd790;
	add.s64 	%rd3707, %rd911, %rd910;
	setp.lt.u64 	%p214, %rd3707, %rd790;
	setp.eq.s64 	%p215, %rd3707, %rd790;
	and.pred  	%p216, %p213, %p215;
	or.pred  	%p217, %p214, %p216;
	selp.u64 	%rd912, 1, 0, %p217;
	add.s64 	%rd913, %rd903, %rd819;
	add.s64 	%rd3706, %rd913, %rd912;
	setp.lt.u64 	%p218, %rd3706, %rd819;
	setp.eq.s64 	%p219, %rd3706, %rd819;
	and.pred  	%p220, %p217, %p219;
	or.pred  	%p221, %p218, %p220;
	selp.u64 	%rd914, 1, 0, %p221;
	add.s64 	%rd915, %rd906, %rd848;
	add.s64 	%rd3705, %rd915, %rd914;
	setp.lt.u64 	%p222, %rd3705, %rd848;
	setp.eq.s64 	%p223, %rd3705, %rd848;
	and.pred  	%p224, %p221, %p223;
	or.pred  	%p225, %p222, %p224;
	selp.u64 	%rd916, 1, 0, %p225;
	add.s64 	%rd3700, %rd909, %rd916;
	setp.eq.s64 	%p226, %rd3700, 0;
	@%p226 bra 	$L__BB0_13;
	mov.u64 	%rd3702, %rd3707;
	mov.u64 	%rd3703, %rd3706;
	mov.u64 	%rd3704, %rd3705;
$L__BB0_12:
	mul.lo.s64 	%rd918, %rd3700, 977;
	shl.b64 	%rd919, %rd3700, 32;
	add.s64 	%rd3708, %rd918, %rd3708;
	setp.lt.u64 	%p227, %rd3708, %rd918;
	selp.u64 	%rd920, 1, 0, %p227;
	add.s64 	%rd921, %rd919, %rd3702;
	add.s64 	%rd3707, %rd921, %rd920;
	setp.lt.u64 	%p228, %rd3707, %rd3702;
	setp.eq.s64 	%p229, %rd3707, %rd3702;
	and.pred  	%p230, %p227, %p229;
	or.pred  	%p231, %p228, %p230;
	selp.u64 	%rd922, 1, 0, %p231;
	add.s64 	%rd3706, %rd3703, %rd922;
	setp.lt.u64 	%p232, %rd3706, %rd3703;
	selp.u64 	%rd923, 1, 0, %p232;
	add.s64 	%rd3705, %rd3704, %rd923;
	setp.lt.u64 	%p233, %rd3705, %rd3704;
	mov.b64 	%rd3700, 1;
	mov.u64 	%rd3702, %rd3707;
	mov.u64 	%rd3703, %rd3706;
	mov.u64 	%rd3704, %rd3705;
	@%p233 bra 	$L__BB0_12;
$L__BB0_13:
	setp.lt.u64 	%p235, %rd3708, %rd45;
	setp.lt.u64 	%p236, %rd3707, %rd44;
	setp.eq.s64 	%p237, %rd3707, %rd44;
	and.pred  	%p238, %p235, %p237;
	or.pred  	%p239, %p236, %p238;
	setp.lt.u64 	%p240, %rd3706, %rd46;
	setp.eq.s64 	%p241, %rd3706, %rd46;
	and.pred  	%p242, %p241, %p239;
	or.pred  	%p4, %p240, %p242;
	setp.lt.u64 	%p243, %rd3705, %rd42;
	mov.pred 	%p1844, 0;
	@%p243 bra 	$L__BB0_15;
	not.pred 	%p244, %p4;
	setp.ne.s64 	%p245, %rd3705, %rd42;
	or.pred  	%p1844, %p245, %p244;
$L__BB0_15:
	selp.u64 	%rd924, 1, 0, %p4;
	ld.const.u64 	%rd68, [SECP256K1_P+24];
	add.s64 	%rd925, %rd68, %rd924;
	selp.b64 	%rd926, %rd925, 0, %p1844;
	sub.s64 	%rd69, %rd3705, %rd926;
	ld.const.u64 	%rd70, [SECP256K1_P+8];
	setp.lt.u64 	%p246, %rd3707, %rd70;
	ld.const.u64 	%rd71, [SECP256K1_P];
	setp.lt.u64 	%p247, %rd3708, %rd71;
	setp.eq.s64 	%p248, %rd3707, %rd70;
	and.pred  	%p249, %p247, %p248;
	or.pred  	%p251, %p246, %p249;
	selp.u64 	%rd927, 1, 0, %p251;
	ld.const.u64 	%rd72, [SECP256K1_P+16];
	add.s64 	%rd928, %rd72, %rd927;
	selp.b64 	%rd929, %rd928, 0, %p1844;
	sub.s64 	%rd73, %rd3706, %rd929;
	selp.u64 	%rd930, 1, 0, %p247;
	add.s64 	%rd931, %rd70, %rd930;
	selp.b64 	%rd932, %rd931, 0, %p1844;
	sub.s64 	%rd74, %rd3707, %rd932;
	selp.b64 	%rd933, %rd71, 0, %p1844;
	sub.s64 	%rd75, %rd3708, %rd933;
	mul.hi.u64 	%rd934, %rd19, %rd6;
	mul.lo.s64 	%rd935, %rd5, %rd19;
	mul.hi.u64 	%rd936, %rd19, %rd5;
	add.s64 	%rd937, %rd935, %rd934;
	setp.lt.u64 	%p252, %rd937, %rd935;
	selp.u64 	%rd938, 1, 0, %p252;
	add.s64 	%rd939, %rd936, %rd938;
	mul.lo.s64 	%rd940, %rd4, %rd19;
	mul.hi.u64 	%rd941, %rd19, %rd4;
	add.s64 	%rd942, %rd940, %rd939;
	setp.lt.u64 	%p253, %rd942, %rd940;
	selp.u64 	%rd943, 1, 0, %p253;
	add.s64 	%rd944, %rd941, %rd943;
	mul.lo.s64 	%rd945, %rd3, %rd19;
	mul.hi.u64 	%rd946, %rd19, %rd3;
	add.s64 	%rd947, %rd945, %rd944;
	setp.lt.u64 	%p254, %rd947, %rd945;
	selp.u64 	%rd948, 1, 0, %p254;
	add.s64 	%rd949, %rd946, %rd948;
	mul.lo.s64 	%rd950, %rd6, %rd20;
	mul.hi.u64 	%rd951, %rd20, %rd6;
	add.s64 	%rd952, %rd950, %rd937;
	setp.lt.u64 	%p255, %rd952, %rd950;
	selp.u64 	%rd953, 1, 0, %p255;
	add.s64 	%rd954, %rd951, %rd953;
	mul.lo.s64 	%rd955, %rd5, %rd20;
	mul.hi.u64 	%rd956, %rd20, %rd5;
	add.s64 	%rd957, %rd955, %rd942;
	setp.lt.u64 	%p256, %rd957, %rd955;
	selp.u64 	%rd958, 1, 0, %p256;
	add.s64 	%rd959, %rd957, %rd954;
	setp.lt.u64 	%p257, %rd959, %rd957;
	selp.u64 	%rd960, 1, 0, %p257;
	add.s64 	%rd961, %rd956, %rd958;
	add.s64 	%rd962, %rd961, %rd960;
	mul.lo.s64 	%rd963, %rd4, %rd20;
	mul.hi.u64 	%rd964, %rd20, %rd4;
	add.s64 	%rd965, %rd963, %rd947;
	setp.lt.u64 	%p258, %rd965, %rd963;
	selp.u64 	%rd966, 1, 0, %p258;
	add.s64 	%rd967, %rd965, %rd962;
	setp.lt.u64 	%p259, %rd967, %rd965;
	selp.u64 	%rd968, 1, 0, %p259;
	add.s64 	%rd969, %rd964, %rd966;
	add.s64 	%rd970, %rd969, %rd968;
	mul.lo.s64 	%rd971, %rd3, %rd20;
	mul.hi.u64 	%rd972, %rd20, %rd3;
	add.s64 	%rd973, %rd971, %rd949;
	setp.lt.u64 	%p260, %rd973, %rd971;
	selp.u64 	%rd974, 1, 0, %p260;
	add.s64 	%rd975, %rd973, %rd970;
	setp.lt.u64 	%p261, %rd975, %rd973;
	selp.u64 	%rd976, 1, 0, %p261;
	add.s64 	%rd977, %rd972, %rd974;
	add.s64 	%rd978, %rd977, %rd976;
	mul.lo.s64 	%rd979, %rd6, %rd21;
	mul.hi.u64 	%rd980, %rd21, %rd6;
	add.s64 	%rd981, %rd979, %rd959;
	setp.lt.u64 	%p262, %rd981, %rd979;
	selp.u64 	%rd982, 1, 0, %p262;
	add.s64 	%rd983, %rd980, %rd982;
	mul.lo.s64 	%rd984, %rd5, %rd21;
	mul.hi.u64 	%rd985, %rd21, %rd5;
	add.s64 	%rd986, %rd984, %rd967;
	setp.lt.u64 	%p263, %rd986, %rd984;
	selp.u64 	%rd987, 1, 0, %p263;
	add.s64 	%rd988, %rd986, %rd983;
	setp.lt.u64 	%p264, %rd988, %rd986;
	selp.u64 	%rd989, 1, 0, %p264;
	add.s64 	%rd990, %rd985, %rd987;
	add.s64 	%rd991, %rd990, %rd989;
	mul.lo.s64 	%rd992, %rd4, %rd21;
	mul.hi.u64 	%rd993, %rd21, %rd4;
	add.s64 	%rd994, %rd992, %rd975;
	setp.lt.u64 	%p265, %rd994, %rd992;
	selp.u64 	%rd995, 1, 0, %p265;
	add.s64 	%rd996, %rd994, %rd991;
	setp.lt.u64 	%p266, %rd996, %rd994;
	selp.u64 	%rd997, 1, 0, %p266;
	add.s64 	%rd998, %rd993, %rd995;
	add.s64 	%rd999, %rd998, %rd997;
	mul.lo.s64 	%rd1000, %rd3, %rd21;
	mul.hi.u64 	%rd1001, %rd21, %rd3;
	add.s64 	%rd1002, %rd1000, %rd978;
	setp.lt.u64 	%p267, %rd1002, %rd1000;
	selp.u64 	%rd1003, 1, 0, %p267;
	add.s64 	%rd1004, %rd1002, %rd999;
	setp.lt.u64 	%p268, %rd1004, %rd1002;
	selp.u64 	%rd1005, 1, 0, %p268;
	add.s64 	%rd1006, %rd1001, %rd1003;
	add.s64 	%rd1007, %rd1006, %rd1005;
	mul.lo.s64 	%rd1008, %rd6, %rd22;
	mul.hi.u64 	%rd1009, %rd22, %rd6;
	add.s64 	%rd1010, %rd1008, %rd988;
	setp.lt.u64 	%p269, %rd1010, %rd1008;
	selp.u64 	%rd1011, 1, 0, %p269;
	add.s64 	%rd1012, %rd1009, %rd1011;
	mul.lo.s64 	%rd1013, %rd5, %rd22;
	mul.hi.u64 	%rd1014, %rd22, %rd5;
	add.s64 	%rd1015, %rd1013, %rd996;
	setp.lt.u64 	%p270, %rd1015, %rd1013;
	selp.u64 	%rd1016, 1, 0, %p270;
	add.s64 	%rd1017, %rd1015, %rd1012;
	setp.lt.u64 	%p271, %rd1017, %rd1015;
	selp.u64 	%rd1018, 1, 0, %p271;
	add.s64 	%rd1019, %rd1014, %rd1016;
	add.s64 	%rd1020, %rd1019, %rd1018;
	mul.lo.s64 	%rd1021, %rd4, %rd22;
	mul.hi.u64 	%rd1022, %rd22, %rd4;
	add.s64 	%rd1023, %rd1021, %rd1004;
	setp.lt.u64 	%p272, %rd1023, %rd1021;
	selp.u64 	%rd1024, 1, 0, %p272;
	add.s64 	%rd1025, %rd1023, %rd1020;
	setp.lt.u64 	%p273, %rd1025, %rd1023;
	selp.u64 	%rd1026, 1, 0, %p273;
	add.s64 	%rd1027, %rd1022, %rd1024;
	add.s64 	%rd1028, %rd1027, %rd1026;
	mul.lo.s64 	%rd1029, %rd3, %rd22;
	mul.hi.u64 	%rd1030, %rd22, %rd3;
	add.s64 	%rd1031, %rd1029, %rd1007;
	setp.lt.u64 	%p274, %rd1031, %rd1029;
	selp.u64 	%rd1032, 1, 0, %p274;
	add.s64 	%rd1033, %rd1031, %rd1028;
	setp.lt.u64 	%p275, %rd1033, %rd1031;
	selp.u64 	%rd1034, 1, 0, %p275;
	add.s64 	%rd1035, %rd1030, %rd1032;
	add.s64 	%rd1036, %rd1035, %rd1034;
	mov.b64 	%rd1037, 977;
	mul.hi.u64 	%rd1038, %rd1017, %rd1037;
	mul.lo.s64 	%rd1039, %rd1025, 977;
	mul.hi.u64 	%rd1040, %rd1025, %rd1037;
	add.s64 	%rd1041, %rd1039, %rd1038;
	setp.lt.u64 	%p276, %rd1041, %rd1039;
	selp.u64 	%rd1042, 1, 0, %p276;
	add.s64 	%rd1043, %rd1040, %rd1042;
	mul.lo.s64 	%rd1044, %rd1033, 977;
	mul.hi.u64 	%rd1045, %rd1033, %rd1037;
	add.s64 	%rd1046, %rd1044, %rd1043;
	setp.lt.u64 	%p277, %rd1046, %rd1044;
	selp.u64 	%rd1047, 1, 0, %p277;
	add.s64 	%rd1048, %rd1045, %rd1047;
	mul.lo.s64 	%rd1049, %rd1036, 977;
	mul.hi.u64 	%rd1050, %rd1036, %rd1037;
	add.s64 	%rd1051, %rd1049, %rd1048;
	setp.lt.u64 	%p278, %rd1051, %rd1049;
	selp.u64 	%rd1052, 1, 0, %p278;
	add.s64 	%rd1053, %rd1050, %rd1052;
	shl.b64 	%rd1054, %rd1017, 32;
	mov.b64 	{%r39, %r40}, %rd1017;
	mov.b64 	{%r41, %r42}, %rd1025;
	mov.b64 	%rd1055, {%r40, %r41};
	mov.b64 	{%r43, %r44}, %rd1033;
	mov.b64 	%rd1056, {%r42, %r43};
	mov.b64 	{%r45, %r46}, %rd1036;
	mov.b64 	%rd1057, {%r44, %r45};
	shr.u64 	%rd1058, %rd1036, 32;
	mad.lo.s64 	%rd1059, %rd1017, 977, %rd1054;
	setp.lt.u64 	%p279, %rd1059, %rd1054;
	selp.u64 	%rd1060, 1, 0, %p279;
	add.s64 	%rd1061, %rd1055, %rd1060;
	add.s64 	%rd1062, %rd1061, %rd1041;
	setp.lt.u64 	%p280, %rd1062, %rd1055;
	setp.eq.s64 	%p281, %rd1062, %rd1055;
	and.pred  	%p282, %p279, %p281;
	or.pred  	%p283, %p280, %p282;
	selp.u64 	%rd1063, 1, 0, %p283;
	add.s64 	%rd1064, %rd1056, %rd1063;
	add.s64 	%rd1065, %rd1064, %rd1046;
	setp.lt.u64 	%p284, %rd1065, %rd1056;
	setp.eq.s64 	%p285, %rd1065, %rd1056;
	and.pred  	%p286, %p283, %p285;
	or.pred  	%p287, %p284, %p286;
	selp.u64 	%rd1066, 1, 0, %p287;
	add.s64 	%rd1067, %rd1057, %rd1066;
	add.s64 	%rd1068, %rd1067, %rd1051;
	setp.lt.u64 	%p288, %rd1068, %rd1057;
	setp.eq.s64 	%p289, %rd1068, %rd1057;
	and.pred  	%p290, %p287, %p289;
	or.pred  	%p291, %p288, %p290;
	selp.u64 	%rd1069, 1, 0, %p291;
	add.s64 	%rd1070, %rd1058, %rd1069;
	add.s64 	%rd1071, %rd1070, %rd1053;
	mad.lo.s64 	%rd3717, %rd6, %rd19, %rd1059;
	setp.lt.u64 	%p292, %rd3717, %rd1059;
	selp.u64 	%rd1072, 1, 0, %p292;
	add.s64 	%rd1073, %rd1062, %rd952;
	add.s64 	%rd3716, %rd1073, %rd1072;
	setp.lt.u64 	%p293, %rd3716, %rd952;
	setp.eq.s64 	%p294, %rd3716, %rd952;
	and.pred  	%p295, %p292, %p294;
	or.pred  	%p296, %p293, %p295;
	selp.u64 	%rd1074, 1, 0, %p296;
	add.s64 	%rd1075, %rd1065, %rd981;
	add.s64 	%rd3715, %rd1075, %rd1074;
	setp.lt.u64 	%p297, %rd3715, %rd981;
	setp.eq.s64 	%p298, %rd3715, %rd981;
	and.pred  	%p299, %p296, %p298;
	or.pred  	%p300, %p297, %p299;
	selp.u64 	%rd1076, 1, 0, %p300;
	add.s64 	%rd1077, %rd1068, %rd1010;
	add.s64 	%rd3714, %rd1077, %rd1076;
	setp.lt.u64 	%p301, %rd3714, %rd1010;
	setp.eq.s64 	%p302, %rd3714, %rd1010;
	and.pred  	%p303, %p300, %p302;
	or.pred  	%p304, %p301, %p303;
	selp.u64 	%rd1078, 1, 0, %p304;
	add.s64 	%rd3709, %rd1071, %rd1078;
	setp.eq.s64 	%p305, %rd3709, 0;
	@%p305 bra 	$L__BB0_18;
	mov.u64 	%rd3711, %rd3716;
	mov.u64 	%rd3712, %rd3715;
	mov.u64 	%rd3713, %rd3714;
$L__BB0_17:
	mul.lo.s64 	%rd1080, %rd3709, 977;
	shl.b64 	%rd1081, %rd3709, 32;
	add.s64 	%rd3717, %rd1080, %rd3717;
	setp.lt.u64 	%p306, %rd3717, %rd1080;
	selp.u64 	%rd1082, 1, 0, %p306;
	add.s64 	%rd1083, %rd1081, %rd3711;
	add.s64 	%rd3716, %rd1083, %rd1082;
	setp.lt.u64 	%p307, %rd3716, %rd3711;
	setp.eq.s64 	%p308, %rd3716, %rd3711;
	and.pred  	%p309, %p306, %p308;
	or.pred  	%p310, %p307, %p309;
	selp.u64 	%rd1084, 1, 0, %p310;
	add.s64 	%rd3715, %rd3712, %rd1084;
	setp.lt.u64 	%p311, %rd3715, %rd3712;
	selp.u64 	%rd1085, 1, 0, %p311;
	add.s64 	%rd3714, %rd3713, %rd1085;
	setp.lt.u64 	%p312, %rd3714, %rd3713;
	mov.b64 	%rd3709, 1;
	mov.u64 	%rd3711, %rd3716;
	mov.u64 	%rd3712, %rd3715;
	mov.u64 	%rd3713, %rd3714;
	@%p312 bra 	$L__BB0_17;
$L__BB0_18:
	setp.lt.u64 	%p314, %rd3717, %rd71;
	setp.lt.u64 	%p315, %rd3716, %rd70;
	setp.eq.s64 	%p316, %rd3716, %rd70;
	and.pred  	%p317, %p314, %p316;
	or.pred  	%p318, %p315, %p317;
	setp.lt.u64 	%p319, %rd3715, %rd72;
	setp.eq.s64 	%p320, %rd3715, %rd72;
	and.pred  	%p321, %p320, %p318;
	or.pred  	%p7, %p319, %p321;
	setp.lt.u64 	%p322, %rd3714, %rd68;
	mov.pred 	%p1845, 0;
	@%p322 bra 	$L__BB0_20;
	not.pred 	%p323, %p7;
	setp.ne.s64 	%p324, %rd3714, %rd68;
	or.pred  	%p1845, %p324, %p323;
$L__BB0_20:
	selp.u64 	%rd1086, 1, 0, %p7;
	ld.const.u64 	%rd94, [SECP256K1_P+24];
	add.s64 	%rd1087, %rd94, %rd1086;
	selp.b64 	%rd1088, %rd1087, 0, %p1845;
	sub.s64 	%rd1089, %rd3714, %rd1088;
	ld.const.u64 	%rd95, [SECP256K1_P+8];
	setp.lt.u64 	%p325, %rd3716, %rd95;
	ld.const.u64 	%rd96, [SECP256K1_P];
	setp.lt.u64 	%p326, %rd3717, %rd96;
	setp.eq.s64 	%p327, %rd3716, %rd95;
	and.pred  	%p328, %p326, %p327;
	or.pred  	%p330, %p325, %p328;
	selp.u64 	%rd1090, 1, 0, %p330;
	ld.const.u64 	%rd97, [SECP256K1_P+16];
	add.s64 	%rd1091, %rd97, %rd1090;
	selp.b64 	%rd1092, %rd1091, 0, %p1845;
	sub.s64 	%rd1093, %rd3715, %rd1092;
	selp.u64 	%rd1094, 1, 0, %p326;
	add.s64 	%rd1095, %rd95, %rd1094;
	selp.b64 	%rd1096, %rd1095, 0, %p1845;
	sub.s64 	%rd1097, %rd3716, %rd1096;
	selp.b64 	%rd1098, %rd96, 0, %p1845;
	sub.s64 	%rd1099, %rd3717, %rd1098;
	mul.hi.u64 	%rd1100, %rd1099, %rd49;
	mul.lo.s64 	%rd1101, %rd48, %rd1099;
	mul.hi.u64 	%rd1102, %rd1099, %rd48;
	add.s64 	%rd1103, %rd1101, %rd1100;
	setp.lt.u64 	%p331, %rd1103, %rd1101;
	selp.u64 	%rd1104, 1, 0, %p331;
	add.s64 	%rd1105, %rd1102, %rd1104;
	mul.lo.s64 	%rd1106, %rd47, %rd1099;
	mul.hi.u64 	%rd1107, %rd1099, %rd47;
	add.s64 	%rd1108, %rd1106, %rd1105;
	setp.lt.u64 	%p332, %rd1108, %rd1106;
	selp.u64 	%rd1109, 1, 0, %p332;
	add.s64 	%rd1110, %rd1107, %rd1109;
	mul.lo.s64 	%rd1111, %rd43, %rd1099;
	mul.hi.u64 	%rd1112, %rd1099, %rd43;
	add.s64 	%rd1113, %rd1111, %rd1110;
	setp.lt.u64 	%p333, %rd1113, %rd1111;
	selp.u64 	%rd1114, 1, 0, %p333;
	add.s64 	%rd1115, %rd1112, %rd1114;
	mul.lo.s64 	%rd1116, %rd49, %rd1097;
	mul.hi.u64 	%rd1117, %rd1097, %rd49;
	add.s64 	%rd1118, %rd1116, %rd1103;
	setp.lt.u64 	%p334, %rd1118, %rd1116;
	selp.u64 	%rd1119, 1, 0, %p334;
	add.s64 	%rd1120, %rd1117, %rd1119;
	mul.lo.s64 	%rd1121, %rd48, %rd1097;
	mul.hi.u64 	%rd1122, %rd1097, %rd48;
	add.s64 	%rd1123, %rd1121, %rd1108;
	setp.lt.u64 	%p335, %rd1123, %rd1121;
	selp.u64 	%rd1124, 1, 0, %p335;
	add.s64 	%rd1125, %rd1123, %rd1120;
	setp.lt.u64 	%p336, %rd1125, %rd1123;
	selp.u64 	%rd1126, 1, 0, %p336;
	add.s64 	%rd1127, %rd1122, %rd1124;
	add.s64 	%rd1128, %rd1127, %rd1126;
	mul.lo.s64 	%rd1129, %rd47, %rd1097;
	mul.hi.u64 	%rd1130, %rd1097, %rd47;
	add.s64 	%rd1131, %rd1129, %rd1113;
	setp.lt.u64 	%p337, %rd1131, %rd1129;
	selp.u64 	%rd1132, 1, 0, %p337;
	add.s64 	%rd1133, %rd1131, %rd1128;
	setp.lt.u64 	%p338, %rd1133, %rd1131;
	selp.u64 	%rd1134, 1, 0, %p338;
	add.s64 	%rd1135, %rd1130, %rd1132;
	add.s64 	%rd1136, %rd1135, %rd1134;
	mul.lo.s64 	%rd1137, %rd43, %rd1097;
	mul.hi.u64 	%rd1138, %rd1097, %rd43;
	add.s64 	%rd1139, %rd1137, %rd1115;
	setp.lt.u64 	%p339, %rd1139, %rd1137;
	selp.u64 	%rd1140, 1, 0, %p339;
	add.s64 	%rd1141, %rd1139, %rd1136;
	setp.lt.u64 	%p340, %rd1141, %rd1139;
	selp.u64 	%rd1142, 1, 0, %p340;
	add.s64 	%rd1143, %rd1138, %rd1140;
	add.s64 	%rd1144, %rd1143, %rd1142;
	mul.lo.s64 	%rd1145, %rd49, %rd1093;
	mul.hi.u64 	%rd1146, %rd1093, %rd49;
	add.s64 	%rd1147, %rd1145, %rd1125;
	setp.lt.u64 	%p341, %rd1147, %rd1145;
	selp.u64 	%rd1148, 1, 0, %p341;
	add.s64 	%rd1149, %rd1146, %rd1148;
	mul.lo.s64 	%rd1150, %rd48, %rd1093;
	mul.hi.u64 	%rd1151, %rd1093, %rd48;
	add.s64 	%rd1152, %rd1150, %rd1133;
	setp.lt.u64 	%p342, %rd1152, %rd1150;
	selp.u64 	%rd1153, 1, 0, %p342;
	add.s64 	%rd1154, %rd1152, %rd1149;
	setp.lt.u64 	%p343, %rd1154, %rd1152;
	selp.u64 	%rd1155, 1, 0, %p343;
	add.s64 	%rd1156, %rd1151, %rd1153;
	add.s64 	%rd1157, %rd1156, %rd1155;
	mul.lo.s64 	%rd1158, %rd47, %rd1093;
	mul.hi.u64 	%rd1159, %rd1093, %rd47;
	add.s64 	%rd1160, %rd1158, %rd1141;
	setp.lt.u64 	%p344, %rd1160, %rd1158;
	selp.u64 	%rd1161, 1, 0, %p344;
	add.s64 	%rd1162, %rd1160, %rd1157;
	setp.lt.u64 	%p345, %rd1162, %rd1160;
	selp.u64 	%rd1163, 1, 0, %p345;
	add.s64 	%rd1164, %rd1159, %rd1161;
	add.s64 	%rd1165, %rd1164, %rd1163;
	mul.lo.s64 	%rd1166, %rd43, %rd1093;
	mul.hi.u64 	%rd1167, %rd1093, %rd43;
	add.s64 	%rd1168, %rd1166, %rd1144;
	setp.lt.u64 	%p346, %rd1168, %rd1166;
	selp.u64 	%rd1169, 1, 0, %p346;
	add.s64 	%rd1170, %rd1168, %rd1165;
	setp.lt.u64 	%p347, %rd1170, %rd1168;
	selp.u64 	%rd1171, 1, 0, %p347;
	add.s64 	%rd1172, %rd1167, %rd1169;
	add.s64 	%rd1173, %rd1172, %rd1171;
	mul.lo.s64 	%rd1174, %rd49, %rd1089;
	mul.hi.u64 	%rd1175, %rd1089, %rd49;
	add.s64 	%rd1176, %rd1174, %rd1154;
	setp.lt.u64 	%p348, %rd1176, %rd1174;
	selp.u64 	%rd1177, 1, 0, %p348;
	add.s64 	%rd1178, %rd1175, %rd1177;
	mul.lo.s64 	%rd1179, %rd48, %rd1089;
	mul.hi.u64 	%rd1180, %rd1089, %rd48;
	add.s64 	%rd1181, %rd1179, %rd1162;
	setp.lt.u64 	%p349, %rd1181, %rd1179;
	selp.u64 	%rd1182, 1, 0, %p349;
	add.s64 	%rd1183, %rd1181, %rd1178;
	setp.lt.u64 	%p350, %rd1183, %rd1181;
	selp.u64 	%rd1184, 1, 0, %p350;
	add.s64 	%rd1185, %rd1180, %rd1182;
	add.s64 	%rd1186, %rd1185, %rd1184;
	mul.lo.s64 	%rd1187, %rd47, %rd1089;
	mul.hi.u64 	%rd1188, %rd1089, %rd47;
	add.s64 	%rd1189, %rd1187, %rd1170;
	setp.lt.u64 	%p351, %rd1189, %rd1187;
	selp.u64 	%rd1190, 1, 0, %p351;
	add.s64 	%rd1191, %rd1189, %rd1186;
	setp.lt.u64 	%p352, %rd1191, %rd1189;
	selp.u64 	%rd1192, 1, 0, %p352;
	add.s64 	%rd1193, %rd1188, %rd1190;
	add.s64 	%rd1194, %rd1193, %rd1192;
	mul.lo.s64 	%rd1195, %rd43, %rd1089;
	mul.hi.u64 	%rd1196, %rd1089, %rd43;
	add.s64 	%rd1197, %rd1195, %rd1173;
	setp.lt.u64 	%p353, %rd1197, %rd1195;
	selp.u64 	%rd1198, 1, 0, %p353;
	add.s64 	%rd1199, %rd1197, %rd1194;
	setp.lt.u64 	%p354, %rd1199, %rd1197;
	selp.u64 	%rd1200, 1, 0, %p354;
	add.s64 	%rd1201, %rd1196, %rd1198;
	add.s64 	%rd1202, %rd1201, %rd1200;
	mov.b64 	%rd1203, 977;
	mul.hi.u64 	%rd1204, %rd1183, %rd1203;
	mul.lo.s64 	%rd1205, %rd1191, 977;
	mul.hi.u64 	%rd1206, %rd1191, %rd1203;
	add.s64 	%rd1207, %rd1205, %rd1204;
	setp.lt.u64 	%p355, %rd1207, %rd1205;
	selp.u64 	%rd1208, 1, 0, %p355;
	add.s64 	%rd1209, %rd1206, %rd1208;
	mul.lo.s64 	%rd1210, %rd1199, 977;
	mul.hi.u64 	%rd1211, %rd1199, %rd1203;
	add.s64 	%rd1212, %rd1210, %rd1209;
	setp.lt.u64 	%p356, %rd1212, %rd1210;
	selp.u64 	%rd1213, 1, 0, %p356;
	add.s64 	%rd1214, %rd1211, %rd1213;
	mul.lo.s64 	%rd1215, %rd1202, 977;
	mul.hi.u64 	%rd1216, %rd1202, %rd1203;
	add.s64 	%rd1217, %rd1215, %rd1214;
	setp.lt.u64 	%p357, %rd1217, %rd1215;
	selp.u64 	%rd1218, 1, 0, %p357;
	add.s64 	%rd1219, %rd1216, %rd1218;
	shl.b64 	%rd1220, %rd1183, 32;
	mov.b64 	{%r47, %r48}, %rd1183;
	mov.b64 	{%r49, %r50}, %rd1191;
	mov.b64 	%rd1221, {%r48, %r49};
	mov.b64 	{%r51, %r52}, %rd1199;
	mov.b64 	%rd1222, {%r50, %r51};
	mov.b64 	{%r53, %r54}, %rd1202;
	mov.b64 	%rd1223, {%r52, %r53};
	shr.u64 	%rd1224, %rd1202, 32;
	mad.lo.s64 	%rd1225, %rd1183, 977, %rd1220;
	setp.lt.u64 	%p358, %rd1225, %rd1220;
	selp.u64 	%rd1226, 1, 0, %p358;
	add.s64 	%rd1227, %rd1221, %rd1226;
	add.s64 	%rd1228, %rd1227, %rd1207;
	setp.lt.u64 	%p359, %rd1228, %rd1221;
	setp.eq.s64 	%p360, %rd1228, %rd1221;
	and.pred  	%p361, %p358, %p360;
	or.pred  	%p362, %p359, %p361;
	selp.u64 	%rd1229, 1, 0, %p362;
	add.s64 	%rd1230, %rd1222, %rd1229;
	add.s64 	%rd1231, %rd1230, %rd1212;
	setp.lt.u64 	%p363, %rd1231, %rd1222;
	setp.eq.s64 	%p364, %rd1231, %rd1222;
	and.pred  	%p365, %p362, %p364;
	or.pred  	%p366, %p363, %p365;
	selp.u64 	%rd1232, 1, 0, %p366;
	add.s64 	%rd1233, %rd1223, %rd1232;
	add.s64 	%rd1234, %rd1233, %rd1217;
	setp.lt.u64 	%p367, %rd1234, %rd1223;
	setp.eq.s64 	%p368, %rd1234, %rd1223;
	and.pred  	%p369, %p366, %p368;
	or.pred  	%p370, %p367, %p369;
	selp.u64 	%rd1235, 1, 0, %p370;
	add.s64 	%rd1236, %rd1224, %rd1235;
	add.s64 	%rd1237, %rd1236, %rd1219;
	mad.lo.s64 	%rd3726, %rd49, %rd1099, %rd1225;
	setp.lt.u64 	%p371, %rd3726, %rd1225;
	selp.u64 	%rd1238, 1, 0, %p371;
	add.s64 	%rd1239, %rd1228, %rd1118;
	add.s64 	%rd3725, %rd1239, %rd1238;
	setp.lt.u64 	%p372, %rd3725, %rd1118;
	setp.eq.s64 	%p373, %rd3725, %rd1118;
	and.pred  	%p374, %p371, %p373;
	or.pred  	%p375, %p372, %p374;
	selp.u64 	%rd1240, 1, 0, %p375;
	add.s64 	%rd1241, %rd1231, %rd1147;
	add.s64 	%rd3724, %rd1241, %rd1240;
	setp.lt.u64 	%p376, %rd3724, %rd1147;
	setp.eq.s64 	%p377, %rd3724, %rd1147;
	and.pred  	%p378, %p375, %p377;
	or.pred  	%p379, %p376, %p378;
	selp.u64 	%rd1242, 1, 0, %p379;
	add.s64 	%rd1243, %rd1234, %rd1176;
	add.s64 	%rd3723, %rd1243, %rd1242;
	setp.lt.u64 	%p380, %rd3723, %rd1176;
	setp.eq.s64 	%p381, %rd3723, %rd1176;
	and.pred  	%p382, %p379, %p381;
	or.pred  	%p383, %p380, %p382;
	selp.u64 	%rd1244, 1, 0, %p383;
	add.s64 	%rd3718, %rd1237, %rd1244;
	setp.eq.s64 	%p384, %rd3718, 0;
	@%p384 bra 	$L__BB0_23;
	mov.u64 	%rd3720, %rd3725;
	mov.u64 	%rd3721, %rd3724;
	mov.u64 	%rd3722, %rd3723;
$L__BB0_22:
	mul.lo.s64 	%rd1246, %rd3718, 977;
	shl.b64 	%rd1247, %rd3718, 32;
	add.s64 	%rd3726, %rd1246, %rd3726;
	setp.lt.u64 	%p385, %rd3726, %rd1246;
	selp.u64 	%rd1248, 1, 0, %p385;
	add.s64 	%rd1249, %rd1247, %rd3720;
	add.s64 	%rd3725, %rd1249, %rd1248;
	setp.lt.u64 	%p386, %rd3725, %rd3720;
	setp.eq.s64 	%p387, %rd3725, %rd3720;
	and.pred  	%p388, %p385, %p387;
	or.pred  	%p389, %p386, %p388;
	selp.u64 	%rd1250, 1, 0, %p389;
	add.s64 	%rd3724, %rd3721, %rd1250;
	setp.lt.u64 	%p390, %rd3724, %rd3721;
	selp.u64 	%rd1251, 1, 0, %p390;
	add.s64 	%rd3723, %rd3722, %rd1251;
	setp.lt.u64 	%p391, %rd3723, %rd3722;
	mov.b64 	%rd3718, 1;
	mov.u64 	%rd3720, %rd3725;
	mov.u64 	%rd3721, %rd3724;
	mov.u64 	%rd3722, %rd3723;
	@%p391 bra 	$L__BB0_22;
$L__BB0_23:
	setp.lt.u64 	%p393, %rd3726, %rd96;
	selp.u64 	%rd116, 1, 0, %p393;
	setp.lt.u64 	%p394, %rd3725, %rd95;
	setp.eq.s64 	%p395, %rd3725, %rd95;
	and.pred  	%p396, %p393, %p395;
	or.pred  	%p397, %p394, %p396;
	selp.u64 	%rd117, 1, 0, %p397;
	setp.lt.u64 	%p398, %rd3724, %rd97;
	setp.eq.s64 	%p399, %rd3724, %rd97;
	and.pred  	%p400, %p399, %p397;
	or.pred  	%p10, %p398, %p400;
	setp.lt.u64 	%p401, %rd3723, %rd94;
	mov.pred 	%p1846, 0;
	@%p401 bra 	$L__BB0_25;
	not.pred 	%p402, %p10;
	setp.ne.s64 	%p403, %rd3723, %rd94;
	or.pred  	%p1846, %p403, %p402;
$L__BB0_25:
	selp.u64 	%rd1252, 1, 0, %p10;
	add.s64 	%rd1253, %rd94, %rd1252;
	selp.b64 	%rd1254, %rd1253, 0, %p1846;
	sub.s64 	%rd118, %rd3723, %rd1254;
	add.s64 	%rd1255, %rd97, %rd117;
	selp.b64 	%rd1256, %rd1255, 0, %p1846;
	sub.s64 	%rd119, %rd3724, %rd1256;
	add.s64 	%rd1257, %rd95, %rd116;
	selp.b64 	%rd1258, %rd1257, 0, %p1846;
	sub.s64 	%rd120, %rd3725, %rd1258;
	selp.b64 	%rd1259, %rd96, 0, %p1846;
	sub.s64 	%rd121, %rd3726, %rd1259;
	sub.s64 	%rd3730, %rd75, %rd14;
	setp.lt.u64 	%p404, %rd75, %rd14;
	selp.s64 	%rd1260, -1, 0, %p404;
	sub.s64 	%rd1261, %rd74, %rd13;
	add.s64 	%rd3729, %rd1261, %rd1260;
	setp.lt.u64 	%p405, %rd74, %rd13;
	setp.eq.s64 	%p406, %rd74, %rd13;
	and.pred  	%p407, %p404, %p406;
	or.pred  	%p408, %p405, %p407;
	selp.s64 	%rd1262, -1, 0, %p408;
	sub.s64 	%rd1263, %rd73, %rd12;
	add.s64 	%rd3728, %rd1263, %rd1262;
	setp.lt.u64 	%p409, %rd73, %rd12;
	setp.eq.s64 	%p410, %rd73, %rd12;
	and.pred  	%p411, %p410, %p408;
	or.pred  	%p412, %p409, %p411;
	not.pred 	%p413, %p412;
	selp.s64 	%rd1264, -1, 0, %p412;
	sub.s64 	%rd1265, %rd69, %rd11;
	add.s64 	%rd3727, %rd1265, %rd1264;
	setp.ge.u64 	%p414, %rd69, %rd11;
	setp.ne.s64 	%p415, %rd69, %rd11;
	or.pred  	%p416, %p415, %p413;
	and.pred  	%p417, %p414, %p416;
	@%p417 bra 	$L__BB0_27;
	add.s64 	%rd3730, %rd96, %rd3730;
	setp.lt.u64 	%p418, %rd3730, %rd96;
	selp.u64 	%rd1266, 1, 0, %p418;
	add.s64 	%rd1267, %rd95, %rd3729;
	add.s64 	%rd127, %rd1267, %rd1266;
	setp.lt.u64 	%p419, %rd127, %rd3729;
	setp.eq.s64 	%p420, %rd127, %rd3729;
	and.pred  	%p421, %p418, %p420;
	or.pred  	%p422, %p419, %p421;
	selp.u64 	%rd1268, 1, 0, %p422;
	add.s64 	%rd1269, %rd97, %rd3728;
	add.s64 	%rd128, %rd1269, %rd1268;
	setp.lt.u64 	%p423, %rd128, %rd3728;
	setp.eq.s64 	%p424, %rd128, %rd3728;
	and.pred  	%p425, %p422, %p424;
	or.pred  	%p427, %p423, %p425;
	selp.u64 	%rd1270, 1, 0, %p427;
	add.s64 	%rd1271, %rd94, %rd3727;
	add.s64 	%rd3727, %rd1271, %rd1270;
	mov.u64 	%rd3728, %rd128;
	mov.u64 	%rd3729, %rd127;
$L__BB0_27:
	mul.hi.u64 	%rd1272, %rd3730, %rd3730;
	mul.lo.s64 	%rd1273, %rd3729, %rd3730;
	mul.hi.u64 	%rd1274, %rd3730, %rd3729;
	add.s64 	%rd1275, %rd1273, %rd1272;
	setp.lt.u64 	%p428, %rd1275, %rd1273;
	selp.u64 	%rd1276, 1, 0, %p428;
	add.s64 	%rd1277, %rd1274, %rd1276;
	mul.lo.s64 	%rd1278, %rd3728, %rd3730;
	mul.hi.u64 	%rd1279, %rd3730, %rd3728;
	add.s64 	%rd1280, %rd1278, %rd1277;
	setp.lt.u64 	%p429, %rd1280, %rd1278;
	selp.u64 	%rd1281, 1, 0, %p429;
	add.s64 	%rd1282, %rd1279, %rd1281;
	mul.lo.s64 	%rd1283, %rd3727, %rd3730;
	mul.hi.u64 	%rd1284, %rd3730, %rd3727;
	add.s64 	%rd1285, %rd1283, %rd1282;
	setp.lt.u64 	%p430, %rd1285, %rd1283;
	selp.u64 	%rd1286, 1, 0, %p430;
	add.s64 	%rd1287, %rd1284, %rd1286;
	mul.hi.u64 	%rd1288, %rd3729, %rd3730;
	add.s64 	%rd1289, %rd1275, %rd1273;
	setp.lt.u64 	%p431, %rd1289, %rd1275;
	selp.u64 	%rd1290, 1, 0, %p431;
	add.s64 	%rd1291, %rd1288, %rd1290;
	mul.lo.s64 	%rd1292, %rd3729, %rd3729;
	mul.hi.u64 	%rd1293, %rd3729, %rd3729;
	add.s64 	%rd1294, %rd1292, %rd1280;
	setp.lt.u64 	%p432, %rd1294, %rd1292;
	selp.u64 	%rd1295, 1, 0, %p432;
	add.s64 	%rd1296, %rd1294, %rd1291;
	setp.lt.u64 	%p433, %rd1296, %rd1294;
	selp.u64 	%rd1297, 1, 0, %p433;
	add.s64 	%rd1298, %rd1293, %rd1295;
	add.s64 	%rd1299, %rd1298, %rd1297;
	mul.lo.s64 	%rd1300, %rd3728, %rd3729;
	mul.hi.u64 	%rd1301, %rd3729, %rd3728;
	add.s64 	%rd1302, %rd1300, %rd1285;
	setp.lt.u64 	%p434, %rd1302, %rd1300;
	selp.u64 	%rd1303, 1, 0, %p434;
	add.s64 	%rd1304, %rd1302, %rd1299;
	setp.lt.u64 	%p435, %rd1304, %rd1302;
	selp.u64 	%rd1305, 1, 0, %p435;
	add.s64 	%rd1306, %rd1301, %rd1303;
	add.s64 	%rd1307, %rd1306, %rd1305;
	mul.lo.s64 	%rd1308, %rd3727, %rd3729;
	mul.hi.u64 	%rd1309, %rd3729, %rd3727;
	add.s64 	%rd1310, %rd1308, %rd1287;
	setp.lt.u64 	%p436, %rd1310, %rd1308;
	selp.u64 	%rd1311, 1, 0, %p436;
	add.s64 	%rd1312, %rd1310, %rd1307;
	setp.lt.u64 	%p437, %rd1312, %rd1310;
	selp.u64 	%rd1313, 1, 0, %p437;
	add.s64 	%rd1314, %rd1309, %rd1311;
	add.s64 	%rd1315, %rd1314, %rd1313;
	mul.hi.u64 	%rd1316, %rd3728, %rd3730;
	add.s64 	%rd1317, %rd1278, %rd1296;
	setp.lt.u64 	%p438, %rd1317, %rd1278;
	selp.u64 	%rd1318, 1, 0, %p438;
	add.s64 	%rd1319, %rd1316, %rd1318;
	mul.hi.u64 	%rd1320, %rd3728, %rd3729;
	add.s64 	%rd1321, %rd1300, %rd1304;
	setp.lt.u64 	%p439, %rd1321, %rd1300;
	selp.u64 	%rd1322, 1, 0, %p439;
	add.s64 	%rd1323, %rd1321, %rd1319;
	setp.lt.u64 	%p440, %rd1323, %rd1321;
	selp.u64 	%rd1324, 1, 0, %p440;
	add.s64 	%rd1325, %rd1320, %rd1322;
	add.s64 	%rd1326, %rd1325, %rd1324;
	mul.lo.s64 	%rd1327, %rd3728, %rd3728;
	mul.hi.u64 	%rd1328, %rd3728, %rd3728;
	add.s64 	%rd1329, %rd1327, %rd1312;
	setp.lt.u64 	%p441, %rd1329, %rd1327;
	selp.u64 	%rd1330, 1, 0, %p441;
	add.s64 	%rd1331, %rd1329, %rd1326;
	setp.lt.u64 	%p442, %rd1331, %rd1329;
	selp.u64 	%rd1332, 1, 0, %p442;
	add.s64 	%rd1333, %rd1328, %rd1330;
	add.s64 	%rd1334, %rd1333, %rd1332;
	mul.lo.s64 	%rd1335, %rd3727, %rd3728;
	mul.hi.u64 	%rd1336, %rd3728, %rd3727;
	add.s64 	%rd1337, %rd1335, %rd1315;
	setp.lt.u64 	%p443, %rd1337, %rd1335;
	selp.u64 	%rd1338, 1, 0, %p443;
	add.s64 	%rd1339, %rd1337, %rd1334;
	setp.lt.u64 	%p444, %rd1339, %rd1337;
	selp.u64 	%rd1340, 1, 0, %p444;
	add.s64 	%rd1341, %rd1336, %rd1338;
	add.s64 	%rd1342, %rd1341, %rd1340;
	mul.hi.u64 	%rd1343, %rd3727, %rd3730;
	add.s64 	%rd1344, %rd1283, %rd1323;
	setp.lt.u64 	%p445, %rd1344, %rd1283;
	selp.u64 	%rd1345, 1, 0, %p445;
	add.s64 	%rd1346, %rd1343, %rd1345;
	mul.hi.u64 	%rd1347, %rd3727, %rd3729;
	add.s64 	%rd1348, %rd1308, %rd1331;
	setp.lt.u64 	%p446, %rd1348, %rd1308;
	selp.u64 	%rd1349, 1, 0, %p446;
	add.s64 	%rd1350, %rd1348, %rd1346;
	setp.lt.u64 	%p447, %rd1350, %rd1348;
	selp.u64 	%rd1351, 1, 0, %p447;
	add.s64 	%rd1352, %rd1347, %rd1349;
	add.s64 	%rd1353, %rd1352, %rd1351;
	mul.hi.u64 	%rd1354, %rd3727, %rd3728;
	add.s64 	%rd1355, %rd1335, %rd1339;
	setp.lt.u64 	%p448, %rd1355, %rd1335;
	selp.u64 	%rd1356, 1, 0, %p448;
	add.s64 	%rd1357, %rd1355, %rd1353;
	setp.lt.u64 	%p449, %rd1357, %rd1355;
	selp.u64 	%rd1358, 1, 0, %p449;
	add.s64 	%rd1359, %rd1354, %rd1356;
	add.s64 	%rd1360, %rd1359, %rd1358;
	mul.lo.s64 	%rd1361, %rd3727, %rd3727;
	mul.hi.u64 	%rd1362, %rd3727, %rd3727;
	add.s64 	%rd1363, %rd1361, %rd1342;
	setp.lt.u64 	%p450, %rd1363, %rd1361;
	selp.u64 	%rd1364, 1, 0, %p450;
	add.s64 	%rd1365, %rd1363, %rd1360;
	setp.lt.u64 	%p451, %rd1365, %rd1363;
	selp.u64 	%rd1366, 1, 0, %p451;
	add.s64 	%rd1367, %rd1362, %rd1364;
	add.s64 	%rd1368, %rd1367, %rd1366;
	mov.b64 	%rd1369, 977;
	mul.hi.u64 	%rd1370, %rd1350, %rd1369;
	mul.lo.s64 	%rd1371, %rd1357, 977;
	mul.hi.u64 	%rd1372, %rd1357, %rd1369;
	add.s64 	%rd1373, %rd1371, %rd1370;
	setp.lt.u64 	%p452, %rd1373, %rd1371;
	selp.u64 	%rd1374, 1, 0, %p452;
	add.s64 	%rd1375, %rd1372, %rd1374;
	mul.lo.s64 	%rd1376, %rd1365, 977;
	mul.hi.u64 	%rd1377, %rd1365, %rd1369;
	add.s64 	%rd1378, %rd1376, %rd1375;
	setp.lt.u64 	%p453, %rd1378, %rd1376;
	selp.u64 	%rd1379, 1, 0, %p453;
	add.s64 	%rd1380, %rd1377, %rd1379;
	mul.lo.s64 	%rd1381, %rd1368, 977;
	mul.hi.u64 	%rd1382, %rd1368, %rd1369;
	add.s64 	%rd1383, %rd1381, %rd1380;
	setp.lt.u64 	%p454, %rd1383, %rd1381;
	selp.u64 	%rd1384, 1, 0, %p454;
	add.s64 	%rd1385, %rd1382, %rd1384;
	shl.b64 	%rd1386, %rd1350, 32;
	mov.b64 	{%r55, %r56}, %rd1350;
	mov.b64 	{%r57, %r58}, %rd1357;
	mov.b64 	%rd1387, {%r56, %r57};
	mov.b64 	{%r59, %r60}, %rd1365;
	mov.b64 	%rd1388, {%r58, %r59};
	mov.b64 	{%r61, %r62}, %rd1368;
	mov.b64 	%rd1389, {%r60, %r61};
	shr.u64 	%rd1390, %rd1368, 32;
	mad.lo.s64 	%rd1391, %rd1350, 977, %rd1386;
	setp.lt.u64 	%p455, %rd1391, %rd1386;
	selp.u64 	%rd1392, 1, 0, %p455;
	add.s64 	%rd1393, %rd1387, %rd1392;
	add.s64 	%rd1394, %rd1393, %rd1373;
	setp.lt.u64 	%p456, %rd1394, %rd1387;
	setp.eq.s64 	%p457, %rd1394, %rd1387;
	and.pred  	%p458, %p455, %p457;
	or.pred  	%p459, %p456, %p458;
	selp.u64 	%rd1395, 1, 0, %p459;
	add.s64 	%rd1396, %rd1388, %rd1395;
	add.s64 	%rd1397, %rd1396, %rd1378;
	setp.lt.u64 	%p460, %rd1397, %rd1388;
	setp.eq.s64 	%p461, %rd1397, %rd1388;
	and.pred  	%p462, %p459, %p461;
	or.pred  	%p463, %p460, %p462;
	selp.u64 	%rd1398, 1, 0, %p463;
	add.s64 	%rd1399, %rd1389, %rd1398;
	add.s64 	%rd1400, %rd1399, %rd1383;
	setp.lt.u64 	%p464, %rd1400, %rd1389;
	setp.eq.s64 	%p465, %rd1400, %rd1389;
	and.pred  	%p466, %p463, %p465;
	or.pred  	%p467, %p464, %p466;
	selp.u64 	%rd1401, 1, 0, %p467;
	add.s64 	%rd1402, %rd1390, %rd1401;
	add.s64 	%rd1403, %rd1402, %rd1385;
	mad.lo.s64 	%rd3739, %rd3730, %rd3730, %rd1391;
	setp.lt.u64 	%p468, %rd3739, %rd1391;
	selp.u64 	%rd1404, 1, 0, %p468;
	add.s64 	%rd1405, %rd1394, %rd1289;
	add.s64 	%rd3738, %rd1405, %rd1404;
	setp.lt.u64 	%p469, %rd3738, %rd1289;
	setp.eq.s64 	%p470, %rd3738, %rd1289;
	and.pred  	%p471, %p468, %p470;
	or.pred  	%p472, %p469, %p471;
	selp.u64 	%rd1406, 1, 0, %p472;
	add.s64 	%rd1407, %rd1397, %rd1317;
	add.s64 	%rd3737, %rd1407, %rd1406;
	setp.lt.u64 	%p473, %rd3737, %rd1317;
	setp.eq.s64 	%p474, %rd3737, %rd1317;
	and.pred  	%p475, %p472, %p474;
	or.pred  	%p476, %p473, %p475;
	selp.u64 	%rd1408, 1, 0, %p476;
	add.s64 	%rd1409, %rd1400, %rd1344;
	add.s64 	%rd3736, %rd1409, %rd1408;
	setp.lt.u64 	%p477, %rd3736, %rd1344;
	setp.eq.s64 	%p478, %rd3736, %rd1344;
	and.pred  	%p479, %p476, %p478;
	or.pred  	%p480, %p477, %p479;
	selp.u64 	%rd1410, 1, 0, %p480;
	add.s64 	%rd3731, %rd1403, %rd1410;
	setp.eq.s64 	%p481, %rd3731, 0;
	@%p481 bra 	$L__BB0_30;
	mov.u64 	%rd3733, %rd3738;
	mov.u64 	%rd3734, %rd3737;
	mov.u64 	%rd3735, %rd3736;
$L__BB0_29:
	mul.lo.s64 	%rd1412, %rd3731, 977;
	shl.b64 	%rd1413, %rd3731, 32;
	add.s64 	%rd3739, %rd1412, %rd3739;
	setp.lt.u64 	%p482, %rd3739, %rd1412;
	selp.u64 	%rd1414, 1, 0, %p482;
	add.s64 	%rd1415, %rd1413, %rd3733;
	add.s64 	%rd3738, %rd1415, %rd1414;
	setp.lt.u64 	%p483, %rd3738, %rd3733;
	setp.eq.s64 	%p484, %rd3738, %rd3733;
	and.pred  	%p485, %p482, %p484;
	or.pred  	%p486, %p483, %p485;
	selp.u64 	%rd1416, 1, 0, %p486;
	add.s64 	%rd3737, %rd3734, %rd1416;
	setp.lt.u64 	%p487, %rd3737, %rd3734;
	selp.u64 	%rd1417, 1, 0, %p487;
	add.s64 	%rd3736, %rd3735, %rd1417;
	setp.lt.u64 	%p488, %rd3736, %rd3735;
	mov.b64 	%rd3731, 1;
	mov.u64 	%rd3733, %rd3738;
	mov.u64 	%rd3734, %rd3737;
	mov.u64 	%rd3735, %rd3736;
	@%p488 bra 	$L__BB0_29;
$L__BB0_30:
	ld.const.u64 	%rd1418, [SECP256K1_P];
	setp.lt.u64 	%p490, %rd3739, %rd1418;
	ld.const.u64 	%rd1419, [SECP256K1_P+8];
	setp.lt.u64 	%p491, %rd3738, %rd1419;
	setp.eq.s64 	%p492, %rd3738, %rd1419;
	and.pred  	%p493, %p490, %p492;
	or.pred  	%p495, %p491, %p493;
	ld.const.u64 	%rd1420, [SECP256K1_P+16];
	setp.lt.u64 	%p496, %rd3737, %rd1420;
	setp.eq.s64 	%p497, %rd3737, %rd1420;
	and.pred  	%p498, %p497, %p495;
	or.pred  	%p13, %p496, %p498;
	ld.const.u64 	%rd152, [SECP256K1_P+24];
	setp.lt.u64 	%p500, %rd3736, %rd152;
	mov.pred 	%p1847, 0;
	@%p500 bra 	$L__BB0_32;
	not.pred 	%p501, %p13;
	setp.ne.s64 	%p502, %rd3736, %rd152;
	or.pred  	%p1847, %p502, %p501;
$L__BB0_32:
	selp.u64 	%rd1421, 1, 0, %p13;
	add.s64 	%rd1422, %rd152, %rd1421;
	selp.b64 	%rd1423, %rd1422, 0, %p1847;
	sub.s64 	%rd153, %rd3736, %rd1423;
	setp.lt.u64 	%p504, %rd3738, %rd1419;
	setp.lt.u64 	%p505, %rd3739, %rd1418;
	setp.eq.s64 	%p506, %rd3738, %rd1419;
	and.pred  	%p507, %p505, %p506;
	or.pred  	%p509, %p504, %p507;
	selp.u64 	%rd1425, 1, 0, %p509;
	add.s64 	%rd1426, %rd1420, %rd1425;
	selp.b64 	%rd1427, %rd1426, 0, %p1847;
	sub.s64 	%rd156, %rd3737, %rd1427;
	selp.u64 	%rd1428, 1, 0, %p505;
	add.s64 	%rd1429, %rd1419, %rd1428;
	selp.b64 	%rd1430, %rd1429, 0, %p1847;
	sub.s64 	%rd157, %rd3738, %rd1430;
	selp.b64 	%rd1431, %rd1418, 0, %p1847;
	sub.s64 	%rd158, %rd3739, %rd1431;
	setp.lt.s64 	%p510, %rd158, 0;
	mov.b64 	{%r63, %r64}, %rd158;
	mov.b64 	{%r65, %r66}, %rd157;
	shf.l.wrap.b32 	%r67, %r64, %r65, 1;
	shf.l.wrap.b32 	%r68, %r65, %r66, 1;
	mov.b64 	%rd1432, {%r67, %r68};
	setp.lt.u64 	%p511, %rd1432, %rd157;
	setp.eq.s64 	%p512, %rd1432, %rd157;
	and.pred  	%p513, %p510, %p512;
	or.pred  	%p514, %p511, %p513;
	selp.u64 	%rd1433, 1, 0, %p514;
	shl.b64 	%rd1434, %rd156, 1;
	or.b64  	%rd1435, %rd1434, %rd1433;
	setp.lt.u64 	%p515, %rd1435, %rd156;
	setp.eq.s64 	%p516, %rd1435, %rd156;
	and.pred  	%p517, %p514, %p516;
	or.pred  	%p16, %p515, %p517;
	selp.u64 	%rd1436, 1, 0, %p16;
	shl.b64 	%rd1437, %rd153, 1;
	or.b64  	%rd159, %rd1437, %rd1436;
	setp.lt.u64 	%p518, %rd159, %rd153;
	mov.pred 	%p1848, -1;
	@%p518 bra 	$L__BB0_34;
	setp.eq.s64 	%p519, %rd159, %rd153;
	and.pred  	%p1848, %p16, %p519;
$L__BB0_34:
	shl.b64 	%rd1438, %rd158, 1;
	setp.lt.u64 	%p521, %rd1438, %rd1418;
	setp.lt.u64 	%p522, %rd1432, %rd1419;
	setp.eq.s64 	%p523, %rd1432, %rd1419;
	and.pred  	%p524, %p521, %p523;
	or.pred  	%p526, %p522, %p524;
	shl.b64 	%rd1441, %rd156, 1;
	setp.eq.s64 	%p529, %rd1432, %rd157;
	and.pred  	%p530, %p510, %p529;
	or.pred  	%p531, %p511, %p530;
	selp.u64 	%rd1442, 1, 0, %p531;
	or.b64  	%rd1443, %rd1441, %rd1442;
	setp.lt.u64 	%p532, %rd1443, %rd1420;
	setp.eq.s64 	%p533, %rd1443, %rd1420;
	and.pred  	%p534, %p533, %p526;
	or.pred  	%p19, %p532, %p534;
	shl.b64 	%rd1444, %rd153, 1;
	setp.lt.u64 	%p536, %rd1443, %rd156;
	setp.eq.s64 	%p537, %rd1443, %rd156;
	and.pred  	%p538, %p531, %p537;
	or.pred  	%p539, %p536, %p538;
	selp.u64 	%rd1445, 1, 0, %p539;
	or.b64  	%rd160, %rd1444, %rd1445;
	setp.lt.u64 	%p540, %rd160, %rd152;
	mov.pred 	%p1849, 0;
	@%p540 bra 	$L__BB0_36;
	not.pred 	%p541, %p19;
	setp.ne.s64 	%p542, %rd160, %rd152;
	or.pred  	%p1849, %p542, %p541;
$L__BB0_36:
	or.pred  	%p544, %p1848, %p1849;
	selp.u64 	%rd1446, 1, 0, %p19;
	add.s64 	%rd1447, %rd152, %rd1446;
	selp.b64 	%rd1448, %rd1447, 0, %p544;
	shl.b64 	%rd1449, %rd153, 1;
	shl.b64 	%rd1450, %rd156, 1;
	mov.b64 	{%r75, %r76}, %rd157;
	mov.b64 	{%r77, %r78}, %rd158;
	shf.l.wrap.b32 	%r79, %r78, %r75, 1;
	shf.l.wrap.b32 	%r80, %r75, %r76, 1;
	mov.b64 	%rd1451, {%r79, %r80};
	setp.lt.u64 	%p545, %rd1451, %rd157;
	setp.lt.s64 	%p546, %rd158, 0;
	setp.eq.s64 	%p547, %rd1451, %rd157;
	and.pred  	%p548, %p546, %p547;
	or.pred  	%p549, %p545, %p548;
	selp.u64 	%rd1452, 1, 0, %p549;
	or.b64  	%rd1453, %rd1450, %rd1452;
	setp.lt.u64 	%p550, %rd1453, %rd156;
	setp.eq.s64 	%p551, %rd1453, %rd156;
	and.pred  	%p552, %p549, %p551;
	or.pred  	%p553, %p550, %p552;
	selp.u64 	%rd1454, 1, 0, %p553;
	or.b64  	%rd1455, %rd1449, %rd1454;
	sub.s64 	%rd161, %rd1455, %rd1448;
	setp.lt.u64 	%p554, %rd1451, %rd1419;
	shl.b64 	%rd1456, %rd158, 1;
	ld.const.u64 	%rd1457, [SECP256K1_P];
	setp.lt.u64 	%p555, %rd1456, %rd1457;
	setp.eq.s64 	%p556, %rd1451, %rd1419;
	and.pred  	%p557, %p555, %p556;
	or.pred  	%p559, %p554, %p557;
	selp.u64 	%rd1458, 1, 0, %p559;
	add.s64 	%rd1459, %rd1420, %rd1458;
	selp.b64 	%rd1460, %rd1459, 0, %p544;
	sub.s64 	%rd1461, %rd1453, %rd1460;
	selp.u64 	%rd1462, 1, 0, %p555;
	add.s64 	%rd1463, %rd1419, %rd1462;
	selp.b64 	%rd1464, %rd1463, 0, %p544;
	sub.s64 	%rd1465, %rd1451, %rd1464;
	selp.b64 	%rd1466, %rd1457, 0, %p544;
	sub.s64 	%rd1467, %rd1456, %rd1466;
	shl.b64 	%rd162, %rd1467, 1;
	setp.lt.s64 	%p560, %rd1467, 0;
	mov.b64 	{%r81, %r82}, %rd1465;
	mov.b64 	{%r83, %r84}, %rd1467;
	shf.l.wrap.b32 	%r85, %r84, %r81, 1;
	shf.l.wrap.b32 	%r86, %r81, %r82, 1;
	mov.b64 	%rd163, {%r85, %r86};
	setp.lt.u64 	%p561, %rd163, %rd1465;
	setp.eq.s64 	%p562, %rd163, %rd1465;
	and.pred  	%p563, %p560, %p562;
	or.pred  	%p564, %p561, %p563;
	selp.u64 	%rd1468, 1, 0, %p564;
	shl.b64 	%rd1469, %rd1461, 1;
	or.b64  	%rd164, %rd1469, %rd1468;
	setp.lt.u64 	%p565, %rd164, %rd1461;
	setp.eq.s64 	%p566, %rd164, %rd1461;
	and.pred  	%p567, %p564, %p566;
	or.pred  	%p22, %p565, %p567;
	selp.u64 	%rd1470, 1, 0, %p22;
	shl.b64 	%rd1471, %rd161, 1;
	or.b64  	%rd165, %rd1471, %rd1470;
	setp.lt.u64 	%p568, %rd165, %rd161;
	mov.pred 	%p1850, -1;
	@%p568 bra 	$L__BB0_38;
	setp.eq.s64 	%p569, %rd165, %rd161;
	and.pred  	%p1850, %p22, %p569;
$L__BB0_38:
	setp.lt.u64 	%p571, %rd162, %rd1457;
	ld.const.u64 	%rd1473, [SECP256K1_P+8];
	setp.lt.u64 	%p572, %rd163, %rd1473;
	setp.eq.s64 	%p573, %rd163, %rd1473;
	and.pred  	%p574, %p571, %p573;
	or.pred  	%p576, %p572, %p574;
	ld.const.u64 	%rd1474, [SECP256K1_P+16];
	setp.lt.u64 	%p577, %rd164, %rd1474;
	setp.eq.s64 	%p578, %rd164, %rd1474;
	and.pred  	%p579, %p578, %p576;
	or.pred  	%p25, %p577, %p579;
	ld.const.u64 	%rd166, [SECP256K1_P+24];
	setp.lt.u64 	%p581, %rd165, %rd166;
	mov.pred 	%p1851, 0;
	@%p581 bra 	$L__BB0_40;
	not.pred 	%p582, %p25;
	setp.ne.s64 	%p583, %rd165, %rd166;
	or.pred  	%p1851, %p583, %p582;
$L__BB0_40:
	or.pred  	%p584, %p1850, %p1851;
	selp.u64 	%rd1475, 1, 0, %p25;
	ld.const.u64 	%rd1476, [SECP256K1_P+24];
	add.s64 	%rd1477, %rd1476, %rd1475;
	selp.b64 	%rd1478, %rd1477, 0, %p584;
	sub.s64 	%rd167, %rd165, %rd1478;
	ld.const.u64 	%rd1479, [SECP256K1_P+8];
	setp.lt.u64 	%p585, %rd163, %rd1479;
	ld.const.u64 	%rd1480, [SECP256K1_P];
	setp.lt.u64 	%p586, %rd162, %rd1480;
	setp.eq.s64 	%p587, %rd163, %rd1479;
	and.pred  	%p588, %p586, %p587;
	or.pred  	%p590, %p585, %p588;
	selp.u64 	%rd1481, 1, 0, %p590;
	ld.const.u64 	%rd1482, [SECP256K1_P+16];
	add.s64 	%rd1483, %rd1482, %rd1481;
	selp.b64 	%rd1484, %rd1483, 0, %p584;
	sub.s64 	%rd168, %rd164, %rd1484;
	selp.u64 	%rd1485, 1, 0, %p586;
	add.s64 	%rd1486, %rd1479, %rd1485;
	selp.b64 	%rd1487, %rd1486, 0, %p584;
	sub.s64 	%rd169, %rd163, %rd1487;
	selp.b64 	%rd1488, %rd1480, 0, %p584;
	sub.s64 	%rd170, %rd162, %rd1488;
	mul.hi.u64 	%rd1489, %rd3730, %rd170;
	mul.lo.s64 	%rd1490, %rd169, %rd3730;
	mul.hi.u64 	%rd1491, %rd3730, %rd169;
	add.s64 	%rd1492, %rd1490, %rd1489;
	setp.lt.u64 	%p591, %rd1492, %rd1490;
	selp.u64 	%rd1493, 1, 0, %p591;
	add.s64 	%rd1494, %rd1491, %rd1493;
	mul.lo.s64 	%rd1495, %rd168, %rd3730;
	mul.hi.u64 	%rd1496, %rd3730, %rd168;
	add.s64 	%rd1497, %rd1495, %rd1494;
	setp.lt.u64 	%p592, %rd1497, %rd1495;
	selp.u64 	%rd1498, 1, 0, %p592;
	add.s64 	%rd1499, %rd1496, %rd1498;
	mul.lo.s64 	%rd1500, %rd167, %rd3730;
	mul.hi.u64 	%rd1501, %rd3730, %rd167;
	add.s64 	%rd1502, %rd1500, %rd1499;
	setp.lt.u64 	%p593, %rd1502, %rd1500;
	selp.u64 	%rd1503, 1, 0, %p593;
	add.s64 	%rd1504, %rd1501, %rd1503;
	mul.lo.s64 	%rd1505, %rd170, %rd3729;
	mul.hi.u64 	%rd1506, %rd3729, %rd170;
	add.s64 	%rd1507, %rd1505, %rd1492;
	setp.lt.u64 	%p594, %rd1507, %rd1505;
	selp.u64 	%rd1508, 1, 0, %p594;
	add.s64 	%rd1509, %rd1506, %rd1508;
	mul.lo.s64 	%rd1510, %rd169, %rd3729;
	mul.hi.u64 	%rd1511, %rd3729, %rd169;
	add.s64 	%rd1512, %rd1510, %rd1497;
	setp.lt.u64 	%p595, %rd1512, %rd1510;
	selp.u64 	%rd1513, 1, 0, %p595;
	add.s64 	%rd1514, %rd1512, %rd1509;
	setp.lt.u64 	%p596, %rd1514, %rd1512;
	selp.u64 	%rd1515, 1, 0, %p596;
	add.s64 	%rd1516, %rd1511, %rd1513;
	add.s64 	%rd1517, %rd1516, %rd1515;
	mul.lo.s64 	%rd1518, %rd168, %rd3729;
	mul.hi.u64 	%rd1519, %rd3729, %rd168;
	add.s64 	%rd1520, %rd1518, %rd1502;
	setp.lt.u64 	%p597, %rd1520, %rd1518;
	selp.u64 	%rd1521, 1, 0, %p597;
	add.s64 	%rd1522, %rd1520, %rd1517;
	setp.lt.u64 	%p598, %rd1522, %rd1520;
	selp.u64 	%rd1523, 1, 0, %p598;
	add.s64 	%rd1524, %rd1519, %rd1521;
	add.s64 	%rd1525, %rd1524, %rd1523;
	mul.lo.s64 	%rd1526, %rd167, %rd3729;
	mul.hi.u64 	%rd1527, %rd3729, %rd167;
	add.s64 	%rd1528, %rd1526, %rd1504;
	setp.lt.u64 	%p599, %rd1528, %rd1526;
	selp.u64 	%rd1529, 1, 0, %p599;
	add.s64 	%rd1530, %rd1528, %rd1525;
	setp.lt.u64 	%p600, %rd1530, %rd1528;
	selp.u64 	%rd1531, 1, 0, %p600;
	add.s64 	%rd1532, %rd1527, %rd1529;
	add.s64 	%rd1533, %rd1532, %rd1531;
	mul.lo.s64 	%rd1534, %rd170, %rd3728;
	mul.hi.u64 	%rd1535, %rd3728, %rd170;
	add.s64 	%rd1536, %rd1534, %rd1514;
	setp.lt.u64 	%p601, %rd1536, %rd1534;
	selp.u64 	%rd1537, 1, 0, %p601;
	add.s64 	%rd1538, %rd1535, %rd1537;
	mul.lo.s64 	%rd1539, %rd169, %rd3728;
	mul.hi.u64 	%rd1540, %rd3728, %rd169;
	add.s64 	%rd1541, %rd1539, %rd1522;
	setp.lt.u64 	%p602, %rd1541, %rd1539;
	selp.u64 	%rd1542, 1, 0, %p602;
	add.s64 	%rd1543, %rd1541, %rd1538;
	setp.lt.u64 	%p603, %rd1543, %rd1541;
	selp.u64 	%rd1544, 1, 0, %p603;
	add.s64 	%rd1545, %rd1540, %rd1542;
	add.s64 	%rd1546, %rd1545, %rd1544;
	mul.lo.s64 	%rd1547, %rd168, %rd3728;
	mul.hi.u64 	%rd1548, %rd3728, %rd168;
	add.s64 	%rd1549, %rd1547, %rd1530;
	setp.lt.u64 	%p604, %rd1549, %rd1547;
	selp.u64 	%rd1550, 1, 0, %p604;
	add.s64 	%rd1551, %rd1549, %rd1546;
	setp.lt.u64 	%p605, %rd1551, %rd1549;
	selp.u64 	%rd1552, 1, 0, %p605;
	add.s64 	%rd1553, %rd1548, %rd1550;
	add.s64 	%rd1554, %rd1553, %rd1552;
	mul.lo.s64 	%rd1555, %rd167, %rd3728;
	mul.hi.u64 	%rd1556, %rd3728, %rd167;
	add.s64 	%rd1557, %rd1555, %rd1533;
	setp.lt.u64 	%p606, %rd1557, %rd1555;
	selp.u64 	%rd1558, 1, 0, %p606;
	add.s64 	%rd1559, %rd1557, %rd1554;
	setp.lt.u64 	%p607, %rd1559, %rd1557;
	selp.u64 	%rd1560, 1, 0, %p607;
	add.s64 	%rd1561, %rd1556, %rd1558;
	add.s64 	%rd1562, %rd1561, %rd1560;
	mul.lo.s64 	%rd1563, %rd170, %rd3727;
	mul.hi.u64 	%rd1564, %rd3727, %rd170;
	add.s64 	%rd1565, %rd1563, %rd1543;
	setp.lt.u64 	%p608, %rd1565, %rd1563;
	selp.u64 	%rd1566, 1, 0, %p608;
	add.s64 	%rd1567, %rd1564, %rd1566;
	mul.lo.s64 	%rd1568, %rd169, %rd3727;
	mul.hi.u64 	%rd1569, %rd3727, %rd169;
	add.s64 	%rd1570, %rd1568, %rd1551;
	setp.lt.u64 	%p609, %rd1570, %rd1568;
	selp.u64 	%rd1571, 1, 0, %p609;
	add.s64 	%rd1572, %rd1570, %rd1567;
	setp.lt.u64 	%p610, %rd1572, %rd1570;
	selp.u64 	%rd1573, 1, 0, %p610;
	add.s64 	%rd1574, %rd1569, %rd1571;
	add.s64 	%rd1575, %rd1574, %rd1573;
	mul.lo.s64 	%rd1576, %rd168, %rd3727;
	mul.hi.u64 	%rd1577, %rd3727, %rd168;
	add.s64 	%rd1578, %rd1576, %rd1559;
	setp.lt.u64 	%p611, %rd1578, %rd1576;
	selp.u64 	%rd1579, 1, 0, %p611;
	add.s64 	%rd1580, %rd1578, %rd1575;
	setp.lt.u64 	%p612, %rd1580, %rd1578;
	selp.u64 	%rd1581, 1, 0, %p612;
	add.s64 	%rd1582, %rd1577, %rd1579;
	add.s64 	%rd1583, %rd1582, %rd1581;
	mul.lo.s64 	%rd1584, %rd167, %rd3727;
	mul.hi.u64 	%rd1585, %rd3727, %rd167;
	add.s64 	%rd1586, %rd1584, %rd1562;
	setp.lt.u64 	%p613, %rd1586, %rd1584;
	selp.u64 	%rd1587, 1, 0, %p613;
	add.s64 	%rd1588, %rd1586, %rd1583;
	setp.lt.u64 	%p614, %rd1588, %rd1586;
	selp.u64 	%rd1589, 1, 0, %p614;
	add.s64 	%rd1590, %rd1585, %rd1587;
	add.s64 	%rd1591, %rd1590, %rd1589;
	mov.b64 	%rd1592, 977;
	mul.hi.u64 	%rd1593, %rd1572, %rd1592;
	mul.lo.s64 	%rd1594, %rd1580, 977;
	mul.hi.u64 	%rd1595, %rd1580, %rd1592;
	add.s64 	%rd1596, %rd1594, %rd1593;
	setp.lt.u64 	%p615, %rd1596, %rd1594;
	selp.u64 	%rd1597, 1, 0, %p615;
	add.s64 	%rd1598, %rd1595, %rd1597;
	mul.lo.s64 	%rd1599, %rd1588, 977;
	mul.hi.u64 	%rd1600, %rd1588, %rd1592;
	add.s64 	%rd1601, %rd1599, %rd1598;
	setp.lt.u64 	%p616, %rd1601, %rd1599;
	selp.u64 	%rd1602, 1, 0, %p616;
	add.s64 	%rd1603, %rd1600, %rd1602;
	mul.lo.s64 	%rd1604, %rd1591, 977;
	mul.hi.u64 	%rd1605, %rd1591, %rd1592;
	add.s64 	%rd1606, %rd1604, %rd1603;
	setp.lt.u64 	%p617, %rd1606, %rd1604;
	selp.u64 	%rd1607, 1, 0, %p617;
	add.s64 	%rd1608, %rd1605, %rd1607;
	shl.b64 	%rd1609, %rd1572, 32;
	mov.b64 	{%r87, %r88}, %rd1572;
	mov.b64 	{%r89, %r90}, %rd1580;
	mov.b64 	%rd1610, {%r88, %r89};
	mov.b64 	{%r91, %r92}, %rd1588;
	mov.b64 	%rd1611, {%r90, %r91};
	mov.b64 	{%r93, %r94}, %rd1591;
	mov.b64 	%rd1612, {%r92, %r93};
	shr.u64 	%rd1613, %rd1591, 32;
	mad.lo.s64 	%rd1614, %rd1572, 977, %rd1609;
	setp.lt.u64 	%p618, %rd1614, %rd1609;
	selp.u64 	%rd1615, 1, 0, %p618;
	add.s64 	%rd1616, %rd1610, %rd1615;
	add.s64 	%rd1617, %rd1616, %rd1596;
	setp.lt.u64 	%p619, %rd1617, %rd1610;
	setp.eq.s64 	%p620, %rd1617, %rd1610;
	and.pred  	%p621, %p618, %p620;
	or.pred  	%p622, %p619, %p621;
	selp.u64 	%rd1618, 1, 0, %p622;
	add.s64 	%rd1619, %rd1611, %rd1618;
	add.s64 	%rd1620, %rd1619, %rd1601;
	setp.lt.u64 	%p623, %rd1620, %rd1611;
	setp.eq.s64 	%p624, %rd1620, %rd1611;
	and.pred  	%p625, %p622, %p624;
	or.pred  	%p626, %p623, %p625;
	selp.u64 	%rd1621, 1, 0, %p626;
	add.s64 	%rd1622, %rd1612, %rd1621;
	add.s64 	%rd1623, %rd1622, %rd1606;
	setp.lt.u64 	%p627, %rd1623, %rd1612;
	setp.eq.s64 	%p628, %rd1623, %rd1612;
	and.pred  	%p629, %p626, %p628;
	or.pred  	%p630, %p627, %p629;
	selp.u64 	%rd1624, 1, 0, %p630;
	add.s64 	%rd1625, %rd1613, %rd1624;
	add.s64 	%rd1626, %rd1625, %rd1608;
	mad.lo.s64 	%rd3748, %rd170, %rd3730, %rd1614;
	setp.lt.u64 	%p631, %rd3748, %rd1614;
	selp.u64 	%rd1627, 1, 0, %p631;
	add.s64 	%rd1628, %rd1617, %rd1507;
	add.s64 	%rd3747, %rd1628, %rd1627;
	setp.lt.u64 	%p632, %rd3747, %rd1507;
	setp.eq.s64 	%p633, %rd3747, %rd1507;
	and.pred  	%p634, %p631, %p633;
	or.pred  	%p635, %p632, %p634;
	selp.u64 	%rd1629, 1, 0, %p635;
	add.s64 	%rd1630, %rd1620, %rd1536;
	add.s64 	%rd3746, %rd1630, %rd1629;
	setp.lt.u64 	%p636, %rd3746, %rd1536;
	setp.eq.s64 	%p637, %rd3746, %rd1536;
	and.pred  	%p638, %p635, %p637;
	or.pred  	%p639, %p636, %p638;
	selp.u64 	%rd1631, 1, 0, %p639;
	add.s64 	%rd1632, %rd1623, %rd1565;
	add.s64 	%rd3745, %rd1632, %rd1631;
	setp.lt.u64 	%p640, %rd3745, %rd1565;
	setp.eq.s64 	%p641, %rd3745, %rd1565;
	and.pred  	%p642, %p639, %p641;
	or.pred  	%p643, %p640, %p642;
	selp.u64 	%rd1633, 1, 0, %p643;
	add.s64 	%rd3740, %rd1626, %rd1633;
	setp.eq.s64 	%p644, %rd3740, 0;
	@%p644 bra 	$L__BB0_43;
	mov.u64 	%rd3742, %rd3747;
	mov.u64 	%rd3743, %rd3746;
	mov.u64 	%rd3744, %rd3745;
$L__BB0_42:
	mul.lo.s64 	%rd1635, %rd3740, 977;
	shl.b64 	%rd1636, %rd3740, 32;
	add.s64 	%rd3748, %rd1635, %rd3748;
	setp.lt.u64 	%p645, %rd3748, %rd1635;
	selp.u64 	%rd1637, 1, 0, %p645;
	add.s64 	%rd1638, %rd1636, %rd3742;
	add.s64 	%rd3747, %rd1638, %rd1637;
	setp.lt.u64 	%p646, %rd3747, %rd3742;
	setp.eq.s64 	%p647, %rd3747, %rd3742;
	and.pred  	%p648, %p645, %p647;
	or.pred  	%p649, %p646, %p648;
	selp.u64 	%rd1639, 1, 0, %p649;
	add.s64 	%rd3746, %rd3743, %rd1639;
	setp.lt.u64 	%p650, %rd3746, %rd3743;
	selp.u64 	%rd1640, 1, 0, %p650;
	add.s64 	%rd3745, %rd3744, %rd1640;
	setp.lt.u64 	%p651, %rd3745, %rd3744;
	mov.b64 	%rd3740, 1;
	mov.u64 	%rd3742, %rd3747;
	mov.u64 	%rd3743, %rd3746;
	mov.u64 	%rd3744, %rd3745;
	@%p651 bra 	$L__BB0_42;
$L__BB0_43:
	ld.const.u64 	%rd1641, [SECP256K1_P];
	setp.lt.u64 	%p653, %rd3748, %rd1641;
	ld.const.u64 	%rd1642, [SECP256K1_P+8];
	setp.lt.u64 	%p654, %rd3747, %rd1642;
	setp.eq.s64 	%p655, %rd3747, %rd1642;
	and.pred  	%p656, %p653, %p655;
	or.pred  	%p658, %p654, %p656;
	ld.const.u64 	%rd1643, [SECP256K1_P+16];
	setp.lt.u64 	%p659, %rd3746, %rd1643;
	setp.eq.s64 	%p660, %rd3746, %rd1643;
	and.pred  	%p661, %p660, %p658;
	or.pred  	%p28, %p659, %p661;
	ld.const.u64 	%rd1644, [SECP256K1_P+24];
	setp.lt.u64 	%p663, %rd3745, %rd1644;
	mov.pred 	%p1852, 0;
	@%p663 bra 	$L__BB0_45;
	not.pred 	%p664, %p28;
	ld.const.u64 	%rd1645, [SECP256K1_P+24];
	setp.ne.s64 	%p665, %rd3745, %rd1645;
	or.pred  	%p1852, %p665, %p664;
$L__BB0_45:
	selp.u64 	%rd1646, 1, 0, %p28;
	ld.const.u64 	%rd1647, [SECP256K1_P+24];
	add.s64 	%rd1648, %rd1647, %rd1646;
	selp.b64 	%rd1649, %rd1648, 0, %p1852;
	sub.s64 	%rd189, %rd3745, %rd1649;
	ld.const.u64 	%rd1650, [SECP256K1_P+8];
	setp.lt.u64 	%p666, %rd3747, %rd1650;
	ld.const.u64 	%rd1651, [SECP256K1_P];
	setp.lt.u64 	%p667, %rd3748, %rd1651;
	setp.eq.s64 	%p668, %rd3747, %rd1650;
	and.pred  	%p669, %p667, %p668;
	or.pred  	%p671, %p666, %p669;
	selp.u64 	%rd1652, 1, 0, %p671;
	ld.const.u64 	%rd1653, [SECP256K1_P+16];
	add.s64 	%rd1654, %rd1653, %rd1652;
	selp.b64 	%rd1655, %rd1654, 0, %p1852;
	sub.s64 	%rd190, %rd3746, %rd1655;
	selp.u64 	%rd1656, 1, 0, %p667;
	add.s64 	%rd1657, %rd1650, %rd1656;
	selp.b64 	%rd1658, %rd1657, 0, %p1852;
	sub.s64 	%rd191, %rd3747, %rd1658;
	selp.b64 	%rd1659, %rd1651, 0, %p1852;
	sub.s64 	%rd192, %rd3748, %rd1659;
	sub.s64 	%rd3752, %rd121, %rd10;
	setp.lt.u64 	%p672, %rd121, %rd10;
	selp.s64 	%rd1660, -1, 0, %p672;
	add.s64 	%rd1661, %rd120, %rd1660;
	sub.s64 	%rd3751, %rd1661, %rd9;
	setp.lt.u64 	%p673, %rd120, %rd9;
	setp.eq.s64 	%p674, %rd120, %rd9;
	and.pred  	%p675, %p672, %p674;
	or.pred  	%p676, %p673, %p675;
	selp.s64 	%rd1662, -1, 0, %p676;
	sub.s64 	%rd1663, %rd119, %rd8;
	add.s64 	%rd3750, %rd1663, %rd1662;
	setp.lt.u64 	%p677, %rd119, %rd8;
	setp.eq.s64 	%p678, %rd119, %rd8;
	and.pred  	%p679, %p676, %p678;
	or.pred  	%p680, %p677, %p679;
	not.pred 	%p681, %p680;
	selp.s64 	%rd1664, -1, 0, %p680;
	sub.s64 	%rd1665, %rd118, %rd7;
	add.s64 	%rd3749, %rd1665, %rd1664;
	setp.ge.u64 	%p682, %rd118, %rd7;
	setp.ne.s64 	%p683, %rd118, %rd7;
	or.pred  	%p684, %p683, %p681;
	and.pred  	%p685, %p682, %p684;
	@%p685 bra 	$L__BB0_47;
	ld.const.u64 	%rd1666, [SECP256K1_P];
	add.s64 	%rd3752, %rd1666, %rd3752;
	setp.lt.u64 	%p686, %rd3752, %rd1666;
	selp.u64 	%rd1667, 1, 0, %p686;
	ld.const.u64 	%rd1668, [SECP256K1_P+8];
	add.s64 	%rd1669, %rd1668, %rd3751;
	add.s64 	%rd198, %rd1669, %rd1667;
	setp.lt.u64 	%p687, %rd198, %rd3751;
	setp.eq.s64 	%p688, %rd198, %rd3751;
	and.pred  	%p689, %p686, %p688;
	or.pred  	%p691, %p687, %p689;
	selp.u64 	%rd1670, 1, 0, %p691;
	ld.const.u64 	%rd1671, [SECP256K1_P+16];
	add.s64 	%rd1672, %rd1671, %rd3750;
	add.s64 	%rd199, %rd1672, %rd1670;
	setp.lt.u64 	%p692, %rd199, %rd3750;
	setp.eq.s64 	%p693, %rd199, %rd3750;
	and.pred  	%p694, %p691, %p693;
	or.pred  	%p696, %p692, %p694;
	selp.u64 	%rd1673, 1, 0, %p696;
	ld.const.u64 	%rd1674, [SECP256K1_P+24];
	add.s64 	%rd1675, %rd1674, %rd3749;
	add.s64 	%rd3749, %rd1675, %rd1673;
	mov.u64 	%rd3750, %rd199;
	mov.u64 	%rd3751, %rd198;
$L__BB0_47:
	shl.b64 	%rd205, %rd3752, 1;
	setp.lt.s64 	%p698, %rd3752, 0;
	mov.b64 	{%r95, %r96}, %rd3751;
	mov.b64 	{%r97, %r98}, %rd3752;
	shf.l.wrap.b32 	%r99, %r98, %r95, 1;
	shf.l.wrap.b32 	%r100, %r95, %r96, 1;
	mov.b64 	%rd206, {%r99, %r100};
	setp.lt.u64 	%p699, %rd206, %rd3751;
	setp.eq.s64 	%p700, %rd206, %rd3751;
	and.pred  	%p701, %p698, %p700;
	or.pred  	%p702, %p699, %p701;
	selp.u64 	%rd1676, 1, 0, %p702;
	shl.b64 	%rd1677, %rd3750, 1;
	or.b64  	%rd207, %rd1677, %rd1676;
	setp.lt.u64 	%p703, %rd207, %rd3750;
	setp.eq.s64 	%p704, %rd207, %rd3750;
	and.pred  	%p705, %p702, %p704;
	or.pred  	%p31, %p703, %p705;
	selp.u64 	%rd1678, 1, 0, %p31;
	shl.b64 	%rd1679, %rd3749, 1;
	or.b64  	%rd208, %rd1679, %rd1678;
	setp.lt.u64 	%p706, %rd208, %rd3749;
	mov.pred 	%p1853, -1;
	@%p706 bra 	$L__BB0_49;
	setp.eq.s64 	%p707, %rd208, %rd3749;
	and.pred  	%p1853, %p31, %p707;
$L__BB0_49:
	ld.const.u64 	%rd1680, [SECP256K1_P];
	setp.lt.u64 	%p709, %rd205, %rd1680;
	ld.const.u64 	%rd1681, [SECP256K1_P+8];
	setp.lt.u64 	%p710, %rd206, %rd1681;
	setp.eq.s64 	%p711, %rd206, %rd1681;
	and.pred  	%p712, %p709, %p711;
	or.pred  	%p714, %p710, %p712;
	ld.const.u64 	%rd1682, [SECP256K1_P+16];
	setp.lt.u64 	%p715, %rd207, %rd1682;
	setp.eq.s64 	%p716, %rd207, %rd1682;
	and.pred  	%p717, %p716, %p714;
	or.pred  	%p34, %p715, %p717;
	ld.const.u64 	%rd1683, [SECP256K1_P+24];
	setp.lt.u64 	%p719, %rd208, %rd1683;
	mov.pred 	%p1854, 0;
	@%p719 bra 	$L__BB0_51;
	not.pred 	%p720, %p34;
	ld.const.u64 	%rd1684, [SECP256K1_P+24];
	setp.ne.s64 	%p721, %rd208, %rd1684;
	or.pred  	%p1854, %p721, %p720;
$L__BB0_51:
	or.pred  	%p722, %p1853, %p1854;
	selp.u64 	%rd1685, 1, 0, %p34;
	ld.const.u64 	%rd1686, [SECP256K1_P+24];
	add.s64 	%rd1687, %rd1686, %rd1685;
	selp.b64 	%rd1688, %rd1687, 0, %p722;
	sub.s64 	%rd209, %rd208, %rd1688;
	ld.const.u64 	%rd1689, [SECP256K1_P+8];
	setp.lt.u64 	%p723, %rd206, %rd1689;
	ld.const.u64 	%rd1690, [SECP256K1_P];
	setp.lt.u64 	%p724, %rd205, %rd1690;
	setp.eq.s64 	%p725, %rd206, %rd1689;
	and.pred  	%p726, %p724, %p725;
	or.pred  	%p728, %p723, %p726;
	selp.u64 	%rd1691, 1, 0, %p728;
	ld.const.u64 	%rd1692, [SECP256K1_P+16];
	add.s64 	%rd1693, %rd1692, %rd1691;
	selp.b64 	%rd1694, %rd1693, 0, %p722;
	sub.s64 	%rd210, %rd207, %rd1694;
	selp.u64 	%rd1695, 1, 0, %p724;
	add.s64 	%rd1696, %rd1689, %rd1695;
	selp.b64 	%rd1697, %rd1696, 0, %p722;
	sub.s64 	%rd211, %rd206, %rd1697;
	selp.b64 	%rd1698, %rd1690, 0, %p722;
	sub.s64 	%rd212, %rd205, %rd1698;
	mul.hi.u64 	%rd1699, %rd14, %rd170;
	mul.lo.s64 	%rd1700, %rd169, %rd14;
	mul.hi.u64 	%rd1701, %rd14, %rd169;
	add.s64 	%rd1702, %rd1700, %rd1699;
	setp.lt.u64 	%p729, %rd1702, %rd1700;
	selp.u64 	%rd1703, 1, 0, %p729;
	add.s64 	%rd1704, %rd1701, %rd1703;
	mul.lo.s64 	%rd1705, %rd168, %rd14;
	mul.hi.u64 	%rd1706, %rd14, %rd168;
	add.s64 	%rd1707, %rd1705, %rd1704;
	setp.lt.u64 	%p730, %rd1707, %rd1705;
	selp.u64 	%rd1708, 1, 0, %p730;
	add.s64 	%rd1709, %rd1706, %rd1708;
	mul.lo.s64 	%rd1710, %rd167, %rd14;
	mul.hi.u64 	%rd1711, %rd14, %rd167;
	add.s64 	%rd1712, %rd1710, %rd1709;
	setp.lt.u64 	%p731, %rd1712, %rd1710;
	selp.u64 	%rd1713, 1, 0, %p731;
	add.s64 	%rd1714, %rd1711, %rd1713;
	mul.lo.s64 	%rd1715, %rd170, %rd13;
	mul.hi.u64 	%rd1716, %rd13, %rd170;
	add.s64 	%rd1717, %rd1715, %rd1702;
	setp.lt.u64 	%p732, %rd1717, %rd1715;
	selp.u64 	%rd1718, 1, 0, %p732;
	add.s64 	%rd1719, %rd1716, %rd1718;
	mul.lo.s64 	%rd1720, %rd169, %rd13;
	mul.hi.u64 	%rd1721, %rd13, %rd169;
	add.s64 	%rd1722, %rd1720, %rd1707;
	setp.lt.u64 	%p733, %rd1722, %rd1720;
	selp.u64 	%rd1723, 1, 0, %p733;
	add.s64 	%rd1724, %rd1722, %rd1719;
	setp.lt.u64 	%p734, %rd1724, %rd1722;
	selp.u64 	%rd1725, 1, 0, %p734;
	add.s64 	%rd1726, %rd1721, %rd1723;
	add.s64 	%rd1727, %rd1726, %rd1725;
	mul.lo.s64 	%rd1728, %rd168, %rd13;
	mul.hi.u64 	%rd1729, %rd13, %rd168;
	add.s64 	%rd1730, %rd1728, %rd1712;
	setp.lt.u64 	%p735, %rd1730, %rd1728;
	selp.u64 	%rd1731, 1, 0, %p735;
	add.s64 	%rd1732, %rd1730, %rd1727;
	setp.lt.u64 	%p736, %rd1732, %rd1730;
	selp.u64 	%rd1733, 1, 0, %p736;
	add.s64 	%rd1734, %rd1729, %rd1731;
	add.s64 	%rd1735, %rd1734, %rd1733;
	mul.lo.s64 	%rd1736, %rd167, %rd13;
	mul.hi.u64 	%rd1737, %rd13, %rd167;
	add.s64 	%rd1738, %rd1736, %rd1714;
	setp.lt.u64 	%p737, %rd1738, %rd1736;
	selp.u64 	%rd1739, 1, 0, %p737;
	add.s64 	%rd1740, %rd1738, %rd1735;
	setp.lt.u64 	%p738, %rd1740, %rd1738;
	selp.u64 	%rd1741, 1, 0, %p738;
	add.s64 	%rd1742, %rd1737, %rd1739;
	add.s64 	%rd1743, %rd1742, %rd1741;
	mul.lo.s64 	%rd1744, %rd170, %rd12;
	mul.hi.u64 	%rd1745, %rd12, %rd170;
	add.s64 	%rd1746, %rd1744, %rd1724;
	setp.lt.u64 	%p739, %rd1746, %rd1744;
	selp.u64 	%rd1747, 1, 0, %p739;
	add.s64 	%rd1748, %rd1745, %rd1747;
	mul.lo.s64 	%rd1749, %rd169, %rd12;
	mul.hi.u64 	%rd1750, %rd12, %rd169;
	add.s64 	%rd1751, %rd1749, %rd1732;
	setp.lt.u64 	%p740, %rd1751, %rd1749;
	selp.u64 	%rd1752, 1, 0, %p740;
	add.s64 	%rd1753, %rd1751, %rd1748;
	setp.lt.u64 	%p741, %rd1753, %rd1751;
	selp.u64 	%rd1754, 1, 0, %p741;
	add.s64 	%rd1755, %rd1750, %rd1752;
	add.s64 	%rd1756, %rd1755, %rd1754;
	mul.lo.s64 	%rd1757, %rd168, %rd12;
	mul.hi.u64 	%rd1758, %rd12, %rd168;
	add.s64 	%rd1759, %rd1757, %rd1740;
	setp.lt.u64 	%p742, %rd1759, %rd1757;
	selp.u64 	%rd1760, 1, 0, %p742;
	add.s64 	%rd1761, %rd1759, %rd1756;
	setp.lt.u64 	%p743, %rd1761, %rd1759;
	selp.u64 	%rd1762, 1, 0, %p743;
	add.s64 	%rd1763, %rd1758, %rd1760;
	add.s64 	%rd1764, %rd1763, %rd1762;
	mul.lo.s64 	%rd1765, %rd167, %rd12;
	mul.hi.u64 	%rd1766, %rd12, %rd167;
	add.s64 	%rd1767, %rd1765, %rd1743;
	setp.lt.u64 	%p744, %rd1767, %rd1765;
	selp.u64 	%rd1768, 1, 0, %p744;
	add.s64 	%rd1769, %rd1767, %rd1764;
	setp.lt.u64 	%p745, %rd1769, %rd1767;
	selp.u64 	%rd1770, 1, 0, %p745;
	add.s64 	%rd1771, %rd1766, %rd1768;
	add.s64 	%rd1772, %rd1771, %rd1770;
	mul.lo.s64 	%rd1773, %rd170, %rd11;
	mul.hi.u64 	%rd1774, %rd11, %rd170;
	add.s64 	%rd1775, %rd1773, %rd1753;
	setp.lt.u64 	%p746, %rd1775, %rd1773;
	selp.u64 	%rd1776, 1, 0, %p746;
	add.s64 	%rd1777, %rd1774, %rd1776;
	mul.lo.s64 	%rd1778, %rd169, %rd11;
	mul.hi.u64 	%rd1779, %rd11, %rd169;
	add.s64 	%rd1780, %rd1778, %rd1761;
	setp.lt.u64 	%p747, %rd1780, %rd1778;
	selp.u64 	%rd1781, 1, 0, %p747;
	add.s64 	%rd1782, %rd1780, %rd1777;
	setp.lt.u64 	%p748, %rd1782, %rd1780;
	selp.u64 	%rd1783, 1, 0, %p748;
	add.s64 	%rd1784, %rd1779, %rd1781;
	add.s64 	%rd1785, %rd1784, %rd1783;
	mul.lo.s64 	%rd1786, %rd168, %rd11;
	mul.hi.u64 	%rd1787, %rd11, %rd168;
	add.s64 	%rd1788, %rd1786, %rd1769;
	setp.lt.u64 	%p749, %rd1788, %rd1786;
	selp.u64 	%rd1789, 1, 0, %p749;
	add.s64 	%rd1790, %rd1788, %rd1785;
	setp.lt.u64 	%p750, %rd1790, %rd1788;
	selp.u64 	%rd1791, 1, 0, %p750;
	add.s64 	%rd1792, %rd1787, %rd1789;
	add.s64 	%rd1793, %rd1792, %rd1791;
	mul.lo.s64 	%rd1794, %rd167, %rd11;
	mul.hi.u64 	%rd1795, %rd11, %rd167;
	add.s64 	%rd1796, %rd1794, %rd1772;
	setp.lt.u64 	%p751, %rd1796, %rd1794;
	selp.u64 	%rd1797, 1, 0, %p751;
	add.s64 	%rd1798, %rd1796, %rd1793;
	setp.lt.u64 	%p752, %rd1798, %rd1796;
	selp.u64 	%rd1799, 1, 0, %p752;
	add.s64 	%rd1800, %rd1795, %rd1797;
	add.s64 	%rd1801, %rd1800, %rd1799;
	mov.b64 	%rd1802, 977;
	mul.hi.u64 	%rd1803, %rd1782, %rd1802;
	mul.lo.s64 	%rd1804, %rd1790, 977;
	mul.hi.u64 	%rd1805, %rd1790, %rd1802;
	add.s64 	%rd1806, %rd1804, %rd1803;
	setp.lt.u64 	%p753, %rd1806, %rd1804;
	selp.u64 	%rd1807, 1, 0, %p753;
	add.s64 	%rd1808, %rd1805, %rd1807;
	mul.lo.s64 	%rd1809, %rd1798, 977;
	mul.hi.u64 	%rd1810, %rd1798, %rd1802;
	add.s64 	%rd1811, %rd1809, %rd1808;
	setp.lt.u64 	%p754, %rd1811, %rd1809;
	selp.u64 	%rd1812, 1, 0, %p754;
	add.s64 	%rd1813, %rd1810, %rd1812;
	mul.lo.s64 	%rd1814, %rd1801, 977;
	mul.hi.u64 	%rd1815, %rd1801, %rd1802;
	add.s64 	%rd1816, %rd1814, %rd1813;
	setp.lt.u64 	%p755, %rd1816, %rd1814;
	selp.u64 	%rd1817, 1, 0, %p755;
	add.s64 	%rd1818, %rd1815, %rd1817;
	shl.b64 	%rd1819, %rd1782, 32;
	mov.b64 	{%r101, %r102}, %rd1782;
	mov.b64 	{%r103, %r104}, %rd1790;
	mov.b64 	%rd1820, {%r102, %r103};
	mov.b64 	{%r105, %r106}, %rd1798;
	mov.b64 	%rd1821, {%r104, %r105};
	mov.b64 	{%r107, %r108}, %rd1801;
	mov.b64 	%rd1822, {%r106, %r107};
	shr.u64 	%rd1823, %rd1801, 32;
	mad.lo.s64 	%rd1824, %rd1782, 977, %rd1819;
	setp.lt.u64 	%p756, %rd1824, %rd1819;
	selp.u64 	%rd1825, 1, 0, %p756;
	add.s64 	%rd1826, %rd1820, %rd1825;
	add.s64 	%rd1827, %rd1826, %rd1806;
	setp.lt.u64 	%p757, %rd1827, %rd1820;
	setp.eq.s64 	%p758, %rd1827, %rd1820;
	and.pred  	%p759, %p756, %p758;
	or.pred  	%p760, %p757, %p759;
	selp.u64 	%rd1828, 1, 0, %p760;
	add.s64 	%rd1829, %rd1821, %rd1828;
	add.s64 	%rd1830, %rd1829, %rd1811;
	setp.lt.u64 	%p761, %rd1830, %rd1821;
	setp.eq.s64 	%p762, %rd1830, %rd1821;
	and.pred  	%p763, %p760, %p762;
	or.pred  	%p764, %p761, %p763;
	selp.u64 	%rd1831, 1, 0, %p764;
	add.s64 	%rd1832, %rd1822, %rd1831;
	add.s64 	%rd1833, %rd1832, %rd1816;
	setp.lt.u64 	%p765, %rd1833, %rd1822;
	setp.eq.s64 	%p766, %rd1833, %rd1822;
	and.pred  	%p767, %p764, %p766;
	or.pred  	%p768, %p765, %p767;
	selp.u64 	%rd1834, 1, 0, %p768;
	add.s64 	%rd1835, %rd1823, %rd1834;
	add.s64 	%rd1836, %rd1835, %rd1818;
	mad.lo.s64 	%rd3761, %rd170, %rd14, %rd1824;
	setp.lt.u64 	%p769, %rd3761, %rd1824;
	selp.u64 	%rd1837, 1, 0, %p769;
	add.s64 	%rd1838, %rd1827, %rd1717;
	add.s64 	%rd3760, %rd1838, %rd1837;
	setp.lt.u64 	%p770, %rd3760, %rd1717;
	setp.eq.s64 	%p771, %rd3760, %rd1717;
	and.pred  	%p772, %p769, %p771;
	or.pred  	%p773, %p770, %p772;
	selp.u64 	%rd1839, 1, 0, %p773;
	add.s64 	%rd1840, %rd1830, %rd1746;
	add.s64 	%rd3759, %rd1840, %rd1839;
	setp.lt.u64 	%p774, %rd3759, %rd1746;
	setp.eq.s64 	%p775, %rd3759, %rd1746;
	and.pred  	%p776, %p773, %p775;
	or.pred  	%p777, %p774, %p776;
	selp.u64 	%rd1841, 1, 0, %p777;
	add.s64 	%rd1842, %rd1833, %rd1775;
	add.s64 	%rd3758, %rd1842, %rd1841;
	setp.lt.u64 	%p778, %rd3758, %rd1775;
	setp.eq.s64 	%p779, %rd3758, %rd1775;
	and.pred  	%p780, %p777, %p779;
	or.pred  	%p781, %p778, %p780;
	selp.u64 	%rd1843, 1, 0, %p781;
	add.s64 	%rd3753, %rd1836, %rd1843;
	setp.eq.s64 	%p782, %rd3753, 0;
	@%p782 bra 	$L__BB0_54;
	mov.u64 	%rd3755, %rd3760;
	mov.u64 	%rd3756, %rd3759;
	mov.u64 	%rd3757, %rd3758;
$L__BB0_53:
	mul.lo.s64 	%rd1845, %rd3753, 977;
	shl.b64 	%rd1846, %rd3753, 32;
	add.s64 	%rd3761, %rd1845, %rd3761;
	setp.lt.u64 	%p783, %rd3761, %rd1845;
	selp.u64 	%rd1847, 1, 0, %p783;
	add.s64 	%rd1848, %rd1846, %rd3755;
	add.s64 	%rd3760, %rd1848, %rd1847;
	setp.lt.u64 	%p784, %rd3760, %rd3755;
	setp.eq.s64 	%p785, %rd3760, %rd3755;
	and.pred  	%p786, %p783, %p785;
	or.pred  	%p787, %p784, %p786;
	selp.u64 	%rd1849, 1, 0, %p787;
	add.s64 	%rd3759, %rd3756, %rd1849;
	setp.lt.u64 	%p788, %rd3759, %rd3756;
	selp.u64 	%rd1850, 1, 0, %p788;
	add.s64 	%rd3758, %rd3757, %rd1850;
	setp.lt.u64 	%p789, %rd3758, %rd3757;
	mov.b64 	%rd3753, 1;
	mov.u64 	%rd3755, %rd3760;
	mov.u64 	%rd3756, %rd3759;
	mov.u64 	%rd3757, %rd3758;
	@%p789 bra 	$L__BB0_53;
$L__BB0_54:
	setp.lt.u64 	%p791, %rd3761, %rd1690;
	setp.lt.u64 	%p792, %rd3760, %rd1689;
	setp.eq.s64 	%p793, %rd3760, %rd1689;
	and.pred  	%p794, %p791, %p793;
	or.pred  	%p796, %p792, %p794;
	ld.const.u64 	%rd1853, [SECP256K1_P+16];
	setp.lt.u64 	%p797, %rd3759, %rd1853;
	setp.eq.s64 	%p798, %rd3759, %rd1853;
	and.pred  	%p799, %p798, %p796;
	or.pred  	%p37, %p797, %p799;
	ld.const.u64 	%rd231, [SECP256K1_P+24];
	setp.lt.u64 	%p801, %rd3758, %rd231;
	mov.pred 	%p1855, 0;
	@%p801 bra 	$L__BB0_56;
	not.pred 	%p802, %p37;
	setp.ne.s64 	%p803, %rd3758, %rd231;
	or.pred  	%p1855, %p803, %p802;
$L__BB0_56:
	selp.u64 	%rd1854, 1, 0, %p37;
	ld.const.u64 	%rd1855, [SECP256K1_P+24];
	add.s64 	%rd1856, %rd1855, %rd1854;
	selp.b64 	%rd1857, %rd1856, 0, %p1855;
	sub.s64 	%rd232, %rd3758, %rd1857;
	ld.const.u64 	%rd1858, [SECP256K1_P+8];
	setp.lt.u64 	%p804, %rd3760, %rd1858;
	ld.const.u64 	%rd1859, [SECP256K1_P];
	setp.lt.u64 	%p805, %rd3761, %rd1859;
	setp.eq.s64 	%p806, %rd3760, %rd1858;
	and.pred  	%p807, %p805, %p806;
	or.pred  	%p809, %p804, %p807;
	selp.u64 	%rd1860, 1, 0, %p809;
	ld.const.u64 	%rd1861, [SECP256K1_P+16];
	add.s64 	%rd1862, %rd1861, %rd1860;
	selp.b64 	%rd1863, %rd1862, 0, %p1855;
	sub.s64 	%rd233, %rd3759, %rd1863;
	selp.u64 	%rd1864, 1, 0, %p805;
	add.s64 	%rd1865, %rd1858, %rd1864;
	selp.b64 	%rd1866, %rd1865, 0, %p1855;
	sub.s64 	%rd234, %rd3760, %rd1866;
	selp.b64 	%rd1867, %rd1859, 0, %p1855;
	sub.s64 	%rd235, %rd3761, %rd1867;
	mul.hi.u64 	%rd1868, %rd212, %rd212;
	mul.lo.s64 	%rd1869, %rd211, %rd212;
	mul.hi.u64 	%rd1870, %rd212, %rd211;
	add.s64 	%rd1871, %rd1869, %rd1868;
	setp.lt.u64 	%p810, %rd1871, %rd1869;
	selp.u64 	%rd1872, 1, 0, %p810;
	add.s64 	%rd1873, %rd1870, %rd1872;
	mul.lo.s64 	%rd1874, %rd210, %rd212;
	mul.hi.u64 	%rd1875, %rd212, %rd210;
	add.s64 	%rd1876, %rd1874, %rd1873;
	setp.lt.u64 	%p811, %rd1876, %rd1874;
	selp.u64 	%rd1877, 1, 0, %p811;
	add.s64 	%rd1878, %rd1875, %rd1877;
	mul.lo.s64 	%rd1879, %rd209, %rd212;
	mul.hi.u64 	%rd1880, %rd212, %rd209;
	add.s64 	%rd1881, %rd1879, %rd1878;
	setp.lt.u64 	%p812, %rd1881, %rd1879;
	selp.u64 	%rd1882, 1, 0, %p812;
	add.s64 	%rd1883, %rd1880, %rd1882;
	mul.hi.u64 	%rd1884, %rd211, %rd212;
	add.s64 	%rd1885, %rd1871, %rd1869;
	setp.lt.u64 	%p813, %rd1885, %rd1871;
	selp.u64 	%rd1886, 1, 0, %p813;
	add.s64 	%rd1887, %rd1884, %rd1886;
	mul.lo.s64 	%rd1888, %rd211, %rd211;
	mul.hi.u64 	%rd1889, %rd211, %rd211;
	add.s64 	%rd1890, %rd1888, %rd1876;
	setp.lt.u64 	%p814, %rd1890, %rd1888;
	selp.u64 	%rd1891, 1, 0, %p814;
	add.s64 	%rd1892, %rd1890, %rd1887;
	setp.lt.u64 	%p815, %rd1892, %rd1890;
	selp.u64 	%rd1893, 1, 0, %p815;
	add.s64 	%rd1894, %rd1889, %rd1891;
	add.s64 	%rd1895, %rd1894, %rd1893;
	mul.lo.s64 	%rd1896, %rd210, %rd211;
	mul.hi.u64 	%rd1897, %rd211, %rd210;
	add.s64 	%rd1898, %rd1896, %rd1881;
	setp.lt.u64 	%p816, %rd1898, %rd1896;
	selp.u64 	%rd1899, 1, 0, %p816;
	add.s64 	%rd1900, %rd1898, %rd1895;
	setp.lt.u64 	%p817, %rd1900, %rd1898;
	selp.u64 	%rd1901, 1, 0, %p817;
	add.s64 	%rd1902, %rd1897, %rd1899;
	add.s64 	%rd1903, %rd1902, %rd1901;
	mul.lo.s64 	%rd1904, %rd209, %rd211;
	mul.hi.u64 	%rd1905, %rd211, %rd209;
	add.s64 	%rd1906, %rd1904, %rd1883;
	setp.lt.u64 	%p818, %rd1906, %rd1904;
	selp.u64 	%rd1907, 1, 0, %p818;
	add.s64 	%rd1908, %rd1906, %rd1903;
	setp.lt.u64 	%p819, %rd1908, %rd1906;
	selp.u64 	%rd1909, 1, 0, %p819;
	add.s64 	%rd1910, %rd1905, %rd1907;
	add.s64 	%rd1911, %rd1910, %rd1909;
	mul.hi.u64 	%rd1912, %rd210, %rd212;
	add.s64 	%rd1913, %rd1874, %rd1892;
	setp.lt.u64 	%p820, %rd1913, %rd1874;
	selp.u64 	%rd1914, 1, 0, %p820;
	add.s64 	%rd1915, %rd1912, %rd1914;
	mul.hi.u64 	%rd1916, %rd210, %rd211;
	add.s64 	%rd1917, %rd1896, %rd1900;
	setp.lt.u64 	%p821, %rd1917, %rd1896;
	selp.u64 	%rd1918, 1, 0, %p821;
	add.s64 	%rd1919, %rd1917, %rd1915;
	setp.lt.u64 	%p822, %rd1919, %rd1917;
	selp.u64 	%rd1920, 1, 0, %p822;
	add.s64 	%rd1921, %rd1916, %rd1918;
	add.s64 	%rd1922, %rd1921, %rd1920;
	mul.lo.s64 	%rd1923, %rd210, %rd210;
	mul.hi.u64 	%rd1924, %rd210, %rd210;
	add.s64 	%rd1925, %rd1923, %rd1908;
	setp.lt.u64 	%p823, %rd1925, %rd1923;
	selp.u64 	%rd1926, 1, 0, %p823;
	add.s64 	%rd1927, %rd1925, %rd1922;
	setp.lt.u64 	%p824, %rd1927, %rd1925;
	selp.u64 	%rd1928, 1, 0, %p824;
	add.s64 	%rd1929, %rd1924, %rd1926;
	add.s64 	%rd1930, %rd1929, %rd1928;
	mul.lo.s64 	%rd1931, %rd209, %rd210;
	mul.hi.u64 	%rd1932, %rd210, %rd209;
	add.s64 	%rd1933, %rd1931, %rd1911;
	setp.lt.u64 	%p825, %rd1933, %rd1931;
	selp.u64 	%rd1934, 1, 0, %p825;
	add.s64 	%rd1935, %rd1933, %rd1930;
	setp.lt.u64 	%p826, %rd1935, %rd1933;
	selp.u64 	%rd1936, 1, 0, %p826;
	add.s64 	%rd1937, %rd1932, %rd1934;
	add.s64 	%rd1938, %rd1937, %rd1936;
	mul.hi.u64 	%rd1939, %rd209, %rd212;
	add.s64 	%rd1940, %rd1879, %rd1919;
	setp.lt.u64 	%p827, %rd1940, %rd1879;
	selp.u64 	%rd1941, 1, 0, %p827;
	add.s64 	%rd1942, %rd1939, %rd1941;
	mul.hi.u64 	%rd1943, %rd209, %rd211;
	add.s64 	%rd1944, %rd1904, %rd1927;
	setp.lt.u64 	%p828, %rd1944, %rd1904;
	selp.u64 	%rd1945, 1, 0, %p828;
	add.s64 	%rd1946, %rd1944, %rd1942;
	setp.lt.u64 	%p829, %rd1946, %rd1944;
	selp.u64 	%rd1947, 1, 0, %p829;
	add.s64 	%rd1948, %rd1943, %rd1945;
	add.s64 	%rd1949, %rd1948, %rd1947;
	mul.hi.u64 	%rd1950, %rd209, %rd210;
	add.s64 	%rd1951, %rd1931, %rd1935;
	setp.lt.u64 	%p830, %rd1951, %rd1931;
	selp.u64 	%rd1952, 1, 0, %p830;
	add.s64 	%rd1953, %rd1951, %rd1949;
	setp.lt.u64 	%p831, %rd1953, %rd1951;
	selp.u64 	%rd1954, 1, 0, %p831;
	add.s64 	%rd1955, %rd1950, %rd1952;
	add.s64 	%rd1956, %rd1955, %rd1954;
	mul.lo.s64 	%rd1957, %rd209, %rd209;
	mul.hi.u64 	%rd1958, %rd209, %rd209;
	add.s64 	%rd1959, %rd1957, %rd1938;
	setp.lt.u64 	%p832, %rd1959, %rd1957;
	selp.u64 	%rd1960, 1, 0, %p832;
	add.s64 	%rd1961, %rd1959, %rd1956;
	setp.lt.u64 	%p833, %rd1961, %rd1959;
	selp.u64 	%rd1962, 1, 0, %p833;
	add.s64 	%rd1963, %rd1958, %rd1960;
	add.s64 	%rd1964, %rd1963, %rd1962;
	mov.b64 	%rd1965, 977;
	mul.hi.u64 	%rd1966, %rd1946, %rd1965;
	mul.lo.s64 	%rd1967, %rd1953, 977;
	mul.hi.u64 	%rd1968, %rd1953, %rd1965;
	add.s64 	%rd1969, %rd1967, %rd1966;
	setp.lt.u64 	%p834, %rd1969, %rd1967;
	selp.u64 	%rd1970, 1, 0, %p834;
	add.s64 	%rd1971, %rd1968, %rd1970;
	mul.lo.s64 	%rd1972, %rd1961, 977;
	mul.hi.u64 	%rd1973, %rd1961, %rd1965;
	add.s64 	%rd1974, %rd1972, %rd1971;
	setp.lt.u64 	%p835, %rd1974, %rd1972;
	selp.u64 	%rd1975, 1, 0, %p835;
	add.s64 	%rd1976, %rd1973, %rd1975;
	mul.lo.s64 	%rd1977, %rd1964, 977;
	mul.hi.u64 	%rd1978, %rd1964, %rd1965;
	add.s64 	%rd1979, %rd1977, %rd1976;
	setp.lt.u64 	%p836, %rd1979, %rd1977;
	selp.u64 	%rd1980, 1, 0, %p836;
	add.s64 	%rd1981, %rd1978, %rd1980;
	shl.b64 	%rd1982, %rd1946, 32;
	mov.b64 	{%r109, %r110}, %rd1946;
	mov.b64 	{%r111, %r112}, %rd1953;
	mov.b64 	%rd1983, {%r110, %r111};
	mov.b64 	{%r113, %r114}, %rd1961;
	mov.b64 	%rd1984, {%r112, %r113};
	mov.b64 	{%r115, %r116}, %rd1964;
	mov.b64 	%rd1985, {%r114, %r115};
	shr.u64 	%rd1986, %rd1964, 32;
	mad.lo.s64 	%rd1987, %rd1946, 977, %rd1982;
	setp.lt.u64 	%p837, %rd1987, %rd1982;
	selp.u64 	%rd1988, 1, 0, %p837;
	add.s64 	%rd1989, %rd1983, %rd1988;
	add.s64 	%rd1990, %rd1989, %rd1969;
	setp.lt.u64 	%p838, %rd1990, %rd1983;
	setp.eq.s64 	%p839, %rd1990, %rd1983;
	and.pred  	%p840, %p837, %p839;
	or.pred  	%p841, %p838, %p840;
	selp.u64 	%rd1991, 1, 0, %p841;
	add.s64 	%rd1992, %rd1984, %rd1991;
	add.s64 	%rd1993, %rd1992, %rd1974;
	setp.lt.u64 	%p842, %rd1993, %rd1984;
	setp.eq.s64 	%p843, %rd1993, %rd1984;
	and.pred  	%p844, %p841, %p843;
	or.pred  	%p845, %p842, %p844;
	selp.u64 	%rd1994, 1, 0, %p845;
	add.s64 	%rd1995, %rd1985, %rd1994;
	add.s64 	%rd1996, %rd1995, %rd1979;
	setp.lt.u64 	%p846, %rd1996, %rd1985;
	setp.eq.s64 	%p847, %rd1996, %rd1985;
	and.pred  	%p848, %p845, %p847;
	or.pred  	%p849, %p846, %p848;
	selp.u64 	%rd1997, 1, 0, %p849;
	add.s64 	%rd1998, %rd1986, %rd1997;
	add.s64 	%rd1999, %rd1998, %rd1981;
	mad.lo.s64 	%rd3770, %rd212, %rd212, %rd1987;
	setp.lt.u64 	%p850, %rd3770, %rd1987;
	selp.u64 	%rd2000, 1, 0, %p850;
	add.s64 	%rd2001, %rd1990, %rd1885;
	add.s64 	%rd3769, %rd2001, %rd2000;
	setp.lt.u64 	%p851, %rd3769, %rd1885;
	setp.eq.s64 	%p852, %rd3769, %rd1885;
	and.pred  	%p853, %p850, %p852;
	or.pred  	%p854, %p851, %p853;
	selp.u64 	%rd2002, 1, 0, %p854;
	add.s64 	%rd2003, %rd1993, %rd1913;
	add.s64 	%rd3768, %rd2003, %rd2002;
	setp.lt.u64 	%p855, %rd3768, %rd1913;
	setp.eq.s64 	%p856, %rd3768, %rd1913;
	and.pred  	%p857, %p854, %p856;
	or.pred  	%p858, %p855, %p857;
	selp.u64 	%rd2004, 1, 0, %p858;
	add.s64 	%rd2005, %rd1996, %rd1940;
	add.s64 	%rd3767, %rd2005, %rd2004;
	setp.lt.u64 	%p859, %rd3767, %rd1940;
	setp.eq.s64 	%p860, %rd3767, %rd1940;
	and.pred  	%p861, %p858, %p860;
	or.pred  	%p862, %p859, %p861;
	selp.u64 	%rd2006, 1, 0, %p862;
	add.s64 	%rd3762, %rd1999, %rd2006;
	setp.eq.s64 	%p863, %rd3762, 0;
	@%p863 bra 	$L__BB0_59;
	mov.u64 	%rd3764, %rd3769;
	mov.u64 	%rd3765, %rd3768;
	mov.u64 	%rd3766, %rd3767;
$L__BB0_58:
	mul.lo.s64 	%rd2008, %rd3762, 977;
	shl.b64 	%rd2009, %rd3762, 32;
	add.s64 	%rd3770, %rd2008, %rd3770;
	setp.lt.u64 	%p864, %rd3770, %rd2008;
	selp.u64 	%rd2010, 1, 0, %p864;
	add.s64 	%rd2011, %rd2009, %rd3764;
	add.s64 	%rd3769, %rd2011, %rd2010;
	setp.lt.u64 	%p865, %rd3769, %rd3764;
	setp.eq.s64 	%p866, %rd3769, %rd3764;
	and.pred  	%p867, %p864, %p866;
	or.pred  	%p868, %p865, %p867;
	selp.u64 	%rd2012, 1, 0, %p868;
	add.s64 	%rd3768, %rd3765, %rd2012;
	setp.lt.u64 	%p869, %rd3768, %rd3765;
	selp.u64 	%rd2013, 1, 0, %p869;
	add.s64 	%rd3767, %rd3766, %rd2013;
	setp.lt.u64 	%p870, %rd3767, %rd3766;
	mov.b64 	%rd3762, 1;
	mov.u64 	%rd3764, %rd3769;
	mov.u64 	%rd3765, %rd3768;
	mov.u64 	%rd3766, %rd3767;
	@%p870 bra 	$L__BB0_58;
$L__BB0_59:
	ld.const.u64 	%rd2014, [SECP256K1_P];
	setp.lt.u64 	%p872, %rd3770, %rd2014;
	ld.const.u64 	%rd2015, [SECP256K1_P+8];
	setp.lt.u64 	%p873, %rd3769, %rd2015;
	setp.eq.s64 	%p874, %rd3769, %rd2015;
	and.pred  	%p875, %p872, %p874;
	or.pred  	%p877, %p873, %p875;
	ld.const.u64 	%rd2016, [SECP256K1_P+16];
	setp.lt.u64 	%p878, %rd3768, %rd2016;
	setp.eq.s64 	%p879, %rd3768, %rd2016;
	and.pred  	%p880, %p879, %p877;
	or.pred  	%p40, %p878, %p880;
	ld.const.u64 	%rd2017, [SECP256K1_P+24];
	setp.lt.u64 	%p882, %rd3767, %rd2017;
	mov.pred 	%p1856, 0;
	@%p882 bra 	$L__BB0_61;
	not.pred 	%p883, %p40;
	ld.const.u64 	%rd2018, [SECP256K1_P+24];
	setp.ne.s64 	%p884, %rd3767, %rd2018;
	or.pred  	%p1856, %p884, %p883;
$L__BB0_61:
	selp.u64 	%rd2019, 1, 0, %p40;
	ld.const.u64 	%rd2020, [SECP256K1_P+24];
	add.s64 	%rd2021, %rd2020, %rd2019;
	selp.b64 	%rd2022, %rd2021, 0, %p1856;
	sub.s64 	%rd2023, %rd3767, %rd2022;
	ld.const.u64 	%rd2024, [SECP256K1_P+8];
	setp.lt.u64 	%p885, %rd3769, %rd2024;
	ld.const.u64 	%rd2025, [SECP256K1_P];
	setp.lt.u64 	%p886, %rd3770, %rd2025;
	setp.eq.s64 	%p887, %rd3769, %rd2024;
	and.pred  	%p888, %p886, %p887;
	or.pred  	%p890, %p885, %p888;
	selp.u64 	%rd2026, 1, 0, %p890;
	ld.const.u64 	%rd2027, [SECP256K1_P+16];
	add.s64 	%rd2028, %rd2027, %rd2026;
	selp.b64 	%rd2029, %rd2028, 0, %p1856;
	sub.s64 	%rd2030, %rd3768, %rd2029;
	selp.u64 	%rd2031, 1, 0, %p886;
	add.s64 	%rd2032, %rd2024, %rd2031;
	selp.b64 	%rd2033, %rd2032, 0, %p1856;
	sub.s64 	%rd2034, %rd3769, %rd2033;
	selp.b64 	%rd2035, %rd2025, 0, %p1856;
	sub.s64 	%rd2036, %rd3770, %rd2035;
	sub.s64 	%rd3774, %rd2036, %rd192;
	setp.lt.u64 	%p891, %rd2036, %rd192;
	selp.s64 	%rd2037, -1, 0, %p891;
	sub.s64 	%rd2038, %rd2034, %rd191;
	add.s64 	%rd3773, %rd2038, %rd2037;
	setp.lt.u64 	%p892, %rd2034, %rd191;
	setp.eq.s64 	%p893, %rd2034, %rd191;
	and.pred  	%p894, %p891, %p893;
	or.pred  	%p896, %p892, %p894;
	selp.s64 	%rd2039, -1, 0, %p896;
	sub.s64 	%rd2040, %rd2030, %rd190;
	add.s64 	%rd3772, %rd2040, %rd2039;
	setp.lt.u64 	%p897, %rd2030, %rd190;
	setp.eq.s64 	%p898, %rd2030, %rd190;
	and.pred  	%p899, %p898, %p896;
	or.pred  	%p901, %p897, %p899;
	selp.s64 	%rd2041, -1, 0, %p901;
	sub.s64 	%rd2042, %rd2023, %rd189;
	add.s64 	%rd3771, %rd2042, %rd2041;
	setp.ge.u64 	%p902, %rd2023, %rd189;
	setp.eq.s64 	%p903, %rd2023, %rd189;
	and.pred  	%p904, %p903, %p901;
	not.pred 	%p906, %p904;
	and.pred  	%p907, %p902, %p906;
	@%p907 bra 	$L__BB0_63;
	ld.const.u64 	%rd2043, [SECP256K1_P];
	add.s64 	%rd3774, %rd2043, %rd3774;
	setp.lt.u64 	%p908, %rd3774, %rd2043;
	selp.u64 	%rd2044, 1, 0, %p908;
	ld.const.u64 	%rd2045, [SECP256K1_P+8];
	add.s64 	%rd2046, %rd2045, %rd3773;
	add.s64 	%rd259, %rd2046, %rd2044;
	setp.lt.u64 	%p909, %rd259, %rd3773;
	setp.eq.s64 	%p910, %rd259, %rd3773;
	and.pred  	%p911, %p908, %p910;
	or.pred  	%p913, %p909, %p911;
	selp.u64 	%rd2047, 1, 0, %p913;
	ld.const.u64 	%rd2048, [SECP256K1_P+16];
	add.s64 	%rd2049, %rd2048, %rd3772;
	add.s64 	%rd260, %rd2049, %rd2047;
	setp.lt.u64 	%p914, %rd260, %rd3772;
	setp.eq.s64 	%p915, %rd260, %rd3772;
	and.pred  	%p916, %p913, %p915;
	or.pred  	%p918, %p914, %p916;
	selp.u64 	%rd2050, 1, 0, %p918;
	ld.const.u64 	%rd2051, [SECP256K1_P+24];
	add.s64 	%rd2052, %rd2051, %rd3771;
	add.s64 	%rd3771, %rd2052, %rd2050;
	mov.u64 	%rd3772, %rd260;
	mov.u64 	%rd3773, %rd259;
$L__BB0_63:
	setp.lt.s64 	%p920, %rd235, 0;
	mov.b64 	{%r117, %r118}, %rd234;
	mov.b64 	{%r119, %r120}, %rd235;
	shf.l.wrap.b32 	%r121, %r120, %r117, 1;
	shf.l.wrap.b32 	%r122, %r117, %r118, 1;
	mov.b64 	%rd2053, {%r121, %r122};
	setp.lt.u64 	%p921, %rd2053, %rd234;
	setp.eq.s64 	%p922, %rd2053, %rd234;
	and.pred  	%p923, %p920, %p922;
	or.pred  	%p924, %p921, %p923;
	selp.u64 	%rd2054, 1, 0, %p924;
	shl.b64 	%rd2055, %rd233, 1;
	or.b64  	%rd2056, %rd2055, %rd2054;
	setp.lt.u64 	%p925, %rd2056, %rd233;
	setp.eq.s64 	%p926, %rd2056, %rd233;
	and.pred  	%p927, %p924, %p926;
	or.pred  	%p43, %p925, %p927;
	selp.u64 	%rd2057, 1, 0, %p43;
	shl.b64 	%rd2058, %rd232, 1;
	or.b64  	%rd2059, %rd2058, %rd2057;
	setp.lt.u64 	%p928, %rd2059, %rd232;
	mov.pred 	%p1857, -1;
	@%p928 bra 	$L__BB0_65;
	shl.b64 	%rd2060, %rd232, 1;
	selp.u64 	%rd2061, 1, 0, %p43;
	or.b64  	%rd2062, %rd2060, %rd2061;
	setp.eq.s64 	%p929, %rd2062, %rd232;
	and.pred  	%p1857, %p43, %p929;
$L__BB0_65:
	shl.b64 	%rd2063, %rd235, 1;
	ld.const.u64 	%rd2064, [SECP256K1_P];
	setp.lt.u64 	%p931, %rd2063, %rd2064;
	mov.b64 	{%r123, %r124}, %rd234;
	mov.b64 	{%r125, %r126}, %rd235;
	shf.l.wrap.b32 	%r127, %r126, %r123, 1;
	shf.l.wrap.b32 	%r128, %r123, %r124, 1;
	mov.b64 	%rd2065, {%r127, %r128};
	ld.const.u64 	%rd2066, [SECP256K1_P+8];
	setp.lt.u64 	%p932, %rd2065, %rd2066;
	setp.eq.s64 	%p933, %rd2065, %rd2066;
	and.pred  	%p934, %p931, %p933;
	or.pred  	%p936, %p932, %p934;
	shl.b64 	%rd2067, %rd233, 1;
	setp.lt.u64 	%p937, %rd2065, %rd234;
	setp.eq.s64 	%p939, %rd2065, %rd234;
	and.pred  	%p940, %p920, %p939;
	or.pred  	%p941, %p937, %p940;
	selp.u64 	%rd2068, 1, 0, %p941;
	or.b64  	%rd2069, %rd2067, %rd2068;
	ld.const.u64 	%rd2070, [SECP256K1_P+16];
	setp.lt.u64 	%p942, %rd2069, %rd2070;
	setp.eq.s64 	%p943, %rd2069, %rd2070;
	and.pred  	%p944, %p943, %p936;
	or.pred  	%p46, %p942, %p944;
	shl.b64 	%rd2071, %rd232, 1;
	setp.lt.u64 	%p946, %rd2069, %rd233;
	setp.eq.s64 	%p947, %rd2069, %rd233;
	and.pred  	%p948, %p941, %p947;
	or.pred  	%p949, %p946, %p948;
	selp.u64 	%rd2072, 1, 0, %p949;
	or.b64  	%rd2073, %rd2071, %rd2072;
	ld.const.u64 	%rd2074, [SECP256K1_P+24];
	setp.lt.u64 	%p950, %rd2073, %rd2074;
	mov.pred 	%p1858, 0;
	@%p950 bra 	$L__BB0_67;
	not.pred 	%p951, %p46;
	shl.b64 	%rd2075, %rd232, 1;
	shl.b64 	%rd2076, %rd233, 1;
	mov.b64 	{%r129, %r130}, %rd234;
	mov.b64 	{%r131, %r132}, %rd235;
	shf.l.wrap.b32 	%r133, %r132, %r129, 1;
	shf.l.wrap.b32 	%r134, %r129, %r130, 1;
	mov.b64 	%rd2077, {%r133, %r134};
	setp.lt.u64 	%p952, %rd2077, %rd234;
	setp.lt.s64 	%p953, %rd235, 0;
	setp.eq.s64 	%p954, %rd2077, %rd234;
	and.pred  	%p955, %p953, %p954;
	or.pred  	%p956, %p952, %p955;
	selp.u64 	%rd2078, 1, 0, %p956;
	or.b64  	%rd2079, %rd2076, %rd2078;
	setp.lt.u64 	%p957, %rd2079, %rd233;
	setp.eq.s64 	%p958, %rd2079, %rd233;
	and.pred  	%p959, %p956, %p958;
	or.pred  	%p960, %p957, %p959;
	selp.u64 	%rd2080, 1, 0, %p960;
	or.b64  	%rd2081, %rd2075, %rd2080;
	ld.const.u64 	%rd2082, [SECP256K1_P+24];
	setp.ne.s64 	%p961, %rd2081, %rd2082;
	or.pred  	%p1858, %p961, %p951;
$L__BB0_67:
	or.pred  	%p962, %p1857, %p1858;
	selp.u64 	%rd2083, 1, 0, %p46;
	ld.const.u64 	%rd2084, [SECP256K1_P+24];
	add.s64 	%rd2085, %rd2084, %rd2083;
	selp.b64 	%rd2086, %rd2085, 0, %p962;
	shl.b64 	%rd2087, %rd232, 1;
	shl.b64 	%rd2088, %rd233, 1;
	mov.b64 	{%r135, %r136}, %rd234;
	mov.b64 	{%r137, %r138}, %rd235;
	shf.l.wrap.b32 	%r139, %r138, %r135, 1;
	shf.l.wrap.b32 	%r140, %r135, %r136, 1;
	mov.b64 	%rd2089, {%r139, %r140};
	setp.lt.u64 	%p963, %rd2089, %rd234;
	setp.lt.s64 	%p964, %rd235, 0;
	setp.eq.s64 	%p965, %rd2089, %rd234;
	and.pred  	%p966, %p964, %p965;
	or.pred  	%p967, %p963, %p966;
	selp.u64 	%rd2090, 1, 0, %p967;
	or.b64  	%rd2091, %rd2088, %rd2090;
	setp.lt.u64 	%p968, %rd2091, %rd233;
	setp.eq.s64 	%p969, %rd2091, %rd233;
	and.pred  	%p970, %p967, %p969;
	or.pred  	%p971, %p968, %p970;
	selp.u64 	%rd2092, 1, 0, %p971;
	or.b64  	%rd2093, %rd2087, %rd2092;
	sub.s64 	%rd2094, %rd2093, %rd2086;
	ld.const.u64 	%rd2095, [SECP256K1_P+8];
	setp.lt.u64 	%p972, %rd2089, %rd2095;
	shl.b64 	%rd2096, %rd235, 1;
	ld.const.u64 	%rd2097, [SECP256K1_P];
	setp.lt.u64 	%p973, %rd2096, %rd2097;
	setp.eq.s64 	%p974, %rd2089, %rd2095;
	and.pred  	%p975, %p973, %p974;
	or.pred  	%p977, %p972, %p975;
	selp.u64 	%rd2098, 1, 0, %p977;
	ld.const.u64 	%rd2099, [SECP256K1_P+16];
	add.s64 	%rd2100, %rd2099, %rd2098;
	selp.b64 	%rd2101, %rd2100, 0, %p962;
	sub.s64 	%rd2102, %rd2091, %rd2101;
	selp.u64 	%rd2103, 1, 0, %p973;
	add.s64 	%rd2104, %rd2095, %rd2103;
	selp.b64 	%rd2105, %rd2104, 0, %p962;
	sub.s64 	%rd2106, %rd2089, %rd2105;
	selp.b64 	%rd2107, %rd2097, 0, %p962;
	sub.s64 	%rd2108, %rd2096, %rd2107;
	sub.s64 	%rd3829, %rd3774, %rd2108;
	setp.lt.u64 	%p978, %rd3774, %rd2108;
	selp.s64 	%rd2109, -1, 0, %p978;
	sub.s64 	%rd2110, %rd3773, %rd2106;
	add.s64 	%rd3828, %rd2110, %rd2109;
	setp.lt.u64 	%p979, %rd3773, %rd2106;
	setp.eq.s64 	%p980, %rd3773, %rd2106;
	and.pred  	%p981, %p978, %p980;
	or.pred  	%p983, %p979, %p981;
	selp.s64 	%rd2111, -1, 0, %p983;
	sub.s64 	%rd2112, %rd3772, %rd2102;
	add.s64 	%rd3827, %rd2112, %rd2111;
	setp.lt.u64 	%p984, %rd3772, %rd2102;
	setp.eq.s64 	%p985, %rd3772, %rd2102;
	and.pred  	%p986, %p985, %p983;
	or.pred  	%p988, %p984, %p986;
	selp.s64 	%rd2113, -1, 0, %p988;
	sub.s64 	%rd2114, %rd3771, %rd2094;
	add.s64 	%rd3826, %rd2114, %rd2113;
	setp.ge.u64 	%p989, %rd3771, %rd2094;
	setp.eq.s64 	%p990, %rd3771, %rd2094;
	and.pred  	%p991, %p990, %p988;
	not.pred 	%p993, %p991;
	and.pred  	%p994, %p989, %p993;
	@%p994 bra 	$L__BB0_69;
	ld.const.u64 	%rd2115, [SECP256K1_P];
	add.s64 	%rd3829, %rd2115, %rd3829;
	setp.lt.u64 	%p995, %rd3829, %rd2115;
	selp.u64 	%rd2116, 1, 0, %p995;
	ld.const.u64 	%rd2117, [SECP256K1_P+8];
	add.s64 	%rd2118, %rd2117, %rd3828;
	add.s64 	%rd271, %rd2118, %rd2116;
	setp.lt.u64 	%p996, %rd271, %rd3828;
	setp.eq.s64 	%p997, %rd271, %rd3828;
	and.pred  	%p998, %p995, %p997;
	or.pred  	%p1000, %p996, %p998;
	selp.u64 	%rd2119, 1, 0, %p1000;
	ld.const.u64 	%rd2120, [SECP256K1_P+16];
	add.s64 	%rd2121, %rd2120, %rd3827;
	add.s64 	%rd272, %rd2121, %rd2119;
	setp.lt.u64 	%p1001, %rd272, %rd3827;
	setp.eq.s64 	%p1002, %rd272, %rd3827;
	and.pred  	%p1003, %p1000, %p1002;
	or.pred  	%p1005, %p1001, %p1003;
	selp.u64 	%rd2122, 1, 0, %p1005;
	ld.const.u64 	%rd2123, [SECP256K1_P+24];
	add.s64 	%rd2124, %rd2123, %rd3826;
	add.s64 	%rd3826, %rd2124, %rd2122;
	mov.u64 	%rd3828, %rd271;
	mov.u64 	%rd3827, %rd272;
$L__BB0_69:
	sub.s64 	%rd3779, %rd235, %rd3829;
	setp.lt.u64 	%p1006, %rd235, %rd3829;
	selp.s64 	%rd2125, -1, 0, %p1006;
	sub.s64 	%rd2126, %rd234, %rd3828;
	add.s64 	%rd3780, %rd2126, %rd2125;
	setp.lt.u64 	%p1007, %rd234, %rd3828;
	setp.eq.s64 	%p1008, %rd234, %rd3828;
	and.pred  	%p1009, %p1006, %p1008;
	or.pred  	%p1010, %p1007, %p1009;
	selp.s64 	%rd2127, -1, 0, %p1010;
	sub.s64 	%rd2128, %rd233, %rd3827;
	add.s64 	%rd3781, %rd2128, %rd2127;
	setp.lt.u64 	%p1011, %rd233, %rd3827;
	setp.eq.s64 	%p1012, %rd233, %rd3827;
	and.pred  	%p1013, %p1012, %p1010;
	or.pred  	%p1014, %p1011, %p1013;
	not.pred 	%p1015, %p1014;
	selp.s64 	%rd2129, -1, 0, %p1014;
	sub.s64 	%rd2130, %rd232, %rd3826;
	add.s64 	%rd3782, %rd2130, %rd2129;
	setp.ge.u64 	%p1016, %rd232, %rd3826;
	setp.ne.s64 	%p1017, %rd232, %rd3826;
	or.pred  	%p1018, %p1017, %p1015;
	and.pred  	%p1019, %p1016, %p1018;
	@%p1019 bra 	$L__BB0_71;
	ld.const.u64 	%rd2131, [SECP256K1_P];
	add.s64 	%rd3779, %rd2131, %rd3779;
	setp.lt.u64 	%p1020, %rd3779, %rd2131;
	selp.u64 	%rd2132, 1, 0, %p1020;
	ld.const.u64 	%rd2133, [SECP256K1_P+8];
	add.s64 	%rd2134, %rd2133, %rd3780;
	add.s64 	%rd283, %rd2134, %rd2132;
	setp.lt.u64 	%p1021, %rd283, %rd3780;
	setp.eq.s64 	%p1022, %rd283, %rd3780;
	and.pred  	%p1023, %p1020, %p1022;
	or.pred  	%p1025, %p1021, %p1023;
	selp.u64 	%rd2135, 1, 0, %p1025;
	ld.const.u64 	%rd2136, [SECP256K1_P+16];
	add.s64 	%rd2137, %rd2136, %rd3781;
	add.s64 	%rd284, %rd2137, %rd2135;
	setp.lt.u64 	%p1026, %rd284, %rd3781;
	setp.eq.s64 	%p1027, %rd284, %rd3781;
	and.pred  	%p1028, %p1025, %p1027;
	or.pred  	%p1030, %p1026, %p1028;
	selp.u64 	%rd2138, 1, 0, %p1030;
	ld.const.u64 	%rd2139, [SECP256K1_P+24];
	add.s64 	%rd2140, %rd2139, %rd3782;
	add.s64 	%rd3782, %rd2140, %rd2138;
	mov.u64 	%rd3780, %rd283;
	mov.u64 	%rd3781, %rd284;
$L__BB0_71:
	mul.hi.u64 	%rd2141, %rd212, %rd3779;
	mul.lo.s64 	%rd2142, %rd3780, %rd212;
	mul.hi.u64 	%rd2143, %rd212, %rd3780;
	add.s64 	%rd2144, %rd2142, %rd2141;
	setp.lt.u64 	%p1031, %rd2144, %rd2142;
	selp.u64 	%rd2145, 1, 0, %p1031;
	add.s64 	%rd2146, %rd2143, %rd2145;
	mul.lo.s64 	%rd2147, %rd3781, %rd212;
	mul.hi.u64 	%rd2148, %rd212, %rd3781;
	add.s64 	%rd2149, %rd2147, %rd2146;
	setp.lt.u64 	%p1032, %rd2149, %rd2147;
	selp.u64 	%rd2150, 1, 0, %p1032;
	add.s64 	%rd2151, %rd2148, %rd2150;
	mul.lo.s64 	%rd2152, %rd3782, %rd212;
	mul.hi.u64 	%rd2153, %rd212, %rd3782;
	add.s64 	%rd2154, %rd2152, %rd2151;
	setp.lt.u64 	%p1033, %rd2154, %rd2152;
	selp.u64 	%rd2155, 1, 0, %p1033;
	add.s64 	%rd2156, %rd2153, %rd2155;
	mul.lo.s64 	%rd2157, %rd3779, %rd211;
	mul.hi.u64 	%rd2158, %rd211, %rd3779;
	add.s64 	%rd2159, %rd2157, %rd2144;
	setp.lt.u64 	%p1034, %rd2159, %rd2157;
	selp.u64 	%rd2160, 1, 0, %p1034;
	add.s64 	%rd2161, %rd2158, %rd2160;
	mul.lo.s64 	%rd2162, %rd3780, %rd211;
	mul.hi.u64 	%rd2163, %rd211, %rd3780;
	add.s64 	%rd2164, %rd2162, %rd2149;
	setp.lt.u64 	%p1035, %rd2164, %rd2162;
	selp.u64 	%rd2165, 1, 0, %p1035;
	add.s64 	%rd2166, %rd2164, %rd2161;
	setp.lt.u64 	%p1036, %rd2166, %rd2164;
	selp.u64 	%rd2167, 1, 0, %p1036;
	add.s64 	%rd2168, %rd2163, %rd2165;
	add.s64 	%rd2169, %rd2168, %rd2167;
	mul.lo.s64 	%rd2170, %rd3781, %rd211;
	mul.hi.u64 	%rd2171, %rd211, %rd3781;
	add.s64 	%rd2172, %rd2170, %rd2154;
	setp.lt.u64 	%p1037, %rd2172, %rd2170;
	selp.u64 	%rd2173, 1, 0, %p1037;
	add.s64 	%rd2174, %rd2172, %rd2169;
	setp.lt.u64 	%p1038, %rd2174, %rd2172;
	selp.u64 	%rd2175, 1, 0, %p1038;
	add.s64 	%rd2176, %rd2171, %rd2173;
	add.s64 	%rd2177, %rd2176, %rd2175;
	mul.lo.s64 	%rd2178, %rd3782, %rd211;
	mul.hi.u64 	%rd2179, %rd211, %rd3782;
	add.s64 	%rd2180, %rd2178, %rd2156;
	setp.lt.u64 	%p1039, %rd2180, %rd2178;
	selp.u64 	%rd2181, 1, 0, %p1039;
	add.s64 	%rd2182, %rd2180, %rd2177;
	setp.lt.u64 	%p1040, %rd2182, %rd2180;
	selp.u64 	%rd2183, 1, 0, %p1040;
	add.s64 	%rd2184, %rd2179, %rd2181;
	add.s64 	%rd2185, %rd2184, %rd2183;
	mul.lo.s64 	%rd2186, %rd3779, %rd210;
	mul.hi.u64 	%rd2187, %rd210, %rd3779;
	add.s64 	%rd2188, %rd2186, %rd2166;
	setp.lt.u64 	%p1041, %rd2188, %rd2186;
	selp.u64 	%rd2189, 1, 0, %p1041;
	add.s64 	%rd2190, %rd2187, %rd2189;
	mul.lo.s64 	%rd2191, %rd3780, %rd210;
	mul.hi.u64 	%rd2192, %rd210, %rd3780;
	add.s64 	%rd2193, %rd2191, %rd2174;
	setp.lt.u64 	%p1042, %rd2193, %rd2191;
	selp.u64 	%rd2194, 1, 0, %p1042;
	add.s64 	%rd2195, %rd2193, %rd2190;
	setp.lt.u64 	%p1043, %rd2195, %rd2193;
	selp.u64 	%rd2196, 1, 0, %p1043;
	add.s64 	%rd2197, %rd2192, %rd2194;
	add.s64 	%rd2198, %rd2197, %rd2196;
	mul.lo.s64 	%rd2199, %rd3781, %rd210;
	mul.hi.u64 	%rd2200, %rd210, %rd3781;
	add.s64 	%rd2201, %rd2199, %rd2182;
	setp.lt.u64 	%p1044, %rd2201, %rd2199;
	selp.u64 	%rd2202, 1, 0, %p1044;
	add.s64 	%rd2203, %rd2201, %rd2198;
	setp.lt.u64 	%p1045, %rd2203, %rd2201;
	selp.u64 	%rd2204, 1, 0, %p1045;
	add.s64 	%rd2205, %rd2200, %rd2202;
	add.s64 	%rd2206, %rd2205, %rd2204;
	mul.lo.s64 	%rd2207, %rd3782, %rd210;
	mul.hi.u64 	%rd2208, %rd210, %rd3782;
	add.s64 	%rd2209, %rd2207, %rd2185;
	setp.lt.u64 	%p1046, %rd2209, %rd2207;
	selp.u64 	%rd2210, 1, 0, %p1046;
	add.s64 	%rd2211, %rd2209, %rd2206;
	setp.lt.u64 	%p1047, %rd2211, %rd2209;
	selp.u64 	%rd2212, 1, 0, %p1047;
	add.s64 	%rd2213, %rd2208, %rd2210;
	add.s64 	%rd2214, %rd2213, %rd2212;
	mul.lo.s64 	%rd2215, %rd3779, %rd209;
	mul.hi.u64 	%rd2216, %rd209, %rd3779;
	add.s64 	%rd2217, %rd2215, %rd2195;
	setp.lt.u64 	%p1048, %rd2217, %rd2215;
	selp.u64 	%rd2218, 1, 0, %p1048;
	add.s64 	%rd2219, %rd2216, %rd2218;
	mul.lo.s64 	%rd2220, %rd3780, %rd209;
	mul.hi.u64 	%rd2221, %rd209, %rd3780;
	add.s64 	%rd2222, %rd2220, %rd2203;
	setp.lt.u64 	%p1049, %rd2222, %rd2220;
	selp.u64 	%rd2223, 1, 0, %p1049;
	add.s64 	%rd2224, %rd2222, %rd2219;
	setp.lt.u64 	%p1050, %rd2224, %rd2222;
	selp.u64 	%rd2225, 1, 0, %p1050;
	add.s64 	%rd2226, %rd2221, %rd2223;
	add.s64 	%rd2227, %rd2226, %rd2225;
	mul.lo.s64 	%rd2228, %rd3781, %rd209;
	mul.hi.u64 	%rd2229, %rd209, %rd3781;
	add.s64 	%rd2230, %rd2228, %rd2211;
	setp.lt.u64 	%p1051, %rd2230, %rd2228;
	selp.u64 	%rd2231, 1, 0, %p1051;
	add.s64 	%rd2232, %rd2230, %rd2227;
	setp.lt.u64 	%p1052, %rd2232, %rd2230;
	selp.u64 	%rd2233, 1, 0, %p1052;
	add.s64 	%rd2234, %rd2229, %rd2231;
	add.s64 	%rd2235, %rd2234, %rd2233;
	mul.lo.s64 	%rd2236, %rd3782, %rd209;
	mul.hi.u64 	%rd2237, %rd209, %rd3782;
	add.s64 	%rd2238, %rd2236, %rd2214;
	setp.lt.u64 	%p1053, %rd2238, %rd2236;
	selp.u64 	%rd2239, 1, 0, %p1053;
	add.s64 	%rd2240, %rd2238, %rd2235;
	setp.lt.u64 	%p1054, %rd2240, %rd2238;
	selp.u64 	%rd2241, 1, 0, %p1054;
	add.s64 	%rd2242, %rd2237, %rd2239;
	add.s64 	%rd2243, %rd2242, %rd2241;
	mov.b64 	%rd2244, 977;
	mul.hi.u64 	%rd2245, %rd2224, %rd2244;
	mul.lo.s64 	%rd2246, %rd2232, 977;
	mul.hi.u64 	%rd2247, %rd2232, %rd2244;
	add.s64 	%rd2248, %rd2246, %rd2245;
	setp.lt.u64 	%p1055, %rd2248, %rd2246;
	selp.u64 	%rd2249, 1, 0, %p1055;
	add.s64 	%rd2250, %rd2247, %rd2249;
	mul.lo.s64 	%rd2251, %rd2240, 977;
	mul.hi.u64 	%rd2252, %rd2240, %rd2244;
	add.s64 	%rd2253, %rd2251, %rd2250;
	setp.lt.u64 	%p1056, %rd2253, %rd2251;
	selp.u64 	%rd2254, 1, 0, %p1056;
	add.s64 	%rd2255, %rd2252, %rd2254;
	mul.lo.s64 	%rd2256, %rd2243, 977;
	mul.hi.u64 	%rd2257, %rd2243, %rd2244;
	add.s64 	%rd2258, %rd2256, %rd2255;
	setp.lt.u64 	%p1057, %rd2258, %rd2256;
	selp.u64 	%rd2259, 1, 0, %p1057;
	add.s64 	%rd2260, %rd2257, %rd2259;
	shl.b64 	%rd2261, %rd2224, 32;
	mov.b64 	{%r141, %r142}, %rd2224;
	mov.b64 	{%r143, %r144}, %rd2232;
	mov.b64 	%rd2262, {%r142, %r143};
	mov.b64 	{%r145, %r146}, %rd2240;
	mov.b64 	%rd2263, {%r144, %r145};
	mov.b64 	{%r147, %r148}, %rd2243;
	mov.b64 	%rd2264, {%r146, %r147};
	shr.u64 	%rd2265, %rd2243, 32;
	mad.lo.s64 	%rd2266, %rd2224, 977, %rd2261;
	setp.lt.u64 	%p1058, %rd2266, %rd2261;
	selp.u64 	%rd2267, 1, 0, %p1058;
	add.s64 	%rd2268, %rd2262, %rd2267;
	add.s64 	%rd2269, %rd2268, %rd2248;
	setp.lt.u64 	%p1059, %rd2269, %rd2262;
	setp.eq.s64 	%p1060, %rd2269, %rd2262;
	and.pred  	%p1061, %p1058, %p1060;
	or.pred  	%p1062, %p1059, %p1061;
	selp.u64 	%rd2270, 1, 0, %p1062;
	add.s64 	%rd2271, %rd2263, %rd2270;
	add.s64 	%rd2272, %rd2271, %rd2253;
	setp.lt.u64 	%p1063, %rd2272, %rd2263;
	setp.eq.s64 	%p1064, %rd2272, %rd2263;
	and.pred  	%p1065, %p1062, %p1064;
	or.pred  	%p1066, %p1063, %p1065;
	selp.u64 	%rd2273, 1, 0, %p1066;
	add.s64 	%rd2274, %rd2264, %rd2273;
	add.s64 	%rd2275, %rd2274, %rd2258;
	setp.lt.u64 	%p1067, %rd2275, %rd2264;
	setp.eq.s64 	%p1068, %rd2275, %rd2264;
	and.pred  	%p1069, %p1066, %p1068;
	or.pred  	%p1070, %p1067, %p1069;
	selp.u64 	%rd2276, 1, 0, %p1070;
	add.s64 	%rd2277, %rd2265, %rd2276;
	add.s64 	%rd2278, %rd2277, %rd2260;
	mad.lo.s64 	%rd3788, %rd3779, %rd212, %rd2266;
	setp.lt.u64 	%p1071, %rd3788, %rd2266;
	selp.u64 	%rd2279, 1, 0, %p1071;
	add.s64 	%rd2280, %rd2269, %rd2159;
	add.s64 	%rd3789, %rd2280, %rd2279;
	setp.lt.u64 	%p1072, %rd3789, %rd2159;
	setp.eq.s64 	%p1073, %rd3789, %rd2159;
	and.pred  	%p1074, %p1071, %p1073;
	or.pred  	%p1075, %p1072, %p1074;
	selp.u64 	%rd2281, 1, 0, %p1075;
	add.s64 	%rd2282, %rd2272, %rd2188;
	add.s64 	%rd3790, %rd2282, %rd2281;
	setp.lt.u64 	%p1076, %rd3790, %rd2188;
	setp.eq.s64 	%p1077, %rd3790, %rd2188;
	and.pred  	%p1078, %p1075, %p1077;
	or.pred  	%p1079, %p1076, %p1078;
	selp.u64 	%rd2283, 1, 0, %p1079;
	add.s64 	%rd2284, %rd2275, %rd2217;
	add.s64 	%rd3791, %rd2284, %rd2283;
	setp.lt.u64 	%p1080, %rd3791, %rd2217;
	setp.eq.s64 	%p1081, %rd3791, %rd2217;
	and.pred  	%p1082, %p1079, %p1081;
	or.pred  	%p1083, %p1080, %p1082;
	selp.u64 	%rd2285, 1, 0, %p1083;
	add.s64 	%rd3783, %rd2278, %rd2285;
	setp.eq.s64 	%p1084, %rd3783, 0;
	@%p1084 bra 	$L__BB0_74;
	mov.u64 	%rd3784, %rd3791;
	mov.u64 	%rd3785, %rd3790;
	mov.u64 	%rd3786, %rd3789;
$L__BB0_73:
	mul.lo.s64 	%rd2287, %rd3783, 977;
	shl.b64 	%rd2288, %rd3783, 32;
	add.s64 	%rd3788, %rd2287, %rd3788;
	setp.lt.u64 	%p1085, %rd3788, %rd2287;
	selp.u64 	%rd2289, 1, 0, %p1085;
	add.s64 	%rd2290, %rd2288, %rd3786;
	add.s64 	%rd3789, %rd2290, %rd2289;
	setp.lt.u64 	%p1086, %rd3789, %rd3786;
	setp.eq.s64 	%p1087, %rd3789, %rd3786;
	and.pred  	%p1088, %p1085, %p1087;
	or.pred  	%p1089, %p1086, %p1088;
	selp.u64 	%rd2291, 1, 0, %p1089;
	add.s64 	%rd3790, %rd3785, %rd2291;
	setp.lt.u64 	%p1090, %rd3790, %rd3785;
	selp.u64 	%rd2292, 1, 0, %p1090;
	add.s64 	%rd3791, %rd3784, %rd2292;
	setp.lt.u64 	%p1091, %rd3791, %rd3784;
	mov.b64 	%rd3783, 1;
	mov.u64 	%rd3784, %rd3791;
	mov.u64 	%rd3785, %rd3790;
	mov.u64 	%rd3786, %rd3789;
	@%p1091 bra 	$L__BB0_73;
$L__BB0_74:
	ld.const.u64 	%rd2293, [SECP256K1_P];
	setp.lt.u64 	%p1093, %rd3788, %rd2293;
	ld.const.u64 	%rd2294, [SECP256K1_P+8];
	setp.lt.u64 	%p1094, %rd3789, %rd2294;
	setp.eq.s64 	%p1095, %rd3789, %rd2294;
	and.pred  	%p1096, %p1093, %p1095;
	or.pred  	%p1098, %p1094, %p1096;
	ld.const.u64 	%rd2295, [SECP256K1_P+16];
	setp.lt.u64 	%p1099, %rd3790, %rd2295;
	setp.eq.s64 	%p1100, %rd3790, %rd2295;
	and.pred  	%p1101, %p1100, %p1098;
	or.pred  	%p49, %p1099, %p1101;
	ld.const.u64 	%rd308, [SECP256K1_P+24];
	setp.lt.u64 	%p1103, %rd3791, %rd308;
	mov.pred 	%p1859, 0;
	@%p1103 bra 	$L__BB0_76;
	not.pred 	%p1104, %p49;
	setp.ne.s64 	%p1105, %rd3791, %rd308;
	or.pred  	%p1859, %p1105, %p1104;
$L__BB0_76:
	ld.const.u64 	%rd2296, [SECP256K1_P];
	selp.b64 	%rd2297, %rd2296, 0, %p1859;
	sub.s64 	%rd309, %rd3788, %rd2297;
	setp.lt.u64 	%p1106, %rd3788, %rd2296;
	selp.u64 	%rd2298, 1, 0, %p1106;
	ld.const.u64 	%rd310, [SECP256K1_P+8];
	add.s64 	%rd2299, %rd310, %rd2298;
	selp.b64 	%rd2300, %rd2299, 0, %p1859;
	sub.s64 	%rd311, %rd3789, %rd2300;
	setp.lt.u64 	%p1107, %rd3789, %rd310;
	setp.eq.s64 	%p1108, %rd3789, %rd310;
	and.pred  	%p1109, %p1106, %p1108;
	or.pred  	%p1111, %p1107, %p1109;
	selp.u64 	%rd2301, 1, 0, %p1111;
	ld.const.u64 	%rd2302, [SECP256K1_P+16];
	add.s64 	%rd2303, %rd2302, %rd2301;
	selp.b64 	%rd2304, %rd2303, 0, %p1859;
	sub.s64 	%rd312, %rd3790, %rd2304;
	selp.u64 	%rd2305, 1, 0, %p49;
	ld.const.u64 	%rd313, [SECP256K1_P+24];
	add.s64 	%rd2306, %rd313, %rd2305;
	selp.b64 	%rd2307, %rd2306, 0, %p1859;
	sub.s64 	%rd314, %rd3791, %rd2307;
	mul.hi.u64 	%rd2308, %rd10, %rd192;
	mul.lo.s64 	%rd2309, %rd191, %rd10;
	mul.hi.u64 	%rd2310, %rd10, %rd191;
	add.s64 	%rd2311, %rd2309, %rd2308;
	setp.lt.u64 	%p1112, %rd2311, %rd2309;
	selp.u64 	%rd2312, 1, 0, %p1112;
	add.s64 	%rd2313, %rd2310, %rd2312;
	mul.lo.s64 	%rd2314, %rd190, %rd10;
	mul.hi.u64 	%rd2315, %rd10, %rd190;
	add.s64 	%rd2316, %rd2314, %rd2313;
	setp.lt.u64 	%p1113, %rd2316, %rd2314;
	selp.u64 	%rd2317, 1, 0, %p1113;
	add.s64 	%rd2318, %rd2315, %rd2317;
	mul.lo.s64 	%rd2319, %rd189, %rd10;
	mul.hi.u64 	%rd2320, %rd10, %rd189;
	add.s64 	%rd2321, %rd2319, %rd2318;
	setp.lt.u64 	%p1114, %rd2321, %rd2319;
	selp.u64 	%rd2322, 1, 0, %p1114;
	add.s64 	%rd2323, %rd2320, %rd2322;
	mul.lo.s64 	%rd2324, %rd192, %rd9;
	mul.hi.u64 	%rd2325, %rd9, %rd192;
	add.s64 	%rd2326, %rd2324, %rd2311;
	setp.lt.u64 	%p1115, %rd2326, %rd2324;
	selp.u64 	%rd2327, 1, 0, %p1115;
	add.s64 	%rd2328, %rd2325, %rd2327;
	mul.lo.s64 	%rd2329, %rd191, %rd9;
	mul.hi.u64 	%rd2330, %rd9, %rd191;
	add.s64 	%rd2331, %rd2329, %rd2316;
	setp.lt.u64 	%p1116, %rd2331, %rd2329;
	selp.u64 	%rd2332, 1, 0, %p1116;
	add.s64 	%rd2333, %rd2331, %rd2328;
	setp.lt.u64 	%p1117, %rd2333, %rd2331;
	selp.u64 	%rd2334, 1, 0, %p1117;
	add.s64 	%rd2335, %rd2330, %rd2332;
	add.s64 	%rd2336, %rd2335, %rd2334;
	mul.lo.s64 	%rd2337, %rd190, %rd9;
	mul.hi.u64 	%rd2338, %rd9, %rd190;
	add.s64 	%rd2339, %rd2337, %rd2321;
	setp.lt.u64 	%p1118, %rd2339, %rd2337;
	selp.u64 	%rd2340, 1, 0, %p1118;
	add.s64 	%rd2341, %rd2339, %rd2336;
	setp.lt.u64 	%p1119, %rd2341, %rd2339;
	selp.u64 	%rd2342, 1, 0, %p1119;
	add.s64 	%rd2343, %rd2338, %rd2340;
	add.s64 	%rd2344, %rd2343, %rd2342;
	mul.lo.s64 	%rd2345, %rd189, %rd9;
	mul.hi.u64 	%rd2346, %rd9, %rd189;
	add.s64 	%rd2347, %rd2345, %rd2323;
	setp.lt.u64 	%p1120, %rd2347, %rd2345;
	selp.u64 	%rd2348, 1, 0, %p1120;
	add.s64 	%rd2349, %rd2347, %rd2344;
	setp.lt.u64 	%p1121, %rd2349, %rd2347;
	selp.u64 	%rd2350, 1, 0, %p1121;
	add.s64 	%rd2351, %rd2346, %rd2348;
	add.s64 	%rd2352, %rd2351, %rd2350;
	mul.lo.s64 	%rd2353, %rd192, %rd8;
	mul.hi.u64 	%rd2354, %rd8, %rd192;
	add.s64 	%rd2355, %rd2353, %rd2333;
	setp.lt.u64 	%p1122, %rd2355, %rd2353;
	selp.u64 	%rd2356, 1, 0, %p1122;
	add.s64 	%rd2357, %rd2354, %rd2356;
	mul.lo.s64 	%rd2358, %rd191, %rd8;
	mul.hi.u64 	%rd2359, %rd8, %rd191;
	add.s64 	%rd2360, %rd2358, %rd2341;
	setp.lt.u64 	%p1123, %rd2360, %rd2358;
	selp.u64 	%rd2361, 1, 0, %p1123;
	add.s64 	%rd2362, %rd2360, %rd2357;
	setp.lt.u64 	%p1124, %rd2362, %rd2360;
	selp.u64 	%rd2363, 1, 0, %p1124;
	add.s64 	%rd2364, %rd2359, %rd2361;
	add.s64 	%rd2365, %rd2364, %rd2363;
	mul.lo.s64 	%rd2366, %rd190, %rd8;
	mul.hi.u64 	%rd2367, %rd8, %rd190;
	add.s64 	%rd2368, %rd2366, %rd2349;
	setp.lt.u64 	%p1125, %rd2368, %rd2366;
	selp.u64 	%rd2369, 1, 0, %p1125;
	add.s64 	%rd2370, %rd2368, %rd2365;
	setp.lt.u64 	%p1126, %rd2370, %rd2368;
	selp.u64 	%rd2371, 1, 0, %p1126;
	add.s64 	%rd2372, %rd2367, %rd2369;
	add.s64 	%rd2373, %rd2372, %rd2371;
	mul.lo.s64 	%rd2374, %rd189, %rd8;
	mul.hi.u64 	%rd2375, %rd8, %rd189;
	add.s64 	%rd2376, %rd2374, %rd2352;
	setp.lt.u64 	%p1127, %rd2376, %rd2374;
	selp.u64 	%rd2377, 1, 0, %p1127;
	add.s64 	%rd2378, %rd2376, %rd2373;
	setp.lt.u64 	%p1128, %rd2378, %rd2376;
	selp.u64 	%rd2379, 1, 0, %p1128;
	add.s64 	%rd2380, %rd2375, %rd2377;
	add.s64 	%rd2381, %rd2380, %rd2379;
	mul.lo.s64 	%rd2382, %rd192, %rd7;
	mul.hi.u64 	%rd2383, %rd7, %rd192;
	add.s64 	%rd2384, %rd2382, %rd2362;
	setp.lt.u64 	%p1129, %rd2384, %rd2382;
	selp.u64 	%rd2385, 1, 0, %p1129;
	add.s64 	%rd2386, %rd2383, %rd2385;
	mul.lo.s64 	%rd2387, %rd191, %rd7;
	mul.hi.u64 	%rd2388, %rd7, %rd191;
	add.s64 	%rd2389, %rd2387, %rd2370;
	setp.lt.u64 	%p1130, %rd2389, %rd2387;
	selp.u64 	%rd2390, 1, 0, %p1130;
	add.s64 	%rd2391, %rd2389, %rd2386;
	setp.lt.u64 	%p1131, %rd2391, %rd2389;
	selp.u64 	%rd2392, 1, 0, %p1131;
	add.s64 	%rd2393, %rd2388, %rd2390;
	add.s64 	%rd2394, %rd2393, %rd2392;
	mul.lo.s64 	%rd2395, %rd190, %rd7;
	mul.hi.u64 	%rd2396, %rd7, %rd190;
	add.s64 	%rd2397, %rd2395, %rd2378;
	setp.lt.u64 	%p1132, %rd2397, %rd2395;
	selp.u64 	%rd2398, 1, 0, %p1132;
	add.s64 	%rd2399, %rd2397, %rd2394;
	setp.lt.u64 	%p1133, %rd2399, %rd2397;
	selp.u64 	%rd2400, 1, 0, %p1133;
	add.s64 	%rd2401, %rd2396, %rd2398;
	add.s64 	%rd2402, %rd2401, %rd2400;
	mul.lo.s64 	%rd2403, %rd189, %rd7;
	mul.hi.u64 	%rd2404, %rd7, %rd189;
	add.s64 	%rd2405, %rd2403, %rd2381;
	setp.lt.u64 	%p1134, %rd2405, %rd2403;
	selp.u64 	%rd2406, 1, 0, %p1134;
	add.s64 	%rd2407, %rd2405, %rd2402;
	setp.lt.u64 	%p1135, %rd2407, %rd2405;
	selp.u64 	%rd2408, 1, 0, %p1135;
	add.s64 	%rd2409, %rd2404, %rd2406;
	add.s64 	%rd2410, %rd2409, %rd2408;
	mov.b64 	%rd2411, 977;
	mul.hi.u64 	%rd2412, %rd2391, %rd2411;
	mul.lo.s64 	%rd2413, %rd2399, 977;
	mul.hi.u64 	%rd2414, %rd2399, %rd2411;
	add.s64 	%rd2415, %rd2413, %rd2412;
	setp.lt.u64 	%p1136, %rd2415, %rd2413;
	selp.u64 	%rd2416, 1, 0, %p1136;
	add.s64 	%rd2417, %rd2414, %rd2416;
	mul.lo.s64 	%rd2418, %rd2407, 977;
	mul.hi.u64 	%rd2419, %rd2407, %rd2411;
	add.s64 	%rd2420, %rd2418, %rd2417;
	setp.lt.u64 	%p1137, %rd2420, %rd2418;
	selp.u64 	%rd2421, 1, 0, %p1137;
	add.s64 	%rd2422, %rd2419, %rd2421;
	mul.lo.s64 	%rd2423, %rd2410, 977;
	mul.hi.u64 	%rd2424, %rd2410, %rd2411;
	add.s64 	%rd2425, %rd2423, %rd2422;
	setp.lt.u64 	%p1138, %rd2425, %rd2423;
	selp.u64 	%rd2426, 1, 0, %p1138;
	add.s64 	%rd2427, %rd2424, %rd2426;
	shl.b64 	%rd2428, %rd2391, 32;
	mov.b64 	{%r149, %r150}, %rd2391;
	mov.b64 	{%r151, %r152}, %rd2399;
	mov.b64 	%rd2429, {%r150, %r151};
	mov.b64 	{%r153, %r154}, %rd2407;
	mov.b64 	%rd2430, {%r152, %r153};
	mov.b64 	{%r155, %r156}, %rd2410;
	mov.b64 	%rd2431, {%r154, %r155};
	shr.u64 	%rd2432, %rd2410, 32;
	mad.lo.s64 	%rd2433, %rd2391, 977, %rd2428;
	setp.lt.u64 	%p1139, %rd2433, %rd2428;
	selp.u64 	%rd2434, 1, 0, %p1139;
	add.s64 	%rd2435, %rd2429, %rd2434;
	add.s64 	%rd2436, %rd2435, %rd2415;
	setp.lt.u64 	%p1140, %rd2436, %rd2429;
	setp.eq.s64 	%p1141, %rd2436, %rd2429;
	and.pred  	%p1142, %p1139, %p1141;
	or.pred  	%p1143, %p1140, %p1142;
	selp.u64 	%rd2437, 1, 0, %p1143;
	add.s64 	%rd2438, %rd2430, %rd2437;
	add.s64 	%rd2439, %rd2438, %rd2420;
	setp.lt.u64 	%p1144, %rd2439, %rd2430;
	setp.eq.s64 	%p1145, %rd2439, %rd2430;
	and.pred  	%p1146, %p1143, %p1145;
	or.pred  	%p1147, %p1144, %p1146;
	selp.u64 	%rd2440, 1, 0, %p1147;
	add.s64 	%rd2441, %rd2431, %rd2440;
	add.s64 	%rd2442, %rd2441, %rd2425;
	setp.lt.u64 	%p1148, %rd2442, %rd2431;
	setp.eq.s64 	%p1149, %rd2442, %rd2431;
	and.pred  	%p1150, %p1147, %p1149;
	or.pred  	%p1151, %p1148, %p1150;
	selp.u64 	%rd2443, 1, 0, %p1151;
	add.s64 	%rd2444, %rd2432, %rd2443;
	add.s64 	%rd2445, %rd2444, %rd2427;
	mad.lo.s64 	%rd3797, %rd192, %rd10, %rd2433;
	setp.lt.u64 	%p1152, %rd3797, %rd2433;
	selp.u64 	%rd2446, 1, 0, %p1152;
	add.s64 	%rd2447, %rd2436, %rd2326;
	add.s64 	%rd3798, %rd2447, %rd2446;
	setp.lt.u64 	%p1153, %rd3798, %rd2326;
	setp.eq.s64 	%p1154, %rd3798, %rd2326;
	and.pred  	%p1155, %p1152, %p1154;
	or.pred  	%p1156, %p1153, %p1155;
	selp.u64 	%rd2448, 1, 0, %p1156;
	add.s64 	%rd2449, %rd2439, %rd2355;
	add.s64 	%rd3799, %rd2449, %rd2448;
	setp.lt.u64 	%p1157, %rd3799, %rd2355;
	setp.eq.s64 	%p1158, %rd3799, %rd2355;
	and.pred  	%p1159, %p1156, %p1158;
	or.pred  	%p1160, %p1157, %p1159;
	selp.u64 	%rd2450, 1, 0, %p1160;
	add.s64 	%rd2451, %rd2442, %rd2384;
	add.s64 	%rd3800, %rd2451, %rd2450;
	setp.lt.u64 	%p1161, %rd3800, %rd2384;
	setp.eq.s64 	%p1162, %rd3800, %rd2384;
	and.pred  	%p1163, %p1160, %p1162;
	or.pred  	%p1164, %p1161, %p1163;
	selp.u64 	%rd2452, 1, 0, %p1164;
	add.s64 	%rd3792, %rd2445, %rd2452;
	setp.eq.s64 	%p1165, %rd3792, 0;
	@%p1165 bra 	$L__BB0_79;
	mov.u64 	%rd3793, %rd3800;
	mov.u64 	%rd3794, %rd3799;
	mov.u64 	%rd3795, %rd3798;
$L__BB0_78:
	mul.lo.s64 	%rd2454, %rd3792, 977;
	shl.b64 	%rd2455, %rd3792, 32;
	add.s64 	%rd3797, %rd2454, %rd3797;
	setp.lt.u64 	%p1166, %rd3797, %rd2454;
	selp.u64 	%rd2456, 1, 0, %p1166;
	add.s64 	%rd2457, %rd2455, %rd3795;
	add.s64 	%rd3798, %rd2457, %rd2456;
	setp.lt.u64 	%p1167, %rd3798, %rd3795;
	setp.eq.s64 	%p1168, %rd3798, %rd3795;
	and.pred  	%p1169, %p1166, %p1168;
	or.pred  	%p1170, %p1167, %p1169;
	selp.u64 	%rd2458, 1, 0, %p1170;
	add.s64 	%rd3799, %rd3794, %rd2458;
	setp.lt.u64 	%p1171, %rd3799, %rd3794;
	selp.u64 	%rd2459, 1, 0, %p1171;
	add.s64 	%rd3800, %rd3793, %rd2459;
	setp.lt.u64 	%p1172, %rd3800, %rd3793;
	mov.b64 	%rd3792, 1;
	mov.u64 	%rd3793, %rd3800;
	mov.u64 	%rd3794, %rd3799;
	mov.u64 	%rd3795, %rd3798;
	@%p1172 bra 	$L__BB0_78;
$L__BB0_79:
	setp.lt.u64 	%p1174, %rd3797, %rd2296;
	setp.lt.u64 	%p1175, %rd3798, %rd310;
	setp.eq.s64 	%p1176, %rd3798, %rd310;
	and.pred  	%p1177, %p1174, %p1176;
	or.pred  	%p1178, %p1175, %p1177;
	setp.lt.u64 	%p1179, %rd3799, %rd2302;
	setp.eq.s64 	%p1180, %rd3799, %rd2302;
	and.pred  	%p1181, %p1180, %p1178;
	or.pred  	%p52, %p1179, %p1181;
	setp.lt.u64 	%p1182, %rd3800, %rd313;
	mov.pred 	%p1860, 0;
	@%p1182 bra 	$L__BB0_81;
	not.pred 	%p1183, %p52;
	setp.ne.s64 	%p1184, %rd3800, %rd313;
	or.pred  	%p1860, %p1184, %p1183;
$L__BB0_81:
	selp.b64 	%rd2465, %rd2296, 0, %p1860;
	sub.s64 	%rd2466, %rd3797, %rd2465;
	selp.u64 	%rd2467, 1, 0, %p1174;
	add.s64 	%rd2468, %rd310, %rd2467;
	selp.b64 	%rd2469, %rd2468, 0, %p1860;
	sub.s64 	%rd2470, %rd3798, %rd2469;
	setp.eq.s64 	%p1188, %rd3798, %rd310;
	and.pred  	%p1189, %p1174, %p1188;
	or.pred  	%p1190, %p1175, %p1189;
	selp.u64 	%rd2471, 1, 0, %p1190;
	add.s64 	%rd2472, %rd2302, %rd2471;
	selp.b64 	%rd2473, %rd2472, 0, %p1860;
	sub.s64 	%rd2474, %rd3799, %rd2473;
	selp.u64 	%rd2475, 1, 0, %p52;
	add.s64 	%rd2476, %rd313, %rd2475;
	selp.b64 	%rd2477, %rd2476, 0, %p1860;
	sub.s64 	%rd334, %rd3800, %rd2477;
	shl.b64 	%rd335, %rd2466, 1;
	setp.lt.s64 	%p1191, %rd2466, 0;
	mov.b64 	{%r157, %r158}, %rd2466;
	mov.b64 	{%r159, %r160}, %rd2470;
	shf.l.wrap.b32 	%r161, %r158, %r159, 1;
	shf.l.wrap.b32 	%r162, %r159, %r160, 1;
	mov.b64 	%rd336, {%r161, %r162};
	setp.lt.u64 	%p1192, %rd336, %rd2470;
	setp.eq.s64 	%p1193, %rd336, %rd2470;
	and.pred  	%p1194, %p1191, %p1193;
	or.pred  	%p1195, %p1192, %p1194;
	selp.u64 	%rd2478, 1, 0, %p1195;
	shl.b64 	%rd2479, %rd2474, 1;
	or.b64  	%rd337, %rd2479, %rd2478;
	setp.lt.u64 	%p1196, %rd337, %rd2474;
	setp.eq.s64 	%p1197, %rd337, %rd2474;
	and.pred  	%p1198, %p1195, %p1197;
	or.pred  	%p55, %p1196, %p1198;
	selp.u64 	%rd2480, 1, 0, %p55;
	shl.b64 	%rd2481, %rd334, 1;
	or.b64  	%rd338, %rd2481, %rd2480;
	setp.lt.u64 	%p1199, %rd338, %rd334;
	mov.pred 	%p1861, -1;
	@%p1199 bra 	$L__BB0_83;
	setp.eq.s64 	%p1200, %rd338, %rd334;
	and.pred  	%p1861, %p55, %p1200;
$L__BB0_83:
	ld.const.u64 	%rd2482, [SECP256K1_P];
	setp.lt.u64 	%p1202, %rd335, %rd2482;
	setp.lt.u64 	%p1203, %rd336, %rd310;
	setp.eq.s64 	%p1204, %rd336, %rd310;
	and.pred  	%p1205, %p1202, %p1204;
	or.pred  	%p1206, %p1203, %p1205;
	setp.lt.u64 	%p1207, %rd337, %rd2302;
	setp.eq.s64 	%p1208, %rd337, %rd2302;
	and.pred  	%p1209, %p1208, %p1206;
	or.pred  	%p58, %p1207, %p1209;
	setp.lt.u64 	%p1210, %rd338, %rd313;
	mov.pred 	%p1862, 0;
	@%p1210 bra 	$L__BB0_85;
	not.pred 	%p1211, %p58;
	setp.ne.s64 	%p1212, %rd338, %rd313;
	or.pred  	%p1862, %p1212, %p1211;
$L__BB0_85:
	or.pred  	%p1213, %p1861, %p1862;
	selp.b64 	%rd2485, %rd2482, 0, %p1213;
	sub.s64 	%rd2486, %rd335, %rd2485;
	selp.u64 	%rd2487, 1, 0, %p1202;
	add.s64 	%rd2488, %rd310, %rd2487;
	selp.b64 	%rd2489, %rd2488, 0, %p1213;
	sub.s64 	%rd2490, %rd336, %rd2489;
	setp.eq.s64 	%p1216, %rd336, %rd310;
	and.pred  	%p1217, %p1202, %p1216;
	or.pred  	%p1218, %p1203, %p1217;
	selp.u64 	%rd2491, 1, 0, %p1218;
	add.s64 	%rd2492, %rd2302, %rd2491;
	selp.b64 	%rd2493, %rd2492, 0, %p1213;
	sub.s64 	%rd2494, %rd337, %rd2493;
	selp.u64 	%rd2495, 1, 0, %p58;
	add.s64 	%rd2496, %rd313, %rd2495;
	selp.b64 	%rd2497, %rd2496, 0, %p1213;
	sub.s64 	%rd2498, %rd338, %rd2497;
	sub.s64 	%rd3825, %rd309, %rd2486;
	setp.lt.u64 	%p1219, %rd309, %rd2486;
	selp.s64 	%rd2499, -1, 0, %p1219;
	sub.s64 	%rd2500, %rd311, %rd2490;
	add.s64 	%rd3824, %rd2500, %rd2499;
	setp.lt.u64 	%p1220, %rd311, %rd2490;
	setp.eq.s64 	%p1221, %rd311, %rd2490;
	and.pred  	%p1222, %p1219, %p1221;
	or.pred  	%p1224, %p1220, %p1222;
	selp.s64 	%rd2501, -1, 0, %p1224;
	sub.s64 	%rd2502, %rd312, %rd2494;
	add.s64 	%rd3823, %rd2502, %rd2501;
	setp.lt.u64 	%p1225, %rd312, %rd2494;
	setp.eq.s64 	%p1226, %rd312, %rd2494;
	and.pred  	%p1227, %p1226, %p1224;
	or.pred  	%p1229, %p1225, %p1227;
	selp.s64 	%rd2503, -1, 0, %p1229;
	sub.s64 	%rd2504, %rd314, %rd2498;
	add.s64 	%rd3822, %rd2504, %rd2503;
	setp.ge.u64 	%p1230, %rd314, %rd2498;
	setp.eq.s64 	%p1231, %rd314, %rd2498;
	and.pred  	%p1232, %p1231, %p1229;
	not.pred 	%p1234, %p1232;
	and.pred  	%p1235, %p1230, %p1234;
	@%p1235 bra 	$L__BB0_87;
	add.s64 	%rd3825, %rd2482, %rd3825;
	setp.lt.u64 	%p1236, %rd3825, %rd2482;
	selp.u64 	%rd2505, 1, 0, %p1236;
	add.s64 	%rd2506, %rd310, %rd3824;
	add.s64 	%rd345, %rd2506, %rd2505;
	setp.lt.u64 	%p1237, %rd345, %rd3824;
	setp.eq.s64 	%p1238, %rd345, %rd3824;
	and.pred  	%p1239, %p1236, %p1238;
	or.pred  	%p1240, %p1237, %p1239;
	selp.u64 	%rd2507, 1, 0, %p1240;
	add.s64 	%rd2508, %rd2302, %rd3823;
	add.s64 	%rd346, %rd2508, %rd2507;
	setp.lt.u64 	%p1241, %rd346, %rd3823;
	setp.eq.s64 	%p1242, %rd346, %rd3823;
	and.pred  	%p1243, %p1240, %p1242;
	or.pred  	%p1245, %p1241, %p1243;
	selp.u64 	%rd2509, 1, 0, %p1245;
	add.s64 	%rd2510, %rd313, %rd3822;
	add.s64 	%rd3822, %rd2510, %rd2509;
	mov.u64 	%rd3824, %rd345;
	mov.u64 	%rd3823, %rd346;
$L__BB0_87:
	add.s64 	%rd352, %rd3730, %rd6;
	setp.lt.u64 	%p1247, %rd352, %rd3730;
	selp.u64 	%rd2511, 1, 0, %p1247;
	add.s64 	%rd2512, %rd3729, %rd5;
	add.s64 	%rd353, %rd2512, %rd2511;
	setp.lt.u64 	%p1248, %rd353, %rd5;
	setp.eq.s64 	%p1249, %rd353, %rd5;
	and.pred  	%p1250, %p1247, %p1249;
	or.pred  	%p1251, %p1248, %p1250;
	selp.u64 	%rd2513, 1, 0, %p1251;
	add.s64 	%rd2514, %rd3728, %rd4;
	add.s64 	%rd354, %rd2514, %rd2513;
	setp.lt.u64 	%p1252, %rd354, %rd4;
	setp.eq.s64 	%p1253, %rd354, %rd4;
	and.pred  	%p1254, %p1251, %p1253;
	or.pred  	%p61, %p1252, %p1254;
	selp.u64 	%rd2515, 1, 0, %p61;
	add.s64 	%rd2516, %rd3727, %rd3;
	add.s64 	%rd355, %rd2516, %rd2515;
	setp.lt.u64 	%p1255, %rd355, %rd3;
	mov.pred 	%p1863, -1;
	@%p1255 bra 	$L__BB0_89;
	setp.eq.s64 	%p1256, %rd355, %rd3;
	and.pred  	%p1863, %p61, %p1256;
$L__BB0_89:
	setp.lt.u64 	%p1258, %rd352, %rd2482;
	setp.lt.u64 	%p1259, %rd353, %rd310;
	setp.eq.s64 	%p1260, %rd353, %rd310;
	and.pred  	%p1261, %p1258, %p1260;
	or.pred  	%p1262, %p1259, %p1261;
	setp.lt.u64 	%p1263, %rd354, %rd2302;
	setp.eq.s64 	%p1264, %rd354, %rd2302;
	and.pred  	%p1265, %p1264, %p1262;
	or.pred  	%p64, %p1263, %p1265;
	setp.lt.u64 	%p1266, %rd355, %rd313;
	mov.pred 	%p1864, 0;
	@%p1266 bra 	$L__BB0_91;
	not.pred 	%p1267, %p64;
	setp.ne.s64 	%p1268, %rd355, %rd313;
	or.pred  	%p1864, %p1268, %p1267;
$L__BB0_91:
	or.pred  	%p1269, %p1863, %p1864;
	ld.const.u64 	%rd2517, [SECP256K1_P];
	selp.b64 	%rd2518, %rd2517, 0, %p1269;
	sub.s64 	%rd2519, %rd352, %rd2518;
	setp.lt.u64 	%p1270, %rd352, %rd2517;
	selp.u64 	%rd2520, 1, 0, %p1270;
	add.s64 	%rd2521, %rd310, %rd2520;
	selp.b64 	%rd2522, %rd2521, 0, %p1269;
	sub.s64 	%rd2523, %rd353, %rd2522;
	setp.lt.u64 	%p1271, %rd353, %rd310;
	setp.eq.s64 	%p1272, %rd353, %rd310;
	and.pred  	%p1273, %p1270, %p1272;
	or.pred  	%p1274, %p1271, %p1273;
	selp.u64 	%rd2524, 1, 0, %p1274;
	ld.const.u64 	%rd357, [SECP256K1_P+16];
	add.s64 	%rd2525, %rd357, %rd2524;
	selp.b64 	%rd2526, %rd2525, 0, %p1269;
	sub.s64 	%rd2527, %rd354, %rd2526;
	selp.u64 	%rd2528, 1, 0, %p64;
	add.s64 	%rd2529, %rd313, %rd2528;
	selp.b64 	%rd2530, %rd2529, 0, %p1269;
	sub.s64 	%rd2531, %rd355, %rd2530;
	mul.hi.u64 	%rd2532, %rd2519, %rd2519;
	mul.lo.s64 	%rd2533, %rd2523, %rd2519;
	mul.hi.u64 	%rd2534, %rd2519, %rd2523;
	add.s64 	%rd2535, %rd2533, %rd2532;
	setp.lt.u64 	%p1275, %rd2535, %rd2533;
	selp.u64 	%rd2536, 1, 0, %p1275;
	add.s64 	%rd2537, %rd2534, %rd2536;
	mul.lo.s64 	%rd2538, %rd2527, %rd2519;
	mul.hi.u64 	%rd2539, %rd2519, %rd2527;
	add.s64 	%rd2540, %rd2538, %rd2537;
	setp.lt.u64 	%p1276, %rd2540, %rd2538;
	selp.u64 	%rd2541, 1, 0, %p1276;
	add.s64 	%rd2542, %rd2539, %rd2541;
	mul.lo.s64 	%rd2543, %rd2531, %rd2519;
	mul.hi.u64 	%rd2544, %rd2519, %rd2531;
	add.s64 	%rd2545, %rd2543, %rd2542;
	setp.lt.u64 	%p1277, %rd2545, %rd2543;
	selp.u64 	%rd2546, 1, 0, %p1277;
	add.s64 	%rd2547, %rd2544, %rd2546;
	mul.hi.u64 	%rd2548, %rd2523, %rd2519;
	add.s64 	%rd2549, %rd2535, %rd2533;
	setp.lt.u64 	%p1278, %rd2549, %rd2535;
	selp.u64 	%rd2550, 1, 0, %p1278;
	add.s64 	%rd2551, %rd2548, %rd2550;
	mul.lo.s64 	%rd2552, %rd2523, %rd2523;
	mul.hi.u64 	%rd2553, %rd2523, %rd2523;
	add.s64 	%rd2554, %rd2552, %rd2540;
	setp.lt.u64 	%p1279, %rd2554, %rd2552;
	selp.u64 	%rd2555, 1, 0, %p1279;
	add.s64 	%rd2556, %rd2554, %rd2551;
	setp.lt.u64 	%p1280, %rd2556, %rd2554;
	selp.u64 	%rd2557, 1, 0, %p1280;
	add.s64 	%rd2558, %rd2553, %rd2555;
	add.s64 	%rd2559, %rd2558, %rd2557;
	mul.lo.s64 	%rd2560, %rd2527, %rd2523;
	mul.hi.u64 	%rd2561, %rd2523, %rd2527;
	add.s64 	%rd2562, %rd2560, %rd2545;
	setp.lt.u64 	%p1281, %rd2562, %rd2560;
	selp.u64 	%rd2563, 1, 0, %p1281;
	add.s64 	%rd2564, %rd2562, %rd2559;
	setp.lt.u64 	%p1282, %rd2564, %rd2562;
	selp.u64 	%rd2565, 1, 0, %p1282;
	add.s64 	%rd2566, %rd2561, %rd2563;
	add.s64 	%rd2567, %rd2566, %rd2565;
	mul.lo.s64 	%rd2568, %rd2531, %rd2523;
	mul.hi.u64 	%rd2569, %rd2523, %rd2531;
	add.s64 	%rd2570, %rd2568, %rd2547;
	setp.lt.u64 	%p1283, %rd2570, %rd2568;
	selp.u64 	%rd2571, 1, 0, %p1283;
	add.s64 	%rd2572, %rd2570, %rd2567;
	setp.lt.u64 	%p1284, %rd2572, %rd2570;
	selp.u64 	%rd2573, 1, 0, %p1284;
	add.s64 	%rd2574, %rd2569, %rd2571;
	add.s64 	%rd2575, %rd2574, %rd2573;
	mul.hi.u64 	%rd2576, %rd2527, %rd2519;
	add.s64 	%rd2577, %rd2538, %rd2556;
	setp.lt.u64 	%p1285, %rd2577, %rd2538;
	selp.u64 	%rd2578, 1, 0, %p1285;
	add.s64 	%rd2579, %rd2576, %rd2578;
	mul.hi.u64 	%rd2580, %rd2527, %rd2523;
	add.s64 	%rd2581, %rd2560, %rd2564;
	setp.lt.u64 	%p1286, %rd2581, %rd2560;
	selp.u64 	%rd2582, 1, 0, %p1286;
	add.s64 	%rd2583, %rd2581, %rd2579;
	setp.lt.u64 	%p1287, %rd2583, %rd2581;
	selp.u64 	%rd2584, 1, 0, %p1287;
	add.s64 	%rd2585, %rd2580, %rd2582;
	add.s64 	%rd2586, %rd2585, %rd2584;
	mul.lo.s64 	%rd2587, %rd2527, %rd2527;
	mul.hi.u64 	%rd2588, %rd2527, %rd2527;
	add.s64 	%rd2589, %rd2587, %rd2572;
	setp.lt.u64 	%p1288, %rd2589, %rd2587;
	selp.u64 	%rd2590, 1, 0, %p1288;
	add.s64 	%rd2591, %rd2589, %rd2586;
	setp.lt.u64 	%p1289, %rd2591, %rd2589;
	selp.u64 	%rd2592, 1, 0, %p1289;
	add.s64 	%rd2593, %rd2588, %rd2590;
	add.s64 	%rd2594, %rd2593, %rd2592;
	mul.lo.s64 	%rd2595, %rd2531, %rd2527;
	mul.hi.u64 	%rd2596, %rd2527, %rd2531;
	add.s64 	%rd2597, %rd2595, %rd2575;
	setp.lt.u64 	%p1290, %rd2597, %rd2595;
	selp.u64 	%rd2598, 1, 0, %p1290;
	add.s64 	%rd2599, %rd2597, %rd2594;
	setp.lt.u64 	%p1291, %rd2599, %rd2597;
	selp.u64 	%rd2600, 1, 0, %p1291;
	add.s64 	%rd2601, %rd2596, %rd2598;
	add.s64 	%rd2602, %rd2601, %rd2600;
	mul.hi.u64 	%rd2603, %rd2531, %rd2519;
	add.s64 	%rd2604, %rd2543, %rd2583;
	setp.lt.u64 	%p1292, %rd2604, %rd2543;
	selp.u64 	%rd2605, 1, 0, %p1292;
	add.s64 	%rd2606, %rd2603, %rd2605;
	mul.hi.u64 	%rd2607, %rd2531, %rd2523;
	add.s64 	%rd2608, %rd2568, %rd2591;
	setp.lt.u64 	%p1293, %rd2608, %rd2568;
	selp.u64 	%rd2609, 1, 0, %p1293;
	add.s64 	%rd2610, %rd2608, %rd2606;
	setp.lt.u64 	%p1294, %rd2610, %rd2608;
	selp.u64 	%rd2611, 1, 0, %p1294;
	add.s64 	%rd2612, %rd2607, %rd2609;
	add.s64 	%rd2613, %rd2612, %rd2611;
	mul.hi.u64 	%rd2614, %rd2531, %rd2527;
	add.s64 	%rd2615, %rd2595, %rd2599;
	setp.lt.u64 	%p1295, %rd2615, %rd2595;
	selp.u64 	%rd2616, 1, 0, %p1295;
	add.s64 	%rd2617, %rd2615, %rd2613;
	setp.lt.u64 	%p1296, %rd2617, %rd2615;
	selp.u64 	%rd2618, 1, 0, %p1296;
	add.s64 	%rd2619, %rd2614, %rd2616;
	add.s64 	%rd2620, %rd2619, %rd2618;
	mul.lo.s64 	%rd2621, %rd2531, %rd2531;
	mul.hi.u64 	%rd2622, %rd2531, %rd2531;
	add.s64 	%rd2623, %rd2621, %rd2602;
	setp.lt.u64 	%p1297, %rd2623, %rd2621;
	selp.u64 	%rd2624, 1, 0, %p1297;
	add.s64 	%rd2625, %rd2623, %rd2620;
	setp.lt.u64 	%p1298, %rd2625, %rd2623;
	selp.u64 	%rd2626, 1, 0, %p1298;
	add.s64 	%rd2627, %rd2622, %rd2624;
	add.s64 	%rd2628, %rd2627, %rd2626;
	mov.b64 	%rd2629, 977;
	mul.hi.u64 	%rd2630, %rd2610, %rd2629;
	mul.lo.s64 	%rd2631, %rd2617, 977;
	mul.hi.u64 	%rd2632, %rd2617, %rd2629;
	add.s64 	%rd2633, %rd2631, %rd2630;
	setp.lt.u64 	%p1299, %rd2633, %rd2631;
	selp.u64 	%rd2634, 1, 0, %p1299;
	add.s64 	%rd2635, %rd2632, %rd2634;
	mul.lo.s64 	%rd2636, %rd2625, 977;
	mul.hi.u64 	%rd2637, %rd2625, %rd2629;
	add.s64 	%rd2638, %rd2636, %rd2635;
	setp.lt.u64 	%p1300, %rd2638, %rd2636;
	selp.u64 	%rd2639, 1, 0, %p1300;
	add.s64 	%rd2640, %rd2637, %rd2639;
	mul.lo.s64 	%rd2641, %rd2628, 977;
	mul.hi.u64 	%rd2642, %rd2628, %rd2629;
	add.s64 	%rd2643, %rd2641, %rd2640;
	setp.lt.u64 	%p1301, %rd2643, %rd2641;
	selp.u64 	%rd2644, 1, 0, %p1301;
	add.s64 	%rd2645, %rd2642, %rd2644;
	shl.b64 	%rd2646, %rd2610, 32;
	mov.b64 	{%r163, %r164}, %rd2610;
	mov.b64 	{%r165, %r166}, %rd2617;
	mov.b64 	%rd2647, {%r164, %r165};
	mov.b64 	{%r167, %r168}, %rd2625;
	mov.b64 	%rd2648, {%r166, %r167};
	mov.b64 	{%r169, %r170}, %rd2628;
	mov.b64 	%rd2649, {%r168, %r169};
	shr.u64 	%rd2650, %rd2628, 32;
	mad.lo.s64 	%rd2651, %rd2610, 977, %rd2646;
	setp.lt.u64 	%p1302, %rd2651, %rd2646;
	selp.u64 	%rd2652, 1, 0, %p1302;
	add.s64 	%rd2653, %rd2647, %rd2652;
	add.s64 	%rd2654, %rd2653, %rd2633;
	setp.lt.u64 	%p1303, %rd2654, %rd2647;
	setp.eq.s64 	%p1304, %rd2654, %rd2647;
	and.pred  	%p1305, %p1302, %p1304;
	or.pred  	%p1306, %p1303, %p1305;
	selp.u64 	%rd2655, 1, 0, %p1306;
	add.s64 	%rd2656, %rd2648, %rd2655;
	add.s64 	%rd2657, %rd2656, %rd2638;
	setp.lt.u64 	%p1307, %rd2657, %rd2648;
	setp.eq.s64 	%p1308, %rd2657, %rd2648;
	and.pred  	%p1309, %p1306, %p1308;
	or.pred  	%p1310, %p1307, %p1309;
	selp.u64 	%rd2658, 1, 0, %p1310;
	add.s64 	%rd2659, %rd2649, %rd2658;
	add.s64 	%rd2660, %rd2659, %rd2643;
	setp.lt.u64 	%p1311, %rd2660, %rd2649;
	setp.eq.s64 	%p1312, %rd2660, %rd2649;
	and.pred  	%p1313, %p1310, %p1312;
	or.pred  	%p1314, %p1311, %p1313;
	selp.u64 	%rd2661, 1, 0, %p1314;
	add.s64 	%rd2662, %rd2650, %rd2661;
	add.s64 	%rd2663, %rd2662, %rd2645;
	mad.lo.s64 	%rd3810, %rd2519, %rd2519, %rd2651;
	setp.lt.u64 	%p1315, %rd3810, %rd2651;
	selp.u64 	%rd2664, 1, 0, %p1315;
	add.s64 	%rd2665, %rd2654, %rd2549;
	add.s64 	%rd3811, %rd2665, %rd2664;
	setp.lt.u64 	%p1316, %rd3811, %rd2549;
	setp.eq.s64 	%p1317, %rd3811, %rd2549;
	and.pred  	%p1318, %p1315, %p1317;
	or.pred  	%p1319, %p1316, %p1318;
	selp.u64 	%rd2666, 1, 0, %p1319;
	add.s64 	%rd2667, %rd2657, %rd2577;
	add.s64 	%rd3812, %rd2667, %rd2666;
	setp.lt.u64 	%p1320, %rd3812, %rd2577;
	setp.eq.s64 	%p1321, %rd3812, %rd2577;
	and.pred  	%p1322, %p1319, %p1321;
	or.pred  	%p1323, %p1320, %p1322;
	selp.u64 	%rd2668, 1, 0, %p1323;
	add.s64 	%rd2669, %rd2660, %rd2604;
	add.s64 	%rd3813, %rd2669, %rd2668;
	setp.lt.u64 	%p1324, %rd3813, %rd2604;
	setp.eq.s64 	%p1325, %rd3813, %rd2604;
	and.pred  	%p1326, %p1323, %p1325;
	or.pred  	%p1327, %p1324, %p1326;
	selp.u64 	%rd2670, 1, 0, %p1327;
	add.s64 	%rd3805, %rd2663, %rd2670;
	setp.eq.s64 	%p1328, %rd3805, 0;
	@%p1328 bra 	$L__BB0_94;
	mov.u64 	%rd3806, %rd3813;
	mov.u64 	%rd3807, %rd3812;
	mov.u64 	%rd3808, %rd3811;
$L__BB0_93:
	mul.lo.s64 	%rd2672, %rd3805, 977;
	shl.b64 	%rd2673, %rd3805, 32;
	add.s64 	%rd3810, %rd2672, %rd3810;
	setp.lt.u64 	%p1329, %rd3810, %rd2672;
	selp.u64 	%rd2674, 1, 0, %p1329;
	add.s64 	%rd2675, %rd2673, %rd3808;
	add.s64 	%rd3811, %rd2675, %rd2674;
	setp.lt.u64 	%p1330, %rd3811, %rd3808;
	setp.eq.s64 	%p1331, %rd3811, %rd3808;
	and.pred  	%p1332, %p1329, %p1331;
	or.pred  	%p1333, %p1330, %p1332;
	selp.u64 	%rd2676, 1, 0, %p1333;
	add.s64 	%rd3812, %rd3807, %rd2676;
	setp.lt.u64 	%p1334, %rd3812, %rd3807;
	selp.u64 	%rd2677, 1, 0, %p1334;
	add.s64 	%rd3813, %rd3806, %rd2677;
	setp.lt.u64 	%p1335, %rd3813, %rd3806;
	mov.b64 	%rd3805, 1;
	mov.u64 	%rd3806, %rd3813;
	mov.u64 	%rd3807, %rd3812;
	mov.u64 	%rd3808, %rd3811;
	@%p1335 bra 	$L__BB0_93;
$L__BB0_94:
	setp.lt.u64 	%p1337, %rd3810, %rd2517;
	selp.u64 	%rd376, 1, 0, %p1337;
	setp.lt.u64 	%p1338, %rd3811, %rd310;
	setp.eq.s64 	%p1339, %rd3811, %rd310;
	and.pred  	%p1340, %p1337, %p1339;
	or.pred  	%p1341, %p1338, %p1340;
	selp.u64 	%rd377, 1, 0, %p1341;
	setp.lt.u64 	%p1342, %rd3812, %rd357;
	setp.eq.s64 	%p1343, %rd3812, %rd357;
	and.pred  	%p1344, %p1343, %p1341;
	or.pred  	%p67, %p1342, %p1344;
	setp.lt.u64 	%p1345, %rd3813, %rd313;
	mov.pred 	%p1865, 0;
	@%p1345 bra 	$L__BB0_96;
	not.pred 	%p1346, %p67;
	setp.ne.s64 	%p1347, %rd3813, %rd313;
	or.pred  	%p1865, %p1347, %p1346;
$L__BB0_96:
	selp.b64 	%rd2678, %rd2517, 0, %p1865;
	sub.s64 	%rd2679, %rd3810, %rd2678;
	add.s64 	%rd2680, %rd310, %rd376;
	selp.b64 	%rd2681, %rd2680, 0, %p1865;
	sub.s64 	%rd2682, %rd3811, %rd2681;
	add.s64 	%rd2683, %rd357, %rd377;
	selp.b64 	%rd2684, %rd2683, 0, %p1865;
	sub.s64 	%rd2685, %rd3812, %rd2684;
	selp.u64 	%rd2686, 1, 0, %p67;
	add.s64 	%rd2687, %rd313, %rd2686;
	selp.b64 	%rd2688, %rd2687, 0, %p1865;
	sub.s64 	%rd2689, %rd3813, %rd2688;
	sub.s64 	%rd3814, %rd2679, %rd49;
	setp.lt.u64 	%p1348, %rd2679, %rd49;
	selp.s64 	%rd2690, -1, 0, %p1348;
	sub.s64 	%rd2691, %rd2682, %rd48;
	add.s64 	%rd3815, %rd2691, %rd2690;
	setp.lt.u64 	%p1349, %rd2682, %rd48;
	setp.eq.s64 	%p1350, %rd2682, %rd48;
	and.pred  	%p1351, %p1348, %p1350;
	or.pred  	%p1353, %p1349, %p1351;
	selp.s64 	%rd2692, -1, 0, %p1353;
	sub.s64 	%rd2693, %rd2685, %rd47;
	add.s64 	%rd3816, %rd2693, %rd2692;
	setp.lt.u64 	%p1354, %rd2685, %rd47;
	setp.eq.s64 	%p1355, %rd2685, %rd47;
	and.pred  	%p1356, %p1355, %p1353;
	or.pred  	%p1358, %p1354, %p1356;
	selp.s64 	%rd2694, -1, 0, %p1358;
	sub.s64 	%rd2695, %rd2689, %rd43;
	add.s64 	%rd3817, %rd2695, %rd2694;
	setp.ge.u64 	%p1359, %rd2689, %rd43;
	setp.eq.s64 	%p1360, %rd2689, %rd43;
	and.pred  	%p1361, %p1360, %p1358;
	not.pred 	%p1363, %p1361;
	and.pred  	%p1364, %p1359, %p1363;
	@%p1364 bra 	$L__BB0_98;
	add.s64 	%rd3814, %rd2517, %rd3814;
	setp.lt.u64 	%p1365, %rd3814, %rd2517;
	selp.u64 	%rd2696, 1, 0, %p1365;
	add.s64 	%rd2697, %rd310, %rd3815;
	add.s64 	%rd383, %rd2697, %rd2696;
	setp.lt.u64 	%p1366, %rd383, %rd3815;
	setp.eq.s64 	%p1367, %rd383, %rd3815;
	and.pred  	%p1368, %p1365, %p1367;
	or.pred  	%p1369, %p1366, %p1368;
	selp.u64 	%rd2698, 1, 0, %p1369;
	add.s64 	%rd2699, %rd357, %rd3816;
	add.s64 	%rd384, %rd2699, %rd2698;
	setp.lt.u64 	%p1370, %rd384, %rd3816;
	setp.eq.s64 	%p1371, %rd384, %rd3816;
	and.pred  	%p1372, %p1369, %p1371;
	or.pred  	%p1374, %p1370, %p1372;
	selp.u64 	%rd2700, 1, 0, %p1374;
	add.s64 	%rd2701, %rd313, %rd3817;
	add.s64 	%rd3817, %rd2701, %rd2700;
	mov.u64 	%rd3815, %rd383;
	mov.u64 	%rd3816, %rd384;
$L__BB0_98:
	sub.s64 	%rd3821, %rd3814, %rd158;
	setp.lt.u64 	%p1375, %rd3814, %rd158;
	selp.s64 	%rd2702, -1, 0, %p1375;
	sub.s64 	%rd2703, %rd3815, %rd157;
	add.s64 	%rd3820, %rd2703, %rd2702;
	setp.lt.u64 	%p1376, %rd3815, %rd157;
	setp.eq.s64 	%p1377, %rd3815, %rd157;
	and.pred  	%p1378, %p1375, %p1377;
	or.pred  	%p1379, %p1376, %p1378;
	selp.s64 	%rd2704, -1, 0, %p1379;
	sub.s64 	%rd2705, %rd3816, %rd156;
	add.s64 	%rd3819, %rd2705, %rd2704;
	setp.lt.u64 	%p1380, %rd3816, %rd156;
	setp.eq.s64 	%p1381, %rd3816, %rd156;
	and.pred  	%p1382, %p1381, %p1379;
	or.pred  	%p1383, %p1380, %p1382;
	not.pred 	%p1384, %p1383;
	selp.s64 	%rd2706, -1, 0, %p1383;
	sub.s64 	%rd2707, %rd3817, %rd153;
	add.s64 	%rd3818, %rd2707, %rd2706;
	setp.ge.u64 	%p1385, %rd3817, %rd153;
	setp.ne.s64 	%p1386, %rd3817, %rd153;
	or.pred  	%p1387, %p1386, %p1384;
	and.pred  	%p1388, %p1385, %p1387;
	@%p1388 bra 	$L__BB0_100;
	add.s64 	%rd3821, %rd2517, %rd3821;
	setp.lt.u64 	%p1389, %rd3821, %rd2517;
	selp.u64 	%rd2708, 1, 0, %p1389;
	add.s64 	%rd2709, %rd310, %rd3820;
	add.s64 	%rd395, %rd2709, %rd2708;
	setp.lt.u64 	%p1390, %rd395, %rd3820;
	setp.eq.s64 	%p1391, %rd395, %rd3820;
	and.pred  	%p1392, %p1389, %p1391;
	or.pred  	%p1393, %p1390, %p1392;
	selp.u64 	%rd2710, 1, 0, %p1393;
	add.s64 	%rd2711, %rd357, %rd3819;
	add.s64 	%rd396, %rd2711, %rd2710;
	setp.lt.u64 	%p1394, %rd396, %rd3819;
	setp.eq.s64 	%p1395, %rd396, %rd3819;
	and.pred  	%p1396, %p1393, %p1395;
	or.pred  	%p1398, %p1394, %p1396;
	selp.u64 	%rd2712, 1, 0, %p1398;
	add.s64 	%rd2713, %rd313, %rd3818;
	add.s64 	%rd3818, %rd2713, %rd2712;
	mov.u64 	%rd3819, %rd396;
	mov.u64 	%rd3820, %rd395;
$L__BB0_100:
	add.s32 	%r227, %r227, 1;
	setp.ne.s32 	%p1399, %r227, 16;
	@%p1399 bra 	$L__BB0_2;
	or.b64  	%rd2715, %rd3820, %rd3821;
	or.b64  	%rd2716, %rd2715, %rd3819;
	or.b64  	%rd2717, %rd2716, %rd3818;
	setp.eq.s64 	%p1400, %rd2717, 0;
	mov.b32 	%r230, 1;
	mov.b64 	%rd3904, 0;
	mov.u64 	%rd3905, %rd3904;
	mov.u64 	%rd3906, %rd3904;
	mov.u64 	%rd3907, %rd3904;
	mov.u64 	%rd3908, %rd3904;
	mov.u64 	%rd3909, %rd3904;
	mov.u64 	%rd3910, %rd3904;
	mov.u64 	%rd3911, %rd3904;
	@%p1400 bra 	$L__BB0_139;
	mov.b64 	%rd2720, -1;
	mov.b64 	%rd2721, -4294968275;
	st.local.v2.u64 	[%rd1], {%rd2721, %rd2720};
	st.local.v2.u64 	[%rd1+16], {%rd2720, %rd2720};
	mov.b32 	%r228, 0;
	mov.b64 	%rd3856, 0;
	mov.b64 	%rd3855, 1;
	ld.const.u64 	%rd427, [SECP256K1_P+24];
	ld.const.u64 	%rd428, [SECP256K1_P+8];
	ld.const.u64 	%rd429, [SECP256K1_P+16];
	ld.const.u64 	%rd430, [SECP256K1_P];
	mov.u64 	%rd3857, %rd3856;
	mov.u64 	%rd3858, %rd3856;
$L__BB0_103:
	mul.wide.u32 	%rd2722, %r228, 8;
	add.s64 	%rd2723, %rd1, %rd2722;
	ld.local.u64 	%rd418, [%rd2723];
	mov.b32 	%r229, 0;
$L__BB0_104:
	shr.u64 	%rd2724, %rd418, %r229;
	and.b64  	%rd2725, %rd2724, 1;
	setp.eq.b64 	%p1401, %rd2725, 1;
	not.pred 	%p1402, %p1401;
	@%p1402 bra 	$L__BB0_111;
	mul.hi.u64 	%rd2726, %rd3855, %rd3821;
	mul.lo.s64 	%rd2727, %rd3820, %rd3855;
	mul.hi.u64 	%rd2728, %rd3855, %rd3820;
	add.s64 	%rd2729, %rd2727, %rd2726;
	setp.lt.u64 	%p1403, %rd2729, %rd2727;
	selp.u64 	%rd2730, 1, 0, %p1403;
	add.s64 	%rd2731, %rd2728, %rd2730;
	mul.lo.s64 	%rd2732, %rd3819, %rd3855;
	mul.hi.u64 	%rd2733, %rd3855, %rd3819;
	add.s64 	%rd2734, %rd2732, %rd2731;
	setp.lt.u64 	%p1404, %rd2734, %rd2732;
	selp.u64 	%rd2735, 1, 0, %p1404;
	add.s64 	%rd2736, %rd2733, %rd2735;
	mul.lo.s64 	%rd2737, %rd3818, %rd3855;
	mul.hi.u64 	%rd2738, %rd3855, %rd3818;
	add.s64 	%rd2739, %rd2737, %rd2736;
	setp.lt.u64 	%p1405, %rd2739, %rd2737;
	selp.u64 	%rd2740, 1, 0, %p1405;
	add.s64 	%rd2741, %rd2738, %rd2740;
	mul.lo.s64 	%rd2742, %rd3821, %rd3856;
	mul.hi.u64 	%rd2743, %rd3856, %rd3821;
	add.s64 	%rd2744, %rd2742, %rd2729;
	setp.lt.u64 	%p1406, %rd2744, %rd2742;
	selp.u64 	%rd2745, 1, 0, %p1406;
	add.s64 	%rd2746, %rd2743, %rd2745;
	mul.lo.s64 	%rd2747, %rd3820, %rd3856;
	mul.hi.u64 	%rd2748, %rd3856, %rd3820;
	add.s64 	%rd2749, %rd2747, %rd2734;
	setp.lt.u64 	%p1407, %rd2749, %rd2747;
	selp.u64 	%rd2750, 1, 0, %p1407;
	add.s64 	%rd2751, %rd2749, %rd2746;
	setp.lt.u64 	%p1408, %rd2751, %rd2749;
	selp.u64 	%rd2752, 1, 0, %p1408;
	add.s64 	%rd2753, %rd2748, %rd2750;
	add.s64 	%rd2754, %rd2753, %rd2752;
	mul.lo.s64 	%rd2755, %rd3819, %rd3856;
	mul.hi.u64 	%rd2756, %rd3856, %rd3819;
	add.s64 	%rd2757, %rd2755, %rd2739;
	setp.lt.u64 	%p1409, %rd2757, %rd2755;
	selp.u64 	%rd2758, 1, 0, %p1409;
	add.s64 	%rd2759, %rd2757, %rd2754;
	setp.lt.u64 	%p1410, %rd2759, %rd2757;
	selp.u64 	%rd2760, 1, 0, %p1410;
	add.s64 	%rd2761, %rd2756, %rd2758;
	add.s64 	%rd2762, %rd2761, %rd2760;
	mul.lo.s64 	%rd2763, %rd3818, %rd3856;
	mul.hi.u64 	%rd2764, %rd3856, %rd3818;
	add.s64 	%rd2765, %rd2763, %rd2741;
	setp.lt.u64 	%p1411, %rd2765, %rd2763;
	selp.u64 	%rd2766, 1, 0, %p1411;
	add.s64 	%rd2767, %rd2765, %rd2762;
	setp.lt.u64 	%p1412, %rd2767, %rd2765;
	selp.u64 	%rd2768, 1, 0, %p1412;
	add.s64 	%rd2769, %rd2764, %rd2766;
	add.s64 	%rd2770, %rd2769, %rd2768;
	mul.lo.s64 	%rd2771, %rd3821, %rd3857;
	mul.hi.u64 	%rd2772, %rd3857, %rd3821;
	add.s64 	%rd2773, %rd2771, %rd2751;
	setp.lt.u64 	%p1413, %rd2773, %rd2771;
	selp.u64 	%rd2774, 1, 0, %p1413;
	add.s64 	%rd2775, %rd2772, %rd2774;
	mul.lo.s64 	%rd2776, %rd3820, %rd3857;
	mul.hi.u64 	%rd2777, %rd3857, %rd3820;
	add.s64 	%rd2778, %rd2776, %rd2759;
	setp.lt.u64 	%p1414, %rd2778, %rd2776;
	selp.u64 	%rd2779, 1, 0, %p1414;
	add.s64 	%rd2780, %rd2778, %rd2775;
	setp.lt.u64 	%p1415, %rd2780, %rd2778;
	selp.u64 	%rd2781, 1, 0, %p1415;
	add.s64 	%rd2782, %rd2777, %rd2779;
	add.s64 	%rd2783, %rd2782, %rd2781;
	mul.lo.s64 	%rd2784, %rd3819, %rd3857;
	mul.hi.u64 	%rd2785, %rd3857, %rd3819;
	add.s64 	%rd2786, %rd2784, %rd2767;
	setp.lt.u64 	%p1416, %rd2786, %rd2784;
	selp.u64 	%rd2787, 1, 0, %p1416;
	add.s64 	%rd2788, %rd2786, %rd2783;
	setp.lt.u64 	%p1417, %rd2788, %rd2786;
	selp.u64 	%rd2789, 1, 0, %p1417;
	add.s64 	%rd2790, %rd2785, %rd2787;
	add.s64 	%rd2791, %rd2790, %rd2789;
	mul.lo.s64 	%rd2792, %rd3818, %rd3857;
	mul.hi.u64 	%rd2793, %rd3857, %rd3818;
	add.s64 	%rd2794, %rd2792, %rd2770;
	setp.lt.u64 	%p1418, %rd2794, %rd2792;
	selp.u64 	%rd2795, 1, 0, %p1418;
	add.s64 	%rd2796, %rd2794, %rd2791;
	setp.lt.u64 	%p1419, %rd2796, %rd2794;
	selp.u64 	%rd2797, 1, 0, %p1419;
	add.s64 	%rd2798, %rd2793, %rd2795;
	add.s64 	%rd2799, %rd2798, %rd2797;
	mul.lo.s64 	%rd2800, %rd3821, %rd3858;
	mul.hi.u64 	%rd2801, %rd3858, %rd3821;
	add.s64 	%rd2802, %rd2800, %rd2780;
	setp.lt.u64 	%p1420, %rd2802, %rd2800;
	selp.u64 	%rd2803, 1, 0, %p1420;
	add.s64 	%rd2804, %rd2801, %rd2803;
	mul.lo.s64 	%rd2805, %rd3820, %rd3858;
	mul.hi.u64 	%rd2806, %rd3858, %rd3820;
	add.s64 	%rd2807, %rd2805, %rd2788;
	setp.lt.u64 	%p1421, %rd2807, %rd2805;
	selp.u64 	%rd2808, 1, 0, %p1421;
	add.s64 	%rd2809, %rd2807, %rd2804;
	setp.lt.u64 	%p1422, %rd2809, %rd2807;
	selp.u64 	%rd2810, 1, 0, %p1422;
	add.s64 	%rd2811, %rd2806, %rd2808;
	add.s64 	%rd2812, %rd2811, %rd2810;
	mul.lo.s64 	%rd2813, %rd3819, %rd3858;
	mul.hi.u64 	%rd2814, %rd3858, %rd3819;
	add.s64 	%rd2815, %rd2813, %rd2796;
	setp.lt.u64 	%p1423, %rd2815, %rd2813;
	selp.u64 	%rd2816, 1, 0, %p1423;
	add.s64 	%rd2817, %rd2815, %rd2812;
	setp.lt.u64 	%p1424, %rd2817, %rd2815;
	selp.u64 	%rd2818, 1, 0, %p1424;
	add.s64 	%rd2819, %rd2814, %rd2816;
	add.s64 	%rd2820, %rd2819, %rd2818;
	mul.lo.s64 	%rd2821, %rd3818, %rd3858;
	mul.hi.u64 	%rd2822, %rd3858, %rd3818;
	add.s64 	%rd2823, %rd2821, %rd2799;
	setp.lt.u64 	%p1425, %rd2823, %rd2821;
	selp.u64 	%rd2824, 1, 0, %p1425;
	add.s64 	%rd2825, %rd2823, %rd2820;
	setp.lt.u64 	%p1426, %rd2825, %rd2823;
	selp.u64 	%rd2826, 1, 0, %p1426;
	add.s64 	%rd2827, %rd2822, %rd2824;
	add.s64 	%rd2828, %rd2827, %rd2826;
	mov.b64 	%rd2829, 977;
	mul.hi.u64 	%rd2830, %rd2809, %rd2829;
	mul.lo.s64 	%rd2831, %rd2817, 977;
	mul.hi.u64 	%rd2832, %rd2817, %rd2829;
	add.s64 	%rd2833, %rd2831, %rd2830;
	setp.lt.u64 	%p1427, %rd2833, %rd2831;
	selp.u64 	%rd2834, 1, 0, %p1427;
	add.s64 	%rd2835, %rd2832, %rd2834;
	mul.lo.s64 	%rd2836, %rd2825, 977;
	mul.hi.u64 	%rd2837, %rd2825, %rd2829;
	add.s64 	%rd2838, %rd2836, %rd2835;
	setp.lt.u64 	%p1428, %rd2838, %rd2836;
	selp.u64 	%rd2839, 1, 0, %p1428;
	add.s64 	%rd2840, %rd2837, %rd2839;
	mul.lo.s64 	%rd2841, %rd2828, 977;
	mul.hi.u64 	%rd2842, %rd2828, %rd2829;
	add.s64 	%rd2843, %rd2841, %rd2840;
	setp.lt.u64 	%p1429, %rd2843, %rd2841;
	selp.u64 	%rd2844, 1, 0, %p1429;
	add.s64 	%rd2845, %rd2842, %rd2844;
	shl.b64 	%rd2846, %rd2809, 32;
	mov.b64 	{%r174, %r175}, %rd2809;
	mov.b64 	{%r176, %r177}, %rd2817;
	mov.b64 	%rd2847, {%r175, %r176};
	mov.b64 	{%r178, %r179}, %rd2825;
	mov.b64 	%rd2848, {%r177, %r178};
	mov.b64 	{%r180, %r181}, %rd2828;
	mov.b64 	%rd2849, {%r179, %r180};
	shr.u64 	%rd2850, %rd2828, 32;
	mad.lo.s64 	%rd2851, %rd2809, 977, %rd2846;
	setp.lt.u64 	%p1430, %rd2851, %rd2846;
	selp.u64 	%rd2852, 1, 0, %p1430;
	add.s64 	%rd2853, %rd2847, %rd2852;
	add.s64 	%rd2854, %rd2853, %rd2833;
	setp.lt.u64 	%p1431, %rd2854, %rd2847;
	setp.eq.s64 	%p1432, %rd2854, %rd2847;
	and.pred  	%p1433, %p1430, %p1432;
	or.pred  	%p1434, %p1431, %p1433;
	selp.u64 	%rd2855, 1, 0, %p1434;
	add.s64 	%rd2856, %rd2848, %rd2855;
	add.s64 	%rd2857, %rd2856, %rd2838;
	setp.lt.u64 	%p1435, %rd2857, %rd2848;
	setp.eq.s64 	%p1436, %rd2857, %rd2848;
	and.pred  	%p1437, %p1434, %p1436;
	or.pred  	%p1438, %p1435, %p1437;
	selp.u64 	%rd2858, 1, 0, %p1438;
	add.s64 	%rd2859, %rd2849, %rd2858;
	add.s64 	%rd2860, %rd2859, %rd2843;
	setp.lt.u64 	%p1439, %rd2860, %rd2849;
	setp.eq.s64 	%p1440, %rd2860, %rd2849;
	and.pred  	%p1441, %p1438, %p1440;
	or.pred  	%p1442, %p1439, %p1441;
	selp.u64 	%rd2861, 1, 0, %p1442;
	add.s64 	%rd2862, %rd2850, %rd2861;
	add.s64 	%rd2863, %rd2862, %rd2845;
	mad.lo.s64 	%rd3851, %rd3821, %rd3855, %rd2851;
	setp.lt.u64 	%p1443, %rd3851, %rd2851;
	selp.u64 	%rd2864, 1, 0, %p1443;
	add.s64 	%rd2865, %rd2854, %rd2744;
	add.s64 	%rd3852, %rd2865, %rd2864;
	setp.lt.u64 	%p1444, %rd3852, %rd2744;
	setp.eq.s64 	%p1445, %rd3852, %rd2744;
	and.pred  	%p1446, %p1443, %p1445;
	or.pred  	%p1447, %p1444, %p1446;
	selp.u64 	%rd2866, 1, 0, %p1447;
	add.s64 	%rd2867, %rd2857, %rd2773;
	add.s64 	%rd3853, %rd2867, %rd2866;
	setp.lt.u64 	%p1448, %rd3853, %rd2773;
	setp.eq.s64 	%p1449, %rd3853, %rd2773;
	and.pred  	%p1450, %p1447, %p1449;
	or.pred  	%p1451, %p1448, %p1450;
	selp.u64 	%rd2868, 1, 0, %p1451;
	add.s64 	%rd2869, %rd2860, %rd2802;
	add.s64 	%rd3854, %rd2869, %rd2868;
	setp.lt.u64 	%p1452, %rd3854, %rd2802;
	setp.eq.s64 	%p1453, %rd3854, %rd2802;
	and.pred  	%p1454, %p1451, %p1453;
	or.pred  	%p1455, %p1452, %p1454;
	selp.u64 	%rd2870, 1, 0, %p1455;
	add.s64 	%rd3846, %rd2863, %rd2870;
	setp.eq.s64 	%p1456, %rd3846, 0;
	@%p1456 bra 	$L__BB0_108;
	mov.u64 	%rd3847, %rd3854;
	mov.u64 	%rd3848, %rd3853;
	mov.u64 	%rd3849, %rd3852;
$L__BB0_107:
	mul.lo.s64 	%rd2872, %rd3846, 977;
	shl.b64 	%rd2873, %rd3846, 32;
	add.s64 	%rd3851, %rd2872, %rd3851;
	setp.lt.u64 	%p1457, %rd3851, %rd2872;
	selp.u64 	%rd2874, 1, 0, %p1457;
	add.s64 	%rd2875, %rd2873, %rd3849;
	add.s64 	%rd3852, %rd2875, %rd2874;
	setp.lt.u64 	%p1458, %rd3852, %rd3849;
	setp.eq.s64 	%p1459, %rd3852, %rd3849;
	and.pred  	%p1460, %p1457, %p1459;
	or.pred  	%p1461, %p1458, %p1460;
	selp.u64 	%rd2876, 1, 0, %p1461;
	add.s64 	%rd3853, %rd3848, %rd2876;
	setp.lt.u64 	%p1462, %rd3853, %rd3848;
	selp.u64 	%rd2877, 1, 0, %p1462;
	add.s64 	%rd3854, %rd3847, %rd2877;
	setp.lt.u64 	%p1463, %rd3854, %rd3847;
	mov.b64 	%rd3846, 1;
	mov.u64 	%rd3847, %rd3854;
	mov.u64 	%rd3848, %rd3853;
	mov.u64 	%rd3849, %rd3852;
	@%p1463 bra 	$L__BB0_107;
$L__BB0_108:
	setp.lt.u64 	%p1465, %rd3851, %rd430;
	selp.u64 	%rd449, 1, 0, %p1465;
	setp.lt.u64 	%p1466, %rd3852, %rd428;
	setp.eq.s64 	%p1467, %rd3852, %rd428;
	and.pred  	%p1468, %p1465, %p1467;
	or.pred  	%p1469, %p1466, %p1468;
	selp.u64 	%rd450, 1, 0, %p1469;
	setp.lt.u64 	%p1470, %rd3853, %rd429;
	setp.eq.s64 	%p1471, %rd3853, %rd429;
	and.pred  	%p1472, %p1471, %p1469;
	or.pred  	%p70, %p1470, %p1472;
	setp.lt.u64 	%p1473, %rd3854, %rd427;
	mov.pred 	%p1866, 0;
	@%p1473 bra 	$L__BB0_110;
	not.pred 	%p1474, %p70;
	setp.ne.s64 	%p1475, %rd3854, %rd427;
	or.pred  	%p1866, %p1475, %p1474;
$L__BB0_110:
	selp.b64 	%rd2878, %rd430, 0, %p1866;
	sub.s64 	%rd3855, %rd3851, %rd2878;
	add.s64 	%rd2879, %rd428, %rd449;
	selp.b64 	%rd2880, %rd2879, 0, %p1866;
	sub.s64 	%rd3856, %rd3852, %rd2880;
	add.s64 	%rd2881, %rd429, %rd450;
	selp.b64 	%rd2882, %rd2881, 0, %p1866;
	sub.s64 	%rd3857, %rd3853, %rd2882;
	selp.u64 	%rd2883, 1, 0, %p70;
	add.s64 	%rd2884, %rd427, %rd2883;
	selp.b64 	%rd2885, %rd2884, 0, %p1866;
	sub.s64 	%rd3858, %rd3854, %rd2885;
$L__BB0_111:
	mul.hi.u64 	%rd2886, %rd3821, %rd3821;
	mul.lo.s64 	%rd2887, %rd3820, %rd3821;
	mul.hi.u64 	%rd2888, %rd3821, %rd3820;
	add.s64 	%rd2889, %rd2887, %rd2886;
	setp.lt.u64 	%p1476, %rd2889, %rd2887;
	selp.u64 	%rd2890, 1, 0, %p1476;
	add.s64 	%rd2891, %rd2888, %rd2890;
	mul.lo.s64 	%rd2892, %rd3819, %rd3821;
	mul.hi.u64 	%rd2893, %rd3821, %rd3819;
	add.s64 	%rd2894, %rd2892, %rd2891;
	setp.lt.u64 	%p1477, %rd2894, %rd2892;
	selp.u64 	%rd2895, 1, 0, %p1477;
	add.s64 	%rd2896, %rd2893, %rd2895;
	mul.lo.s64 	%rd2897, %rd3818, %rd3821;
	mul.hi.u64 	%rd2898, %rd3821, %rd3818;
	add.s64 	%rd2899, %rd2897, %rd2896;
	setp.lt.u64 	%p1478, %rd2899, %rd2897;
	selp.u64 	%rd2900, 1, 0, %p1478;
	add.s64 	%rd2901, %rd2898, %rd2900;
	mul.hi.u64 	%rd2902, %rd3820, %rd3821;
	add.s64 	%rd2903, %rd2889, %rd2887;
	setp.lt.u64 	%p1479, %rd2903, %rd2889;
	selp.u64 	%rd2904, 1, 0, %p1479;
	add.s64 	%rd2905, %rd2902, %rd2904;
	mul.lo.s64 	%rd2906, %rd3820, %rd3820;
	mul.hi.u64 	%rd2907, %rd3820, %rd3820;
	add.s64 	%rd2908, %rd2906, %rd2894;
	setp.lt.u64 	%p1480, %rd2908, %rd2906;
	selp.u64 	%rd2909, 1, 0, %p1480;
	add.s64 	%rd2910, %rd2908, %rd2905;
	setp.lt.u64 	%p1481, %rd2910, %rd2908;
	selp.u64 	%rd2911, 1, 0, %p1481;
	add.s64 	%rd2912, %rd2907, %rd2909;
	add.s64 	%rd2913, %rd2912, %rd2911;
	mul.lo.s64 	%rd2914, %rd3819, %rd3820;
	mul.hi.u64 	%rd2915, %rd3820, %rd3819;
	add.s64 	%rd2916, %rd2914, %rd2899;
	setp.lt.u64 	%p1482, %rd2916, %rd2914;
	selp.u64 	%rd2917, 1, 0, %p1482;
	add.s64 	%rd2918, %rd2916, %rd2913;
	setp.lt.u64 	%p1483, %rd2918, %rd2916;
	selp.u64 	%rd2919, 1, 0, %p1483;
	add.s64 	%rd2920, %rd2915, %rd2917;
	add.s64 	%rd2921, %rd2920, %rd2919;
	mul.lo.s64 	%rd2922, %rd3818, %rd3820;
	mul.hi.u64 	%rd2923, %rd3820, %rd3818;
	add.s64 	%rd2924, %rd2922, %rd2901;
	setp.lt.u64 	%p1484, %rd2924, %rd2922;
	selp.u64 	%rd2925, 1, 0, %p1484;
	add.s64 	%rd2926, %rd2924, %rd2921;
	setp.lt.u64 	%p1485, %rd2926, %rd2924;
	selp.u64 	%rd2927, 1, 0, %p1485;
	add.s64 	%rd2928, %rd2923, %rd2925;
	add.s64 	%rd2929, %rd2928, %rd2927;
	mul.hi.u64 	%rd2930, %rd3819, %rd3821;
	add.s64 	%rd2931, %rd2892, %rd2910;
	setp.lt.u64 	%p1486, %rd2931, %rd2892;
	selp.u64 	%rd2932, 1, 0, %p1486;
	add.s64 	%rd2933, %rd2930, %rd2932;
	mul.hi.u64 	%rd2934, %rd3819, %rd3820;
	add.s64 	%rd2935, %rd2914, %rd2918;
	setp.lt.u64 	%p1487, %rd2935, %rd2914;
	selp.u64 	%rd2936, 1, 0, %p1487;
	add.s64 	%rd2937, %rd2935, %rd2933;
	setp.lt.u64 	%p1488, %rd2937, %rd2935;
	selp.u64 	%rd2938, 1, 0, %p1488;
	add.s64 	%rd2939, %rd2934, %rd2936;
	add.s64 	%rd2940, %rd2939, %rd2938;
	mul.lo.s64 	%rd2941, %rd3819, %rd3819;
	mul.hi.u64 	%rd2942, %rd3819, %rd3819;
	add.s64 	%rd2943, %rd2941, %rd2926;
	setp.lt.u64 	%p1489, %rd2943, %rd2941;
	selp.u64 	%rd2944, 1, 0, %p1489;
	add.s64 	%rd2945, %rd2943, %rd2940;
	setp.lt.u64 	%p1490, %rd2945, %rd2943;
	selp.u64 	%rd2946, 1, 0, %p1490;
	add.s64 	%rd2947, %rd2942, %rd2944;
	add.s64 	%rd2948, %rd2947, %rd2946;
	mul.lo.s64 	%rd2949, %rd3818, %rd3819;
	mul.hi.u64 	%rd2950, %rd3819, %rd3818;
	add.s64 	%rd2951, %rd2949, %rd2929;
	setp.lt.u64 	%p1491, %rd2951, %rd2949;
	selp.u64 	%rd2952, 1, 0, %p1491;
	add.s64 	%rd2953, %rd2951, %rd2948;
	setp.lt.u64 	%p1492, %rd2953, %rd2951;
	selp.u64 	%rd2954, 1, 0, %p1492;
	add.s64 	%rd2955, %rd2950, %rd2952;
	add.s64 	%rd2956, %rd2955, %rd2954;
	mul.hi.u64 	%rd2957, %rd3818, %rd3821;
	add.s64 	%rd2958, %rd2897, %rd2937;
	setp.lt.u64 	%p1493, %rd2958, %rd2897;
	selp.u64 	%rd2959, 1, 0, %p1493;
	add.s64 	%rd2960, %rd2957, %rd2959;
	mul.hi.u64 	%rd2961, %rd3818, %rd3820;
	add.s64 	%rd2962, %rd2922, %rd2945;
	setp.lt.u64 	%p1494, %rd2962, %rd2922;
	selp.u64 	%rd2963, 1, 0, %p1494;
	add.s64 	%rd2964, %rd2962, %rd2960;
	setp.lt.u64 	%p1495, %rd2964, %rd2962;
	selp.u64 	%rd2965, 1, 0, %p1495;
	add.s64 	%rd2966, %rd2961, %rd2963;
	add.s64 	%rd2967, %rd2966, %rd2965;
	mul.hi.u64 	%rd2968, %rd3818, %rd3819;
	add.s64 	%rd2969, %rd2949, %rd2953;
	setp.lt.u64 	%p1496, %rd2969, %rd2949;
	selp.u64 	%rd2970, 1, 0, %p1496;
	add.s64 	%rd2971, %rd2969, %rd2967;
	setp.lt.u64 	%p1497, %rd2971, %rd2969;
	selp.u64 	%rd2972, 1, 0, %p1497;
	add.s64 	%rd2973, %rd2968, %rd2970;
	add.s64 	%rd2974, %rd2973, %rd2972;
	mul.lo.s64 	%rd2975, %rd3818, %rd3818;
	mul.hi.u64 	%rd2976, %rd3818, %rd3818;
	add.s64 	%rd2977, %rd2975, %rd2956;
	setp.lt.u64 	%p1498, %rd2977, %rd2975;
	selp.u64 	%rd2978, 1, 0, %p1498;
	add.s64 	%rd2979, %rd2977, %rd2974;
	setp.lt.u64 	%p1499, %rd2979, %rd2977;
	selp.u64 	%rd2980, 1, 0, %p1499;
	add.s64 	%rd2981, %rd2976, %rd2978;
	add.s64 	%rd2982, %rd2981, %rd2980;
	mov.b64 	%rd2983, 977;
	mul.hi.u64 	%rd2984, %rd2964, %rd2983;
	mul.lo.s64 	%rd2985, %rd2971, 977;
	mul.hi.u64 	%rd2986, %rd2971, %rd2983;
	add.s64 	%rd2987, %rd2985, %rd2984;
	setp.lt.u64 	%p1500, %rd2987, %rd2985;
	selp.u64 	%rd2988, 1, 0, %p1500;
	add.s64 	%rd2989, %rd2986, %rd2988;
	mul.lo.s64 	%rd2990, %rd2979, 977;
	mul.hi.u64 	%rd2991, %rd2979, %rd2983;
	add.s64 	%rd2992, %rd2990, %rd2989;
	setp.lt.u64 	%p1501, %rd2992, %rd2990;
	selp.u64 	%rd2993, 1, 0, %p1501;
	add.s64 	%rd2994, %rd2991, %rd2993;
	mul.lo.s64 	%rd2995, %rd2982, 977;
	mul.hi.u64 	%rd2996, %rd2982, %rd2983;
	add.s64 	%rd2997, %rd2995, %rd2994;
	setp.lt.u64 	%p1502, %rd2997, %rd2995;
	selp.u64 	%rd2998, 1, 0, %p1502;
	add.s64 	%rd2999, %rd2996, %rd2998;
	shl.b64 	%rd3000, %rd2964, 32;
	mov.b64 	{%r182, %r183}, %rd2964;
	mov.b64 	{%r184, %r185}, %rd2971;
	mov.b64 	%rd3001, {%r183, %r184};
	mov.b64 	{%r186, %r187}, %rd2979;
	mov.b64 	%rd3002, {%r185, %r186};
	mov.b64 	{%r188, %r189}, %rd2982;
	mov.b64 	%rd3003, {%r187, %r188};
	shr.u64 	%rd3004, %rd2982, 32;
	mad.lo.s64 	%rd3005, %rd2964, 977, %rd3000;
	setp.lt.u64 	%p1503, %rd3005, %rd3000;
	selp.u64 	%rd3006, 1, 0, %p1503;
	add.s64 	%rd3007, %rd3001, %rd3006;
	add.s64 	%rd3008, %rd3007, %rd2987;
	setp.lt.u64 	%p1504, %rd3008, %rd3001;
	setp.eq.s64 	%p1505, %rd3008, %rd3001;
	and.pred  	%p1506, %p1503, %p1505;
	or.pred  	%p1507, %p1504, %p1506;
	selp.u64 	%rd3009, 1, 0, %p1507;
	add.s64 	%rd3010, %rd3002, %rd3009;
	add.s64 	%rd3011, %rd3010, %rd2992;
	setp.lt.u64 	%p1508, %rd3011, %rd3002;
	setp.eq.s64 	%p1509, %rd3011, %rd3002;
	and.pred  	%p1510, %p1507, %p1509;
	or.pred  	%p1511, %p1508, %p1510;
	selp.u64 	%rd3012, 1, 0, %p1511;
	add.s64 	%rd3013, %rd3003, %rd3012;
	add.s64 	%rd3014, %rd3013, %rd2997;
	setp.lt.u64 	%p1512, %rd3014, %rd3003;
	setp.eq.s64 	%p1513, %rd3014, %rd3003;
	and.pred  	%p1514, %p1511, %p1513;
	or.pred  	%p1515, %p1512, %p1514;
	selp.u64 	%rd3015, 1, 0, %p1515;
	add.s64 	%rd3016, %rd3004, %rd3015;
	add.s64 	%rd3017, %rd3016, %rd2999;
	mad.lo.s64 	%rd3864, %rd3821, %rd3821, %rd3005;
	setp.lt.u64 	%p1516, %rd3864, %rd3005;
	selp.u64 	%rd3018, 1, 0, %p1516;
	add.s64 	%rd3019, %rd3008, %rd2903;
	add.s64 	%rd3865, %rd3019, %rd3018;
	setp.lt.u64 	%p1517, %rd3865, %rd2903;
	setp.eq.s64 	%p1518, %rd3865, %rd2903;
	and.pred  	%p1519, %p1516, %p1518;
	or.pred  	%p1520, %p1517, %p1519;
	selp.u64 	%rd3020, 1, 0, %p1520;
	add.s64 	%rd3021, %rd3011, %rd2931;
	add.s64 	%rd3866, %rd3021, %rd3020;
	setp.lt.u64 	%p1521, %rd3866, %rd2931;
	setp.eq.s64 	%p1522, %rd3866, %rd2931;
	and.pred  	%p1523, %p1520, %p1522;
	or.pred  	%p1524, %p1521, %p1523;
	selp.u64 	%rd3022, 1, 0, %p1524;
	add.s64 	%rd3023, %rd3014, %rd2958;
	add.s64 	%rd3867, %rd3023, %rd3022;
	setp.lt.u64 	%p1525, %rd3867, %rd2958;
	setp.eq.s64 	%p1526, %rd3867, %rd2958;
	and.pred  	%p1527, %p1524, %p1526;
	or.pred  	%p1528, %p1525, %p1527;
	selp.u64 	%rd3024, 1, 0, %p1528;
	add.s64 	%rd3859, %rd3017, %rd3024;
	setp.eq.s64 	%p1529, %rd3859, 0;
	@%p1529 bra 	$L__BB0_114;
	mov.u64 	%rd3860, %rd3867;
	mov.u64 	%rd3861, %rd3866;
	mov.u64 	%rd3862, %rd3865;
$L__BB0_113:
	mul.lo.s64 	%rd3026, %rd3859, 977;
	shl.b64 	%rd3027, %rd3859, 32;
	add.s64 	%rd3864, %rd3026, %rd3864;
	setp.lt.u64 	%p1530, %rd3864, %rd3026;
	selp.u64 	%rd3028, 1, 0, %p1530;
	add.s64 	%rd3029, %rd3027, %rd3862;
	add.s64 	%rd3865, %rd3029, %rd3028;
	setp.lt.u64 	%p1531, %rd3865, %rd3862;
	setp.eq.s64 	%p1532, %rd3865, %rd3862;
	and.pred  	%p1533, %p1530, %p1532;
	or.pred  	%p1534, %p1531, %p1533;
	selp.u64 	%rd3030, 1, 0, %p1534;
	add.s64 	%rd3866, %rd3861, %rd3030;
	setp.lt.u64 	%p1535, %rd3866, %rd3861;
	selp.u64 	%rd3031, 1, 0, %p1535;
	add.s64 	%rd3867, %rd3860, %rd3031;
	setp.lt.u64 	%p1536, %rd3867, %rd3860;
	mov.b64 	%rd3859, 1;
	mov.u64 	%rd3860, %rd3867;
	mov.u64 	%rd3861, %rd3866;
	mov.u64 	%rd3862, %rd3865;
	@%p1536 bra 	$L__BB0_113;
$L__BB0_114:
	setp.lt.u64 	%p1538, %rd3864, %rd430;
	selp.u64 	%rd477, 1, 0, %p1538;
	setp.lt.u64 	%p1539, %rd3865, %rd428;
	setp.eq.s64 	%p1540, %rd3865, %rd428;
	and.pred  	%p1541, %p1538, %p1540;
	or.pred  	%p1542, %p1539, %p1541;
	selp.u64 	%rd478, 1, 0, %p1542;
	setp.lt.u64 	%p1543, %rd3866, %rd429;
	setp.eq.s64 	%p1544, %rd3866, %rd429;
	and.pred  	%p1545, %p1544, %p1542;
	or.pred  	%p73, %p1543, %p1545;
	setp.lt.u64 	%p1546, %rd3867, %rd427;
	mov.pred 	%p1867, 0;
	@%p1546 bra 	$L__BB0_116;
	not.pred 	%p1547, %p73;
	setp.ne.s64 	%p1548, %rd3867, %rd427;
	or.pred  	%p1867, %p1548, %p1547;
$L__BB0_116:
	selp.b64 	%rd3032, %rd430, 0, %p1867;
	sub.s64 	%rd3821, %rd3864, %rd3032;
	add.s64 	%rd3033, %rd428, %rd477;
	selp.b64 	%rd3034, %rd3033, 0, %p1867;
	sub.s64 	%rd3820, %rd3865, %rd3034;
	add.s64 	%rd3035, %rd429, %rd478;
	selp.b64 	%rd3036, %rd3035, 0, %p1867;
	sub.s64 	%rd3819, %rd3866, %rd3036;
	selp.u64 	%rd3037, 1, 0, %p73;
	add.s64 	%rd3038, %rd427, %rd3037;
	selp.b64 	%rd3039, %rd3038, 0, %p1867;
	sub.s64 	%rd3818, %rd3867, %rd3039;
	add.s32 	%r229, %r229, 1;
	setp.ne.s32 	%p1549, %r229, 64;
	@%p1549 bra 	$L__BB0_104;
	add.s32 	%r228, %r228, 1;
	setp.ne.s32 	%p1550, %r228, 4;
	@%p1550 bra 	$L__BB0_103;
	mul.hi.u64 	%rd3040, %rd3855, %rd3855;
	mul.lo.s64 	%rd3041, %rd3856, %rd3855;
	mul.hi.u64 	%rd3042, %rd3855, %rd3856;
	add.s64 	%rd3043, %rd3041, %rd3040;
	setp.lt.u64 	%p1551, %rd3043, %rd3041;
	selp.u64 	%rd3044, 1, 0, %p1551;
	add.s64 	%rd3045, %rd3042, %rd3044;
	mul.lo.s64 	%rd3046, %rd3857, %rd3855;
	mul.hi.u64 	%rd3047, %rd3855, %rd3857;
	add.s64 	%rd3048, %rd3046, %rd3045;
	setp.lt.u64 	%p1552, %rd3048, %rd3046;
	selp.u64 	%rd3049, 1, 0, %p1552;
	add.s64 	%rd3050, %rd3047, %rd3049;
	mul.lo.s64 	%rd3051, %rd3858, %rd3855;
	mul.hi.u64 	%rd3052, %rd3855, %rd3858;
	add.s64 	%rd3053, %rd3051, %rd3050;
	setp.lt.u64 	%p1553, %rd3053, %rd3051;
	selp.u64 	%rd3054, 1, 0, %p1553;
	add.s64 	%rd3055, %rd3052, %rd3054;
	mul.hi.u64 	%rd3056, %rd3856, %rd3855;
	add.s64 	%rd3057, %rd3043, %rd3041;
	setp.lt.u64 	%p1554, %rd3057, %rd3043;
	selp.u64 	%rd3058, 1, 0, %p1554;
	add.s64 	%rd3059, %rd3056, %rd3058;
	mul.lo.s64 	%rd3060, %rd3856, %rd3856;
	mul.hi.u64 	%rd3061, %rd3856, %rd3856;
	add.s64 	%rd3062, %rd3060, %rd3048;
	setp.lt.u64 	%p1555, %rd3062, %rd3060;
	selp.u64 	%rd3063, 1, 0, %p1555;
	add.s64 	%rd3064, %rd3062, %rd3059;
	setp.lt.u64 	%p1556, %rd3064, %rd3062;
	selp.u64 	%rd3065, 1, 0, %p1556;
	add.s64 	%rd3066, %rd3061, %rd3063;
	add.s64 	%rd3067, %rd3066, %rd3065;
	mul.lo.s64 	%rd3068, %rd3857, %rd3856;
	mul.hi.u64 	%rd3069, %rd3856, %rd3857;
	add.s64 	%rd3070, %rd3068, %rd3053;
	setp.lt.u64 	%p1557, %rd3070, %rd3068;
	selp.u64 	%rd3071, 1, 0, %p1557;
	add.s64 	%rd3072, %rd3070, %rd3067;
	setp.lt.u64 	%p1558, %rd3072, %rd3070;
	selp.u64 	%rd3073, 1, 0, %p1558;
	add.s64 	%rd3074, %rd3069, %rd3071;
	add.s64 	%rd3075, %rd3074, %rd3073;
	mul.lo.s64 	%rd3076, %rd3858, %rd3856;
	mul.hi.u64 	%rd3077, %rd3856, %rd3858;
	add.s64 	%rd3078, %rd3076, %rd3055;
	setp.lt.u64 	%p1559, %rd3078, %rd3076;
	selp.u64 	%rd3079, 1, 0, %p1559;
	add.s64 	%rd3080, %rd3078, %rd3075;
	setp.lt.u64 	%p1560, %rd3080, %rd3078;
	selp.u64 	%rd3081, 1, 0, %p1560;
	add.s64 	%rd3082, %rd3077, %rd3079;
	add.s64 	%rd3083, %rd3082, %rd3081;
	mul.hi.u64 	%rd3084, %rd3857, %rd3855;
	add.s64 	%rd3085, %rd3046, %rd3064;
	setp.lt.u64 	%p1561, %rd3085, %rd3046;
	selp.u64 	%rd3086, 1, 0, %p1561;
	add.s64 	%rd3087, %rd3084, %rd3086;
	mul.hi.u64 	%rd3088, %rd3857, %rd3856;
	add.s64 	%rd3089, %rd3068, %rd3072;
	setp.lt.u64 	%p1562, %rd3089, %rd3068;
	selp.u64 	%rd3090, 1, 0, %p1562;
	add.s64 	%rd3091, %rd3089, %rd3087;
	setp.lt.u64 	%p1563, %rd3091, %rd3089;
	selp.u64 	%rd3092, 1, 0, %p1563;
	add.s64 	%rd3093, %rd3088, %rd3090;
	add.s64 	%rd3094, %rd3093, %rd3092;
	mul.lo.s64 	%rd3095, %rd3857, %rd3857;
	mul.hi.u64 	%rd3096, %rd3857, %rd3857;
	add.s64 	%rd3097, %rd3095, %rd3080;
	setp.lt.u64 	%p1564, %rd3097, %rd3095;
	selp.u64 	%rd3098, 1, 0, %p1564;
	add.s64 	%rd3099, %rd3097, %rd3094;
	setp.lt.u64 	%p1565, %rd3099, %rd3097;
	selp.u64 	%rd3100, 1, 0, %p1565;
	add.s64 	%rd3101, %rd3096, %rd3098;
	add.s64 	%rd3102, %rd3101, %rd3100;
	mul.lo.s64 	%rd3103, %rd3858, %rd3857;
	mul.hi.u64 	%rd3104, %rd3857, %rd3858;
	add.s64 	%rd3105, %rd3103, %rd3083;
	setp.lt.u64 	%p1566, %rd3105, %rd3103;
	selp.u64 	%rd3106, 1, 0, %p1566;
	add.s64 	%rd3107, %rd3105, %rd3102;
	setp.lt.u64 	%p1567, %rd3107, %rd3105;
	selp.u64 	%rd3108, 1, 0, %p1567;
	add.s64 	%rd3109, %rd3104, %rd3106;
	add.s64 	%rd3110, %rd3109, %rd3108;
	mul.hi.u64 	%rd3111, %rd3858, %rd3855;
	add.s64 	%rd3112, %rd3051, %rd3091;
	setp.lt.u64 	%p1568, %rd3112, %rd3051;
	selp.u64 	%rd3113, 1, 0, %p1568;
	add.s64 	%rd3114, %rd3111, %rd3113;
	mul.hi.u64 	%rd3115, %rd3858, %rd3856;
	add.s64 	%rd3116, %rd3076, %rd3099;
	setp.lt.u64 	%p1569, %rd3116, %rd3076;
	selp.u64 	%rd3117, 1, 0, %p1569;
	add.s64 	%rd3118, %rd3116, %rd3114;
	setp.lt.u64 	%p1570, %rd3118, %rd3116;
	selp.u64 	%rd3119, 1, 0, %p1570;
	add.s64 	%rd3120, %rd3115, %rd3117;
	add.s64 	%rd3121, %rd3120, %rd3119;
	mul.hi.u64 	%rd3122, %rd3858, %rd3857;
	add.s64 	%rd3123, %rd3103, %rd3107;
	setp.lt.u64 	%p1571, %rd3123, %rd3103;
	selp.u64 	%rd3124, 1, 0, %p1571;
	add.s64 	%rd3125, %rd3123, %rd3121;
	setp.lt.u64 	%p1572, %rd3125, %rd3123;
	selp.u64 	%rd3126, 1, 0, %p1572;
	add.s64 	%rd3127, %rd3122, %rd3124;
	add.s64 	%rd3128, %rd3127, %rd3126;
	mul.lo.s64 	%rd3129, %rd3858, %rd3858;
	mul.hi.u64 	%rd3130, %rd3858, %rd3858;
	add.s64 	%rd3131, %rd3129, %rd3110;
	setp.lt.u64 	%p1573, %rd3131, %rd3129;
	selp.u64 	%rd3132, 1, 0, %p1573;
	add.s64 	%rd3133, %rd3131, %rd3128;
	setp.lt.u64 	%p1574, %rd3133, %rd3131;
	selp.u64 	%rd3134, 1, 0, %p1574;
	add.s64 	%rd3135, %rd3130, %rd3132;
	add.s64 	%rd3136, %rd3135, %rd3134;
	mov.b64 	%rd3137, 977;
	mul.hi.u64 	%rd3138, %rd3118, %rd3137;
	mul.lo.s64 	%rd3139, %rd3125, 977;
	mul.hi.u64 	%rd3140, %rd3125, %rd3137;
	add.s64 	%rd3141, %rd3139, %rd3138;
	setp.lt.u64 	%p1575, %rd3141, %rd3139;
	selp.u64 	%rd3142, 1, 0, %p1575;
	add.s64 	%rd3143, %rd3140, %rd3142;
	mul.lo.s64 	%rd3144, %rd3133, 977;
	mul.hi.u64 	%rd3145, %rd3133, %rd3137;
	add.s64 	%rd3146, %rd3144, %rd3143;
	setp.lt.u64 	%p1576, %rd3146, %rd3144;
	selp.u64 	%rd3147, 1, 0, %p1576;
	add.s64 	%rd3148, %rd3145, %rd3147;
	mul.lo.s64 	%rd3149, %rd3136, 977;
	mul.hi.u64 	%rd3150, %rd3136, %rd3137;
	add.s64 	%rd3151, %rd3149, %rd3148;
	setp.lt.u64 	%p1577, %rd3151, %rd3149;
	selp.u64 	%rd3152, 1, 0, %p1577;
	add.s64 	%rd3153, %rd3150, %rd3152;
	shl.b64 	%rd3154, %rd3118, 32;
	mov.b64 	{%r190, %r191}, %rd3118;
	mov.b64 	{%r192, %r193}, %rd3125;
	mov.b64 	%rd3155, {%r191, %r192};
	mov.b64 	{%r194, %r195}, %rd3133;
	mov.b64 	%rd3156, {%r193, %r194};
	mov.b64 	{%r196, %r197}, %rd3136;
	mov.b64 	%rd3157, {%r195, %r196};
	shr.u64 	%rd3158, %rd3136, 32;
	mad.lo.s64 	%rd3159, %rd3118, 977, %rd3154;
	setp.lt.u64 	%p1578, %rd3159, %rd3154;
	selp.u64 	%rd3160, 1, 0, %p1578;
	add.s64 	%rd3161, %rd3155, %rd3160;
	add.s64 	%rd3162, %rd3161, %rd3141;
	setp.lt.u64 	%p1579, %rd3162, %rd3155;
	setp.eq.s64 	%p1580, %rd3162, %rd3155;
	and.pred  	%p1581, %p1578, %p1580;
	or.pred  	%p1582, %p1579, %p1581;
	selp.u64 	%rd3163, 1, 0, %p1582;
	add.s64 	%rd3164, %rd3156, %rd3163;
	add.s64 	%rd3165, %rd3164, %rd3146;
	setp.lt.u64 	%p1583, %rd3165, %rd3156;
	setp.eq.s64 	%p1584, %rd3165, %rd3156;
	and.pred  	%p1585, %p1582, %p1584;
	or.pred  	%p1586, %p1583, %p1585;
	selp.u64 	%rd3166, 1, 0, %p1586;
	add.s64 	%rd3167, %rd3157, %rd3166;
	add.s64 	%rd3168, %rd3167, %rd3151;
	setp.lt.u64 	%p1587, %rd3168, %rd3157;
	setp.eq.s64 	%p1588, %rd3168, %rd3157;
	and.pred  	%p1589, %p1586, %p1588;
	or.pred  	%p1590, %p1587, %p1589;
	selp.u64 	%rd3169, 1, 0, %p1590;
	add.s64 	%rd3170, %rd3158, %rd3169;
	add.s64 	%rd3171, %rd3170, %rd3153;
	mad.lo.s64 	%rd3873, %rd3855, %rd3855, %rd3159;
	setp.lt.u64 	%p1591, %rd3873, %rd3159;
	selp.u64 	%rd3172, 1, 0, %p1591;
	add.s64 	%rd3173, %rd3162, %rd3057;
	add.s64 	%rd3874, %rd3173, %rd3172;
	setp.lt.u64 	%p1592, %rd3874, %rd3057;
	setp.eq.s64 	%p1593, %rd3874, %rd3057;
	and.pred  	%p1594, %p1591, %p1593;
	or.pred  	%p1595, %p1592, %p1594;
	selp.u64 	%rd3174, 1, 0, %p1595;
	add.s64 	%rd3175, %rd3165, %rd3085;
	add.s64 	%rd3875, %rd3175, %rd3174;
	setp.lt.u64 	%p1596, %rd3875, %rd3085;
	setp.eq.s64 	%p1597, %rd3875, %rd3085;
	and.pred  	%p1598, %p1595, %p1597;
	or.pred  	%p1599, %p1596, %p1598;
	selp.u64 	%rd3176, 1, 0, %p1599;
	add.s64 	%rd3177, %rd3168, %rd3112;
	add.s64 	%rd3876, %rd3177, %rd3176;
	setp.lt.u64 	%p1600, %rd3876, %rd3112;
	setp.eq.s64 	%p1601, %rd3876, %rd3112;
	and.pred  	%p1602, %p1599, %p1601;
	or.pred  	%p1603, %p1600, %p1602;
	selp.u64 	%rd3178, 1, 0, %p1603;
	add.s64 	%rd3868, %rd3171, %rd3178;
	setp.eq.s64 	%p1604, %rd3868, 0;
	@%p1604 bra 	$L__BB0_121;
	mov.u64 	%rd3869, %rd3876;
	mov.u64 	%rd3870, %rd3875;
	mov.u64 	%rd3871, %rd3874;
$L__BB0_120:
	mul.lo.s64 	%rd3180, %rd3868, 977;
	shl.b64 	%rd3181, %rd3868, 32;
	add.s64 	%rd3873, %rd3180, %rd3873;
	setp.lt.u64 	%p1605, %rd3873, %rd3180;
	selp.u64 	%rd3182, 1, 0, %p1605;
	add.s64 	%rd3183, %rd3181, %rd3871;
	add.s64 	%rd3874, %rd3183, %rd3182;
	setp.lt.u64 	%p1606, %rd3874, %rd3871;
	setp.eq.s64 	%p1607, %rd3874, %rd3871;
	and.pred  	%p1608, %p1605, %p1607;
	or.pred  	%p1609, %p1606, %p1608;
	selp.u64 	%rd3184, 1, 0, %p1609;
	add.s64 	%rd3875, %rd3870, %rd3184;
	setp.lt.u64 	%p1610, %rd3875, %rd3870;
	selp.u64 	%rd3185, 1, 0, %p1610;
	add.s64 	%rd3876, %rd3869, %rd3185;
	setp.lt.u64 	%p1611, %rd3876, %rd3869;
	mov.b64 	%rd3868, 1;
	mov.u64 	%rd3869, %rd3876;
	mov.u64 	%rd3870, %rd3875;
	mov.u64 	%rd3871, %rd3874;
	@%p1611 bra 	$L__BB0_120;
$L__BB0_121:
	setp.lt.u64 	%p1613, %rd3873, %rd430;
	selp.u64 	%rd501, 1, 0, %p1613;
	setp.lt.u64 	%p1614, %rd3874, %rd428;
	setp.eq.s64 	%p1615, %rd3874, %rd428;
	and.pred  	%p1616, %p1613, %p1615;
	or.pred  	%p1617, %p1614, %p1616;
	selp.u64 	%rd502, 1, 0, %p1617;
	setp.lt.u64 	%p1618, %rd3875, %rd429;
	setp.eq.s64 	%p1619, %rd3875, %rd429;
	and.pred  	%p1620, %p1619, %p1617;
	or.pred  	%p76, %p1618, %p1620;
	setp.lt.u64 	%p1621, %rd3876, %rd427;
	mov.pred 	%p1868, 0;
	@%p1621 bra 	$L__BB0_123;
	not.pred 	%p1622, %p76;
	setp.ne.s64 	%p1623, %rd3876, %rd427;
	or.pred  	%p1868, %p1623, %p1622;
$L__BB0_123:
	selp.b64 	%rd3186, %rd430, 0, %p1868;
	sub.s64 	%rd503, %rd3873, %rd3186;
	add.s64 	%rd3187, %rd428, %rd501;
	selp.b64 	%rd3188, %rd3187, 0, %p1868;
	sub.s64 	%rd504, %rd3874, %rd3188;
	add.s64 	%rd3189, %rd429, %rd502;
	selp.b64 	%rd3190, %rd3189, 0, %p1868;
	sub.s64 	%rd505, %rd3875, %rd3190;
	selp.u64 	%rd3191, 1, 0, %p76;
	add.s64 	%rd3192, %rd427, %rd3191;
	selp.b64 	%rd3193, %rd3192, 0, %p1868;
	sub.s64 	%rd506, %rd3876, %rd3193;
	mul.hi.u64 	%rd3194, %rd503, %rd3855;
	mul.lo.s64 	%rd3195, %rd3856, %rd503;
	mul.hi.u64 	%rd3196, %rd503, %rd3856;
	add.s64 	%rd3197, %rd3195, %rd3194;
	setp.lt.u64 	%p1624, %rd3197, %rd3195;
	selp.u64 	%rd3198, 1, 0, %p1624;
	add.s64 	%rd3199, %rd3196, %rd3198;
	mul.lo.s64 	%rd3200, %rd3857, %rd503;
	mul.hi.u64 	%rd3201, %rd503, %rd3857;
	add.s64 	%rd3202, %rd3200, %rd3199;
	setp.lt.u64 	%p1625, %rd3202, %rd3200;
	selp.u64 	%rd3203, 1, 0, %p1625;
	add.s64 	%rd3204, %rd3201, %rd3203;
	mul.lo.s64 	%rd3205, %rd3858, %rd503;
	mul.hi.u64 	%rd3206, %rd503, %rd3858;
	add.s64 	%rd3207, %rd3205, %rd3204;
	setp.lt.u64 	%p1626, %rd3207, %rd3205;
	selp.u64 	%rd3208, 1, 0, %p1626;
	add.s64 	%rd3209, %rd3206, %rd3208;
	mul.lo.s64 	%rd3210, %rd3855, %rd504;
	mul.hi.u64 	%rd3211, %rd504, %rd3855;
	add.s64 	%rd3212, %rd3210, %rd3197;
	setp.lt.u64 	%p1627, %rd3212, %rd3210;
	selp.u64 	%rd3213, 1, 0, %p1627;
	add.s64 	%rd3214, %rd3211, %rd3213;
	mul.lo.s64 	%rd3215, %rd3856, %rd504;
	mul.hi.u64 	%rd3216, %rd504, %rd3856;
	add.s64 	%rd3217, %rd3215, %rd3202;
	setp.lt.u64 	%p1628, %rd3217, %rd3215;
	selp.u64 	%rd3218, 1, 0, %p1628;
	add.s64 	%rd3219, %rd3217, %rd3214;
	setp.lt.u64 	%p1629, %rd3219, %rd3217;
	selp.u64 	%rd3220, 1, 0, %p1629;
	add.s64 	%rd3221, %rd3216, %rd3218;
	add.s64 	%rd3222, %rd3221, %rd3220;
	mul.lo.s64 	%rd3223, %rd3857, %rd504;
	mul.hi.u64 	%rd3224, %rd504, %rd3857;
	add.s64 	%rd3225, %rd3223, %rd3207;
	setp.lt.u64 	%p1630, %rd3225, %rd3223;
	selp.u64 	%rd3226, 1, 0, %p1630;
	add.s64 	%rd3227, %rd3225, %rd3222;
	setp.lt.u64 	%p1631, %rd3227, %rd3225;
	selp.u64 	%rd3228, 1, 0, %p1631;
	add.s64 	%rd3229, %rd3224, %rd3226;
	add.s64 	%rd3230, %rd3229, %rd3228;
	mul.lo.s64 	%rd3231, %rd3858, %rd504;
	mul.hi.u64 	%rd3232, %rd504, %rd3858;
	add.s64 	%rd3233, %rd3231, %rd3209;
	setp.lt.u64 	%p1632, %rd3233, %rd3231;
	selp.u64 	%rd3234, 1, 0, %p1632;
	add.s64 	%rd3235, %rd3233, %rd3230;
	setp.lt.u64 	%p1633, %rd3235, %rd3233;
	selp.u64 	%rd3236, 1, 0, %p1633;
	add.s64 	%rd3237, %rd3232, %rd3234;
	add.s64 	%rd3238, %rd3237, %rd3236;
	mul.lo.s64 	%rd3239, %rd3855, %rd505;
	mul.hi.u64 	%rd3240, %rd505, %rd3855;
	add.s64 	%rd3241, %rd3239, %rd3219;
	setp.lt.u64 	%p1634, %rd3241, %rd3239;
	selp.u64 	%rd3242, 1, 0, %p1634;
	add.s64 	%rd3243, %rd3240, %rd3242;
	mul.lo.s64 	%rd3244, %rd3856, %rd505;
	mul.hi.u64 	%rd3245, %rd505, %rd3856;
	add.s64 	%rd3246, %rd3244, %rd3227;
	setp.lt.u64 	%p1635, %rd3246, %rd3244;
	selp.u64 	%rd3247, 1, 0, %p1635;
	add.s64 	%rd3248, %rd3246, %rd3243;
	setp.lt.u64 	%p1636, %rd3248, %rd3246;
	selp.u64 	%rd3249, 1, 0, %p1636;
	add.s64 	%rd3250, %rd3245, %rd3247;
	add.s64 	%rd3251, %rd3250, %rd3249;
	mul.lo.s64 	%rd3252, %rd3857, %rd505;
	mul.hi.u64 	%rd3253, %rd505, %rd3857;
	add.s64 	%rd3254, %rd3252, %rd3235;
	setp.lt.u64 	%p1637, %rd3254, %rd3252;
	selp.u64 	%rd3255, 1, 0, %p1637;
	add.s64 	%rd3256, %rd3254, %rd3251;
	setp.lt.u64 	%p1638, %rd3256, %rd3254;
	selp.u64 	%rd3257, 1, 0, %p1638;
	add.s64 	%rd3258, %rd3253, %rd3255;
	add.s64 	%rd3259, %rd3258, %rd3257;
	mul.lo.s64 	%rd3260, %rd3858, %rd505;
	mul.hi.u64 	%rd3261, %rd505, %rd3858;
	add.s64 	%rd3262, %rd3260, %rd3238;
	setp.lt.u64 	%p1639, %rd3262, %rd3260;
	selp.u64 	%rd3263, 1, 0, %p1639;
	add.s64 	%rd3264, %rd3262, %rd3259;
	setp.lt.u64 	%p1640, %rd3264, %rd3262;
	selp.u64 	%rd3265, 1, 0, %p1640;
	add.s64 	%rd3266, %rd3261, %rd3263;
	add.s64 	%rd3267, %rd3266, %rd3265;
	mul.lo.s64 	%rd3268, %rd3855, %rd506;
	mul.hi.u64 	%rd3269, %rd506, %rd3855;
	add.s64 	%rd3270, %rd3268, %rd3248;
	setp.lt.u64 	%p1641, %rd3270, %rd3268;
	selp.u64 	%rd3271, 1, 0, %p1641;
	add.s64 	%rd3272, %rd3269, %rd3271;
	mul.lo.s64 	%rd3273, %rd3856, %rd506;
	mul.hi.u64 	%rd3274, %rd506, %rd3856;
	add.s64 	%rd3275, %rd3273, %rd3256;
	setp.lt.u64 	%p1642, %rd3275, %rd3273;
	selp.u64 	%rd3276, 1, 0, %p1642;
	add.s64 	%rd3277, %rd3275, %rd3272;
	setp.lt.u64 	%p1643, %rd3277, %rd3275;
	selp.u64 	%rd3278, 1, 0, %p1643;
	add.s64 	%rd3279, %rd3274, %rd3276;
	add.s64 	%rd3280, %rd3279, %rd3278;
	mul.lo.s64 	%rd3281, %rd3857, %rd506;
	mul.hi.u64 	%rd3282, %rd506, %rd3857;
	add.s64 	%rd3283, %rd3281, %rd3264;
	setp.lt.u64 	%p1644, %rd3283, %rd3281;
	selp.u64 	%rd3284, 1, 0, %p1644;
	add.s64 	%rd3285, %rd3283, %rd3280;
	setp.lt.u64 	%p1645, %rd3285, %rd3283;
	selp.u64 	%rd3286, 1, 0, %p1645;
	add.s64 	%rd3287, %rd3282, %rd3284;
	add.s64 	%rd3288, %rd3287, %rd3286;
	mul.lo.s64 	%rd3289, %rd3858, %rd506;
	mul.hi.u64 	%rd3290, %rd506, %rd3858;
	add.s64 	%rd3291, %rd3289, %rd3267;
	setp.lt.u64 	%p1646, %rd3291, %rd3289;
	selp.u64 	%rd3292, 1, 0, %p1646;
	add.s64 	%rd3293, %rd3291, %rd3288;
	setp.lt.u64 	%p1647, %rd3293, %rd3291;
	selp.u64 	%rd3294, 1, 0, %p1647;
	add.s64 	%rd3295, %rd3290, %rd3292;
	add.s64 	%rd3296, %rd3295, %rd3294;
	mov.b64 	%rd3297, 977;
	mul.hi.u64 	%rd3298, %rd3277, %rd3297;
	mul.lo.s64 	%rd3299, %rd3285, 977;
	mul.hi.u64 	%rd3300, %rd3285, %rd3297;
	add.s64 	%rd3301, %rd3299, %rd3298;
	setp.lt.u64 	%p1648, %rd3301, %rd3299;
	selp.u64 	%rd3302, 1, 0, %p1648;
	add.s64 	%rd3303, %rd3300, %rd3302;
	mul.lo.s64 	%rd3304, %rd3293, 977;
	mul.hi.u64 	%rd3305, %rd3293, %rd3297;
	add.s64 	%rd3306, %rd3304, %rd3303;
	setp.lt.u64 	%p1649, %rd3306, %rd3304;
	selp.u64 	%rd3307, 1, 0, %p1649;
	add.s64 	%rd3308, %rd3305, %rd3307;
	mul.lo.s64 	%rd3309, %rd3296, 977;
	mul.hi.u64 	%rd3310, %rd3296, %rd3297;
	add.s64 	%rd3311, %rd3309, %rd3308;
	setp.lt.u64 	%p1650, %rd3311, %rd3309;
	selp.u64 	%rd3312, 1, 0, %p1650;
	add.s64 	%rd3313, %rd3310, %rd3312;
	shl.b64 	%rd3314, %rd3277, 32;
	mov.b64 	{%r198, %r199}, %rd3277;
	mov.b64 	{%r200, %r201}, %rd3285;
	mov.b64 	%rd3315, {%r199, %r200};
	mov.b64 	{%r202, %r203}, %rd3293;
	mov.b64 	%rd3316, {%r201, %r202};
	mov.b64 	{%r204, %r205}, %rd3296;
	mov.b64 	%rd3317, {%r203, %r204};
	shr.u64 	%rd3318, %rd3296, 32;
	mad.lo.s64 	%rd3319, %rd3277, 977, %rd3314;
	setp.lt.u64 	%p1651, %rd3319, %rd3314;
	selp.u64 	%rd3320, 1, 0, %p1651;
	add.s64 	%rd3321, %rd3315, %rd3320;
	add.s64 	%rd3322, %rd3321, %rd3301;
	setp.lt.u64 	%p1652, %rd3322, %rd3315;
	setp.eq.s64 	%p1653, %rd3322, %rd3315;
	and.pred  	%p1654, %p1651, %p1653;
	or.pred  	%p1655, %p1652, %p1654;
	selp.u64 	%rd3323, 1, 0, %p1655;
	add.s64 	%rd3324, %rd3316, %rd3323;
	add.s64 	%rd3325, %rd3324, %rd3306;
	setp.lt.u64 	%p1656, %rd3325, %rd3316;
	setp.eq.s64 	%p1657, %rd3325, %rd3316;
	and.pred  	%p1658, %p1655, %p1657;
	or.pred  	%p1659, %p1656, %p1658;
	selp.u64 	%rd3326, 1, 0, %p1659;
	add.s64 	%rd3327, %rd3317, %rd3326;
	add.s64 	%rd3328, %rd3327, %rd3311;
	setp.lt.u64 	%p1660, %rd3328, %rd3317;
	setp.eq.s64 	%p1661, %rd3328, %rd3317;
	and.pred  	%p1662, %p1659, %p1661;
	or.pred  	%p1663, %p1660, %p1662;
	selp.u64 	%rd3329, 1, 0, %p1663;
	add.s64 	%rd3330, %rd3318, %rd3329;
	add.s64 	%rd3331, %rd3330, %rd3313;
	mad.lo.s64 	%rd3882, %rd3855, %rd503, %rd3319;
	setp.lt.u64 	%p1664, %rd3882, %rd3319;
	selp.u64 	%rd3332, 1, 0, %p1664;
	add.s64 	%rd3333, %rd3322, %rd3212;
	add.s64 	%rd3883, %rd3333, %rd3332;
	setp.lt.u64 	%p1665, %rd3883, %rd3212;
	setp.eq.s64 	%p1666, %rd3883, %rd3212;
	and.pred  	%p1667, %p1664, %p1666;
	or.pred  	%p1668, %p1665, %p1667;
	selp.u64 	%rd3334, 1, 0, %p1668;
	add.s64 	%rd3335, %rd3325, %rd3241;
	add.s64 	%rd3884, %rd3335, %rd3334;
	setp.lt.u64 	%p1669, %rd3884, %rd3241;
	setp.eq.s64 	%p1670, %rd3884, %rd3241;
	and.pred  	%p1671, %p1668, %p1670;
	or.pred  	%p1672, %p1669, %p1671;
	selp.u64 	%rd3336, 1, 0, %p1672;
	add.s64 	%rd3337, %rd3328, %rd3270;
	add.s64 	%rd3885, %rd3337, %rd3336;
	setp.lt.u64 	%p1673, %rd3885, %rd3270;
	setp.eq.s64 	%p1674, %rd3885, %rd3270;
	and.pred  	%p1675, %p1672, %p1674;
	or.pred  	%p1676, %p1673, %p1675;
	selp.u64 	%rd3338, 1, 0, %p1676;
	add.s64 	%rd3877, %rd3331, %rd3338;
	setp.eq.s64 	%p1677, %rd3877, 0;
	@%p1677 bra 	$L__BB0_126;
	mov.u64 	%rd3878, %rd3885;
	mov.u64 	%rd3879, %rd3884;
	mov.u64 	%rd3880, %rd3883;
$L__BB0_125:
	mul.lo.s64 	%rd3340, %rd3877, 977;
	shl.b64 	%rd3341, %rd3877, 32;
	add.s64 	%rd3882, %rd3340, %rd3882;
	setp.lt.u64 	%p1678, %rd3882, %rd3340;
	selp.u64 	%rd3342, 1, 0, %p1678;
	add.s64 	%rd3343, %rd3341, %rd3880;
	add.s64 	%rd3883, %rd3343, %rd3342;
	setp.lt.u64 	%p1679, %rd3883, %rd3880;
	setp.eq.s64 	%p1680, %rd3883, %rd3880;
	and.pred  	%p1681, %p1678, %p1680;
	or.pred  	%p1682, %p1679, %p1681;
	selp.u64 	%rd3344, 1, 0, %p1682;
	add.s64 	%rd3884, %rd3879, %rd3344;
	setp.lt.u64 	%p1683, %rd3884, %rd3879;
	selp.u64 	%rd3345, 1, 0, %p1683;
	add.s64 	%rd3885, %rd3878, %rd3345;
	setp.lt.u64 	%p1684, %rd3885, %rd3878;
	mov.b64 	%rd3877, 1;
	mov.u64 	%rd3878, %rd3885;
	mov.u64 	%rd3879, %rd3884;
	mov.u64 	%rd3880, %rd3883;
	@%p1684 bra 	$L__BB0_125;
$L__BB0_126:
	setp.lt.u64 	%p1686, %rd3882, %rd430;
	selp.u64 	%rd525, 1, 0, %p1686;
	setp.lt.u64 	%p1687, %rd3883, %rd428;
	setp.eq.s64 	%p1688, %rd3883, %rd428;
	and.pred  	%p1689, %p1686, %p1688;
	or.pred  	%p1690, %p1687, %p1689;
	selp.u64 	%rd526, 1, 0, %p1690;
	setp.lt.u64 	%p1691, %rd3884, %rd429;
	setp.eq.s64 	%p1692, %rd3884, %rd429;
	and.pred  	%p1693, %p1692, %p1690;
	or.pred  	%p79, %p1691, %p1693;
	setp.lt.u64 	%p1694, %rd3885, %rd427;
	mov.pred 	%p1869, 0;
	@%p1694 bra 	$L__BB0_128;
	not.pred 	%p1695, %p79;
	setp.ne.s64 	%p1696, %rd3885, %rd427;
	or.pred  	%p1869, %p1696, %p1695;
$L__BB0_128:
	selp.b64 	%rd3346, %rd430, 0, %p1869;
	sub.s64 	%rd527, %rd3882, %rd3346;
	add.s64 	%rd3347, %rd428, %rd525;
	selp.b64 	%rd3348, %rd3347, 0, %p1869;
	sub.s64 	%rd528, %rd3883, %rd3348;
	add.s64 	%rd3349, %rd429, %rd526;
	selp.b64 	%rd3350, %rd3349, 0, %p1869;
	sub.s64 	%rd529, %rd3884, %rd3350;
	selp.u64 	%rd3351, 1, 0, %p79;
	add.s64 	%rd3352, %rd427, %rd3351;
	selp.b64 	%rd3353, %rd3352, 0, %p1869;
	sub.s64 	%rd530, %rd3885, %rd3353;
	mul.hi.u64 	%rd3354, %rd3829, %rd503;
	mul.lo.s64 	%rd3355, %rd504, %rd3829;
	mul.hi.u64 	%rd3356, %rd3829, %rd504;
	add.s64 	%rd3357, %rd3355, %rd3354;
	setp.lt.u64 	%p1697, %rd3357, %rd3355;
	selp.u64 	%rd3358, 1, 0, %p1697;
	add.s64 	%rd3359, %rd3356, %rd3358;
	mul.lo.s64 	%rd3360, %rd505, %rd3829;
	mul.hi.u64 	%rd3361, %rd3829, %rd505;
	add.s64 	%rd3362, %rd3360, %rd3359;
	setp.lt.u64 	%p1698, %rd3362, %rd3360;
	selp.u64 	%rd3363, 1, 0, %p1698;
	add.s64 	%rd3364, %rd3361, %rd3363;
	mul.lo.s64 	%rd3365, %rd506, %rd3829;
	mul.hi.u64 	%rd3366, %rd3829, %rd506;
	add.s64 	%rd3367, %rd3365, %rd3364;
	setp.lt.u64 	%p1699, %rd3367, %rd3365;
	selp.u64 	%rd3368, 1, 0, %p1699;
	add.s64 	%rd3369, %rd3366, %rd3368;
	mul.lo.s64 	%rd3370, %rd503, %rd3828;
	mul.hi.u64 	%rd3371, %rd3828, %rd503;
	add.s64 	%rd3372, %rd3370, %rd3357;
	setp.lt.u64 	%p1700, %rd3372, %rd3370;
	selp.u64 	%rd3373, 1, 0, %p1700;
	add.s64 	%rd3374, %rd3371, %rd3373;
	mul.lo.s64 	%rd3375, %rd504, %rd3828;
	mul.hi.u64 	%rd3376, %rd3828, %rd504;
	add.s64 	%rd3377, %rd3375, %rd3362;
	setp.lt.u64 	%p1701, %rd3377, %rd3375;
	selp.u64 	%rd3378, 1, 0, %p1701;
	add.s64 	%rd3379, %rd3377, %rd3374;
	setp.lt.u64 	%p1702, %rd3379, %rd3377;
	selp.u64 	%rd3380, 1, 0, %p1702;
	add.s64 	%rd3381, %rd3376, %rd3378;
	add.s64 	%rd3382, %rd3381, %rd3380;
	mul.lo.s64 	%rd3383, %rd505, %rd3828;
	mul.hi.u64 	%rd3384, %rd3828, %rd505;
	add.s64 	%rd3385, %rd3383, %rd3367;
	setp.lt.u64 	%p1703, %rd3385, %rd3383;
	selp.u64 	%rd3386, 1, 0, %p1703;
	add.s64 	%rd3387, %rd3385, %rd3382;
	setp.lt.u64 	%p1704, %rd3387, %rd3385;
	selp.u64 	%rd3388, 1, 0, %p1704;
	add.s64 	%rd3389, %rd3384, %rd3386;
	add.s64 	%rd3390, %rd3389, %rd3388;
	mul.lo.s64 	%rd3391, %rd506, %rd3828;
	mul.hi.u64 	%rd3392, %rd3828, %rd506;
	add.s64 	%rd3393, %rd3391, %rd3369;
	setp.lt.u64 	%p1705, %rd3393, %rd3391;
	selp.u64 	%rd3394, 1, 0, %p1705;
	add.s64 	%rd3395, %rd3393, %rd3390;
	setp.lt.u64 	%p1706, %rd3395, %rd3393;
	selp.u64 	%rd3396, 1, 0, %p1706;
	add.s64 	%rd3397, %rd3392, %rd3394;
	add.s64 	%rd3398, %rd3397, %rd3396;
	mul.lo.s64 	%rd3399, %rd503, %rd3827;
	mul.hi.u64 	%rd3400, %rd3827, %rd503;
	add.s64 	%rd3401, %rd3399, %rd3379;
	setp.lt.u64 	%p1707, %rd3401, %rd3399;
	selp.u64 	%rd3402, 1, 0, %p1707;
	add.s64 	%rd3403, %rd3400, %rd3402;
	mul.lo.s64 	%rd3404, %rd504, %rd3827;
	mul.hi.u64 	%rd3405, %rd3827, %rd504;
	add.s64 	%rd3406, %rd3404, %rd3387;
	setp.lt.u64 	%p1708, %rd3406, %rd3404;
	selp.u64 	%rd3407, 1, 0, %p1708;
	add.s64 	%rd3408, %rd3406, %rd3403;
	setp.lt.u64 	%p1709, %rd3408, %rd3406;
	selp.u64 	%rd3409, 1, 0, %p1709;
	add.s64 	%rd3410, %rd3405, %rd3407;
	add.s64 	%rd3411, %rd3410, %rd3409;
	mul.lo.s64 	%rd3412, %rd505, %rd3827;
	mul.hi.u64 	%rd3413, %rd3827, %rd505;
	add.s64 	%rd3414, %rd3412, %rd3395;
	setp.lt.u64 	%p1710, %rd3414, %rd3412;
	selp.u64 	%rd3415, 1, 0, %p1710;
	add.s64 	%rd3416, %rd3414, %rd3411;
	setp.lt.u64 	%p1711, %rd3416, %rd3414;
	selp.u64 	%rd3417, 1, 0, %p1711;
	add.s64 	%rd3418, %rd3413, %rd3415;
	add.s64 	%rd3419, %rd3418, %rd3417;
	mul.lo.s64 	%rd3420, %rd506, %rd3827;
	mul.hi.u64 	%rd3421, %rd3827, %rd506;
	add.s64 	%rd3422, %rd3420, %rd3398;
	setp.lt.u64 	%p1712, %rd3422, %rd3420;
	selp.u64 	%rd3423, 1, 0, %p1712;
	add.s64 	%rd3424, %rd3422, %rd3419;
	setp.lt.u64 	%p1713, %rd3424, %rd3422;
	selp.u64 	%rd3425, 1, 0, %p1713;
	add.s64 	%rd3426, %rd3421, %rd3423;
	add.s64 	%rd3427, %rd3426, %rd3425;
	mul.lo.s64 	%rd3428, %rd503, %rd3826;
	mul.hi.u64 	%rd3429, %rd3826, %rd503;
	add.s64 	%rd3430, %rd3428, %rd3408;
	setp.lt.u64 	%p1714, %rd3430, %rd3428;
	selp.u64 	%rd3431, 1, 0, %p1714;
	add.s64 	%rd3432, %rd3429, %rd3431;
	mul.lo.s64 	%rd3433, %rd504, %rd3826;
	mul.hi.u64 	%rd3434, %rd3826, %rd504;
	add.s64 	%rd3435, %rd3433, %rd3416;
	setp.lt.u64 	%p1715, %rd3435, %rd3433;
	selp.u64 	%rd3436, 1, 0, %p1715;
	add.s64 	%rd3437, %rd3435, %rd3432;
	setp.lt.u64 	%p1716, %rd3437, %rd3435;
	selp.u64 	%rd3438, 1, 0, %p1716;
	add.s64 	%rd3439, %rd3434, %rd3436;
	add.s64 	%rd3440, %rd3439, %rd3438;
	mul.lo.s64 	%rd3441, %rd505, %rd3826;
	mul.hi.u64 	%rd3442, %rd3826, %rd505;
	add.s64 	%rd3443, %rd3441, %rd3424;
	setp.lt.u64 	%p1717, %rd3443, %rd3441;
	selp.u64 	%rd3444, 1, 0, %p1717;
	add.s64 	%rd3445, %rd3443, %rd3440;
	setp.lt.u64 	%p1718, %rd3445, %rd3443;
	selp.u64 	%rd3446, 1, 0, %p1718;
	add.s64 	%rd3447, %rd3442, %rd3444;
	add.s64 	%rd3448, %rd3447, %rd3446;
	mul.lo.s64 	%rd3449, %rd506, %rd3826;
	mul.hi.u64 	%rd3450, %rd3826, %rd506;
	add.s64 	%rd3451, %rd3449, %rd3427;
	setp.lt.u64 	%p1719, %rd3451, %rd3449;
	selp.u64 	%rd3452, 1, 0, %p1719;
	add.s64 	%rd3453, %rd3451, %rd3448;
	setp.lt.u64 	%p1720, %rd3453, %rd3451;
	selp.u64 	%rd3454, 1, 0, %p1720;
	add.s64 	%rd3455, %rd3450, %rd3452;
	add.s64 	%rd3456, %rd3455, %rd3454;
	mov.b64 	%rd3457, 977;
	mul.hi.u64 	%rd3458, %rd3437, %rd3457;
	mul.lo.s64 	%rd3459, %rd3445, 977;
	mul.hi.u64 	%rd3460, %rd3445, %rd3457;
	add.s64 	%rd3461, %rd3459, %rd3458;
	setp.lt.u64 	%p1721, %rd3461, %rd3459;
	selp.u64 	%rd3462, 1, 0, %p1721;
	add.s64 	%rd3463, %rd3460, %rd3462;
	mul.lo.s64 	%rd3464, %rd3453, 977;
	mul.hi.u64 	%rd3465, %rd3453, %rd3457;
	add.s64 	%rd3466, %rd3464, %rd3463;
	setp.lt.u64 	%p1722, %rd3466, %rd3464;
	selp.u64 	%rd3467, 1, 0, %p1722;
	add.s64 	%rd3468, %rd3465, %rd3467;
	mul.lo.s64 	%rd3469, %rd3456, 977;
	mul.hi.u64 	%rd3470, %rd3456, %rd3457;
	add.s64 	%rd3471, %rd3469, %rd3468;
	setp.lt.u64 	%p1723, %rd3471, %rd3469;
	selp.u64 	%rd3472, 1, 0, %p1723;
	add.s64 	%rd3473, %rd3470, %rd3472;
	shl.b64 	%rd3474, %rd3437, 32;
	mov.b64 	{%r206, %r207}, %rd3437;
	mov.b64 	{%r208, %r209}, %rd3445;
	mov.b64 	%rd3475, {%r207, %r208};
	mov.b64 	{%r210, %r211}, %rd3453;
	mov.b64 	%rd3476, {%r209, %r210};
	mov.b64 	{%r212, %r213}, %rd3456;
	mov.b64 	%rd3477, {%r211, %r212};
	shr.u64 	%rd3478, %rd3456, 32;
	mad.lo.s64 	%rd3479, %rd3437, 977, %rd3474;
	setp.lt.u64 	%p1724, %rd3479, %rd3474;
	selp.u64 	%rd3480, 1, 0, %p1724;
	add.s64 	%rd3481, %rd3475, %rd3480;
	add.s64 	%rd3482, %rd3481, %rd3461;
	setp.lt.u64 	%p1725, %rd3482, %rd3475;
	setp.eq.s64 	%p1726, %rd3482, %rd3475;
	and.pred  	%p1727, %p1724, %p1726;
	or.pred  	%p1728, %p1725, %p1727;
	selp.u64 	%rd3483, 1, 0, %p1728;
	add.s64 	%rd3484, %rd3476, %rd3483;
	add.s64 	%rd3485, %rd3484, %rd3466;
	setp.lt.u64 	%p1729, %rd3485, %rd3476;
	setp.eq.s64 	%p1730, %rd3485, %rd3476;
	and.pred  	%p1731, %p1728, %p1730;
	or.pred  	%p1732, %p1729, %p1731;
	selp.u64 	%rd3486, 1, 0, %p1732;
	add.s64 	%rd3487, %rd3477, %rd3486;
	add.s64 	%rd3488, %rd3487, %rd3471;
	setp.lt.u64 	%p1733, %rd3488, %rd3477;
	setp.eq.s64 	%p1734, %rd3488, %rd3477;
	and.pred  	%p1735, %p1732, %p1734;
	or.pred  	%p1736, %p1733, %p1735;
	selp.u64 	%rd3489, 1, 0, %p1736;
	add.s64 	%rd3490, %rd3478, %rd3489;
	add.s64 	%rd3491, %rd3490, %rd3473;
	mad.lo.s64 	%rd3891, %rd503, %rd3829, %rd3479;
	setp.lt.u64 	%p1737, %rd3891, %rd3479;
	selp.u64 	%rd3492, 1, 0, %p1737;
	add.s64 	%rd3493, %rd3482, %rd3372;
	add.s64 	%rd3892, %rd3493, %rd3492;
	setp.lt.u64 	%p1738, %rd3892, %rd3372;
	setp.eq.s64 	%p1739, %rd3892, %rd3372;
	and.pred  	%p1740, %p1737, %p1739;
	or.pred  	%p1741, %p1738, %p1740;
	selp.u64 	%rd3494, 1, 0, %p1741;
	add.s64 	%rd3495, %rd3485, %rd3401;
	add.s64 	%rd3893, %rd3495, %rd3494;
	setp.lt.u64 	%p1742, %rd3893, %rd3401;
	setp.eq.s64 	%p1743, %rd3893, %rd3401;
	and.pred  	%p1744, %p1741, %p1743;
	or.pred  	%p1745, %p1742, %p1744;
	selp.u64 	%rd3496, 1, 0, %p1745;
	add.s64 	%rd3497, %rd3488, %rd3430;
	add.s64 	%rd3894, %rd3497, %rd3496;
	setp.lt.u64 	%p1746, %rd3894, %rd3430;
	setp.eq.s64 	%p1747, %rd3894, %rd3430;
	and.pred  	%p1748, %p1745, %p1747;
	or.pred  	%p1749, %p1746, %p1748;
	selp.u64 	%rd3498, 1, 0, %p1749;
	add.s64 	%rd3886, %rd3491, %rd3498;
	setp.eq.s64 	%p1750, %rd3886, 0;
	@%p1750 bra 	$L__BB0_131;
	mov.u64 	%rd3887, %rd3894;
	mov.u64 	%rd3888, %rd3893;
	mov.u64 	%rd3889, %rd3892;
$L__BB0_130:
	mul.lo.s64 	%rd3500, %rd3886, 977;
	shl.b64 	%rd3501, %rd3886, 32;
	add.s64 	%rd3891, %rd3500, %rd3891;
	setp.lt.u64 	%p1751, %rd3891, %rd3500;
	selp.u64 	%rd3502, 1, 0, %p1751;
	add.s64 	%rd3503, %rd3501, %rd3889;
	add.s64 	%rd3892, %rd3503, %rd3502;
	setp.lt.u64 	%p1752, %rd3892, %rd3889;
	setp.eq.s64 	%p1753, %rd3892, %rd3889;
	and.pred  	%p1754, %p1751, %p1753;
	or.pred  	%p1755, %p1752, %p1754;
	selp.u64 	%rd3504, 1, 0, %p1755;
	add.s64 	%rd3893, %rd3888, %rd3504;
	setp.lt.u64 	%p1756, %rd3893, %rd3888;
	selp.u64 	%rd3505, 1, 0, %p1756;
	add.s64 	%rd3894, %rd3887, %rd3505;
	setp.lt.u64 	%p1757, %rd3894, %rd3887;
	mov.b64 	%rd3886, 1;
	mov.u64 	%rd3887, %rd3894;
	mov.u64 	%rd3888, %rd3893;
	mov.u64 	%rd3889, %rd3892;
	@%p1757 bra 	$L__BB0_130;
$L__BB0_131:
	setp.lt.u64 	%p1759, %rd3891, %rd430;
	selp.u64 	%rd549, 1, 0, %p1759;
	setp.lt.u64 	%p1760, %rd3892, %rd428;
	setp.eq.s64 	%p1761, %rd3892, %rd428;
	and.pred  	%p1762, %p1759, %p1761;
	or.pred  	%p1763, %p1760, %p1762;
	selp.u64 	%rd550, 1, 0, %p1763;
	setp.lt.u64 	%p1764, %rd3893, %rd429;
	setp.eq.s64 	%p1765, %rd3893, %rd429;
	and.pred  	%p1766, %p1765, %p1763;
	or.pred  	%p82, %p1764, %p1766;
	setp.lt.u64 	%p1767, %rd3894, %rd427;
	mov.pred 	%p1870, 0;
	@%p1767 bra 	$L__BB0_133;
	not.pred 	%p1768, %p82;
	setp.ne.s64 	%p1769, %rd3894, %rd427;
	or.pred  	%p1870, %p1769, %p1768;
$L__BB0_133:
	selp.b64 	%rd3506, %rd430, 0, %p1870;
	sub.s64 	%rd3904, %rd3891, %rd3506;
	add.s64 	%rd3507, %rd428, %rd549;
	selp.b64 	%rd3508, %rd3507, 0, %p1870;
	sub.s64 	%rd3905, %rd3892, %rd3508;
	add.s64 	%rd3509, %rd429, %rd550;
	selp.b64 	%rd3510, %rd3509, 0, %p1870;
	sub.s64 	%rd3906, %rd3893, %rd3510;
	selp.u64 	%rd3511, 1, 0, %p82;
	add.s64 	%rd3512, %rd427, %rd3511;
	selp.b64 	%rd3513, %rd3512, 0, %p1870;
	sub.s64 	%rd3907, %rd3894, %rd3513;
	mul.hi.u64 	%rd3514, %rd3825, %rd527;
	mul.lo.s64 	%rd3515, %rd528, %rd3825;
	mul.hi.u64 	%rd3516, %rd3825, %rd528;
	add.s64 	%rd3517, %rd3515, %rd3514;
	setp.lt.u64 	%p1770, %rd3517, %rd3515;
	selp.u64 	%rd3518, 1, 0, %p1770;
	add.s64 	%rd3519, %rd3516, %rd3518;
	mul.lo.s64 	%rd3520, %rd529, %rd3825;
	mul.hi.u64 	%rd3521, %rd3825, %rd529;
	add.s64 	%rd3522, %rd3520, %rd3519;
	setp.lt.u64 	%p1771, %rd3522, %rd3520;
	selp.u64 	%rd3523, 1, 0, %p1771;
	add.s64 	%rd3524, %rd3521, %rd3523;
	mul.lo.s64 	%rd3525, %rd530, %rd3825;
	mul.hi.u64 	%rd3526, %rd3825, %rd530;
	add.s64 	%rd3527, %rd3525, %rd3524;
	setp.lt.u64 	%p1772, %rd3527, %rd3525;
	selp.u64 	%rd3528, 1, 0, %p1772;
	add.s64 	%rd3529, %rd3526, %rd3528;
	mul.lo.s64 	%rd3530, %rd527, %rd3824;
	mul.hi.u64 	%rd3531, %rd3824, %rd527;
	add.s64 	%rd3532, %rd3530, %rd3517;
	setp.lt.u64 	%p1773, %rd3532, %rd3530;
	selp.u64 	%rd3533, 1, 0, %p1773;
	add.s64 	%rd3534, %rd3531, %rd3533;
	mul.lo.s64 	%rd3535, %rd528, %rd3824;
	mul.hi.u64 	%rd3536, %rd3824, %rd528;
	add.s64 	%rd3537, %rd3535, %rd3522;
	setp.lt.u64 	%p1774, %rd3537, %rd3535;
	selp.u64 	%rd3538, 1, 0, %p1774;
	add.s64 	%rd3539, %rd3537, %rd3534;
	setp.lt.u64 	%p1775, %rd3539, %rd3537;
	selp.u64 	%rd3540, 1, 0, %p1775;
	add.s64 	%rd3541, %rd3536, %rd3538;
	add.s64 	%rd3542, %rd3541, %rd3540;
	mul.lo.s64 	%rd3543, %rd529, %rd3824;
	mul.hi.u64 	%rd3544, %rd3824, %rd529;
	add.s64 	%rd3545, %rd3543, %rd3527;
	setp.lt.u64 	%p1776, %rd3545, %rd3543;
	selp.u64 	%rd3546, 1, 0, %p1776;
	add.s64 	%rd3547, %rd3545, %rd3542;
	setp.lt.u64 	%p1777, %rd3547, %rd3545;
	selp.u64 	%rd3548, 1, 0, %p1777;
	add.s64 	%rd3549, %rd3544, %rd3546;
	add.s64 	%rd3550, %rd3549, %rd3548;
	mul.lo.s64 	%rd3551, %rd530, %rd3824;
	mul.hi.u64 	%rd3552, %rd3824, %rd530;
	add.s64 	%rd3553, %rd3551, %rd3529;
	setp.lt.u64 	%p1778, %rd3553, %rd3551;
	selp.u64 	%rd3554, 1, 0, %p1778;
	add.s64 	%rd3555, %rd3553, %rd3550;
	setp.lt.u64 	%p1779, %rd3555, %rd3553;
	selp.u64 	%rd3556, 1, 0, %p1779;
	add.s64 	%rd3557, %rd3552, %rd3554;
	add.s64 	%rd3558, %rd3557, %rd3556;
	mul.lo.s64 	%rd3559, %rd527, %rd3823;
	mul.hi.u64 	%rd3560, %rd3823, %rd527;
	add.s64 	%rd3561, %rd3559, %rd3539;
	setp.lt.u64 	%p1780, %rd3561, %rd3559;
	selp.u64 	%rd3562, 1, 0, %p1780;
	add.s64 	%rd3563, %rd3560, %rd3562;
	mul.lo.s64 	%rd3564, %rd528, %rd3823;
	mul.hi.u64 	%rd3565, %rd3823, %rd528;
	add.s64 	%rd3566, %rd3564, %rd3547;
	setp.lt.u64 	%p1781, %rd3566, %rd3564;
	selp.u64 	%rd3567, 1, 0, %p1781;
	add.s64 	%rd3568, %rd3566, %rd3563;
	setp.lt.u64 	%p1782, %rd3568, %rd3566;
	selp.u64 	%rd3569, 1, 0, %p1782;
	add.s64 	%rd3570, %rd3565, %rd3567;
	add.s64 	%rd3571, %rd3570, %rd3569;
	mul.lo.s64 	%rd3572, %rd529, %rd3823;
	mul.hi.u64 	%rd3573, %rd3823, %rd529;
	add.s64 	%rd3574, %rd3572, %rd3555;
	setp.lt.u64 	%p1783, %rd3574, %rd3572;
	selp.u64 	%rd3575, 1, 0, %p1783;
	add.s64 	%rd3576, %rd3574, %rd3571;
	setp.lt.u64 	%p1784, %rd3576, %rd3574;
	selp.u64 	%rd3577, 1, 0, %p1784;
	add.s64 	%rd3578, %rd3573, %rd3575;
	add.s64 	%rd3579, %rd3578, %rd3577;
	mul.lo.s64 	%rd3580, %rd530, %rd3823;
	mul.hi.u64 	%rd3581, %rd3823, %rd530;
	add.s64 	%rd3582, %rd3580, %rd3558;
	setp.lt.u64 	%p1785, %rd3582, %rd3580;
	selp.u64 	%rd3583, 1, 0, %p1785;
	add.s64 	%rd3584, %rd3582, %rd3579;
	setp.lt.u64 	%p1786, %rd3584, %rd3582;
	selp.u64 	%rd3585, 1, 0, %p1786;
	add.s64 	%rd3586, %rd3581, %rd3583;
	add.s64 	%rd3587, %rd3586, %rd3585;
	mul.lo.s64 	%rd3588, %rd527, %rd3822;
	mul.hi.u64 	%rd3589, %rd3822, %rd527;
	add.s64 	%rd3590, %rd3588, %rd3568;
	setp.lt.u64 	%p1787, %rd3590, %rd3588;
	selp.u64 	%rd3591, 1, 0, %p1787;
	add.s64 	%rd3592, %rd3589, %rd3591;
	mul.lo.s64 	%rd3593, %rd528, %rd3822;
	mul.hi.u64 	%rd3594, %rd3822, %rd528;
	add.s64 	%rd3595, %rd3593, %rd3576;
	setp.lt.u64 	%p1788, %rd3595, %rd3593;
	selp.u64 	%rd3596, 1, 0, %p1788;
	add.s64 	%rd3597, %rd3595, %rd3592;
	setp.lt.u64 	%p1789, %rd3597, %rd3595;
	selp.u64 	%rd3598, 1, 0, %p1789;
	add.s64 	%rd3599, %rd3594, %rd3596;
	add.s64 	%rd3600, %rd3599, %rd3598;
	mul.lo.s64 	%rd3601, %rd529, %rd3822;
	mul.hi.u64 	%rd3602, %rd3822, %rd529;
	add.s64 	%rd3603, %rd3601, %rd3584;
	setp.lt.u64 	%p1790, %rd3603, %rd3601;
	selp.u64 	%rd3604, 1, 0, %p1790;
	add.s64 	%rd3605, %rd3603, %rd3600;
	setp.lt.u64 	%p1791, %rd3605, %rd3603;
	selp.u64 	%rd3606, 1, 0, %p1791;
	add.s64 	%rd3607, %rd3602, %rd3604;
	add.s64 	%rd3608, %rd3607, %rd3606;
	mul.lo.s64 	%rd3609, %rd530, %rd3822;
	mul.hi.u64 	%rd3610, %rd3822, %rd530;
	add.s64 	%rd3611, %rd3609, %rd3587;
	setp.lt.u64 	%p1792, %rd3611, %rd3609;
	selp.u64 	%rd3612, 1, 0, %p1792;
	add.s64 	%rd3613, %rd3611, %rd3608;
	setp.lt.u64 	%p1793, %rd3613, %rd3611;
	selp.u64 	%rd3614, 1, 0, %p1793;
	add.s64 	%rd3615, %rd3610, %rd3612;
	add.s64 	%rd3616, %rd3615, %rd3614;
	mov.b64 	%rd3617, 977;
	mul.hi.u64 	%rd3618, %rd3597, %rd3617;
	mul.lo.s64 	%rd3619, %rd3605, 977;
	mul.hi.u64 	%rd3620, %rd3605, %rd3617;
	add.s64 	%rd3621, %rd3619, %rd3618;
	setp.lt.u64 	%p1794, %rd3621, %rd3619;
	selp.u64 	%rd3622, 1, 0, %p1794;
	add.s64 	%rd3623, %rd3620, %rd3622;
	mul.lo.s64 	%rd3624, %rd3613, 977;
	mul.hi.u64 	%rd3625, %rd3613, %rd3617;
	add.s64 	%rd3626, %rd3624, %rd3623;
	setp.lt.u64 	%p1795, %rd3626, %rd3624;
	selp.u64 	%rd3627, 1, 0, %p1795;
	add.s64 	%rd3628, %rd3625, %rd3627;
	mul.lo.s64 	%rd3629, %rd3616, 977;
	mul.hi.u64 	%rd3630, %rd3616, %rd3617;
	add.s64 	%rd3631, %rd3629, %rd3628;
	setp.lt.u64 	%p1796, %rd3631, %rd3629;
	selp.u64 	%rd3632, 1, 0, %p1796;
	add.s64 	%rd3633, %rd3630, %rd3632;
	shl.b64 	%rd3634, %rd3597, 32;
	mov.b64 	{%r214, %r215}, %rd3597;
	mov.b64 	{%r216, %r217}, %rd3605;
	mov.b64 	%rd3635, {%r215, %r216};
	mov.b64 	{%r218, %r219}, %rd3613;
	mov.b64 	%rd3636, {%r217, %r218};
	mov.b64 	{%r220, %r221}, %rd3616;
	mov.b64 	%rd3637, {%r219, %r220};
	shr.u64 	%rd3638, %rd3616, 32;
	mad.lo.s64 	%rd3639, %rd3597, 977, %rd3634;
	setp.lt.u64 	%p1797, %rd3639, %rd3634;
	selp.u64 	%rd3640, 1, 0, %p1797;
	add.s64 	%rd3641, %rd3635, %rd3640;
	add.s64 	%rd3642, %rd3641, %rd3621;
	setp.lt.u64 	%p1798, %rd3642, %rd3635;
	setp.eq.s64 	%p1799, %rd3642, %rd3635;
	and.pred  	%p1800, %p1797, %p1799;
	or.pred  	%p1801, %p1798, %p1800;
	selp.u64 	%rd3643, 1, 0, %p1801;
	add.s64 	%rd3644, %rd3636, %rd3643;
	add.s64 	%rd3645, %rd3644, %rd3626;
	setp.lt.u64 	%p1802, %rd3645, %rd3636;
	setp.eq.s64 	%p1803, %rd3645, %rd3636;
	and.pred  	%p1804, %p1801, %p1803;
	or.pred  	%p1805, %p1802, %p1804;
	selp.u64 	%rd3646, 1, 0, %p1805;
	add.s64 	%rd3647, %rd3637, %rd3646;
	add.s64 	%rd3648, %rd3647, %rd3631;
	setp.lt.u64 	%p1806, %rd3648, %rd3637;
	setp.eq.s64 	%p1807, %rd3648, %rd3637;
	and.pred  	%p1808, %p1805, %p1807;
	or.pred  	%p1809, %p1806, %p1808;
	selp.u64 	%rd3649, 1, 0, %p1809;
	add.s64 	%rd3650, %rd3638, %rd3649;
	add.s64 	%rd3651, %rd3650, %rd3633;
	mad.lo.s64 	%rd3900, %rd527, %rd3825, %rd3639;
	setp.lt.u64 	%p1810, %rd3900, %rd3639;
	selp.u64 	%rd3652, 1, 0, %p1810;
	add.s64 	%rd3653, %rd3642, %rd3532;
	add.s64 	%rd3901, %rd3653, %rd3652;
	setp.lt.u64 	%p1811, %rd3901, %rd3532;
	setp.eq.s64 	%p1812, %rd3901, %rd3532;
	and.pred  	%p1813, %p1810, %p1812;
	or.pred  	%p1814, %p1811, %p1813;
	selp.u64 	%rd3654, 1, 0, %p1814;
	add.s64 	%rd3655, %rd3645, %rd3561;
	add.s64 	%rd3902, %rd3655, %rd3654;
	setp.lt.u64 	%p1815, %rd3902, %rd3561;
	setp.eq.s64 	%p1816, %rd3902, %rd3561;
	and.pred  	%p1817, %p1814, %p1816;
	or.pred  	%p1818, %p1815, %p1817;
	selp.u64 	%rd3656, 1, 0, %p1818;
	add.s64 	%rd3657, %rd3648, %rd3590;
	add.s64 	%rd3903, %rd3657, %rd3656;
	setp.lt.u64 	%p1819, %rd3903, %rd3590;
	setp.eq.s64 	%p1820, %rd3903, %rd3590;
	and.pred  	%p1821, %p1818, %p1820;
	or.pred  	%p1822, %p1819, %p1821;
	selp.u64 	%rd3658, 1, 0, %p1822;
	add.s64 	%rd3895, %rd3651, %rd3658;
	setp.eq.s64 	%p1823, %rd3895, 0;
	@%p1823 bra 	$L__BB0_136;
	mov.u64 	%rd3896, %rd3903;
	mov.u64 	%rd3897, %rd3902;
	mov.u64 	%rd3898, %rd3901;
$L__BB0_135:
	mul.lo.s64 	%rd3660, %rd3895, 977;
	shl.b64 	%rd3661, %rd3895, 32;
	add.s64 	%rd3900, %rd3660, %rd3900;
	setp.lt.u64 	%p1824, %rd3900, %rd3660;
	selp.u64 	%rd3662, 1, 0, %p1824;
	add.s64 	%rd3663, %rd3661, %rd3898;
	add.s64 	%rd3901, %rd3663, %rd3662;
	setp.lt.u64 	%p1825, %rd3901, %rd3898;
	setp.eq.s64 	%p1826, %rd3901, %rd3898;
	and.pred  	%p1827, %p1824, %p1826;
	or.pred  	%p1828, %p1825, %p1827;
	selp.u64 	%rd3664, 1, 0, %p1828;
	add.s64 	%rd3902, %rd3897, %rd3664;
	setp.lt.u64 	%p1829, %rd3902, %rd3897;
	selp.u64 	%rd3665, 1, 0, %p1829;
	add.s64 	%rd3903, %rd3896, %rd3665;
	setp.lt.u64 	%p1830, %rd3903, %rd3896;
	mov.b64 	%rd3895, 1;
	mov.u64 	%rd3896, %rd3903;
	mov.u64 	%rd3897, %rd3902;
	mov.u64 	%rd3898, %rd3901;
	@%p1830 bra 	$L__BB0_135;
$L__BB0_136:
	setp.lt.u64 	%p1832, %rd3900, %rd430;
	selp.u64 	%rd3666, 1, 0, %p1832;
	add.s64 	%rd573, %rd428, %rd3666;
	setp.lt.u64 	%p1833, %rd3901, %rd428;
	setp.eq.s64 	%p1834, %rd3901, %rd428;
	and.pred  	%p1835, %p1832, %p1834;
	or.pred  	%p1836, %p1833, %p1835;
	selp.u64 	%rd3667, 1, 0, %p1836;
	add.s64 	%rd574, %rd429, %rd3667;
	setp.lt.u64 	%p1837, %rd3902, %rd429;
	setp.eq.s64 	%p1838, %rd3902, %rd429;
	and.pred  	%p1839, %p1838, %p1836;
	or.pred  	%p85, %p1837, %p1839;
	setp.lt.u64 	%p1840, %rd3903, %rd427;
	mov.pred 	%p1871, 0;
	@%p1840 bra 	$L__BB0_138;
	not.pred 	%p1841, %p85;
	setp.ne.s64 	%p1842, %rd3903, %rd427;
	or.pred  	%p1871, %p1842, %p1841;
$L__BB0_138:
	selp.b64 	%rd3668, %rd430, 0, %p1871;
	sub.s64 	%rd3908, %rd3900, %rd3668;
	selp.b64 	%rd3669, %rd573, 0, %p1871;
	sub.s64 	%rd3909, %rd3901, %rd3669;
	selp.b64 	%rd3670, %rd574, 0, %p1871;
	sub.s64 	%rd3910, %rd3902, %rd3670;
	selp.u64 	%rd3671, 1, 0, %p85;
	add.s64 	%rd3672, %rd427, %rd3671;
	selp.b64 	%rd3673, %rd3672, 0, %p1871;
	sub.s64 	%rd3911, %rd3903, %rd3673;
	mov.b32 	%r230, 0;
$L__BB0_139:
	ld.param.u64 	%rd3678, [gtable_scalar_mul_param_2];
	mov.u32 	%r223, %ctaid.x;
	mov.u32 	%r224, %ntid.x;
	mov.u32 	%r225, %tid.x;
	mad.lo.s32 	%r226, %r223, %r224, %r225;
	cvta.to.global.u64 	%rd3674, %rd3678;
	mul.wide.u32 	%rd3675, %r226, 72;
	add.s64 	%rd3676, %rd3674, %rd3675;
	st.global.u64 	[%rd3676], %rd3904;
	st.global.u64 	[%rd3676+8], %rd3905;
	st.global.u64 	[%rd3676+16], %rd3906;
	st.global.u64 	[%rd3676+24], %rd3907;
	st.global.u64 	[%rd3676+32], %rd3908;
	st.global.u64 	[%rd3676+40], %rd3909;
	st.global.u64 	[%rd3676+48], %rd3910;
	st.global.u64 	[%rd3676+56], %rd3911;
	st.global.u32 	[%rd3676+64], %r230;
$L__BB0_140:
	ret;

}
	// .globl	batch_verify_ecdsa
.visible .entry batch_verify_ecdsa(
	.param .u64 .ptr .align 1 batch_verify_ecdsa_param_0,
	.param .u64 .ptr .align 1 batch_verify_ecdsa_param_1,
	.param .u64 .ptr .align 1 batch_verify_ecdsa_param_2,
	.param .u32 batch_verify_ecdsa_param_3
)
{
	.local .align 16 .b8 	__local_depot1[96];
	.reg .b64 	%SP;
	.reg .b64 	%SPL;
	.reg .pred 	%p<6106>;
	.reg .b32 	%r<680>;
	.reg .b64 	%rd<12766>;

	mov.u64 	%SPL, __local_depot1;
	ld.param.u64 	%rd1936, [batch_verify_ecdsa_param_1];
	ld.param.u32 	%r17, [batch_verify_ecdsa_param_3];
	add.u64 	%rd1, %SPL, 0;
	add.u64 	%rd2, %SPL, 0;
	add.u64 	%rd3, %SPL, 32;
	add.u64 	%rd4, %SPL, 64;
	mov.u32 	%r18, %ctaid.x;
	mov.u32 	%r19, %ntid.x;
	mov.u32 	%r20, %tid.x;
	mad.lo.s32 	%r1, %r18, %r19, %r20;
	setp.ge.u32 	%p301, %r1, %r17;
	@%p301 bra 	$L__BB1_453;
	cvta.to.global.u64 	%rd1944, %rd1936;
	mul.wide.u32 	%rd1945, %r1, 160;
	add.s64 	%rd1946, %rd1944, %rd1945;
	ld.global.nc.u64 	%rd12521, [%rd1946+152];
	ld.global.nc.u64 	%rd12522, [%rd1946+144];
	ld.global.nc.u64 	%rd12523, [%rd1946+136];
	ld.global.nc.u64 	%rd12524, [%rd1946+128];
	ld.global.nc.u64 	%rd12525, [%rd1946+120];
	ld.global.nc.u64 	%rd12526, [%rd1946+112];
	ld.global.nc.u64 	%rd12527, [%rd1946+104];
	ld.global.nc.u64 	%rd12528, [%rd1946+96];
	ld.global.nc.u64 	%rd13, [%rd1946+88];
	ld.global.nc.u64 	%rd14, [%rd1946+80];
	ld.global.nc.u64 	%rd15, [%rd1946+72];
	ld.global.nc.u64 	%rd16, [%rd1946+64];
	ld.global.nc.u64 	%rd12039, [%rd1946+56];
	ld.global.nc.u64 	%rd12040, [%rd1946+48];
	ld.global.nc.u64 	%rd12041, [%rd1946+40];
	ld.global.nc.u64 	%rd12042, [%rd1946+32];
	ld.global.nc.u64 	%rd21, [%rd1946+24];
	ld.global.nc.u64 	%rd22, [%rd1946+16];
	ld.global.nc.u64 	%rd23, [%rd1946+8];
	ld.global.nc.u64 	%rd24, [%rd1946];
	ld.const.u64 	%rd1947, [SECP256K1_N];
	add.s64 	%rd1948, %rd1947, -2;
	ld.const.u64 	%rd1949, [SECP256K1_N+8];
	st.local.v2.u64 	[%rd2], {%rd1948, %rd1949};
	ld.const.u64 	%rd1950, [SECP256K1_N+16];
	ld.const.u64 	%rd1951, [SECP256K1_N+24];
	st.local.v2.u64 	[%rd2+16], {%rd1950, %rd1951};
	mov.b32 	%r673, 0;
	mov.b64 	%rd12046, 1;
	mov.b64 	%rd12043, 0;
	mov.u64 	%rd12044, %rd12043;
	mov.u64 	%rd12045, %rd12043;
$L__BB1_2:
	mul.wide.u32 	%rd1952, %r673, 8;
	add.s64 	%rd1953, %rd2, %rd1952;
	ld.local.u64 	%rd33, [%rd1953];
	mov.b32 	%r674, 0;
$L__BB1_3:
	shr.u64 	%rd1954, %rd33, %r674;
	and.b64  	%rd1955, %rd1954, 1;
	setp.eq.b64 	%p302, %rd1955, 1;
	not.pred 	%p303, %p302;
	@%p303 bra 	$L__BB1_5;
	mul.lo.s64 	%rd42, %rd12042, %rd12046;
	mul.hi.u64 	%rd1956, %rd12046, %rd12042;
	mul.lo.s64 	%rd1957, %rd12041, %rd12046;
	mul.hi.u64 	%rd1958, %rd12046, %rd12041;
	add.s64 	%rd1959, %rd1957, %rd1956;
	setp.lt.u64 	%p304, %rd1959, %rd1957;
	selp.u64 	%rd1960, 1, 0, %p304;
	add.s64 	%rd1961, %rd1958, %rd1960;
	mul.lo.s64 	%rd1962, %rd12040, %rd12046;
	mul.hi.u64 	%rd1963, %rd12046, %rd12040;
	add.s64 	%rd1964, %rd1962, %rd1961;
	setp.lt.u64 	%p305, %rd1964, %rd1962;
	selp.u64 	%rd1965, 1, 0, %p305;
	add.s64 	%rd1966, %rd1963, %rd1965;
	mad.lo.s64 	%rd1967, %rd12039, %rd12046, %rd1966;
	mul.lo.s64 	%rd1968, %rd12042, %rd12045;
	mul.hi.u64 	%rd1969, %rd12045, %rd12042;
	add.s64 	%rd43, %rd1968, %rd1959;
	setp.lt.u64 	%p306, %rd43, %rd1968;
	selp.u64 	%rd1970, 1, 0, %p306;
	add.s64 	%rd1971, %rd1969, %rd1970;
	mul.lo.s64 	%rd1972, %rd12041, %rd12045;
	mul.hi.u64 	%rd1973, %rd12045, %rd12041;
	add.s64 	%rd1974, %rd1972, %rd1964;
	setp.lt.u64 	%p307, %rd1974, %rd1972;
	selp.u64 	%rd1975, 1, 0, %p307;
	add.s64 	%rd1976, %rd1974, %rd1971;
	setp.lt.u64 	%p308, %rd1976, %rd1974;
	selp.u64 	%rd1977, 1, 0, %p308;
	add.s64 	%rd1978, %rd1973, %rd1975;
	add.s64 	%rd1979, %rd1978, %rd1977;
	mad.lo.s64 	%rd1980, %rd12040, %rd12045, %rd1967;
	add.s64 	%rd1981, %rd1980, %rd1979;
	mul.lo.s64 	%rd1982, %rd12042, %rd12044;
	mul.hi.u64 	%rd1983, %rd12044, %rd12042;
	add.s64 	%rd44, %rd1982, %rd1976;
	setp.lt.u64 	%p309, %rd44, %rd1982;
	selp.u64 	%rd1984, 1, 0, %p309;
	add.s64 	%rd1985, %rd1983, %rd1984;
	mad.lo.s64 	%rd1986, %rd12041, %rd12044, %rd1981;
	add.s64 	%rd1987, %rd1986, %rd1985;
	mad.lo.s64 	%rd12043, %rd12042, %rd12043, %rd1987;
	mov.u64 	%rd12044, %rd44;
	mov.u64 	%rd12045, %rd43;
	mov.u64 	%rd12046, %rd42;
$L__BB1_5:
	mul.lo.s64 	%rd50, %rd12042, %rd12042;
	mul.hi.u64 	%rd1988, %rd12042, %rd12042;
	mul.lo.s64 	%rd1989, %rd12041, %rd12042;
	mul.hi.u64 	%rd1990, %rd12042, %rd12041;
	add.s64 	%rd1991, %rd1989, %rd1988;
	setp.lt.u64 	%p310, %rd1991, %rd1989;
	selp.u64 	%rd1992, 1, 0, %p310;
	add.s64 	%rd1993, %rd1990, %rd1992;
	mul.lo.s64 	%rd1994, %rd12040, %rd12042;
	mul.hi.u64 	%rd1995, %rd12042, %rd12040;
	add.s64 	%rd1996, %rd1994, %rd1993;
	setp.lt.u64 	%p311, %rd1996, %rd1994;
	selp.u64 	%rd1997, 1, 0, %p311;
	add.s64 	%rd1998, %rd1995, %rd1997;
	mul.lo.s64 	%rd1999, %rd12039, %rd12042;
	add.s64 	%rd2000, %rd1999, %rd1998;
	mul.hi.u64 	%rd2001, %rd12041, %rd12042;
	add.s64 	%rd51, %rd1991, %rd1989;
	setp.lt.u64 	%p312, %rd51, %rd1991;
	selp.u64 	%rd2002, 1, 0, %p312;
	add.s64 	%rd2003, %rd2001, %rd2002;
	mul.lo.s64 	%rd2004, %rd12041, %rd12041;
	mul.hi.u64 	%rd2005, %rd12041, %rd12041;
	add.s64 	%rd2006, %rd2004, %rd1996;
	setp.lt.u64 	%p313, %rd2006, %rd2004;
	selp.u64 	%rd2007, 1, 0, %p313;
	add.s64 	%rd2008, %rd2006, %rd2003;
	setp.lt.u64 	%p314, %rd2008, %rd2006;
	selp.u64 	%rd2009, 1, 0, %p314;
	add.s64 	%rd2010, %rd2005, %rd2007;
	add.s64 	%rd2011, %rd2010, %rd2009;
	mul.lo.s64 	%rd2012, %rd12040, %rd12041;
	add.s64 	%rd2013, %rd2012, %rd2000;
	add.s64 	%rd2014, %rd2013, %rd2011;
	mul.hi.u64 	%rd2015, %rd12040, %rd12042;
	add.s64 	%rd12040, %rd1994, %rd2008;
	setp.lt.u64 	%p315, %rd12040, %rd1994;
	selp.u64 	%rd2016, 1, 0, %p315;
	add.s64 	%rd2017, %rd2015, %rd2016;
	add.s64 	%rd2018, %rd2012, %rd2014;
	add.s64 	%rd2019, %rd2018, %rd2017;
	add.s64 	%rd12039, %rd1999, %rd2019;
	add.s32 	%r674, %r674, 1;
	setp.ne.s32 	%p316, %r674, 64;
	mov.u64 	%rd12041, %rd51;
	mov.u64 	%rd12042, %rd50;
	@%p316 bra 	$L__BB1_3;
	add.s32 	%r673, %r673, 1;
	setp.ne.s32 	%p317, %r673, 4;
	mov.u64 	%rd12041, %rd51;
	mov.u64 	%rd12042, %rd50;
	@%p317 bra 	$L__BB1_2;
	mul.lo.s64 	%rd2022, %rd12046, %rd16;
	mul.hi.u64 	%rd2023, %rd16, %rd12046;
	mul.lo.s64 	%rd2024, %rd12045, %rd16;
	mul.hi.u64 	%rd2025, %rd16, %rd12045;
	add.s64 	%rd2026, %rd2024, %rd2023;
	setp.lt.u64 	%p318, %rd2026, %rd2024;
	selp.u64 	%rd2027, 1, 0, %p318;
	add.s64 	%rd2028, %rd2025, %rd2027;
	mul.lo.s64 	%rd2029, %rd12044, %rd16;
	mul.hi.u64 	%rd2030, %rd16, %rd12044;
	add.s64 	%rd2031, %rd2029, %rd2028;
	setp.lt.u64 	%p319, %rd2031, %rd2029;
	selp.u64 	%rd2032, 1, 0, %p319;
	add.s64 	%rd2033, %rd2030, %rd2032;
	mad.lo.s64 	%rd2034, %rd12043, %rd16, %rd2033;
	mul.lo.s64 	%rd2035, %rd12046, %rd15;
	mul.hi.u64 	%rd2036, %rd15, %rd12046;
	add.s64 	%rd2037, %rd2035, %rd2026;
	setp.lt.u64 	%p320, %rd2037, %rd2035;
	selp.u64 	%rd2038, 1, 0, %p320;
	add.s64 	%rd2039, %rd2036, %rd2038;
	mul.lo.s64 	%rd2040, %rd12045, %rd15;
	mul.hi.u64 	%rd2041, %rd15, %rd12045;
	add.s64 	%rd2042, %rd2040, %rd2031;
	setp.lt.u64 	%p321, %rd2042, %rd2040;
	selp.u64 	%rd2043, 1, 0, %p321;
	add.s64 	%rd2044, %rd2042, %rd2039;
	setp.lt.u64 	%p322, %rd2044, %rd2042;
	selp.u64 	%rd2045, 1, 0, %p322;
	add.s64 	%rd2046, %rd2041, %rd2043;
	add.s64 	%rd2047, %rd2046, %rd2045;
	mad.lo.s64 	%rd2048, %rd12044, %rd15, %rd2034;
	add.s64 	%rd2049, %rd2048, %rd2047;
	mul.lo.s64 	%rd2050, %rd12046, %rd14;
	mul.hi.u64 	%rd2051, %rd14, %rd12046;
	add.s64 	%rd2052, %rd2050, %rd2044;
	setp.lt.u64 	%p323, %rd2052, %rd2050;
	selp.u64 	%rd2053, 1, 0, %p323;
	add.s64 	%rd2054, %rd2051, %rd2053;
	mad.lo.s64 	%rd2055, %rd12045, %rd14, %rd2049;
	add.s64 	%rd2056, %rd2055, %rd2054;
	mad.lo.s64 	%rd2057, %rd12046, %rd13, %rd2056;
	st.local.u64 	[%rd3], %rd2022;
	st.local.u64 	[%rd3+8], %rd2037;
	st.local.u64 	[%rd3+16], %rd2052;
	st.local.u64 	[%rd3+24], %rd2057;
	mul.lo.s64 	%rd2058, %rd12046, %rd24;
	mul.hi.u64 	%rd2059, %rd24, %rd12046;
	mul.lo.s64 	%rd2060, %rd12045, %rd24;
	mul.hi.u64 	%rd2061, %rd24, %rd12045;
	add.s64 	%rd2062, %rd2060, %rd2059;
	setp.lt.u64 	%p324, %rd2062, %rd2060;
	selp.u64 	%rd2063, 1, 0, %p324;
	add.s64 	%rd2064, %rd2061, %rd2063;
	mul.lo.s64 	%rd2065, %rd12044, %rd24;
	mul.hi.u64 	%rd2066, %rd24, %rd12044;
	add.s64 	%rd2067, %rd2065, %rd2064;
	setp.lt.u64 	%p325, %rd2067, %rd2065;
	selp.u64 	%rd2068, 1, 0, %p325;
	add.s64 	%rd2069, %rd2066, %rd2068;
	mad.lo.s64 	%rd2070, %rd12043, %rd24, %rd2069;
	mul.lo.s64 	%rd2071, %rd12046, %rd23;
	mul.hi.u64 	%rd2072, %rd23, %rd12046;
	add.s64 	%rd2073, %rd2071, %rd2062;
	setp.lt.u64 	%p326, %rd2073, %rd2071;
	selp.u64 	%rd2074, 1, 0, %p326;
	add.s64 	%rd2075, %rd2072, %rd2074;
	mul.lo.s64 	%rd2076, %rd12045, %rd23;
	mul.hi.u64 	%rd2077, %rd23, %rd12045;
	add.s64 	%rd2078, %rd2076, %rd2067;
	setp.lt.u64 	%p327, %rd2078, %rd2076;
	selp.u64 	%rd2079, 1, 0, %p327;
	add.s64 	%rd2080, %rd2078, %rd2075;
	setp.lt.u64 	%p328, %rd2080, %rd2078;
	selp.u64 	%rd2081, 1, 0, %p328;
	add.s64 	%rd2082, %rd2077, %rd2079;
	add.s64 	%rd2083, %rd2082, %rd2081;
	mad.lo.s64 	%rd2084, %rd12044, %rd23, %rd2070;
	add.s64 	%rd2085, %rd2084, %rd2083;
	mul.lo.s64 	%rd2086, %rd12046, %rd22;
	mul.hi.u64 	%rd2087, %rd22, %rd12046;
	add.s64 	%rd2088, %rd2086, %rd2080;
	setp.lt.u64 	%p329, %rd2088, %rd2086;
	selp.u64 	%rd2089, 1, 0, %p329;
	add.s64 	%rd2090, %rd2087, %rd2089;
	mad.lo.s64 	%rd2091, %rd12045, %rd22, %rd2085;
	add.s64 	%rd2092, %rd2091, %rd2090;
	mad.lo.s64 	%rd2093, %rd12046, %rd21, %rd2092;
	st.local.u64 	[%rd4], %rd2058;
	st.local.u64 	[%rd4+8], %rd2073;
	st.local.u64 	[%rd4+16], %rd2088;
	st.local.u64 	[%rd4+24], %rd2093;
	mov.b32 	%r675, 0;
	mov.b64 	%rd12193, 1;
	mov.b64 	%rd12186, 0;
	mov.u64 	%rd12187, %rd12186;
	mov.u64 	%rd12188, %rd12186;
	mov.u64 	%rd12189, %rd12186;
	mov.u64 	%rd12190, %rd12186;
	mov.u64 	%rd12191, %rd12186;
	mov.u64 	%rd12192, %rd12186;
	mov.u64 	%rd12194, %rd12186;
	mov.u64 	%rd12195, %rd12186;
	mov.u64 	%rd12196, %rd12186;
	mov.u64 	%rd12197, %rd12193;
$L__BB1_8:
	shl.b32 	%r24, %r675, 4;
	shr.u32 	%r25, %r675, 2;
	and.b32  	%r26, %r24, 48;
	mul.wide.u32 	%rd2094, %r25, 8;
	add.s64 	%rd2095, %rd3, %rd2094;
	ld.local.u64 	%rd2096, [%rd2095];
	shr.u64 	%rd2097, %rd2096, %r26;
	cvt.u32.u64 	%r27, %rd2097;
	and.b32  	%r7, %r27, 65535;
	setp.eq.s32 	%p330, %r7, 0;
	@%p330 bra 	$L__BB1_107;
	ld.param.u64 	%rd12025, [batch_verify_ecdsa_param_0];
	shl.b32 	%r28, %r675, 16;
	or.b32  	%r29, %r28, %r7;
	add.s32 	%r30, %r29, -1;
	cvta.to.global.u64 	%rd2098, %rd12025;
	mul.wide.u32 	%rd2099, %r30, 72;
	add.s64 	%rd66, %rd2098, %rd2099;
	ld.global.nc.u32 	%r31, [%rd66+64];
	setp.ne.s32 	%p331, %r31, 0;
	@%p331 bra 	$L__BB1_107;
	or.b64  	%rd2100, %rd12188, %rd12189;
	or.b64  	%rd2101, %rd2100, %rd12187;
	or.b64  	%rd2102, %rd2101, %rd12186;
	setp.ne.s64 	%p332, %rd2102, 0;
	@%p332 bra 	$L__BB1_12;
	ld.global.nc.u64 	%rd12197, [%rd66];
	ld.global.nc.u64 	%rd12196, [%rd66+8];
	ld.global.nc.u64 	%rd12195, [%rd66+16];
	ld.global.nc.u64 	%rd12194, [%rd66+24];
	ld.global.nc.u64 	%rd12193, [%rd66+32];
	ld.global.nc.u64 	%rd12192, [%rd66+40];
	ld.global.nc.u64 	%rd12191, [%rd66+48];
	ld.global.nc.u64 	%rd12190, [%rd66+56];
	mov.b64 	%rd12189, 1;
	mov.b64 	%rd12186, 0;
	mov.u64 	%rd12187, %rd12186;
	mov.u64 	%rd12188, %rd12186;
	bra.uni 	$L__BB1_107;
$L__BB1_12:
	mul.hi.u64 	%rd2103, %rd12189, %rd12189;
	mul.lo.s64 	%rd2104, %rd12188, %rd12189;
	mul.hi.u64 	%rd2105, %rd12189, %rd12188;
	add.s64 	%rd2106, %rd2104, %rd2103;
	setp.lt.u64 	%p333, %rd2106, %rd2104;
	selp.u64 	%rd2107, 1, 0, %p333;
	add.s64 	%rd2108, %rd2105, %rd2107;
	mul.lo.s64 	%rd2109, %rd12187, %rd12189;
	mul.hi.u64 	%rd2110, %rd12189, %rd12187;
	add.s64 	%rd2111, %rd2109, %rd2108;
	setp.lt.u64 	%p334, %rd2111, %rd2109;
	selp.u64 	%rd2112, 1, 0, %p334;
	add.s64 	%rd2113, %rd2110, %rd2112;
	mul.lo.s64 	%rd2114, %rd12186, %rd12189;
	mul.hi.u64 	%rd2115, %rd12189, %rd12186;
	add.s64 	%rd2116, %rd2114, %rd2113;
	setp.lt.u64 	%p335, %rd2116, %rd2114;
	selp.u64 	%rd2117, 1, 0, %p335;
	add.s64 	%rd2118, %rd2115, %rd2117;
	mul.hi.u64 	%rd2119, %rd12188, %rd12189;
	add.s64 	%rd2120, %rd2106, %rd2104;
	setp.lt.u64 	%p336, %rd2120, %rd2106;
	selp.u64 	%rd2121, 1, 0, %p336;
	add.s64 	%rd2122, %rd2119, %rd2121;
	mul.lo.s64 	%rd2123, %rd12188, %rd12188;
	mul.hi.u64 	%rd2124, %rd12188, %rd12188;
	add.s64 	%rd2125, %rd2123, %rd2111;
	setp.lt.u64 	%p337, %rd2125, %rd2123;
	selp.u64 	%rd2126, 1, 0, %p337;
	add.s64 	%rd2127, %rd2125, %rd2122;
	setp.lt.u64 	%p338, %rd2127, %rd2125;
	selp.u64 	%rd2128, 1, 0, %p338;
	add.s64 	%rd2129, %rd2124, %rd2126;
	add.s64 	%rd2130, %rd2129, %rd2128;
	mul.lo.s64 	%rd2131, %rd12187, %rd12188;
	mul.hi.u64 	%rd2132, %rd12188, %rd12187;
	add.s64 	%rd2133, %rd2131, %rd2116;
	setp.lt.u64 	%p339, %rd2133, %rd2131;
	selp.u64 	%rd2134, 1, 0, %p339;
	add.s64 	%rd2135, %rd2133, %rd2130;
	setp.lt.u64 	%p340, %rd2135, %rd2133;
	selp.u64 	%rd2136, 1, 0, %p340;
	add.s64 	%rd2137, %rd2132, %rd2134;
	add.s64 	%rd2138, %rd2137, %rd2136;
	mul.lo.s64 	%rd2139, %rd12186, %rd12188;
	mul.hi.u64 	%rd2140, %rd12188, %rd12186;
	add.s64 	%rd2141, %rd2139, %rd2118;
	setp.lt.u64 	%p341, %rd2141, %rd2139;
	selp.u64 	%rd2142, 1, 0, %p341;
	add.s64 	%rd2143, %rd2141, %rd2138;
	setp.lt.u64 	%p342, %rd2143, %rd2141;
	selp.u64 	%rd2144, 1, 0, %p342;
	add.s64 	%rd2145, %rd2140, %rd2142;
	add.s64 	%rd2146, %rd2145, %rd2144;
	mul.hi.u64 	%rd2147, %rd12187, %rd12189;
	add.s64 	%rd2148, %rd2109, %rd2127;
	setp.lt.u64 	%p343, %rd2148, %rd2109;
	selp.u64 	%rd2149, 1, 0, %p343;
	add.s64 	%rd2150, %rd2147, %rd2149;
	mul.hi.u64 	%rd2151, %rd12187, %rd12188;
	add.s64 	%rd2152, %rd2131, %rd2135;
	setp.lt.u64 	%p344, %rd2152, %rd2131;
	selp.u64 	%rd2153, 1, 0, %p344;
	add.s64 	%rd2154, %rd2152, %rd2150;
	setp.lt.u64 	%p345, %rd2154, %rd2152;
	selp.u64 	%rd2155, 1, 0, %p345;
	add.s64 	%rd2156, %rd2151, %rd2153;
	add.s64 	%rd2157, %rd2156, %rd2155;
	mul.lo.s64 	%rd2158, %rd12187, %rd12187;
	mul.hi.u64 	%rd2159, %rd12187, %rd12187;
	add.s64 	%rd2160, %rd2158, %rd2143;
	setp.lt.u64 	%p346, %rd2160, %rd2158;
	selp.u64 	%rd2161, 1, 0, %p346;
	add.s64 	%rd2162, %rd2160, %rd2157;
	setp.lt.u64 	%p347, %rd2162, %rd2160;
	selp.u64 	%rd2163, 1, 0, %p347;
	add.s64 	%rd2164, %rd2159, %rd2161;
	add.s64 	%rd2165, %rd2164, %rd2163;
	mul.lo.s64 	%rd2166, %rd12186, %rd12187;
	mul.hi.u64 	%rd2167, %rd12187, %rd12186;
	add.s64 	%rd2168, %rd2166, %rd2146;
	setp.lt.u64 	%p348, %rd2168, %rd2166;
	selp.u64 	%rd2169, 1, 0, %p348;
	add.s64 	%rd2170, %rd2168, %rd2165;
	setp.lt.u64 	%p349, %rd2170, %rd2168;
	selp.u64 	%rd2171, 1, 0, %p349;
	add.s64 	%rd2172, %rd2167, %rd2169;
	add.s64 	%rd2173, %rd2172, %rd2171;
	mul.hi.u64 	%rd2174, %rd12186, %rd12189;
	add.s64 	%rd2175, %rd2114, %rd2154;
	setp.lt.u64 	%p350, %rd2175, %rd2114;
	selp.u64 	%rd2176, 1, 0, %p350;
	add.s64 	%rd2177, %rd2174, %rd2176;
	mul.hi.u64 	%rd2178, %rd12186, %rd12188;
	add.s64 	%rd2179, %rd2139, %rd2162;
	setp.lt.u64 	%p351, %rd2179, %rd2139;
	selp.u64 	%rd2180, 1, 0, %p351;
	add.s64 	%rd2181, %rd2179, %rd2177;
	setp.lt.u64 	%p352, %rd2181, %rd2179;
	selp.u64 	%rd2182, 1, 0, %p352;
	add.s64 	%rd2183, %rd2178, %rd2180;
	add.s64 	%rd2184, %rd2183, %rd2182;
	mul.hi.u64 	%rd2185, %rd12186, %rd12187;
	add.s64 	%rd2186, %rd2166, %rd2170;
	setp.lt.u64 	%p353, %rd2186, %rd2166;
	selp.u64 	%rd2187, 1, 0, %p353;
	add.s64 	%rd2188, %rd2186, %rd2184;
	setp.lt.u64 	%p354, %rd2188, %rd2186;
	selp.u64 	%rd2189, 1, 0, %p354;
	add.s64 	%rd2190, %rd2185, %rd2187;
	add.s64 	%rd2191, %rd2190, %rd2189;
	mul.lo.s64 	%rd2192, %rd12186, %rd12186;
	mul.hi.u64 	%rd2193, %rd12186, %rd12186;
	add.s64 	%rd2194, %rd2192, %rd2173;
	setp.lt.u64 	%p355, %rd2194, %rd2192;
	selp.u64 	%rd2195, 1, 0, %p355;
	add.s64 	%rd2196, %rd2194, %rd2191;
	setp.lt.u64 	%p356, %rd2196, %rd2194;
	selp.u64 	%rd2197, 1, 0, %p356;
	add.s64 	%rd2198, %rd2193, %rd2195;
	add.s64 	%rd2199, %rd2198, %rd2197;
	mov.b64 	%rd2200, 977;
	mul.hi.u64 	%rd2201, %rd2181, %rd2200;
	mul.lo.s64 	%rd2202, %rd2188, 977;
	mul.hi.u64 	%rd2203, %rd2188, %rd2200;
	add.s64 	%rd2204, %rd2202, %rd2201;
	setp.lt.u64 	%p357, %rd2204, %rd2202;
	selp.u64 	%rd2205, 1, 0, %p357;
	add.s64 	%rd2206, %rd2203, %rd2205;
	mul.lo.s64 	%rd2207, %rd2196, 977;
	mul.hi.u64 	%rd2208, %rd2196, %rd2200;
	add.s64 	%rd2209, %rd2207, %rd2206;
	setp.lt.u64 	%p358, %rd2209, %rd2207;
	selp.u64 	%rd2210, 1, 0, %p358;
	add.s64 	%rd2211, %rd2208, %rd2210;
	mul.lo.s64 	%rd2212, %rd2199, 977;
	mul.hi.u64 	%rd2213, %rd2199, %rd2200;
	add.s64 	%rd2214, %rd2212, %rd2211;
	setp.lt.u64 	%p359, %rd2214, %rd2212;
	selp.u64 	%rd2215, 1, 0, %p359;
	add.s64 	%rd2216, %rd2213, %rd2215;
	shl.b64 	%rd2217, %rd2181, 32;
	mov.b64 	{%r32, %r33}, %rd2181;
	mov.b64 	{%r34, %r35}, %rd2188;
	mov.b64 	%rd2218, {%r33, %r34};
	mov.b64 	{%r36, %r37}, %rd2196;
	mov.b64 	%rd2219, {%r35, %r36};
	mov.b64 	{%r38, %r39}, %rd2199;
	mov.b64 	%rd2220, {%r37, %r38};
	shr.u64 	%rd2221, %rd2199, 32;
	mad.lo.s64 	%rd2222, %rd2181, 977, %rd2217;
	setp.lt.u64 	%p360, %rd2222, %rd2217;
	selp.u64 	%rd2223, 1, 0, %p360;
	add.s64 	%rd2224, %rd2218, %rd2223;
	add.s64 	%rd2225, %rd2224, %rd2204;
	setp.lt.u64 	%p361, %rd2225, %rd2218;
	setp.eq.s64 	%p362, %rd2225, %rd2218;
	and.pred  	%p363, %p360, %p362;
	or.pred  	%p364, %p361, %p363;
	selp.u64 	%rd2226, 1, 0, %p364;
	add.s64 	%rd2227, %rd2219, %rd2226;
	add.s64 	%rd2228, %rd2227, %rd2209;
	setp.lt.u64 	%p365, %rd2228, %rd2219;
	setp.eq.s64 	%p366, %rd2228, %rd2219;
	and.pred  	%p367, %p364, %p366;
	or.pred  	%p368, %p365, %p367;
	selp.u64 	%rd2229, 1, 0, %p368;
	add.s64 	%rd2230, %rd2220, %rd2229;
	add.s64 	%rd2231, %rd2230, %rd2214;
	setp.lt.u64 	%p369, %rd2231, %rd2220;
	setp.eq.s64 	%p370, %rd2231, %rd2220;
	and.pred  	%p371, %p368, %p370;
	or.pred  	%p372, %p369, %p371;
	selp.u64 	%rd2232, 1, 0, %p372;
	add.s64 	%rd2233, %rd2221, %rd2232;
	add.s64 	%rd2234, %rd2233, %rd2216;
	mad.lo.s64 	%rd12067, %rd12189, %rd12189, %rd2222;
	setp.lt.u64 	%p373, %rd12067, %rd2222;
	selp.u64 	%rd2235, 1, 0, %p373;
	add.s64 	%rd2236, %rd2225, %rd2120;
	add.s64 	%rd12066, %rd2236, %rd2235;
	setp.lt.u64 	%p374, %rd12066, %rd2120;
	setp.eq.s64 	%p375, %rd12066, %rd2120;
	and.pred  	%p376, %p373, %p375;
	or.pred  	%p377, %p374, %p376;
	selp.u64 	%rd2237, 1, 0, %p377;
	add.s64 	%rd2238, %rd2228, %rd2148;
	add.s64 	%rd12065, %rd2238, %rd2237;
	setp.lt.u64 	%p378, %rd12065, %rd2148;
	setp.eq.s64 	%p379, %rd12065, %rd2148;
	and.pred  	%p380, %p377, %p379;
	or.pred  	%p381, %p378, %p380;
	selp.u64 	%rd2239, 1, 0, %p381;
	add.s64 	%rd2240, %rd2231, %rd2175;
	add.s64 	%rd12064, %rd2240, %rd2239;
	setp.lt.u64 	%p382, %rd12064, %rd2175;
	setp.eq.s64 	%p383, %rd12064, %rd2175;
	and.pred  	%p384, %p381, %p383;
	or.pred  	%p385, %p382, %p384;
	selp.u64 	%rd2241, 1, 0, %p385;
	add.s64 	%rd12059, %rd2234, %rd2241;
	setp.eq.s64 	%p386, %rd12059, 0;
	@%p386 bra 	$L__BB1_15;
	mov.u64 	%rd12061, %rd12066;
	mov.u64 	%rd12062, %rd12065;
	mov.u64 	%rd12063, %rd12064;
$L__BB1_14:
	mul.lo.s64 	%rd2243, %rd12059, 977;
	shl.b64 	%rd2244, %rd12059, 32;
	add.s64 	%rd12067, %rd2243, %rd12067;
	setp.lt.u64 	%p387, %rd12067, %rd2243;
	selp.u64 	%rd2245, 1, 0, %p387;
	add.s64 	%rd2246, %rd2244, %rd12061;
	add.s64 	%rd12066, %rd2246, %rd2245;
	setp.lt.u64 	%p388, %rd12066, %rd12061;
	setp.eq.s64 	%p389, %rd12066, %rd12061;
	and.pred  	%p390, %p387, %p389;
	or.pred  	%p391, %p388, %p390;
	selp.u64 	%rd2247, 1, 0, %p391;
	add.s64 	%rd12065, %rd12062, %rd2247;
	setp.lt.u64 	%p392, %rd12065, %rd12062;
	selp.u64 	%rd2248, 1, 0, %p392;
	add.s64 	%rd12064, %rd12063, %rd2248;
	setp.lt.u64 	%p393, %rd12064, %rd12063;
	mov.b64 	%rd12059, 1;
	mov.u64 	%rd12061, %rd12066;
	mov.u64 	%rd12062, %rd12065;
	mov.u64 	%rd12063, %rd12064;
	@%p393 bra 	$L__BB1_14;
$L__BB1_15:
	ld.const.u64 	%rd93, [SECP256K1_P];
	setp.lt.u64 	%p395, %rd12067, %rd93;
	selp.u64 	%rd94, 1, 0, %p395;
	ld.const.u64 	%rd95, [SECP256K1_P+8];
	setp.lt.u64 	%p396, %rd12066, %rd95;
	setp.eq.s64 	%p397, %rd12066, %rd95;
	and.pred  	%p398, %p395, %p397;
	or.pred  	%p400, %p396, %p398;
	selp.u64 	%rd96, 1, 0, %p400;
	ld.const.u64 	%rd97, [SECP256K1_P+16];
	setp.lt.u64 	%p401, %rd12065, %rd97;
	setp.eq.s64 	%p402, %rd12065, %rd97;
	and.pred  	%p403, %p402, %p400;
	or.pred  	%p1, %p401, %p403;
	ld.const.u64 	%rd98, [SECP256K1_P+24];
	setp.lt.u64 	%p405, %rd12064, %rd98;
	mov.pred 	%p6006, 0;
	@%p405 bra 	$L__BB1_17;
	not.pred 	%p406, %p1;
	setp.ne.s64 	%p407, %rd12064, %rd98;
	or.pred  	%p6006, %p407, %p406;
$L__BB1_17:
	selp.u64 	%rd2249, 1, 0, %p1;
	add.s64 	%rd2250, %rd98, %rd2249;
	selp.b64 	%rd2251, %rd2250, 0, %p6006;
	sub.s64 	%rd99, %rd12064, %rd2251;
	add.s64 	%rd2252, %rd97, %rd96;
	selp.b64 	%rd2253, %rd2252, 0, %p6006;
	sub.s64 	%rd100, %rd12065, %rd2253;
	add.s64 	%rd2254, %rd95, %rd94;
	selp.b64 	%rd2255, %rd2254, 0, %p6006;
	sub.s64 	%rd101, %rd12066, %rd2255;
	selp.b64 	%rd2256, %rd93, 0, %p6006;
	sub.s64 	%rd102, %rd12067, %rd2256;
	ld.global.nc.u64 	%rd2257, [%rd66];
	mul.hi.u64 	%rd2258, %rd2257, %rd102;
	mul.lo.s64 	%rd2259, %rd101, %rd2257;
	mul.hi.u64 	%rd2260, %rd2257, %rd101;
	add.s64 	%rd2261, %rd2259, %rd2258;
	setp.lt.u64 	%p408, %rd2261, %rd2259;
	selp.u64 	%rd2262, 1, 0, %p408;
	add.s64 	%rd2263, %rd2260, %rd2262;
	mul.lo.s64 	%rd2264, %rd100, %rd2257;
	mul.hi.u64 	%rd2265, %rd2257, %rd100;
	add.s64 	%rd2266, %rd2264, %rd2263;
	setp.lt.u64 	%p409, %rd2266, %rd2264;
	selp.u64 	%rd2267, 1, 0, %p409;
	add.s64 	%rd2268, %rd2265, %rd2267;
	mul.lo.s64 	%rd2269, %rd99, %rd2257;
	mul.hi.u64 	%rd2270, %rd2257, %rd99;
	add.s64 	%rd2271, %rd2269, %rd2268;
	setp.lt.u64 	%p410, %rd2271, %rd2269;
	selp.u64 	%rd2272, 1, 0, %p410;
	add.s64 	%rd2273, %rd2270, %rd2272;
	ld.global.nc.u64 	%rd2274, [%rd66+8];
	mul.lo.s64 	%rd2275, %rd102, %rd2274;
	mul.hi.u64 	%rd2276, %rd2274, %rd102;
	add.s64 	%rd2277, %rd2275, %rd2261;
	setp.lt.u64 	%p411, %rd2277, %rd2275;
	selp.u64 	%rd2278, 1, 0, %p411;
	add.s64 	%rd2279, %rd2276, %rd2278;
	mul.lo.s64 	%rd2280, %rd101, %rd2274;
	mul.hi.u64 	%rd2281, %rd2274, %rd101;
	add.s64 	%rd2282, %rd2280, %rd2266;
	setp.lt.u64 	%p412, %rd2282, %rd2280;
	selp.u64 	%rd2283, 1, 0, %p412;
	add.s64 	%rd2284, %rd2282, %rd2279;
	setp.lt.u64 	%p413, %rd2284, %rd2282;
	selp.u64 	%rd2285, 1, 0, %p413;
	add.s64 	%rd2286, %rd2281, %rd2283;
	add.s64 	%rd2287, %rd2286, %rd2285;
	mul.lo.s64 	%rd2288, %rd100, %rd2274;
	mul.hi.u64 	%rd2289, %rd2274, %rd100;
	add.s64 	%rd2290, %rd2288, %rd2271;
	setp.lt.u64 	%p414, %rd2290, %rd2288;
	selp.u64 	%rd2291, 1, 0, %p414;
	add.s64 	%rd2292, %rd2290, %rd2287;
	setp.lt.u64 	%p415, %rd2292, %rd2290;
	selp.u64 	%rd2293, 1, 0, %p415;
	add.s64 	%rd2294, %rd2289, %rd2291;
	add.s64 	%rd2295, %rd2294, %rd2293;
	mul.lo.s64 	%rd2296, %rd99, %rd2274;
	mul.hi.u64 	%rd2297, %rd2274, %rd99;
	add.s64 	%rd2298, %rd2296, %rd2273;
	setp.lt.u64 	%p416, %rd2298, %rd2296;
	selp.u64 	%rd2299, 1, 0, %p416;
	add.s64 	%rd2300, %rd2298, %rd2295;
	setp.lt.u64 	%p417, %rd2300, %rd2298;
	selp.u64 	%rd2301, 1, 0, %p417;
	add.s64 	%rd2302, %rd2297, %rd2299;
	add.s64 	%rd2303, %rd2302, %rd2301;
	ld.global.nc.u64 	%rd2304, [%rd66+16];
	mul.lo.s64 	%rd2305, %rd102, %rd2304;
	mul.hi.u64 	%rd2306, %rd2304, %rd102;
	add.s64 	%rd2307, %rd2305, %rd2284;
	setp.lt.u64 	%p418, %rd2307, %rd2305;
	selp.u64 	%rd2308, 1, 0, %p418;
	add.s64 	%rd2309, %rd2306, %rd2308;
	mul.lo.s64 	%rd2310, %rd101, %rd2304;
	mul.hi.u64 	%rd2311, %rd2304, %rd101;
	add.s64 	%rd2312, %rd2310, %rd2292;
	setp.lt.u64 	%p419, %rd2312, %rd2310;
	selp.u64 	%rd2313, 1, 0, %p419;
	add.s64 	%rd2314, %rd2312, %rd2309;
	setp.lt.u64 	%p420, %rd2314, %rd2312;
	selp.u64 	%rd2315, 1, 0, %p420;
	add.s64 	%rd2316, %rd2311, %rd2313;
	add.s64 	%rd2317, %rd2316, %rd2315;
	mul.lo.s64 	%rd2318, %rd100, %rd2304;
	mul.hi.u64 	%rd2319, %rd2304, %rd100;
	add.s64 	%rd2320, %rd2318, %rd2300;
	setp.lt.u64 	%p421, %rd2320, %rd2318;
	selp.u64 	%rd2321, 1, 0, %p421;
	add.s64 	%rd2322, %rd2320, %rd2317;
	setp.lt.u64 	%p422, %rd2322, %rd2320;
	selp.u64 	%rd2323, 1, 0, %p422;
	add.s64 	%rd2324, %rd2319, %rd2321;
	add.s64 	%rd2325, %rd2324, %rd2323;
	mul.lo.s64 	%rd2326, %rd99, %rd2304;
	mul.hi.u64 	%rd2327, %rd2304, %rd99;
	add.s64 	%rd2328, %rd2326, %rd2303;
	setp.lt.u64 	%p423, %rd2328, %rd2326;
	selp.u64 	%rd2329, 1, 0, %p423;
	add.s64 	%rd2330, %rd2328, %rd2325;
	setp.lt.u64 	%p424, %rd2330, %rd2328;
	selp.u64 	%rd2331, 1, 0, %p424;
	add.s64 	%rd2332, %rd2327, %rd2329;
	add.s64 	%rd2333, %rd2332, %rd2331;
	ld.global.nc.u64 	%rd2334, [%rd66+24];
	mul.lo.s64 	%rd2335, %rd102, %rd2334;
	mul.hi.u64 	%rd2336, %rd2334, %rd102;
	add.s64 	%rd2337, %rd2335, %rd2314;
	setp.lt.u64 	%p425, %rd2337, %rd2335;
	selp.u64 	%rd2338, 1, 0, %p425;
	add.s64 	%rd2339, %rd2336, %rd2338;
	mul.lo.s64 	%rd2340, %rd101, %rd2334;
	mul.hi.u64 	%rd2341, %rd2334, %rd101;
	add.s64 	%rd2342, %rd2340, %rd2322;
	setp.lt.u64 	%p426, %rd2342, %rd2340;
	selp.u64 	%rd2343, 1, 0, %p426;
	add.s64 	%rd2344, %rd2342, %rd2339;
	setp.lt.u64 	%p427, %rd2344, %rd2342;
	selp.u64 	%rd2345, 1, 0, %p427;
	add.s64 	%rd2346, %rd2341, %rd2343;
	add.s64 	%rd2347, %rd2346, %rd2345;
	mul.lo.s64 	%rd2348, %rd100, %rd2334;
	mul.hi.u64 	%rd2349, %rd2334, %rd100;
	add.s64 	%rd2350, %rd2348, %rd2330;
	setp.lt.u64 	%p428, %rd2350, %rd2348;
	selp.u64 	%rd2351, 1, 0, %p428;
	add.s64 	%rd2352, %rd2350, %rd2347;
	setp.lt.u64 	%p429, %rd2352, %rd2350;
	selp.u64 	%rd2353, 1, 0, %p429;
	add.s64 	%rd2354, %rd2349, %rd2351;
	add.s64 	%rd2355, %rd2354, %rd2353;
	mul.lo.s64 	%rd2356, %rd99, %rd2334;
	mul.hi.u64 	%rd2357, %rd2334, %rd99;
	add.s64 	%rd2358, %rd2356, %rd2333;
	setp.lt.u64 	%p430, %rd2358, %rd2356;
	selp.u64 	%rd2359, 1, 0, %p430;
	add.s64 	%rd2360, %rd2358, %rd2355;
	setp.lt.u64 	%p431, %rd2360, %rd2358;
	selp.u64 	%rd2361, 1, 0, %p431;
	add.s64 	%rd2362, %rd2357, %rd2359;
	add.s64 	%rd2363, %rd2362, %rd2361;
	mov.b64 	%rd2364, 977;
	mul.hi.u64 	%rd2365, %rd2344, %rd2364;
	mul.lo.s64 	%rd2366, %rd2352, 977;
	mul.hi.u64 	%rd2367, %rd2352, %rd2364;
	add.s64 	%rd2368, %rd2366, %rd2365;
	setp.lt.u64 	%p432, %rd2368, %rd2366;
	selp.u64 	%rd2369, 1, 0, %p432;
	add.s64 	%rd2370, %rd2367, %rd2369;
	mul.lo.s64 	%rd2371, %rd2360, 977;
	mul.hi.u64 	%rd2372, %rd2360, %rd2364;
	add.s64 	%rd2373, %rd2371, %rd2370;
	setp.lt.u64 	%p433, %rd2373, %rd2371;
	selp.u64 	%rd2374, 1, 0, %p433;
	add.s64 	%rd2375, %rd2372, %rd2374;
	mul.lo.s64 	%rd2376, %rd2363, 977;
	mul.hi.u64 	%rd2377, %rd2363, %rd2364;
	add.s64 	%rd2378, %rd2376, %rd2375;
	setp.lt.u64 	%p434, %rd2378, %rd2376;
	selp.u64 	%rd2379, 1, 0, %p434;
	add.s64 	%rd2380, %rd2377, %rd2379;
	shl.b64 	%rd2381, %rd2344, 32;
	mov.b64 	{%r40, %r41}, %rd2344;
	mov.b64 	{%r42, %r43}, %rd2352;
	mov.b64 	%rd2382, {%r41, %r42};
	mov.b64 	{%r44, %r45}, %rd2360;
	mov.b64 	%rd2383, {%r43, %r44};
	mov.b64 	{%r46, %r47}, %rd2363;
	mov.b64 	%rd2384, {%r45, %r46};
	shr.u64 	%rd2385, %rd2363, 32;
	mad.lo.s64 	%rd2386, %rd2344, 977, %rd2381;
	setp.lt.u64 	%p435, %rd2386, %rd2381;
	selp.u64 	%rd2387, 1, 0, %p435;
	add.s64 	%rd2388, %rd2382, %rd2387;
	add.s64 	%rd2389, %rd2388, %rd2368;
	setp.lt.u64 	%p436, %rd2389, %rd2382;
	setp.eq.s64 	%p437, %rd2389, %rd2382;
	and.pred  	%p438, %p435, %p437;
	or.pred  	%p439, %p436, %p438;
	selp.u64 	%rd2390, 1, 0, %p439;
	add.s64 	%rd2391, %rd2383, %rd2390;
	add.s64 	%rd2392, %rd2391, %rd2373;
	setp.lt.u64 	%p440, %rd2392, %rd2383;
	setp.eq.s64 	%p441, %rd2392, %rd2383;
	and.pred  	%p442, %p439, %p441;
	or.pred  	%p443, %p440, %p442;
	selp.u64 	%rd2393, 1, 0, %p443;
	add.s64 	%rd2394, %rd2384, %rd2393;
	add.s64 	%rd2395, %rd2394, %rd2378;
	setp.lt.u64 	%p444, %rd2395, %rd2384;
	setp.eq.s64 	%p445, %rd2395, %rd2384;
	and.pred  	%p446, %p443, %p445;
	or.pred  	%p447, %p444, %p446;
	selp.u64 	%rd2396, 1, 0, %p447;
	add.s64 	%rd2397, %rd2385, %rd2396;
	add.s64 	%rd2398, %rd2397, %rd2380;
	mad.lo.s64 	%rd12076, %rd102, %rd2257, %rd2386;
	setp.lt.u64 	%p448, %rd12076, %rd2386;
	selp.u64 	%rd2399, 1, 0, %p448;
	add.s64 	%rd2400, %rd2389, %rd2277;
	add.s64 	%rd12075, %rd2400, %rd2399;
	setp.lt.u64 	%p449, %rd12075, %rd2277;
	setp.eq.s64 	%p450, %rd12075, %rd2277;
	and.pred  	%p451, %p448, %p450;
	or.pred  	%p452, %p449, %p451;
	selp.u64 	%rd2401, 1, 0, %p452;
	add.s64 	%rd2402, %rd2392, %rd2307;
	add.s64 	%rd12074, %rd2402, %rd2401;
	setp.lt.u64 	%p453, %rd12074, %rd2307;
	setp.eq.s64 	%p454, %rd12074, %rd2307;
	and.pred  	%p455, %p452, %p454;
	or.pred  	%p456, %p453, %p455;
	selp.u64 	%rd2403, 1, 0, %p456;
	add.s64 	%rd2404, %rd2395, %rd2337;
	add.s64 	%rd12073, %rd2404, %rd2403;
	setp.lt.u64 	%p457, %rd12073, %rd2337;
	setp.eq.s64 	%p458, %rd12073, %rd2337;
	and.pred  	%p459, %p456, %p458;
	or.pred  	%p460, %p457, %p459;
	selp.u64 	%rd2405, 1, 0, %p460;
	add.s64 	%rd12068, %rd2398, %rd2405;
	setp.eq.s64 	%p461, %rd12068, 0;
	@%p461 bra 	$L__BB1_20;
	mov.u64 	%rd12070, %rd12075;
	mov.u64 	%rd12071, %rd12074;
	mov.u64 	%rd12072, %rd12073;
$L__BB1_19:
	mul.lo.s64 	%rd2407, %rd12068, 977;
	shl.b64 	%rd2408, %rd12068, 32;
	add.s64 	%rd12076, %rd2407, %rd12076;
	setp.lt.u64 	%p462, %rd12076, %rd2407;
	selp.u64 	%rd2409, 1, 0, %p462;
	add.s64 	%rd2410, %rd2408, %rd12070;
	add.s64 	%rd12075, %rd2410, %rd2409;
	setp.lt.u64 	%p463, %rd12075, %rd12070;
	setp.eq.s64 	%p464, %rd12075, %rd12070;
	and.pred  	%p465, %p462, %p464;
	or.pred  	%p466, %p463, %p465;
	selp.u64 	%rd2411, 1, 0, %p466;
	add.s64 	%rd12074, %rd12071, %rd2411;
	setp.lt.u64 	%p467, %rd12074, %rd12071;
	selp.u64 	%rd2412, 1, 0, %p467;
	add.s64 	%rd12073, %rd12072, %rd2412;
	setp.lt.u64 	%p468, %rd12073, %rd12072;
	mov.b64 	%rd12068, 1;
	mov.u64 	%rd12070, %rd12075;
	mov.u64 	%rd12071, %rd12074;
	mov.u64 	%rd12072, %rd12073;
	@%p468 bra 	$L__BB1_19;
$L__BB1_20:
	setp.lt.u64 	%p470, %rd12076, %rd93;
	selp.u64 	%rd121, 1, 0, %p470;
	setp.lt.u64 	%p471, %rd12075, %rd95;
	setp.eq.s64 	%p472, %rd12075, %rd95;
	and.pred  	%p473, %p470, %p472;
	or.pred  	%p474, %p471, %p473;
	selp.u64 	%rd122, 1, 0, %p474;
	setp.lt.u64 	%p475, %rd12074, %rd97;
	setp.eq.s64 	%p476, %rd12074, %rd97;
	and.pred  	%p477, %p476, %p474;
	or.pred  	%p4, %p475, %p477;
	setp.lt.u64 	%p478, %rd12073, %rd98;
	mov.pred 	%p6007, 0;
	@%p478 bra 	$L__BB1_22;
	not.pred 	%p479, %p4;
	setp.ne.s64 	%p480, %rd12073, %rd98;
	or.pred  	%p6007, %p480, %p479;
$L__BB1_22:
	selp.u64 	%rd2413, 1, 0, %p4;
	add.s64 	%rd2414, %rd98, %rd2413;
	selp.b64 	%rd2415, %rd2414, 0, %p6007;
	sub.s64 	%rd123, %rd12073, %rd2415;
	add.s64 	%rd2416, %rd97, %rd122;
	selp.b64 	%rd2417, %rd2416, 0, %p6007;
	sub.s64 	%rd124, %rd12074, %rd2417;
	add.s64 	%rd2418, %rd95, %rd121;
	selp.b64 	%rd2419, %rd2418, 0, %p6007;
	sub.s64 	%rd125, %rd12075, %rd2419;
	selp.b64 	%rd2420, %rd93, 0, %p6007;
	sub.s64 	%rd126, %rd12076, %rd2420;
	ld.global.nc.u64 	%rd2421, [%rd66+32];
	mul.hi.u64 	%rd2422, %rd2421, %rd12189;
	mul.lo.s64 	%rd2423, %rd12188, %rd2421;
	mul.hi.u64 	%rd2424, %rd2421, %rd12188;
	add.s64 	%rd2425, %rd2423, %rd2422;
	setp.lt.u64 	%p481, %rd2425, %rd2423;
	selp.u64 	%rd2426, 1, 0, %p481;
	add.s64 	%rd2427, %rd2424, %rd2426;
	mul.lo.s64 	%rd2428, %rd12187, %rd2421;
	mul.hi.u64 	%rd2429, %rd2421, %rd12187;
	add.s64 	%rd2430, %rd2428, %rd2427;
	setp.lt.u64 	%p482, %rd2430, %rd2428;
	selp.u64 	%rd2431, 1, 0, %p482;
	add.s64 	%rd2432, %rd2429, %rd2431;
	mul.lo.s64 	%rd2433, %rd12186, %rd2421;
	mul.hi.u64 	%rd2434, %rd2421, %rd12186;
	add.s64 	%rd2435, %rd2433, %rd2432;
	setp.lt.u64 	%p483, %rd2435, %rd2433;
	selp.u64 	%rd2436, 1, 0, %p483;
	add.s64 	%rd2437, %rd2434, %rd2436;
	ld.global.nc.u64 	%rd2438, [%rd66+40];
	mul.lo.s64 	%rd2439, %rd12189, %rd2438;
	mul.hi.u64 	%rd2440, %rd2438, %rd12189;
	add.s64 	%rd2441, %rd2439, %rd2425;
	setp.lt.u64 	%p484, %rd2441, %rd2439;
	selp.u64 	%rd2442, 1, 0, %p484;
	add.s64 	%rd2443, %rd2440, %rd2442;
	mul.lo.s64 	%rd2444, %rd12188, %rd2438;
	mul.hi.u64 	%rd2445, %rd2438, %rd12188;
	add.s64 	%rd2446, %rd2444, %rd2430;
	setp.lt.u64 	%p485, %rd2446, %rd2444;
	selp.u64 	%rd2447, 1, 0, %p485;
	add.s64 	%rd2448, %rd2446, %rd2443;
	setp.lt.u64 	%p486, %rd2448, %rd2446;
	selp.u64 	%rd2449, 1, 0, %p486;
	add.s64 	%rd2450, %rd2445, %rd2447;
	add.s64 	%rd2451, %rd2450, %rd2449;
	mul.lo.s64 	%rd2452, %rd12187, %rd2438;
	mul.hi.u64 	%rd2453, %rd2438, %rd12187;
	add.s64 	%rd2454, %rd2452, %rd2435;
	setp.lt.u64 	%p487, %rd2454, %rd2452;
	selp.u64 	%rd2455, 1, 0, %p487;
	add.s64 	%rd2456, %rd2454, %rd2451;
	setp.lt.u64 	%p488, %rd2456, %rd2454;
	selp.u64 	%rd2457, 1, 0, %p488;
	add.s64 	%rd2458, %rd2453, %rd2455;
	add.s64 	%rd2459, %rd2458, %rd2457;
	mul.lo.s64 	%rd2460, %rd12186, %rd2438;
	mul.hi.u64 	%rd2461, %rd2438, %rd12186;
	add.s64 	%rd2462, %rd2460, %rd2437;
	setp.lt.u64 	%p489, %rd2462, %rd2460;
	selp.u64 	%rd2463, 1, 0, %p489;
	add.s64 	%rd2464, %rd2462, %rd2459;
	setp.lt.u64 	%p490, %rd2464, %rd2462;
	selp.u64 	%rd2465, 1, 0, %p490;
	add.s64 	%rd2466, %rd2461, %rd2463;
	add.s64 	%rd2467, %rd2466, %rd2465;
	ld.global.nc.u64 	%rd2468, [%rd66+48];
	mul.lo.s64 	%rd2469, %rd12189, %rd2468;
	mul.hi.u64 	%rd2470, %rd2468, %rd12189;
	add.s64 	%rd2471, %rd2469, %rd2448;
	setp.lt.u64 	%p491, %rd2471, %rd2469;
	selp.u64 	%rd2472, 1, 0, %p491;
	add.s64 	%rd2473, %rd2470, %rd2472;
	mul.lo.s64 	%rd2474, %rd12188, %rd2468;
	mul.hi.u64 	%rd2475, %rd2468, %rd12188;
	add.s64 	%rd2476, %rd2474, %rd2456;
	setp.lt.u64 	%p492, %rd2476, %rd2474;
	selp.u64 	%rd2477, 1, 0, %p492;
	add.s64 	%rd2478, %rd2476, %rd2473;
	setp.lt.u64 	%p493, %rd2478, %rd2476;
	selp.u64 	%rd2479, 1, 0, %p493;
	add.s64 	%rd2480, %rd2475, %rd2477;
	add.s64 	%rd2481, %rd2480, %rd2479;
	mul.lo.s64 	%rd2482, %rd12187, %rd2468;
	mul.hi.u64 	%rd2483, %rd2468, %rd12187;
	add.s64 	%rd2484, %rd2482, %rd2464;
	setp.lt.u64 	%p494, %rd2484, %rd2482;
	selp.u64 	%rd2485, 1, 0, %p494;
	add.s64 	%rd2486, %rd2484, %rd2481;
	setp.lt.u64 	%p495, %rd2486, %rd2484;
	selp.u64 	%rd2487, 1, 0, %p495;
	add.s64 	%rd2488, %rd2483, %rd2485;
	add.s64 	%rd2489, %rd2488, %rd2487;
	mul.lo.s64 	%rd2490, %rd12186, %rd2468;
	mul.hi.u64 	%rd2491, %rd2468, %rd12186;
	add.s64 	%rd2492, %rd2490, %rd2467;
	setp.lt.u64 	%p496, %rd2492, %rd2490;
	selp.u64 	%rd2493, 1, 0, %p496;
	add.s64 	%rd2494, %rd2492, %rd2489;
	setp.lt.u64 	%p497, %rd2494, %rd2492;
	selp.u64 	%rd2495, 1, 0, %p497;
	add.s64 	%rd2496, %rd2491, %rd2493;
	add.s64 	%rd2497, %rd2496, %rd2495;
	ld.global.nc.u64 	%rd2498, [%rd66+56];
	mul.lo.s64 	%rd2499, %rd12189, %rd2498;
	mul.hi.u64 	%rd2500, %rd2498, %rd12189;
	add.s64 	%rd2501, %rd2499, %rd2478;
	setp.lt.u64 	%p498, %rd2501, %rd2499;
	selp.u64 	%rd2502, 1, 0, %p498;
	add.s64 	%rd2503, %rd2500, %rd2502;
	mul.lo.s64 	%rd2504, %rd12188, %rd2498;
	mul.hi.u64 	%rd2505, %rd2498, %rd12188;
	add.s64 	%rd2506, %rd2504, %rd2486;
	setp.lt.u64 	%p499, %rd2506, %rd2504;
	selp.u64 	%rd2507, 1, 0, %p499;
	add.s64 	%rd2508, %rd2506, %rd2503;
	setp.lt.u64 	%p500, %rd2508, %rd2506;
	selp.u64 	%rd2509, 1, 0, %p500;
	add.s64 	%rd2510, %rd2505, %rd2507;
	add.s64 	%rd2511, %rd2510, %rd2509;
	mul.lo.s64 	%rd2512, %rd12187, %rd2498;
	mul.hi.u64 	%rd2513, %rd2498, %rd12187;
	add.s64 	%rd2514, %rd2512, %rd2494;
	setp.lt.u64 	%p501, %rd2514, %rd2512;
	selp.u64 	%rd2515, 1, 0, %p501;
	add.s64 	%rd2516, %rd2514, %rd2511;
	setp.lt.u64 	%p502, %rd2516, %rd2514;
	selp.u64 	%rd2517, 1, 0, %p502;
	add.s64 	%rd2518, %rd2513, %rd2515;
	add.s64 	%rd2519, %rd2518, %rd2517;
	mul.lo.s64 	%rd2520, %rd12186, %rd2498;
	mul.hi.u64 	%rd2521, %rd2498, %rd12186;
	add.s64 	%rd2522, %rd2520, %rd2497;
	setp.lt.u64 	%p503, %rd2522, %rd2520;
	selp.u64 	%rd2523, 1, 0, %p503;
	add.s64 	%rd2524, %rd2522, %rd2519;
	setp.lt.u64 	%p504, %rd2524, %rd2522;
	selp.u64 	%rd2525, 1, 0, %p504;
	add.s64 	%rd2526, %rd2521, %rd2523;
	add.s64 	%rd2527, %rd2526, %rd2525;
	mov.b64 	%rd2528, 977;
	mul.hi.u64 	%rd2529, %rd2508, %rd2528;
	mul.lo.s64 	%rd2530, %rd2516, 977;
	mul.hi.u64 	%rd2531, %rd2516, %rd2528;
	add.s64 	%rd2532, %rd2530, %rd2529;
	setp.lt.u64 	%p505, %rd2532, %rd2530;
	selp.u64 	%rd2533, 1, 0, %p505;
	add.s64 	%rd2534, %rd2531, %rd2533;
	mul.lo.s64 	%rd2535, %rd2524, 977;
	mul.hi.u64 	%rd2536, %rd2524, %rd2528;
	add.s64 	%rd2537, %rd2535, %rd2534;
	setp.lt.u64 	%p506, %rd2537, %rd2535;
	selp.u64 	%rd2538, 1, 0, %p506;
	add.s64 	%rd2539, %rd2536, %rd2538;
	mul.lo.s64 	%rd2540, %rd2527, 977;
	mul.hi.u64 	%rd2541, %rd2527, %rd2528;
	add.s64 	%rd2542, %rd2540, %rd2539;
	setp.lt.u64 	%p507, %rd2542, %rd2540;
	selp.u64 	%rd2543, 1, 0, %p507;
	add.s64 	%rd2544, %rd2541, %rd2543;
	shl.b64 	%rd2545, %rd2508, 32;
	mov.b64 	{%r48, %r49}, %rd2508;
	mov.b64 	{%r50, %r51}, %rd2516;
	mov.b64 	%rd2546, {%r49, %r50};
	mov.b64 	{%r52, %r53}, %rd2524;
	mov.b64 	%rd2547, {%r51, %r52};
	mov.b64 	{%r54, %r55}, %rd2527;
	mov.b64 	%rd2548, {%r53, %r54};
	shr.u64 	%rd2549, %rd2527, 32;
	mad.lo.s64 	%rd2550, %rd2508, 977, %rd2545;
	setp.lt.u64 	%p508, %rd2550, %rd2545;
	selp.u64 	%rd2551, 1, 0, %p508;
	add.s64 	%rd2552, %rd2546, %rd2551;
	add.s64 	%rd2553, %rd2552, %rd2532;
	setp.lt.u64 	%p509, %rd2553, %rd2546;
	setp.eq.s64 	%p510, %rd2553, %rd2546;
	and.pred  	%p511, %p508, %p510;
	or.pred  	%p512, %p509, %p511;
	selp.u64 	%rd2554, 1, 0, %p512;
	add.s64 	%rd2555, %rd2547, %rd2554;
	add.s64 	%rd2556, %rd2555, %rd2537;
	setp.lt.u64 	%p513, %rd2556, %rd2547;
	setp.eq.s64 	%p514, %rd2556, %rd2547;
	and.pred  	%p515, %p512, %p514;
	or.pred  	%p516, %p513, %p515;
	selp.u64 	%rd2557, 1, 0, %p516;
	add.s64 	%rd2558, %rd2548, %rd2557;
	add.s64 	%rd2559, %rd2558, %rd2542;
	setp.lt.u64 	%p517, %rd2559, %rd2548;
	setp.eq.s64 	%p518, %rd2559, %rd2548;
	and.pred  	%p519, %p516, %p518;
	or.pred  	%p520, %p517, %p519;
	selp.u64 	%rd2560, 1, 0, %p520;
	add.s64 	%rd2561, %rd2549, %rd2560;
	add.s64 	%rd2562, %rd2561, %rd2544;
	mad.lo.s64 	%rd12085, %rd12189, %rd2421, %rd2550;
	setp.lt.u64 	%p521, %rd12085, %rd2550;
	selp.u64 	%rd2563, 1, 0, %p521;
	add.s64 	%rd2564, %rd2553, %rd2441;
	add.s64 	%rd12084, %rd2564, %rd2563;
	setp.lt.u64 	%p522, %rd12084, %rd2441;
	setp.eq.s64 	%p523, %rd12084, %rd2441;
	and.pred  	%p524, %p521, %p523;
	or.pred  	%p525, %p522, %p524;
	selp.u64 	%rd2565, 1, 0, %p525;
	add.s64 	%rd2566, %rd2556, %rd2471;
	add.s64 	%rd12083, %rd2566, %rd2565;
	setp.lt.u64 	%p526, %rd12083, %rd2471;
	setp.eq.s64 	%p527, %rd12083, %rd2471;
	and.pred  	%p528, %p525, %p527;
	or.pred  	%p529, %p526, %p528;
	selp.u64 	%rd2567, 1, 0, %p529;
	add.s64 	%rd2568, %rd2559, %rd2501;
	add.s64 	%rd12082, %rd2568, %rd2567;
	setp.lt.u64 	%p530, %rd12082, %rd2501;
	setp.eq.s64 	%p531, %rd12082, %rd2501;
	and.pred  	%p532, %p529, %p531;
	or.pred  	%p533, %p530, %p532;
	selp.u64 	%rd2569, 1, 0, %p533;
	add.s64 	%rd12077, %rd2562, %rd2569;
	setp.eq.s64 	%p534, %rd12077, 0;
	@%p534 bra 	$L__BB1_25;
	mov.u64 	%rd12079, %rd12084;
	mov.u64 	%rd12080, %rd12083;
	mov.u64 	%rd12081, %rd12082;
$L__BB1_24:
	mul.lo.s64 	%rd2571, %rd12077, 977;
	shl.b64 	%rd2572, %rd12077, 32;
	add.s64 	%rd12085, %rd2571, %rd12085;
	setp.lt.u64 	%p535, %rd12085, %rd2571;
	selp.u64 	%rd2573, 1, 0, %p535;
	add.s64 	%rd2574, %rd2572, %rd12079;
	add.s64 	%rd12084, %rd2574, %rd2573;
	setp.lt.u64 	%p536, %rd12084, %rd12079;
	setp.eq.s64 	%p537, %rd12084, %rd12079;
	and.pred  	%p538, %p535, %p537;
	or.pred  	%p539, %p536, %p538;
	selp.u64 	%rd2575, 1, 0, %p539;
	add.s64 	%rd12083, %rd12080, %rd2575;
	setp.lt.u64 	%p540, %rd12083, %rd12080;
	selp.u64 	%rd2576, 1, 0, %p540;
	add.s64 	%rd12082, %rd12081, %rd2576;
	setp.lt.u64 	%p541, %rd12082, %rd12081;
	mov.b64 	%rd12077, 1;
	mov.u64 	%rd12079, %rd12084;
	mov.u64 	%rd12080, %rd12083;
	mov.u64 	%rd12081, %rd12082;
	@%p541 bra 	$L__BB1_24;
$L__BB1_25:
	setp.lt.u64 	%p543, %rd12085, %rd93;
	selp.u64 	%rd145, 1, 0, %p543;
	setp.lt.u64 	%p544, %rd12084, %rd95;
	setp.eq.s64 	%p545, %rd12084, %rd95;
	and.pred  	%p546, %p543, %p545;
	or.pred  	%p547, %p544, %p546;
	selp.u64 	%rd146, 1, 0, %p547;
	setp.lt.u64 	%p548, %rd12083, %rd97;
	setp.eq.s64 	%p549, %rd12083, %rd97;
	and.pred  	%p550, %p549, %p547;
	or.pred  	%p7, %p548, %p550;
	setp.lt.u64 	%p551, %rd12082, %rd98;
	mov.pred 	%p6008, 0;
	@%p551 bra 	$L__BB1_27;
	not.pred 	%p552, %p7;
	setp.ne.s64 	%p553, %rd12082, %rd98;
	or.pred  	%p6008, %p553, %p552;
$L__BB1_27:
	selp.u64 	%rd2577, 1, 0, %p7;
	add.s64 	%rd2578, %rd98, %rd2577;
	selp.b64 	%rd2579, %rd2578, 0, %p6008;
	sub.s64 	%rd2580, %rd12082, %rd2579;
	add.s64 	%rd2581, %rd97, %rd146;
	selp.b64 	%rd2582, %rd2581, 0, %p6008;
	sub.s64 	%rd2583, %rd12083, %rd2582;
	add.s64 	%rd2584, %rd95, %rd145;
	selp.b64 	%rd2585, %rd2584, 0, %p6008;
	sub.s64 	%rd2586, %rd12084, %rd2585;
	selp.b64 	%rd2587, %rd93, 0, %p6008;
	sub.s64 	%rd2588, %rd12085, %rd2587;
	mul.hi.u64 	%rd2589, %rd2588, %rd102;
	mul.lo.s64 	%rd2590, %rd101, %rd2588;
	mul.hi.u64 	%rd2591, %rd2588, %rd101;
	add.s64 	%rd2592, %rd2590, %rd2589;
	setp.lt.u64 	%p554, %rd2592, %rd2590;
	selp.u64 	%rd2593, 1, 0, %p554;
	add.s64 	%rd2594, %rd2591, %rd2593;
	mul.lo.s64 	%rd2595, %rd100, %rd2588;
	mul.hi.u64 	%rd2596, %rd2588, %rd100;
	add.s64 	%rd2597, %rd2595, %rd2594;
	setp.lt.u64 	%p555, %rd2597, %rd2595;
	selp.u64 	%rd2598, 1, 0, %p555;
	add.s64 	%rd2599, %rd2596, %rd2598;
	mul.lo.s64 	%rd2600, %rd99, %rd2588;
	mul.hi.u64 	%rd2601, %rd2588, %rd99;
	add.s64 	%rd2602, %rd2600, %rd2599;
	setp.lt.u64 	%p556, %rd2602, %rd2600;
	selp.u64 	%rd2603, 1, 0, %p556;
	add.s64 	%rd2604, %rd2601, %rd2603;
	mul.lo.s64 	%rd2605, %rd102, %rd2586;
	mul.hi.u64 	%rd2606, %rd2586, %rd102;
	add.s64 	%rd2607, %rd2605, %rd2592;
	setp.lt.u64 	%p557, %rd2607, %rd2605;
	selp.u64 	%rd2608, 1, 0, %p557;
	add.s64 	%rd2609, %rd2606, %rd2608;
	mul.lo.s64 	%rd2610, %rd101, %rd2586;
	mul.hi.u64 	%rd2611, %rd2586, %rd101;
	add.s64 	%rd2612, %rd2610, %rd2597;
	setp.lt.u64 	%p558, %rd2612, %rd2610;
	selp.u64 	%rd2613, 1, 0, %p558;
	add.s64 	%rd2614, %rd2612, %rd2609;
	setp.lt.u64 	%p559, %rd2614, %rd2612;
	selp.u64 	%rd2615, 1, 0, %p559;
	add.s64 	%rd2616, %rd2611, %rd2613;
	add.s64 	%rd2617, %rd2616, %rd2615;
	mul.lo.s64 	%rd2618, %rd100, %rd2586;
	mul.hi.u64 	%rd2619, %rd2586, %rd100;
	add.s64 	%rd2620, %rd2618, %rd2602;
	setp.lt.u64 	%p560, %rd2620, %rd2618;
	selp.u64 	%rd2621, 1, 0, %p560;
	add.s64 	%rd2622, %rd2620, %rd2617;
	setp.lt.u64 	%p561, %rd2622, %rd2620;
	selp.u64 	%rd2623, 1, 0, %p561;
	add.s64 	%rd2624, %rd2619, %rd2621;
	add.s64 	%rd2625, %rd2624, %rd2623;
	mul.lo.s64 	%rd2626, %rd99, %rd2586;
	mul.hi.u64 	%rd2627, %rd2586, %rd99;
	add.s64 	%rd2628, %rd2626, %rd2604;
	setp.lt.u64 	%p562, %rd2628, %rd2626;
	selp.u64 	%rd2629, 1, 0, %p562;
	add.s64 	%rd2630, %rd2628, %rd2625;
	setp.lt.u64 	%p563, %rd2630, %rd2628;
	selp.u64 	%rd2631, 1, 0, %p563;
	add.s64 	%rd2632, %rd2627, %rd2629;
	add.s64 	%rd2633, %rd2632, %rd2631;
	mul.lo.s64 	%rd2634, %rd102, %rd2583;
	mul.hi.u64 	%rd2635, %rd2583, %rd102;
	add.s64 	%rd2636, %rd2634, %rd2614;
	setp.lt.u64 	%p564, %rd2636, %rd2634;
	selp.u64 	%rd2637, 1, 0, %p564;
	add.s64 	%rd2638, %rd2635, %rd2637;
	mul.lo.s64 	%rd2639, %rd101, %rd2583;
	mul.hi.u64 	%rd2640, %rd2583, %rd101;
	add.s64 	%rd2641, %rd2639, %rd2622;
	setp.lt.u64 	%p565, %rd2641, %rd2639;
	selp.u64 	%rd2642, 1, 0, %p565;
	add.s64 	%rd2643, %rd2641, %rd2638;
	setp.lt.u64 	%p566, %rd2643, %rd2641;
	selp.u64 	%rd2644, 1, 0, %p566;
	add.s64 	%rd2645, %rd2640, %rd2642;
	add.s64 	%rd2646, %rd2645, %rd2644;
	mul.lo.s64 	%rd2647, %rd100, %rd2583;
	mul.hi.u64 	%rd2648, %rd2583, %rd100;
	add.s64 	%rd2649, %rd2647, %rd2630;
	setp.lt.u64 	%p567, %rd2649, %rd2647;
	selp.u64 	%rd2650, 1, 0, %p567;
	add.s64 	%rd2651, %rd2649, %rd2646;
	setp.lt.u64 	%p568, %rd2651, %rd2649;
	selp.u64 	%rd2652, 1, 0, %p568;
	add.s64 	%rd2653, %rd2648, %rd2650;
	add.s64 	%rd2654, %rd2653, %rd2652;
	mul.lo.s64 	%rd2655, %rd99, %rd2583;
	mul.hi.u64 	%rd2656, %rd2583, %rd99;
	add.s64 	%rd2657, %rd2655, %rd2633;
	setp.lt.u64 	%p569, %rd2657, %rd2655;
	selp.u64 	%rd2658, 1, 0, %p569;
	add.s64 	%rd2659, %rd2657, %rd2654;
	setp.lt.u64 	%p570, %rd2659, %rd2657;
	selp.u64 	%rd2660, 1, 0, %p570;
	add.s64 	%rd2661, %rd2656, %rd2658;
	add.s64 	%rd2662, %rd2661, %rd2660;
	mul.lo.s64 	%rd2663, %rd102, %rd2580;
	mul.hi.u64 	%rd2664, %rd2580, %rd102;
	add.s64 	%rd2665, %rd2663, %rd2643;
	setp.lt.u64 	%p571, %rd2665, %rd2663;
	selp.u64 	%rd2666, 1, 0, %p571;
	add.s64 	%rd2667, %rd2664, %rd2666;
	mul.lo.s64 	%rd2668, %rd101, %rd2580;
	mul.hi.u64 	%rd2669, %rd2580, %rd101;
	add.s64 	%rd2670, %rd2668, %rd2651;
	setp.lt.u64 	%p572, %rd2670, %rd2668;
	selp.u64 	%rd2671, 1, 0, %p572;
	add.s64 	%rd2672, %rd2670, %rd2667;
	setp.lt.u64 	%p573, %rd2672, %rd2670;
	selp.u64 	%rd2673, 1, 0, %p573;
	add.s64 	%rd2674, %rd2669, %rd2671;
	add.s64 	%rd2675, %rd2674, %rd2673;
	mul.lo.s64 	%rd2676, %rd100, %rd2580;
	mul.hi.u64 	%rd2677, %rd2580, %rd100;
	add.s64 	%rd2678, %rd2676, %rd2659;
	setp.lt.u64 	%p574, %rd2678, %rd2676;
	selp.u64 	%rd2679, 1, 0, %p574;
	add.s64 	%rd2680, %rd2678, %rd2675;
	setp.lt.u64 	%p575, %rd2680, %rd2678;
	selp.u64 	%rd2681, 1, 0, %p575;
	add.s64 	%rd2682, %rd2677, %rd2679;
	add.s64 	%rd2683, %rd2682, %rd2681;
	mul.lo.s64 	%rd2684, %rd99, %rd2580;
	mul.hi.u64 	%rd2685, %rd2580, %rd99;
	add.s64 	%rd2686, %rd2684, %rd2662;
	setp.lt.u64 	%p576, %rd2686, %rd2684;
	selp.u64 	%rd2687, 1, 0, %p576;
	add.s64 	%rd2688, %rd2686, %rd2683;
	setp.lt.u64 	%p577, %rd2688, %rd2686;
	selp.u64 	%rd2689, 1, 0, %p577;
	add.s64 	%rd2690, %rd2685, %rd2687;
	add.s64 	%rd2691, %rd2690, %rd2689;
	mov.b64 	%rd2692, 977;
	mul.hi.u64 	%rd2693, %rd2672, %rd2692;
	mul.lo.s64 	%rd2694, %rd2680, 977;
	mul.hi.u64 	%rd2695, %rd2680, %rd2692;
	add.s64 	%rd2696, %rd2694, %rd2693;
	setp.lt.u64 	%p578, %rd2696, %rd2694;
	selp.u64 	%rd2697, 1, 0, %p578;
	add.s64 	%rd2698, %rd2695, %rd2697;
	mul.lo.s64 	%rd2699, %rd2688, 977;
	mul.hi.u64 	%rd2700, %rd2688, %rd2692;
	add.s64 	%rd2701, %rd2699, %rd2698;
	setp.lt.u64 	%p579, %rd2701, %rd2699;
	selp.u64 	%rd2702, 1, 0, %p579;
	add.s64 	%rd2703, %rd2700, %rd2702;
	mul.lo.s64 	%rd2704, %rd2691, 977;
	mul.hi.u64 	%rd2705, %rd2691, %rd2692;
	add.s64 	%rd2706, %rd2704, %rd2703;
	setp.lt.u64 	%p580, %rd2706, %rd2704;
	selp.u64 	%rd2707, 1, 0, %p580;
	add.s64 	%rd2708, %rd2705, %rd2707;
	shl.b64 	%rd2709, %rd2672, 32;
	mov.b64 	{%r56, %r57}, %rd2672;
	mov.b64 	{%r58, %r59}, %rd2680;
	mov.b64 	%rd2710, {%r57, %r58};
	mov.b64 	{%r60, %r61}, %rd2688;
	mov.b64 	%rd2711, {%r59, %r60};
	mov.b64 	{%r62, %r63}, %rd2691;
	mov.b64 	%rd2712, {%r61, %r62};
	shr.u64 	%rd2713, %rd2691, 32;
	mad.lo.s64 	%rd2714, %rd2672, 977, %rd2709;
	setp.lt.u64 	%p581, %rd2714, %rd2709;
	selp.u64 	%rd2715, 1, 0, %p581;
	add.s64 	%rd2716, %rd2710, %rd2715;
	add.s64 	%rd2717, %rd2716, %rd2696;
	setp.lt.u64 	%p582, %rd2717, %rd2710;
	setp.eq.s64 	%p583, %rd2717, %rd2710;
	and.pred  	%p584, %p581, %p583;
	or.pred  	%p585, %p582, %p584;
	selp.u64 	%rd2718, 1, 0, %p585;
	add.s64 	%rd2719, %rd2711, %rd2718;
	add.s64 	%rd2720, %rd2719, %rd2701;
	setp.lt.u64 	%p586, %rd2720, %rd2711;
	setp.eq.s64 	%p587, %rd2720, %rd2711;
	and.pred  	%p588, %p585, %p587;
	or.pred  	%p589, %p586, %p588;
	selp.u64 	%rd2721, 1, 0, %p589;
	add.s64 	%rd2722, %rd2712, %rd2721;
	add.s64 	%rd2723, %rd2722, %rd2706;
	setp.lt.u64 	%p590, %rd2723, %rd2712;
	setp.eq.s64 	%p591, %rd2723, %rd2712;
	and.pred  	%p592, %p589, %p591;
	or.pred  	%p593, %p590, %p592;
	selp.u64 	%rd2724, 1, 0, %p593;
	add.s64 	%rd2725, %rd2713, %rd2724;
	add.s64 	%rd2726, %rd2725, %rd2708;
	mad.lo.s64 	%rd12094, %rd102, %rd2588, %rd2714;
	setp.lt.u64 	%p594, %rd12094, %rd2714;
	selp.u64 	%rd2727, 1, 0, %p594;
	add.s64 	%rd2728, %rd2717, %rd2607;
	add.s64 	%rd12093, %rd2728, %rd2727;
	setp.lt.u64 	%p595, %rd12093, %rd2607;
	setp.eq.s64 	%p596, %rd12093, %rd2607;
	and.pred  	%p597, %p594, %p596;
	or.pred  	%p598, %p595, %p597;
	selp.u64 	%rd2729, 1, 0, %p598;
	add.s64 	%rd2730, %rd2720, %rd2636;
	add.s64 	%rd12092, %rd2730, %rd2729;
	setp.lt.u64 	%p599, %rd12092, %rd2636;
	setp.eq.s64 	%p600, %rd12092, %rd2636;
	and.pred  	%p601, %p598, %p600;
	or.pred  	%p602, %p599, %p601;
	selp.u64 	%rd2731, 1, 0, %p602;
	add.s64 	%rd2732, %rd2723, %rd2665;
	add.s64 	%rd12091, %rd2732, %rd2731;
	setp.lt.u64 	%p603, %rd12091, %rd2665;
	setp.eq.s64 	%p604, %rd12091, %rd2665;
	and.pred  	%p605, %p602, %p604;
	or.pred  	%p606, %p603, %p605;
	selp.u64 	%rd2733, 1, 0, %p606;
	add.s64 	%rd12086, %rd2726, %rd2733;
	setp.eq.s64 	%p607, %rd12086, 0;
	@%p607 bra 	$L__BB1_30;
	mov.u64 	%rd12088, %rd12093;
	mov.u64 	%rd12089, %rd12092;
	mov.u64 	%rd12090, %rd12091;
$L__BB1_29:
	mul.lo.s64 	%rd2735, %rd12086, 977;
	shl.b64 	%rd2736, %rd12086, 32;
	add.s64 	%rd12094, %rd2735, %rd12094;
	setp.lt.u64 	%p608, %rd12094, %rd2735;
	selp.u64 	%rd2737, 1, 0, %p608;
	add.s64 	%rd2738, %rd2736, %rd12088;
	add.s64 	%rd12093, %rd2738, %rd2737;
	setp.lt.u64 	%p609, %rd12093, %rd12088;
	setp.eq.s64 	%p610, %rd12093, %rd12088;
	and.pred  	%p611, %p608, %p610;
	or.pred  	%p612, %p609, %p611;
	selp.u64 	%rd2739, 1, 0, %p612;
	add.s64 	%rd12092, %rd12089, %rd2739;
	setp.lt.u64 	%p613, %rd12092, %rd12089;
	selp.u64 	%rd2740, 1, 0, %p613;
	add.s64 	%rd12091, %rd12090, %rd2740;
	setp.lt.u64 	%p614, %rd12091, %rd12090;
	mov.b64 	%rd12086, 1;
	mov.u64 	%rd12088, %rd12093;
	mov.u64 	%rd12089, %rd12092;
	mov.u64 	%rd12090, %rd12091;
	@%p614 bra 	$L__BB1_29;
$L__BB1_30:
	setp.lt.u64 	%p616, %rd12094, %rd93;
	selp.u64 	%rd165, 1, 0, %p616;
	setp.lt.u64 	%p617, %rd12093, %rd95;
	setp.eq.s64 	%p618, %rd12093, %rd95;
	and.pred  	%p619, %p616, %p618;
	or.pred  	%p620, %p617, %p619;
	selp.u64 	%rd166, 1, 0, %p620;
	setp.lt.u64 	%p621, %rd12092, %rd97;
	setp.eq.s64 	%p622, %rd12092, %rd97;
	and.pred  	%p623, %p622, %p620;
	or.pred  	%p10, %p621, %p623;
	setp.lt.u64 	%p624, %rd12091, %rd98;
	mov.pred 	%p6009, 0;
	@%p624 bra 	$L__BB1_32;
	not.pred 	%p625, %p10;
	setp.ne.s64 	%p626, %rd12091, %rd98;
	or.pred  	%p6009, %p626, %p625;
$L__BB1_32:
	selp.u64 	%rd2741, 1, 0, %p10;
	add.s64 	%rd2742, %rd98, %rd2741;
	selp.b64 	%rd2743, %rd2742, 0, %p6009;
	sub.s64 	%rd167, %rd12091, %rd2743;
	add.s64 	%rd2744, %rd97, %rd166;
	selp.b64 	%rd2745, %rd2744, 0, %p6009;
	sub.s64 	%rd168, %rd12092, %rd2745;
	add.s64 	%rd2746, %rd95, %rd165;
	selp.b64 	%rd2747, %rd2746, 0, %p6009;
	sub.s64 	%rd169, %rd12093, %rd2747;
	selp.b64 	%rd2748, %rd93, 0, %p6009;
	sub.s64 	%rd170, %rd12094, %rd2748;
	sub.s64 	%rd12098, %rd126, %rd12197;
	setp.lt.u64 	%p627, %rd126, %rd12197;
	selp.s64 	%rd2749, -1, 0, %p627;
	sub.s64 	%rd2750, %rd125, %rd12196;
	add.s64 	%rd12097, %rd2750, %rd2749;
	setp.lt.u64 	%p628, %rd125, %rd12196;
	setp.eq.s64 	%p629, %rd125, %rd12196;
	and.pred  	%p630, %p627, %p629;
	or.pred  	%p631, %p628, %p630;
	selp.s64 	%rd2751, -1, 0, %p631;
	sub.s64 	%rd2752, %rd124, %rd12195;
	add.s64 	%rd12096, %rd2752, %rd2751;
	setp.lt.u64 	%p632, %rd124, %rd12195;
	setp.eq.s64 	%p633, %rd124, %rd12195;
	and.pred  	%p634, %p633, %p631;
	or.pred  	%p635, %p632, %p634;
	not.pred 	%p636, %p635;
	selp.s64 	%rd2753, -1, 0, %p635;
	sub.s64 	%rd2754, %rd123, %rd12194;
	add.s64 	%rd12095, %rd2754, %rd2753;
	setp.ge.u64 	%p637, %rd123, %rd12194;
	setp.ne.s64 	%p638, %rd123, %rd12194;
	or.pred  	%p639, %p638, %p636;
	and.pred  	%p640, %p637, %p639;
	@%p640 bra 	$L__BB1_34;
	add.s64 	%rd12098, %rd93, %rd12098;
	setp.lt.u64 	%p641, %rd12098, %rd93;
	selp.u64 	%rd2755, 1, 0, %p641;
	add.s64 	%rd2756, %rd95, %rd12097;
	add.s64 	%rd176, %rd2756, %rd2755;
	setp.lt.u64 	%p642, %rd176, %rd12097;
	setp.eq.s64 	%p643, %rd176, %rd12097;
	and.pred  	%p644, %p641, %p643;
	or.pred  	%p645, %p642, %p644;
	selp.u64 	%rd2757, 1, 0, %p645;
	add.s64 	%rd2758, %rd97, %rd12096;
	add.s64 	%rd177, %rd2758, %rd2757;
	setp.lt.u64 	%p646, %rd177, %rd12096;
	setp.eq.s64 	%p647, %rd177, %rd12096;
	and.pred  	%p648, %p645, %p647;
	or.pred  	%p650, %p646, %p648;
	selp.u64 	%rd2759, 1, 0, %p650;
	add.s64 	%rd2760, %rd98, %rd12095;
	add.s64 	%rd12095, %rd2760, %rd2759;
	mov.u64 	%rd12096, %rd177;
	mov.u64 	%rd12097, %rd176;
$L__BB1_34:
	mul.hi.u64 	%rd2761, %rd12098, %rd12098;
	mul.lo.s64 	%rd2762, %rd12097, %rd12098;
	mul.hi.u64 	%rd2763, %rd12098, %rd12097;
	add.s64 	%rd2764, %rd2762, %rd2761;
	setp.lt.u64 	%p651, %rd2764, %rd2762;
	selp.u64 	%rd2765, 1, 0, %p651;
	add.s64 	%rd2766, %rd2763, %rd2765;
	mul.lo.s64 	%rd2767, %rd12096, %rd12098;
	mul.hi.u64 	%rd2768, %rd12098, %rd12096;
	add.s64 	%rd2769, %rd2767, %rd2766;
	setp.lt.u64 	%p652, %rd2769, %rd2767;
	selp.u64 	%rd2770, 1, 0, %p652;
	add.s64 	%rd2771, %rd2768, %rd2770;
	mul.lo.s64 	%rd2772, %rd12095, %rd12098;
	mul.hi.u64 	%rd2773, %rd12098, %rd12095;
	add.s64 	%rd2774, %rd2772, %rd2771;
	setp.lt.u64 	%p653, %rd2774, %rd2772;
	selp.u64 	%rd2775, 1, 0, %p653;
	add.s64 	%rd2776, %rd2773, %rd2775;
	mul.hi.u64 	%rd2777, %rd12097, %rd12098;
	add.s64 	%rd2778, %rd2764, %rd2762;
	setp.lt.u64 	%p654, %rd2778, %rd2764;
	selp.u64 	%rd2779, 1, 0, %p654;
	add.s64 	%rd2780, %rd2777, %rd2779;
	mul.lo.s64 	%rd2781, %rd12097, %rd12097;
	mul.hi.u64 	%rd2782, %rd12097, %rd12097;
	add.s64 	%rd2783, %rd2781, %rd2769;
	setp.lt.u64 	%p655, %rd2783, %rd2781;
	selp.u64 	%rd2784, 1, 0, %p655;
	add.s64 	%rd2785, %rd2783, %rd2780;
	setp.lt.u64 	%p656, %rd2785, %rd2783;
	selp.u64 	%rd2786, 1, 0, %p656;
	add.s64 	%rd2787, %rd2782, %rd2784;
	add.s64 	%rd2788, %rd2787, %rd2786;
	mul.lo.s64 	%rd2789, %rd12096, %rd12097;
	mul.hi.u64 	%rd2790, %rd12097, %rd12096;
	add.s64 	%rd2791, %rd2789, %rd2774;
	setp.lt.u64 	%p657, %rd2791, %rd2789;
	selp.u64 	%rd2792, 1, 0, %p657;
	add.s64 	%rd2793, %rd2791, %rd2788;
	setp.lt.u64 	%p658, %rd2793, %rd2791;
	selp.u64 	%rd2794, 1, 0, %p658;
	add.s64 	%rd2795, %rd2790, %rd2792;
	add.s64 	%rd2796, %rd2795, %rd2794;
	mul.lo.s64 	%rd2797, %rd12095, %rd12097;
	mul.hi.u64 	%rd2798, %rd12097, %rd12095;
	add.s64 	%rd2799, %rd2797, %rd2776;
	setp.lt.u64 	%p659, %rd2799, %rd2797;
	selp.u64 	%rd2800, 1, 0, %p659;
	add.s64 	%rd2801, %rd2799, %rd2796;
	setp.lt.u64 	%p660, %rd2801, %rd2799;
	selp.u64 	%rd2802, 1, 0, %p660;
	add.s64 	%rd2803, %rd2798, %rd2800;
	add.s64 	%rd2804, %rd2803, %rd2802;
	mul.hi.u64 	%rd2805, %rd12096, %rd12098;
	add.s64 	%rd2806, %rd2767, %rd2785;
	setp.lt.u64 	%p661, %rd2806, %rd2767;
	selp.u64 	%rd2807, 1, 0, %p661;
	add.s64 	%rd2808, %rd2805, %rd2807;
	mul.hi.u64 	%rd2809, %rd12096, %rd12097;
	add.s64 	%rd2810, %rd2789, %rd2793;
	setp.lt.u64 	%p662, %rd2810, %rd2789;
	selp.u64 	%rd2811, 1, 0, %p662;
	add.s64 	%rd2812, %rd2810, %rd2808;
	setp.lt.u64 	%p663, %rd2812, %rd2810;
	selp.u64 	%rd2813, 1, 0, %p663;
	add.s64 	%rd2814, %rd2809, %rd2811;
	add.s64 	%rd2815, %rd2814, %rd2813;
	mul.lo.s64 	%rd2816, %rd12096, %rd12096;
	mul.hi.u64 	%rd2817, %rd12096, %rd12096;
	add.s64 	%rd2818, %rd2816, %rd2801;
	setp.lt.u64 	%p664, %rd2818, %rd2816;
	selp.u64 	%rd2819, 1, 0, %p664;
	add.s64 	%rd2820, %rd2818, %rd2815;
	setp.lt.u64 	%p665, %rd2820, %rd2818;
	selp.u64 	%rd2821, 1, 0, %p665;
	add.s64 	%rd2822, %rd2817, %rd2819;
	add.s64 	%rd2823, %rd2822, %rd2821;
	mul.lo.s64 	%rd2824, %rd12095, %rd12096;
	mul.hi.u64 	%rd2825, %rd12096, %rd12095;
	add.s64 	%rd2826, %rd2824, %rd2804;
	setp.lt.u64 	%p666, %rd2826, %rd2824;
	selp.u64 	%rd2827, 1, 0, %p666;
	add.s64 	%rd2828, %rd2826, %rd2823;
	setp.lt.u64 	%p667, %rd2828, %rd2826;
	selp.u64 	%rd2829, 1, 0, %p667;
	add.s64 	%rd2830, %rd2825, %rd2827;
	add.s64 	%rd2831, %rd2830, %rd2829;
	mul.hi.u64 	%rd2832, %rd12095, %rd12098;
	add.s64 	%rd2833, %rd2772, %rd2812;
	setp.lt.u64 	%p668, %rd2833, %rd2772;
	selp.u64 	%rd2834, 1, 0, %p668;
	add.s64 	%rd2835, %rd2832, %rd2834;
	mul.hi.u64 	%rd2836, %rd12095, %rd12097;
	add.s64 	%rd2837, %rd2797, %rd2820;
	setp.lt.u64 	%p669, %rd2837, %rd2797;
	selp.u64 	%rd2838, 1, 0, %p669;
	add.s64 	%rd2839, %rd2837, %rd2835;
	setp.lt.u64 	%p670, %rd2839, %rd2837;
	selp.u64 	%rd2840, 1, 0, %p670;
	add.s64 	%rd2841, %rd2836, %rd2838;
	add.s64 	%rd2842, %rd2841, %rd2840;
	mul.hi.u64 	%rd2843, %rd12095, %rd12096;
	add.s64 	%rd2844, %rd2824, %rd2828;
	setp.lt.u64 	%p671, %rd2844, %rd2824;
	selp.u64 	%rd2845, 1, 0, %p671;
	add.s64 	%rd2846, %rd2844, %rd2842;
	setp.lt.u64 	%p672, %rd2846, %rd2844;
	selp.u64 	%rd2847, 1, 0, %p672;
	add.s64 	%rd2848, %rd2843, %rd2845;
	add.s64 	%rd2849, %rd2848, %rd2847;
	mul.lo.s64 	%rd2850, %rd12095, %rd12095;
	mul.hi.u64 	%rd2851, %rd12095, %rd12095;
	add.s64 	%rd2852, %rd2850, %rd2831;
	setp.lt.u64 	%p673, %rd2852, %rd2850;
	selp.u64 	%rd2853, 1, 0, %p673;
	add.s64 	%rd2854, %rd2852, %rd2849;
	setp.lt.u64 	%p674, %rd2854, %rd2852;
	selp.u64 	%rd2855, 1, 0, %p674;
	add.s64 	%rd2856, %rd2851, %rd2853;
	add.s64 	%rd2857, %rd2856, %rd2855;
	mov.b64 	%rd2858, 977;
	mul.hi.u64 	%rd2859, %rd2839, %rd2858;
	mul.lo.s64 	%rd2860, %rd2846, 977;
	mul.hi.u64 	%rd2861, %rd2846, %rd2858;
	add.s64 	%rd2862, %rd2860, %rd2859;
	setp.lt.u64 	%p675, %rd2862, %rd2860;
	selp.u64 	%rd2863, 1, 0, %p675;
	add.s64 	%rd2864, %rd2861, %rd2863;
	mul.lo.s64 	%rd2865, %rd2854, 977;
	mul.hi.u64 	%rd2866, %rd2854, %rd2858;
	add.s64 	%rd2867, %rd2865, %rd2864;
	setp.lt.u64 	%p676, %rd2867, %rd2865;
	selp.u64 	%rd2868, 1, 0, %p676;
	add.s64 	%rd2869, %rd2866, %rd2868;
	mul.lo.s64 	%rd2870, %rd2857, 977;
	mul.hi.u64 	%rd2871, %rd2857, %rd2858;
	add.s64 	%rd2872, %rd2870, %rd2869;
	setp.lt.u64 	%p677, %rd2872, %rd2870;
	selp.u64 	%rd2873, 1, 0, %p677;
	add.s64 	%rd2874, %rd2871, %rd2873;
	shl.b64 	%rd2875, %rd2839, 32;
	mov.b64 	{%r64, %r65}, %rd2839;
	mov.b64 	{%r66, %r67}, %rd2846;
	mov.b64 	%rd2876, {%r65, %r66};
	mov.b64 	{%r68, %r69}, %rd2854;
	mov.b64 	%rd2877, {%r67, %r68};
	mov.b64 	{%r70, %r71}, %rd2857;
	mov.b64 	%rd2878, {%r69, %r70};
	shr.u64 	%rd2879, %rd2857, 32;
	mad.lo.s64 	%rd2880, %rd2839, 977, %rd2875;
	setp.lt.u64 	%p678, %rd2880, %rd2875;
	selp.u64 	%rd2881, 1, 0, %p678;
	add.s64 	%rd2882, %rd2876, %rd2881;
	add.s64 	%rd2883, %rd2882, %rd2862;
	setp.lt.u64 	%p679, %rd2883, %rd2876;
	setp.eq.s64 	%p680, %rd2883, %rd2876;
	and.pred  	%p681, %p678, %p680;
	or.pred  	%p682, %p679, %p681;
	selp.u64 	%rd2884, 1, 0, %p682;
	add.s64 	%rd2885, %rd2877, %rd2884;
	add.s64 	%rd2886, %rd2885, %rd2867;
	setp.lt.u64 	%p683, %rd2886, %rd2877;
	setp.eq.s64 	%p684, %rd2886, %rd2877;
	and.pred  	%p685, %p682, %p684;
	or.pred  	%p686, %p683, %p685;
	selp.u64 	%rd2887, 1, 0, %p686;
	add.s64 	%rd2888, %rd2878, %rd2887;
	add.s64 	%rd2889, %rd2888, %rd2872;
	setp.lt.u64 	%p687, %rd2889, %rd2878;
	setp.eq.s64 	%p688, %rd2889, %rd2878;
	and.pred  	%p689, %p686, %p688;
	or.pred  	%p690, %p687, %p689;
	selp.u64 	%rd2890, 1, 0, %p690;
	add.s64 	%rd2891, %rd2879, %rd2890;
	add.s64 	%rd2892, %rd2891, %rd2874;
	mad.lo.s64 	%rd12107, %rd12098, %rd12098, %rd2880;
	setp.lt.u64 	%p691, %rd12107, %rd2880;
	selp.u64 	%rd2893, 1, 0, %p691;
	add.s64 	%rd2894, %rd2883, %rd2778;
	add.s64 	%rd12106, %rd2894, %rd2893;
	setp.lt.u64 	%p692, %rd12106, %rd2778;
	setp.eq.s64 	%p693, %rd12106, %rd2778;
	and.pred  	%p694, %p691, %p693;
	or.pred  	%p695, %p692, %p694;
	selp.u64 	%rd2895, 1, 0, %p695;
	add.s64 	%rd2896, %rd2886, %rd2806;
	add.s64 	%rd12105, %rd2896, %rd2895;
	setp.lt.u64 	%p696, %rd12105, %rd2806;
	setp.eq.s64 	%p697, %rd12105, %rd2806;
	and.pred  	%p698, %p695, %p697;
	or.pred  	%p699, %p696, %p698;
	selp.u64 	%rd2897, 1, 0, %p699;
	add.s64 	%rd2898, %rd2889, %rd2833;
	add.s64 	%rd12104, %rd2898, %rd2897;
	setp.lt.u64 	%p700, %rd12104, %rd2833;
	setp.eq.s64 	%p701, %rd12104, %rd2833;
	and.pred  	%p702, %p699, %p701;
	or.pred  	%p703, %p700, %p702;
	selp.u64 	%rd2899, 1, 0, %p703;
	add.s64 	%rd12099, %rd2892, %rd2899;
	setp.eq.s64 	%p704, %rd12099, 0;
	@%p704 bra 	$L__BB1_37;
	mov.u64 	%rd12101, %rd12106;
	mov.u64 	%rd12102, %rd12105;
	mov.u64 	%rd12103, %rd12104;
$L__BB1_36:
	mul.lo.s64 	%rd2901, %rd12099, 977;
	shl.b64 	%rd2902, %rd12099, 32;
	add.s64 	%rd12107, %rd2901, %rd12107;
	setp.lt.u64 	%p705, %rd12107, %rd2901;
	selp.u64 	%rd2903, 1, 0, %p705;
	add.s64 	%rd2904, %rd2902, %rd12101;
	add.s64 	%rd12106, %rd2904, %rd2903;
	setp.lt.u64 	%p706, %rd12106, %rd12101;
	setp.eq.s64 	%p707, %rd12106, %rd12101;
	and.pred  	%p708, %p705, %p707;
	or.pred  	%p709, %p706, %p708;
	selp.u64 	%rd2905, 1, 0, %p709;
	add.s64 	%rd12105, %rd12102, %rd2905;
	setp.lt.u64 	%p710, %rd12105, %rd12102;
	selp.u64 	%rd2906, 1, 0, %p710;
	add.s64 	%rd12104, %rd12103, %rd2906;
	setp.lt.u64 	%p711, %rd12104, %rd12103;
	mov.b64 	%rd12099, 1;
	mov.u64 	%rd12101, %rd12106;
	mov.u64 	%rd12102, %rd12105;
	mov.u64 	%rd12103, %rd12104;
	@%p711 bra 	$L__BB1_36;
$L__BB1_37:
	setp.lt.u64 	%p713, %rd12107, %rd93;
	selp.u64 	%rd202, 1, 0, %p713;
	setp.lt.u64 	%p714, %rd12106, %rd95;
	setp.eq.s64 	%p715, %rd12106, %rd95;
	and.pred  	%p716, %p713, %p715;
	or.pred  	%p717, %p714, %p716;
	selp.u64 	%rd203, 1, 0, %p717;
	setp.lt.u64 	%p718, %rd12105, %rd97;
	setp.eq.s64 	%p719, %rd12105, %rd97;
	and.pred  	%p720, %p719, %p717;
	or.pred  	%p13, %p718, %p720;
	setp.lt.u64 	%p721, %rd12104, %rd98;
	mov.pred 	%p6010, 0;
	@%p721 bra 	$L__BB1_39;
	not.pred 	%p722, %p13;
	setp.ne.s64 	%p723, %rd12104, %rd98;
	or.pred  	%p6010, %p723, %p722;
$L__BB1_39:
	selp.u64 	%rd2908, 1, 0, %p13;
	add.s64 	%rd2909, %rd98, %rd2908;
	selp.b64 	%rd2910, %rd2909, 0, %p6010;
	sub.s64 	%rd204, %rd12104, %rd2910;
	add.s64 	%rd2911, %rd97, %rd203;
	selp.b64 	%rd2912, %rd2911, 0, %p6010;
	sub.s64 	%rd205, %rd12105, %rd2912;
	add.s64 	%rd2913, %rd95, %rd202;
	selp.b64 	%rd2914, %rd2913, 0, %p6010;
	sub.s64 	%rd206, %rd12106, %rd2914;
	selp.b64 	%rd2915, %rd93, 0, %p6010;
	sub.s64 	%rd207, %rd12107, %rd2915;
	shl.b64 	%rd208, %rd207, 1;
	setp.lt.s64 	%p725, %rd207, 0;
	mov.b64 	{%r72, %r73}, %rd207;
	mov.b64 	{%r74, %r75}, %rd206;
	shf.l.wrap.b32 	%r76, %r73, %r74, 1;
	shf.l.wrap.b32 	%r77, %r74, %r75, 1;
	mov.b64 	%rd209, {%r76, %r77};
	setp.lt.u64 	%p726, %rd209, %rd206;
	setp.eq.s64 	%p727, %rd209, %rd206;
	and.pred  	%p728, %p725, %p727;
	or.pred  	%p729, %p726, %p728;
	selp.u64 	%rd2916, 1, 0, %p729;
	shl.b64 	%rd2917, %rd205, 1;
	or.b64  	%rd210, %rd2917, %rd2916;
	setp.lt.u64 	%p730, %rd210, %rd205;
	setp.eq.s64 	%p731, %rd210, %rd205;
	and.pred  	%p732, %p729, %p731;
	or.pred  	%p16, %p730, %p732;
	selp.u64 	%rd2918, 1, 0, %p16;
	shl.b64 	%rd2919, %rd204, 1;
	or.b64  	%rd211, %rd2919, %rd2918;
	setp.lt.u64 	%p733, %rd211, %rd204;
	mov.pred 	%p6011, -1;
	@%p733 bra 	$L__BB1_41;
	setp.eq.s64 	%p734, %rd211, %rd204;
	and.pred  	%p6011, %p16, %p734;
$L__BB1_41:
	setp.lt.u64 	%p736, %rd208, %rd93;
	selp.u64 	%rd212, 1, 0, %p736;
	setp.lt.u64 	%p737, %rd209, %rd95;
	setp.eq.s64 	%p738, %rd209, %rd95;
	and.pred  	%p739, %p736, %p738;
	or.pred  	%p740, %p737, %p739;
	selp.u64 	%rd213, 1, 0, %p740;
	setp.lt.u64 	%p741, %rd210, %rd97;
	setp.eq.s64 	%p742, %rd210, %rd97;
	and.pred  	%p743, %p742, %p740;
	or.pred  	%p19, %p741, %p743;
	setp.lt.u64 	%p744, %rd211, %rd98;
	mov.pred 	%p6012, 0;
	@%p744 bra 	$L__BB1_43;
	not.pred 	%p745, %p19;
	setp.ne.s64 	%p746, %rd211, %rd98;
	or.pred  	%p6012, %p746, %p745;
$L__BB1_43:
	or.pred  	%p748, %p6011, %p6012;
	selp.u64 	%rd2920, 1, 0, %p19;
	add.s64 	%rd2921, %rd98, %rd2920;
	selp.b64 	%rd2922, %rd2921, 0, %p748;
	sub.s64 	%rd214, %rd211, %rd2922;
	add.s64 	%rd2923, %rd97, %rd213;
	selp.b64 	%rd2924, %rd2923, 0, %p748;
	sub.s64 	%rd2925, %rd210, %rd2924;
	add.s64 	%rd2926, %rd95, %rd212;
	selp.b64 	%rd2927, %rd2926, 0, %p748;
	sub.s64 	%rd2928, %rd209, %rd2927;
	selp.b64 	%rd2929, %rd93, 0, %p748;
	sub.s64 	%rd2930, %rd208, %rd2929;
	shl.b64 	%rd215, %rd2930, 1;
	setp.lt.s64 	%p749, %rd2930, 0;
	mov.b64 	{%r78, %r79}, %rd2928;
	mov.b64 	{%r80, %r81}, %rd2930;
	shf.l.wrap.b32 	%r82, %r81, %r78, 1;
	shf.l.wrap.b32 	%r83, %r78, %r79, 1;
	mov.b64 	%rd216, {%r82, %r83};
	setp.lt.u64 	%p750, %rd216, %rd2928;
	setp.eq.s64 	%p751, %rd216, %rd2928;
	and.pred  	%p752, %p749, %p751;
	or.pred  	%p753, %p750, %p752;
	selp.u64 	%rd2931, 1, 0, %p753;
	shl.b64 	%rd2932, %rd2925, 1;
	or.b64  	%rd217, %rd2932, %rd2931;
	setp.lt.u64 	%p754, %rd217, %rd2925;
	setp.eq.s64 	%p755, %rd217, %rd2925;
	and.pred  	%p756, %p753, %p755;
	or.pred  	%p22, %p754, %p756;
	selp.u64 	%rd2933, 1, 0, %p22;
	shl.b64 	%rd2934, %rd214, 1;
	or.b64  	%rd218, %rd2934, %rd2933;
	setp.lt.u64 	%p757, %rd218, %rd214;
	mov.pred 	%p6013, -1;
	@%p757 bra 	$L__BB1_45;
	setp.eq.s64 	%p758, %rd218, %rd214;
	and.pred  	%p6013, %p22, %p758;
$L__BB1_45:
	setp.lt.u64 	%p760, %rd215, %rd93;
	setp.lt.u64 	%p761, %rd216, %rd95;
	setp.eq.s64 	%p762, %rd216, %rd95;
	and.pred  	%p763, %p760, %p762;
	or.pred  	%p764, %p761, %p763;
	setp.lt.u64 	%p765, %rd217, %rd97;
	setp.eq.s64 	%p766, %rd217, %rd97;
	and.pred  	%p767, %p766, %p764;
	or.pred  	%p25, %p765, %p767;
	setp.lt.u64 	%p768, %rd218, %rd98;
	mov.pred 	%p6014, 0;
	@%p768 bra 	$L__BB1_47;
	not.pred 	%p769, %p25;
	setp.ne.s64 	%p770, %rd218, %rd98;
	or.pred  	%p6014, %p770, %p769;
$L__BB1_47:
	or.pred  	%p771, %p6013, %p6014;
	selp.u64 	%rd2935, 1, 0, %p25;
	ld.const.u64 	%rd219, [SECP256K1_P+24];
	add.s64 	%rd2936, %rd219, %rd2935;
	selp.b64 	%rd2937, %rd2936, 0, %p771;
	sub.s64 	%rd220, %rd218, %rd2937;
	ld.const.u64 	%rd221, [SECP256K1_P+8];
	setp.lt.u64 	%p772, %rd216, %rd221;
	ld.const.u64 	%rd2938, [SECP256K1_P];
	setp.lt.u64 	%p773, %rd215, %rd2938;
	setp.eq.s64 	%p774, %rd216, %rd221;
	and.pred  	%p775, %p773, %p774;
	or.pred  	%p777, %p772, %p775;
	selp.u64 	%rd2939, 1, 0, %p777;
	ld.const.u64 	%rd222, [SECP256K1_P+16];
	add.s64 	%rd2940, %rd222, %rd2939;
	selp.b64 	%rd2941, %rd2940, 0, %p771;
	sub.s64 	%rd223, %rd217, %rd2941;
	selp.u64 	%rd2942, 1, 0, %p773;
	add.s64 	%rd2943, %rd221, %rd2942;
	selp.b64 	%rd2944, %rd2943, 0, %p771;
	sub.s64 	%rd224, %rd216, %rd2944;
	selp.b64 	%rd2945, %rd2938, 0, %p771;
	sub.s64 	%rd225, %rd215, %rd2945;
	mul.hi.u64 	%rd2946, %rd12098, %rd225;
	mul.lo.s64 	%rd2947, %rd224, %rd12098;
	mul.hi.u64 	%rd2948, %rd12098, %rd224;
	add.s64 	%rd2949, %rd2947, %rd2946;
	setp.lt.u64 	%p778, %rd2949, %rd2947;
	selp.u64 	%rd2950, 1, 0, %p778;
	add.s64 	%rd2951, %rd2948, %rd2950;
	mul.lo.s64 	%rd2952, %rd223, %rd12098;
	mul.hi.u64 	%rd2953, %rd12098, %rd223;
	add.s64 	%rd2954, %rd2952, %rd2951;
	setp.lt.u64 	%p779, %rd2954, %rd2952;
	selp.u64 	%rd2955, 1, 0, %p779;
	add.s64 	%rd2956, %rd2953, %rd2955;
	mul.lo.s64 	%rd2957, %rd220, %rd12098;
	mul.hi.u64 	%rd2958, %rd12098, %rd220;
	add.s64 	%rd2959, %rd2957, %rd2956;
	setp.lt.u64 	%p780, %rd2959, %rd2957;
	selp.u64 	%rd2960, 1, 0, %p780;
	add.s64 	%rd2961, %rd2958, %rd2960;
	mul.lo.s64 	%rd2962, %rd225, %rd12097;
	mul.hi.u64 	%rd2963, %rd12097, %rd225;
	add.s64 	%rd2964, %rd2962, %rd2949;
	setp.lt.u64 	%p781, %rd2964, %rd2962;
	selp.u64 	%rd2965, 1, 0, %p781;
	add.s64 	%rd2966, %rd2963, %rd2965;
	mul.lo.s64 	%rd2967, %rd224, %rd12097;
	mul.hi.u64 	%rd2968, %rd12097, %rd224;
	add.s64 	%rd2969, %rd2967, %rd2954;
	setp.lt.u64 	%p782, %rd2969, %rd2967;
	selp.u64 	%rd2970, 1, 0, %p782;
	add.s64 	%rd2971, %rd2969, %rd2966;
	setp.lt.u64 	%p783, %rd2971, %rd2969;
	selp.u64 	%rd2972, 1, 0, %p783;
	add.s64 	%rd2973, %rd2968, %rd2970;
	add.s64 	%rd2974, %rd2973, %rd2972;
	mul.lo.s64 	%rd2975, %rd223, %rd12097;
	mul.hi.u64 	%rd2976, %rd12097, %rd223;
	add.s64 	%rd2977, %rd2975, %rd2959;
	setp.lt.u64 	%p784, %rd2977, %rd2975;
	selp.u64 	%rd2978, 1, 0, %p784;
	add.s64 	%rd2979, %rd2977, %rd2974;
	setp.lt.u64 	%p785, %rd2979, %rd2977;
	selp.u64 	%rd2980, 1, 0, %p785;
	add.s64 	%rd2981, %rd2976, %rd2978;
	add.s64 	%rd2982, %rd2981, %rd2980;
	mul.lo.s64 	%rd2983, %rd220, %rd12097;
	mul.hi.u64 	%rd2984, %rd12097, %rd220;
	add.s64 	%rd2985, %rd2983, %rd2961;
	setp.lt.u64 	%p786, %rd2985, %rd2983;
	selp.u64 	%rd2986, 1, 0, %p786;
	add.s64 	%rd2987, %rd2985, %rd2982;
	setp.lt.u64 	%p787, %rd2987, %rd2985;
	selp.u64 	%rd2988, 1, 0, %p787;
	add.s64 	%rd2989, %rd2984, %rd2986;
	add.s64 	%rd2990, %rd2989, %rd2988;
	mul.lo.s64 	%rd2991, %rd225, %rd12096;
	mul.hi.u64 	%rd2992, %rd12096, %rd225;
	add.s64 	%rd2993, %rd2991, %rd2971;
	setp.lt.u64 	%p788, %rd2993, %rd2991;
	selp.u64 	%rd2994, 1, 0, %p788;
	add.s64 	%rd2995, %rd2992, %rd2994;
	mul.lo.s64 	%rd2996, %rd224, %rd12096;
	mul.hi.u64 	%rd2997, %rd12096, %rd224;
	add.s64 	%rd2998, %rd2996, %rd2979;
	setp.lt.u64 	%p789, %rd2998, %rd2996;
	selp.u64 	%rd2999, 1, 0, %p789;
	add.s64 	%rd3000, %rd2998, %rd2995;
	setp.lt.u64 	%p790, %rd3000, %rd2998;
	selp.u64 	%rd3001, 1, 0, %p790;
	add.s64 	%rd3002, %rd2997, %rd2999;
	add.s64 	%rd3003, %rd3002, %rd3001;
	mul.lo.s64 	%rd3004, %rd223, %rd12096;
	mul.hi.u64 	%rd3005, %rd12096, %rd223;
	add.s64 	%rd3006, %rd3004, %rd2987;
	setp.lt.u64 	%p791, %rd3006, %rd3004;
	selp.u64 	%rd3007, 1, 0, %p791;
	add.s64 	%rd3008, %rd3006, %rd3003;
	setp.lt.u64 	%p792, %rd3008, %rd3006;
	selp.u64 	%rd3009, 1, 0, %p792;
	add.s64 	%rd3010, %rd3005, %rd3007;
	add.s64 	%rd3011, %rd3010, %rd3009;
	mul.lo.s64 	%rd3012, %rd220, %rd12096;
	mul.hi.u64 	%rd3013, %rd12096, %rd220;
	add.s64 	%rd3014, %rd3012, %rd2990;
	setp.lt.u64 	%p793, %rd3014, %rd3012;
	selp.u64 	%rd3015, 1, 0, %p793;
	add.s64 	%rd3016, %rd3014, %rd3011;
	setp.lt.u64 	%p794, %rd3016, %rd3014;
	selp.u64 	%rd3017, 1, 0, %p794;
	add.s64 	%rd3018, %rd3013, %rd3015;
	add.s64 	%rd3019, %rd3018, %rd3017;
	mul.lo.s64 	%rd3020, %rd225, %rd12095;
	mul.hi.u64 	%rd3021, %rd12095, %rd225;
	add.s64 	%rd3022, %rd3020, %rd3000;
	setp.lt.u64 	%p795, %rd3022, %rd3020;
	selp.u64 	%rd3023, 1, 0, %p795;
	add.s64 	%rd3024, %rd3021, %rd3023;
	mul.lo.s64 	%rd3025, %rd224, %rd12095;
	mul.hi.u64 	%rd3026, %rd12095, %rd224;
	add.s64 	%rd3027, %rd3025, %rd3008;
	setp.lt.u64 	%p796, %rd3027, %rd3025;
	selp.u64 	%rd3028, 1, 0, %p796;
	add.s64 	%rd3029, %rd3027, %rd3024;
	setp.lt.u64 	%p797, %rd3029, %rd3027;
	selp.u64 	%rd3030, 1, 0, %p797;
	add.s64 	%rd3031, %rd3026, %rd3028;
	add.s64 	%rd3032, %rd3031, %rd3030;
	mul.lo.s64 	%rd3033, %rd223, %rd12095;
	mul.hi.u64 	%rd3034, %rd12095, %rd223;
	add.s64 	%rd3035, %rd3033, %rd3016;
	setp.lt.u64 	%p798, %rd3035, %rd3033;
	selp.u64 	%rd3036, 1, 0, %p798;
	add.s64 	%rd3037, %rd3035, %rd3032;
	setp.lt.u64 	%p799, %rd3037, %rd3035;
	selp.u64 	%rd3038, 1, 0, %p799;
	add.s64 	%rd3039, %rd3034, %rd3036;
	add.s64 	%rd3040, %rd3039, %rd3038;
	mul.lo.s64 	%rd3041, %rd220, %rd12095;
	mul.hi.u64 	%rd3042, %rd12095, %rd220;
	add.s64 	%rd3043, %rd3041, %rd3019;
	setp.lt.u64 	%p800, %rd3043, %rd3041;
	selp.u64 	%rd3044, 1, 0, %p800;
	add.s64 	%rd3045, %rd3043, %rd3040;
	setp.lt.u64 	%p801, %rd3045, %rd3043;
	selp.u64 	%rd3046, 1, 0, %p801;
	add.s64 	%rd3047, %rd3042, %rd3044;
	add.s64 	%rd3048, %rd3047, %rd3046;
	mov.b64 	%rd3049, 977;
	mul.hi.u64 	%rd3050, %rd3029, %rd3049;
	mul.lo.s64 	%rd3051, %rd3037, 977;
	mul.hi.u64 	%rd3052, %rd3037, %rd3049;
	add.s64 	%rd3053, %rd3051, %rd3050;
	setp.lt.u64 	%p802, %rd3053, %rd3051;
	selp.u64 	%rd3054, 1, 0, %p802;
	add.s64 	%rd3055, %rd3052, %rd3054;
	mul.lo.s64 	%rd3056, %rd3045, 977;
	mul.hi.u64 	%rd3057, %rd3045, %rd3049;
	add.s64 	%rd3058, %rd3056, %rd3055;
	setp.lt.u64 	%p803, %rd3058, %rd3056;
	selp.u64 	%rd3059, 1, 0, %p803;
	add.s64 	%rd3060, %rd3057, %rd3059;
	mul.lo.s64 	%rd3061, %rd3048, 977;
	mul.hi.u64 	%rd3062, %rd3048, %rd3049;
	add.s64 	%rd3063, %rd3061, %rd3060;
	setp.lt.u64 	%p804, %rd3063, %rd3061;
	selp.u64 	%rd3064, 1, 0, %p804;
	add.s64 	%rd3065, %rd3062, %rd3064;
	shl.b64 	%rd3066, %rd3029, 32;
	mov.b64 	{%r84, %r85}, %rd3029;
	mov.b64 	{%r86, %r87}, %rd3037;
	mov.b64 	%rd3067, {%r85, %r86};
	mov.b64 	{%r88, %r89}, %rd3045;
	mov.b64 	%rd3068, {%r87, %r88};
	mov.b64 	{%r90, %r91}, %rd3048;
	mov.b64 	%rd3069, {%r89, %r90};
	shr.u64 	%rd3070, %rd3048, 32;
	mad.lo.s64 	%rd3071, %rd3029, 977, %rd3066;
	setp.lt.u64 	%p805, %rd3071, %rd3066;
	selp.u64 	%rd3072, 1, 0, %p805;
	add.s64 	%rd3073, %rd3067, %rd3072;
	add.s64 	%rd3074, %rd3073, %rd3053;
	setp.lt.u64 	%p806, %rd3074, %rd3067;
	setp.eq.s64 	%p807, %rd3074, %rd3067;
	and.pred  	%p808, %p805, %p807;
	or.pred  	%p809, %p806, %p808;
	selp.u64 	%rd3075, 1, 0, %p809;
	add.s64 	%rd3076, %rd3068, %rd3075;
	add.s64 	%rd3077, %rd3076, %rd3058;
	setp.lt.u64 	%p810, %rd3077, %rd3068;
	setp.eq.s64 	%p811, %rd3077, %rd3068;
	and.pred  	%p812, %p809, %p811;
	or.pred  	%p813, %p810, %p812;
	selp.u64 	%rd3078, 1, 0, %p813;
	add.s64 	%rd3079, %rd3069, %rd3078;
	add.s64 	%rd3080, %rd3079, %rd3063;
	setp.lt.u64 	%p814, %rd3080, %rd3069;
	setp.eq.s64 	%p815, %rd3080, %rd3069;
	and.pred  	%p816, %p813, %p815;
	or.pred  	%p817, %p814, %p816;
	selp.u64 	%rd3081, 1, 0, %p817;
	add.s64 	%rd3082, %rd3070, %rd3081;
	add.s64 	%rd3083, %rd3082, %rd3065;
	mad.lo.s64 	%rd12116, %rd225, %rd12098, %rd3071;
	setp.lt.u64 	%p818, %rd12116, %rd3071;
	selp.u64 	%rd3084, 1, 0, %p818;
	add.s64 	%rd3085, %rd3074, %rd2964;
	add.s64 	%rd12115, %rd3085, %rd3084;
	setp.lt.u64 	%p819, %rd12115, %rd2964;
	setp.eq.s64 	%p820, %rd12115, %rd2964;
	and.pred  	%p821, %p818, %p820;
	or.pred  	%p822, %p819, %p821;
	selp.u64 	%rd3086, 1, 0, %p822;
	add.s64 	%rd3087, %rd3077, %rd2993;
	add.s64 	%rd12114, %rd3087, %rd3086;
	setp.lt.u64 	%p823, %rd12114, %rd2993;
	setp.eq.s64 	%p824, %rd12114, %rd2993;
	and.pred  	%p825, %p822, %p824;
	or.pred  	%p826, %p823, %p825;
	selp.u64 	%rd3088, 1, 0, %p826;
	add.s64 	%rd3089, %rd3080, %rd3022;
	add.s64 	%rd12113, %rd3089, %rd3088;
	setp.lt.u64 	%p827, %rd12113, %rd3022;
	setp.eq.s64 	%p828, %rd12113, %rd3022;
	and.pred  	%p829, %p826, %p828;
	or.pred  	%p830, %p827, %p829;
	selp.u64 	%rd3090, 1, 0, %p830;
	add.s64 	%rd12108, %rd3083, %rd3090;
	setp.eq.s64 	%p831, %rd12108, 0;
	@%p831 bra 	$L__BB1_50;
	mov.u64 	%rd12110, %rd12115;
	mov.u64 	%rd12111, %rd12114;
	mov.u64 	%rd12112, %rd12113;
$L__BB1_49:
	mul.lo.s64 	%rd3092, %rd12108, 977;
	shl.b64 	%rd3093, %rd12108, 32;
	add.s64 	%rd12116, %rd3092, %rd12116;
	setp.lt.u64 	%p832, %rd12116, %rd3092;
	selp.u64 	%rd3094, 1, 0, %p832;
	add.s64 	%rd3095, %rd3093, %rd12110;
	add.s64 	%rd12115, %rd3095, %rd3094;
	setp.lt.u64 	%p833, %rd12115, %rd12110;
	setp.eq.s64 	%p834, %rd12115, %rd12110;
	and.pred  	%p835, %p832, %p834;
	or.pred  	%p836, %p833, %p835;
	selp.u64 	%rd3096, 1, 0, %p836;
	add.s64 	%rd12114, %rd12111, %rd3096;
	setp.lt.u64 	%p837, %rd12114, %rd12111;
	selp.u64 	%rd3097, 1, 0, %p837;
	add.s64 	%rd12113, %rd12112, %rd3097;
	setp.lt.u64 	%p838, %rd12113, %rd12112;
	mov.b64 	%rd12108, 1;
	mov.u64 	%rd12110, %rd12115;
	mov.u64 	%rd12111, %rd12114;
	mov.u64 	%rd12112, %rd12113;
	@%p838 bra 	$L__BB1_49;
$L__BB1_50:
	setp.lt.u64 	%p840, %rd12116, %rd2938;
	selp.u64 	%rd244, 1, 0, %p840;
	setp.lt.u64 	%p841, %rd12115, %rd221;
	setp.eq.s64 	%p842, %rd12115, %rd221;
	and.pred  	%p843, %p840, %p842;
	or.pred  	%p844, %p841, %p843;
	selp.u64 	%rd245, 1, 0, %p844;
	setp.lt.u64 	%p845, %rd12114, %rd222;
	setp.eq.s64 	%p846, %rd12114, %rd222;
	and.pred  	%p847, %p846, %p844;
	or.pred  	%p28, %p845, %p847;
	setp.lt.u64 	%p848, %rd12113, %rd219;
	mov.pred 	%p6015, 0;
	@%p848 bra 	$L__BB1_52;
	not.pred 	%p849, %p28;
	setp.ne.s64 	%p850, %rd12113, %rd219;
	or.pred  	%p6015, %p850, %p849;
$L__BB1_52:
	selp.u64 	%rd3100, 1, 0, %p28;
	add.s64 	%rd3101, %rd219, %rd3100;
	selp.b64 	%rd3102, %rd3101, 0, %p6015;
	sub.s64 	%rd246, %rd12113, %rd3102;
	add.s64 	%rd3103, %rd222, %rd245;
	selp.b64 	%rd3104, %rd3103, 0, %p6015;
	sub.s64 	%rd247, %rd12114, %rd3104;
	add.s64 	%rd3105, %rd221, %rd244;
	selp.b64 	%rd3106, %rd3105, 0, %p6015;
	sub.s64 	%rd249, %rd12115, %rd3106;
	selp.b64 	%rd3108, %rd2938, 0, %p6015;
	sub.s64 	%rd250, %rd12116, %rd3108;
	sub.s64 	%rd12120, %rd170, %rd12193;
	setp.lt.u64 	%p851, %rd170, %rd12193;
	selp.s64 	%rd3109, -1, 0, %p851;
	add.s64 	%rd3110, %rd169, %rd3109;
	sub.s64 	%rd12119, %rd3110, %rd12192;
	setp.lt.u64 	%p852, %rd169, %rd12192;
	setp.eq.s64 	%p853, %rd169, %rd12192;
	and.pred  	%p854, %p851, %p853;
	or.pred  	%p855, %p852, %p854;
	selp.s64 	%rd3111, -1, 0, %p855;
	sub.s64 	%rd3112, %rd168, %rd12191;
	add.s64 	%rd12118, %rd3112, %rd3111;
	setp.lt.u64 	%p856, %rd168, %rd12191;
	setp.eq.s64 	%p857, %rd168, %rd12191;
	and.pred  	%p858, %p855, %p857;
	or.pred  	%p859, %p856, %p858;
	not.pred 	%p860, %p859;
	selp.s64 	%rd3113, -1, 0, %p859;
	sub.s64 	%rd3114, %rd167, %rd12190;
	add.s64 	%rd12117, %rd3114, %rd3113;
	setp.ge.u64 	%p861, %rd167, %rd12190;
	setp.ne.s64 	%p862, %rd167, %rd12190;
	or.pred  	%p863, %p862, %p860;
	and.pred  	%p864, %p861, %p863;
	@%p864 bra 	$L__BB1_54;
	add.s64 	%rd12120, %rd2938, %rd12120;
	setp.lt.u64 	%p865, %rd12120, %rd2938;
	selp.u64 	%rd3116, 1, 0, %p865;
	add.s64 	%rd3117, %rd221, %rd12119;
	add.s64 	%rd256, %rd3117, %rd3116;
	setp.lt.u64 	%p866, %rd256, %rd12119;
	setp.eq.s64 	%p867, %rd256, %rd12119;
	and.pred  	%p868, %p865, %p867;
	or.pred  	%p870, %p866, %p868;
	selp.u64 	%rd3118, 1, 0, %p870;
	add.s64 	%rd3119, %rd222, %rd12118;
	add.s64 	%rd257, %rd3119, %rd3118;
	setp.lt.u64 	%p871, %rd257, %rd12118;
	setp.eq.s64 	%p872, %rd257, %rd12118;
	and.pred  	%p873, %p870, %p872;
	or.pred  	%p875, %p871, %p873;
	selp.u64 	%rd3120, 1, 0, %p875;
	add.s64 	%rd3121, %rd219, %rd12117;
	add.s64 	%rd12117, %rd3121, %rd3120;
	mov.u64 	%rd12118, %rd257;
	mov.u64 	%rd12119, %rd256;
$L__BB1_54:
	shl.b64 	%rd263, %rd12120, 1;
	setp.lt.s64 	%p877, %rd12120, 0;
	mov.b64 	{%r92, %r93}, %rd12119;
	mov.b64 	{%r94, %r95}, %rd12120;
	shf.l.wrap.b32 	%r96, %r95, %r92, 1;
	shf.l.wrap.b32 	%r97, %r92, %r93, 1;
	mov.b64 	%rd264, {%r96, %r97};
	setp.lt.u64 	%p878, %rd264, %rd12119;
	setp.eq.s64 	%p879, %rd264, %rd12119;
	and.pred  	%p880, %p877, %p879;
	or.pred  	%p881, %p878, %p880;
	selp.u64 	%rd3122, 1, 0, %p881;
	shl.b64 	%rd3123, %rd12118, 1;
	or.b64  	%rd265, %rd3123, %rd3122;
	setp.lt.u64 	%p882, %rd265, %rd12118;
	setp.eq.s64 	%p883, %rd265, %rd12118;
	and.pred  	%p884, %p881, %p883;
	or.pred  	%p31, %p882, %p884;
	selp.u64 	%rd3124, 1, 0, %p31;
	shl.b64 	%rd3125, %rd12117, 1;
	or.b64  	%rd266, %rd3125, %rd3124;
	setp.lt.u64 	%p885, %rd266, %rd12117;
	mov.pred 	%p6016, -1;
	@%p885 bra 	$L__BB1_56;
	setp.eq.s64 	%p886, %rd266, %rd12117;
	and.pred  	%p6016, %p31, %p886;
$L__BB1_56:
	setp.lt.u64 	%p888, %rd263, %rd2938;
	setp.lt.u64 	%p889, %rd264, %rd221;
	setp.eq.s64 	%p890, %rd264, %rd221;
	and.pred  	%p891, %p888, %p890;
	or.pred  	%p892, %p889, %p891;
	setp.lt.u64 	%p893, %rd265, %rd222;
	setp.eq.s64 	%p894, %rd265, %rd222;
	and.pred  	%p895, %p894, %p892;
	or.pred  	%p34, %p893, %p895;
	setp.lt.u64 	%p896, %rd266, %rd219;
	mov.pred 	%p6017, 0;
	@%p896 bra 	$L__BB1_58;
	not.pred 	%p897, %p34;
	setp.ne.s64 	%p898, %rd266, %rd219;
	or.pred  	%p6017, %p898, %p897;
$L__BB1_58:
	or.pred  	%p899, %p6016, %p6017;
	selp.u64 	%rd3128, 1, 0, %p34;
	ld.const.u64 	%rd267, [SECP256K1_P+24];
	add.s64 	%rd3129, %rd267, %rd3128;
	selp.b64 	%rd3130, %rd3129, 0, %p899;
	sub.s64 	%rd268, %rd266, %rd3130;
	ld.const.u64 	%rd269, [SECP256K1_P+8];
	setp.lt.u64 	%p900, %rd264, %rd269;
	ld.const.u64 	%rd270, [SECP256K1_P];
	setp.lt.u64 	%p901, %rd263, %rd270;
	setp.eq.s64 	%p902, %rd264, %rd269;
	and.pred  	%p903, %p901, %p902;
	or.pred  	%p905, %p900, %p903;
	selp.u64 	%rd3131, 1, 0, %p905;
	ld.const.u64 	%rd271, [SECP256K1_P+16];
	add.s64 	%rd3132, %rd271, %rd3131;
	selp.b64 	%rd3133, %rd3132, 0, %p899;
	sub.s64 	%rd272, %rd265, %rd3133;
	selp.u64 	%rd3134, 1, 0, %p901;
	add.s64 	%rd3135, %rd269, %rd3134;
	selp.b64 	%rd3136, %rd3135, 0, %p899;
	sub.s64 	%rd273, %rd264, %rd3136;
	selp.b64 	%rd3137, %rd270, 0, %p899;
	sub.s64 	%rd274, %rd263, %rd3137;
	mul.hi.u64 	%rd3138, %rd12197, %rd225;
	mul.lo.s64 	%rd3139, %rd224, %rd12197;
	mul.hi.u64 	%rd3140, %rd12197, %rd224;
	add.s64 	%rd3141, %rd3139, %rd3138;
	setp.lt.u64 	%p906, %rd3141, %rd3139;
	selp.u64 	%rd3142, 1, 0, %p906;
	add.s64 	%rd3143, %rd3140, %rd3142;
	mul.lo.s64 	%rd3144, %rd223, %rd12197;
	mul.hi.u64 	%rd3145, %rd12197, %rd223;
	add.s64 	%rd3146, %rd3144, %rd3143;
	setp.lt.u64 	%p907, %rd3146, %rd3144;
	selp.u64 	%rd3147, 1, 0, %p907;
	add.s64 	%rd3148, %rd3145, %rd3147;
	mul.lo.s64 	%rd3149, %rd220, %rd12197;
	mul.hi.u64 	%rd3150, %rd12197, %rd220;
	add.s64 	%rd3151, %rd3149, %rd3148;
	setp.lt.u64 	%p908, %rd3151, %rd3149;
	selp.u64 	%rd3152, 1, 0, %p908;
	add.s64 	%rd3153, %rd3150, %rd3152;
	mul.lo.s64 	%rd3154, %rd225, %rd12196;
	mul.hi.u64 	%rd3155, %rd12196, %rd225;
	add.s64 	%rd3156, %rd3154, %rd3141;
	setp.lt.u64 	%p909, %rd3156, %rd3154;
	selp.u64 	%rd3157, 1, 0, %p909;
	add.s64 	%rd3158, %rd3155, %rd3157;
	mul.lo.s64 	%rd3159, %rd224, %rd12196;
	mul.hi.u64 	%rd3160, %rd12196, %rd224;
	add.s64 	%rd3161, %rd3159, %rd3146;
	setp.lt.u64 	%p910, %rd3161, %rd3159;
	selp.u64 	%rd3162, 1, 0, %p910;
	add.s64 	%rd3163, %rd3161, %rd3158;
	setp.lt.u64 	%p911, %rd3163, %rd3161;
	selp.u64 	%rd3164, 1, 0, %p911;
	add.s64 	%rd3165, %rd3160, %rd3162;
	add.s64 	%rd3166, %rd3165, %rd3164;
	mul.lo.s64 	%rd3167, %rd223, %rd12196;
	mul.hi.u64 	%rd3168, %rd12196, %rd223;
	add.s64 	%rd3169, %rd3167, %rd3151;
	setp.lt.u64 	%p912, %rd3169, %rd3167;
	selp.u64 	%rd3170, 1, 0, %p912;
	add.s64 	%rd3171, %rd3169, %rd3166;
	setp.lt.u64 	%p913, %rd3171, %rd3169;
	selp.u64 	%rd3172, 1, 0, %p913;
	add.s64 	%rd3173, %rd3168, %rd3170;
	add.s64 	%rd3174, %rd3173, %rd3172;
	mul.lo.s64 	%rd3175, %rd220, %rd12196;
	mul.hi.u64 	%rd3176, %rd12196, %rd220;
	add.s64 	%rd3177, %rd3175, %rd3153;
	setp.lt.u64 	%p914, %rd3177, %rd3175;
	selp.u64 	%rd3178, 1, 0, %p914;
	add.s64 	%rd3179, %rd3177, %rd3174;
	setp.lt.u64 	%p915, %rd3179, %rd3177;
	selp.u64 	%rd3180, 1, 0, %p915;
	add.s64 	%rd3181, %rd3176, %rd3178;
	add.s64 	%rd3182, %rd3181, %rd3180;
	mul.lo.s64 	%rd3183, %rd225, %rd12195;
	mul.hi.u64 	%rd3184, %rd12195, %rd225;
	add.s64 	%rd3185, %rd3183, %rd3163;
	setp.lt.u64 	%p916, %rd3185, %rd3183;
	selp.u64 	%rd3186, 1, 0, %p916;
	add.s64 	%rd3187, %rd3184, %rd3186;
	mul.lo.s64 	%rd3188, %rd224, %rd12195;
	mul.hi.u64 	%rd3189, %rd12195, %rd224;
	add.s64 	%rd3190, %rd3188, %rd3171;
	setp.lt.u64 	%p917, %rd3190, %rd3188;
	selp.u64 	%rd3191, 1, 0, %p917;
	add.s64 	%rd3192, %rd3190, %rd3187;
	setp.lt.u64 	%p918, %rd3192, %rd3190;
	selp.u64 	%rd3193, 1, 0, %p918;
	add.s64 	%rd3194, %rd3189, %rd3191;
	add.s64 	%rd3195, %rd3194, %rd3193;
	mul.lo.s64 	%rd3196, %rd223, %rd12195;
	mul.hi.u64 	%rd3197, %rd12195, %rd223;
	add.s64 	%rd3198, %rd3196, %rd3179;
	setp.lt.u64 	%p919, %rd3198, %rd3196;
	selp.u64 	%rd3199, 1, 0, %p919;
	add.s64 	%rd3200, %rd3198, %rd3195;
	setp.lt.u64 	%p920, %rd3200, %rd3198;
	selp.u64 	%rd3201, 1, 0, %p920;
	add.s64 	%rd3202, %rd3197, %rd3199;
	add.s64 	%rd3203, %rd3202, %rd3201;
	mul.lo.s64 	%rd3204, %rd220, %rd12195;
	mul.hi.u64 	%rd3205, %rd12195, %rd220;
	add.s64 	%rd3206, %rd3204, %rd3182;
	setp.lt.u64 	%p921, %rd3206, %rd3204;
	selp.u64 	%rd3207, 1, 0, %p921;
	add.s64 	%rd3208, %rd3206, %rd3203;
	setp.lt.u64 	%p922, %rd3208, %rd3206;
	selp.u64 	%rd3209, 1, 0, %p922;
	add.s64 	%rd3210, %rd3205, %rd3207;
	add.s64 	%rd3211, %rd3210, %rd3209;
	mul.lo.s64 	%rd3212, %rd225, %rd12194;
	mul.hi.u64 	%rd3213, %rd12194, %rd225;
	add.s64 	%rd3214, %rd3212, %rd3192;
	setp.lt.u64 	%p923, %rd3214, %rd3212;
	selp.u64 	%rd3215, 1, 0, %p923;
	add.s64 	%rd3216, %rd3213, %rd3215;
	mul.lo.s64 	%rd3217, %rd224, %rd12194;
	mul.hi.u64 	%rd3218, %rd12194, %rd224;
	add.s64 	%rd3219, %rd3217, %rd3200;
	setp.lt.u64 	%p924, %rd3219, %rd3217;
	selp.u64 	%rd3220, 1, 0, %p924;
	add.s64 	%rd3221, %rd3219, %rd3216;
	setp.lt.u64 	%p925, %rd3221, %rd3219;
	selp.u64 	%rd3222, 1, 0, %p925;
	add.s64 	%rd3223, %rd3218, %rd3220;
	add.s64 	%rd3224, %rd3223, %rd3222;
	mul.lo.s64 	%rd3225, %rd223, %rd12194;
	mul.hi.u64 	%rd3226, %rd12194, %rd223;
	add.s64 	%rd3227, %rd3225, %rd3208;
	setp.lt.u64 	%p926, %rd3227, %rd3225;
	selp.u64 	%rd3228, 1, 0, %p926;
	add.s64 	%rd3229, %rd3227, %rd3224;
	setp.lt.u64 	%p927, %rd3229, %rd3227;
	selp.u64 	%rd3230, 1, 0, %p927;
	add.s64 	%rd3231, %rd3226, %rd3228;
	add.s64 	%rd3232, %rd3231, %rd3230;
	mul.lo.s64 	%rd3233, %rd220, %rd12194;
	mul.hi.u64 	%rd3234, %rd12194, %rd220;
	add.s64 	%rd3235, %rd3233, %rd3211;
	setp.lt.u64 	%p928, %rd3235, %rd3233;
	selp.u64 	%rd3236, 1, 0, %p928;
	add.s64 	%rd3237, %rd3235, %rd3232;
	setp.lt.u64 	%p929, %rd3237, %rd3235;
	selp.u64 	%rd3238, 1, 0, %p929;
	add.s64 	%rd3239, %rd3234, %rd3236;
	add.s64 	%rd3240, %rd3239, %rd3238;
	mov.b64 	%rd3241, 977;
	mul.hi.u64 	%rd3242, %rd3221, %rd3241;
	mul.lo.s64 	%rd3243, %rd3229, 977;
	mul.hi.u64 	%rd3244, %rd3229, %rd3241;
	add.s64 	%rd3245, %rd3243, %rd3242;
	setp.lt.u64 	%p930, %rd3245, %rd3243;
	selp.u64 	%rd3246, 1, 0, %p930;
	add.s64 	%rd3247, %rd3244, %rd3246;
	mul.lo.s64 	%rd3248, %rd3237, 977;
	mul.hi.u64 	%rd3249, %rd3237, %rd3241;
	add.s64 	%rd3250, %rd3248, %rd3247;
	setp.lt.u64 	%p931, %rd3250, %rd3248;
	selp.u64 	%rd3251, 1, 0, %p931;
	add.s64 	%rd3252, %rd3249, %rd3251;
	mul.lo.s64 	%rd3253, %rd3240, 977;
	mul.hi.u64 	%rd3254, %rd3240, %rd3241;
	add.s64 	%rd3255, %rd3253, %rd3252;
	setp.lt.u64 	%p932, %rd3255, %rd3253;
	selp.u64 	%rd3256, 1, 0, %p932;
	add.s64 	%rd3257, %rd3254, %rd3256;
	shl.b64 	%rd3258, %rd3221, 32;
	mov.b64 	{%r98, %r99}, %rd3221;
	mov.b64 	{%r100, %r101}, %rd3229;
	mov.b64 	%rd3259, {%r99, %r100};
	mov.b64 	{%r102, %r103}, %rd3237;
	mov.b64 	%rd3260, {%r101, %r102};
	mov.b64 	{%r104, %r105}, %rd3240;
	mov.b64 	%rd3261, {%r103, %r104};
	shr.u64 	%rd3262, %rd3240, 32;
	mad.lo.s64 	%rd3263, %rd3221, 977, %rd3258;
	setp.lt.u64 	%p933, %rd3263, %rd3258;
	selp.u64 	%rd3264, 1, 0, %p933;
	add.s64 	%rd3265, %rd3259, %rd3264;
	add.s64 	%rd3266, %rd3265, %rd3245;
	setp.lt.u64 	%p934, %rd3266, %rd3259;
	setp.eq.s64 	%p935, %rd3266, %rd3259;
	and.pred  	%p936, %p933, %p935;
	or.pred  	%p937, %p934, %p936;
	selp.u64 	%rd3267, 1, 0, %p937;
	add.s64 	%rd3268, %rd3260, %rd3267;
	add.s64 	%rd3269, %rd3268, %rd3250;
	setp.lt.u64 	%p938, %rd3269, %rd3260;
	setp.eq.s64 	%p939, %rd3269, %rd3260;
	and.pred  	%p940, %p937, %p939;
	or.pred  	%p941, %p938, %p940;
	selp.u64 	%rd3270, 1, 0, %p941;
	add.s64 	%rd3271, %rd3261, %rd3270;
	add.s64 	%rd3272, %rd3271, %rd3255;
	setp.lt.u64 	%p942, %rd3272, %rd3261;
	setp.eq.s64 	%p943, %rd3272, %rd3261;
	and.pred  	%p944, %p941, %p943;
	or.pred  	%p945, %p942, %p944;
	selp.u64 	%rd3273, 1, 0, %p945;
	add.s64 	%rd3274, %rd3262, %rd3273;
	add.s64 	%rd3275, %rd3274, %rd3257;
	mad.lo.s64 	%rd12129, %rd225, %rd12197, %rd3263;
	setp.lt.u64 	%p946, %rd12129, %rd3263;
	selp.u64 	%rd3276, 1, 0, %p946;
	add.s64 	%rd3277, %rd3266, %rd3156;
	add.s64 	%rd12128, %rd3277, %rd3276;
	setp.lt.u64 	%p947, %rd12128, %rd3156;
	setp.eq.s64 	%p948, %rd12128, %rd3156;
	and.pred  	%p949, %p946, %p948;
	or.pred  	%p950, %p947, %p949;
	selp.u64 	%rd3278, 1, 0, %p950;
	add.s64 	%rd3279, %rd3269, %rd3185;
	add.s64 	%rd12127, %rd3279, %rd3278;
	setp.lt.u64 	%p951, %rd12127, %rd3185;
	setp.eq.s64 	%p952, %rd12127, %rd3185;
	and.pred  	%p953, %p950, %p952;
	or.pred  	%p954, %p951, %p953;
	selp.u64 	%rd3280, 1, 0, %p954;
	add.s64 	%rd3281, %rd3272, %rd3214;
	add.s64 	%rd12126, %rd3281, %rd3280;
	setp.lt.u64 	%p955, %rd12126, %rd3214;
	setp.eq.s64 	%p956, %rd12126, %rd3214;
	and.pred  	%p957, %p954, %p956;
	or.pred  	%p958, %p955, %p957;
	selp.u64 	%rd3282, 1, 0, %p958;
	add.s64 	%rd12121, %rd3275, %rd3282;
	setp.eq.s64 	%p959, %rd12121, 0;
	@%p959 bra 	$L__BB1_61;
	mov.u64 	%rd12123, %rd12128;
	mov.u64 	%rd12124, %rd12127;
	mov.u64 	%rd12125, %rd12126;
$L__BB1_60:
	mul.lo.s64 	%rd3284, %rd12121, 977;
	shl.b64 	%rd3285, %rd12121, 32;
	add.s64 	%rd12129, %rd3284, %rd12129;
	setp.lt.u64 	%p960, %rd12129, %rd3284;
	selp.u64 	%rd3286, 1, 0, %p960;
	add.s64 	%rd3287, %rd3285, %rd12123;
	add.s64 	%rd12128, %rd3287, %rd3286;
	setp.lt.u64 	%p961, %rd12128, %rd12123;
	setp.eq.s64 	%p962, %rd12128, %rd12123;
	and.pred  	%p963, %p960, %p962;
	or.pred  	%p964, %p961, %p963;
	selp.u64 	%rd3288, 1, 0, %p964;
	add.s64 	%rd12127, %rd12124, %rd3288;
	setp.lt.u64 	%p965, %rd12127, %rd12124;
	selp.u64 	%rd3289, 1, 0, %p965;
	add.s64 	%rd12126, %rd12125, %rd3289;
	setp.lt.u64 	%p966, %rd12126, %rd12125;
	mov.b64 	%rd12121, 1;
	mov.u64 	%rd12123, %rd12128;
	mov.u64 	%rd12124, %rd12127;
	mov.u64 	%rd12125, %rd12126;
	@%p966 bra 	$L__BB1_60;
$L__BB1_61:
	setp.lt.u64 	%p968, %rd12129, %rd270;
	setp.lt.u64 	%p969, %rd12128, %rd269;
	setp.eq.s64 	%p970, %rd12128, %rd269;
	and.pred  	%p971, %p968, %p970;
	or.pred  	%p972, %p969, %p971;
	setp.lt.u64 	%p973, %rd12127, %rd271;
	setp.eq.s64 	%p974, %rd12127, %rd271;
	and.pred  	%p975, %p974, %p972;
	or.pred  	%p37, %p973, %p975;
	setp.lt.u64 	%p976, %rd12126, %rd267;
	mov.pred 	%p6018, 0;
	@%p976 bra 	$L__BB1_63;
	not.pred 	%p977, %p37;
	setp.ne.s64 	%p978, %rd12126, %rd267;
	or.pred  	%p6018, %p978, %p977;
$L__BB1_63:
	selp.u64 	%rd3290, 1, 0, %p37;
	ld.const.u64 	%rd293, [SECP256K1_P+24];
	add.s64 	%rd3291, %rd293, %rd3290;
	selp.b64 	%rd3292, %rd3291, 0, %p6018;
	sub.s64 	%rd294, %rd12126, %rd3292;
	ld.const.u64 	%rd295, [SECP256K1_P+8];
	setp.lt.u64 	%p979, %rd12128, %rd295;
	ld.const.u64 	%rd3293, [SECP256K1_P];
	setp.lt.u64 	%p980, %rd12129, %rd3293;
	setp.eq.s64 	%p981, %rd12128, %rd295;
	and.pred  	%p982, %p980, %p981;
	or.pred  	%p984, %p979, %p982;
	selp.u64 	%rd3294, 1, 0, %p984;
	ld.const.u64 	%rd296, [SECP256K1_P+16];
	add.s64 	%rd3295, %rd296, %rd3294;
	selp.b64 	%rd3296, %rd3295, 0, %p6018;
	sub.s64 	%rd297, %rd12127, %rd3296;
	selp.u64 	%rd3297, 1, 0, %p980;
	add.s64 	%rd3298, %rd295, %rd3297;
	selp.b64 	%rd3299, %rd3298, 0, %p6018;
	sub.s64 	%rd298, %rd12128, %rd3299;
	selp.b64 	%rd3300, %rd3293, 0, %p6018;
	sub.s64 	%rd299, %rd12129, %rd3300;
	mul.hi.u64 	%rd3301, %rd274, %rd274;
	mul.lo.s64 	%rd3302, %rd273, %rd274;
	mul.hi.u64 	%rd3303, %rd274, %rd273;
	add.s64 	%rd3304, %rd3302, %rd3301;
	setp.lt.u64 	%p985, %rd3304, %rd3302;
	selp.u64 	%rd3305, 1, 0, %p985;
	add.s64 	%rd3306, %rd3303, %rd3305;
	mul.lo.s64 	%rd3307, %rd272, %rd274;
	mul.hi.u64 	%rd3308, %rd274, %rd272;
	add.s64 	%rd3309, %rd3307, %rd3306;
	setp.lt.u64 	%p986, %rd3309, %rd3307;
	selp.u64 	%rd3310, 1, 0, %p986;
	add.s64 	%rd3311, %rd3308, %rd3310;
	mul.lo.s64 	%rd3312, %rd268, %rd274;
	mul.hi.u64 	%rd3313, %rd274, %rd268;
	add.s64 	%rd3314, %rd3312, %rd3311;
	setp.lt.u64 	%p987, %rd3314, %rd3312;
	selp.u64 	%rd3315, 1, 0, %p987;
	add.s64 	%rd3316, %rd3313, %rd3315;
	mul.hi.u64 	%rd3317, %rd273, %rd274;
	add.s64 	%rd3318, %rd3304, %rd3302;
	setp.lt.u64 	%p988, %rd3318, %rd3304;
	selp.u64 	%rd3319, 1, 0, %p988;
	add.s64 	%rd3320, %rd3317, %rd3319;
	mul.lo.s64 	%rd3321, %rd273, %rd273;
	mul.hi.u64 	%rd3322, %rd273, %rd273;
	add.s64 	%rd3323, %rd3321, %rd3309;
	setp.lt.u64 	%p989, %rd3323, %rd3321;
	selp.u64 	%rd3324, 1, 0, %p989;
	add.s64 	%rd3325, %rd3323, %rd3320;
	setp.lt.u64 	%p990, %rd3325, %rd3323;
	selp.u64 	%rd3326, 1, 0, %p990;
	add.s64 	%rd3327, %rd3322, %rd3324;
	add.s64 	%rd3328, %rd3327, %rd3326;
	mul.lo.s64 	%rd3329, %rd272, %rd273;
	mul.hi.u64 	%rd3330, %rd273, %rd272;
	add.s64 	%rd3331, %rd3329, %rd3314;
	setp.lt.u64 	%p991, %rd3331, %rd3329;
	selp.u64 	%rd3332, 1, 0, %p991;
	add.s64 	%rd3333, %rd3331, %rd3328;
	setp.lt.u64 	%p992, %rd3333, %rd3331;
	selp.u64 	%rd3334, 1, 0, %p992;
	add.s64 	%rd3335, %rd3330, %rd3332;
	add.s64 	%rd3336, %rd3335, %rd3334;
	mul.lo.s64 	%rd3337, %rd268, %rd273;
	mul.hi.u64 	%rd3338, %rd273, %rd268;
	add.s64 	%rd3339, %rd3337, %rd3316;
	setp.lt.u64 	%p993, %rd3339, %rd3337;
	selp.u64 	%rd3340, 1, 0, %p993;
	add.s64 	%rd3341, %rd3339, %rd3336;
	setp.lt.u64 	%p994, %rd3341, %rd3339;
	selp.u64 	%rd3342, 1, 0, %p994;
	add.s64 	%rd3343, %rd3338, %rd3340;
	add.s64 	%rd3344, %rd3343, %rd3342;
	mul.hi.u64 	%rd3345, %rd272, %rd274;
	add.s64 	%rd3346, %rd3307, %rd3325;
	setp.lt.u64 	%p995, %rd3346, %rd3307;
	selp.u64 	%rd3347, 1, 0, %p995;
	add.s64 	%rd3348, %rd3345, %rd3347;
	mul.hi.u64 	%rd3349, %rd272, %rd273;
	add.s64 	%rd3350, %rd3329, %rd3333;
	setp.lt.u64 	%p996, %rd3350, %rd3329;
	selp.u64 	%rd3351, 1, 0, %p996;
	add.s64 	%rd3352, %rd3350, %rd3348;
	setp.lt.u64 	%p997, %rd3352, %rd3350;
	selp.u64 	%rd3353, 1, 0, %p997;
	add.s64 	%rd3354, %rd3349, %rd3351;
	add.s64 	%rd3355, %rd3354, %rd3353;
	mul.lo.s64 	%rd3356, %rd272, %rd272;
	mul.hi.u64 	%rd3357, %rd272, %rd272;
	add.s64 	%rd3358, %rd3356, %rd3341;
	setp.lt.u64 	%p998, %rd3358, %rd3356;
	selp.u64 	%rd3359, 1, 0, %p998;
	add.s64 	%rd3360, %rd3358, %rd3355;
	setp.lt.u64 	%p999, %rd3360, %rd3358;
	selp.u64 	%rd3361, 1, 0, %p999;
	add.s64 	%rd3362, %rd3357, %rd3359;
	add.s64 	%rd3363, %rd3362, %rd3361;
	mul.lo.s64 	%rd3364, %rd268, %rd272;
	mul.hi.u64 	%rd3365, %rd272, %rd268;
	add.s64 	%rd3366, %rd3364, %rd3344;
	setp.lt.u64 	%p1000, %rd3366, %rd3364;
	selp.u64 	%rd3367, 1, 0, %p1000;
	add.s64 	%rd3368, %rd3366, %rd3363;
	setp.lt.u64 	%p1001, %rd3368, %rd3366;
	selp.u64 	%rd3369, 1, 0, %p1001;
	add.s64 	%rd3370, %rd3365, %rd3367;
	add.s64 	%rd3371, %rd3370, %rd3369;
	mul.hi.u64 	%rd3372, %rd268, %rd274;
	add.s64 	%rd3373, %rd3312, %rd3352;
	setp.lt.u64 	%p1002, %rd3373, %rd3312;
	selp.u64 	%rd3374, 1, 0, %p1002;
	add.s64 	%rd3375, %rd3372, %rd3374;
	mul.hi.u64 	%rd3376, %rd268, %rd273;
	add.s64 	%rd3377, %rd3337, %rd3360;
	setp.lt.u64 	%p1003, %rd3377, %rd3337;
	selp.u64 	%rd3378, 1, 0, %p1003;
	add.s64 	%rd3379, %rd3377, %rd3375;
	setp.lt.u64 	%p1004, %rd3379, %rd3377;
	selp.u64 	%rd3380, 1, 0, %p1004;
	add.s64 	%rd3381, %rd3376, %rd3378;
	add.s64 	%rd3382, %rd3381, %rd3380;
	mul.hi.u64 	%rd3383, %rd268, %rd272;
	add.s64 	%rd3384, %rd3364, %rd3368;
	setp.lt.u64 	%p1005, %rd3384, %rd3364;
	selp.u64 	%rd3385, 1, 0, %p1005;
	add.s64 	%rd3386, %rd3384, %rd3382;
	setp.lt.u64 	%p1006, %rd3386, %rd3384;
	selp.u64 	%rd3387, 1, 0, %p1006;
	add.s64 	%rd3388, %rd3383, %rd3385;
	add.s64 	%rd3389, %rd3388, %rd3387;
	mul.lo.s64 	%rd3390, %rd268, %rd268;
	mul.hi.u64 	%rd3391, %rd268, %rd268;
	add.s64 	%rd3392, %rd3390, %rd3371;
	setp.lt.u64 	%p1007, %rd3392, %rd3390;
	selp.u64 	%rd3393, 1, 0, %p1007;
	add.s64 	%rd3394, %rd3392, %rd3389;
	setp.lt.u64 	%p1008, %rd3394, %rd3392;
	selp.u64 	%rd3395, 1, 0, %p1008;
	add.s64 	%rd3396, %rd3391, %rd3393;
	add.s64 	%rd3397, %rd3396, %rd3395;
	mov.b64 	%rd3398, 977;
	mul.hi.u64 	%rd3399, %rd3379, %rd3398;
	mul.lo.s64 	%rd3400, %rd3386, 977;
	mul.hi.u64 	%rd3401, %rd3386, %rd3398;
	add.s64 	%rd3402, %rd3400, %rd3399;
	setp.lt.u64 	%p1009, %rd3402, %rd3400;
	selp.u64 	%rd3403, 1, 0, %p1009;
	add.s64 	%rd3404, %rd3401, %rd3403;
	mul.lo.s64 	%rd3405, %rd3394, 977;
	mul.hi.u64 	%rd3406, %rd3394, %rd3398;
	add.s64 	%rd3407, %rd3405, %rd3404;
	setp.lt.u64 	%p1010, %rd3407, %rd3405;
	selp.u64 	%rd3408, 1, 0, %p1010;
	add.s64 	%rd3409, %rd3406, %rd3408;
	mul.lo.s64 	%rd3410, %rd3397, 977;
	mul.hi.u64 	%rd3411, %rd3397, %rd3398;
	add.s64 	%rd3412, %rd3410, %rd3409;
	setp.lt.u64 	%p1011, %rd3412, %rd3410;
	selp.u64 	%rd3413, 1, 0, %p1011;
	add.s64 	%rd3414, %rd3411, %rd3413;
	shl.b64 	%rd3415, %rd3379, 32;
	mov.b64 	{%r106, %r107}, %rd3379;
	mov.b64 	{%r108, %r109}, %rd3386;
	mov.b64 	%rd3416, {%r107, %r108};
	mov.b64 	{%r110, %r111}, %rd3394;
	mov.b64 	%rd3417, {%r109, %r110};
	mov.b64 	{%r112, %r113}, %rd3397;
	mov.b64 	%rd3418, {%r111, %r112};
	shr.u64 	%rd3419, %rd3397, 32;
	mad.lo.s64 	%rd3420, %rd3379, 977, %rd3415;
	setp.lt.u64 	%p1012, %rd3420, %rd3415;
	selp.u64 	%rd3421, 1, 0, %p1012;
	add.s64 	%rd3422, %rd3416, %rd3421;
	add.s64 	%rd3423, %rd3422, %rd3402;
	setp.lt.u64 	%p1013, %rd3423, %rd3416;
	setp.eq.s64 	%p1014, %rd3423, %rd3416;
	and.pred  	%p1015, %p1012, %p1014;
	or.pred  	%p1016, %p1013, %p1015;
	selp.u64 	%rd3424, 1, 0, %p1016;
	add.s64 	%rd3425, %rd3417, %rd3424;
	add.s64 	%rd3426, %rd3425, %rd3407;
	setp.lt.u64 	%p1017, %rd3426, %rd3417;
	setp.eq.s64 	%p1018, %rd3426, %rd3417;
	and.pred  	%p1019, %p1016, %p1018;
	or.pred  	%p1020, %p1017, %p1019;
	selp.u64 	%rd3427, 1, 0, %p1020;
	add.s64 	%rd3428, %rd3418, %rd3427;
	add.s64 	%rd3429, %rd3428, %rd3412;
	setp.lt.u64 	%p1021, %rd3429, %rd3418;
	setp.eq.s64 	%p1022, %rd3429, %rd3418;
	and.pred  	%p1023, %p1020, %p1022;
	or.pred  	%p1024, %p1021, %p1023;
	selp.u64 	%rd3430, 1, 0, %p1024;
	add.s64 	%rd3431, %rd3419, %rd3430;
	add.s64 	%rd3432, %rd3431, %rd3414;
	mad.lo.s64 	%rd12138, %rd274, %rd274, %rd3420;
	setp.lt.u64 	%p1025, %rd12138, %rd3420;
	selp.u64 	%rd3433, 1, 0, %p1025;
	add.s64 	%rd3434, %rd3423, %rd3318;
	add.s64 	%rd12137, %rd3434, %rd3433;
	setp.lt.u64 	%p1026, %rd12137, %rd3318;
	setp.eq.s64 	%p1027, %rd12137, %rd3318;
	and.pred  	%p1028, %p1025, %p1027;
	or.pred  	%p1029, %p1026, %p1028;
	selp.u64 	%rd3435, 1, 0, %p1029;
	add.s64 	%rd3436, %rd3426, %rd3346;
	add.s64 	%rd12136, %rd3436, %rd3435;
	setp.lt.u64 	%p1030, %rd12136, %rd3346;
	setp.eq.s64 	%p1031, %rd12136, %rd3346;
	and.pred  	%p1032, %p1029, %p1031;
	or.pred  	%p1033, %p1030, %p1032;
	selp.u64 	%rd3437, 1, 0, %p1033;
	add.s64 	%rd3438, %rd3429, %rd3373;
	add.s64 	%rd12135, %rd3438, %rd3437;
	setp.lt.u64 	%p1034, %rd12135, %rd3373;
	setp.eq.s64 	%p1035, %rd12135, %rd3373;
	and.pred  	%p1036, %p1033, %p1035;
	or.pred  	%p1037, %p1034, %p1036;
	selp.u64 	%rd3439, 1, 0, %p1037;
	add.s64 	%rd12130, %rd3432, %rd3439;
	setp.eq.s64 	%p1038, %rd12130, 0;
	@%p1038 bra 	$L__BB1_66;
	mov.u64 	%rd12132, %rd12137;
	mov.u64 	%rd12133, %rd12136;
	mov.u64 	%rd12134, %rd12135;
$L__BB1_65:
	mul.lo.s64 	%rd3441, %rd12130, 977;
	shl.b64 	%rd3442, %rd12130, 32;
	add.s64 	%rd12138, %rd3441, %rd12138;
	setp.lt.u64 	%p1039, %rd12138, %rd3441;
	selp.u64 	%rd3443, 1, 0, %p1039;
	add.s64 	%rd3444, %rd3442, %rd12132;
	add.s64 	%rd12137, %rd3444, %rd3443;
	setp.lt.u64 	%p1040, %rd12137, %rd12132;
	setp.eq.s64 	%p1041, %rd12137, %rd12132;
	and.pred  	%p1042, %p1039, %p1041;
	or.pred  	%p1043, %p1040, %p1042;
	selp.u64 	%rd3445, 1, 0, %p1043;
	add.s64 	%rd12136, %rd12133, %rd3445;
	setp.lt.u64 	%p1044, %rd12136, %rd12133;
	selp.u64 	%rd3446, 1, 0, %p1044;
	add.s64 	%rd12135, %rd12134, %rd3446;
	setp.lt.u64 	%p1045, %rd12135, %rd12134;
	mov.b64 	%rd12130, 1;
	mov.u64 	%rd12132, %rd12137;
	mov.u64 	%rd12133, %rd12136;
	mov.u64 	%rd12134, %rd12135;
	@%p1045 bra 	$L__BB1_65;
$L__BB1_66:
	setp.lt.u64 	%p1047, %rd12138, %rd3293;
	selp.u64 	%rd318, 1, 0, %p1047;
	setp.lt.u64 	%p1048, %rd12137, %rd295;
	setp.eq.s64 	%p1049, %rd12137, %rd295;
	and.pred  	%p1050, %p1047, %p1049;
	or.pred  	%p1051, %p1048, %p1050;
	selp.u64 	%rd319, 1, 0, %p1051;
	setp.lt.u64 	%p1052, %rd12136, %rd296;
	setp.eq.s64 	%p1053, %rd12136, %rd296;
	and.pred  	%p1054, %p1053, %p1051;
	or.pred  	%p40, %p1052, %p1054;
	setp.lt.u64 	%p1055, %rd12135, %rd293;
	mov.pred 	%p6019, 0;
	@%p1055 bra 	$L__BB1_68;
	not.pred 	%p1056, %p40;
	setp.ne.s64 	%p1057, %rd12135, %rd293;
	or.pred  	%p6019, %p1057, %p1056;
$L__BB1_68:
	selp.u64 	%rd3449, 1, 0, %p40;
	add.s64 	%rd3450, %rd293, %rd3449;
	selp.b64 	%rd3451, %rd3450, 0, %p6019;
	sub.s64 	%rd3452, %rd12135, %rd3451;
	add.s64 	%rd3453, %rd296, %rd319;
	selp.b64 	%rd3454, %rd3453, 0, %p6019;
	sub.s64 	%rd3455, %rd12136, %rd3454;
	add.s64 	%rd3456, %rd295, %rd318;
	selp.b64 	%rd3457, %rd3456, 0, %p6019;
	sub.s64 	%rd3458, %rd12137, %rd3457;
	selp.b64 	%rd3460, %rd3293, 0, %p6019;
	sub.s64 	%rd3461, %rd12138, %rd3460;
	sub.s64 	%rd12142, %rd3461, %rd250;
	setp.lt.u64 	%p1058, %rd3461, %rd250;
	selp.s64 	%rd3462, -1, 0, %p1058;
	sub.s64 	%rd3463, %rd3458, %rd249;
	add.s64 	%rd12141, %rd3463, %rd3462;
	setp.lt.u64 	%p1059, %rd3458, %rd249;
	setp.eq.s64 	%p1060, %rd3458, %rd249;
	and.pred  	%p1061, %p1058, %p1060;
	or.pred  	%p1063, %p1059, %p1061;
	selp.s64 	%rd3464, -1, 0, %p1063;
	sub.s64 	%rd3465, %rd3455, %rd247;
	add.s64 	%rd12140, %rd3465, %rd3464;
	setp.lt.u64 	%p1064, %rd3455, %rd247;
	setp.eq.s64 	%p1065, %rd3455, %rd247;
	and.pred  	%p1066, %p1065, %p1063;
	or.pred  	%p1068, %p1064, %p1066;
	selp.s64 	%rd3466, -1, 0, %p1068;
	sub.s64 	%rd3467, %rd3452, %rd246;
	add.s64 	%rd12139, %rd3467, %rd3466;
	setp.ge.u64 	%p1069, %rd3452, %rd246;
	setp.eq.s64 	%p1070, %rd3452, %rd246;
	and.pred  	%p1071, %p1070, %p1068;
	not.pred 	%p1073, %p1071;
	and.pred  	%p1074, %p1069, %p1073;
	@%p1074 bra 	$L__BB1_70;
	add.s64 	%rd12142, %rd3293, %rd12142;
	setp.lt.u64 	%p1075, %rd12142, %rd3293;
	selp.u64 	%rd3469, 1, 0, %p1075;
	add.s64 	%rd3470, %rd295, %rd12141;
	add.s64 	%rd326, %rd3470, %rd3469;
	setp.lt.u64 	%p1076, %rd326, %rd12141;
	setp.eq.s64 	%p1077, %rd326, %rd12141;
	and.pred  	%p1078, %p1075, %p1077;
	or.pred  	%p1080, %p1076, %p1078;
	selp.u64 	%rd3471, 1, 0, %p1080;
	add.s64 	%rd3472, %rd296, %rd12140;
	add.s64 	%rd327, %rd3472, %rd3471;
	setp.lt.u64 	%p1081, %rd327, %rd12140;
	setp.eq.s64 	%p1082, %rd327, %rd12140;
	and.pred  	%p1083, %p1080, %p1082;
	or.pred  	%p1085, %p1081, %p1083;
	selp.u64 	%rd3473, 1, 0, %p1085;
	add.s64 	%rd3474, %rd293, %rd12139;
	add.s64 	%rd12139, %rd3474, %rd3473;
	mov.u64 	%rd12140, %rd327;
	mov.u64 	%rd12141, %rd326;
$L__BB1_70:
	setp.lt.s64 	%p1087, %rd299, 0;
	mov.b64 	{%r114, %r115}, %rd298;
	mov.b64 	{%r116, %r117}, %rd299;
	shf.l.wrap.b32 	%r118, %r117, %r114, 1;
	shf.l.wrap.b32 	%r119, %r114, %r115, 1;
	mov.b64 	%rd3475, {%r118, %r119};
	setp.lt.u64 	%p1088, %rd3475, %rd298;
	setp.eq.s64 	%p1089, %rd3475, %rd298;
	and.pred  	%p1090, %p1087, %p1089;
	or.pred  	%p1091, %p1088, %p1090;
	selp.u64 	%rd3476, 1, 0, %p1091;
	shl.b64 	%rd3477, %rd297, 1;
	or.b64  	%rd3478, %rd3477, %rd3476;
	setp.lt.u64 	%p1092, %rd3478, %rd297;
	setp.eq.s64 	%p1093, %rd3478, %rd297;
	and.pred  	%p1094, %p1091, %p1093;
	or.pred  	%p43, %p1092, %p1094;
	selp.u64 	%rd3479, 1, 0, %p43;
	shl.b64 	%rd3480, %rd294, 1;
	or.b64  	%rd333, %rd3480, %rd3479;
	setp.lt.u64 	%p1095, %rd333, %rd294;
	mov.pred 	%p6020, -1;
	@%p1095 bra 	$L__BB1_72;
	setp.eq.s64 	%p1096, %rd333, %rd294;
	and.pred  	%p6020, %p43, %p1096;
$L__BB1_72:
	shl.b64 	%rd3481, %rd299, 1;
	setp.lt.u64 	%p1098, %rd3481, %rd3293;
	setp.lt.u64 	%p1099, %rd3475, %rd295;
	setp.eq.s64 	%p1100, %rd3475, %rd295;
	and.pred  	%p1101, %p1098, %p1100;
	or.pred  	%p1103, %p1099, %p1101;
	setp.eq.s64 	%p1106, %rd3475, %rd298;
	and.pred  	%p1107, %p1087, %p1106;
	or.pred  	%p1108, %p1088, %p1107;
	selp.u64 	%rd3484, 1, 0, %p1108;
	or.b64  	%rd3485, %rd3477, %rd3484;
	setp.lt.u64 	%p1109, %rd3485, %rd296;
	setp.eq.s64 	%p1110, %rd3485, %rd296;
	and.pred  	%p1111, %p1110, %p1103;
	or.pred  	%p46, %p1109, %p1111;
	shl.b64 	%rd3486, %rd294, 1;
	setp.lt.u64 	%p1113, %rd3485, %rd297;
	setp.eq.s64 	%p1114, %rd3485, %rd297;
	and.pred  	%p1115, %p1108, %p1114;
	or.pred  	%p1116, %p1113, %p1115;
	selp.u64 	%rd3487, 1, 0, %p1116;
	or.b64  	%rd337, %rd3486, %rd3487;
	ld.const.u64 	%rd338, [SECP256K1_P+24];
	setp.lt.u64 	%p1117, %rd337, %rd338;
	mov.pred 	%p6021, 0;
	@%p1117 bra 	$L__BB1_74;
	not.pred 	%p1118, %p46;
	setp.ne.s64 	%p1119, %rd337, %rd338;
	or.pred  	%p6021, %p1119, %p1118;
$L__BB1_74:
	or.pred  	%p1120, %p6020, %p6021;
	selp.u64 	%rd3488, 1, 0, %p46;
	add.s64 	%rd3489, %rd338, %rd3488;
	selp.b64 	%rd3490, %rd3489, 0, %p1120;
	shl.b64 	%rd3492, %rd297, 1;
	mov.b64 	{%r126, %r127}, %rd298;
	mov.b64 	{%r128, %r129}, %rd299;
	shf.l.wrap.b32 	%r130, %r129, %r126, 1;
	shf.l.wrap.b32 	%r131, %r126, %r127, 1;
	mov.b64 	%rd3493, {%r130, %r131};
	setp.lt.u64 	%p1121, %rd3493, %rd298;
	setp.lt.s64 	%p1122, %rd299, 0;
	setp.eq.s64 	%p1123, %rd3493, %rd298;
	and.pred  	%p1124, %p1122, %p1123;
	or.pred  	%p1125, %p1121, %p1124;
	selp.u64 	%rd3494, 1, 0, %p1125;
	or.b64  	%rd3495, %rd3492, %rd3494;
	setp.lt.u64 	%p1126, %rd3495, %rd297;
	setp.eq.s64 	%p1127, %rd3495, %rd297;
	and.pred  	%p1128, %p1125, %p1127;
	or.pred  	%p1129, %p1126, %p1128;
	selp.u64 	%rd3496, 1, 0, %p1129;
	or.b64  	%rd3497, %rd3486, %rd3496;
	sub.s64 	%rd3498, %rd3497, %rd3490;
	setp.lt.u64 	%p1130, %rd3493, %rd295;
	setp.eq.s64 	%p1132, %rd3493, %rd295;
	and.pred  	%p1133, %p1098, %p1132;
	or.pred  	%p1134, %p1130, %p1133;
	selp.u64 	%rd3500, 1, 0, %p1134;
	add.s64 	%rd3501, %rd296, %rd3500;
	selp.b64 	%rd3502, %rd3501, 0, %p1120;
	sub.s64 	%rd3503, %rd3495, %rd3502;
	selp.u64 	%rd3504, 1, 0, %p1098;
	add.s64 	%rd3505, %rd295, %rd3504;
	selp.b64 	%rd3506, %rd3505, 0, %p1120;
	sub.s64 	%rd3507, %rd3493, %rd3506;
	selp.b64 	%rd3508, %rd3293, 0, %p1120;
	sub.s64 	%rd3509, %rd3481, %rd3508;
	sub.s64 	%rd12197, %rd12142, %rd3509;
	setp.lt.u64 	%p1135, %rd12142, %rd3509;
	selp.s64 	%rd3510, -1, 0, %p1135;
	sub.s64 	%rd3511, %rd12141, %rd3507;
	add.s64 	%rd12196, %rd3511, %rd3510;
	setp.lt.u64 	%p1136, %rd12141, %rd3507;
	setp.eq.s64 	%p1137, %rd12141, %rd3507;
	and.pred  	%p1138, %p1135, %p1137;
	or.pred  	%p1140, %p1136, %p1138;
	selp.s64 	%rd3512, -1, 0, %p1140;
	sub.s64 	%rd3513, %rd12140, %rd3503;
	add.s64 	%rd12195, %rd3513, %rd3512;
	setp.lt.u64 	%p1141, %rd12140, %rd3503;
	setp.eq.s64 	%p1142, %rd12140, %rd3503;
	and.pred  	%p1143, %p1142, %p1140;
	or.pred  	%p1145, %p1141, %p1143;
	selp.s64 	%rd3514, -1, 0, %p1145;
	sub.s64 	%rd3515, %rd12139, %rd3498;
	add.s64 	%rd12194, %rd3515, %rd3514;
	setp.ge.u64 	%p1146, %rd12139, %rd3498;
	setp.eq.s64 	%p1147, %rd12139, %rd3498;
	and.pred  	%p1148, %p1147, %p1145;
	not.pred 	%p1150, %p1148;
	and.pred  	%p1151, %p1146, %p1150;
	@%p1151 bra 	$L__BB1_76;
	ld.const.u64 	%rd3516, [SECP256K1_P];
	add.s64 	%rd12197, %rd3516, %rd12197;
	setp.lt.u64 	%p1152, %rd12197, %rd3516;
	selp.u64 	%rd3517, 1, 0, %p1152;
	add.s64 	%rd3518, %rd295, %rd12196;
	add.s64 	%rd344, %rd3518, %rd3517;
	setp.lt.u64 	%p1153, %rd344, %rd12196;
	setp.eq.s64 	%p1154, %rd344, %rd12196;
	and.pred  	%p1155, %p1152, %p1154;
	or.pred  	%p1157, %p1153, %p1155;
	selp.u64 	%rd3519, 1, 0, %p1157;
	add.s64 	%rd3520, %rd296, %rd12195;
	add.s64 	%rd345, %rd3520, %rd3519;
	setp.lt.u64 	%p1158, %rd345, %rd12195;
	setp.eq.s64 	%p1159, %rd345, %rd12195;
	and.pred  	%p1160, %p1157, %p1159;
	or.pred  	%p1162, %p1158, %p1160;
	selp.u64 	%rd3521, 1, 0, %p1162;
	add.s64 	%rd3522, %rd338, %rd12194;
	add.s64 	%rd12194, %rd3522, %rd3521;
	mov.u64 	%rd12195, %rd345;
	mov.u64 	%rd12196, %rd344;
$L__BB1_76:
	sub.s64 	%rd12150, %rd299, %rd12197;
	setp.lt.u64 	%p1163, %rd299, %rd12197;
	selp.s64 	%rd3523, -1, 0, %p1163;
	sub.s64 	%rd3524, %rd298, %rd12196;
	add.s64 	%rd12149, %rd3524, %rd3523;
	setp.lt.u64 	%p1164, %rd298, %rd12196;
	setp.eq.s64 	%p1165, %rd298, %rd12196;
	and.pred  	%p1166, %p1165, %p1163;
	or.pred  	%p1167, %p1164, %p1166;
	selp.s64 	%rd3525, -1, 0, %p1167;
	sub.s64 	%rd3526, %rd297, %rd12195;
	add.s64 	%rd12148, %rd3526, %rd3525;
	setp.lt.u64 	%p1168, %rd297, %rd12195;
	setp.eq.s64 	%p1169, %rd297, %rd12195;
	and.pred  	%p1170, %p1169, %p1167;
	or.pred  	%p1171, %p1168, %p1170;
	not.pred 	%p1172, %p1171;
	selp.s64 	%rd3527, -1, 0, %p1171;
	sub.s64 	%rd3528, %rd294, %rd12194;
	add.s64 	%rd12147, %rd3528, %rd3527;
	setp.ge.u64 	%p1173, %rd294, %rd12194;
	setp.ne.s64 	%p1174, %rd294, %rd12194;
	or.pred  	%p1175, %p1174, %p1172;
	and.pred  	%p1176, %p1173, %p1175;
	@%p1176 bra 	$L__BB1_78;
	ld.const.u64 	%rd3529, [SECP256K1_P];
	add.s64 	%rd12150, %rd3529, %rd12150;
	setp.lt.u64 	%p1177, %rd12150, %rd3529;
	selp.u64 	%rd3530, 1, 0, %p1177;
	add.s64 	%rd3531, %rd295, %rd12149;
	add.s64 	%rd356, %rd3531, %rd3530;
	setp.lt.u64 	%p1178, %rd356, %rd12149;
	setp.eq.s64 	%p1179, %rd356, %rd12149;
	and.pred  	%p1180, %p1177, %p1179;
	or.pred  	%p1182, %p1178, %p1180;
	selp.u64 	%rd3532, 1, 0, %p1182;
	add.s64 	%rd3533, %rd296, %rd12148;
	add.s64 	%rd357, %rd3533, %rd3532;
	setp.lt.u64 	%p1183, %rd357, %rd12148;
	setp.eq.s64 	%p1184, %rd357, %rd12148;
	and.pred  	%p1185, %p1182, %p1184;
	or.pred  	%p1187, %p1183, %p1185;
	selp.u64 	%rd3534, 1, 0, %p1187;
	add.s64 	%rd3535, %rd338, %rd12147;
	add.s64 	%rd12147, %rd3535, %rd3534;
	mov.u64 	%rd12148, %rd357;
	mov.u64 	%rd12149, %rd356;
$L__BB1_78:
	mul.hi.u64 	%rd3536, %rd274, %rd12150;
	mul.lo.s64 	%rd3537, %rd12149, %rd274;
	mul.hi.u64 	%rd3538, %rd274, %rd12149;
	add.s64 	%rd3539, %rd3537, %rd3536;
	setp.lt.u64 	%p1188, %rd3539, %rd3537;
	selp.u64 	%rd3540, 1, 0, %p1188;
	add.s64 	%rd3541, %rd3538, %rd3540;
	mul.lo.s64 	%rd3542, %rd12148, %rd274;
	mul.hi.u64 	%rd3543, %rd274, %rd12148;
	add.s64 	%rd3544, %rd3542, %rd3541;
	setp.lt.u64 	%p1189, %rd3544, %rd3542;
	selp.u64 	%rd3545, 1, 0, %p1189;
	add.s64 	%rd3546, %rd3543, %rd3545;
	mul.lo.s64 	%rd3547, %rd12147, %rd274;
	mul.hi.u64 	%rd3548, %rd274, %rd12147;
	add.s64 	%rd3549, %rd3547, %rd3546;
	setp.lt.u64 	%p1190, %rd3549, %rd3547;
	selp.u64 	%rd3550, 1, 0, %p1190;
	add.s64 	%rd3551, %rd3548, %rd3550;
	mul.lo.s64 	%rd3552, %rd12150, %rd273;
	mul.hi.u64 	%rd3553, %rd273, %rd12150;
	add.s64 	%rd3554, %rd3552, %rd3539;
	setp.lt.u64 	%p1191, %rd3554, %rd3552;
	selp.u64 	%rd3555, 1, 0, %p1191;
	add.s64 	%rd3556, %rd3553, %rd3555;
	mul.lo.s64 	%rd3557, %rd12149, %rd273;
	mul.hi.u64 	%rd3558, %rd273, %rd12149;
	add.s64 	%rd3559, %rd3557, %rd3544;
	setp.lt.u64 	%p1192, %rd3559, %rd3557;
	selp.u64 	%rd3560, 1, 0, %p1192;
	add.s64 	%rd3561, %rd3559, %rd3556;
	setp.lt.u64 	%p1193, %rd3561, %rd3559;
	selp.u64 	%rd3562, 1, 0, %p1193;
	add.s64 	%rd3563, %rd3558, %rd3560;
	add.s64 	%rd3564, %rd3563, %rd3562;
	mul.lo.s64 	%rd3565, %rd12148, %rd273;
	mul.hi.u64 	%rd3566, %rd273, %rd12148;
	add.s64 	%rd3567, %rd3565, %rd3549;
	setp.lt.u64 	%p1194, %rd3567, %rd3565;
	selp.u64 	%rd3568, 1, 0, %p1194;
	add.s64 	%rd3569, %rd3567, %rd3564;
	setp.lt.u64 	%p1195, %rd3569, %rd3567;
	selp.u64 	%rd3570, 1, 0, %p1195;
	add.s64 	%rd3571, %rd3566, %rd3568;
	add.s64 	%rd3572, %rd3571, %rd3570;
	mul.lo.s64 	%rd3573, %rd12147, %rd273;
	mul.hi.u64 	%rd3574, %rd273, %rd12147;
	add.s64 	%rd3575, %rd3573, %rd3551;
	setp.lt.u64 	%p1196, %rd3575, %rd3573;
	selp.u64 	%rd3576, 1, 0, %p1196;
	add.s64 	%rd3577, %rd3575, %rd3572;
	setp.lt.u64 	%p1197, %rd3577, %rd3575;
	selp.u64 	%rd3578, 1, 0, %p1197;
	add.s64 	%rd3579, %rd3574, %rd3576;
	add.s64 	%rd3580, %rd3579, %rd3578;
	mul.lo.s64 	%rd3581, %rd12150, %rd272;
	mul.hi.u64 	%rd3582, %rd272, %rd12150;
	add.s64 	%rd3583, %rd3581, %rd3561;
	setp.lt.u64 	%p1198, %rd3583, %rd3581;
	selp.u64 	%rd3584, 1, 0, %p1198;
	add.s64 	%rd3585, %rd3582, %rd3584;
	mul.lo.s64 	%rd3586, %rd12149, %rd272;
	mul.hi.u64 	%rd3587, %rd272, %rd12149;
	add.s64 	%rd3588, %rd3586, %rd3569;
	setp.lt.u64 	%p1199, %rd3588, %rd3586;
	selp.u64 	%rd3589, 1, 0, %p1199;
	add.s64 	%rd3590, %rd3588, %rd3585;
	setp.lt.u64 	%p1200, %rd3590, %rd3588;
	selp.u64 	%rd3591, 1, 0, %p1200;
	add.s64 	%rd3592, %rd3587, %rd3589;
	add.s64 	%rd3593, %rd3592, %rd3591;
	mul.lo.s64 	%rd3594, %rd12148, %rd272;
	mul.hi.u64 	%rd3595, %rd272, %rd12148;
	add.s64 	%rd3596, %rd3594, %rd3577;
	setp.lt.u64 	%p1201, %rd3596, %rd3594;
	selp.u64 	%rd3597, 1, 0, %p1201;
	add.s64 	%rd3598, %rd3596, %rd3593;
	setp.lt.u64 	%p1202, %rd3598, %rd3596;
	selp.u64 	%rd3599, 1, 0, %p1202;
	add.s64 	%rd3600, %rd3595, %rd3597;
	add.s64 	%rd3601, %rd3600, %rd3599;
	mul.lo.s64 	%rd3602, %rd12147, %rd272;
	mul.hi.u64 	%rd3603, %rd272, %rd12147;
	add.s64 	%rd3604, %rd3602, %rd3580;
	setp.lt.u64 	%p1203, %rd3604, %rd3602;
	selp.u64 	%rd3605, 1, 0, %p1203;
	add.s64 	%rd3606, %rd3604, %rd3601;
	setp.lt.u64 	%p1204, %rd3606, %rd3604;
	selp.u64 	%rd3607, 1, 0, %p1204;
	add.s64 	%rd3608, %rd3603, %rd3605;
	add.s64 	%rd3609, %rd3608, %rd3607;
	mul.lo.s64 	%rd3610, %rd12150, %rd268;
	mul.hi.u64 	%rd3611, %rd268, %rd12150;
	add.s64 	%rd3612, %rd3610, %rd3590;
	setp.lt.u64 	%p1205, %rd3612, %rd3610;
	selp.u64 	%rd3613, 1, 0, %p1205;
	add.s64 	%rd3614, %rd3611, %rd3613;
	mul.lo.s64 	%rd3615, %rd12149, %rd268;
	mul.hi.u64 	%rd3616, %rd268, %rd12149;
	add.s64 	%rd3617, %rd3615, %rd3598;
	setp.lt.u64 	%p1206, %rd3617, %rd3615;
	selp.u64 	%rd3618, 1, 0, %p1206;
	add.s64 	%rd3619, %rd3617, %rd3614;
	setp.lt.u64 	%p1207, %rd3619, %rd3617;
	selp.u64 	%rd3620, 1, 0, %p1207;
	add.s64 	%rd3621, %rd3616, %rd3618;
	add.s64 	%rd3622, %rd3621, %rd3620;
	mul.lo.s64 	%rd3623, %rd12148, %rd268;
	mul.hi.u64 	%rd3624, %rd268, %rd12148;
	add.s64 	%rd3625, %rd3623, %rd3606;
	setp.lt.u64 	%p1208, %rd3625, %rd3623;
	selp.u64 	%rd3626, 1, 0, %p1208;
	add.s64 	%rd3627, %rd3625, %rd3622;
	setp.lt.u64 	%p1209, %rd3627, %rd3625;
	selp.u64 	%rd3628, 1, 0, %p1209;
	add.s64 	%rd3629, %rd3624, %rd3626;
	add.s64 	%rd3630, %rd3629, %rd3628;
	mul.lo.s64 	%rd3631, %rd12147, %rd268;
	mul.hi.u64 	%rd3632, %rd268, %rd12147;
	add.s64 	%rd3633, %rd3631, %rd3609;
	setp.lt.u64 	%p1210, %rd3633, %rd3631;
	selp.u64 	%rd3634, 1, 0, %p1210;
	add.s64 	%rd3635, %rd3633, %rd3630;
	setp.lt.u64 	%p1211, %rd3635, %rd3633;
	selp.u64 	%rd3636, 1, 0, %p1211;
	add.s64 	%rd3637, %rd3632, %rd3634;
	add.s64 	%rd3638, %rd3637, %rd3636;
	mov.b64 	%rd3639, 977;
	mul.hi.u64 	%rd3640, %rd3619, %rd3639;
	mul.lo.s64 	%rd3641, %rd3627, 977;
	mul.hi.u64 	%rd3642, %rd3627, %rd3639;
	add.s64 	%rd3643, %rd3641, %rd3640;
	setp.lt.u64 	%p1212, %rd3643, %rd3641;
	selp.u64 	%rd3644, 1, 0, %p1212;
	add.s64 	%rd3645, %rd3642, %rd3644;
	mul.lo.s64 	%rd3646, %rd3635, 977;
	mul.hi.u64 	%rd3647, %rd3635, %rd3639;
	add.s64 	%rd3648, %rd3646, %rd3645;
	setp.lt.u64 	%p1213, %rd3648, %rd3646;
	selp.u64 	%rd3649, 1, 0, %p1213;
	add.s64 	%rd3650, %rd3647, %rd3649;
	mul.lo.s64 	%rd3651, %rd3638, 977;
	mul.hi.u64 	%rd3652, %rd3638, %rd3639;
	add.s64 	%rd3653, %rd3651, %rd3650;
	setp.lt.u64 	%p1214, %rd3653, %rd3651;
	selp.u64 	%rd3654, 1, 0, %p1214;
	add.s64 	%rd3655, %rd3652, %rd3654;
	shl.b64 	%rd3656, %rd3619, 32;
	mov.b64 	{%r132, %r133}, %rd3619;
	mov.b64 	{%r134, %r135}, %rd3627;
	mov.b64 	%rd3657, {%r133, %r134};
	mov.b64 	{%r136, %r137}, %rd3635;
	mov.b64 	%rd3658, {%r135, %r136};
	mov.b64 	{%r138, %r139}, %rd3638;
	mov.b64 	%rd3659, {%r137, %r138};
	shr.u64 	%rd3660, %rd3638, 32;
	mad.lo.s64 	%rd3661, %rd3619, 977, %rd3656;
	setp.lt.u64 	%p1215, %rd3661, %rd3656;
	selp.u64 	%rd3662, 1, 0, %p1215;
	add.s64 	%rd3663, %rd3657, %rd3662;
	add.s64 	%rd3664, %rd3663, %rd3643;
	setp.lt.u64 	%p1216, %rd3664, %rd3657;
	setp.eq.s64 	%p1217, %rd3664, %rd3657;
	and.pred  	%p1218, %p1215, %p1217;
	or.pred  	%p1219, %p1216, %p1218;
	selp.u64 	%rd3665, 1, 0, %p1219;
	add.s64 	%rd3666, %rd3658, %rd3665;
	add.s64 	%rd3667, %rd3666, %rd3648;
	setp.lt.u64 	%p1220, %rd3667, %rd3658;
	setp.eq.s64 	%p1221, %rd3667, %rd3658;
	and.pred  	%p1222, %p1219, %p1221;
	or.pred  	%p1223, %p1220, %p1222;
	selp.u64 	%rd3668, 1, 0, %p1223;
	add.s64 	%rd3669, %rd3659, %rd3668;
	add.s64 	%rd3670, %rd3669, %rd3653;
	setp.lt.u64 	%p1224, %rd3670, %rd3659;
	setp.eq.s64 	%p1225, %rd3670, %rd3659;
	and.pred  	%p1226, %p1223, %p1225;
	or.pred  	%p1227, %p1224, %p1226;
	selp.u64 	%rd3671, 1, 0, %p1227;
	add.s64 	%rd3672, %rd3660, %rd3671;
	add.s64 	%rd3673, %rd3672, %rd3655;
	mad.lo.s64 	%rd12159, %rd12150, %rd274, %rd3661;
	setp.lt.u64 	%p1228, %rd12159, %rd3661;
	selp.u64 	%rd3674, 1, 0, %p1228;
	add.s64 	%rd3675, %rd3664, %rd3554;
	add.s64 	%rd12158, %rd3675, %rd3674;
	setp.lt.u64 	%p1229, %rd12158, %rd3554;
	setp.eq.s64 	%p1230, %rd12158, %rd3554;
	and.pred  	%p1231, %p1228, %p1230;
	or.pred  	%p1232, %p1229, %p1231;
	selp.u64 	%rd3676, 1, 0, %p1232;
	add.s64 	%rd3677, %rd3667, %rd3583;
	add.s64 	%rd12157, %rd3677, %rd3676;
	setp.lt.u64 	%p1233, %rd12157, %rd3583;
	setp.eq.s64 	%p1234, %rd12157, %rd3583;
	and.pred  	%p1235, %p1232, %p1234;
	or.pred  	%p1236, %p1233, %p1235;
	selp.u64 	%rd3678, 1, 0, %p1236;
	add.s64 	%rd3679, %rd3670, %rd3612;
	add.s64 	%rd12156, %rd3679, %rd3678;
	setp.lt.u64 	%p1237, %rd12156, %rd3612;
	setp.eq.s64 	%p1238, %rd12156, %rd3612;
	and.pred  	%p1239, %p1236, %p1238;
	or.pred  	%p1240, %p1237, %p1239;
	selp.u64 	%rd3680, 1, 0, %p1240;
	add.s64 	%rd12151, %rd3673, %rd3680;
	setp.eq.s64 	%p1241, %rd12151, 0;
	@%p1241 bra 	$L__BB1_81;
	mov.u64 	%rd12153, %rd12158;
	mov.u64 	%rd12154, %rd12157;
	mov.u64 	%rd12155, %rd12156;
$L__BB1_80:
	mul.lo.s64 	%rd3682, %rd12151, 977;
	shl.b64 	%rd3683, %rd12151, 32;
	add.s64 	%rd12159, %rd3682, %rd12159;
	setp.lt.u64 	%p1242, %rd12159, %rd3682;
	selp.u64 	%rd3684, 1, 0, %p1242;
	add.s64 	%rd3685, %rd3683, %rd12153;
	add.s64 	%rd12158, %rd3685, %rd3684;
	setp.lt.u64 	%p1243, %rd12158, %rd12153;
	setp.eq.s64 	%p1244, %rd12158, %rd12153;
	and.pred  	%p1245, %p1242, %p1244;
	or.pred  	%p1246, %p1243, %p1245;
	selp.u64 	%rd3686, 1, 0, %p1246;
	add.s64 	%rd12157, %rd12154, %rd3686;
	setp.lt.u64 	%p1247, %rd12157, %rd12154;
	selp.u64 	%rd3687, 1, 0, %p1247;
	add.s64 	%rd12156, %rd12155, %rd3687;
	setp.lt.u64 	%p1248, %rd12156, %rd12155;
	mov.b64 	%rd12151, 1;
	mov.u64 	%rd12153, %rd12158;
	mov.u64 	%rd12154, %rd12157;
	mov.u64 	%rd12155, %rd12156;
	@%p1248 bra 	$L__BB1_80;
$L__BB1_81:
	ld.const.u64 	%rd3688, [SECP256K1_P];
	setp.lt.u64 	%p1250, %rd12159, %rd3688;
	selp.u64 	%rd381, 1, 0, %p1250;
	ld.const.u64 	%rd3689, [SECP256K1_P+8];
	setp.lt.u64 	%p1251, %rd12158, %rd3689;
	setp.eq.s64 	%p1252, %rd12158, %rd3689;
	and.pred  	%p1253, %p1250, %p1252;
	or.pred  	%p1255, %p1251, %p1253;
	selp.u64 	%rd382, 1, 0, %p1255;
	ld.const.u64 	%rd383, [SECP256K1_P+16];
	setp.lt.u64 	%p1256, %rd12157, %rd383;
	setp.eq.s64 	%p1257, %rd12157, %rd383;
	and.pred  	%p1258, %p1257, %p1255;
	or.pred  	%p49, %p1256, %p1258;
	setp.lt.u64 	%p1260, %rd12156, %rd338;
	mov.pred 	%p6022, 0;
	@%p1260 bra 	$L__BB1_83;
	not.pred 	%p1261, %p49;
	setp.ne.s64 	%p1262, %rd12156, %rd338;
	or.pred  	%p6022, %p1262, %p1261;
$L__BB1_83:
	selp.u64 	%rd3690, 1, 0, %p49;
	add.s64 	%rd3691, %rd338, %rd3690;
	selp.b64 	%rd3692, %rd3691, 0, %p6022;
	sub.s64 	%rd385, %rd12156, %rd3692;
	add.s64 	%rd3693, %rd383, %rd382;
	selp.b64 	%rd3694, %rd3693, 0, %p6022;
	sub.s64 	%rd386, %rd12157, %rd3694;
	add.s64 	%rd3695, %rd3689, %rd381;
	selp.b64 	%rd3696, %rd3695, 0, %p6022;
	sub.s64 	%rd388, %rd12158, %rd3696;
	selp.b64 	%rd3697, %rd3688, 0, %p6022;
	sub.s64 	%rd390, %rd12159, %rd3697;
	mul.hi.u64 	%rd3698, %rd12193, %rd250;
	mul.lo.s64 	%rd3699, %rd249, %rd12193;
	mul.hi.u64 	%rd3700, %rd12193, %rd249;
	add.s64 	%rd3701, %rd3699, %rd3698;
	setp.lt.u64 	%p1263, %rd3701, %rd3699;
	selp.u64 	%rd3702, 1, 0, %p1263;
	add.s64 	%rd3703, %rd3700, %rd3702;
	mul.lo.s64 	%rd3704, %rd247, %rd12193;
	mul.hi.u64 	%rd3705, %rd12193, %rd247;
	add.s64 	%rd3706, %rd3704, %rd3703;
	setp.lt.u64 	%p1264, %rd3706, %rd3704;
	selp.u64 	%rd3707, 1, 0, %p1264;
	add.s64 	%rd3708, %rd3705, %rd3707;
	mul.lo.s64 	%rd3709, %rd246, %rd12193;
	mul.hi.u64 	%rd3710, %rd12193, %rd246;
	add.s64 	%rd3711, %rd3709, %rd3708;
	setp.lt.u64 	%p1265, %rd3711, %rd3709;
	selp.u64 	%rd3712, 1, 0, %p1265;
	add.s64 	%rd3713, %rd3710, %rd3712;
	mul.lo.s64 	%rd3714, %rd250, %rd12192;
	mul.hi.u64 	%rd3715, %rd12192, %rd250;
	add.s64 	%rd3716, %rd3714, %rd3701;
	setp.lt.u64 	%p1266, %rd3716, %rd3714;
	selp.u64 	%rd3717, 1, 0, %p1266;
	add.s64 	%rd3718, %rd3715, %rd3717;
	mul.lo.s64 	%rd3719, %rd249, %rd12192;
	mul.hi.u64 	%rd3720, %rd12192, %rd249;
	add.s64 	%rd3721, %rd3719, %rd3706;
	setp.lt.u64 	%p1267, %rd3721, %rd3719;
	selp.u64 	%rd3722, 1, 0, %p1267;
	add.s64 	%rd3723, %rd3721, %rd3718;
	setp.lt.u64 	%p1268, %rd3723, %rd3721;
	selp.u64 	%rd3724, 1, 0, %p1268;
	add.s64 	%rd3725, %rd3720, %rd3722;
	add.s64 	%rd3726, %rd3725, %rd3724;
	mul.lo.s64 	%rd3727, %rd247, %rd12192;
	mul.hi.u64 	%rd3728, %rd12192, %rd247;
	add.s64 	%rd3729, %rd3727, %rd3711;
	setp.lt.u64 	%p1269, %rd3729, %rd3727;
	selp.u64 	%rd3730, 1, 0, %p1269;
	add.s64 	%rd3731, %rd3729, %rd3726;
	setp.lt.u64 	%p1270, %rd3731, %rd3729;
	selp.u64 	%rd3732, 1, 0, %p1270;
	add.s64 	%rd3733, %rd3728, %rd3730;
	add.s64 	%rd3734, %rd3733, %rd3732;
	mul.lo.s64 	%rd3735, %rd246, %rd12192;
	mul.hi.u64 	%rd3736, %rd12192, %rd246;
	add.s64 	%rd3737, %rd3735, %rd3713;
	setp.lt.u64 	%p1271, %rd3737, %rd3735;
	selp.u64 	%rd3738, 1, 0, %p1271;
	add.s64 	%rd3739, %rd3737, %rd3734;
	setp.lt.u64 	%p1272, %rd3739, %rd3737;
	selp.u64 	%rd3740, 1, 0, %p1272;
	add.s64 	%rd3741, %rd3736, %rd3738;
	add.s64 	%rd3742, %rd3741, %rd3740;
	mul.lo.s64 	%rd3743, %rd250, %rd12191;
	mul.hi.u64 	%rd3744, %rd12191, %rd250;
	add.s64 	%rd3745, %rd3743, %rd3723;
	setp.lt.u64 	%p1273, %rd3745, %rd3743;
	selp.u64 	%rd3746, 1, 0, %p1273;
	add.s64 	%rd3747, %rd3744, %rd3746;
	mul.lo.s64 	%rd3748, %rd249, %rd12191;
	mul.hi.u64 	%rd3749, %rd12191, %rd249;
	add.s64 	%rd3750, %rd3748, %rd3731;
	setp.lt.u64 	%p1274, %rd3750, %rd3748;
	selp.u64 	%rd3751, 1, 0, %p1274;
	add.s64 	%rd3752, %rd3750, %rd3747;
	setp.lt.u64 	%p1275, %rd3752, %rd3750;
	selp.u64 	%rd3753, 1, 0, %p1275;
	add.s64 	%rd3754, %rd3749, %rd3751;
	add.s64 	%rd3755, %rd3754, %rd3753;
	mul.lo.s64 	%rd3756, %rd247, %rd12191;
	mul.hi.u64 	%rd3757, %rd12191, %rd247;
	add.s64 	%rd3758, %rd3756, %rd3739;
	setp.lt.u64 	%p1276, %rd3758, %rd3756;
	selp.u64 	%rd3759, 1, 0, %p1276;
	add.s64 	%rd3760, %rd3758, %rd3755;
	setp.lt.u64 	%p1277, %rd3760, %rd3758;
	selp.u64 	%rd3761, 1, 0, %p1277;
	add.s64 	%rd3762, %rd3757, %rd3759;
	add.s64 	%rd3763, %rd3762, %rd3761;
	mul.lo.s64 	%rd3764, %rd246, %rd12191;
	mul.hi.u64 	%rd3765, %rd12191, %rd246;
	add.s64 	%rd3766, %rd3764, %rd3742;
	setp.lt.u64 	%p1278, %rd3766, %rd3764;
	selp.u64 	%rd3767, 1, 0, %p1278;
	add.s64 	%rd3768, %rd3766, %rd3763;
	setp.lt.u64 	%p1279, %rd3768, %rd3766;
	selp.u64 	%rd3769, 1, 0, %p1279;
	add.s64 	%rd3770, %rd3765, %rd3767;
	add.s64 	%rd3771, %rd3770, %rd3769;
	mul.lo.s64 	%rd3772, %rd250, %rd12190;
	mul.hi.u64 	%rd3773, %rd12190, %rd250;
	add.s64 	%rd3774, %rd3772, %rd3752;
	setp.lt.u64 	%p1280, %rd3774, %rd3772;
	selp.u64 	%rd3775, 1, 0, %p1280;
	add.s64 	%rd3776, %rd3773, %rd3775;
	mul.lo.s64 	%rd3777, %rd249, %rd12190;
	mul.hi.u64 	%rd3778, %rd12190, %rd249;
	add.s64 	%rd3779, %rd3777, %rd3760;
	setp.lt.u64 	%p1281, %rd3779, %rd3777;
	selp.u64 	%rd3780, 1, 0, %p1281;
	add.s64 	%rd3781, %rd3779, %rd3776;
	setp.lt.u64 	%p1282, %rd3781, %rd3779;
	selp.u64 	%rd3782, 1, 0, %p1282;
	add.s64 	%rd3783, %rd3778, %rd3780;
	add.s64 	%rd3784, %rd3783, %rd3782;
	mul.lo.s64 	%rd3785, %rd247, %rd12190;
	mul.hi.u64 	%rd3786, %rd12190, %rd247;
	add.s64 	%rd3787, %rd3785, %rd3768;
	setp.lt.u64 	%p1283, %rd3787, %rd3785;
	selp.u64 	%rd3788, 1, 0, %p1283;
	add.s64 	%rd3789, %rd3787, %rd3784;
	setp.lt.u64 	%p1284, %rd3789, %rd3787;
	selp.u64 	%rd3790, 1, 0, %p1284;
	add.s64 	%rd3791, %rd3786, %rd3788;
	add.s64 	%rd3792, %rd3791, %rd3790;
	mul.lo.s64 	%rd3793, %rd246, %rd12190;
	mul.hi.u64 	%rd3794, %rd12190, %rd246;
	add.s64 	%rd3795, %rd3793, %rd3771;
	setp.lt.u64 	%p1285, %rd3795, %rd3793;
	selp.u64 	%rd3796, 1, 0, %p1285;
	add.s64 	%rd3797, %rd3795, %rd3792;
	setp.lt.u64 	%p1286, %rd3797, %rd3795;
	selp.u64 	%rd3798, 1, 0, %p1286;
	add.s64 	%rd3799, %rd3794, %rd3796;
	add.s64 	%rd3800, %rd3799, %rd3798;
	mov.b64 	%rd3801, 977;
	mul.hi.u64 	%rd3802, %rd3781, %rd3801;
	mul.lo.s64 	%rd3803, %rd3789, 977;
	mul.hi.u64 	%rd3804, %rd3789, %rd3801;
	add.s64 	%rd3805, %rd3803, %rd3802;
	setp.lt.u64 	%p1287, %rd3805, %rd3803;
	selp.u64 	%rd3806, 1, 0, %p1287;
	add.s64 	%rd3807, %rd3804, %rd3806;
	mul.lo.s64 	%rd3808, %rd3797, 977;
	mul.hi.u64 	%rd3809, %rd3797, %rd3801;
	add.s64 	%rd3810, %rd3808, %rd3807;
	setp.lt.u64 	%p1288, %rd3810, %rd3808;
	selp.u64 	%rd3811, 1, 0, %p1288;
	add.s64 	%rd3812, %rd3809, %rd3811;
	mul.lo.s64 	%rd3813, %rd3800, 977;
	mul.hi.u64 	%rd3814, %rd3800, %rd3801;
	add.s64 	%rd3815, %rd3813, %rd3812;
	setp.lt.u64 	%p1289, %rd3815, %rd3813;
	selp.u64 	%rd3816, 1, 0, %p1289;
	add.s64 	%rd3817, %rd3814, %rd3816;
	shl.b64 	%rd3818, %rd3781, 32;
	mov.b64 	{%r140, %r141}, %rd3781;
	mov.b64 	{%r142, %r143}, %rd3789;
	mov.b64 	%rd3819, {%r141, %r142};
	mov.b64 	{%r144, %r145}, %rd3797;
	mov.b64 	%rd3820, {%r143, %r144};
	mov.b64 	{%r146, %r147}, %rd3800;
	mov.b64 	%rd3821, {%r145, %r146};
	shr.u64 	%rd3822, %rd3800, 32;
	mad.lo.s64 	%rd3823, %rd3781, 977, %rd3818;
	setp.lt.u64 	%p1290, %rd3823, %rd3818;
	selp.u64 	%rd3824, 1, 0, %p1290;
	add.s64 	%rd3825, %rd3819, %rd3824;
	add.s64 	%rd3826, %rd3825, %rd3805;
	setp.lt.u64 	%p1291, %rd3826, %rd3819;
	setp.eq.s64 	%p1292, %rd3826, %rd3819;
	and.pred  	%p1293, %p1290, %p1292;
	or.pred  	%p1294, %p1291, %p1293;
	selp.u64 	%rd3827, 1, 0, %p1294;
	add.s64 	%rd3828, %rd3820, %rd3827;
	add.s64 	%rd3829, %rd3828, %rd3810;
	setp.lt.u64 	%p1295, %rd3829, %rd3820;
	setp.eq.s64 	%p1296, %rd3829, %rd3820;
	and.pred  	%p1297, %p1294, %p1296;
	or.pred  	%p1298, %p1295, %p1297;
	selp.u64 	%rd3830, 1, 0, %p1298;
	add.s64 	%rd3831, %rd3821, %rd3830;
	add.s64 	%rd3832, %rd3831, %rd3815;
	setp.lt.u64 	%p1299, %rd3832, %rd3821;
	setp.eq.s64 	%p1300, %rd3832, %rd3821;
	and.pred  	%p1301, %p1298, %p1300;
	or.pred  	%p1302, %p1299, %p1301;
	selp.u64 	%rd3833, 1, 0, %p1302;
	add.s64 	%rd3834, %rd3822, %rd3833;
	add.s64 	%rd3835, %rd3834, %rd3817;
	mad.lo.s64 	%rd12168, %rd250, %rd12193, %rd3823;
	setp.lt.u64 	%p1303, %rd12168, %rd3823;
	selp.u64 	%rd3836, 1, 0, %p1303;
	add.s64 	%rd3837, %rd3826, %rd3716;
	add.s64 	%rd12167, %rd3837, %rd3836;
	setp.lt.u64 	%p1304, %rd12167, %rd3716;
	setp.eq.s64 	%p1305, %rd12167, %rd3716;
	and.pred  	%p1306, %p1303, %p1305;
	or.pred  	%p1307, %p1304, %p1306;
	selp.u64 	%rd3838, 1, 0, %p1307;
	add.s64 	%rd3839, %rd3829, %rd3745;
	add.s64 	%rd12166, %rd3839, %rd3838;
	setp.lt.u64 	%p1308, %rd12166, %rd3745;
	setp.eq.s64 	%p1309, %rd12166, %rd3745;
	and.pred  	%p1310, %p1307, %p1309;
	or.pred  	%p1311, %p1308, %p1310;
	selp.u64 	%rd3840, 1, 0, %p1311;
	add.s64 	%rd3841, %rd3832, %rd3774;
	add.s64 	%rd12165, %rd3841, %rd3840;
	setp.lt.u64 	%p1312, %rd12165, %rd3774;
	setp.eq.s64 	%p1313, %rd12165, %rd3774;
	and.pred  	%p1314, %p1311, %p1313;
	or.pred  	%p1315, %p1312, %p1314;
	selp.u64 	%rd3842, 1, 0, %p1315;
	add.s64 	%rd12160, %rd3835, %rd3842;
	setp.eq.s64 	%p1316, %rd12160, 0;
	@%p1316 bra 	$L__BB1_86;
	mov.u64 	%rd12162, %rd12167;
	mov.u64 	%rd12163, %rd12166;
	mov.u64 	%rd12164, %rd12165;
$L__BB1_85:
	mul.lo.s64 	%rd3844, %rd12160, 977;
	shl.b64 	%rd3845, %rd12160, 32;
	add.s64 	%rd12168, %rd3844, %rd12168;
	setp.lt.u64 	%p1317, %rd12168, %rd3844;
	selp.u64 	%rd3846, 1, 0, %p1317;
	add.s64 	%rd3847, %rd3845, %rd12162;
	add.s64 	%rd12167, %rd3847, %rd3846;
	setp.lt.u64 	%p1318, %rd12167, %rd12162;
	setp.eq.s64 	%p1319, %rd12167, %rd12162;
	and.pred  	%p1320, %p1317, %p1319;
	or.pred  	%p1321, %p1318, %p1320;
	selp.u64 	%rd3848, 1, 0, %p1321;
	add.s64 	%rd12166, %rd12163, %rd3848;
	setp.lt.u64 	%p1322, %rd12166, %rd12163;
	selp.u64 	%rd3849, 1, 0, %p1322;
	add.s64 	%rd12165, %rd12164, %rd3849;
	setp.lt.u64 	%p1323, %rd12165, %rd12164;
	mov.b64 	%rd12160, 1;
	mov.u64 	%rd12162, %rd12167;
	mov.u64 	%rd12163, %rd12166;
	mov.u64 	%rd12164, %rd12165;
	@%p1323 bra 	$L__BB1_85;
$L__BB1_86:
	setp.lt.u64 	%p1325, %rd12168, %rd3688;
	selp.u64 	%rd409, 1, 0, %p1325;
	setp.lt.u64 	%p1326, %rd12167, %rd3689;
	setp.eq.s64 	%p1327, %rd12167, %rd3689;
	and.pred  	%p1328, %p1325, %p1327;
	or.pred  	%p1329, %p1326, %p1328;
	selp.u64 	%rd410, 1, 0, %p1329;
	setp.lt.u64 	%p1330, %rd12166, %rd383;
	setp.eq.s64 	%p1331, %rd12166, %rd383;
	and.pred  	%p1332, %p1331, %p1329;
	or.pred  	%p52, %p1330, %p1332;
	setp.lt.u64 	%p1333, %rd12165, %rd338;
	mov.pred 	%p6023, 0;
	@%p1333 bra 	$L__BB1_88;
	not.pred 	%p1334, %p52;
	setp.ne.s64 	%p1335, %rd12165, %rd338;
	or.pred  	%p6023, %p1335, %p1334;
$L__BB1_88:
	selp.u64 	%rd3850, 1, 0, %p52;
	add.s64 	%rd3851, %rd338, %rd3850;
	selp.b64 	%rd3852, %rd3851, 0, %p6023;
	sub.s64 	%rd411, %rd12165, %rd3852;
	add.s64 	%rd3853, %rd383, %rd410;
	selp.b64 	%rd3854, %rd3853, 0, %p6023;
	sub.s64 	%rd3855, %rd12166, %rd3854;
	add.s64 	%rd3856, %rd3689, %rd409;
	selp.b64 	%rd3857, %rd3856, 0, %p6023;
	sub.s64 	%rd3858, %rd12167, %rd3857;
	selp.b64 	%rd3859, %rd3688, 0, %p6023;
	sub.s64 	%rd3860, %rd12168, %rd3859;
	shl.b64 	%rd412, %rd3860, 1;
	setp.lt.s64 	%p1337, %rd3860, 0;
	mov.b64 	{%r148, %r149}, %rd3860;
	mov.b64 	{%r150, %r151}, %rd3858;
	shf.l.wrap.b32 	%r152, %r149, %r150, 1;
	shf.l.wrap.b32 	%r153, %r150, %r151, 1;
	mov.b64 	%rd413, {%r152, %r153};
	setp.lt.u64 	%p1338, %rd413, %rd3858;
	setp.eq.s64 	%p1339, %rd413, %rd3858;
	and.pred  	%p1340, %p1337, %p1339;
	or.pred  	%p1341, %p1338, %p1340;
	selp.u64 	%rd3861, 1, 0, %p1341;
	shl.b64 	%rd3862, %rd3855, 1;
	or.b64  	%rd414, %rd3862, %rd3861;
	setp.lt.u64 	%p1342, %rd414, %rd3855;
	setp.eq.s64 	%p1343, %rd414, %rd3855;
	and.pred  	%p1344, %p1341, %p1343;
	or.pred  	%p55, %p1342, %p1344;
	selp.u64 	%rd3863, 1, 0, %p55;
	shl.b64 	%rd3864, %rd411, 1;
	or.b64  	%rd415, %rd3864, %rd3863;
	setp.lt.u64 	%p1345, %rd415, %rd411;
	mov.pred 	%p6024, -1;
	@%p1345 bra 	$L__BB1_90;
	setp.eq.s64 	%p1346, %rd415, %rd411;
	and.pred  	%p6024, %p55, %p1346;
$L__BB1_90:
	setp.lt.u64 	%p1348, %rd412, %rd3688;
	selp.u64 	%rd416, 1, 0, %p1348;
	setp.lt.u64 	%p1349, %rd413, %rd3689;
	setp.eq.s64 	%p1350, %rd413, %rd3689;
	and.pred  	%p1351, %p1348, %p1350;
	or.pred  	%p1352, %p1349, %p1351;
	selp.u64 	%rd417, 1, 0, %p1352;
	setp.lt.u64 	%p1353, %rd414, %rd383;
	setp.eq.s64 	%p1354, %rd414, %rd383;
	and.pred  	%p1355, %p1354, %p1352;
	or.pred  	%p58, %p1353, %p1355;
	setp.lt.u64 	%p1356, %rd415, %rd338;
	mov.pred 	%p6025, 0;
	@%p1356 bra 	$L__BB1_92;
	not.pred 	%p1357, %p58;
	setp.ne.s64 	%p1358, %rd415, %rd338;
	or.pred  	%p6025, %p1358, %p1357;
$L__BB1_92:
	or.pred  	%p1359, %p6024, %p6025;
	selp.u64 	%rd3865, 1, 0, %p58;
	add.s64 	%rd3866, %rd338, %rd3865;
	selp.b64 	%rd3867, %rd3866, 0, %p1359;
	sub.s64 	%rd3868, %rd415, %rd3867;
	add.s64 	%rd3869, %rd383, %rd417;
	selp.b64 	%rd3870, %rd3869, 0, %p1359;
	sub.s64 	%rd3871, %rd414, %rd3870;
	add.s64 	%rd3872, %rd3689, %rd416;
	selp.b64 	%rd3873, %rd3872, 0, %p1359;
	sub.s64 	%rd3874, %rd413, %rd3873;
	selp.b64 	%rd3875, %rd3688, 0, %p1359;
	sub.s64 	%rd3876, %rd412, %rd3875;
	sub.s64 	%rd12193, %rd390, %rd3876;
	setp.lt.u64 	%p1360, %rd390, %rd3876;
	selp.s64 	%rd3877, -1, 0, %p1360;
	sub.s64 	%rd3878, %rd388, %rd3874;
	add.s64 	%rd12192, %rd3878, %rd3877;
	setp.lt.u64 	%p1361, %rd388, %rd3874;
	setp.eq.s64 	%p1362, %rd388, %rd3874;
	and.pred  	%p1363, %p1360, %p1362;
	or.pred  	%p1365, %p1361, %p1363;
	selp.s64 	%rd3879, -1, 0, %p1365;
	sub.s64 	%rd3880, %rd386, %rd3871;
	add.s64 	%rd12191, %rd3880, %rd3879;
	setp.lt.u64 	%p1366, %rd386, %rd3871;
	setp.eq.s64 	%p1367, %rd386, %rd3871;
	and.pred  	%p1368, %p1367, %p1365;
	or.pred  	%p1370, %p1366, %p1368;
	selp.s64 	%rd3881, -1, 0, %p1370;
	sub.s64 	%rd3882, %rd385, %rd3868;
	add.s64 	%rd12190, %rd3882, %rd3881;
	setp.ge.u64 	%p1371, %rd385, %rd3868;
	setp.eq.s64 	%p1372, %rd385, %rd3868;
	and.pred  	%p1373, %p1372, %p1370;
	not.pred 	%p1375, %p1373;
	and.pred  	%p1376, %p1371, %p1375;
	@%p1376 bra 	$L__BB1_94;
	add.s64 	%rd12193, %rd3688, %rd12193;
	setp.lt.u64 	%p1377, %rd12193, %rd3688;
	selp.u64 	%rd3883, 1, 0, %p1377;
	add.s64 	%rd3884, %rd3689, %rd12192;
	add.s64 	%rd423, %rd3884, %rd3883;
	setp.lt.u64 	%p1378, %rd423, %rd12192;
	setp.eq.s64 	%p1379, %rd423, %rd12192;
	and.pred  	%p1380, %p1377, %p1379;
	or.pred  	%p1381, %p1378, %p1380;
	selp.u64 	%rd3885, 1, 0, %p1381;
	add.s64 	%rd3886, %rd383, %rd12191;
	add.s64 	%rd424, %rd3886, %rd3885;
	setp.lt.u64 	%p1382, %rd424, %rd12191;
	setp.eq.s64 	%p1383, %rd424, %rd12191;
	and.pred  	%p1384, %p1381, %p1383;
	or.pred  	%p1386, %p1382, %p1384;
	selp.u64 	%rd3887, 1, 0, %p1386;
	add.s64 	%rd3888, %rd338, %rd12190;
	add.s64 	%rd12190, %rd3888, %rd3887;
	mov.u64 	%rd12191, %rd424;
	mov.u64 	%rd12192, %rd423;
$L__BB1_94:
	add.s64 	%rd430, %rd12098, %rd12189;
	setp.lt.u64 	%p1388, %rd430, %rd12098;
	selp.u64 	%rd3889, 1, 0, %p1388;
	add.s64 	%rd3890, %rd12097, %rd12188;
	add.s64 	%rd431, %rd3890, %rd3889;
	setp.lt.u64 	%p1389, %rd431, %rd12188;
	setp.eq.s64 	%p1390, %rd431, %rd12188;
	and.pred  	%p1391, %p1388, %p1390;
	or.pred  	%p1392, %p1389, %p1391;
	selp.u64 	%rd3891, 1, 0, %p1392;
	add.s64 	%rd3892, %rd12096, %rd12187;
	add.s64 	%rd432, %rd3892, %rd3891;
	setp.lt.u64 	%p1393, %rd432, %rd12187;
	setp.eq.s64 	%p1394, %rd432, %rd12187;
	and.pred  	%p1395, %p1392, %p1394;
	or.pred  	%p61, %p1393, %p1395;
	selp.u64 	%rd3893, 1, 0, %p61;
	add.s64 	%rd3894, %rd12095, %rd12186;
	add.s64 	%rd433, %rd3894, %rd3893;
	setp.lt.u64 	%p1396, %rd433, %rd12186;
	mov.pred 	%p6026, -1;
	@%p1396 bra 	$L__BB1_96;
	setp.eq.s64 	%p1397, %rd433, %rd12186;
	and.pred  	%p6026, %p61, %p1397;
$L__BB1_96:
	setp.lt.u64 	%p1399, %rd430, %rd3688;
	selp.u64 	%rd434, 1, 0, %p1399;
	setp.lt.u64 	%p1400, %rd431, %rd3689;
	setp.eq.s64 	%p1401, %rd431, %rd3689;
	and.pred  	%p1402, %p1399, %p1401;
	or.pred  	%p1403, %p1400, %p1402;
	selp.u64 	%rd435, 1, 0, %p1403;
	setp.lt.u64 	%p1404, %rd432, %rd383;
	setp.eq.s64 	%p1405, %rd432, %rd383;
	and.pred  	%p1406, %p1405, %p1403;
	or.pred  	%p64, %p1404, %p1406;
	setp.lt.u64 	%p1407, %rd433, %rd338;
	mov.pred 	%p6027, 0;
	@%p1407 bra 	$L__BB1_98;
	not.pred 	%p1408, %p64;
	setp.ne.s64 	%p1409, %rd433, %rd338;
	or.pred  	%p6027, %p1409, %p1408;
$L__BB1_98:
	or.pred  	%p1410, %p6026, %p6027;
	selp.u64 	%rd3895, 1, 0, %p64;
	add.s64 	%rd3896, %rd338, %rd3895;
	selp.b64 	%rd3897, %rd3896, 0, %p1410;
	sub.s64 	%rd3898, %rd433, %rd3897;
	add.s64 	%rd3899, %rd383, %rd435;
	selp.b64 	%rd3900, %rd3899, 0, %p1410;
	sub.s64 	%rd3901, %rd432, %rd3900;
	add.s64 	%rd3902, %rd3689, %rd434;
	selp.b64 	%rd3903, %rd3902, 0, %p1410;
	sub.s64 	%rd3904, %rd431, %rd3903;
	selp.b64 	%rd3905, %rd3688, 0, %p1410;
	sub.s64 	%rd3906, %rd430, %rd3905;
	mul.hi.u64 	%rd3907, %rd3906, %rd3906;
	mul.lo.s64 	%rd3908, %rd3904, %rd3906;
	mul.hi.u64 	%rd3909, %rd3906, %rd3904;
	add.s64 	%rd3910, %rd3908, %rd3907;
	setp.lt.u64 	%p1411, %rd3910, %rd3908;
	selp.u64 	%rd3911, 1, 0, %p1411;
	add.s64 	%rd3912, %rd3909, %rd3911;
	mul.lo.s64 	%rd3913, %rd3901, %rd3906;
	mul.hi.u64 	%rd3914, %rd3906, %rd3901;
	add.s64 	%rd3915, %rd3913, %rd3912;
	setp.lt.u64 	%p1412, %rd3915, %rd3913;
	selp.u64 	%rd3916, 1, 0, %p1412;
	add.s64 	%rd3917, %rd3914, %rd3916;
	mul.lo.s64 	%rd3918, %rd3898, %rd3906;
	mul.hi.u64 	%rd3919, %rd3906, %rd3898;
	add.s64 	%rd3920, %rd3918, %rd3917;
	setp.lt.u64 	%p1413, %rd3920, %rd3918;
	selp.u64 	%rd3921, 1, 0, %p1413;
	add.s64 	%rd3922, %rd3919, %rd3921;
	mul.hi.u64 	%rd3923, %rd3904, %rd3906;
	add.s64 	%rd3924, %rd3910, %rd3908;
	setp.lt.u64 	%p1414, %rd3924, %rd3910;
	selp.u64 	%rd3925, 1, 0, %p1414;
	add.s64 	%rd3926, %rd3923, %rd3925;
	mul.lo.s64 	%rd3927, %rd3904, %rd3904;
	mul.hi.u64 	%rd3928, %rd3904, %rd3904;
	add.s64 	%rd3929, %rd3927, %rd3915;
	setp.lt.u64 	%p1415, %rd3929, %rd3927;
	selp.u64 	%rd3930, 1, 0, %p1415;
	add.s64 	%rd3931, %rd3929, %rd3926;
	setp.lt.u64 	%p1416, %rd3931, %rd3929;
	selp.u64 	%rd3932, 1, 0, %p1416;
	add.s64 	%rd3933, %rd3928, %rd3930;
	add.s64 	%rd3934, %rd3933, %rd3932;
	mul.lo.s64 	%rd3935, %rd3901, %rd3904;
	mul.hi.u64 	%rd3936, %rd3904, %rd3901;
	add.s64 	%rd3937, %rd3935, %rd3920;
	setp.lt.u64 	%p1417, %rd3937, %rd3935;
	selp.u64 	%rd3938, 1, 0, %p1417;
	add.s64 	%rd3939, %rd3937, %rd3934;
	setp.lt.u64 	%p1418, %rd3939, %rd3937;
	selp.u64 	%rd3940, 1, 0, %p1418;
	add.s64 	%rd3941, %rd3936, %rd3938;
	add.s64 	%rd3942, %rd3941, %rd3940;
	mul.lo.s64 	%rd3943, %rd3898, %rd3904;
	mul.hi.u64 	%rd3944, %rd3904, %rd3898;
	add.s64 	%rd3945, %rd3943, %rd3922;
	setp.lt.u64 	%p1419, %rd3945, %rd3943;
	selp.u64 	%rd3946, 1, 0, %p1419;
	add.s64 	%rd3947, %rd3945, %rd3942;
	setp.lt.u64 	%p1420, %rd3947, %rd3945;
	selp.u64 	%rd3948, 1, 0, %p1420;
	add.s64 	%rd3949, %rd3944, %rd3946;
	add.s64 	%rd3950, %rd3949, %rd3948;
	mul.hi.u64 	%rd3951, %rd3901, %rd3906;
	add.s64 	%rd3952, %rd3913, %rd3931;
	setp.lt.u64 	%p1421, %rd3952, %rd3913;
	selp.u64 	%rd3953, 1, 0, %p1421;
	add.s64 	%rd3954, %rd3951, %rd3953;
	mul.hi.u64 	%rd3955, %rd3901, %rd3904;
	add.s64 	%rd3956, %rd3935, %rd3939;
	setp.lt.u64 	%p1422, %rd3956, %rd3935;
	selp.u64 	%rd3957, 1, 0, %p1422;
	add.s64 	%rd3958, %rd3956, %rd3954;
	setp.lt.u64 	%p1423, %rd3958, %rd3956;
	selp.u64 	%rd3959, 1, 0, %p1423;
	add.s64 	%rd3960, %rd3955, %rd3957;
	add.s64 	%rd3961, %rd3960, %rd3959;
	mul.lo.s64 	%rd3962, %rd3901, %rd3901;
	mul.hi.u64 	%rd3963, %rd3901, %rd3901;
	add.s64 	%rd3964, %rd3962, %rd3947;
	setp.lt.u64 	%p1424, %rd3964, %rd3962;
	selp.u64 	%rd3965, 1, 0, %p1424;
	add.s64 	%rd3966, %rd3964, %rd3961;
	setp.lt.u64 	%p1425, %rd3966, %rd3964;
	selp.u64 	%rd3967, 1, 0, %p1425;
	add.s64 	%rd3968, %rd3963, %rd3965;
	add.s64 	%rd3969, %rd3968, %rd3967;
	mul.lo.s64 	%rd3970, %rd3898, %rd3901;
	mul.hi.u64 	%rd3971, %rd3901, %rd3898;
	add.s64 	%rd3972, %rd3970, %rd3950;
	setp.lt.u64 	%p1426, %rd3972, %rd3970;
	selp.u64 	%rd3973, 1, 0, %p1426;
	add.s64 	%rd3974, %rd3972, %rd3969;
	setp.lt.u64 	%p1427, %rd3974, %rd3972;
	selp.u64 	%rd3975, 1, 0, %p1427;
	add.s64 	%rd3976, %rd3971, %rd3973;
	add.s64 	%rd3977, %rd3976, %rd3975;
	mul.hi.u64 	%rd3978, %rd3898, %rd3906;
	add.s64 	%rd3979, %rd3918, %rd3958;
	setp.lt.u64 	%p1428, %rd3979, %rd3918;
	selp.u64 	%rd3980, 1, 0, %p1428;
	add.s64 	%rd3981, %rd3978, %rd3980;
	mul.hi.u64 	%rd3982, %rd3898, %rd3904;
	add.s64 	%rd3983, %rd3943, %rd3966;
	setp.lt.u64 	%p1429, %rd3983, %rd3943;
	selp.u64 	%rd3984, 1, 0, %p1429;
	add.s64 	%rd3985, %rd3983, %rd3981;
	setp.lt.u64 	%p1430, %rd3985, %rd3983;
	selp.u64 	%rd3986, 1, 0, %p1430;
	add.s64 	%rd3987, %rd3982, %rd3984;
	add.s64 	%rd3988, %rd3987, %rd3986;
	mul.hi.u64 	%rd3989, %rd3898, %rd3901;
	add.s64 	%rd3990, %rd3970, %rd3974;
	setp.lt.u64 	%p1431, %rd3990, %rd3970;
	selp.u64 	%rd3991, 1, 0, %p1431;
	add.s64 	%rd3992, %rd3990, %rd3988;
	setp.lt.u64 	%p1432, %rd3992, %rd3990;
	selp.u64 	%rd3993, 1, 0, %p1432;
	add.s64 	%rd3994, %rd3989, %rd3991;
	add.s64 	%rd3995, %rd3994, %rd3993;
	mul.lo.s64 	%rd3996, %rd3898, %rd3898;
	mul.hi.u64 	%rd3997, %rd3898, %rd3898;
	add.s64 	%rd3998, %rd3996, %rd3977;
	setp.lt.u64 	%p1433, %rd3998, %rd3996;
	selp.u64 	%rd3999, 1, 0, %p1433;
	add.s64 	%rd4000, %rd3998, %rd3995;
	setp.lt.u64 	%p1434, %rd4000, %rd3998;
	selp.u64 	%rd4001, 1, 0, %p1434;
	add.s64 	%rd4002, %rd3997, %rd3999;
	add.s64 	%rd4003, %rd4002, %rd4001;
	mov.b64 	%rd4004, 977;
	mul.hi.u64 	%rd4005, %rd3985, %rd4004;
	mul.lo.s64 	%rd4006, %rd3992, 977;
	mul.hi.u64 	%rd4007, %rd3992, %rd4004;
	add.s64 	%rd4008, %rd4006, %rd4005;
	setp.lt.u64 	%p1435, %rd4008, %rd4006;
	selp.u64 	%rd4009, 1, 0, %p1435;
	add.s64 	%rd4010, %rd4007, %rd4009;
	mul.lo.s64 	%rd4011, %rd4000, 977;
	mul.hi.u64 	%rd4012, %rd4000, %rd4004;
	add.s64 	%rd4013, %rd4011, %rd4010;
	setp.lt.u64 	%p1436, %rd4013, %rd4011;
	selp.u64 	%rd4014, 1, 0, %p1436;
	add.s64 	%rd4015, %rd4012, %rd4014;
	mul.lo.s64 	%rd4016, %rd4003, 977;
	mul.hi.u64 	%rd4017, %rd4003, %rd4004;
	add.s64 	%rd4018, %rd4016, %rd4015;
	setp.lt.u64 	%p1437, %rd4018, %rd4016;
	selp.u64 	%rd4019, 1, 0, %p1437;
	add.s64 	%rd4020, %rd4017, %rd4019;
	shl.b64 	%rd4021, %rd3985, 32;
	mov.b64 	{%r154, %r155}, %rd3985;
	mov.b64 	{%r156, %r157}, %rd3992;
	mov.b64 	%rd4022, {%r155, %r156};
	mov.b64 	{%r158, %r159}, %rd4000;
	mov.b64 	%rd4023, {%r157, %r158};
	mov.b64 	{%r160, %r161}, %rd4003;
	mov.b64 	%rd4024, {%r159, %r160};
	shr.u64 	%rd4025, %rd4003, 32;
	mad.lo.s64 	%rd4026, %rd3985, 977, %rd4021;
	setp.lt.u64 	%p1438, %rd4026, %rd4021;
	selp.u64 	%rd4027, 1, 0, %p1438;
	add.s64 	%rd4028, %rd4022, %rd4027;
	add.s64 	%rd4029, %rd4028, %rd4008;
	setp.lt.u64 	%p1439, %rd4029, %rd4022;
	setp.eq.s64 	%p1440, %rd4029, %rd4022;
	and.pred  	%p1441, %p1438, %p1440;
	or.pred  	%p1442, %p1439, %p1441;
	selp.u64 	%rd4030, 1, 0, %p1442;
	add.s64 	%rd4031, %rd4023, %rd4030;
	add.s64 	%rd4032, %rd4031, %rd4013;
	setp.lt.u64 	%p1443, %rd4032, %rd4023;
	setp.eq.s64 	%p1444, %rd4032, %rd4023;
	and.pred  	%p1445, %p1442, %p1444;
	or.pred  	%p1446, %p1443, %p1445;
	selp.u64 	%rd4033, 1, 0, %p1446;
	add.s64 	%rd4034, %rd4024, %rd4033;
	add.s64 	%rd4035, %rd4034, %rd4018;
	setp.lt.u64 	%p1447, %rd4035, %rd4024;
	setp.eq.s64 	%p1448, %rd4035, %rd4024;
	and.pred  	%p1449, %p1446, %p1448;
	or.pred  	%p1450, %p1447, %p1449;
	selp.u64 	%rd4036, 1, 0, %p1450;
	add.s64 	%rd4037, %rd4025, %rd4036;
	add.s64 	%rd4038, %rd4037, %rd4020;
	mad.lo.s64 	%rd12181, %rd3906, %rd3906, %rd4026;
	setp.lt.u64 	%p1451, %rd12181, %rd4026;
	selp.u64 	%rd4039, 1, 0, %p1451;
	add.s64 	%rd4040, %rd4029, %rd3924;
	add.s64 	%rd12180, %rd4040, %rd4039;
	setp.lt.u64 	%p1452, %rd12180, %rd3924;
	setp.eq.s64 	%p1453, %rd12180, %rd3924;
	and.pred  	%p1454, %p1451, %p1453;
	or.pred  	%p1455, %p1452, %p1454;
	selp.u64 	%rd4041, 1, 0, %p1455;
	add.s64 	%rd4042, %rd4032, %rd3952;
	add.s64 	%rd12179, %rd4042, %rd4041;
	setp.lt.u64 	%p1456, %rd12179, %rd3952;
	setp.eq.s64 	%p1457, %rd12179, %rd3952;
	and.pred  	%p1458, %p1455, %p1457;
	or.pred  	%p1459, %p1456, %p1458;
	selp.u64 	%rd4043, 1, 0, %p1459;
	add.s64 	%rd4044, %rd4035, %rd3979;
	add.s64 	%rd12178, %rd4044, %rd4043;
	setp.lt.u64 	%p1460, %rd12178, %rd3979;
	setp.eq.s64 	%p1461, %rd12178, %rd3979;
	and.pred  	%p1462, %p1459, %p1461;
	or.pred  	%p1463, %p1460, %p1462;
	selp.u64 	%rd4045, 1, 0, %p1463;
	add.s64 	%rd12173, %rd4038, %rd4045;
	setp.eq.s64 	%p1464, %rd12173, 0;
	@%p1464 bra 	$L__BB1_101;
	mov.u64 	%rd12175, %rd12180;
	mov.u64 	%rd12176, %rd12179;
	mov.u64 	%rd12177, %rd12178;
$L__BB1_100:
	mul.lo.s64 	%rd4047, %rd12173, 977;
	shl.b64 	%rd4048, %rd12173, 32;
	add.s64 	%rd12181, %rd4047, %rd12181;
	setp.lt.u64 	%p1465, %rd12181, %rd4047;
	selp.u64 	%rd4049, 1, 0, %p1465;
	add.s64 	%rd4050, %rd4048, %rd12175;
	add.s64 	%rd12180, %rd4050, %rd4049;
	setp.lt.u64 	%p1466, %rd12180, %rd12175;
	setp.eq.s64 	%p1467, %rd12180, %rd12175;
	and.pred  	%p1468, %p1465, %p1467;
	or.pred  	%p1469, %p1466, %p1468;
	selp.u64 	%rd4051, 1, 0, %p1469;
	add.s64 	%rd12179, %rd12176, %rd4051;
	setp.lt.u64 	%p1470, %rd12179, %rd12176;
	selp.u64 	%rd4052, 1, 0, %p1470;
	add.s64 	%rd12178, %rd12177, %rd4052;
	setp.lt.u64 	%p1471, %rd12178, %rd12177;
	mov.b64 	%rd12173, 1;
	mov.u64 	%rd12175, %rd12180;
	mov.u64 	%rd12176, %rd12179;
	mov.u64 	%rd12177, %rd12178;
	@%p1471 bra 	$L__BB1_100;
$L__BB1_101:
	setp.lt.u64 	%p1473, %rd12181, %rd3688;
	selp.u64 	%rd454, 1, 0, %p1473;
	setp.lt.u64 	%p1474, %rd12180, %rd3689;
	setp.eq.s64 	%p1475, %rd12180, %rd3689;
	and.pred  	%p1476, %p1473, %p1475;
	or.pred  	%p1477, %p1474, %p1476;
	selp.u64 	%rd455, 1, 0, %p1477;
	setp.lt.u64 	%p1478, %rd12179, %rd383;
	setp.eq.s64 	%p1479, %rd12179, %rd383;
	and.pred  	%p1480, %p1479, %p1477;
	or.pred  	%p67, %p1478, %p1480;
	setp.lt.u64 	%p1481, %rd12178, %rd338;
	mov.pred 	%p6028, 0;
	@%p1481 bra 	$L__BB1_103;
	not.pred 	%p1482, %p67;
	setp.ne.s64 	%p1483, %rd12178, %rd338;
	or.pred  	%p6028, %p1483, %p1482;
$L__BB1_103:
	selp.u64 	%rd4053, 1, 0, %p67;
	add.s64 	%rd4054, %rd338, %rd4053;
	selp.b64 	%rd4055, %rd4054, 0, %p6028;
	sub.s64 	%rd4056, %rd12178, %rd4055;
	add.s64 	%rd4057, %rd383, %rd455;
	selp.b64 	%rd4058, %rd4057, 0, %p6028;
	sub.s64 	%rd4059, %rd12179, %rd4058;
	add.s64 	%rd4060, %rd3689, %rd454;
	selp.b64 	%rd4061, %rd4060, 0, %p6028;
	sub.s64 	%rd4062, %rd12180, %rd4061;
	selp.b64 	%rd4063, %rd3688, 0, %p6028;
	sub.s64 	%rd4064, %rd12181, %rd4063;
	sub.s64 	%rd12185, %rd4064, %rd102;
	setp.lt.u64 	%p1484, %rd4064, %rd102;
	selp.s64 	%rd4065, -1, 0, %p1484;
	sub.s64 	%rd4066, %rd4062, %rd101;
	add.s64 	%rd12184, %rd4066, %rd4065;
	setp.lt.u64 	%p1485, %rd4062, %rd101;
	setp.eq.s64 	%p1486, %rd4062, %rd101;
	and.pred  	%p1487, %p1484, %p1486;
	or.pred  	%p1489, %p1485, %p1487;
	selp.s64 	%rd4067, -1, 0, %p1489;
	sub.s64 	%rd4068, %rd4059, %rd100;
	add.s64 	%rd12183, %rd4068, %rd4067;
	setp.lt.u64 	%p1490, %rd4059, %rd100;
	setp.eq.s64 	%p1491, %rd4059, %rd100;
	and.pred  	%p1492, %p1491, %p1489;
	or.pred  	%p1494, %p1490, %p1492;
	selp.s64 	%rd4069, -1, 0, %p1494;
	sub.s64 	%rd4070, %rd4056, %rd99;
	add.s64 	%rd12182, %rd4070, %rd4069;
	setp.ge.u64 	%p1495, %rd4056, %rd99;
	setp.eq.s64 	%p1496, %rd4056, %rd99;
	and.pred  	%p1497, %p1496, %p1494;
	not.pred 	%p1499, %p1497;
	and.pred  	%p1500, %p1495, %p1499;
	@%p1500 bra 	$L__BB1_105;
	add.s64 	%rd12185, %rd3688, %rd12185;
	setp.lt.u64 	%p1501, %rd12185, %rd3688;
	selp.u64 	%rd4071, 1, 0, %p1501;
	add.s64 	%rd4072, %rd3689, %rd12184;
	add.s64 	%rd461, %rd4072, %rd4071;
	setp.lt.u64 	%p1502, %rd461, %rd12184;
	setp.eq.s64 	%p1503, %rd461, %rd12184;
	and.pred  	%p1504, %p1501, %p1503;
	or.pred  	%p1505, %p1502, %p1504;
	selp.u64 	%rd4073, 1, 0, %p1505;
	add.s64 	%rd4074, %rd383, %rd12183;
	add.s64 	%rd462, %rd4074, %rd4073;
	setp.lt.u64 	%p1506, %rd462, %rd12183;
	setp.eq.s64 	%p1507, %rd462, %rd12183;
	and.pred  	%p1508, %p1505, %p1507;
	or.pred  	%p1510, %p1506, %p1508;
	selp.u64 	%rd4075, 1, 0, %p1510;
	add.s64 	%rd4076, %rd338, %rd12182;
	add.s64 	%rd12182, %rd4076, %rd4075;
	mov.u64 	%rd12183, %rd462;
	mov.u64 	%rd12184, %rd461;
$L__BB1_105:
	sub.s64 	%rd12189, %rd12185, %rd207;
	setp.lt.u64 	%p1511, %rd12185, %rd207;
	selp.s64 	%rd4077, -1, 0, %p1511;
	sub.s64 	%rd4078, %rd12184, %rd206;
	add.s64 	%rd12188, %rd4078, %rd4077;
	setp.lt.u64 	%p1512, %rd12184, %rd206;
	setp.eq.s64 	%p1513, %rd12184, %rd206;
	and.pred  	%p1514, %p1513, %p1511;
	or.pred  	%p1515, %p1512, %p1514;
	selp.s64 	%rd4079, -1, 0, %p1515;
	sub.s64 	%rd4080, %rd12183, %rd205;
	add.s64 	%rd12187, %rd4080, %rd4079;
	setp.lt.u64 	%p1516, %rd12183, %rd205;
	setp.eq.s64 	%p1517, %rd12183, %rd205;
	and.pred  	%p1518, %p1517, %p1515;
	or.pred  	%p1519, %p1516, %p1518;
	not.pred 	%p1520, %p1519;
	selp.s64 	%rd4081, -1, 0, %p1519;
	sub.s64 	%rd4082, %rd12182, %rd204;
	add.s64 	%rd12186, %rd4082, %rd4081;
	setp.ge.u64 	%p1521, %rd12182, %rd204;
	setp.ne.s64 	%p1522, %rd12182, %rd204;
	or.pred  	%p1523, %p1522, %p1520;
	and.pred  	%p1524, %p1521, %p1523;
	@%p1524 bra 	$L__BB1_107;
	add.s64 	%rd12189, %rd3688, %rd12189;
	setp.lt.u64 	%p1525, %rd12189, %rd3688;
	selp.u64 	%rd4083, 1, 0, %p1525;
	add.s64 	%rd4084, %rd3689, %rd12188;
	add.s64 	%rd473, %rd4084, %rd4083;
	setp.lt.u64 	%p1526, %rd473, %rd12188;
	setp.eq.s64 	%p1527, %rd473, %rd12188;
	and.pred  	%p1528, %p1525, %p1527;
	or.pred  	%p1529, %p1526, %p1528;
	selp.u64 	%rd4085, 1, 0, %p1529;
	add.s64 	%rd4086, %rd383, %rd12187;
	add.s64 	%rd474, %rd4086, %rd4085;
	setp.lt.u64 	%p1530, %rd474, %rd12187;
	setp.eq.s64 	%p1531, %rd474, %rd12187;
	and.pred  	%p1532, %p1529, %p1531;
	or.pred  	%p1534, %p1530, %p1532;
	selp.u64 	%rd4087, 1, 0, %p1534;
	add.s64 	%rd4088, %rd338, %rd12186;
	add.s64 	%rd12186, %rd4088, %rd4087;
	mov.u64 	%rd12187, %rd474;
	mov.u64 	%rd12188, %rd473;
$L__BB1_107:
	add.s32 	%r675, %r675, 1;
	setp.ne.s32 	%p1535, %r675, 16;
	@%p1535 bra 	$L__BB1_8;
	mov.b32 	%r676, 0;
	mov.b64 	%rd12229, 1;
	mov.b64 	%rd12222, 0;
	mov.u64 	%rd12223, %rd12222;
	mov.u64 	%rd12224, %rd12222;
	mov.u64 	%rd12225, %rd12222;
	mov.u64 	%rd12226, %rd12222;
	mov.u64 	%rd12227, %rd12222;
	mov.u64 	%rd12228, %rd12222;
	mov.u64 	%rd12230, %rd12222;
	mov.u64 	%rd12231, %rd12222;
	mov.u64 	%rd12232, %rd12222;
	mov.u64 	%rd12233, %rd12229;
	mov.u64 	%rd12517, %rd12222;
	mov.u64 	%rd12518, %rd12222;
	mov.u64 	%rd12519, %rd12222;
	mov.u64 	%rd12520, %rd12229;
	mov.u64 	%rd12422, %rd12222;
	mov.u64 	%rd12423, %rd12223;
	mov.u64 	%rd12424, %rd12224;
	mov.u64 	%rd12425, %rd12225;
	mov.u64 	%rd12426, %rd12226;
	mov.u64 	%rd12427, %rd12227;
	mov.u64 	%rd12428, %rd12228;
	mov.u64 	%rd12429, %rd12229;
	mov.u64 	%rd12430, %rd12230;
	mov.u64 	%rd12431, %rd12231;
	mov.u64 	%rd12432, %rd12232;
	mov.u64 	%rd12433, %rd12233;
$L__BB1_109:
	mul.wide.u32 	%rd4093, %r676, 8;
	add.s64 	%rd4094, %rd4, %rd4093;
	ld.local.u64 	%rd512, [%rd4094];
	mov.b32 	%r677, 0;
$L__BB1_110:
	shr.u64 	%rd4095, %rd512, %r677;
	and.b64  	%rd4096, %rd4095, 1;
	setp.eq.b64 	%p1536, %rd4096, 1;
	not.pred 	%p1537, %p1536;
	@%p1537 bra 	$L__BB1_230;
	or.b64  	%rd4097, %rd12224, %rd12225;
	or.b64  	%rd4098, %rd4097, %rd12223;
	or.b64  	%rd4099, %rd4098, %rd12222;
	setp.eq.s64 	%p1538, %rd4099, 0;
	mov.u64 	%rd12422, %rd12517;
	mov.u64 	%rd12423, %rd12518;
	mov.u64 	%rd12424, %rd12519;
	mov.u64 	%rd12425, %rd12520;
	mov.u64 	%rd12426, %rd12521;
	mov.u64 	%rd12427, %rd12522;
	mov.u64 	%rd12428, %rd12523;
	mov.u64 	%rd12429, %rd12524;
	mov.u64 	%rd12430, %rd12525;
	mov.u64 	%rd12431, %rd12526;
	mov.u64 	%rd12432, %rd12527;
	mov.u64 	%rd12433, %rd12528;
	@%p1538 bra 	$L__BB1_230;
	or.b64  	%rd4100, %rd12519, %rd12520;
	or.b64  	%rd4101, %rd4100, %rd12518;
	or.b64  	%rd4102, %rd4101, %rd12517;
	setp.eq.s64 	%p1539, %rd4102, 0;
	mov.u64 	%rd12422, %rd12222;
	mov.u64 	%rd12423, %rd12223;
	mov.u64 	%rd12424, %rd12224;
	mov.u64 	%rd12425, %rd12225;
	mov.u64 	%rd12426, %rd12226;
	mov.u64 	%rd12427, %rd12227;
	mov.u64 	%rd12428, %rd12228;
	mov.u64 	%rd12429, %rd12229;
	mov.u64 	%rd12430, %rd12230;
	mov.u64 	%rd12431, %rd12231;
	mov.u64 	%rd12432, %rd12232;
	mov.u64 	%rd12433, %rd12233;
	@%p1539 bra 	$L__BB1_230;
	mul.hi.u64 	%rd4103, %rd12225, %rd12225;
	mul.lo.s64 	%rd4104, %rd12224, %rd12225;
	mul.hi.u64 	%rd4105, %rd12225, %rd12224;
	add.s64 	%rd4106, %rd4104, %rd4103;
	setp.lt.u64 	%p1540, %rd4106, %rd4104;
	selp.u64 	%rd4107, 1, 0, %p1540;
	add.s64 	%rd4108, %rd4105, %rd4107;
	mul.lo.s64 	%rd4109, %rd12223, %rd12225;
	mul.hi.u64 	%rd4110, %rd12225, %rd12223;
	add.s64 	%rd4111, %rd4109, %rd4108;
	setp.lt.u64 	%p1541, %rd4111, %rd4109;
	selp.u64 	%rd4112, 1, 0, %p1541;
	add.s64 	%rd4113, %rd4110, %rd4112;
	mul.lo.s64 	%rd4114, %rd12222, %rd12225;
	mul.hi.u64 	%rd4115, %rd12225, %rd12222;
	add.s64 	%rd4116, %rd4114, %rd4113;
	setp.lt.u64 	%p1542, %rd4116, %rd4114;
	selp.u64 	%rd4117, 1, 0, %p1542;
	add.s64 	%rd4118, %rd4115, %rd4117;
	mul.hi.u64 	%rd4119, %rd12224, %rd12225;
	add.s64 	%rd4120, %rd4106, %rd4104;
	setp.lt.u64 	%p1543, %rd4120, %rd4106;
	selp.u64 	%rd4121, 1, 0, %p1543;
	add.s64 	%rd4122, %rd4119, %rd4121;
	mul.lo.s64 	%rd4123, %rd12224, %rd12224;
	mul.hi.u64 	%rd4124, %rd12224, %rd12224;
	add.s64 	%rd4125, %rd4123, %rd4111;
	setp.lt.u64 	%p1544, %rd4125, %rd4123;
	selp.u64 	%rd4126, 1, 0, %p1544;
	add.s64 	%rd4127, %rd4125, %rd4122;
	setp.lt.u64 	%p1545, %rd4127, %rd4125;
	selp.u64 	%rd4128, 1, 0, %p1545;
	add.s64 	%rd4129, %rd4124, %rd4126;
	add.s64 	%rd4130, %rd4129, %rd4128;
	mul.lo.s64 	%rd4131, %rd12223, %rd12224;
	mul.hi.u64 	%rd4132, %rd12224, %rd12223;
	add.s64 	%rd4133, %rd4131, %rd4116;
	setp.lt.u64 	%p1546, %rd4133, %rd4131;
	selp.u64 	%rd4134, 1, 0, %p1546;
	add.s64 	%rd4135, %rd4133, %rd4130;
	setp.lt.u64 	%p1547, %rd4135, %rd4133;
	selp.u64 	%rd4136, 1, 0, %p1547;
	add.s64 	%rd4137, %rd4132, %rd4134;
	add.s64 	%rd4138, %rd4137, %rd4136;
	mul.lo.s64 	%rd4139, %rd12222, %rd12224;
	mul.hi.u64 	%rd4140, %rd12224, %rd12222;
	add.s64 	%rd4141, %rd4139, %rd4118;
	setp.lt.u64 	%p1548, %rd4141, %rd4139;
	selp.u64 	%rd4142, 1, 0, %p1548;
	add.s64 	%rd4143, %rd4141, %rd4138;
	setp.lt.u64 	%p1549, %rd4143, %rd4141;
	selp.u64 	%rd4144, 1, 0, %p1549;
	add.s64 	%rd4145, %rd4140, %rd4142;
	add.s64 	%rd4146, %rd4145, %rd4144;
	mul.hi.u64 	%rd4147, %rd12223, %rd12225;
	add.s64 	%rd4148, %rd4109, %rd4127;
	setp.lt.u64 	%p1550, %rd4148, %rd4109;
	selp.u64 	%rd4149, 1, 0, %p1550;
	add.s64 	%rd4150, %rd4147, %rd4149;
	mul.hi.u64 	%rd4151, %rd12223, %rd12224;
	add.s64 	%rd4152, %rd4131, %rd4135;
	setp.lt.u64 	%p1551, %rd4152, %rd4131;
	selp.u64 	%rd4153, 1, 0, %p1551;
	add.s64 	%rd4154, %rd4152, %rd4150;
	setp.lt.u64 	%p1552, %rd4154, %rd4152;
	selp.u64 	%rd4155, 1, 0, %p1552;
	add.s64 	%rd4156, %rd4151, %rd4153;
	add.s64 	%rd4157, %rd4156, %rd4155;
	mul.lo.s64 	%rd4158, %rd12223, %rd12223;
	mul.hi.u64 	%rd4159, %rd12223, %rd12223;
	add.s64 	%rd4160, %rd4158, %rd4143;
	setp.lt.u64 	%p1553, %rd4160, %rd4158;
	selp.u64 	%rd4161, 1, 0, %p1553;
	add.s64 	%rd4162, %rd4160, %rd4157;
	setp.lt.u64 	%p1554, %rd4162, %rd4160;
	selp.u64 	%rd4163, 1, 0, %p1554;
	add.s64 	%rd4164, %rd4159, %rd4161;
	add.s64 	%rd4165, %rd4164, %rd4163;
	mul.lo.s64 	%rd4166, %rd12222, %rd12223;
	mul.hi.u64 	%rd4167, %rd12223, %rd12222;
	add.s64 	%rd4168, %rd4166, %rd4146;
	setp.lt.u64 	%p1555, %rd4168, %rd4166;
	selp.u64 	%rd4169, 1, 0, %p1555;
	add.s64 	%rd4170, %rd4168, %rd4165;
	setp.lt.u64 	%p1556, %rd4170, %rd4168;
	selp.u64 	%rd4171, 1, 0, %p1556;
	add.s64 	%rd4172, %rd4167, %rd4169;
	add.s64 	%rd4173, %rd4172, %rd4171;
	mul.hi.u64 	%rd4174, %rd12222, %rd12225;
	add.s64 	%rd4175, %rd4114, %rd4154;
	setp.lt.u64 	%p1557, %rd4175, %rd4114;
	selp.u64 	%rd4176, 1, 0, %p1557;
	add.s64 	%rd4177, %rd4174, %rd4176;
	mul.hi.u64 	%rd4178, %rd12222, %rd12224;
	add.s64 	%rd4179, %rd4139, %rd4162;
	setp.lt.u64 	%p1558, %rd4179, %rd4139;
	selp.u64 	%rd4180, 1, 0, %p1558;
	add.s64 	%rd4181, %rd4179, %rd4177;
	setp.lt.u64 	%p1559, %rd4181, %rd4179;
	selp.u64 	%rd4182, 1, 0, %p1559;
	add.s64 	%rd4183, %rd4178, %rd4180;
	add.s64 	%rd4184, %rd4183, %rd4182;
	mul.hi.u64 	%rd4185, %rd12222, %rd12223;
	add.s64 	%rd4186, %rd4166, %rd4170;
	setp.lt.u64 	%p1560, %rd4186, %rd4166;
	selp.u64 	%rd4187, 1, 0, %p1560;
	add.s64 	%rd4188, %rd4186, %rd4184;
	setp.lt.u64 	%p1561, %rd4188, %rd4186;
	selp.u64 	%rd4189, 1, 0, %p1561;
	add.s64 	%rd4190, %rd4185, %rd4187;
	add.s64 	%rd4191, %rd4190, %rd4189;
	mul.lo.s64 	%rd4192, %rd12222, %rd12222;
	mul.hi.u64 	%rd4193, %rd12222, %rd12222;
	add.s64 	%rd4194, %rd4192, %rd4173;
	setp.lt.u64 	%p1562, %rd4194, %rd4192;
	selp.u64 	%rd4195, 1, 0, %p1562;
	add.s64 	%rd4196, %rd4194, %rd4191;
	setp.lt.u64 	%p1563, %rd4196, %rd4194;
	selp.u64 	%rd4197, 1, 0, %p1563;
	add.s64 	%rd4198, %rd4193, %rd4195;
	add.s64 	%rd4199, %rd4198, %rd4197;
	mov.b64 	%rd4200, 977;
	mul.hi.u64 	%rd4201, %rd4181, %rd4200;
	mul.lo.s64 	%rd4202, %rd4188, 977;
	mul.hi.u64 	%rd4203, %rd4188, %rd4200;
	add.s64 	%rd4204, %rd4202, %rd4201;
	setp.lt.u64 	%p1564, %rd4204, %rd4202;
	selp.u64 	%rd4205, 1, 0, %p1564;
	add.s64 	%rd4206, %rd4203, %rd4205;
	mul.lo.s64 	%rd4207, %rd4196, 977;
	mul.hi.u64 	%rd4208, %rd4196, %rd4200;
	add.s64 	%rd4209, %rd4207, %rd4206;
	setp.lt.u64 	%p1565, %rd4209, %rd4207;
	selp.u64 	%rd4210, 1, 0, %p1565;
	add.s64 	%rd4211, %rd4208, %rd4210;
	mul.lo.s64 	%rd4212, %rd4199, 977;
	mul.hi.u64 	%rd4213, %rd4199, %rd4200;
	add.s64 	%rd4214, %rd4212, %rd4211;
	setp.lt.u64 	%p1566, %rd4214, %rd4212;
	selp.u64 	%rd4215, 1, 0, %p1566;
	add.s64 	%rd4216, %rd4213, %rd4215;
	shl.b64 	%rd4217, %rd4181, 32;
	mov.b64 	{%r164, %r165}, %rd4181;
	mov.b64 	{%r166, %r167}, %rd4188;
	mov.b64 	%rd4218, {%r165, %r166};
	mov.b64 	{%r168, %r169}, %rd4196;
	mov.b64 	%rd4219, {%r167, %r168};
	mov.b64 	{%r170, %r171}, %rd4199;
	mov.b64 	%rd4220, {%r169, %r170};
	shr.u64 	%rd4221, %rd4199, 32;
	mad.lo.s64 	%rd4222, %rd4181, 977, %rd4217;
	setp.lt.u64 	%p1567, %rd4222, %rd4217;
	selp.u64 	%rd4223, 1, 0, %p1567;
	add.s64 	%rd4224, %rd4218, %rd4223;
	add.s64 	%rd4225, %rd4224, %rd4204;
	setp.lt.u64 	%p1568, %rd4225, %rd4218;
	setp.eq.s64 	%p1569, %rd4225, %rd4218;
	and.pred  	%p1570, %p1567, %p1569;
	or.pred  	%p1571, %p1568, %p1570;
	selp.u64 	%rd4226, 1, 0, %p1571;
	add.s64 	%rd4227, %rd4219, %rd4226;
	add.s64 	%rd4228, %rd4227, %rd4209;
	setp.lt.u64 	%p1572, %rd4228, %rd4219;
	setp.eq.s64 	%p1573, %rd4228, %rd4219;
	and.pred  	%p1574, %p1571, %p1573;
	or.pred  	%p1575, %p1572, %p1574;
	selp.u64 	%rd4229, 1, 0, %p1575;
	add.s64 	%rd4230, %rd4220, %rd4229;
	add.s64 	%rd4231, %rd4230, %rd4214;
	setp.lt.u64 	%p1576, %rd4231, %rd4220;
	setp.eq.s64 	%p1577, %rd4231, %rd4220;
	and.pred  	%p1578, %p1575, %p1577;
	or.pred  	%p1579, %p1576, %p1578;
	selp.u64 	%rd4232, 1, 0, %p1579;
	add.s64 	%rd4233, %rd4221, %rd4232;
	add.s64 	%rd4234, %rd4233, %rd4216;
	mad.lo.s64 	%rd12254, %rd12225, %rd12225, %rd4222;
	setp.lt.u64 	%p1580, %rd12254, %rd4222;
	selp.u64 	%rd4235, 1, 0, %p1580;
	add.s64 	%rd4236, %rd4225, %rd4120;
	add.s64 	%rd12253, %rd4236, %rd4235;
	setp.lt.u64 	%p1581, %rd12253, %rd4120;
	setp.eq.s64 	%p1582, %rd12253, %rd4120;
	and.pred  	%p1583, %p1580, %p1582;
	or.pred  	%p1584, %p1581, %p1583;
	selp.u64 	%rd4237, 1, 0, %p1584;
	add.s64 	%rd4238, %rd4228, %rd4148;
	add.s64 	%rd12252, %rd4238, %rd4237;
	setp.lt.u64 	%p1585, %rd12252, %rd4148;
	setp.eq.s64 	%p1586, %rd12252, %rd4148;
	and.pred  	%p1587, %p1584, %p1586;
	or.pred  	%p1588, %p1585, %p1587;
	selp.u64 	%rd4239, 1, 0, %p1588;
	add.s64 	%rd4240, %rd4231, %rd4175;
	add.s64 	%rd12251, %rd4240, %rd4239;
	setp.lt.u64 	%p1589, %rd12251, %rd4175;
	setp.eq.s64 	%p1590, %rd12251, %rd4175;
	and.pred  	%p1591, %p1588, %p1590;
	or.pred  	%p1592, %p1589, %p1591;
	selp.u64 	%rd4241, 1, 0, %p1592;
	add.s64 	%rd12246, %rd4234, %rd4241;
	setp.eq.s64 	%p1593, %rd12246, 0;
	@%p1593 bra 	$L__BB1_116;
	mov.u64 	%rd12248, %rd12253;
	mov.u64 	%rd12249, %rd12252;
	mov.u64 	%rd12250, %rd12251;
$L__BB1_115:
	mul.lo.s64 	%rd4243, %rd12246, 977;
	shl.b64 	%rd4244, %rd12246, 32;
	add.s64 	%rd12254, %rd4243, %rd12254;
	setp.lt.u64 	%p1594, %rd12254, %rd4243;
	selp.u64 	%rd4245, 1, 0, %p1594;
	add.s64 	%rd4246, %rd4244, %rd12248;
	add.s64 	%rd12253, %rd4246, %rd4245;
	setp.lt.u64 	%p1595, %rd12253, %rd12248;
	setp.eq.s64 	%p1596, %rd12253, %rd12248;
	and.pred  	%p1597, %p1594, %p1596;
	or.pred  	%p1598, %p1595, %p1597;
	selp.u64 	%rd4247, 1, 0, %p1598;
	add.s64 	%rd12252, %rd12249, %rd4247;
	setp.lt.u64 	%p1599, %rd12252, %rd12249;
	selp.u64 	%rd4248, 1, 0, %p1599;
	add.s64 	%rd12251, %rd12250, %rd4248;
	setp.lt.u64 	%p1600, %rd12251, %rd12250;
	mov.b64 	%rd12246, 1;
	mov.u64 	%rd12248, %rd12253;
	mov.u64 	%rd12249, %rd12252;
	mov.u64 	%rd12250, %rd12251;
	@%p1600 bra 	$L__BB1_115;
$L__BB1_116:
	ld.const.u64 	%rd4249, [SECP256K1_P];
	setp.lt.u64 	%p1602, %rd12254, %rd4249;
	ld.const.u64 	%rd4250, [SECP256K1_P+8];
	setp.lt.u64 	%p1603, %rd12253, %rd4250;
	setp.eq.s64 	%p1604, %rd12253, %rd4250;
	and.pred  	%p1605, %p1602, %p1604;
	or.pred  	%p1607, %p1603, %p1605;
	ld.const.u64 	%rd4251, [SECP256K1_P+16];
	setp.lt.u64 	%p1608, %rd12252, %rd4251;
	setp.eq.s64 	%p1609, %rd12252, %rd4251;
	and.pred  	%p1610, %p1609, %p1607;
	or.pred  	%p70, %p1608, %p1610;
	ld.const.u64 	%rd555, [SECP256K1_P+24];
	setp.lt.u64 	%p1612, %rd12251, %rd555;
	mov.pred 	%p6029, 0;
	@%p1612 bra 	$L__BB1_118;
	not.pred 	%p1613, %p70;
	setp.ne.s64 	%p1614, %rd12251, %rd555;
	or.pred  	%p6029, %p1614, %p1613;
$L__BB1_118:
	selp.u64 	%rd4252, 1, 0, %p70;
	ld.const.u64 	%rd556, [SECP256K1_P+24];
	add.s64 	%rd4253, %rd556, %rd4252;
	selp.b64 	%rd4254, %rd4253, 0, %p6029;
	sub.s64 	%rd557, %rd12251, %rd4254;
	ld.const.u64 	%rd4255, [SECP256K1_P+8];
	setp.lt.u64 	%p1615, %rd12253, %rd4255;
	ld.const.u64 	%rd4256, [SECP256K1_P];
	setp.lt.u64 	%p1616, %rd12254, %rd4256;
	setp.eq.s64 	%p1617, %rd12253, %rd4255;
	and.pred  	%p1618, %p1616, %p1617;
	or.pred  	%p1620, %p1615, %p1618;
	selp.u64 	%rd4257, 1, 0, %p1620;
	ld.const.u64 	%rd558, [SECP256K1_P+16];
	add.s64 	%rd4258, %rd558, %rd4257;
	selp.b64 	%rd4259, %rd4258, 0, %p6029;
	sub.s64 	%rd559, %rd12252, %rd4259;
	selp.u64 	%rd4260, 1, 0, %p1616;
	add.s64 	%rd4261, %rd4255, %rd4260;
	selp.b64 	%rd4262, %rd4261, 0, %p6029;
	sub.s64 	%rd560, %rd12253, %rd4262;
	selp.b64 	%rd4263, %rd4256, 0, %p6029;
	sub.s64 	%rd561, %rd12254, %rd4263;
	mul.hi.u64 	%rd4264, %rd12520, %rd12520;
	mul.lo.s64 	%rd4265, %rd12519, %rd12520;
	mul.hi.u64 	%rd4266, %rd12520, %rd12519;
	add.s64 	%rd4267, %rd4265, %rd4264;
	setp.lt.u64 	%p1621, %rd4267, %rd4265;
	selp.u64 	%rd4268, 1, 0, %p1621;
	add.s64 	%rd4269, %rd4266, %rd4268;
	mul.lo.s64 	%rd4270, %rd12518, %rd12520;
	mul.hi.u64 	%rd4271, %rd12520, %rd12518;
	add.s64 	%rd4272, %rd4270, %rd4269;
	setp.lt.u64 	%p1622, %rd4272, %rd4270;
	selp.u64 	%rd4273, 1, 0, %p1622;
	add.s64 	%rd4274, %rd4271, %rd4273;
	mul.lo.s64 	%rd4275, %rd12517, %rd12520;
	mul.hi.u64 	%rd4276, %rd12520, %rd12517;
	add.s64 	%rd4277, %rd4275, %rd4274;
	setp.lt.u64 	%p1623, %rd4277, %rd4275;
	selp.u64 	%rd4278, 1, 0, %p1623;
	add.s64 	%rd4279, %rd4276, %rd4278;
	mul.hi.u64 	%rd4280, %rd12519, %rd12520;
	add.s64 	%rd4281, %rd4267, %rd4265;
	setp.lt.u64 	%p1624, %rd4281, %rd4267;
	selp.u64 	%rd4282, 1, 0, %p1624;
	add.s64 	%rd4283, %rd4280, %rd4282;
	mul.lo.s64 	%rd4284, %rd12519, %rd12519;
	mul.hi.u64 	%rd4285, %rd12519, %rd12519;
	add.s64 	%rd4286, %rd4284, %rd4272;
	setp.lt.u64 	%p1625, %rd4286, %rd4284;
	selp.u64 	%rd4287, 1, 0, %p1625;
	add.s64 	%rd4288, %rd4286, %rd4283;
	setp.lt.u64 	%p1626, %rd4288, %rd4286;
	selp.u64 	%rd4289, 1, 0, %p1626;
	add.s64 	%rd4290, %rd4285, %rd4287;
	add.s64 	%rd4291, %rd4290, %rd4289;
	mul.lo.s64 	%rd4292, %rd12518, %rd12519;
	mul.hi.u64 	%rd4293, %rd12519, %rd12518;
	add.s64 	%rd4294, %rd4292, %rd4277;
	setp.lt.u64 	%p1627, %rd4294, %rd4292;
	selp.u64 	%rd4295, 1, 0, %p1627;
	add.s64 	%rd4296, %rd4294, %rd4291;
	setp.lt.u64 	%p1628, %rd4296, %rd4294;
	selp.u64 	%rd4297, 1, 0, %p1628;
	add.s64 	%rd4298, %rd4293, %rd4295;
	add.s64 	%rd4299, %rd4298, %rd4297;
	mul.lo.s64 	%rd4300, %rd12517, %rd12519;
	mul.hi.u64 	%rd4301, %rd12519, %rd12517;
	add.s64 	%rd4302, %rd4300, %rd4279;
	setp.lt.u64 	%p1629, %rd4302, %rd4300;
	selp.u64 	%rd4303, 1, 0, %p1629;
	add.s64 	%rd4304, %rd4302, %rd4299;
	setp.lt.u64 	%p1630, %rd4304, %rd4302;
	selp.u64 	%rd4305, 1, 0, %p1630;
	add.s64 	%rd4306, %rd4301, %rd4303;
	add.s64 	%rd4307, %rd4306, %rd4305;
	mul.hi.u64 	%rd4308, %rd12518, %rd12520;
	add.s64 	%rd4309, %rd4270, %rd4288;
	setp.lt.u64 	%p1631, %rd4309, %rd4270;
	selp.u64 	%rd4310, 1, 0, %p1631;
	add.s64 	%rd4311, %rd4308, %rd4310;
	mul.hi.u64 	%rd4312, %rd12518, %rd12519;
	add.s64 	%rd4313, %rd4292, %rd4296;
	setp.lt.u64 	%p1632, %rd4313, %rd4292;
	selp.u64 	%rd4314, 1, 0, %p1632;
	add.s64 	%rd4315, %rd4313, %rd4311;
	setp.lt.u64 	%p1633, %rd4315, %rd4313;
	selp.u64 	%rd4316, 1, 0, %p1633;
	add.s64 	%rd4317, %rd4312, %rd4314;
	add.s64 	%rd4318, %rd4317, %rd4316;
	mul.lo.s64 	%rd4319, %rd12518, %rd12518;
	mul.hi.u64 	%rd4320, %rd12518, %rd12518;
	add.s64 	%rd4321, %rd4319, %rd4304;
	setp.lt.u64 	%p1634, %rd4321, %rd4319;
	selp.u64 	%rd4322, 1, 0, %p1634;
	add.s64 	%rd4323, %rd4321, %rd4318;
	setp.lt.u64 	%p1635, %rd4323, %rd4321;
	selp.u64 	%rd4324, 1, 0, %p1635;
	add.s64 	%rd4325, %rd4320, %rd4322;
	add.s64 	%rd4326, %rd4325, %rd4324;
	mul.lo.s64 	%rd4327, %rd12517, %rd12518;
	mul.hi.u64 	%rd4328, %rd12518, %rd12517;
	add.s64 	%rd4329, %rd4327, %rd4307;
	setp.lt.u64 	%p1636, %rd4329, %rd4327;
	selp.u64 	%rd4330, 1, 0, %p1636;
	add.s64 	%rd4331, %rd4329, %rd4326;
	setp.lt.u64 	%p1637, %rd4331, %rd4329;
	selp.u64 	%rd4332, 1, 0, %p1637;
	add.s64 	%rd4333, %rd4328, %rd4330;
	add.s64 	%rd4334, %rd4333, %rd4332;
	mul.hi.u64 	%rd4335, %rd12517, %rd12520;
	add.s64 	%rd4336, %rd4275, %rd4315;
	setp.lt.u64 	%p1638, %rd4336, %rd4275;
	selp.u64 	%rd4337, 1, 0, %p1638;
	add.s64 	%rd4338, %rd4335, %rd4337;
	mul.hi.u64 	%rd4339, %rd12517, %rd12519;
	add.s64 	%rd4340, %rd4300, %rd4323;
	setp.lt.u64 	%p1639, %rd4340, %rd4300;
	selp.u64 	%rd4341, 1, 0, %p1639;
	add.s64 	%rd4342, %rd4340, %rd4338;
	setp.lt.u64 	%p1640, %rd4342, %rd4340;
	selp.u64 	%rd4343, 1, 0, %p1640;
	add.s64 	%rd4344, %rd4339, %rd4341;
	add.s64 	%rd4345, %rd4344, %rd4343;
	mul.hi.u64 	%rd4346, %rd12517, %rd12518;
	add.s64 	%rd4347, %rd4327, %rd4331;
	setp.lt.u64 	%p1641, %rd4347, %rd4327;
	selp.u64 	%rd4348, 1, 0, %p1641;
	add.s64 	%rd4349, %rd4347, %rd4345;
	setp.lt.u64 	%p1642, %rd4349, %rd4347;
	selp.u64 	%rd4350, 1, 0, %p1642;
	add.s64 	%rd4351, %rd4346, %rd4348;
	add.s64 	%rd4352, %rd4351, %rd4350;
	mul.lo.s64 	%rd4353, %rd12517, %rd12517;
	mul.hi.u64 	%rd4354, %rd12517, %rd12517;
	add.s64 	%rd4355, %rd4353, %rd4334;
	setp.lt.u64 	%p1643, %rd4355, %rd4353;
	selp.u64 	%rd4356, 1, 0, %p1643;
	add.s64 	%rd4357, %rd4355, %rd4352;
	setp.lt.u64 	%p1644, %rd4357, %rd4355;
	selp.u64 	%rd4358, 1, 0, %p1644;
	add.s64 	%rd4359, %rd4354, %rd4356;
	add.s64 	%rd4360, %rd4359, %rd4358;
	mov.b64 	%rd4361, 977;
	mul.hi.u64 	%rd4362, %rd4342, %rd4361;
	mul.lo.s64 	%rd4363, %rd4349, 977;
	mul.hi.u64 	%rd4364, %rd4349, %rd4361;
	add.s64 	%rd4365, %rd4363, %rd4362;
	setp.lt.u64 	%p1645, %rd4365, %rd4363;
	selp.u64 	%rd4366, 1, 0, %p1645;
	add.s64 	%rd4367, %rd4364, %rd4366;
	mul.lo.s64 	%rd4368, %rd4357, 977;
	mul.hi.u64 	%rd4369, %rd4357, %rd4361;
	add.s64 	%rd4370, %rd4368, %rd4367;
	setp.lt.u64 	%p1646, %rd4370, %rd4368;
	selp.u64 	%rd4371, 1, 0, %p1646;
	add.s64 	%rd4372, %rd4369, %rd4371;
	mul.lo.s64 	%rd4373, %rd4360, 977;
	mul.hi.u64 	%rd4374, %rd4360, %rd4361;
	add.s64 	%rd4375, %rd4373, %rd4372;
	setp.lt.u64 	%p1647, %rd4375, %rd4373;
	selp.u64 	%rd4376, 1, 0, %p1647;
	add.s64 	%rd4377, %rd4374, %rd4376;
	shl.b64 	%rd4378, %rd4342, 32;
	mov.b64 	{%r172, %r173}, %rd4342;
	mov.b64 	{%r174, %r175}, %rd4349;
	mov.b64 	%rd4379, {%r173, %r174};
	mov.b64 	{%r176, %r177}, %rd4357;
	mov.b64 	%rd4380, {%r175, %r176};
	mov.b64 	{%r178, %r179}, %rd4360;
	mov.b64 	%rd4381, {%r177, %r178};
	shr.u64 	%rd4382, %rd4360, 32;
	mad.lo.s64 	%rd4383, %rd4342, 977, %rd4378;
	setp.lt.u64 	%p1648, %rd4383, %rd4378;
	selp.u64 	%rd4384, 1, 0, %p1648;
	add.s64 	%rd4385, %rd4379, %rd4384;
	add.s64 	%rd4386, %rd4385, %rd4365;
	setp.lt.u64 	%p1649, %rd4386, %rd4379;
	setp.eq.s64 	%p1650, %rd4386, %rd4379;
	and.pred  	%p1651, %p1648, %p1650;
	or.pred  	%p1652, %p1649, %p1651;
	selp.u64 	%rd4387, 1, 0, %p1652;
	add.s64 	%rd4388, %rd4380, %rd4387;
	add.s64 	%rd4389, %rd4388, %rd4370;
	setp.lt.u64 	%p1653, %rd4389, %rd4380;
	setp.eq.s64 	%p1654, %rd4389, %rd4380;
	and.pred  	%p1655, %p1652, %p1654;
	or.pred  	%p1656, %p1653, %p1655;
	selp.u64 	%rd4390, 1, 0, %p1656;
	add.s64 	%rd4391, %rd4381, %rd4390;
	add.s64 	%rd4392, %rd4391, %rd4375;
	setp.lt.u64 	%p1657, %rd4392, %rd4381;
	setp.eq.s64 	%p1658, %rd4392, %rd4381;
	and.pred  	%p1659, %p1656, %p1658;
	or.pred  	%p1660, %p1657, %p1659;
	selp.u64 	%rd4393, 1, 0, %p1660;
	add.s64 	%rd4394, %rd4382, %rd4393;
	add.s64 	%rd4395, %rd4394, %rd4377;
	mad.lo.s64 	%rd12263, %rd12520, %rd12520, %rd4383;
	setp.lt.u64 	%p1661, %rd12263, %rd4383;
	selp.u64 	%rd4396, 1, 0, %p1661;
	add.s64 	%rd4397, %rd4386, %rd4281;
	add.s64 	%rd12262, %rd4397, %rd4396;
	setp.lt.u64 	%p1662, %rd12262, %rd4281;
	setp.eq.s64 	%p1663, %rd12262, %rd4281;
	and.pred  	%p1664, %p1661, %p1663;
	or.pred  	%p1665, %p1662, %p1664;
	selp.u64 	%rd4398, 1, 0, %p1665;
	add.s64 	%rd4399, %rd4389, %rd4309;
	add.s64 	%rd12261, %rd4399, %rd4398;
	setp.lt.u64 	%p1666, %rd12261, %rd4309;
	setp.eq.s64 	%p1667, %rd12261, %rd4309;
	and.pred  	%p1668, %p1665, %p1667;
	or.pred  	%p1669, %p1666, %p1668;
	selp.u64 	%rd4400, 1, 0, %p1669;
	add.s64 	%rd4401, %rd4392, %rd4336;
	add.s64 	%rd12260, %rd4401, %rd4400;
	setp.lt.u64 	%p1670, %rd12260, %rd4336;
	setp.eq.s64 	%p1671, %rd12260, %rd4336;
	and.pred  	%p1672, %p1669, %p1671;
	or.pred  	%p1673, %p1670, %p1672;
	selp.u64 	%rd4402, 1, 0, %p1673;
	add.s64 	%rd12255, %rd4395, %rd4402;
	setp.eq.s64 	%p1674, %rd12255, 0;
	@%p1674 bra 	$L__BB1_121;
	mov.u64 	%rd12257, %rd12262;
	mov.u64 	%rd12258, %rd12261;
	mov.u64 	%rd12259, %rd12260;
$L__BB1_120:
	mul.lo.s64 	%rd4404, %rd12255, 977;
	shl.b64 	%rd4405, %rd12255, 32;
	add.s64 	%rd12263, %rd4404, %rd12263;
	setp.lt.u64 	%p1675, %rd12263, %rd4404;
	selp.u64 	%rd4406, 1, 0, %p1675;
	add.s64 	%rd4407, %rd4405, %rd12257;
	add.s64 	%rd12262, %rd4407, %rd4406;
	setp.lt.u64 	%p1676, %rd12262, %rd12257;
	setp.eq.s64 	%p1677, %rd12262, %rd12257;
	and.pred  	%p1678, %p1675, %p1677;
	or.pred  	%p1679, %p1676, %p1678;
	selp.u64 	%rd4408, 1, 0, %p1679;
	add.s64 	%rd12261, %rd12258, %rd4408;
	setp.lt.u64 	%p1680, %rd12261, %rd12258;
	selp.u64 	%rd4409, 1, 0, %p1680;
	add.s64 	%rd12260, %rd12259, %rd4409;
	setp.lt.u64 	%p1681, %rd12260, %rd12259;
	mov.b64 	%rd12255, 1;
	mov.u64 	%rd12257, %rd12262;
	mov.u64 	%rd12258, %rd12261;
	mov.u64 	%rd12259, %rd12260;
	@%p1681 bra 	$L__BB1_120;
$L__BB1_121:
	setp.lt.u64 	%p1683, %rd12263, %rd4256;
	setp.lt.u64 	%p1684, %rd12262, %rd4255;
	setp.eq.s64 	%p1685, %rd12262, %rd4255;
	and.pred  	%p1686, %p1683, %p1685;
	or.pred  	%p1687, %p1684, %p1686;
	setp.lt.u64 	%p1688, %rd12261, %rd558;
	setp.eq.s64 	%p1689, %rd12261, %rd558;
	and.pred  	%p1690, %p1689, %p1687;
	or.pred  	%p73, %p1688, %p1690;
	setp.lt.u64 	%p1691, %rd12260, %rd556;
	mov.pred 	%p6030, 0;
	@%p1691 bra 	$L__BB1_123;
	not.pred 	%p1692, %p73;
	setp.ne.s64 	%p1693, %rd12260, %rd556;
	or.pred  	%p6030, %p1693, %p1692;
$L__BB1_123:
	selp.u64 	%rd4414, 1, 0, %p73;
	ld.const.u64 	%rd580, [SECP256K1_P+24];
	add.s64 	%rd4415, %rd580, %rd4414;
	selp.b64 	%rd4416, %rd4415, 0, %p6030;
	sub.s64 	%rd581, %rd12260, %rd4416;
	ld.const.u64 	%rd4417, [SECP256K1_P+8];
	setp.lt.u64 	%p1694, %rd12262, %rd4417;
	ld.const.u64 	%rd4418, [SECP256K1_P];
	setp.lt.u64 	%p1695, %rd12263, %rd4418;
	setp.eq.s64 	%p1696, %rd12262, %rd4417;
	and.pred  	%p1697, %p1695, %p1696;
	or.pred  	%p1699, %p1694, %p1697;
	selp.u64 	%rd4419, 1, 0, %p1699;
	ld.const.u64 	%rd582, [SECP256K1_P+16];
	add.s64 	%rd4420, %rd582, %rd4419;
	selp.b64 	%rd4421, %rd4420, 0, %p6030;
	sub.s64 	%rd583, %rd12261, %rd4421;
	selp.u64 	%rd4422, 1, 0, %p1695;
	add.s64 	%rd4423, %rd4417, %rd4422;
	selp.b64 	%rd4424, %rd4423, 0, %p6030;
	sub.s64 	%rd584, %rd12262, %rd4424;
	selp.b64 	%rd4425, %rd4418, 0, %p6030;
	sub.s64 	%rd585, %rd12263, %rd4425;
	mul.hi.u64 	%rd4426, %rd12233, %rd585;
	mul.lo.s64 	%rd4427, %rd584, %rd12233;
	mul.hi.u64 	%rd4428, %rd12233, %rd584;
	add.s64 	%rd4429, %rd4427, %rd4426;
	setp.lt.u64 	%p1700, %rd4429, %rd4427;
	selp.u64 	%rd4430, 1, 0, %p1700;
	add.s64 	%rd4431, %rd4428, %rd4430;
	mul.lo.s64 	%rd4432, %rd583, %rd12233;
	mul.hi.u64 	%rd4433, %rd12233, %rd583;
	add.s64 	%rd4434, %rd4432, %rd4431;
	setp.lt.u64 	%p1701, %rd4434, %rd4432;
	selp.u64 	%rd4435, 1, 0, %p1701;
	add.s64 	%rd4436, %rd4433, %rd4435;
	mul.lo.s64 	%rd4437, %rd581, %rd12233;
	mul.hi.u64 	%rd4438, %rd12233, %rd581;
	add.s64 	%rd4439, %rd4437, %rd4436;
	setp.lt.u64 	%p1702, %rd4439, %rd4437;
	selp.u64 	%rd4440, 1, 0, %p1702;
	add.s64 	%rd4441, %rd4438, %rd4440;
	mul.lo.s64 	%rd4442, %rd585, %rd12232;
	mul.hi.u64 	%rd4443, %rd12232, %rd585;
	add.s64 	%rd4444, %rd4442, %rd4429;
	setp.lt.u64 	%p1703, %rd4444, %rd4442;
	selp.u64 	%rd4445, 1, 0, %p1703;
	add.s64 	%rd4446, %rd4443, %rd4445;
	mul.lo.s64 	%rd4447, %rd584, %rd12232;
	mul.hi.u64 	%rd4448, %rd12232, %rd584;
	add.s64 	%rd4449, %rd4447, %rd4434;
	setp.lt.u64 	%p1704, %rd4449, %rd4447;
	selp.u64 	%rd4450, 1, 0, %p1704;
	add.s64 	%rd4451, %rd4449, %rd4446;
	setp.lt.u64 	%p1705, %rd4451, %rd4449;
	selp.u64 	%rd4452, 1, 0, %p1705;
	add.s64 	%rd4453, %rd4448, %rd4450;
	add.s64 	%rd4454, %rd4453, %rd4452;
	mul.lo.s64 	%rd4455, %rd583, %rd12232;
	mul.hi.u64 	%rd4456, %rd12232, %rd583;
	add.s64 	%rd4457, %rd4455, %rd4439;
	setp.lt.u64 	%p1706, %rd4457, %rd4455;
	selp.u64 	%rd4458, 1, 0, %p1706;
	add.s64 	%rd4459, %rd4457, %rd4454;
	setp.lt.u64 	%p1707, %rd4459, %rd4457;
	selp.u64 	%rd4460, 1, 0, %p1707;
	add.s64 	%rd4461, %rd4456, %rd4458;
	add.s64 	%rd4462, %rd4461, %rd4460;
	mul.lo.s64 	%rd4463, %rd581, %rd12232;
	mul.hi.u64 	%rd4464, %rd12232, %rd581;
	add.s64 	%rd4465, %rd4463, %rd4441;
	setp.lt.u64 	%p1708, %rd4465, %rd4463;
	selp.u64 	%rd4466, 1, 0, %p1708;
	add.s64 	%rd4467, %rd4465, %rd4462;
	setp.lt.u64 	%p1709, %rd4467, %rd4465;
	selp.u64 	%rd4468, 1, 0, %p1709;
	add.s64 	%rd4469, %rd4464, %rd4466;
	add.s64 	%rd4470, %rd4469, %rd4468;
	mul.lo.s64 	%rd4471, %rd585, %rd12231;
	mul.hi.u64 	%rd4472, %rd12231, %rd585;
	add.s64 	%rd4473, %rd4471, %rd4451;
	setp.lt.u64 	%p1710, %rd4473, %rd4471;
	selp.u64 	%rd4474, 1, 0, %p1710;
	add.s64 	%rd4475, %rd4472, %rd4474;
	mul.lo.s64 	%rd4476, %rd584, %rd12231;
	mul.hi.u64 	%rd4477, %rd12231, %rd584;
	add.s64 	%rd4478, %rd4476, %rd4459;
	setp.lt.u64 	%p1711, %rd4478, %rd4476;
	selp.u64 	%rd4479, 1, 0, %p1711;
	add.s64 	%rd4480, %rd4478, %rd4475;
	setp.lt.u64 	%p1712, %rd4480, %rd4478;
	selp.u64 	%rd4481, 1, 0, %p1712;
	add.s64 	%rd4482, %rd4477, %rd4479;
	add.s64 	%rd4483, %rd4482, %rd4481;
	mul.lo.s64 	%rd4484, %rd583, %rd12231;
	mul.hi.u64 	%rd4485, %rd12231, %rd583;
	add.s64 	%rd4486, %rd4484, %rd4467;
	setp.lt.u64 	%p1713, %rd4486, %rd4484;
	selp.u64 	%rd4487, 1, 0, %p1713;
	add.s64 	%rd4488, %rd4486, %rd4483;
	setp.lt.u64 	%p1714, %rd4488, %rd4486;
	selp.u64 	%rd4489, 1, 0, %p1714;
	add.s64 	%rd4490, %rd4485, %rd4487;
	add.s64 	%rd4491, %rd4490, %rd4489;
	mul.lo.s64 	%rd4492, %rd581, %rd12231;
	mul.hi.u64 	%rd4493, %rd12231, %rd581;
	add.s64 	%rd4494, %rd4492, %rd4470;
	setp.lt.u64 	%p1715, %rd4494, %rd4492;
	selp.u64 	%rd4495, 1, 0, %p1715;
	add.s64 	%rd4496, %rd4494, %rd4491;
	setp.lt.u64 	%p1716, %rd4496, %rd4494;
	selp.u64 	%rd4497, 1, 0, %p1716;
	add.s64 	%rd4498, %rd4493, %rd4495;
	add.s64 	%rd4499, %rd4498, %rd4497;
	mul.lo.s64 	%rd4500, %rd585, %rd12230;
	mul.hi.u64 	%rd4501, %rd12230, %rd585;
	add.s64 	%rd4502, %rd4500, %rd4480;
	setp.lt.u64 	%p1717, %rd4502, %rd4500;
	selp.u64 	%rd4503, 1, 0, %p1717;
	add.s64 	%rd4504, %rd4501, %rd4503;
	mul.lo.s64 	%rd4505, %rd584, %rd12230;
	mul.hi.u64 	%rd4506, %rd12230, %rd584;
	add.s64 	%rd4507, %rd4505, %rd4488;
	setp.lt.u64 	%p1718, %rd4507, %rd4505;
	selp.u64 	%rd4508, 1, 0, %p1718;
	add.s64 	%rd4509, %rd4507, %rd4504;
	setp.lt.u64 	%p1719, %rd4509, %rd4507;
	selp.u64 	%rd4510, 1, 0, %p1719;
	add.s64 	%rd4511, %rd4506, %rd4508;
	add.s64 	%rd4512, %rd4511, %rd4510;
	mul.lo.s64 	%rd4513, %rd583, %rd12230;
	mul.hi.u64 	%rd4514, %rd12230, %rd583;
	add.s64 	%rd4515, %rd4513, %rd4496;
	setp.lt.u64 	%p1720, %rd4515, %rd4513;
	selp.u64 	%rd4516, 1, 0, %p1720;
	add.s64 	%rd4517, %rd4515, %rd4512;
	setp.lt.u64 	%p1721, %rd4517, %rd4515;
	selp.u64 	%rd4518, 1, 0, %p1721;
	add.s64 	%rd4519, %rd4514, %rd4516;
	add.s64 	%rd4520, %rd4519, %rd4518;
	mul.lo.s64 	%rd4521, %rd581, %rd12230;
	mul.hi.u64 	%rd4522, %rd12230, %rd581;
	add.s64 	%rd4523, %rd4521, %rd4499;
	setp.lt.u64 	%p1722, %rd4523, %rd4521;
	selp.u64 	%rd4524, 1, 0, %p1722;
	add.s64 	%rd4525, %rd4523, %rd4520;
	setp.lt.u64 	%p1723, %rd4525, %rd4523;
	selp.u64 	%rd4526, 1, 0, %p1723;
	add.s64 	%rd4527, %rd4522, %rd4524;
	add.s64 	%rd4528, %rd4527, %rd4526;
	mov.b64 	%rd4529, 977;
	mul.hi.u64 	%rd4530, %rd4509, %rd4529;
	mul.lo.s64 	%rd4531, %rd4517, 977;
	mul.hi.u64 	%rd4532, %rd4517, %rd4529;
	add.s64 	%rd4533, %rd4531, %rd4530;
	setp.lt.u64 	%p1724, %rd4533, %rd4531;
	selp.u64 	%rd4534, 1, 0, %p1724;
	add.s64 	%rd4535, %rd4532, %rd4534;
	mul.lo.s64 	%rd4536, %rd4525, 977;
	mul.hi.u64 	%rd4537, %rd4525, %rd4529;
	add.s64 	%rd4538, %rd4536, %rd4535;
	setp.lt.u64 	%p1725, %rd4538, %rd4536;
	selp.u64 	%rd4539, 1, 0, %p1725;
	add.s64 	%rd4540, %rd4537, %rd4539;
	mul.lo.s64 	%rd4541, %rd4528, 977;
	mul.hi.u64 	%rd4542, %rd4528, %rd4529;
	add.s64 	%rd4543, %rd4541, %rd4540;
	setp.lt.u64 	%p1726, %rd4543, %rd4541;
	selp.u64 	%rd4544, 1, 0, %p1726;
	add.s64 	%rd4545, %rd4542, %rd4544;
	shl.b64 	%rd4546, %rd4509, 32;
	mov.b64 	{%r180, %r181}, %rd4509;
	mov.b64 	{%r182, %r183}, %rd4517;
	mov.b64 	%rd4547, {%r181, %r182};
	mov.b64 	{%r184, %r185}, %rd4525;
	mov.b64 	%rd4548, {%r183, %r184};
	mov.b64 	{%r186, %r187}, %rd4528;
	mov.b64 	%rd4549, {%r185, %r186};
	shr.u64 	%rd4550, %rd4528, 32;
	mad.lo.s64 	%rd4551, %rd4509, 977, %rd4546;
	setp.lt.u64 	%p1727, %rd4551, %rd4546;
	selp.u64 	%rd4552, 1, 0, %p1727;
	add.s64 	%rd4553, %rd4547, %rd4552;
	add.s64 	%rd4554, %rd4553, %rd4533;
	setp.lt.u64 	%p1728, %rd4554, %rd4547;
	setp.eq.s64 	%p1729, %rd4554, %rd4547;
	and.pred  	%p1730, %p1727, %p1729;
	or.pred  	%p1731, %p1728, %p1730;
	selp.u64 	%rd4555, 1, 0, %p1731;
	add.s64 	%rd4556, %rd4548, %rd4555;
	add.s64 	%rd4557, %rd4556, %rd4538;
	setp.lt.u64 	%p1732, %rd4557, %rd4548;
	setp.eq.s64 	%p1733, %rd4557, %rd4548;
	and.pred  	%p1734, %p1731, %p1733;
	or.pred  	%p1735, %p1732, %p1734;
	selp.u64 	%rd4558, 1, 0, %p1735;
	add.s64 	%rd4559, %rd4549, %rd4558;
	add.s64 	%rd4560, %rd4559, %rd4543;
	setp.lt.u64 	%p1736, %rd4560, %rd4549;
	setp.eq.s64 	%p1737, %rd4560, %rd4549;
	and.pred  	%p1738, %p1735, %p1737;
	or.pred  	%p1739, %p1736, %p1738;
	selp.u64 	%rd4561, 1, 0, %p1739;
	add.s64 	%rd4562, %rd4550, %rd4561;
	add.s64 	%rd4563, %rd4562, %rd4545;
	mad.lo.s64 	%rd12272, %rd585, %rd12233, %rd4551;
	setp.lt.u64 	%p1740, %rd12272, %rd4551;
	selp.u64 	%rd4564, 1, 0, %p1740;
	add.s64 	%rd4565, %rd4554, %rd4444;
	add.s64 	%rd12271, %rd4565, %rd4564;
	setp.lt.u64 	%p1741, %rd12271, %rd4444;
	setp.eq.s64 	%p1742, %rd12271, %rd4444;
	and.pred  	%p1743, %p1740, %p1742;
	or.pred  	%p1744, %p1741, %p1743;
	selp.u64 	%rd4566, 1, 0, %p1744;
	add.s64 	%rd4567, %rd4557, %rd4473;
	add.s64 	%rd12270, %rd4567, %rd4566;
	setp.lt.u64 	%p1745, %rd12270, %rd4473;
	setp.eq.s64 	%p1746, %rd12270, %rd4473;
	and.pred  	%p1747, %p1744, %p1746;
	or.pred  	%p1748, %p1745, %p1747;
	selp.u64 	%rd4568, 1, 0, %p1748;
	add.s64 	%rd4569, %rd4560, %rd4502;
	add.s64 	%rd12269, %rd4569, %rd4568;
	setp.lt.u64 	%p1749, %rd12269, %rd4502;
	setp.eq.s64 	%p1750, %rd12269, %rd4502;
	and.pred  	%p1751, %p1748, %p1750;
	or.pred  	%p1752, %p1749, %p1751;
	selp.u64 	%rd4570, 1, 0, %p1752;
	add.s64 	%rd12264, %rd4563, %rd4570;
	setp.eq.s64 	%p1753, %rd12264, 0;
	@%p1753 bra 	$L__BB1_126;
	mov.u64 	%rd12266, %rd12271;
	mov.u64 	%rd12267, %rd12270;
	mov.u64 	%rd12268, %rd12269;
$L__BB1_125:
	mul.lo.s64 	%rd4572, %rd12264, 977;
	shl.b64 	%rd4573, %rd12264, 32;
	add.s64 	%rd12272, %rd4572, %rd12272;
	setp.lt.u64 	%p1754, %rd12272, %rd4572;
	selp.u64 	%rd4574, 1, 0, %p1754;
	add.s64 	%rd4575, %rd4573, %rd12266;
	add.s64 	%rd12271, %rd4575, %rd4574;
	setp.lt.u64 	%p1755, %rd12271, %rd12266;
	setp.eq.s64 	%p1756, %rd12271, %rd12266;
	and.pred  	%p1757, %p1754, %p1756;
	or.pred  	%p1758, %p1755, %p1757;
	selp.u64 	%rd4576, 1, 0, %p1758;
	add.s64 	%rd12270, %rd12267, %rd4576;
	setp.lt.u64 	%p1759, %rd12270, %rd12267;
	selp.u64 	%rd4577, 1, 0, %p1759;
	add.s64 	%rd12269, %rd12268, %rd4577;
	setp.lt.u64 	%p1760, %rd12269, %rd12268;
	mov.b64 	%rd12264, 1;
	mov.u64 	%rd12266, %rd12271;
	mov.u64 	%rd12267, %rd12270;
	mov.u64 	%rd12268, %rd12269;
	@%p1760 bra 	$L__BB1_125;
$L__BB1_126:
	setp.lt.u64 	%p1762, %rd12272, %rd4418;
	setp.lt.u64 	%p1763, %rd12271, %rd4417;
	setp.eq.s64 	%p1764, %rd12271, %rd4417;
	and.pred  	%p1765, %p1762, %p1764;
	or.pred  	%p1766, %p1763, %p1765;
	setp.lt.u64 	%p1767, %rd12270, %rd582;
	setp.eq.s64 	%p1768, %rd12270, %rd582;
	and.pred  	%p1769, %p1768, %p1766;
	or.pred  	%p76, %p1767, %p1769;
	setp.lt.u64 	%p1770, %rd12269, %rd580;
	mov.pred 	%p6031, 0;
	@%p1770 bra 	$L__BB1_128;
	not.pred 	%p1771, %p76;
	setp.ne.s64 	%p1772, %rd12269, %rd580;
	or.pred  	%p6031, %p1772, %p1771;
$L__BB1_128:
	selp.u64 	%rd4582, 1, 0, %p76;
	ld.const.u64 	%rd4583, [SECP256K1_P+24];
	add.s64 	%rd4584, %rd4583, %rd4582;
	selp.b64 	%rd4585, %rd4584, 0, %p6031;
	sub.s64 	%rd604, %rd12269, %rd4585;
	ld.const.u64 	%rd4586, [SECP256K1_P+8];
	setp.lt.u64 	%p1773, %rd12271, %rd4586;
	ld.const.u64 	%rd4587, [SECP256K1_P];
	setp.lt.u64 	%p1774, %rd12272, %rd4587;
	setp.eq.s64 	%p1775, %rd12271, %rd4586;
	and.pred  	%p1776, %p1774, %p1775;
	or.pred  	%p1778, %p1773, %p1776;
	selp.u64 	%rd4588, 1, 0, %p1778;
	ld.const.u64 	%rd4589, [SECP256K1_P+16];
	add.s64 	%rd4590, %rd4589, %rd4588;
	selp.b64 	%rd4591, %rd4590, 0, %p6031;
	sub.s64 	%rd605, %rd12270, %rd4591;
	selp.u64 	%rd4592, 1, 0, %p1774;
	add.s64 	%rd4593, %rd4586, %rd4592;
	selp.b64 	%rd4594, %rd4593, 0, %p6031;
	sub.s64 	%rd606, %rd12271, %rd4594;
	selp.b64 	%rd4595, %rd4587, 0, %p6031;
	sub.s64 	%rd607, %rd12272, %rd4595;
	mul.hi.u64 	%rd4596, %rd12528, %rd561;
	mul.lo.s64 	%rd4597, %rd560, %rd12528;
	mul.hi.u64 	%rd4598, %rd12528, %rd560;
	add.s64 	%rd4599, %rd4597, %rd4596;
	setp.lt.u64 	%p1779, %rd4599, %rd4597;
	selp.u64 	%rd4600, 1, 0, %p1779;
	add.s64 	%rd4601, %rd4598, %rd4600;
	mul.lo.s64 	%rd4602, %rd559, %rd12528;
	mul.hi.u64 	%rd4603, %rd12528, %rd559;
	add.s64 	%rd4604, %rd4602, %rd4601;
	setp.lt.u64 	%p1780, %rd4604, %rd4602;
	selp.u64 	%rd4605, 1, 0, %p1780;
	add.s64 	%rd4606, %rd4603, %rd4605;
	mul.lo.s64 	%rd4607, %rd557, %rd12528;
	mul.hi.u64 	%rd4608, %rd12528, %rd557;
	add.s64 	%rd4609, %rd4607, %rd4606;
	setp.lt.u64 	%p1781, %rd4609, %rd4607;
	selp.u64 	%rd4610, 1, 0, %p1781;
	add.s64 	%rd4611, %rd4608, %rd4610;
	mul.lo.s64 	%rd4612, %rd561, %rd12527;
	mul.hi.u64 	%rd4613, %rd12527, %rd561;
	add.s64 	%rd4614, %rd4612, %rd4599;
	setp.lt.u64 	%p1782, %rd4614, %rd4612;
	selp.u64 	%rd4615, 1, 0, %p1782;
	add.s64 	%rd4616, %rd4613, %rd4615;
	mul.lo.s64 	%rd4617, %rd560, %rd12527;
	mul.hi.u64 	%rd4618, %rd12527, %rd560;
	add.s64 	%rd4619, %rd4617, %rd4604;
	setp.lt.u64 	%p1783, %rd4619, %rd4617;
	selp.u64 	%rd4620, 1, 0, %p1783;
	add.s64 	%rd4621, %rd4619, %rd4616;
	setp.lt.u64 	%p1784, %rd4621, %rd4619;
	selp.u64 	%rd4622, 1, 0, %p1784;
	add.s64 	%rd4623, %rd4618, %rd4620;
	add.s64 	%rd4624, %rd4623, %rd4622;
	mul.lo.s64 	%rd4625, %rd559, %rd12527;
	mul.hi.u64 	%rd4626, %rd12527, %rd559;
	add.s64 	%rd4627, %rd4625, %rd4609;
	setp.lt.u64 	%p1785, %rd4627, %rd4625;
	selp.u64 	%rd4628, 1, 0, %p1785;
	add.s64 	%rd4629, %rd4627, %rd4624;
	setp.lt.u64 	%p1786, %rd4629, %rd4627;
	selp.u64 	%rd4630, 1, 0, %p1786;
	add.s64 	%rd4631, %rd4626, %rd4628;
	add.s64 	%rd4632, %rd4631, %rd4630;
	mul.lo.s64 	%rd4633, %rd557, %rd12527;
	mul.hi.u64 	%rd4634, %rd12527, %rd557;
	add.s64 	%rd4635, %rd4633, %rd4611;
	setp.lt.u64 	%p1787, %rd4635, %rd4633;
	selp.u64 	%rd4636, 1, 0, %p1787;
	add.s64 	%rd4637, %rd4635, %rd4632;
	setp.lt.u64 	%p1788, %rd4637, %rd4635;
	selp.u64 	%rd4638, 1, 0, %p1788;
	add.s64 	%rd4639, %rd4634, %rd4636;
	add.s64 	%rd4640, %rd4639, %rd4638;
	mul.lo.s64 	%rd4641, %rd561, %rd12526;
	mul.hi.u64 	%rd4642, %rd12526, %rd561;
	add.s64 	%rd4643, %rd4641, %rd4621;
	setp.lt.u64 	%p1789, %rd4643, %rd4641;
	selp.u64 	%rd4644, 1, 0, %p1789;
	add.s64 	%rd4645, %rd4642, %rd4644;
	mul.lo.s64 	%rd4646, %rd560, %rd12526;
	mul.hi.u64 	%rd4647, %rd12526, %rd560;
	add.s64 	%rd4648, %rd4646, %rd4629;
	setp.lt.u64 	%p1790, %rd4648, %rd4646;
	selp.u64 	%rd4649, 1, 0, %p1790;
	add.s64 	%rd4650, %rd4648, %rd4645;
	setp.lt.u64 	%p1791, %rd4650, %rd4648;
	selp.u64 	%rd4651, 1, 0, %p1791;
	add.s64 	%rd4652, %rd4647, %rd4649;
	add.s64 	%rd4653, %rd4652, %rd4651;
	mul.lo.s64 	%rd4654, %rd559, %rd12526;
	mul.hi.u64 	%rd4655, %rd12526, %rd559;
	add.s64 	%rd4656, %rd4654, %rd4637;
	setp.lt.u64 	%p1792, %rd4656, %rd4654;
	selp.u64 	%rd4657, 1, 0, %p1792;
	add.s64 	%rd4658, %rd4656, %rd4653;
	setp.lt.u64 	%p1793, %rd4658, %rd4656;
	selp.u64 	%rd4659, 1, 0, %p1793;
	add.s64 	%rd4660, %rd4655, %rd4657;
	add.s64 	%rd4661, %rd4660, %rd4659;
	mul.lo.s64 	%rd4662, %rd557, %rd12526;
	mul.hi.u64 	%rd4663, %rd12526, %rd557;
	add.s64 	%rd4664, %rd4662, %rd4640;
	setp.lt.u64 	%p1794, %rd4664, %rd4662;
	selp.u64 	%rd4665, 1, 0, %p1794;
	add.s64 	%rd4666, %rd4664, %rd4661;
	setp.lt.u64 	%p1795, %rd4666, %rd4664;
	selp.u64 	%rd4667, 1, 0, %p1795;
	add.s64 	%rd4668, %rd4663, %rd4665;
	add.s64 	%rd4669, %rd4668, %rd4667;
	mul.lo.s64 	%rd4670, %rd561, %rd12525;
	mul.hi.u64 	%rd4671, %rd12525, %rd561;
	add.s64 	%rd4672, %rd4670, %rd4650;
	setp.lt.u64 	%p1796, %rd4672, %rd4670;
	selp.u64 	%rd4673, 1, 0, %p1796;
	add.s64 	%rd4674, %rd4671, %rd4673;
	mul.lo.s64 	%rd4675, %rd560, %rd12525;
	mul.hi.u64 	%rd4676, %rd12525, %rd560;
	add.s64 	%rd4677, %rd4675, %rd4658;
	setp.lt.u64 	%p1797, %rd4677, %rd4675;
	selp.u64 	%rd4678, 1, 0, %p1797;
	add.s64 	%rd4679, %rd4677, %rd4674;
	setp.lt.u64 	%p1798, %rd4679, %rd4677;
	selp.u64 	%rd4680, 1, 0, %p1798;
	add.s64 	%rd4681, %rd4676, %rd4678;
	add.s64 	%rd4682, %rd4681, %rd4680;
	mul.lo.s64 	%rd4683, %rd559, %rd12525;
	mul.hi.u64 	%rd4684, %rd12525, %rd559;
	add.s64 	%rd4685, %rd4683, %rd4666;
	setp.lt.u64 	%p1799, %rd4685, %rd4683;
	selp.u64 	%rd4686, 1, 0, %p1799;
	add.s64 	%rd4687, %rd4685, %rd4682;
	setp.lt.u64 	%p1800, %rd4687, %rd4685;
	selp.u64 	%rd4688, 1, 0, %p1800;
	add.s64 	%rd4689, %rd4684, %rd4686;
	add.s64 	%rd4690, %rd4689, %rd4688;
	mul.lo.s64 	%rd4691, %rd557, %rd12525;
	mul.hi.u64 	%rd4692, %rd12525, %rd557;
	add.s64 	%rd4693, %rd4691, %rd4669;
	setp.lt.u64 	%p1801, %rd4693, %rd4691;
	selp.u64 	%rd4694, 1, 0, %p1801;
	add.s64 	%rd4695, %rd4693, %rd4690;
	setp.lt.u64 	%p1802, %rd4695, %rd4693;
	selp.u64 	%rd4696, 1, 0, %p1802;
	add.s64 	%rd4697, %rd4692, %rd4694;
	add.s64 	%rd4698, %rd4697, %rd4696;
	mov.b64 	%rd4699, 977;
	mul.hi.u64 	%rd4700, %rd4679, %rd4699;
	mul.lo.s64 	%rd4701, %rd4687, 977;
	mul.hi.u64 	%rd4702, %rd4687, %rd4699;
	add.s64 	%rd4703, %rd4701, %rd4700;
	setp.lt.u64 	%p1803, %rd4703, %rd4701;
	selp.u64 	%rd4704, 1, 0, %p1803;
	add.s64 	%rd4705, %rd4702, %rd4704;
	mul.lo.s64 	%rd4706, %rd4695, 977;
	mul.hi.u64 	%rd4707, %rd4695, %rd4699;
	add.s64 	%rd4708, %rd4706, %rd4705;
	setp.lt.u64 	%p1804, %rd4708, %rd4706;
	selp.u64 	%rd4709, 1, 0, %p1804;
	add.s64 	%rd4710, %rd4707, %rd4709;
	mul.lo.s64 	%rd4711, %rd4698, 977;
	mul.hi.u64 	%rd4712, %rd4698, %rd4699;
	add.s64 	%rd4713, %rd4711, %rd4710;
	setp.lt.u64 	%p1805, %rd4713, %rd4711;
	selp.u64 	%rd4714, 1, 0, %p1805;
	add.s64 	%rd4715, %rd4712, %rd4714;
	shl.b64 	%rd4716, %rd4679, 32;
	mov.b64 	{%r188, %r189}, %rd4679;
	mov.b64 	{%r190, %r191}, %rd4687;
	mov.b64 	%rd4717, {%r189, %r190};
	mov.b64 	{%r192, %r193}, %rd4695;
	mov.b64 	%rd4718, {%r191, %r192};
	mov.b64 	{%r194, %r195}, %rd4698;
	mov.b64 	%rd4719, {%r193, %r194};
	shr.u64 	%rd4720, %rd4698, 32;
	mad.lo.s64 	%rd4721, %rd4679, 977, %rd4716;
	setp.lt.u64 	%p1806, %rd4721, %rd4716;
	selp.u64 	%rd4722, 1, 0, %p1806;
	add.s64 	%rd4723, %rd4717, %rd4722;
	add.s64 	%rd4724, %rd4723, %rd4703;
	setp.lt.u64 	%p1807, %rd4724, %rd4717;
	setp.eq.s64 	%p1808, %rd4724, %rd4717;
	and.pred  	%p1809, %p1806, %p1808;
	or.pred  	%p1810, %p1807, %p1809;
	selp.u64 	%rd4725, 1, 0, %p1810;
	add.s64 	%rd4726, %rd4718, %rd4725;
	add.s64 	%rd4727, %rd4726, %rd4708;
	setp.lt.u64 	%p1811, %rd4727, %rd4718;
	setp.eq.s64 	%p1812, %rd4727, %rd4718;
	and.pred  	%p1813, %p1810, %p1812;
	or.pred  	%p1814, %p1811, %p1813;
	selp.u64 	%rd4728, 1, 0, %p1814;
	add.s64 	%rd4729, %rd4719, %rd4728;
	add.s64 	%rd4730, %rd4729, %rd4713;
	setp.lt.u64 	%p1815, %rd4730, %rd4719;
	setp.eq.s64 	%p1816, %rd4730, %rd4719;
	and.pred  	%p1817, %p1814, %p1816;
	or.pred  	%p1818, %p1815, %p1817;
	selp.u64 	%rd4731, 1, 0, %p1818;
	add.s64 	%rd4732, %rd4720, %rd4731;
	add.s64 	%rd4733, %rd4732, %rd4715;
	mad.lo.s64 	%rd12281, %rd561, %rd12528, %rd4721;
	setp.lt.u64 	%p1819, %rd12281, %rd4721;
	selp.u64 	%rd4734, 1, 0, %p1819;
	add.s64 	%rd4735, %rd4724, %rd4614;
	add.s64 	%rd12280, %rd4735, %rd4734;
	setp.lt.u64 	%p1820, %rd12280, %rd4614;
	setp.eq.s64 	%p1821, %rd12280, %rd4614;
	and.pred  	%p1822, %p1819, %p1821;
	or.pred  	%p1823, %p1820, %p1822;
	selp.u64 	%rd4736, 1, 0, %p1823;
	add.s64 	%rd4737, %rd4727, %rd4643;
	add.s64 	%rd12279, %rd4737, %rd4736;
	setp.lt.u64 	%p1824, %rd12279, %rd4643;
	setp.eq.s64 	%p1825, %rd12279, %rd4643;
	and.pred  	%p1826, %p1823, %p1825;
	or.pred  	%p1827, %p1824, %p1826;
	selp.u64 	%rd4738, 1, 0, %p1827;
	add.s64 	%rd4739, %rd4730, %rd4672;
	add.s64 	%rd12278, %rd4739, %rd4738;
	setp.lt.u64 	%p1828, %rd12278, %rd4672;
	setp.eq.s64 	%p1829, %rd12278, %rd4672;
	and.pred  	%p1830, %p1827, %p1829;
	or.pred  	%p1831, %p1828, %p1830;
	selp.u64 	%rd4740, 1, 0, %p1831;
	add.s64 	%rd12273, %rd4733, %rd4740;
	setp.eq.s64 	%p1832, %rd12273, 0;
	@%p1832 bra 	$L__BB1_131;
	mov.u64 	%rd12275, %rd12280;
	mov.u64 	%rd12276, %rd12279;
	mov.u64 	%rd12277, %rd12278;
$L__BB1_130:
	mul.lo.s64 	%rd4742, %rd12273, 977;
	shl.b64 	%rd4743, %rd12273, 32;
	add.s64 	%rd12281, %rd4742, %rd12281;
	setp.lt.u64 	%p1833, %rd12281, %rd4742;
	selp.u64 	%rd4744, 1, 0, %p1833;
	add.s64 	%rd4745, %rd4743, %rd12275;
	add.s64 	%rd12280, %rd4745, %rd4744;
	setp.lt.u64 	%p1834, %rd12280, %rd12275;
	setp.eq.s64 	%p1835, %rd12280, %rd12275;
	and.pred  	%p1836, %p1833, %p1835;
	or.pred  	%p1837, %p1834, %p1836;
	selp.u64 	%rd4746, 1, 0, %p1837;
	add.s64 	%rd12279, %rd12276, %rd4746;
	setp.lt.u64 	%p1838, %rd12279, %rd12276;
	selp.u64 	%rd4747, 1, 0, %p1838;
	add.s64 	%rd12278, %rd12277, %rd4747;
	setp.lt.u64 	%p1839, %rd12278, %rd12277;
	mov.b64 	%rd12273, 1;
	mov.u64 	%rd12275, %rd12280;
	mov.u64 	%rd12276, %rd12279;
	mov.u64 	%rd12277, %rd12278;
	@%p1839 bra 	$L__BB1_130;
$L__BB1_131:
	setp.lt.u64 	%p1841, %rd12281, %rd4587;
	setp.lt.u64 	%p1842, %rd12280, %rd4586;
	setp.eq.s64 	%p1843, %rd12280, %rd4586;
	and.pred  	%p1844, %p1841, %p1843;
	or.pred  	%p1846, %p1842, %p1844;
	setp.lt.u64 	%p1847, %rd12279, %rd4589;
	setp.eq.s64 	%p1848, %rd12279, %rd4589;
	and.pred  	%p1849, %p1848, %p1846;
	or.pred  	%p79, %p1847, %p1849;
	setp.lt.u64 	%p1851, %rd12278, %rd4583;
	mov.pred 	%p6032, 0;
	@%p1851 bra 	$L__BB1_133;
	not.pred 	%p1852, %p79;
	setp.ne.s64 	%p1853, %rd12278, %rd4583;
	or.pred  	%p6032, %p1853, %p1852;
$L__BB1_133:
	selp.u64 	%rd4751, 1, 0, %p79;
	ld.const.u64 	%rd4752, [SECP256K1_P+24];
	add.s64 	%rd4753, %rd4752, %rd4751;
	selp.b64 	%rd4754, %rd4753, 0, %p6032;
	sub.s64 	%rd627, %rd12278, %rd4754;
	ld.const.u64 	%rd4755, [SECP256K1_P+8];
	setp.lt.u64 	%p1854, %rd12280, %rd4755;
	ld.const.u64 	%rd4756, [SECP256K1_P];
	setp.lt.u64 	%p1855, %rd12281, %rd4756;
	setp.eq.s64 	%p1856, %rd12280, %rd4755;
	and.pred  	%p1857, %p1855, %p1856;
	or.pred  	%p1859, %p1854, %p1857;
	selp.u64 	%rd4757, 1, 0, %p1859;
	ld.const.u64 	%rd4758, [SECP256K1_P+16];
	add.s64 	%rd4759, %rd4758, %rd4757;
	selp.b64 	%rd4760, %rd4759, 0, %p6032;
	sub.s64 	%rd628, %rd12279, %rd4760;
	selp.u64 	%rd4761, 1, 0, %p1855;
	add.s64 	%rd4762, %rd4755, %rd4761;
	selp.b64 	%rd4763, %rd4762, 0, %p6032;
	sub.s64 	%rd629, %rd12280, %rd4763;
	selp.b64 	%rd4764, %rd4756, 0, %p6032;
	sub.s64 	%rd630, %rd12281, %rd4764;
	mul.hi.u64 	%rd4765, %rd12229, %rd12520;
	mul.lo.s64 	%rd4766, %rd12519, %rd12229;
	mul.hi.u64 	%rd4767, %rd12229, %rd12519;
	add.s64 	%rd4768, %rd4766, %rd4765;
	setp.lt.u64 	%p1860, %rd4768, %rd4766;
	selp.u64 	%rd4769, 1, 0, %p1860;
	add.s64 	%rd4770, %rd4767, %rd4769;
	mul.lo.s64 	%rd4771, %rd12518, %rd12229;
	mul.hi.u64 	%rd4772, %rd12229, %rd12518;
	add.s64 	%rd4773, %rd4771, %rd4770;
	setp.lt.u64 	%p1861, %rd4773, %rd4771;
	selp.u64 	%rd4774, 1, 0, %p1861;
	add.s64 	%rd4775, %rd4772, %rd4774;
	mul.lo.s64 	%rd4776, %rd12517, %rd12229;
	mul.hi.u64 	%rd4777, %rd12229, %rd12517;
	add.s64 	%rd4778, %rd4776, %rd4775;
	setp.lt.u64 	%p1862, %rd4778, %rd4776;
	selp.u64 	%rd4779, 1, 0, %p1862;
	add.s64 	%rd4780, %rd4777, %rd4779;
	mul.lo.s64 	%rd4781, %rd12520, %rd12228;
	mul.hi.u64 	%rd4782, %rd12228, %rd12520;
	add.s64 	%rd4783, %rd4781, %rd4768;
	setp.lt.u64 	%p1863, %rd4783, %rd4781;
	selp.u64 	%rd4784, 1, 0, %p1863;
	add.s64 	%rd4785, %rd4782, %rd4784;
	mul.lo.s64 	%rd4786, %rd12519, %rd12228;
	mul.hi.u64 	%rd4787, %rd12228, %rd12519;
	add.s64 	%rd4788, %rd4786, %rd4773;
	setp.lt.u64 	%p1864, %rd4788, %rd4786;
	selp.u64 	%rd4789, 1, 0, %p1864;
	add.s64 	%rd4790, %rd4788, %rd4785;
	setp.lt.u64 	%p1865, %rd4790, %rd4788;
	selp.u64 	%rd4791, 1, 0, %p1865;
	add.s64 	%rd4792, %rd4787, %rd4789;
	add.s64 	%rd4793, %rd4792, %rd4791;
	mul.lo.s64 	%rd4794, %rd12518, %rd12228;
	mul.hi.u64 	%rd4795, %rd12228, %rd12518;
	add.s64 	%rd4796, %rd4794, %rd4778;
	setp.lt.u64 	%p1866, %rd4796, %rd4794;
	selp.u64 	%rd4797, 1, 0, %p1866;
	add.s64 	%rd4798, %rd4796, %rd4793;
	setp.lt.u64 	%p1867, %rd4798, %rd4796;
	selp.u64 	%rd4799, 1, 0, %p1867;
	add.s64 	%rd4800, %rd4795, %rd4797;
	add.s64 	%rd4801, %rd4800, %rd4799;
	mul.lo.s64 	%rd4802, %rd12517, %rd12228;
	mul.hi.u64 	%rd4803, %rd12228, %rd12517;
	add.s64 	%rd4804, %rd4802, %rd4780;
	setp.lt.u64 	%p1868, %rd4804, %rd4802;
	selp.u64 	%rd4805, 1, 0, %p1868;
	add.s64 	%rd4806, %rd4804, %rd4801;
	setp.lt.u64 	%p1869, %rd4806, %rd4804;
	selp.u64 	%rd4807, 1, 0, %p1869;
	add.s64 	%rd4808, %rd4803, %rd4805;
	add.s64 	%rd4809, %rd4808, %rd4807;
	mul.lo.s64 	%rd4810, %rd12520, %rd12227;
	mul.hi.u64 	%rd4811, %rd12227, %rd12520;
	add.s64 	%rd4812, %rd4810, %rd4790;
	setp.lt.u64 	%p1870, %rd4812, %rd4810;
	selp.u64 	%rd4813, 1, 0, %p1870;
	add.s64 	%rd4814, %rd4811, %rd4813;
	mul.lo.s64 	%rd4815, %rd12519, %rd12227;
	mul.hi.u64 	%rd4816, %rd12227, %rd12519;
	add.s64 	%rd4817, %rd4815, %rd4798;
	setp.lt.u64 	%p1871, %rd4817, %rd4815;
	selp.u64 	%rd4818, 1, 0, %p1871;
	add.s64 	%rd4819, %rd4817, %rd4814;
	setp.lt.u64 	%p1872, %rd4819, %rd4817;
	selp.u64 	%rd4820, 1, 0, %p1872;
	add.s64 	%rd4821, %rd4816, %rd4818;
	add.s64 	%rd4822, %rd4821, %rd4820;
	mul.lo.s64 	%rd4823, %rd12518, %rd12227;
	mul.hi.u64 	%rd4824, %rd12227, %rd12518;
	add.s64 	%rd4825, %rd4823, %rd4806;
	setp.lt.u64 	%p1873, %rd4825, %rd4823;
	selp.u64 	%rd4826, 1, 0, %p1873;
	add.s64 	%rd4827, %rd4825, %rd4822;
	setp.lt.u64 	%p1874, %rd4827, %rd4825;
	selp.u64 	%rd4828, 1, 0, %p1874;
	add.s64 	%rd4829, %rd4824, %rd4826;
	add.s64 	%rd4830, %rd4829, %rd4828;
	mul.lo.s64 	%rd4831, %rd12517, %rd12227;
	mul.hi.u64 	%rd4832, %rd12227, %rd12517;
	add.s64 	%rd4833, %rd4831, %rd4809;
	setp.lt.u64 	%p1875, %rd4833, %rd4831;
	selp.u64 	%rd4834, 1, 0, %p1875;
	add.s64 	%rd4835, %rd4833, %rd4830;
	setp.lt.u64 	%p1876, %rd4835, %rd4833;
	selp.u64 	%rd4836, 1, 0, %p1876;
	add.s64 	%rd4837, %rd4832, %rd4834;
	add.s64 	%rd4838, %rd4837, %rd4836;
	mul.lo.s64 	%rd4839, %rd12520, %rd12226;
	mul.hi.u64 	%rd4840, %rd12226, %rd12520;
	add.s64 	%rd4841, %rd4839, %rd4819;
	setp.lt.u64 	%p1877, %rd4841, %rd4839;
	selp.u64 	%rd4842, 1, 0, %p1877;
	add.s64 	%rd4843, %rd4840, %rd4842;
	mul.lo.s64 	%rd4844, %rd12519, %rd12226;
	mul.hi.u64 	%rd4845, %rd12226, %rd12519;
	add.s64 	%rd4846, %rd4844, %rd4827;
	setp.lt.u64 	%p1878, %rd4846, %rd4844;
	selp.u64 	%rd4847, 1, 0, %p1878;
	add.s64 	%rd4848, %rd4846, %rd4843;
	setp.lt.u64 	%p1879, %rd4848, %rd4846;
	selp.u64 	%rd4849, 1, 0, %p1879;
	add.s64 	%rd4850, %rd4845, %rd4847;
	add.s64 	%rd4851, %rd4850, %rd4849;
	mul.lo.s64 	%rd4852, %rd12518, %rd12226;
	mul.hi.u64 	%rd4853, %rd12226, %rd12518;
	add.s64 	%rd4854, %rd4852, %rd4835;
	setp.lt.u64 	%p1880, %rd4854, %rd4852;
	selp.u64 	%rd4855, 1, 0, %p1880;
	add.s64 	%rd4856, %rd4854, %rd4851;
	setp.lt.u64 	%p1881, %rd4856, %rd4854;
	selp.u64 	%rd4857, 1, 0, %p1881;
	add.s64 	%rd4858, %rd4853, %rd4855;
	add.s64 	%rd4859, %rd4858, %rd4857;
	mul.lo.s64 	%rd4860, %rd12517, %rd12226;
	mul.hi.u64 	%rd4861, %rd12226, %rd12517;
	add.s64 	%rd4862, %rd4860, %rd4838;
	setp.lt.u64 	%p1882, %rd4862, %rd4860;
	selp.u64 	%rd4863, 1, 0, %p1882;
	add.s64 	%rd4864, %rd4862, %rd4859;
	setp.lt.u64 	%p1883, %rd4864, %rd4862;
	selp.u64 	%rd4865, 1, 0, %p1883;
	add.s64 	%rd4866, %rd4861, %rd4863;
	add.s64 	%rd4867, %rd4866, %rd4865;
	mov.b64 	%rd4868, 977;
	mul.hi.u64 	%rd4869, %rd4848, %rd4868;
	mul.lo.s64 	%rd4870, %rd4856, 977;
	mul.hi.u64 	%rd4871, %rd4856, %rd4868;
	add.s64 	%rd4872, %rd4870, %rd4869;
	setp.lt.u64 	%p1884, %rd4872, %rd4870;
	selp.u64 	%rd4873, 1, 0, %p1884;
	add.s64 	%rd4874, %rd4871, %rd4873;
	mul.lo.s64 	%rd4875, %rd4864, 977;
	mul.hi.u64 	%rd4876, %rd4864, %rd4868;
	add.s64 	%rd4877, %rd4875, %rd4874;
	setp.lt.u64 	%p1885, %rd4877, %rd4875;
	selp.u64 	%rd4878, 1, 0, %p1885;
	add.s64 	%rd4879, %rd4876, %rd4878;
	mul.lo.s64 	%rd4880, %rd4867, 977;
	mul.hi.u64 	%rd4881, %rd4867, %rd4868;
	add.s64 	%rd4882, %rd4880, %rd4879;
	setp.lt.u64 	%p1886, %rd4882, %rd4880;
	selp.u64 	%rd4883, 1, 0, %p1886;
	add.s64 	%rd4884, %rd4881, %rd4883;
	shl.b64 	%rd4885, %rd4848, 32;
	mov.b64 	{%r196, %r197}, %rd4848;
	mov.b64 	{%r198, %r199}, %rd4856;
	mov.b64 	%rd4886, {%r197, %r198};
	mov.b64 	{%r200, %r201}, %rd4864;
	mov.b64 	%rd4887, {%r199, %r200};
	mov.b64 	{%r202, %r203}, %rd4867;
	mov.b64 	%rd4888, {%r201, %r202};
	shr.u64 	%rd4889, %rd4867, 32;
	mad.lo.s64 	%rd4890, %rd4848, 977, %rd4885;
	setp.lt.u64 	%p1887, %rd4890, %rd4885;
	selp.u64 	%rd4891, 1, 0, %p1887;
	add.s64 	%rd4892, %rd4886, %rd4891;
	add.s64 	%rd4893, %rd4892, %rd4872;
	setp.lt.u64 	%p1888, %rd4893, %rd4886;
	setp.eq.s64 	%p1889, %rd4893, %rd4886;
	and.pred  	%p1890, %p1887, %p1889;
	or.pred  	%p1891, %p1888, %p1890;
	selp.u64 	%rd4894, 1, 0, %p1891;
	add.s64 	%rd4895, %rd4887, %rd4894;
	add.s64 	%rd4896, %rd4895, %rd4877;
	setp.lt.u64 	%p1892, %rd4896, %rd4887;
	setp.eq.s64 	%p1893, %rd4896, %rd4887;
	and.pred  	%p1894, %p1891, %p1893;
	or.pred  	%p1895, %p1892, %p1894;
	selp.u64 	%rd4897, 1, 0, %p1895;
	add.s64 	%rd4898, %rd4888, %rd4897;
	add.s64 	%rd4899, %rd4898, %rd4882;
	setp.lt.u64 	%p1896, %rd4899, %rd4888;
	setp.eq.s64 	%p1897, %rd4899, %rd4888;
	and.pred  	%p1898, %p1895, %p1897;
	or.pred  	%p1899, %p1896, %p1898;
	selp.u64 	%rd4900, 1, 0, %p1899;
	add.s64 	%rd4901, %rd4889, %rd4900;
	add.s64 	%rd4902, %rd4901, %rd4884;
	mad.lo.s64 	%rd12290, %rd12520, %rd12229, %rd4890;
	setp.lt.u64 	%p1900, %rd12290, %rd4890;
	selp.u64 	%rd4903, 1, 0, %p1900;
	add.s64 	%rd4904, %rd4893, %rd4783;
	add.s64 	%rd12289, %rd4904, %rd4903;
	setp.lt.u64 	%p1901, %rd12289, %rd4783;
	setp.eq.s64 	%p1902, %rd12289, %rd4783;
	and.pred  	%p1903, %p1900, %p1902;
	or.pred  	%p1904, %p1901, %p1903;
	selp.u64 	%rd4905, 1, 0, %p1904;
	add.s64 	%rd4906, %rd4896, %rd4812;
	add.s64 	%rd12288, %rd4906, %rd4905;
	setp.lt.u64 	%p1905, %rd12288, %rd4812;
	setp.eq.s64 	%p1906, %rd12288, %rd4812;
	and.pred  	%p1907, %p1904, %p1906;
	or.pred  	%p1908, %p1905, %p1907;
	selp.u64 	%rd4907, 1, 0, %p1908;
	add.s64 	%rd4908, %rd4899, %rd4841;
	add.s64 	%rd12287, %rd4908, %rd4907;
	setp.lt.u64 	%p1909, %rd12287, %rd4841;
	setp.eq.s64 	%p1910, %rd12287, %rd4841;
	and.pred  	%p1911, %p1908, %p1910;
	or.pred  	%p1912, %p1909, %p1911;
	selp.u64 	%rd4909, 1, 0, %p1912;
	add.s64 	%rd12282, %rd4902, %rd4909;
	setp.eq.s64 	%p1913, %rd12282, 0;
	@%p1913 bra 	$L__BB1_136;
	mov.u64 	%rd12284, %rd12289;
	mov.u64 	%rd12285, %rd12288;
	mov.u64 	%rd12286, %rd12287;
$L__BB1_135:
	mul.lo.s64 	%rd4911, %rd12282, 977;
	shl.b64 	%rd4912, %rd12282, 32;
	add.s64 	%rd12290, %rd4911, %rd12290;
	setp.lt.u64 	%p1914, %rd12290, %rd4911;
	selp.u64 	%rd4913, 1, 0, %p1914;
	add.s64 	%rd4914, %rd4912, %rd12284;
	add.s64 	%rd12289, %rd4914, %rd4913;
	setp.lt.u64 	%p1915, %rd12289, %rd12284;
	setp.eq.s64 	%p1916, %rd12289, %rd12284;
	and.pred  	%p1917, %p1914, %p1916;
	or.pred  	%p1918, %p1915, %p1917;
	selp.u64 	%rd4915, 1, 0, %p1918;
	add.s64 	%rd12288, %rd12285, %rd4915;
	setp.lt.u64 	%p1919, %rd12288, %rd12285;
	selp.u64 	%rd4916, 1, 0, %p1919;
	add.s64 	%rd12287, %rd12286, %rd4916;
	setp.lt.u64 	%p1920, %rd12287, %rd12286;
	mov.b64 	%rd12282, 1;
	mov.u64 	%rd12284, %rd12289;
	mov.u64 	%rd12285, %rd12288;
	mov.u64 	%rd12286, %rd12287;
	@%p1920 bra 	$L__BB1_135;
$L__BB1_136:
	setp.lt.u64 	%p1922, %rd12290, %rd4756;
	setp.lt.u64 	%p1923, %rd12289, %rd4755;
	setp.eq.s64 	%p1924, %rd12289, %rd4755;
	and.pred  	%p1925, %p1922, %p1924;
	or.pred  	%p1927, %p1923, %p1925;
	setp.lt.u64 	%p1928, %rd12288, %rd4758;
	setp.eq.s64 	%p1929, %rd12288, %rd4758;
	and.pred  	%p1930, %p1929, %p1927;
	or.pred  	%p82, %p1928, %p1930;
	setp.lt.u64 	%p1932, %rd12287, %rd4752;
	mov.pred 	%p6033, 0;
	@%p1932 bra 	$L__BB1_138;
	not.pred 	%p1933, %p82;
	setp.ne.s64 	%p1934, %rd12287, %rd4752;
	or.pred  	%p6033, %p1934, %p1933;
$L__BB1_138:
	selp.u64 	%rd4920, 1, 0, %p82;
	ld.const.u64 	%rd4921, [SECP256K1_P+24];
	add.s64 	%rd4922, %rd4921, %rd4920;
	selp.b64 	%rd4923, %rd4922, 0, %p6033;
	sub.s64 	%rd4924, %rd12287, %rd4923;
	ld.const.u64 	%rd4925, [SECP256K1_P+8];
	setp.lt.u64 	%p1935, %rd12289, %rd4925;
	ld.const.u64 	%rd4926, [SECP256K1_P];
	setp.lt.u64 	%p1936, %rd12290, %rd4926;
	setp.eq.s64 	%p1937, %rd12289, %rd4925;
	and.pred  	%p1938, %p1936, %p1937;
	or.pred  	%p1940, %p1935, %p1938;
	selp.u64 	%rd4927, 1, 0, %p1940;
	ld.const.u64 	%rd4928, [SECP256K1_P+16];
	add.s64 	%rd4929, %rd4928, %rd4927;
	selp.b64 	%rd4930, %rd4929, 0, %p6033;
	sub.s64 	%rd4931, %rd12288, %rd4930;
	selp.u64 	%rd4932, 1, 0, %p1936;
	add.s64 	%rd4933, %rd4925, %rd4932;
	selp.b64 	%rd4934, %rd4933, 0, %p6033;
	sub.s64 	%rd4935, %rd12289, %rd4934;
	selp.b64 	%rd4936, %rd4926, 0, %p6033;
	sub.s64 	%rd4937, %rd12290, %rd4936;
	mul.hi.u64 	%rd4938, %rd4937, %rd585;
	mul.lo.s64 	%rd4939, %rd584, %rd4937;
	mul.hi.u64 	%rd4940, %rd4937, %rd584;
	add.s64 	%rd4941, %rd4939, %rd4938;
	setp.lt.u64 	%p1941, %rd4941, %rd4939;
	selp.u64 	%rd4942, 1, 0, %p1941;
	add.s64 	%rd4943, %rd4940, %rd4942;
	mul.lo.s64 	%rd4944, %rd583, %rd4937;
	mul.hi.u64 	%rd4945, %rd4937, %rd583;
	add.s64 	%rd4946, %rd4944, %rd4943;
	setp.lt.u64 	%p1942, %rd4946, %rd4944;
	selp.u64 	%rd4947, 1, 0, %p1942;
	add.s64 	%rd4948, %rd4945, %rd4947;
	mul.lo.s64 	%rd4949, %rd581, %rd4937;
	mul.hi.u64 	%rd4950, %rd4937, %rd581;
	add.s64 	%rd4951, %rd4949, %rd4948;
	setp.lt.u64 	%p1943, %rd4951, %rd4949;
	selp.u64 	%rd4952, 1, 0, %p1943;
	add.s64 	%rd4953, %rd4950, %rd4952;
	mul.lo.s64 	%rd4954, %rd585, %rd4935;
	mul.hi.u64 	%rd4955, %rd4935, %rd585;
	add.s64 	%rd4956, %rd4954, %rd4941;
	setp.lt.u64 	%p1944, %rd4956, %rd4954;
	selp.u64 	%rd4957, 1, 0, %p1944;
	add.s64 	%rd4958, %rd4955, %rd4957;
	mul.lo.s64 	%rd4959, %rd584, %rd4935;
	mul.hi.u64 	%rd4960, %rd4935, %rd584;
	add.s64 	%rd4961, %rd4959, %rd4946;
	setp.lt.u64 	%p1945, %rd4961, %rd4959;
	selp.u64 	%rd4962, 1, 0, %p1945;
	add.s64 	%rd4963, %rd4961, %rd4958;
	setp.lt.u64 	%p1946, %rd4963, %rd4961;
	selp.u64 	%rd4964, 1, 0, %p1946;
	add.s64 	%rd4965, %rd4960, %rd4962;
	add.s64 	%rd4966, %rd4965, %rd4964;
	mul.lo.s64 	%rd4967, %rd583, %rd4935;
	mul.hi.u64 	%rd4968, %rd4935, %rd583;
	add.s64 	%rd4969, %rd4967, %rd4951;
	setp.lt.u64 	%p1947, %rd4969, %rd4967;
	selp.u64 	%rd4970, 1, 0, %p1947;
	add.s64 	%rd4971, %rd4969, %rd4966;
	setp.lt.u64 	%p1948, %rd4971, %rd4969;
	selp.u64 	%rd4972, 1, 0, %p1948;
	add.s64 	%rd4973, %rd4968, %rd4970;
	add.s64 	%rd4974, %rd4973, %rd4972;
	mul.lo.s64 	%rd4975, %rd581, %rd4935;
	mul.hi.u64 	%rd4976, %rd4935, %rd581;
	add.s64 	%rd4977, %rd4975, %rd4953;
	setp.lt.u64 	%p1949, %rd4977, %rd4975;
	selp.u64 	%rd4978, 1, 0, %p1949;
	add.s64 	%rd4979, %rd4977, %rd4974;
	setp.lt.u64 	%p1950, %rd4979, %rd4977;
	selp.u64 	%rd4980, 1, 0, %p1950;
	add.s64 	%rd4981, %rd4976, %rd4978;
	add.s64 	%rd4982, %rd4981, %rd4980;
	mul.lo.s64 	%rd4983, %rd585, %rd4931;
	mul.hi.u64 	%rd4984, %rd4931, %rd585;
	add.s64 	%rd4985, %rd4983, %rd4963;
	setp.lt.u64 	%p1951, %rd4985, %rd4983;
	selp.u64 	%rd4986, 1, 0, %p1951;
	add.s64 	%rd4987, %rd4984, %rd4986;
	mul.lo.s64 	%rd4988, %rd584, %rd4931;
	mul.hi.u64 	%rd4989, %rd4931, %rd584;
	add.s64 	%rd4990, %rd4988, %rd4971;
	setp.lt.u64 	%p1952, %rd4990, %rd4988;
	selp.u64 	%rd4991, 1, 0, %p1952;
	add.s64 	%rd4992, %rd4990, %rd4987;
	setp.lt.u64 	%p1953, %rd4992, %rd4990;
	selp.u64 	%rd4993, 1, 0, %p1953;
	add.s64 	%rd4994, %rd4989, %rd4991;
	add.s64 	%rd4995, %rd4994, %rd4993;
	mul.lo.s64 	%rd4996, %rd583, %rd4931;
	mul.hi.u64 	%rd4997, %rd4931, %rd583;
	add.s64 	%rd4998, %rd4996, %rd4979;
	setp.lt.u64 	%p1954, %rd4998, %rd4996;
	selp.u64 	%rd4999, 1, 0, %p1954;
	add.s64 	%rd5000, %rd4998, %rd4995;
	setp.lt.u64 	%p1955, %rd5000, %rd4998;
	selp.u64 	%rd5001, 1, 0, %p1955;
	add.s64 	%rd5002, %rd4997, %rd4999;
	add.s64 	%rd5003, %rd5002, %rd5001;
	mul.lo.s64 	%rd5004, %rd581, %rd4931;
	mul.hi.u64 	%rd5005, %rd4931, %rd581;
	add.s64 	%rd5006, %rd5004, %rd4982;
	setp.lt.u64 	%p1956, %rd5006, %rd5004;
	selp.u64 	%rd5007, 1, 0, %p1956;
	add.s64 	%rd5008, %rd5006, %rd5003;
	setp.lt.u64 	%p1957, %rd5008, %rd5006;
	selp.u64 	%rd5009, 1, 0, %p1957;
	add.s64 	%rd5010, %rd5005, %rd5007;
	add.s64 	%rd5011, %rd5010, %rd5009;
	mul.lo.s64 	%rd5012, %rd585, %rd4924;
	mul.hi.u64 	%rd5013, %rd4924, %rd585;
	add.s64 	%rd5014, %rd5012, %rd4992;
	setp.lt.u64 	%p1958, %rd5014, %rd5012;
	selp.u64 	%rd5015, 1, 0, %p1958;
	add.s64 	%rd5016, %rd5013, %rd5015;
	mul.lo.s64 	%rd5017, %rd584, %rd4924;
	mul.hi.u64 	%rd5018, %rd4924, %rd584;
	add.s64 	%rd5019, %rd5017, %rd5000;
	setp.lt.u64 	%p1959, %rd5019, %rd5017;
	selp.u64 	%rd5020, 1, 0, %p1959;
	add.s64 	%rd5021, %rd5019, %rd5016;
	setp.lt.u64 	%p1960, %rd5021, %rd5019;
	selp.u64 	%rd5022, 1, 0, %p1960;
	add.s64 	%rd5023, %rd5018, %rd5020;
	add.s64 	%rd5024, %rd5023, %rd5022;
	mul.lo.s64 	%rd5025, %rd583, %rd4924;
	mul.hi.u64 	%rd5026, %rd4924, %rd583;
	add.s64 	%rd5027, %rd5025, %rd5008;
	setp.lt.u64 	%p1961, %rd5027, %rd5025;
	selp.u64 	%rd5028, 1, 0, %p1961;
	add.s64 	%rd5029, %rd5027, %rd5024;
	setp.lt.u64 	%p1962, %rd5029, %rd5027;
	selp.u64 	%rd5030, 1, 0, %p1962;
	add.s64 	%rd5031, %rd5026, %rd5028;
	add.s64 	%rd5032, %rd5031, %rd5030;
	mul.lo.s64 	%rd5033, %rd581, %rd4924;
	mul.hi.u64 	%rd5034, %rd4924, %rd581;
	add.s64 	%rd5035, %rd5033, %rd5011;
	setp.lt.u64 	%p1963, %rd5035, %rd5033;
	selp.u64 	%rd5036, 1, 0, %p1963;
	add.s64 	%rd5037, %rd5035, %rd5032;
	setp.lt.u64 	%p1964, %rd5037, %rd5035;
	selp.u64 	%rd5038, 1, 0, %p1964;
	add.s64 	%rd5039, %rd5034, %rd5036;
	add.s64 	%rd5040, %rd5039, %rd5038;
	mov.b64 	%rd5041, 977;
	mul.hi.u64 	%rd5042, %rd5021, %rd5041;
	mul.lo.s64 	%rd5043, %rd5029, 977;
	mul.hi.u64 	%rd5044, %rd5029, %rd5041;
	add.s64 	%rd5045, %rd5043, %rd5042;
	setp.lt.u64 	%p1965, %rd5045, %rd5043;
	selp.u64 	%rd5046, 1, 0, %p1965;
	add.s64 	%rd5047, %rd5044, %rd5046;
	mul.lo.s64 	%rd5048, %rd5037, 977;
	mul.hi.u64 	%rd5049, %rd5037, %rd5041;
	add.s64 	%rd5050, %rd5048, %rd5047;
	setp.lt.u64 	%p1966, %rd5050, %rd5048;
	selp.u64 	%rd5051, 1, 0, %p1966;
	add.s64 	%rd5052, %rd5049, %rd5051;
	mul.lo.s64 	%rd5053, %rd5040, 977;
	mul.hi.u64 	%rd5054, %rd5040, %rd5041;
	add.s64 	%rd5055, %rd5053, %rd5052;
	setp.lt.u64 	%p1967, %rd5055, %rd5053;
	selp.u64 	%rd5056, 1, 0, %p1967;
	add.s64 	%rd5057, %rd5054, %rd5056;
	shl.b64 	%rd5058, %rd5021, 32;
	mov.b64 	{%r204, %r205}, %rd5021;
	mov.b64 	{%r206, %r207}, %rd5029;
	mov.b64 	%rd5059, {%r205, %r206};
	mov.b64 	{%r208, %r209}, %rd5037;
	mov.b64 	%rd5060, {%r207, %r208};
	mov.b64 	{%r210, %r211}, %rd5040;
	mov.b64 	%rd5061, {%r209, %r210};
	shr.u64 	%rd5062, %rd5040, 32;
	mad.lo.s64 	%rd5063, %rd5021, 977, %rd5058;
	setp.lt.u64 	%p1968, %rd5063, %rd5058;
	selp.u64 	%rd5064, 1, 0, %p1968;
	add.s64 	%rd5065, %rd5059, %rd5064;
	add.s64 	%rd5066, %rd5065, %rd5045;
	setp.lt.u64 	%p1969, %rd5066, %rd5059;
	setp.eq.s64 	%p1970, %rd5066, %rd5059;
	and.pred  	%p1971, %p1968, %p1970;
	or.pred  	%p1972, %p1969, %p1971;
	selp.u64 	%rd5067, 1, 0, %p1972;
	add.s64 	%rd5068, %rd5060, %rd5067;
	add.s64 	%rd5069, %rd5068, %rd5050;
	setp.lt.u64 	%p1973, %rd5069, %rd5060;
	setp.eq.s64 	%p1974, %rd5069, %rd5060;
	and.pred  	%p1975, %p1972, %p1974;
	or.pred  	%p1976, %p1973, %p1975;
	selp.u64 	%rd5070, 1, 0, %p1976;
	add.s64 	%rd5071, %rd5061, %rd5070;
	add.s64 	%rd5072, %rd5071, %rd5055;
	setp.lt.u64 	%p1977, %rd5072, %rd5061;
	setp.eq.s64 	%p1978, %rd5072, %rd5061;
	and.pred  	%p1979, %p1976, %p1978;
	or.pred  	%p1980, %p1977, %p1979;
	selp.u64 	%rd5073, 1, 0, %p1980;
	add.s64 	%rd5074, %rd5062, %rd5073;
	add.s64 	%rd5075, %rd5074, %rd5057;
	mad.lo.s64 	%rd12299, %rd585, %rd4937, %rd5063;
	setp.lt.u64 	%p1981, %rd12299, %rd5063;
	selp.u64 	%rd5076, 1, 0, %p1981;
	add.s64 	%rd5077, %rd5066, %rd4956;
	add.s64 	%rd12298, %rd5077, %rd5076;
	setp.lt.u64 	%p1982, %rd12298, %rd4956;
	setp.eq.s64 	%p1983, %rd12298, %rd4956;
	and.pred  	%p1984, %p1981, %p1983;
	or.pred  	%p1985, %p1982, %p1984;
	selp.u64 	%rd5078, 1, 0, %p1985;
	add.s64 	%rd5079, %rd5069, %rd4985;
	add.s64 	%rd12297, %rd5079, %rd5078;
	setp.lt.u64 	%p1986, %rd12297, %rd4985;
	setp.eq.s64 	%p1987, %rd12297, %rd4985;
	and.pred  	%p1988, %p1985, %p1987;
	or.pred  	%p1989, %p1986, %p1988;
	selp.u64 	%rd5080, 1, 0, %p1989;
	add.s64 	%rd5081, %rd5072, %rd5014;
	add.s64 	%rd12296, %rd5081, %rd5080;
	setp.lt.u64 	%p1990, %rd12296, %rd5014;
	setp.eq.s64 	%p1991, %rd12296, %rd5014;
	and.pred  	%p1992, %p1989, %p1991;
	or.pred  	%p1993, %p1990, %p1992;
	selp.u64 	%rd5082, 1, 0, %p1993;
	add.s64 	%rd12291, %rd5075, %rd5082;
	setp.eq.s64 	%p1994, %rd12291, 0;
	@%p1994 bra 	$L__BB1_141;
	mov.u64 	%rd12293, %rd12298;
	mov.u64 	%rd12294, %rd12297;
	mov.u64 	%rd12295, %rd12296;
$L__BB1_140:
	mul.lo.s64 	%rd5084, %rd12291, 977;
	shl.b64 	%rd5085, %rd12291, 32;
	add.s64 	%rd12299, %rd5084, %rd12299;
	setp.lt.u64 	%p1995, %rd12299, %rd5084;
	selp.u64 	%rd5086, 1, 0, %p1995;
	add.s64 	%rd5087, %rd5085, %rd12293;
	add.s64 	%rd12298, %rd5087, %rd5086;
	setp.lt.u64 	%p1996, %rd12298, %rd12293;
	setp.eq.s64 	%p1997, %rd12298, %rd12293;
	and.pred  	%p1998, %p1995, %p1997;
	or.pred  	%p1999, %p1996, %p1998;
	selp.u64 	%rd5088, 1, 0, %p1999;
	add.s64 	%rd12297, %rd12294, %rd5088;
	setp.lt.u64 	%p2000, %rd12297, %rd12294;
	selp.u64 	%rd5089, 1, 0, %p2000;
	add.s64 	%rd12296, %rd12295, %rd5089;
	setp.lt.u64 	%p2001, %rd12296, %rd12295;
	mov.b64 	%rd12291, 1;
	mov.u64 	%rd12293, %rd12298;
	mov.u64 	%rd12294, %rd12297;
	mov.u64 	%rd12295, %rd12296;
	@%p2001 bra 	$L__BB1_140;
$L__BB1_141:
	setp.lt.u64 	%p2003, %rd12299, %rd4926;
	setp.lt.u64 	%p2004, %rd12298, %rd4925;
	setp.eq.s64 	%p2005, %rd12298, %rd4925;
	and.pred  	%p2006, %p2003, %p2005;
	or.pred  	%p2008, %p2004, %p2006;
	setp.lt.u64 	%p2009, %rd12297, %rd4928;
	setp.eq.s64 	%p2010, %rd12297, %rd4928;
	and.pred  	%p2011, %p2010, %p2008;
	or.pred  	%p85, %p2009, %p2011;
	setp.lt.u64 	%p2013, %rd12296, %rd4921;
	mov.pred 	%p6034, 0;
	@%p2013 bra 	$L__BB1_143;
	not.pred 	%p2014, %p85;
	setp.ne.s64 	%p2015, %rd12296, %rd4921;
	or.pred  	%p6034, %p2015, %p2014;
$L__BB1_143:
	selp.u64 	%rd5093, 1, 0, %p85;
	ld.const.u64 	%rd5094, [SECP256K1_P+24];
	add.s64 	%rd5095, %rd5094, %rd5093;
	selp.b64 	%rd5096, %rd5095, 0, %p6034;
	sub.s64 	%rd669, %rd12296, %rd5096;
	ld.const.u64 	%rd5097, [SECP256K1_P+8];
	setp.lt.u64 	%p2016, %rd12298, %rd5097;
	ld.const.u64 	%rd5098, [SECP256K1_P];
	setp.lt.u64 	%p2017, %rd12299, %rd5098;
	setp.eq.s64 	%p2018, %rd12298, %rd5097;
	and.pred  	%p2019, %p2017, %p2018;
	or.pred  	%p2021, %p2016, %p2019;
	selp.u64 	%rd5099, 1, 0, %p2021;
	ld.const.u64 	%rd5100, [SECP256K1_P+16];
	add.s64 	%rd5101, %rd5100, %rd5099;
	selp.b64 	%rd5102, %rd5101, 0, %p6034;
	sub.s64 	%rd670, %rd12297, %rd5102;
	selp.u64 	%rd5103, 1, 0, %p2017;
	add.s64 	%rd5104, %rd5097, %rd5103;
	selp.b64 	%rd5105, %rd5104, 0, %p6034;
	sub.s64 	%rd671, %rd12298, %rd5105;
	selp.b64 	%rd5106, %rd5098, 0, %p6034;
	sub.s64 	%rd672, %rd12299, %rd5106;
	mul.hi.u64 	%rd5107, %rd12524, %rd12225;
	mul.lo.s64 	%rd5108, %rd12224, %rd12524;
	mul.hi.u64 	%rd5109, %rd12524, %rd12224;
	add.s64 	%rd5110, %rd5108, %rd5107;
	setp.lt.u64 	%p2022, %rd5110, %rd5108;
	selp.u64 	%rd5111, 1, 0, %p2022;
	add.s64 	%rd5112, %rd5109, %rd5111;
	mul.lo.s64 	%rd5113, %rd12223, %rd12524;
	mul.hi.u64 	%rd5114, %rd12524, %rd12223;
	add.s64 	%rd5115, %rd5113, %rd5112;
	setp.lt.u64 	%p2023, %rd5115, %rd5113;
	selp.u64 	%rd5116, 1, 0, %p2023;
	add.s64 	%rd5117, %rd5114, %rd5116;
	mul.lo.s64 	%rd5118, %rd12222, %rd12524;
	mul.hi.u64 	%rd5119, %rd12524, %rd12222;
	add.s64 	%rd5120, %rd5118, %rd5117;
	setp.lt.u64 	%p2024, %rd5120, %rd5118;
	selp.u64 	%rd5121, 1, 0, %p2024;
	add.s64 	%rd5122, %rd5119, %rd5121;
	mul.lo.s64 	%rd5123, %rd12225, %rd12523;
	mul.hi.u64 	%rd5124, %rd12523, %rd12225;
	add.s64 	%rd5125, %rd5123, %rd5110;
	setp.lt.u64 	%p2025, %rd5125, %rd5123;
	selp.u64 	%rd5126, 1, 0, %p2025;
	add.s64 	%rd5127, %rd5124, %rd5126;
	mul.lo.s64 	%rd5128, %rd12224, %rd12523;
	mul.hi.u64 	%rd5129, %rd12523, %rd12224;
	add.s64 	%rd5130, %rd5128, %rd5115;
	setp.lt.u64 	%p2026, %rd5130, %rd5128;
	selp.u64 	%rd5131, 1, 0, %p2026;
	add.s64 	%rd5132, %rd5130, %rd5127;
	setp.lt.u64 	%p2027, %rd5132, %rd5130;
	selp.u64 	%rd5133, 1, 0, %p2027;
	add.s64 	%rd5134, %rd5129, %rd5131;
	add.s64 	%rd5135, %rd5134, %rd5133;
	mul.lo.s64 	%rd5136, %rd12223, %rd12523;
	mul.hi.u64 	%rd5137, %rd12523, %rd12223;
	add.s64 	%rd5138, %rd5136, %rd5120;
	setp.lt.u64 	%p2028, %rd5138, %rd5136;
	selp.u64 	%rd5139, 1, 0, %p2028;
	add.s64 	%rd5140, %rd5138, %rd5135;
	setp.lt.u64 	%p2029, %rd5140, %rd5138;
	selp.u64 	%rd5141, 1, 0, %p2029;
	add.s64 	%rd5142, %rd5137, %rd5139;
	add.s64 	%rd5143, %rd5142, %rd5141;
	mul.lo.s64 	%rd5144, %rd12222, %rd12523;
	mul.hi.u64 	%rd5145, %rd12523, %rd12222;
	add.s64 	%rd5146, %rd5144, %rd5122;
	setp.lt.u64 	%p2030, %rd5146, %rd5144;
	selp.u64 	%rd5147, 1, 0, %p2030;
	add.s64 	%rd5148, %rd5146, %rd5143;
	setp.lt.u64 	%p2031, %rd5148, %rd5146;
	selp.u64 	%rd5149, 1, 0, %p2031;
	add.s64 	%rd5150, %rd5145, %rd5147;
	add.s64 	%rd5151, %rd5150, %rd5149;
	mul.lo.s64 	%rd5152, %rd12225, %rd12522;
	mul.hi.u64 	%rd5153, %rd12522, %rd12225;
	add.s64 	%rd5154, %rd5152, %rd5132;
	setp.lt.u64 	%p2032, %rd5154, %rd5152;
	selp.u64 	%rd5155, 1, 0, %p2032;
	add.s64 	%rd5156, %rd5153, %rd5155;
	mul.lo.s64 	%rd5157, %rd12224, %rd12522;
	mul.hi.u64 	%rd5158, %rd12522, %rd12224;
	add.s64 	%rd5159, %rd5157, %rd5140;
	setp.lt.u64 	%p2033, %rd5159, %rd5157;
	selp.u64 	%rd5160, 1, 0, %p2033;
	add.s64 	%rd5161, %rd5159, %rd5156;
	setp.lt.u64 	%p2034, %rd5161, %rd5159;
	selp.u64 	%rd5162, 1, 0, %p2034;
	add.s64 	%rd5163, %rd5158, %rd5160;
	add.s64 	%rd5164, %rd5163, %rd5162;
	mul.lo.s64 	%rd5165, %rd12223, %rd12522;
	mul.hi.u64 	%rd5166, %rd12522, %rd12223;
	add.s64 	%rd5167, %rd5165, %rd5148;
	setp.lt.u64 	%p2035, %rd5167, %rd5165;
	selp.u64 	%rd5168, 1, 0, %p2035;
	add.s64 	%rd5169, %rd5167, %rd5164;
	setp.lt.u64 	%p2036, %rd5169, %rd5167;
	selp.u64 	%rd5170, 1, 0, %p2036;
	add.s64 	%rd5171, %rd5166, %rd5168;
	add.s64 	%rd5172, %rd5171, %rd5170;
	mul.lo.s64 	%rd5173, %rd12222, %rd12522;
	mul.hi.u64 	%rd5174, %rd12522, %rd12222;
	add.s64 	%rd5175, %rd5173, %rd5151;
	setp.lt.u64 	%p2037, %rd5175, %rd5173;
	selp.u64 	%rd5176, 1, 0, %p2037;
	add.s64 	%rd5177, %rd5175, %rd5172;
	setp.lt.u64 	%p2038, %rd5177, %rd5175;
	selp.u64 	%rd5178, 1, 0, %p2038;
	add.s64 	%rd5179, %rd5174, %rd5176;
	add.s64 	%rd5180, %rd5179, %rd5178;
	mul.lo.s64 	%rd5181, %rd12225, %rd12521;
	mul.hi.u64 	%rd5182, %rd12521, %rd12225;
	add.s64 	%rd5183, %rd5181, %rd5161;
	setp.lt.u64 	%p2039, %rd5183, %rd5181;
	selp.u64 	%rd5184, 1, 0, %p2039;
	add.s64 	%rd5185, %rd5182, %rd5184;
	mul.lo.s64 	%rd5186, %rd12224, %rd12521;
	mul.hi.u64 	%rd5187, %rd12521, %rd12224;
	add.s64 	%rd5188, %rd5186, %rd5169;
	setp.lt.u64 	%p2040, %rd5188, %rd5186;
	selp.u64 	%rd5189, 1, 0, %p2040;
	add.s64 	%rd5190, %rd5188, %rd5185;
	setp.lt.u64 	%p2041, %rd5190, %rd5188;
	selp.u64 	%rd5191, 1, 0, %p2041;
	add.s64 	%rd5192, %rd5187, %rd5189;
	add.s64 	%rd5193, %rd5192, %rd5191;
	mul.lo.s64 	%rd5194, %rd12223, %rd12521;
	mul.hi.u64 	%rd5195, %rd12521, %rd12223;
	add.s64 	%rd5196, %rd5194, %rd5177;
	setp.lt.u64 	%p2042, %rd5196, %rd5194;
	selp.u64 	%rd5197, 1, 0, %p2042;
	add.s64 	%rd5198, %rd5196, %rd5193;
	setp.lt.u64 	%p2043, %rd5198, %rd5196;
	selp.u64 	%rd5199, 1, 0, %p2043;
	add.s64 	%rd5200, %rd5195, %rd5197;
	add.s64 	%rd5201, %rd5200, %rd5199;
	mul.lo.s64 	%rd5202, %rd12222, %rd12521;
	mul.hi.u64 	%rd5203, %rd12521, %rd12222;
	add.s64 	%rd5204, %rd5202, %rd5180;
	setp.lt.u64 	%p2044, %rd5204, %rd5202;
	selp.u64 	%rd5205, 1, 0, %p2044;
	add.s64 	%rd5206, %rd5204, %rd5201;
	setp.lt.u64 	%p2045, %rd5206, %rd5204;
	selp.u64 	%rd5207, 1, 0, %p2045;
	add.s64 	%rd5208, %rd5203, %rd5205;
	add.s64 	%rd5209, %rd5208, %rd5207;
	mov.b64 	%rd5210, 977;
	mul.hi.u64 	%rd5211, %rd5190, %rd5210;
	mul.lo.s64 	%rd5212, %rd5198, 977;
	mul.hi.u64 	%rd5213, %rd5198, %rd5210;
	add.s64 	%rd5214, %rd5212, %rd5211;
	setp.lt.u64 	%p2046, %rd5214, %rd5212;
	selp.u64 	%rd5215, 1, 0, %p2046;
	add.s64 	%rd5216, %rd5213, %rd5215;
	mul.lo.s64 	%rd5217, %rd5206, 977;
	mul.hi.u64 	%rd5218, %rd5206, %rd5210;
	add.s64 	%rd5219, %rd5217, %rd5216;
	setp.lt.u64 	%p2047, %rd5219, %rd5217;
	selp.u64 	%rd5220, 1, 0, %p2047;
	add.s64 	%rd5221, %rd5218, %rd5220;
	mul.lo.s64 	%rd5222, %rd5209, 977;
	mul.hi.u64 	%rd5223, %rd5209, %rd5210;
	add.s64 	%rd5224, %rd5222, %rd5221;
	setp.lt.u64 	%p2048, %rd5224, %rd5222;
	selp.u64 	%rd5225, 1, 0, %p2048;
	add.s64 	%rd5226, %rd5223, %rd5225;
	shl.b64 	%rd5227, %rd5190, 32;
	mov.b64 	{%r212, %r213}, %rd5190;
	mov.b64 	{%r214, %r215}, %rd5198;
	mov.b64 	%rd5228, {%r213, %r214};
	mov.b64 	{%r216, %r217}, %rd5206;
	mov.b64 	%rd5229, {%r215, %r216};
	mov.b64 	{%r218, %r219}, %rd5209;
	mov.b64 	%rd5230, {%r217, %r218};
	shr.u64 	%rd5231, %rd5209, 32;
	mad.lo.s64 	%rd5232, %rd5190, 977, %rd5227;
	setp.lt.u64 	%p2049, %rd5232, %rd5227;
	selp.u64 	%rd5233, 1, 0, %p2049;
	add.s64 	%rd5234, %rd5228, %rd5233;
	add.s64 	%rd5235, %rd5234, %rd5214;
	setp.lt.u64 	%p2050, %rd5235, %rd5228;
	setp.eq.s64 	%p2051, %rd5235, %rd5228;
	and.pred  	%p2052, %p2049, %p2051;
	or.pred  	%p2053, %p2050, %p2052;
	selp.u64 	%rd5236, 1, 0, %p2053;
	add.s64 	%rd5237, %rd5229, %rd5236;
	add.s64 	%rd5238, %rd5237, %rd5219;
	setp.lt.u64 	%p2054, %rd5238, %rd5229;
	setp.eq.s64 	%p2055, %rd5238, %rd5229;
	and.pred  	%p2056, %p2053, %p2055;
	or.pred  	%p2057, %p2054, %p2056;
	selp.u64 	%rd5239, 1, 0, %p2057;
	add.s64 	%rd5240, %rd5230, %rd5239;
	add.s64 	%rd5241, %rd5240, %rd5224;
	setp.lt.u64 	%p2058, %rd5241, %rd5230;
	setp.eq.s64 	%p2059, %rd5241, %rd5230;
	and.pred  	%p2060, %p2057, %p2059;
	or.pred  	%p2061, %p2058, %p2060;
	selp.u64 	%rd5242, 1, 0, %p2061;
	add.s64 	%rd5243, %rd5231, %rd5242;
	add.s64 	%rd5244, %rd5243, %rd5226;
	mad.lo.s64 	%rd12308, %rd12225, %rd12524, %rd5232;
	setp.lt.u64 	%p2062, %rd12308, %rd5232;
	selp.u64 	%rd5245, 1, 0, %p2062;
	add.s64 	%rd5246, %rd5235, %rd5125;
	add.s64 	%rd12307, %rd5246, %rd5245;
	setp.lt.u64 	%p2063, %rd12307, %rd5125;
	setp.eq.s64 	%p2064, %rd12307, %rd5125;
	and.pred  	%p2065, %p2062, %p2064;
	or.pred  	%p2066, %p2063, %p2065;
	selp.u64 	%rd5247, 1, 0, %p2066;
	add.s64 	%rd5248, %rd5238, %rd5154;
	add.s64 	%rd12306, %rd5248, %rd5247;
	setp.lt.u64 	%p2067, %rd12306, %rd5154;
	setp.eq.s64 	%p2068, %rd12306, %rd5154;
	and.pred  	%p2069, %p2066, %p2068;
	or.pred  	%p2070, %p2067, %p2069;
	selp.u64 	%rd5249, 1, 0, %p2070;
	add.s64 	%rd5250, %rd5241, %rd5183;
	add.s64 	%rd12305, %rd5250, %rd5249;
	setp.lt.u64 	%p2071, %rd12305, %rd5183;
	setp.eq.s64 	%p2072, %rd12305, %rd5183;
	and.pred  	%p2073, %p2070, %p2072;
	or.pred  	%p2074, %p2071, %p2073;
	selp.u64 	%rd5251, 1, 0, %p2074;
	add.s64 	%rd12300, %rd5244, %rd5251;
	setp.eq.s64 	%p2075, %rd12300, 0;
	@%p2075 bra 	$L__BB1_146;
	mov.u64 	%rd12302, %rd12307;
	mov.u64 	%rd12303, %rd12306;
	mov.u64 	%rd12304, %rd12305;
$L__BB1_145:
	mul.lo.s64 	%rd5253, %rd12300, 977;
	shl.b64 	%rd5254, %rd12300, 32;
	add.s64 	%rd12308, %rd5253, %rd12308;
	setp.lt.u64 	%p2076, %rd12308, %rd5253;
	selp.u64 	%rd5255, 1, 0, %p2076;
	add.s64 	%rd5256, %rd5254, %rd12302;
	add.s64 	%rd12307, %rd5256, %rd5255;
	setp.lt.u64 	%p2077, %rd12307, %rd12302;
	setp.eq.s64 	%p2078, %rd12307, %rd12302;
	and.pred  	%p2079, %p2076, %p2078;
	or.pred  	%p2080, %p2077, %p2079;
	selp.u64 	%rd5257, 1, 0, %p2080;
	add.s64 	%rd12306, %rd12303, %rd5257;
	setp.lt.u64 	%p2081, %rd12306, %rd12303;
	selp.u64 	%rd5258, 1, 0, %p2081;
	add.s64 	%rd12305, %rd12304, %rd5258;
	setp.lt.u64 	%p2082, %rd12305, %rd12304;
	mov.b64 	%rd12300, 1;
	mov.u64 	%rd12302, %rd12307;
	mov.u64 	%rd12303, %rd12306;
	mov.u64 	%rd12304, %rd12305;
	@%p2082 bra 	$L__BB1_145;
$L__BB1_146:
	setp.lt.u64 	%p2084, %rd12308, %rd5098;
	ld.const.u64 	%rd5260, [SECP256K1_P+8];
	setp.lt.u64 	%p2085, %rd12307, %rd5260;
	setp.eq.s64 	%p2086, %rd12307, %rd5260;
	and.pred  	%p2087, %p2084, %p2086;
	or.pred  	%p2089, %p2085, %p2087;
	ld.const.u64 	%rd5261, [SECP256K1_P+16];
	setp.lt.u64 	%p2090, %rd12306, %rd5261;
	setp.eq.s64 	%p2091, %rd12306, %rd5261;
	and.pred  	%p2092, %p2091, %p2089;
	or.pred  	%p88, %p2090, %p2092;
	ld.const.u64 	%rd5262, [SECP256K1_P+24];
	setp.lt.u64 	%p2094, %rd12305, %rd5262;
	mov.pred 	%p6035, 0;
	@%p2094 bra 	$L__BB1_148;
	not.pred 	%p2095, %p88;
	setp.ne.s64 	%p2096, %rd12305, %rd5262;
	or.pred  	%p6035, %p2096, %p2095;
$L__BB1_148:
	selp.u64 	%rd5264, 1, 0, %p88;
	ld.const.u64 	%rd5265, [SECP256K1_P+24];
	add.s64 	%rd5266, %rd5265, %rd5264;
	selp.b64 	%rd5267, %rd5266, 0, %p6035;
	sub.s64 	%rd5268, %rd12305, %rd5267;
	ld.const.u64 	%rd5269, [SECP256K1_P+8];
	setp.lt.u64 	%p2097, %rd12307, %rd5269;
	ld.const.u64 	%rd5270, [SECP256K1_P];
	setp.lt.u64 	%p2098, %rd12308, %rd5270;
	setp.eq.s64 	%p2099, %rd12307, %rd5269;
	and.pred  	%p2100, %p2098, %p2099;
	or.pred  	%p2102, %p2097, %p2100;
	selp.u64 	%rd5271, 1, 0, %p2102;
	ld.const.u64 	%rd5272, [SECP256K1_P+16];
	add.s64 	%rd5273, %rd5272, %rd5271;
	selp.b64 	%rd5274, %rd5273, 0, %p6035;
	sub.s64 	%rd5275, %rd12306, %rd5274;
	selp.u64 	%rd5276, 1, 0, %p2098;
	add.s64 	%rd5277, %rd5269, %rd5276;
	selp.b64 	%rd5278, %rd5277, 0, %p6035;
	sub.s64 	%rd5279, %rd12307, %rd5278;
	selp.b64 	%rd5280, %rd5270, 0, %p6035;
	sub.s64 	%rd5281, %rd12308, %rd5280;
	mul.hi.u64 	%rd5282, %rd5281, %rd561;
	mul.lo.s64 	%rd5283, %rd560, %rd5281;
	mul.hi.u64 	%rd5284, %rd5281, %rd560;
	add.s64 	%rd5285, %rd5283, %rd5282;
	setp.lt.u64 	%p2103, %rd5285, %rd5283;
	selp.u64 	%rd5286, 1, 0, %p2103;
	add.s64 	%rd5287, %rd5284, %rd5286;
	mul.lo.s64 	%rd5288, %rd559, %rd5281;
	mul.hi.u64 	%rd5289, %rd5281, %rd559;
	add.s64 	%rd5290, %rd5288, %rd5287;
	setp.lt.u64 	%p2104, %rd5290, %rd5288;
	selp.u64 	%rd5291, 1, 0, %p2104;
	add.s64 	%rd5292, %rd5289, %rd5291;
	mul.lo.s64 	%rd5293, %rd557, %rd5281;
	mul.hi.u64 	%rd5294, %rd5281, %rd557;
	add.s64 	%rd5295, %rd5293, %rd5292;
	setp.lt.u64 	%p2105, %rd5295, %rd5293;
	selp.u64 	%rd5296, 1, 0, %p2105;
	add.s64 	%rd5297, %rd5294, %rd5296;
	mul.lo.s64 	%rd5298, %rd561, %rd5279;
	mul.hi.u64 	%rd5299, %rd5279, %rd561;
	add.s64 	%rd5300, %rd5298, %rd5285;
	setp.lt.u64 	%p2106, %rd5300, %rd5298;
	selp.u64 	%rd5301, 1, 0, %p2106;
	add.s64 	%rd5302, %rd5299, %rd5301;
	mul.lo.s64 	%rd5303, %rd560, %rd5279;
	mul.hi.u64 	%rd5304, %rd5279, %rd560;
	add.s64 	%rd5305, %rd5303, %rd5290;
	setp.lt.u64 	%p2107, %rd5305, %rd5303;
	selp.u64 	%rd5306, 1, 0, %p2107;
	add.s64 	%rd5307, %rd5305, %rd5302;
	setp.lt.u64 	%p2108, %rd5307, %rd5305;
	selp.u64 	%rd5308, 1, 0, %p2108;
	add.s64 	%rd5309, %rd5304, %rd5306;
	add.s64 	%rd5310, %rd5309, %rd5308;
	mul.lo.s64 	%rd5311, %rd559, %rd5279;
	mul.hi.u64 	%rd5312, %rd5279, %rd559;
	add.s64 	%rd5313, %rd5311, %rd5295;
	setp.lt.u64 	%p2109, %rd5313, %rd5311;
	selp.u64 	%rd5314, 1, 0, %p2109;
	add.s64 	%rd5315, %rd5313, %rd5310;
	setp.lt.u64 	%p2110, %rd5315, %rd5313;
	selp.u64 	%rd5316, 1, 0, %p2110;
	add.s64 	%rd5317, %rd5312, %rd5314;
	add.s64 	%rd5318, %rd5317, %rd5316;
	mul.lo.s64 	%rd5319, %rd557, %rd5279;
	mul.hi.u64 	%rd5320, %rd5279, %rd557;
	add.s64 	%rd5321, %rd5319, %rd5297;
	setp.lt.u64 	%p2111, %rd5321, %rd5319;
	selp.u64 	%rd5322, 1, 0, %p2111;
	add.s64 	%rd5323, %rd5321, %rd5318;
	setp.lt.u64 	%p2112, %rd5323, %rd5321;
	selp.u64 	%rd5324, 1, 0, %p2112;
	add.s64 	%rd5325, %rd5320, %rd5322;
	add.s64 	%rd5326, %rd5325, %rd5324;
	mul.lo.s64 	%rd5327, %rd561, %rd5275;
	mul.hi.u64 	%rd5328, %rd5275, %rd561;
	add.s64 	%rd5329, %rd5327, %rd5307;
	setp.lt.u64 	%p2113, %rd5329, %rd5327;
	selp.u64 	%rd5330, 1, 0, %p2113;
	add.s64 	%rd5331, %rd5328, %rd5330;
	mul.lo.s64 	%rd5332, %rd560, %rd5275;
	mul.hi.u64 	%rd5333, %rd5275, %rd560;
	add.s64 	%rd5334, %rd5332, %rd5315;
	setp.lt.u64 	%p2114, %rd5334, %rd5332;
	selp.u64 	%rd5335, 1, 0, %p2114;
	add.s64 	%rd5336, %rd5334, %rd5331;
	setp.lt.u64 	%p2115, %rd5336, %rd5334;
	selp.u64 	%rd5337, 1, 0, %p2115;
	add.s64 	%rd5338, %rd5333, %rd5335;
	add.s64 	%rd5339, %rd5338, %rd5337;
	mul.lo.s64 	%rd5340, %rd559, %rd5275;
	mul.hi.u64 	%rd5341, %rd5275, %rd559;
	add.s64 	%rd5342, %rd5340, %rd5323;
	setp.lt.u64 	%p2116, %rd5342, %rd5340;
	selp.u64 	%rd5343, 1, 0, %p2116;
	add.s64 	%rd5344, %rd5342, %rd5339;
	setp.lt.u64 	%p2117, %rd5344, %rd5342;
	selp.u64 	%rd5345, 1, 0, %p2117;
	add.s64 	%rd5346, %rd5341, %rd5343;
	add.s64 	%rd5347, %rd5346, %rd5345;
	mul.lo.s64 	%rd5348, %rd557, %rd5275;
	mul.hi.u64 	%rd5349, %rd5275, %rd557;
	add.s64 	%rd5350, %rd5348, %rd5326;
	setp.lt.u64 	%p2118, %rd5350, %rd5348;
	selp.u64 	%rd5351, 1, 0, %p2118;
	add.s64 	%rd5352, %rd5350, %rd5347;
	setp.lt.u64 	%p2119, %rd5352, %rd5350;
	selp.u64 	%rd5353, 1, 0, %p2119;
	add.s64 	%rd5354, %rd5349, %rd5351;
	add.s64 	%rd5355, %rd5354, %rd5353;
	mul.lo.s64 	%rd5356, %rd561, %rd5268;
	mul.hi.u64 	%rd5357, %rd5268, %rd561;
	add.s64 	%rd5358, %rd5356, %rd5336;
	setp.lt.u64 	%p2120, %rd5358, %rd5356;
	selp.u64 	%rd5359, 1, 0, %p2120;
	add.s64 	%rd5360, %rd5357, %rd5359;
	mul.lo.s64 	%rd5361, %rd560, %rd5268;
	mul.hi.u64 	%rd5362, %rd5268, %rd560;
	add.s64 	%rd5363, %rd5361, %rd5344;
	setp.lt.u64 	%p2121, %rd5363, %rd5361;
	selp.u64 	%rd5364, 1, 0, %p2121;
	add.s64 	%rd5365, %rd5363, %rd5360;
	setp.lt.u64 	%p2122, %rd5365, %rd5363;
	selp.u64 	%rd5366, 1, 0, %p2122;
	add.s64 	%rd5367, %rd5362, %rd5364;
	add.s64 	%rd5368, %rd5367, %rd5366;
	mul.lo.s64 	%rd5369, %rd559, %rd5268;
	mul.hi.u64 	%rd5370, %rd5268, %rd559;
	add.s64 	%rd5371, %rd5369, %rd5352;
	setp.lt.u64 	%p2123, %rd5371, %rd5369;
	selp.u64 	%rd5372, 1, 0, %p2123;
	add.s64 	%rd5373, %rd5371, %rd5368;
	setp.lt.u64 	%p2124, %rd5373, %rd5371;
	selp.u64 	%rd5374, 1, 0, %p2124;
	add.s64 	%rd5375, %rd5370, %rd5372;
	add.s64 	%rd5376, %rd5375, %rd5374;
	mul.lo.s64 	%rd5377, %rd557, %rd5268;
	mul.hi.u64 	%rd5378, %rd5268, %rd557;
	add.s64 	%rd5379, %rd5377, %rd5355;
	setp.lt.u64 	%p2125, %rd5379, %rd5377;
	selp.u64 	%rd5380, 1, 0, %p2125;
	add.s64 	%rd5381, %rd5379, %rd5376;
	setp.lt.u64 	%p2126, %rd5381, %rd5379;
	selp.u64 	%rd5382, 1, 0, %p2126;
	add.s64 	%rd5383, %rd5378, %rd5380;
	add.s64 	%rd5384, %rd5383, %rd5382;
	mov.b64 	%rd5385, 977;
	mul.hi.u64 	%rd5386, %rd5365, %rd5385;
	mul.lo.s64 	%rd5387, %rd5373, 977;
	mul.hi.u64 	%rd5388, %rd5373, %rd5385;
	add.s64 	%rd5389, %rd5387, %rd5386;
	setp.lt.u64 	%p2127, %rd5389, %rd5387;
	selp.u64 	%rd5390, 1, 0, %p2127;
	add.s64 	%rd5391, %rd5388, %rd5390;
	mul.lo.s64 	%rd5392, %rd5381, 977;
	mul.hi.u64 	%rd5393, %rd5381, %rd5385;
	add.s64 	%rd5394, %rd5392, %rd5391;
	setp.lt.u64 	%p2128, %rd5394, %rd5392;
	selp.u64 	%rd5395, 1, 0, %p2128;
	add.s64 	%rd5396, %rd5393, %rd5395;
	mul.lo.s64 	%rd5397, %rd5384, 977;
	mul.hi.u64 	%rd5398, %rd5384, %rd5385;
	add.s64 	%rd5399, %rd5397, %rd5396;
	setp.lt.u64 	%p2129, %rd5399, %rd5397;
	selp.u64 	%rd5400, 1, 0, %p2129;
	add.s64 	%rd5401, %rd5398, %rd5400;
	shl.b64 	%rd5402, %rd5365, 32;
	mov.b64 	{%r220, %r221}, %rd5365;
	mov.b64 	{%r222, %r223}, %rd5373;
	mov.b64 	%rd5403, {%r221, %r222};
	mov.b64 	{%r224, %r225}, %rd5381;
	mov.b64 	%rd5404, {%r223, %r224};
	mov.b64 	{%r226, %r227}, %rd5384;
	mov.b64 	%rd5405, {%r225, %r226};
	shr.u64 	%rd5406, %rd5384, 32;
	mad.lo.s64 	%rd5407, %rd5365, 977, %rd5402;
	setp.lt.u64 	%p2130, %rd5407, %rd5402;
	selp.u64 	%rd5408, 1, 0, %p2130;
	add.s64 	%rd5409, %rd5403, %rd5408;
	add.s64 	%rd5410, %rd5409, %rd5389;
	setp.lt.u64 	%p2131, %rd5410, %rd5403;
	setp.eq.s64 	%p2132, %rd5410, %rd5403;
	and.pred  	%p2133, %p2130, %p2132;
	or.pred  	%p2134, %p2131, %p2133;
	selp.u64 	%rd5411, 1, 0, %p2134;
	add.s64 	%rd5412, %rd5404, %rd5411;
	add.s64 	%rd5413, %rd5412, %rd5394;
	setp.lt.u64 	%p2135, %rd5413, %rd5404;
	setp.eq.s64 	%p2136, %rd5413, %rd5404;
	and.pred  	%p2137, %p2134, %p2136;
	or.pred  	%p2138, %p2135, %p2137;
	selp.u64 	%rd5414, 1, 0, %p2138;
	add.s64 	%rd5415, %rd5405, %rd5414;
	add.s64 	%rd5416, %rd5415, %rd5399;
	setp.lt.u64 	%p2139, %rd5416, %rd5405;
	setp.eq.s64 	%p2140, %rd5416, %rd5405;
	and.pred  	%p2141, %p2138, %p2140;
	or.pred  	%p2142, %p2139, %p2141;
	selp.u64 	%rd5417, 1, 0, %p2142;
	add.s64 	%rd5418, %rd5406, %rd5417;
	add.s64 	%rd5419, %rd5418, %rd5401;
	mad.lo.s64 	%rd12317, %rd561, %rd5281, %rd5407;
	setp.lt.u64 	%p2143, %rd12317, %rd5407;
	selp.u64 	%rd5420, 1, 0, %p2143;
	add.s64 	%rd5421, %rd5410, %rd5300;
	add.s64 	%rd12316, %rd5421, %rd5420;
	setp.lt.u64 	%p2144, %rd12316, %rd5300;
	setp.eq.s64 	%p2145, %rd12316, %rd5300;
	and.pred  	%p2146, %p2143, %p2145;
	or.pred  	%p2147, %p2144, %p2146;
	selp.u64 	%rd5422, 1, 0, %p2147;
	add.s64 	%rd5423, %rd5413, %rd5329;
	add.s64 	%rd12315, %rd5423, %rd5422;
	setp.lt.u64 	%p2148, %rd12315, %rd5329;
	setp.eq.s64 	%p2149, %rd12315, %rd5329;
	and.pred  	%p2150, %p2147, %p2149;
	or.pred  	%p2151, %p2148, %p2150;
	selp.u64 	%rd5424, 1, 0, %p2151;
	add.s64 	%rd5425, %rd5416, %rd5358;
	add.s64 	%rd12314, %rd5425, %rd5424;
	setp.lt.u64 	%p2152, %rd12314, %rd5358;
	setp.eq.s64 	%p2153, %rd12314, %rd5358;
	and.pred  	%p2154, %p2151, %p2153;
	or.pred  	%p2155, %p2152, %p2154;
	selp.u64 	%rd5426, 1, 0, %p2155;
	add.s64 	%rd12309, %rd5419, %rd5426;
	setp.eq.s64 	%p2156, %rd12309, 0;
	@%p2156 bra 	$L__BB1_151;
	mov.u64 	%rd12311, %rd12316;
	mov.u64 	%rd12312, %rd12315;
	mov.u64 	%rd12313, %rd12314;
$L__BB1_150:
	mul.lo.s64 	%rd5428, %rd12309, 977;
	shl.b64 	%rd5429, %rd12309, 32;
	add.s64 	%rd12317, %rd5428, %rd12317;
	setp.lt.u64 	%p2157, %rd12317, %rd5428;
	selp.u64 	%rd5430, 1, 0, %p2157;
	add.s64 	%rd5431, %rd5429, %rd12311;
	add.s64 	%rd12316, %rd5431, %rd5430;
	setp.lt.u64 	%p2158, %rd12316, %rd12311;
	setp.eq.s64 	%p2159, %rd12316, %rd12311;
	and.pred  	%p2160, %p2157, %p2159;
	or.pred  	%p2161, %p2158, %p2160;
	selp.u64 	%rd5432, 1, 0, %p2161;
	add.s64 	%rd12315, %rd12312, %rd5432;
	setp.lt.u64 	%p2162, %rd12315, %rd12312;
	selp.u64 	%rd5433, 1, 0, %p2162;
	add.s64 	%rd12314, %rd12313, %rd5433;
	setp.lt.u64 	%p2163, %rd12314, %rd12313;
	mov.b64 	%rd12309, 1;
	mov.u64 	%rd12311, %rd12316;
	mov.u64 	%rd12312, %rd12315;
	mov.u64 	%rd12313, %rd12314;
	@%p2163 bra 	$L__BB1_150;
$L__BB1_151:
	setp.lt.u64 	%p2165, %rd12317, %rd5270;
	ld.const.u64 	%rd5435, [SECP256K1_P+8];
	setp.lt.u64 	%p2166, %rd12316, %rd5435;
	setp.eq.s64 	%p2167, %rd12316, %rd5435;
	and.pred  	%p2168, %p2165, %p2167;
	or.pred  	%p2170, %p2166, %p2168;
	ld.const.u64 	%rd5436, [SECP256K1_P+16];
	setp.lt.u64 	%p2171, %rd12315, %rd5436;
	setp.eq.s64 	%p2172, %rd12315, %rd5436;
	and.pred  	%p2173, %p2172, %p2170;
	or.pred  	%p91, %p2171, %p2173;
	ld.const.u64 	%rd5437, [SECP256K1_P+24];
	setp.lt.u64 	%p2175, %rd12314, %rd5437;
	mov.pred 	%p6036, 0;
	@%p2175 bra 	$L__BB1_153;
	not.pred 	%p2176, %p91;
	setp.ne.s64 	%p2177, %rd12314, %rd5437;
	or.pred  	%p6036, %p2177, %p2176;
$L__BB1_153:
	selp.u64 	%rd5439, 1, 0, %p91;
	ld.const.u64 	%rd5440, [SECP256K1_P+24];
	add.s64 	%rd5441, %rd5440, %rd5439;
	selp.b64 	%rd5442, %rd5441, 0, %p6036;
	sub.s64 	%rd709, %rd12314, %rd5442;
	ld.const.u64 	%rd5443, [SECP256K1_P+8];
	setp.lt.u64 	%p2178, %rd12316, %rd5443;
	ld.const.u64 	%rd5444, [SECP256K1_P];
	setp.lt.u64 	%p2179, %rd12317, %rd5444;
	setp.eq.s64 	%p2180, %rd12316, %rd5443;
	and.pred  	%p2181, %p2179, %p2180;
	or.pred  	%p2183, %p2178, %p2181;
	selp.u64 	%rd5445, 1, 0, %p2183;
	ld.const.u64 	%rd5446, [SECP256K1_P+16];
	add.s64 	%rd5447, %rd5446, %rd5445;
	selp.b64 	%rd5448, %rd5447, 0, %p6036;
	sub.s64 	%rd710, %rd12315, %rd5448;
	selp.u64 	%rd5449, 1, 0, %p2179;
	add.s64 	%rd5450, %rd5443, %rd5449;
	selp.b64 	%rd5451, %rd5450, 0, %p6036;
	sub.s64 	%rd711, %rd12316, %rd5451;
	selp.b64 	%rd5452, %rd5444, 0, %p6036;
	sub.s64 	%rd712, %rd12317, %rd5452;
	sub.s64 	%rd12321, %rd630, %rd607;
	setp.lt.u64 	%p2184, %rd630, %rd607;
	selp.s64 	%rd5453, -1, 0, %p2184;
	sub.s64 	%rd5454, %rd629, %rd606;
	add.s64 	%rd12320, %rd5454, %rd5453;
	setp.lt.u64 	%p2185, %rd629, %rd606;
	setp.eq.s64 	%p2186, %rd629, %rd606;
	and.pred  	%p2187, %p2184, %p2186;
	or.pred  	%p2188, %p2185, %p2187;
	selp.s64 	%rd5455, -1, 0, %p2188;
	sub.s64 	%rd5456, %rd628, %rd605;
	add.s64 	%rd12319, %rd5456, %rd5455;
	setp.lt.u64 	%p2189, %rd628, %rd605;
	setp.eq.s64 	%p2190, %rd628, %rd605;
	and.pred  	%p2191, %p2190, %p2188;
	or.pred  	%p2192, %p2189, %p2191;
	not.pred 	%p2193, %p2192;
	selp.s64 	%rd5457, -1, 0, %p2192;
	sub.s64 	%rd5458, %rd627, %rd604;
	add.s64 	%rd12318, %rd5458, %rd5457;
	setp.ge.u64 	%p2194, %rd627, %rd604;
	setp.ne.s64 	%p2195, %rd627, %rd604;
	or.pred  	%p2196, %p2195, %p2193;
	and.pred  	%p2197, %p2194, %p2196;
	@%p2197 bra 	$L__BB1_155;
	add.s64 	%rd12321, %rd5444, %rd12321;
	setp.lt.u64 	%p2198, %rd12321, %rd5444;
	selp.u64 	%rd5460, 1, 0, %p2198;
	ld.const.u64 	%rd5461, [SECP256K1_P+8];
	add.s64 	%rd5462, %rd5461, %rd12320;
	add.s64 	%rd718, %rd5462, %rd5460;
	setp.lt.u64 	%p2199, %rd718, %rd12320;
	setp.eq.s64 	%p2200, %rd718, %rd12320;
	and.pred  	%p2201, %p2198, %p2200;
	or.pred  	%p2203, %p2199, %p2201;
	selp.u64 	%rd5463, 1, 0, %p2203;
	ld.const.u64 	%rd5464, [SECP256K1_P+16];
	add.s64 	%rd5465, %rd5464, %rd12319;
	add.s64 	%rd719, %rd5465, %rd5463;
	setp.lt.u64 	%p2204, %rd719, %rd12319;
	setp.eq.s64 	%p2205, %rd719, %rd12319;
	and.pred  	%p2206, %p2203, %p2205;
	or.pred  	%p2208, %p2204, %p2206;
	selp.u64 	%rd5466, 1, 0, %p2208;
	ld.const.u64 	%rd5467, [SECP256K1_P+24];
	add.s64 	%rd5468, %rd5467, %rd12318;
	add.s64 	%rd12318, %rd5468, %rd5466;
	mov.u64 	%rd12319, %rd719;
	mov.u64 	%rd12320, %rd718;
$L__BB1_155:
	setp.lt.s64 	%p2210, %rd12321, 0;
	mov.b64 	{%r228, %r229}, %rd12320;
	mov.b64 	{%r230, %r231}, %rd12321;
	shf.l.wrap.b32 	%r232, %r231, %r228, 1;
	shf.l.wrap.b32 	%r233, %r228, %r229, 1;
	mov.b64 	%rd5469, {%r232, %r233};
	setp.lt.u64 	%p2211, %rd5469, %rd12320;
	setp.eq.s64 	%p2212, %rd5469, %rd12320;
	and.pred  	%p2213, %p2210, %p2212;
	or.pred  	%p2214, %p2211, %p2213;
	selp.u64 	%rd5470, 1, 0, %p2214;
	shl.b64 	%rd5471, %rd12319, 1;
	or.b64  	%rd5472, %rd5471, %rd5470;
	setp.lt.u64 	%p2215, %rd5472, %rd12319;
	setp.eq.s64 	%p2216, %rd5472, %rd12319;
	and.pred  	%p2217, %p2214, %p2216;
	or.pred  	%p94, %p2215, %p2217;
	selp.u64 	%rd5473, 1, 0, %p94;
	shl.b64 	%rd5474, %rd12318, 1;
	or.b64  	%rd5475, %rd5474, %rd5473;
	setp.lt.u64 	%p2218, %rd5475, %rd12318;
	mov.pred 	%p6037, -1;
	@%p2218 bra 	$L__BB1_157;
	selp.u64 	%rd5477, 1, 0, %p94;
	or.b64  	%rd5478, %rd5474, %rd5477;
	setp.eq.s64 	%p2219, %rd5478, %rd12318;
	and.pred  	%p6037, %p94, %p2219;
$L__BB1_157:
	shl.b64 	%rd5479, %rd12321, 1;
	ld.const.u64 	%rd5480, [SECP256K1_P];
	setp.lt.u64 	%p2221, %rd5479, %rd5480;
	mov.b64 	{%r234, %r235}, %rd12320;
	mov.b64 	{%r236, %r237}, %rd12321;
	shf.l.wrap.b32 	%r238, %r237, %r234, 1;
	shf.l.wrap.b32 	%r239, %r234, %r235, 1;
	mov.b64 	%rd5481, {%r238, %r239};
	ld.const.u64 	%rd5482, [SECP256K1_P+8];
	setp.lt.u64 	%p2222, %rd5481, %rd5482;
	setp.eq.s64 	%p2223, %rd5481, %rd5482;
	and.pred  	%p2224, %p2221, %p2223;
	or.pred  	%p2226, %p2222, %p2224;
	shl.b64 	%rd5483, %rd12319, 1;
	setp.lt.u64 	%p2227, %rd5481, %rd12320;
	setp.eq.s64 	%p2229, %rd5481, %rd12320;
	and.pred  	%p2230, %p2210, %p2229;
	or.pred  	%p2231, %p2227, %p2230;
	selp.u64 	%rd5484, 1, 0, %p2231;
	or.b64  	%rd5485, %rd5483, %rd5484;
	ld.const.u64 	%rd5486, [SECP256K1_P+16];
	setp.lt.u64 	%p2232, %rd5485, %rd5486;
	setp.eq.s64 	%p2233, %rd5485, %rd5486;
	and.pred  	%p2234, %p2233, %p2226;
	or.pred  	%p97, %p2232, %p2234;
	shl.b64 	%rd5487, %rd12318, 1;
	setp.lt.u64 	%p2236, %rd5485, %rd12319;
	setp.eq.s64 	%p2237, %rd5485, %rd12319;
	and.pred  	%p2238, %p2231, %p2237;
	or.pred  	%p2239, %p2236, %p2238;
	selp.u64 	%rd5488, 1, 0, %p2239;
	or.b64  	%rd5489, %rd5487, %rd5488;
	ld.const.u64 	%rd5490, [SECP256K1_P+24];
	setp.lt.u64 	%p2240, %rd5489, %rd5490;
	mov.pred 	%p6038, 0;
	@%p2240 bra 	$L__BB1_159;
	not.pred 	%p2241, %p97;
	shl.b64 	%rd5491, %rd12318, 1;
	shl.b64 	%rd5492, %rd12319, 1;
	mov.b64 	{%r240, %r241}, %rd12320;
	mov.b64 	{%r242, %r243}, %rd12321;
	shf.l.wrap.b32 	%r244, %r243, %r240, 1;
	shf.l.wrap.b32 	%r245, %r240, %r241, 1;
	mov.b64 	%rd5493, {%r244, %r245};
	setp.lt.u64 	%p2242, %rd5493, %rd12320;
	setp.lt.s64 	%p2243, %rd12321, 0;
	setp.eq.s64 	%p2244, %rd5493, %rd12320;
	and.pred  	%p2245, %p2243, %p2244;
	or.pred  	%p2246, %p2242, %p2245;
	selp.u64 	%rd5494, 1, 0, %p2246;
	or.b64  	%rd5495, %rd5492, %rd5494;
	setp.lt.u64 	%p2247, %rd5495, %rd12319;
	setp.eq.s64 	%p2248, %rd5495, %rd12319;
	and.pred  	%p2249, %p2246, %p2248;
	or.pred  	%p2250, %p2247, %p2249;
	selp.u64 	%rd5496, 1, 0, %p2250;
	or.b64  	%rd5497, %rd5491, %rd5496;
	ld.const.u64 	%rd5498, [SECP256K1_P+24];
	setp.ne.s64 	%p2251, %rd5497, %rd5498;
	or.pred  	%p6038, %p2251, %p2241;
$L__BB1_159:
	or.pred  	%p2252, %p6037, %p6038;
	selp.u64 	%rd5499, 1, 0, %p97;
	ld.const.u64 	%rd5500, [SECP256K1_P+24];
	add.s64 	%rd5501, %rd5500, %rd5499;
	selp.b64 	%rd5502, %rd5501, 0, %p2252;
	shl.b64 	%rd5503, %rd12318, 1;
	shl.b64 	%rd5504, %rd12319, 1;
	mov.b64 	{%r246, %r247}, %rd12320;
	mov.b64 	{%r248, %r249}, %rd12321;
	shf.l.wrap.b32 	%r250, %r249, %r246, 1;
	shf.l.wrap.b32 	%r251, %r246, %r247, 1;
	mov.b64 	%rd5505, {%r250, %r251};
	setp.lt.u64 	%p2253, %rd5505, %rd12320;
	setp.lt.s64 	%p2254, %rd12321, 0;
	setp.eq.s64 	%p2255, %rd5505, %rd12320;
	and.pred  	%p2256, %p2254, %p2255;
	or.pred  	%p2257, %p2253, %p2256;
	selp.u64 	%rd5506, 1, 0, %p2257;
	or.b64  	%rd5507, %rd5504, %rd5506;
	setp.lt.u64 	%p2258, %rd5507, %rd12319;
	setp.eq.s64 	%p2259, %rd5507, %rd12319;
	and.pred  	%p2260, %p2257, %p2259;
	or.pred  	%p2261, %p2258, %p2260;
	selp.u64 	%rd5508, 1, 0, %p2261;
	or.b64  	%rd5509, %rd5503, %rd5508;
	sub.s64 	%rd5510, %rd5509, %rd5502;
	ld.const.u64 	%rd5511, [SECP256K1_P+8];
	setp.lt.u64 	%p2262, %rd5505, %rd5511;
	shl.b64 	%rd5512, %rd12321, 1;
	ld.const.u64 	%rd5513, [SECP256K1_P];
	setp.lt.u64 	%p2263, %rd5512, %rd5513;
	setp.eq.s64 	%p2264, %rd5505, %rd5511;
	and.pred  	%p2265, %p2263, %p2264;
	or.pred  	%p2267, %p2262, %p2265;
	selp.u64 	%rd5514, 1, 0, %p2267;
	ld.const.u64 	%rd5515, [SECP256K1_P+16];
	add.s64 	%rd5516, %rd5515, %rd5514;
	selp.b64 	%rd5517, %rd5516, 0, %p2252;
	sub.s64 	%rd5518, %rd5507, %rd5517;
	selp.u64 	%rd5519, 1, 0, %p2263;
	add.s64 	%rd5520, %rd5511, %rd5519;
	selp.b64 	%rd5521, %rd5520, 0, %p2252;
	sub.s64 	%rd5522, %rd5505, %rd5521;
	selp.b64 	%rd5523, %rd5513, 0, %p2252;
	sub.s64 	%rd5524, %rd5512, %rd5523;
	mul.hi.u64 	%rd5525, %rd5524, %rd5524;
	mul.lo.s64 	%rd5526, %rd5522, %rd5524;
	mul.hi.u64 	%rd5527, %rd5524, %rd5522;
	add.s64 	%rd5528, %rd5526, %rd5525;
	setp.lt.u64 	%p2268, %rd5528, %rd5526;
	selp.u64 	%rd5529, 1, 0, %p2268;
	add.s64 	%rd5530, %rd5527, %rd5529;
	mul.lo.s64 	%rd5531, %rd5518, %rd5524;
	mul.hi.u64 	%rd5532, %rd5524, %rd5518;
	add.s64 	%rd5533, %rd5531, %rd5530;
	setp.lt.u64 	%p2269, %rd5533, %rd5531;
	selp.u64 	%rd5534, 1, 0, %p2269;
	add.s64 	%rd5535, %rd5532, %rd5534;
	mul.lo.s64 	%rd5536, %rd5510, %rd5524;
	mul.hi.u64 	%rd5537, %rd5524, %rd5510;
	add.s64 	%rd5538, %rd5536, %rd5535;
	setp.lt.u64 	%p2270, %rd5538, %rd5536;
	selp.u64 	%rd5539, 1, 0, %p2270;
	add.s64 	%rd5540, %rd5537, %rd5539;
	mul.hi.u64 	%rd5541, %rd5522, %rd5524;
	add.s64 	%rd5542, %rd5528, %rd5526;
	setp.lt.u64 	%p2271, %rd5542, %rd5528;
	selp.u64 	%rd5543, 1, 0, %p2271;
	add.s64 	%rd5544, %rd5541, %rd5543;
	mul.lo.s64 	%rd5545, %rd5522, %rd5522;
	mul.hi.u64 	%rd5546, %rd5522, %rd5522;
	add.s64 	%rd5547, %rd5545, %rd5533;
	setp.lt.u64 	%p2272, %rd5547, %rd5545;
	selp.u64 	%rd5548, 1, 0, %p2272;
	add.s64 	%rd5549, %rd5547, %rd5544;
	setp.lt.u64 	%p2273, %rd5549, %rd5547;
	selp.u64 	%rd5550, 1, 0, %p2273;
	add.s64 	%rd5551, %rd5546, %rd5548;
	add.s64 	%rd5552, %rd5551, %rd5550;
	mul.lo.s64 	%rd5553, %rd5518, %rd5522;
	mul.hi.u64 	%rd5554, %rd5522, %rd5518;
	add.s64 	%rd5555, %rd5553, %rd5538;
	setp.lt.u64 	%p2274, %rd5555, %rd5553;
	selp.u64 	%rd5556, 1, 0, %p2274;
	add.s64 	%rd5557, %rd5555, %rd5552;
	setp.lt.u64 	%p2275, %rd5557, %rd5555;
	selp.u64 	%rd5558, 1, 0, %p2275;
	add.s64 	%rd5559, %rd5554, %rd5556;
	add.s64 	%rd5560, %rd5559, %rd5558;
	mul.lo.s64 	%rd5561, %rd5510, %rd5522;
	mul.hi.u64 	%rd5562, %rd5522, %rd5510;
	add.s64 	%rd5563, %rd5561, %rd5540;
	setp.lt.u64 	%p2276, %rd5563, %rd5561;
	selp.u64 	%rd5564, 1, 0, %p2276;
	add.s64 	%rd5565, %rd5563, %rd5560;
	setp.lt.u64 	%p2277, %rd5565, %rd5563;
	selp.u64 	%rd5566, 1, 0, %p2277;
	add.s64 	%rd5567, %rd5562, %rd5564;
	add.s64 	%rd5568, %rd5567, %rd5566;
	mul.hi.u64 	%rd5569, %rd5518, %rd5524;
	add.s64 	%rd5570, %rd5531, %rd5549;
	setp.lt.u64 	%p2278, %rd5570, %rd5531;
	selp.u64 	%rd5571, 1, 0, %p2278;
	add.s64 	%rd5572, %rd5569, %rd5571;
	mul.hi.u64 	%rd5573, %rd5518, %rd5522;
	add.s64 	%rd5574, %rd5553, %rd5557;
	setp.lt.u64 	%p2279, %rd5574, %rd5553;
	selp.u64 	%rd5575, 1, 0, %p2279;
	add.s64 	%rd5576, %rd5574, %rd5572;
	setp.lt.u64 	%p2280, %rd5576, %rd5574;
	selp.u64 	%rd5577, 1, 0, %p2280;
	add.s64 	%rd5578, %rd5573, %rd5575;
	add.s64 	%rd5579, %rd5578, %rd5577;
	mul.lo.s64 	%rd5580, %rd5518, %rd5518;
	mul.hi.u64 	%rd5581, %rd5518, %rd5518;
	add.s64 	%rd5582, %rd5580, %rd5565;
	setp.lt.u64 	%p2281, %rd5582, %rd5580;
	selp.u64 	%rd5583, 1, 0, %p2281;
	add.s64 	%rd5584, %rd5582, %rd5579;
	setp.lt.u64 	%p2282, %rd5584, %rd5582;
	selp.u64 	%rd5585, 1, 0, %p2282;
	add.s64 	%rd5586, %rd5581, %rd5583;
	add.s64 	%rd5587, %rd5586, %rd5585;
	mul.lo.s64 	%rd5588, %rd5510, %rd5518;
	mul.hi.u64 	%rd5589, %rd5518, %rd5510;
	add.s64 	%rd5590, %rd5588, %rd5568;
	setp.lt.u64 	%p2283, %rd5590, %rd5588;
	selp.u64 	%rd5591, 1, 0, %p2283;
	add.s64 	%rd5592, %rd5590, %rd5587;
	setp.lt.u64 	%p2284, %rd5592, %rd5590;
	selp.u64 	%rd5593, 1, 0, %p2284;
	add.s64 	%rd5594, %rd5589, %rd5591;
	add.s64 	%rd5595, %rd5594, %rd5593;
	mul.hi.u64 	%rd5596, %rd5510, %rd5524;
	add.s64 	%rd5597, %rd5536, %rd5576;
	setp.lt.u64 	%p2285, %rd5597, %rd5536;
	selp.u64 	%rd5598, 1, 0, %p2285;
	add.s64 	%rd5599, %rd5596, %rd5598;
	mul.hi.u64 	%rd5600, %rd5510, %rd5522;
	add.s64 	%rd5601, %rd5561, %rd5584;
	setp.lt.u64 	%p2286, %rd5601, %rd5561;
	selp.u64 	%rd5602, 1, 0, %p2286;
	add.s64 	%rd5603, %rd5601, %rd5599;
	setp.lt.u64 	%p2287, %rd5603, %rd5601;
	selp.u64 	%rd5604, 1, 0, %p2287;
	add.s64 	%rd5605, %rd5600, %rd5602;
	add.s64 	%rd5606, %rd5605, %rd5604;
	mul.hi.u64 	%rd5607, %rd5510, %rd5518;
	add.s64 	%rd5608, %rd5588, %rd5592;
	setp.lt.u64 	%p2288, %rd5608, %rd5588;
	selp.u64 	%rd5609, 1, 0, %p2288;
	add.s64 	%rd5610, %rd5608, %rd5606;
	setp.lt.u64 	%p2289, %rd5610, %rd5608;
	selp.u64 	%rd5611, 1, 0, %p2289;
	add.s64 	%rd5612, %rd5607, %rd5609;
	add.s64 	%rd5613, %rd5612, %rd5611;
	mul.lo.s64 	%rd5614, %rd5510, %rd5510;
	mul.hi.u64 	%rd5615, %rd5510, %rd5510;
	add.s64 	%rd5616, %rd5614, %rd5595;
	setp.lt.u64 	%p2290, %rd5616, %rd5614;
	selp.u64 	%rd5617, 1, 0, %p2290;
	add.s64 	%rd5618, %rd5616, %rd5613;
	setp.lt.u64 	%p2291, %rd5618, %rd5616;
	selp.u64 	%rd5619, 1, 0, %p2291;
	add.s64 	%rd5620, %rd5615, %rd5617;
	add.s64 	%rd5621, %rd5620, %rd5619;
	mov.b64 	%rd5622, 977;
	mul.hi.u64 	%rd5623, %rd5603, %rd5622;
	mul.lo.s64 	%rd5624, %rd5610, 977;
	mul.hi.u64 	%rd5625, %rd5610, %rd5622;
	add.s64 	%rd5626, %rd5624, %rd5623;
	setp.lt.u64 	%p2292, %rd5626, %rd5624;
	selp.u64 	%rd5627, 1, 0, %p2292;
	add.s64 	%rd5628, %rd5625, %rd5627;
	mul.lo.s64 	%rd5629, %rd5618, 977;
	mul.hi.u64 	%rd5630, %rd5618, %rd5622;
	add.s64 	%rd5631, %rd5629, %rd5628;
	setp.lt.u64 	%p2293, %rd5631, %rd5629;
	selp.u64 	%rd5632, 1, 0, %p2293;
	add.s64 	%rd5633, %rd5630, %rd5632;
	mul.lo.s64 	%rd5634, %rd5621, 977;
	mul.hi.u64 	%rd5635, %rd5621, %rd5622;
	add.s64 	%rd5636, %rd5634, %rd5633;
	setp.lt.u64 	%p2294, %rd5636, %rd5634;
	selp.u64 	%rd5637, 1, 0, %p2294;
	add.s64 	%rd5638, %rd5635, %rd5637;
	shl.b64 	%rd5639, %rd5603, 32;
	mov.b64 	{%r252, %r253}, %rd5603;
	mov.b64 	{%r254, %r255}, %rd5610;
	mov.b64 	%rd5640, {%r253, %r254};
	mov.b64 	{%r256, %r257}, %rd5618;
	mov.b64 	%rd5641, {%r255, %r256};
	mov.b64 	{%r258, %r259}, %rd5621;
	mov.b64 	%rd5642, {%r257, %r258};
	shr.u64 	%rd5643, %rd5621, 32;
	mad.lo.s64 	%rd5644, %rd5603, 977, %rd5639;
	setp.lt.u64 	%p2295, %rd5644, %rd5639;
	selp.u64 	%rd5645, 1, 0, %p2295;
	add.s64 	%rd5646, %rd5640, %rd5645;
	add.s64 	%rd5647, %rd5646, %rd5626;
	setp.lt.u64 	%p2296, %rd5647, %rd5640;
	setp.eq.s64 	%p2297, %rd5647, %rd5640;
	and.pred  	%p2298, %p2295, %p2297;
	or.pred  	%p2299, %p2296, %p2298;
	selp.u64 	%rd5648, 1, 0, %p2299;
	add.s64 	%rd5649, %rd5641, %rd5648;
	add.s64 	%rd5650, %rd5649, %rd5631;
	setp.lt.u64 	%p2300, %rd5650, %rd5641;
	setp.eq.s64 	%p2301, %rd5650, %rd5641;
	and.pred  	%p2302, %p2299, %p2301;
	or.pred  	%p2303, %p2300, %p2302;
	selp.u64 	%rd5651, 1, 0, %p2303;
	add.s64 	%rd5652, %rd5642, %rd5651;
	add.s64 	%rd5653, %rd5652, %rd5636;
	setp.lt.u64 	%p2304, %rd5653, %rd5642;
	setp.eq.s64 	%p2305, %rd5653, %rd5642;
	and.pred  	%p2306, %p2303, %p2305;
	or.pred  	%p2307, %p2304, %p2306;
	selp.u64 	%rd5654, 1, 0, %p2307;
	add.s64 	%rd5655, %rd5643, %rd5654;
	add.s64 	%rd5656, %rd5655, %rd5638;
	mad.lo.s64 	%rd12330, %rd5524, %rd5524, %rd5644;
	setp.lt.u64 	%p2308, %rd12330, %rd5644;
	selp.u64 	%rd5657, 1, 0, %p2308;
	add.s64 	%rd5658, %rd5647, %rd5542;
	add.s64 	%rd12329, %rd5658, %rd5657;
	setp.lt.u64 	%p2309, %rd12329, %rd5542;
	setp.eq.s64 	%p2310, %rd12329, %rd5542;
	and.pred  	%p2311, %p2308, %p2310;
	or.pred  	%p2312, %p2309, %p2311;
	selp.u64 	%rd5659, 1, 0, %p2312;
	add.s64 	%rd5660, %rd5650, %rd5570;
	add.s64 	%rd12328, %rd5660, %rd5659;
	setp.lt.u64 	%p2313, %rd12328, %rd5570;
	setp.eq.s64 	%p2314, %rd12328, %rd5570;
	and.pred  	%p2315, %p2312, %p2314;
	or.pred  	%p2316, %p2313, %p2315;
	selp.u64 	%rd5661, 1, 0, %p2316;
	add.s64 	%rd5662, %rd5653, %rd5597;
	add.s64 	%rd12327, %rd5662, %rd5661;
	setp.lt.u64 	%p2317, %rd12327, %rd5597;
	setp.eq.s64 	%p2318, %rd12327, %rd5597;
	and.pred  	%p2319, %p2316, %p2318;
	or.pred  	%p2320, %p2317, %p2319;
	selp.u64 	%rd5663, 1, 0, %p2320;
	add.s64 	%rd12322, %rd5656, %rd5663;
	setp.eq.s64 	%p2321, %rd12322, 0;
	@%p2321 bra 	$L__BB1_162;
	mov.u64 	%rd12324, %rd12329;
	mov.u64 	%rd12325, %rd12328;
	mov.u64 	%rd12326, %rd12327;
$L__BB1_161:
	mul.lo.s64 	%rd5665, %rd12322, 977;
	shl.b64 	%rd5666, %rd12322, 32;
	add.s64 	%rd12330, %rd5665, %rd12330;
	setp.lt.u64 	%p2322, %rd12330, %rd5665;
	selp.u64 	%rd5667, 1, 0, %p2322;
	add.s64 	%rd5668, %rd5666, %rd12324;
	add.s64 	%rd12329, %rd5668, %rd5667;
	setp.lt.u64 	%p2323, %rd12329, %rd12324;
	setp.eq.s64 	%p2324, %rd12329, %rd12324;
	and.pred  	%p2325, %p2322, %p2324;
	or.pred  	%p2326, %p2323, %p2325;
	selp.u64 	%rd5669, 1, 0, %p2326;
	add.s64 	%rd12328, %rd12325, %rd5669;
	setp.lt.u64 	%p2327, %rd12328, %rd12325;
	selp.u64 	%rd5670, 1, 0, %p2327;
	add.s64 	%rd12327, %rd12326, %rd5670;
	setp.lt.u64 	%p2328, %rd12327, %rd12326;
	mov.b64 	%rd12322, 1;
	mov.u64 	%rd12324, %rd12329;
	mov.u64 	%rd12325, %rd12328;
	mov.u64 	%rd12326, %rd12327;
	@%p2328 bra 	$L__BB1_161;
$L__BB1_162:
	ld.const.u64 	%rd5671, [SECP256K1_P];
	setp.lt.u64 	%p2330, %rd12330, %rd5671;
	ld.const.u64 	%rd5672, [SECP256K1_P+8];
	setp.lt.u64 	%p2331, %rd12329, %rd5672;
	setp.eq.s64 	%p2332, %rd12329, %rd5672;
	and.pred  	%p2333, %p2330, %p2332;
	or.pred  	%p2335, %p2331, %p2333;
	ld.const.u64 	%rd5673, [SECP256K1_P+16];
	setp.lt.u64 	%p2336, %rd12328, %rd5673;
	setp.eq.s64 	%p2337, %rd12328, %rd5673;
	and.pred  	%p2338, %p2337, %p2335;
	or.pred  	%p100, %p2336, %p2338;
	ld.const.u64 	%rd5674, [SECP256K1_P+24];
	setp.lt.u64 	%p2340, %rd12327, %rd5674;
	mov.pred 	%p6039, 0;
	@%p2340 bra 	$L__BB1_164;
	not.pred 	%p2341, %p100;
	ld.const.u64 	%rd5675, [SECP256K1_P+24];
	setp.ne.s64 	%p2342, %rd12327, %rd5675;
	or.pred  	%p6039, %p2342, %p2341;
$L__BB1_164:
	selp.u64 	%rd5676, 1, 0, %p100;
	ld.const.u64 	%rd5677, [SECP256K1_P+24];
	add.s64 	%rd5678, %rd5677, %rd5676;
	selp.b64 	%rd5679, %rd5678, 0, %p6039;
	sub.s64 	%rd743, %rd12327, %rd5679;
	ld.const.u64 	%rd5680, [SECP256K1_P+8];
	setp.lt.u64 	%p2343, %rd12329, %rd5680;
	ld.const.u64 	%rd5681, [SECP256K1_P];
	setp.lt.u64 	%p2344, %rd12330, %rd5681;
	setp.eq.s64 	%p2345, %rd12329, %rd5680;
	and.pred  	%p2346, %p2344, %p2345;
	or.pred  	%p2348, %p2343, %p2346;
	selp.u64 	%rd5682, 1, 0, %p2348;
	ld.const.u64 	%rd5683, [SECP256K1_P+16];
	add.s64 	%rd5684, %rd5683, %rd5682;
	selp.b64 	%rd5685, %rd5684, 0, %p6039;
	sub.s64 	%rd744, %rd12328, %rd5685;
	selp.u64 	%rd5686, 1, 0, %p2344;
	add.s64 	%rd5687, %rd5680, %rd5686;
	selp.b64 	%rd5688, %rd5687, 0, %p6039;
	sub.s64 	%rd745, %rd12329, %rd5688;
	selp.b64 	%rd5689, %rd5681, 0, %p6039;
	sub.s64 	%rd746, %rd12330, %rd5689;
	mul.hi.u64 	%rd5690, %rd12321, %rd746;
	mul.lo.s64 	%rd5691, %rd745, %rd12321;
	mul.hi.u64 	%rd5692, %rd12321, %rd745;
	add.s64 	%rd5693, %rd5691, %rd5690;
	setp.lt.u64 	%p2349, %rd5693, %rd5691;
	selp.u64 	%rd5694, 1, 0, %p2349;
	add.s64 	%rd5695, %rd5692, %rd5694;
	mul.lo.s64 	%rd5696, %rd744, %rd12321;
	mul.hi.u64 	%rd5697, %rd12321, %rd744;
	add.s64 	%rd5698, %rd5696, %rd5695;
	setp.lt.u64 	%p2350, %rd5698, %rd5696;
	selp.u64 	%rd5699, 1, 0, %p2350;
	add.s64 	%rd5700, %rd5697, %rd5699;
	mul.lo.s64 	%rd5701, %rd743, %rd12321;
	mul.hi.u64 	%rd5702, %rd12321, %rd743;
	add.s64 	%rd5703, %rd5701, %rd5700;
	setp.lt.u64 	%p2351, %rd5703, %rd5701;
	selp.u64 	%rd5704, 1, 0, %p2351;
	add.s64 	%rd5705, %rd5702, %rd5704;
	mul.lo.s64 	%rd5706, %rd746, %rd12320;
	mul.hi.u64 	%rd5707, %rd12320, %rd746;
	add.s64 	%rd5708, %rd5706, %rd5693;
	setp.lt.u64 	%p2352, %rd5708, %rd5706;
	selp.u64 	%rd5709, 1, 0, %p2352;
	add.s64 	%rd5710, %rd5707, %rd5709;
	mul.lo.s64 	%rd5711, %rd745, %rd12320;
	mul.hi.u64 	%rd5712, %rd12320, %rd745;
	add.s64 	%rd5713, %rd5711, %rd5698;
	setp.lt.u64 	%p2353, %rd5713, %rd5711;
	selp.u64 	%rd5714, 1, 0, %p2353;
	add.s64 	%rd5715, %rd5713, %rd5710;
	setp.lt.u64 	%p2354, %rd5715, %rd5713;
	selp.u64 	%rd5716, 1, 0, %p2354;
	add.s64 	%rd5717, %rd5712, %rd5714;
	add.s64 	%rd5718, %rd5717, %rd5716;
	mul.lo.s64 	%rd5719, %rd744, %rd12320;
	mul.hi.u64 	%rd5720, %rd12320, %rd744;
	add.s64 	%rd5721, %rd5719, %rd5703;
	setp.lt.u64 	%p2355, %rd5721, %rd5719;
	selp.u64 	%rd5722, 1, 0, %p2355;
	add.s64 	%rd5723, %rd5721, %rd5718;
	setp.lt.u64 	%p2356, %rd5723, %rd5721;
	selp.u64 	%rd5724, 1, 0, %p2356;
	add.s64 	%rd5725, %rd5720, %rd5722;
	add.s64 	%rd5726, %rd5725, %rd5724;
	mul.lo.s64 	%rd5727, %rd743, %rd12320;
	mul.hi.u64 	%rd5728, %rd12320, %rd743;
	add.s64 	%rd5729, %rd5727, %rd5705;
	setp.lt.u64 	%p2357, %rd5729, %rd5727;
	selp.u64 	%rd5730, 1, 0, %p2357;
	add.s64 	%rd5731, %rd5729, %rd5726;
	setp.lt.u64 	%p2358, %rd5731, %rd5729;
	selp.u64 	%rd5732, 1, 0, %p2358;
	add.s64 	%rd5733, %rd5728, %rd5730;
	add.s64 	%rd5734, %rd5733, %rd5732;
	mul.lo.s64 	%rd5735, %rd746, %rd12319;
	mul.hi.u64 	%rd5736, %rd12319, %rd746;
	add.s64 	%rd5737, %rd5735, %rd5715;
	setp.lt.u64 	%p2359, %rd5737, %rd5735;
	selp.u64 	%rd5738, 1, 0, %p2359;
	add.s64 	%rd5739, %rd5736, %rd5738;
	mul.lo.s64 	%rd5740, %rd745, %rd12319;
	mul.hi.u64 	%rd5741, %rd12319, %rd745;
	add.s64 	%rd5742, %rd5740, %rd5723;
	setp.lt.u64 	%p2360, %rd5742, %rd5740;
	selp.u64 	%rd5743, 1, 0, %p2360;
	add.s64 	%rd5744, %rd5742, %rd5739;
	setp.lt.u64 	%p2361, %rd5744, %rd5742;
	selp.u64 	%rd5745, 1, 0, %p2361;
	add.s64 	%rd5746, %rd5741, %rd5743;
	add.s64 	%rd5747, %rd5746, %rd5745;
	mul.lo.s64 	%rd5748, %rd744, %rd12319;
	mul.hi.u64 	%rd5749, %rd12319, %rd744;
	add.s64 	%rd5750, %rd5748, %rd5731;
	setp.lt.u64 	%p2362, %rd5750, %rd5748;
	selp.u64 	%rd5751, 1, 0, %p2362;
	add.s64 	%rd5752, %rd5750, %rd5747;
	setp.lt.u64 	%p2363, %rd5752, %rd5750;
	selp.u64 	%rd5753, 1, 0, %p2363;
	add.s64 	%rd5754, %rd5749, %rd5751;
	add.s64 	%rd5755, %rd5754, %rd5753;
	mul.lo.s64 	%rd5756, %rd743, %rd12319;
	mul.hi.u64 	%rd5757, %rd12319, %rd743;
	add.s64 	%rd5758, %rd5756, %rd5734;
	setp.lt.u64 	%p2364, %rd5758, %rd5756;
	selp.u64 	%rd5759, 1, 0, %p2364;
	add.s64 	%rd5760, %rd5758, %rd5755;
	setp.lt.u64 	%p2365, %rd5760, %rd5758;
	selp.u64 	%rd5761, 1, 0, %p2365;
	add.s64 	%rd5762, %rd5757, %rd5759;
	add.s64 	%rd5763, %rd5762, %rd5761;
	mul.lo.s64 	%rd5764, %rd746, %rd12318;
	mul.hi.u64 	%rd5765, %rd12318, %rd746;
	add.s64 	%rd5766, %rd5764, %rd5744;
	setp.lt.u64 	%p2366, %rd5766, %rd5764;
	selp.u64 	%rd5767, 1, 0, %p2366;
	add.s64 	%rd5768, %rd5765, %rd5767;
	mul.lo.s64 	%rd5769, %rd745, %rd12318;
	mul.hi.u64 	%rd5770, %rd12318, %rd745;
	add.s64 	%rd5771, %rd5769, %rd5752;
	setp.lt.u64 	%p2367, %rd5771, %rd5769;
	selp.u64 	%rd5772, 1, 0, %p2367;
	add.s64 	%rd5773, %rd5771, %rd5768;
	setp.lt.u64 	%p2368, %rd5773, %rd5771;
	selp.u64 	%rd5774, 1, 0, %p2368;
	add.s64 	%rd5775, %rd5770, %rd5772;
	add.s64 	%rd5776, %rd5775, %rd5774;
	mul.lo.s64 	%rd5777, %rd744, %rd12318;
	mul.hi.u64 	%rd5778, %rd12318, %rd744;
	add.s64 	%rd5779, %rd5777, %rd5760;
	setp.lt.u64 	%p2369, %rd5779, %rd5777;
	selp.u64 	%rd5780, 1, 0, %p2369;
	add.s64 	%rd5781, %rd5779, %rd5776;
	setp.lt.u64 	%p2370, %rd5781, %rd5779;
	selp.u64 	%rd5782, 1, 0, %p2370;
	add.s64 	%rd5783, %rd5778, %rd5780;
	add.s64 	%rd5784, %rd5783, %rd5782;
	mul.lo.s64 	%rd5785, %rd743, %rd12318;
	mul.hi.u64 	%rd5786, %rd12318, %rd743;
	add.s64 	%rd5787, %rd5785, %rd5763;
	setp.lt.u64 	%p2371, %rd5787, %rd5785;
	selp.u64 	%rd5788, 1, 0, %p2371;
	add.s64 	%rd5789, %rd5787, %rd5784;
	setp.lt.u64 	%p2372, %rd5789, %rd5787;
	selp.u64 	%rd5790, 1, 0, %p2372;
	add.s64 	%rd5791, %rd5786, %rd5788;
	add.s64 	%rd5792, %rd5791, %rd5790;
	mov.b64 	%rd5793, 977;
	mul.hi.u64 	%rd5794, %rd5773, %rd5793;
	mul.lo.s64 	%rd5795, %rd5781, 977;
	mul.hi.u64 	%rd5796, %rd5781, %rd5793;
	add.s64 	%rd5797, %rd5795, %rd5794;
	setp.lt.u64 	%p2373, %rd5797, %rd5795;
	selp.u64 	%rd5798, 1, 0, %p2373;
	add.s64 	%rd5799, %rd5796, %rd5798;
	mul.lo.s64 	%rd5800, %rd5789, 977;
	mul.hi.u64 	%rd5801, %rd5789, %rd5793;
	add.s64 	%rd5802, %rd5800, %rd5799;
	setp.lt.u64 	%p2374, %rd5802, %rd5800;
	selp.u64 	%rd5803, 1, 0, %p2374;
	add.s64 	%rd5804, %rd5801, %rd5803;
	mul.lo.s64 	%rd5805, %rd5792, 977;
	mul.hi.u64 	%rd5806, %rd5792, %rd5793;
	add.s64 	%rd5807, %rd5805, %rd5804;
	setp.lt.u64 	%p2375, %rd5807, %rd5805;
	selp.u64 	%rd5808, 1, 0, %p2375;
	add.s64 	%rd5809, %rd5806, %rd5808;
	shl.b64 	%rd5810, %rd5773, 32;
	mov.b64 	{%r260, %r261}, %rd5773;
	mov.b64 	{%r262, %r263}, %rd5781;
	mov.b64 	%rd5811, {%r261, %r262};
	mov.b64 	{%r264, %r265}, %rd5789;
	mov.b64 	%rd5812, {%r263, %r264};
	mov.b64 	{%r266, %r267}, %rd5792;
	mov.b64 	%rd5813, {%r265, %r266};
	shr.u64 	%rd5814, %rd5792, 32;
	mad.lo.s64 	%rd5815, %rd5773, 977, %rd5810;
	setp.lt.u64 	%p2376, %rd5815, %rd5810;
	selp.u64 	%rd5816, 1, 0, %p2376;
	add.s64 	%rd5817, %rd5811, %rd5816;
	add.s64 	%rd5818, %rd5817, %rd5797;
	setp.lt.u64 	%p2377, %rd5818, %rd5811;
	setp.eq.s64 	%p2378, %rd5818, %rd5811;
	and.pred  	%p2379, %p2376, %p2378;
	or.pred  	%p2380, %p2377, %p2379;
	selp.u64 	%rd5819, 1, 0, %p2380;
	add.s64 	%rd5820, %rd5812, %rd5819;
	add.s64 	%rd5821, %rd5820, %rd5802;
	setp.lt.u64 	%p2381, %rd5821, %rd5812;
	setp.eq.s64 	%p2382, %rd5821, %rd5812;
	and.pred  	%p2383, %p2380, %p2382;
	or.pred  	%p2384, %p2381, %p2383;
	selp.u64 	%rd5822, 1, 0, %p2384;
	add.s64 	%rd5823, %rd5813, %rd5822;
	add.s64 	%rd5824, %rd5823, %rd5807;
	setp.lt.u64 	%p2385, %rd5824, %rd5813;
	setp.eq.s64 	%p2386, %rd5824, %rd5813;
	and.pred  	%p2387, %p2384, %p2386;
	or.pred  	%p2388, %p2385, %p2387;
	selp.u64 	%rd5825, 1, 0, %p2388;
	add.s64 	%rd5826, %rd5814, %rd5825;
	add.s64 	%rd5827, %rd5826, %rd5809;
	mad.lo.s64 	%rd12339, %rd746, %rd12321, %rd5815;
	setp.lt.u64 	%p2389, %rd12339, %rd5815;
	selp.u64 	%rd5828, 1, 0, %p2389;
	add.s64 	%rd5829, %rd5818, %rd5708;
	add.s64 	%rd12338, %rd5829, %rd5828;
	setp.lt.u64 	%p2390, %rd12338, %rd5708;
	setp.eq.s64 	%p2391, %rd12338, %rd5708;
	and.pred  	%p2392, %p2389, %p2391;
	or.pred  	%p2393, %p2390, %p2392;
	selp.u64 	%rd5830, 1, 0, %p2393;
	add.s64 	%rd5831, %rd5821, %rd5737;
	add.s64 	%rd12337, %rd5831, %rd5830;
	setp.lt.u64 	%p2394, %rd12337, %rd5737;
	setp.eq.s64 	%p2395, %rd12337, %rd5737;
	and.pred  	%p2396, %p2393, %p2395;
	or.pred  	%p2397, %p2394, %p2396;
	selp.u64 	%rd5832, 1, 0, %p2397;
	add.s64 	%rd5833, %rd5824, %rd5766;
	add.s64 	%rd12336, %rd5833, %rd5832;
	setp.lt.u64 	%p2398, %rd12336, %rd5766;
	setp.eq.s64 	%p2399, %rd12336, %rd5766;
	and.pred  	%p2400, %p2397, %p2399;
	or.pred  	%p2401, %p2398, %p2400;
	selp.u64 	%rd5834, 1, 0, %p2401;
	add.s64 	%rd12331, %rd5827, %rd5834;
	setp.eq.s64 	%p2402, %rd12331, 0;
	@%p2402 bra 	$L__BB1_167;
	mov.u64 	%rd12333, %rd12338;
	mov.u64 	%rd12334, %rd12337;
	mov.u64 	%rd12335, %rd12336;
$L__BB1_166:
	mul.lo.s64 	%rd5836, %rd12331, 977;
	shl.b64 	%rd5837, %rd12331, 32;
	add.s64 	%rd12339, %rd5836, %rd12339;
	setp.lt.u64 	%p2403, %rd12339, %rd5836;
	selp.u64 	%rd5838, 1, 0, %p2403;
	add.s64 	%rd5839, %rd5837, %rd12333;
	add.s64 	%rd12338, %rd5839, %rd5838;
	setp.lt.u64 	%p2404, %rd12338, %rd12333;
	setp.eq.s64 	%p2405, %rd12338, %rd12333;
	and.pred  	%p2406, %p2403, %p2405;
	or.pred  	%p2407, %p2404, %p2406;
	selp.u64 	%rd5840, 1, 0, %p2407;
	add.s64 	%rd12337, %rd12334, %rd5840;
	setp.lt.u64 	%p2408, %rd12337, %rd12334;
	selp.u64 	%rd5841, 1, 0, %p2408;
	add.s64 	%rd12336, %rd12335, %rd5841;
	setp.lt.u64 	%p2409, %rd12336, %rd12335;
	mov.b64 	%rd12331, 1;
	mov.u64 	%rd12333, %rd12338;
	mov.u64 	%rd12334, %rd12337;
	mov.u64 	%rd12335, %rd12336;
	@%p2409 bra 	$L__BB1_166;
$L__BB1_167:
	ld.const.u64 	%rd5842, [SECP256K1_P];
	setp.lt.u64 	%p2411, %rd12339, %rd5842;
	ld.const.u64 	%rd5843, [SECP256K1_P+8];
	setp.lt.u64 	%p2412, %rd12338, %rd5843;
	setp.eq.s64 	%p2413, %rd12338, %rd5843;
	and.pred  	%p2414, %p2411, %p2413;
	or.pred  	%p2416, %p2412, %p2414;
	ld.const.u64 	%rd5844, [SECP256K1_P+16];
	setp.lt.u64 	%p2417, %rd12337, %rd5844;
	setp.eq.s64 	%p2418, %rd12337, %rd5844;
	and.pred  	%p2419, %p2418, %p2416;
	or.pred  	%p103, %p2417, %p2419;
	ld.const.u64 	%rd5845, [SECP256K1_P+24];
	setp.lt.u64 	%p2421, %rd12336, %rd5845;
	mov.pred 	%p6040, 0;
	@%p2421 bra 	$L__BB1_169;
	not.pred 	%p2422, %p103;
	ld.const.u64 	%rd5846, [SECP256K1_P+24];
	setp.ne.s64 	%p2423, %rd12336, %rd5846;
	or.pred  	%p6040, %p2423, %p2422;
$L__BB1_169:
	selp.u64 	%rd5847, 1, 0, %p103;
	ld.const.u64 	%rd5848, [SECP256K1_P+24];
	add.s64 	%rd5849, %rd5848, %rd5847;
	selp.b64 	%rd5850, %rd5849, 0, %p6040;
	sub.s64 	%rd765, %rd12336, %rd5850;
	ld.const.u64 	%rd5851, [SECP256K1_P+8];
	setp.lt.u64 	%p2424, %rd12338, %rd5851;
	ld.const.u64 	%rd5852, [SECP256K1_P];
	setp.lt.u64 	%p2425, %rd12339, %rd5852;
	setp.eq.s64 	%p2426, %rd12338, %rd5851;
	and.pred  	%p2427, %p2425, %p2426;
	or.pred  	%p2429, %p2424, %p2427;
	selp.u64 	%rd5853, 1, 0, %p2429;
	ld.const.u64 	%rd5854, [SECP256K1_P+16];
	add.s64 	%rd5855, %rd5854, %rd5853;
	selp.b64 	%rd5856, %rd5855, 0, %p6040;
	sub.s64 	%rd766, %rd12337, %rd5856;
	selp.u64 	%rd5857, 1, 0, %p2425;
	add.s64 	%rd5858, %rd5851, %rd5857;
	selp.b64 	%rd5859, %rd5858, 0, %p6040;
	sub.s64 	%rd767, %rd12338, %rd5859;
	selp.b64 	%rd5860, %rd5852, 0, %p6040;
	sub.s64 	%rd768, %rd12339, %rd5860;
	sub.s64 	%rd12343, %rd712, %rd672;
	setp.lt.u64 	%p2430, %rd712, %rd672;
	selp.s64 	%rd5861, -1, 0, %p2430;
	add.s64 	%rd5862, %rd711, %rd5861;
	sub.s64 	%rd12342, %rd5862, %rd671;
	setp.lt.u64 	%p2431, %rd711, %rd671;
	setp.eq.s64 	%p2432, %rd711, %rd671;
	and.pred  	%p2433, %p2430, %p2432;
	or.pred  	%p2434, %p2431, %p2433;
	selp.s64 	%rd5863, -1, 0, %p2434;
	sub.s64 	%rd5864, %rd710, %rd670;
	add.s64 	%rd12341, %rd5864, %rd5863;
	setp.lt.u64 	%p2435, %rd710, %rd670;
	setp.eq.s64 	%p2436, %rd710, %rd670;
	and.pred  	%p2437, %p2434, %p2436;
	or.pred  	%p2438, %p2435, %p2437;
	not.pred 	%p2439, %p2438;
	selp.s64 	%rd5865, -1, 0, %p2438;
	sub.s64 	%rd5866, %rd709, %rd669;
	add.s64 	%rd12340, %rd5866, %rd5865;
	setp.ge.u64 	%p2440, %rd709, %rd669;
	setp.ne.s64 	%p2441, %rd709, %rd669;
	or.pred  	%p2442, %p2441, %p2439;
	and.pred  	%p2443, %p2440, %p2442;
	@%p2443 bra 	$L__BB1_171;
	ld.const.u64 	%rd5867, [SECP256K1_P];
	add.s64 	%rd12343, %rd5867, %rd12343;
	setp.lt.u64 	%p2444, %rd12343, %rd5867;
	selp.u64 	%rd5868, 1, 0, %p2444;
	ld.const.u64 	%rd5869, [SECP256K1_P+8];
	add.s64 	%rd5870, %rd5869, %rd12342;
	add.s64 	%rd774, %rd5870, %rd5868;
	setp.lt.u64 	%p2445, %rd774, %rd12342;
	setp.eq.s64 	%p2446, %rd774, %rd12342;
	and.pred  	%p2447, %p2444, %p2446;
	or.pred  	%p2449, %p2445, %p2447;
	selp.u64 	%rd5871, 1, 0, %p2449;
	ld.const.u64 	%rd5872, [SECP256K1_P+16];
	add.s64 	%rd5873, %rd5872, %rd12341;
	add.s64 	%rd775, %rd5873, %rd5871;
	setp.lt.u64 	%p2450, %rd775, %rd12341;
	setp.eq.s64 	%p2451, %rd775, %rd12341;
	and.pred  	%p2452, %p2449, %p2451;
	or.pred  	%p2454, %p2450, %p2452;
	selp.u64 	%rd5874, 1, 0, %p2454;
	ld.const.u64 	%rd5875, [SECP256K1_P+24];
	add.s64 	%rd5876, %rd5875, %rd12340;
	add.s64 	%rd12340, %rd5876, %rd5874;
	mov.u64 	%rd12341, %rd775;
	mov.u64 	%rd12342, %rd774;
$L__BB1_171:
	shl.b64 	%rd781, %rd12343, 1;
	setp.lt.s64 	%p2456, %rd12343, 0;
	mov.b64 	{%r268, %r269}, %rd12342;
	mov.b64 	{%r270, %r271}, %rd12343;
	shf.l.wrap.b32 	%r272, %r271, %r268, 1;
	shf.l.wrap.b32 	%r273, %r268, %r269, 1;
	mov.b64 	%rd782, {%r272, %r273};
	setp.lt.u64 	%p2457, %rd782, %rd12342;
	setp.eq.s64 	%p2458, %rd782, %rd12342;
	and.pred  	%p2459, %p2456, %p2458;
	or.pred  	%p2460, %p2457, %p2459;
	selp.u64 	%rd5877, 1, 0, %p2460;
	shl.b64 	%rd5878, %rd12341, 1;
	or.b64  	%rd783, %rd5878, %rd5877;
	setp.lt.u64 	%p2461, %rd783, %rd12341;
	setp.eq.s64 	%p2462, %rd783, %rd12341;
	and.pred  	%p2463, %p2460, %p2462;
	or.pred  	%p106, %p2461, %p2463;
	selp.u64 	%rd5879, 1, 0, %p106;
	shl.b64 	%rd5880, %rd12340, 1;
	or.b64  	%rd784, %rd5880, %rd5879;
	setp.lt.u64 	%p2464, %rd784, %rd12340;
	mov.pred 	%p6041, -1;
	@%p2464 bra 	$L__BB1_173;
	setp.eq.s64 	%p2465, %rd784, %rd12340;
	and.pred  	%p6041, %p106, %p2465;
$L__BB1_173:
	ld.const.u64 	%rd5881, [SECP256K1_P];
	setp.lt.u64 	%p2467, %rd781, %rd5881;
	ld.const.u64 	%rd5882, [SECP256K1_P+8];
	setp.lt.u64 	%p2468, %rd782, %rd5882;
	setp.eq.s64 	%p2469, %rd782, %rd5882;
	and.pred  	%p2470, %p2467, %p2469;
	or.pred  	%p2472, %p2468, %p2470;
	ld.const.u64 	%rd5883, [SECP256K1_P+16];
	setp.lt.u64 	%p2473, %rd783, %rd5883;
	setp.eq.s64 	%p2474, %rd783, %rd5883;
	and.pred  	%p2475, %p2474, %p2472;
	or.pred  	%p109, %p2473, %p2475;
	ld.const.u64 	%rd5884, [SECP256K1_P+24];
	setp.lt.u64 	%p2477, %rd784, %rd5884;
	mov.pred 	%p6042, 0;
	@%p2477 bra 	$L__BB1_175;
	not.pred 	%p2478, %p109;
	ld.const.u64 	%rd5885, [SECP256K1_P+24];
	setp.ne.s64 	%p2479, %rd784, %rd5885;
	or.pred  	%p6042, %p2479, %p2478;
$L__BB1_175:
	or.pred  	%p2480, %p6041, %p6042;
	selp.u64 	%rd5886, 1, 0, %p109;
	ld.const.u64 	%rd5887, [SECP256K1_P+24];
	add.s64 	%rd5888, %rd5887, %rd5886;
	selp.b64 	%rd5889, %rd5888, 0, %p2480;
	sub.s64 	%rd785, %rd784, %rd5889;
	ld.const.u64 	%rd5890, [SECP256K1_P+8];
	setp.lt.u64 	%p2481, %rd782, %rd5890;
	ld.const.u64 	%rd5891, [SECP256K1_P];
	setp.lt.u64 	%p2482, %rd781, %rd5891;
	setp.eq.s64 	%p2483, %rd782, %rd5890;
	and.pred  	%p2484, %p2482, %p2483;
	or.pred  	%p2486, %p2481, %p2484;
	selp.u64 	%rd5892, 1, 0, %p2486;
	ld.const.u64 	%rd5893, [SECP256K1_P+16];
	add.s64 	%rd5894, %rd5893, %rd5892;
	selp.b64 	%rd5895, %rd5894, 0, %p2480;
	sub.s64 	%rd786, %rd783, %rd5895;
	selp.u64 	%rd5896, 1, 0, %p2482;
	add.s64 	%rd5897, %rd5890, %rd5896;
	selp.b64 	%rd5898, %rd5897, 0, %p2480;
	sub.s64 	%rd787, %rd782, %rd5898;
	selp.b64 	%rd5899, %rd5891, 0, %p2480;
	sub.s64 	%rd788, %rd781, %rd5899;
	mul.hi.u64 	%rd5900, %rd607, %rd746;
	mul.lo.s64 	%rd5901, %rd745, %rd607;
	mul.hi.u64 	%rd5902, %rd607, %rd745;
	add.s64 	%rd5903, %rd5901, %rd5900;
	setp.lt.u64 	%p2487, %rd5903, %rd5901;
	selp.u64 	%rd5904, 1, 0, %p2487;
	add.s64 	%rd5905, %rd5902, %rd5904;
	mul.lo.s64 	%rd5906, %rd744, %rd607;
	mul.hi.u64 	%rd5907, %rd607, %rd744;
	add.s64 	%rd5908, %rd5906, %rd5905;
	setp.lt.u64 	%p2488, %rd5908, %rd5906;
	selp.u64 	%rd5909, 1, 0, %p2488;
	add.s64 	%rd5910, %rd5907, %rd5909;
	mul.lo.s64 	%rd5911, %rd743, %rd607;
	mul.hi.u64 	%rd5912, %rd607, %rd743;
	add.s64 	%rd5913, %rd5911, %rd5910;
	setp.lt.u64 	%p2489, %rd5913, %rd5911;
	selp.u64 	%rd5914, 1, 0, %p2489;
	add.s64 	%rd5915, %rd5912, %rd5914;
	mul.lo.s64 	%rd5916, %rd746, %rd606;
	mul.hi.u64 	%rd5917, %rd606, %rd746;
	add.s64 	%rd5918, %rd5916, %rd5903;
	setp.lt.u64 	%p2490, %rd5918, %rd5916;
	selp.u64 	%rd5919, 1, 0, %p2490;
	add.s64 	%rd5920, %rd5917, %rd5919;
	mul.lo.s64 	%rd5921, %rd745, %rd606;
	mul.hi.u64 	%rd5922, %rd606, %rd745;
	add.s64 	%rd5923, %rd5921, %rd5908;
	setp.lt.u64 	%p2491, %rd5923, %rd5921;
	selp.u64 	%rd5924, 1, 0, %p2491;
	add.s64 	%rd5925, %rd5923, %rd5920;
	setp.lt.u64 	%p2492, %rd5925, %rd5923;
	selp.u64 	%rd5926, 1, 0, %p2492;
	add.s64 	%rd5927, %rd5922, %rd5924;
	add.s64 	%rd5928, %rd5927, %rd5926;
	mul.lo.s64 	%rd5929, %rd744, %rd606;
	mul.hi.u64 	%rd5930, %rd606, %rd744;
	add.s64 	%rd5931, %rd5929, %rd5913;
	setp.lt.u64 	%p2493, %rd5931, %rd5929;
	selp.u64 	%rd5932, 1, 0, %p2493;
	add.s64 	%rd5933, %rd5931, %rd5928;
	setp.lt.u64 	%p2494, %rd5933, %rd5931;
	selp.u64 	%rd5934, 1, 0, %p2494;
	add.s64 	%rd5935, %rd5930, %rd5932;
	add.s64 	%rd5936, %rd5935, %rd5934;
	mul.lo.s64 	%rd5937, %rd743, %rd606;
	mul.hi.u64 	%rd5938, %rd606, %rd743;
	add.s64 	%rd5939, %rd5937, %rd5915;
	setp.lt.u64 	%p2495, %rd5939, %rd5937;
	selp.u64 	%rd5940, 1, 0, %p2495;
	add.s64 	%rd5941, %rd5939, %rd5936;
	setp.lt.u64 	%p2496, %rd5941, %rd5939;
	selp.u64 	%rd5942, 1, 0, %p2496;
	add.s64 	%rd5943, %rd5938, %rd5940;
	add.s64 	%rd5944, %rd5943, %rd5942;
	mul.lo.s64 	%rd5945, %rd746, %rd605;
	mul.hi.u64 	%rd5946, %rd605, %rd746;
	add.s64 	%rd5947, %rd5945, %rd5925;
	setp.lt.u64 	%p2497, %rd5947, %rd5945;
	selp.u64 	%rd5948, 1, 0, %p2497;
	add.s64 	%rd5949, %rd5946, %rd5948;
	mul.lo.s64 	%rd5950, %rd745, %rd605;
	mul.hi.u64 	%rd5951, %rd605, %rd745;
	add.s64 	%rd5952, %rd5950, %rd5933;
	setp.lt.u64 	%p2498, %rd5952, %rd5950;
	selp.u64 	%rd5953, 1, 0, %p2498;
	add.s64 	%rd5954, %rd5952, %rd5949;
	setp.lt.u64 	%p2499, %rd5954, %rd5952;
	selp.u64 	%rd5955, 1, 0, %p2499;
	add.s64 	%rd5956, %rd5951, %rd5953;
	add.s64 	%rd5957, %rd5956, %rd5955;
	mul.lo.s64 	%rd5958, %rd744, %rd605;
	mul.hi.u64 	%rd5959, %rd605, %rd744;
	add.s64 	%rd5960, %rd5958, %rd5941;
	setp.lt.u64 	%p2500, %rd5960, %rd5958;
	selp.u64 	%rd5961, 1, 0, %p2500;
	add.s64 	%rd5962, %rd5960, %rd5957;
	setp.lt.u64 	%p2501, %rd5962, %rd5960;
	selp.u64 	%rd5963, 1, 0, %p2501;
	add.s64 	%rd5964, %rd5959, %rd5961;
	add.s64 	%rd5965, %rd5964, %rd5963;
	mul.lo.s64 	%rd5966, %rd743, %rd605;
	mul.hi.u64 	%rd5967, %rd605, %rd743;
	add.s64 	%rd5968, %rd5966, %rd5944;
	setp.lt.u64 	%p2502, %rd5968, %rd5966;
	selp.u64 	%rd5969, 1, 0, %p2502;
	add.s64 	%rd5970, %rd5968, %rd5965;
	setp.lt.u64 	%p2503, %rd5970, %rd5968;
	selp.u64 	%rd5971, 1, 0, %p2503;
	add.s64 	%rd5972, %rd5967, %rd5969;
	add.s64 	%rd5973, %rd5972, %rd5971;
	mul.lo.s64 	%rd5974, %rd746, %rd604;
	mul.hi.u64 	%rd5975, %rd604, %rd746;
	add.s64 	%rd5976, %rd5974, %rd5954;
	setp.lt.u64 	%p2504, %rd5976, %rd5974;
	selp.u64 	%rd5977, 1, 0, %p2504;
	add.s64 	%rd5978, %rd5975, %rd5977;
	mul.lo.s64 	%rd5979, %rd745, %rd604;
	mul.hi.u64 	%rd5980, %rd604, %rd745;
	add.s64 	%rd5981, %rd5979, %rd5962;
	setp.lt.u64 	%p2505, %rd5981, %rd5979;
	selp.u64 	%rd5982, 1, 0, %p2505;
	add.s64 	%rd5983, %rd5981, %rd5978;
	setp.lt.u64 	%p2506, %rd5983, %rd5981;
	selp.u64 	%rd5984, 1, 0, %p2506;
	add.s64 	%rd5985, %rd5980, %rd5982;
	add.s64 	%rd5986, %rd5985, %rd5984;
	mul.lo.s64 	%rd5987, %rd744, %rd604;
	mul.hi.u64 	%rd5988, %rd604, %rd744;
	add.s64 	%rd5989, %rd5987, %rd5970;
	setp.lt.u64 	%p2507, %rd5989, %rd5987;
	selp.u64 	%rd5990, 1, 0, %p2507;
	add.s64 	%rd5991, %rd5989, %rd5986;
	setp.lt.u64 	%p2508, %rd5991, %rd5989;
	selp.u64 	%rd5992, 1, 0, %p2508;
	add.s64 	%rd5993, %rd5988, %rd5990;
	add.s64 	%rd5994, %rd5993, %rd5992;
	mul.lo.s64 	%rd5995, %rd743, %rd604;
	mul.hi.u64 	%rd5996, %rd604, %rd743;
	add.s64 	%rd5997, %rd5995, %rd5973;
	setp.lt.u64 	%p2509, %rd5997, %rd5995;
	selp.u64 	%rd5998, 1, 0, %p2509;
	add.s64 	%rd5999, %rd5997, %rd5994;
	setp.lt.u64 	%p2510, %rd5999, %rd5997;
	selp.u64 	%rd6000, 1, 0, %p2510;
	add.s64 	%rd6001, %rd5996, %rd5998;
	add.s64 	%rd6002, %rd6001, %rd6000;
	mov.b64 	%rd6003, 977;
	mul.hi.u64 	%rd6004, %rd5983, %rd6003;
	mul.lo.s64 	%rd6005, %rd5991, 977;
	mul.hi.u64 	%rd6006, %rd5991, %rd6003;
	add.s64 	%rd6007, %rd6005, %rd6004;
	setp.lt.u64 	%p2511, %rd6007, %rd6005;
	selp.u64 	%rd6008, 1, 0, %p2511;
	add.s64 	%rd6009, %rd6006, %rd6008;
	mul.lo.s64 	%rd6010, %rd5999, 977;
	mul.hi.u64 	%rd6011, %rd5999, %rd6003;
	add.s64 	%rd6012, %rd6010, %rd6009;
	setp.lt.u64 	%p2512, %rd6012, %rd6010;
	selp.u64 	%rd6013, 1, 0, %p2512;
	add.s64 	%rd6014, %rd6011, %rd6013;
	mul.lo.s64 	%rd6015, %rd6002, 977;
	mul.hi.u64 	%rd6016, %rd6002, %rd6003;
	add.s64 	%rd6017, %rd6015, %rd6014;
	setp.lt.u64 	%p2513, %rd6017, %rd6015;
	selp.u64 	%rd6018, 1, 0, %p2513;
	add.s64 	%rd6019, %rd6016, %rd6018;
	shl.b64 	%rd6020, %rd5983, 32;
	mov.b64 	{%r274, %r275}, %rd5983;
	mov.b64 	{%r276, %r277}, %rd5991;
	mov.b64 	%rd6021, {%r275, %r276};
	mov.b64 	{%r278, %r279}, %rd5999;
	mov.b64 	%rd6022, {%r277, %r278};
	mov.b64 	{%r280, %r281}, %rd6002;
	mov.b64 	%rd6023, {%r279, %r280};
	shr.u64 	%rd6024, %rd6002, 32;
	mad.lo.s64 	%rd6025, %rd5983, 977, %rd6020;
	setp.lt.u64 	%p2514, %rd6025, %rd6020;
	selp.u64 	%rd6026, 1, 0, %p2514;
	add.s64 	%rd6027, %rd6021, %rd6026;
	add.s64 	%rd6028, %rd6027, %rd6007;
	setp.lt.u64 	%p2515, %rd6028, %rd6021;
	setp.eq.s64 	%p2516, %rd6028, %rd6021;
	and.pred  	%p2517, %p2514, %p2516;
	or.pred  	%p2518, %p2515, %p2517;
	selp.u64 	%rd6029, 1, 0, %p2518;
	add.s64 	%rd6030, %rd6022, %rd6029;
	add.s64 	%rd6031, %rd6030, %rd6012;
	setp.lt.u64 	%p2519, %rd6031, %rd6022;
	setp.eq.s64 	%p2520, %rd6031, %rd6022;
	and.pred  	%p2521, %p2518, %p2520;
	or.pred  	%p2522, %p2519, %p2521;
	selp.u64 	%rd6032, 1, 0, %p2522;
	add.s64 	%rd6033, %rd6023, %rd6032;
	add.s64 	%rd6034, %rd6033, %rd6017;
	setp.lt.u64 	%p2523, %rd6034, %rd6023;
	setp.eq.s64 	%p2524, %rd6034, %rd6023;
	and.pred  	%p2525, %p2522, %p2524;
	or.pred  	%p2526, %p2523, %p2525;
	selp.u64 	%rd6035, 1, 0, %p2526;
	add.s64 	%rd6036, %rd6024, %rd6035;
	add.s64 	%rd6037, %rd6036, %rd6019;
	mad.lo.s64 	%rd12352, %rd746, %rd607, %rd6025;
	setp.lt.u64 	%p2527, %rd12352, %rd6025;
	selp.u64 	%rd6038, 1, 0, %p2527;
	add.s64 	%rd6039, %rd6028, %rd5918;
	add.s64 	%rd12351, %rd6039, %rd6038;
	setp.lt.u64 	%p2528, %rd12351, %rd5918;
	setp.eq.s64 	%p2529, %rd12351, %rd5918;
	and.pred  	%p2530, %p2527, %p2529;
	or.pred  	%p2531, %p2528, %p2530;
	selp.u64 	%rd6040, 1, 0, %p2531;
	add.s64 	%rd6041, %rd6031, %rd5947;
	add.s64 	%rd12350, %rd6041, %rd6040;
	setp.lt.u64 	%p2532, %rd12350, %rd5947;
	setp.eq.s64 	%p2533, %rd12350, %rd5947;
	and.pred  	%p2534, %p2531, %p2533;
	or.pred  	%p2535, %p2532, %p2534;
	selp.u64 	%rd6042, 1, 0, %p2535;
	add.s64 	%rd6043, %rd6034, %rd5976;
	add.s64 	%rd12349, %rd6043, %rd6042;
	setp.lt.u64 	%p2536, %rd12349, %rd5976;
	setp.eq.s64 	%p2537, %rd12349, %rd5976;
	and.pred  	%p2538, %p2535, %p2537;
	or.pred  	%p2539, %p2536, %p2538;
	selp.u64 	%rd6044, 1, 0, %p2539;
	add.s64 	%rd12344, %rd6037, %rd6044;
	setp.eq.s64 	%p2540, %rd12344, 0;
	@%p2540 bra 	$L__BB1_178;
	mov.u64 	%rd12346, %rd12351;
	mov.u64 	%rd12347, %rd12350;
	mov.u64 	%rd12348, %rd12349;
$L__BB1_177:
	mul.lo.s64 	%rd6046, %rd12344, 977;
	shl.b64 	%rd6047, %rd12344, 32;
	add.s64 	%rd12352, %rd6046, %rd12352;
	setp.lt.u64 	%p2541, %rd12352, %rd6046;
	selp.u64 	%rd6048, 1, 0, %p2541;
	add.s64 	%rd6049, %rd6047, %rd12346;
	add.s64 	%rd12351, %rd6049, %rd6048;
	setp.lt.u64 	%p2542, %rd12351, %rd12346;
	setp.eq.s64 	%p2543, %rd12351, %rd12346;
	and.pred  	%p2544, %p2541, %p2543;
	or.pred  	%p2545, %p2542, %p2544;
	selp.u64 	%rd6050, 1, 0, %p2545;
	add.s64 	%rd12350, %rd12347, %rd6050;
	setp.lt.u64 	%p2546, %rd12350, %rd12347;
	selp.u64 	%rd6051, 1, 0, %p2546;
	add.s64 	%rd12349, %rd12348, %rd6051;
	setp.lt.u64 	%p2547, %rd12349, %rd12348;
	mov.b64 	%rd12344, 1;
	mov.u64 	%rd12346, %rd12351;
	mov.u64 	%rd12347, %rd12350;
	mov.u64 	%rd12348, %rd12349;
	@%p2547 bra 	$L__BB1_177;
$L__BB1_178:
	ld.const.u64 	%rd6052, [SECP256K1_P];
	setp.lt.u64 	%p2549, %rd12352, %rd6052;
	ld.const.u64 	%rd6053, [SECP256K1_P+8];
	setp.lt.u64 	%p2550, %rd12351, %rd6053;
	setp.eq.s64 	%p2551, %rd12351, %rd6053;
	and.pred  	%p2552, %p2549, %p2551;
	or.pred  	%p2554, %p2550, %p2552;
	ld.const.u64 	%rd6054, [SECP256K1_P+16];
	setp.lt.u64 	%p2555, %rd12350, %rd6054;
	setp.eq.s64 	%p2556, %rd12350, %rd6054;
	and.pred  	%p2557, %p2556, %p2554;
	or.pred  	%p112, %p2555, %p2557;
	ld.const.u64 	%rd6055, [SECP256K1_P+24];
	setp.lt.u64 	%p2559, %rd12349, %rd6055;
	mov.pred 	%p6043, 0;
	@%p2559 bra 	$L__BB1_180;
	not.pred 	%p2560, %p112;
	ld.const.u64 	%rd6056, [SECP256K1_P+24];
	setp.ne.s64 	%p2561, %rd12349, %rd6056;
	or.pred  	%p6043, %p2561, %p2560;
$L__BB1_180:
	selp.u64 	%rd6057, 1, 0, %p112;
	ld.const.u64 	%rd6058, [SECP256K1_P+24];
	add.s64 	%rd6059, %rd6058, %rd6057;
	selp.b64 	%rd6060, %rd6059, 0, %p6043;
	sub.s64 	%rd807, %rd12349, %rd6060;
	ld.const.u64 	%rd6061, [SECP256K1_P+8];
	setp.lt.u64 	%p2562, %rd12351, %rd6061;
	ld.const.u64 	%rd6062, [SECP256K1_P];
	setp.lt.u64 	%p2563, %rd12352, %rd6062;
	setp.eq.s64 	%p2564, %rd12351, %rd6061;
	and.pred  	%p2565, %p2563, %p2564;
	or.pred  	%p2567, %p2562, %p2565;
	selp.u64 	%rd6063, 1, 0, %p2567;
	ld.const.u64 	%rd6064, [SECP256K1_P+16];
	add.s64 	%rd6065, %rd6064, %rd6063;
	selp.b64 	%rd6066, %rd6065, 0, %p6043;
	sub.s64 	%rd808, %rd12350, %rd6066;
	selp.u64 	%rd6067, 1, 0, %p2563;
	add.s64 	%rd6068, %rd6061, %rd6067;
	selp.b64 	%rd6069, %rd6068, 0, %p6043;
	sub.s64 	%rd809, %rd12351, %rd6069;
	selp.b64 	%rd6070, %rd6062, 0, %p6043;
	sub.s64 	%rd810, %rd12352, %rd6070;
	mul.hi.u64 	%rd6071, %rd788, %rd788;
	mul.lo.s64 	%rd6072, %rd787, %rd788;
	mul.hi.u64 	%rd6073, %rd788, %rd787;
	add.s64 	%rd6074, %rd6072, %rd6071;
	setp.lt.u64 	%p2568, %rd6074, %rd6072;
	selp.u64 	%rd6075, 1, 0, %p2568;
	add.s64 	%rd6076, %rd6073, %rd6075;
	mul.lo.s64 	%rd6077, %rd786, %rd788;
	mul.hi.u64 	%rd6078, %rd788, %rd786;
	add.s64 	%rd6079, %rd6077, %rd6076;
	setp.lt.u64 	%p2569, %rd6079, %rd6077;
	selp.u64 	%rd6080, 1, 0, %p2569;
	add.s64 	%rd6081, %rd6078, %rd6080;
	mul.lo.s64 	%rd6082, %rd785, %rd788;
	mul.hi.u64 	%rd6083, %rd788, %rd785;
	add.s64 	%rd6084, %rd6082, %rd6081;
	setp.lt.u64 	%p2570, %rd6084, %rd6082;
	selp.u64 	%rd6085, 1, 0, %p2570;
	add.s64 	%rd6086, %rd6083, %rd6085;
	mul.hi.u64 	%rd6087, %rd787, %rd788;
	add.s64 	%rd6088, %rd6074, %rd6072;
	setp.lt.u64 	%p2571, %rd6088, %rd6074;
	selp.u64 	%rd6089, 1, 0, %p2571;
	add.s64 	%rd6090, %rd6087, %rd6089;
	mul.lo.s64 	%rd6091, %rd787, %rd787;
	mul.hi.u64 	%rd6092, %rd787, %rd787;
	add.s64 	%rd6093, %rd6091, %rd6079;
	setp.lt.u64 	%p2572, %rd6093, %rd6091;
	selp.u64 	%rd6094, 1, 0, %p2572;
	add.s64 	%rd6095, %rd6093, %rd6090;
	setp.lt.u64 	%p2573, %rd6095, %rd6093;
	selp.u64 	%rd6096, 1, 0, %p2573;
	add.s64 	%rd6097, %rd6092, %rd6094;
	add.s64 	%rd6098, %rd6097, %rd6096;
	mul.lo.s64 	%rd6099, %rd786, %rd787;
	mul.hi.u64 	%rd6100, %rd787, %rd786;
	add.s64 	%rd6101, %rd6099, %rd6084;
	setp.lt.u64 	%p2574, %rd6101, %rd6099;
	selp.u64 	%rd6102, 1, 0, %p2574;
	add.s64 	%rd6103, %rd6101, %rd6098;
	setp.lt.u64 	%p2575, %rd6103, %rd6101;
	selp.u64 	%rd6104, 1, 0, %p2575;
	add.s64 	%rd6105, %rd6100, %rd6102;
	add.s64 	%rd6106, %rd6105, %rd6104;
	mul.lo.s64 	%rd6107, %rd785, %rd787;
	mul.hi.u64 	%rd6108, %rd787, %rd785;
	add.s64 	%rd6109, %rd6107, %rd6086;
	setp.lt.u64 	%p2576, %rd6109, %rd6107;
	selp.u64 	%rd6110, 1, 0, %p2576;
	add.s64 	%rd6111, %rd6109, %rd6106;
	setp.lt.u64 	%p2577, %rd6111, %rd6109;
	selp.u64 	%rd6112, 1, 0, %p2577;
	add.s64 	%rd6113, %rd6108, %rd6110;
	add.s64 	%rd6114, %rd6113, %rd6112;
	mul.hi.u64 	%rd6115, %rd786, %rd788;
	add.s64 	%rd6116, %rd6077, %rd6095;
	setp.lt.u64 	%p2578, %rd6116, %rd6077;
	selp.u64 	%rd6117, 1, 0, %p2578;
	add.s64 	%rd6118, %rd6115, %rd6117;
	mul.hi.u64 	%rd6119, %rd786, %rd787;
	add.s64 	%rd6120, %rd6099, %rd6103;
	setp.lt.u64 	%p2579, %rd6120, %rd6099;
	selp.u64 	%rd6121, 1, 0, %p2579;
	add.s64 	%rd6122, %rd6120, %rd6118;
	setp.lt.u64 	%p2580, %rd6122, %rd6120;
	selp.u64 	%rd6123, 1, 0, %p2580;
	add.s64 	%rd6124, %rd6119, %rd6121;
	add.s64 	%rd6125, %rd6124, %rd6123;
	mul.lo.s64 	%rd6126, %rd786, %rd786;
	mul.hi.u64 	%rd6127, %rd786, %rd786;
	add.s64 	%rd6128, %rd6126, %rd6111;
	setp.lt.u64 	%p2581, %rd6128, %rd6126;
	selp.u64 	%rd6129, 1, 0, %p2581;
	add.s64 	%rd6130, %rd6128, %rd6125;
	setp.lt.u64 	%p2582, %rd6130, %rd6128;
	selp.u64 	%rd6131, 1, 0, %p2582;
	add.s64 	%rd6132, %rd6127, %rd6129;
	add.s64 	%rd6133, %rd6132, %rd6131;
	mul.lo.s64 	%rd6134, %rd785, %rd786;
	mul.hi.u64 	%rd6135, %rd786, %rd785;
	add.s64 	%rd6136, %rd6134, %rd6114;
	setp.lt.u64 	%p2583, %rd6136, %rd6134;
	selp.u64 	%rd6137, 1, 0, %p2583;
	add.s64 	%rd6138, %rd6136, %rd6133;
	setp.lt.u64 	%p2584, %rd6138, %rd6136;
	selp.u64 	%rd6139, 1, 0, %p2584;
	add.s64 	%rd6140, %rd6135, %rd6137;
	add.s64 	%rd6141, %rd6140, %rd6139;
	mul.hi.u64 	%rd6142, %rd785, %rd788;
	add.s64 	%rd6143, %rd6082, %rd6122;
	setp.lt.u64 	%p2585, %rd6143, %rd6082;
	selp.u64 	%rd6144, 1, 0, %p2585;
	add.s64 	%rd6145, %rd6142, %rd6144;
	mul.hi.u64 	%rd6146, %rd785, %rd787;
	add.s64 	%rd6147, %rd6107, %rd6130;
	setp.lt.u64 	%p2586, %rd6147, %rd6107;
	selp.u64 	%rd6148, 1, 0, %p2586;
	add.s64 	%rd6149, %rd6147, %rd6145;
	setp.lt.u64 	%p2587, %rd6149, %rd6147;
	selp.u64 	%rd6150, 1, 0, %p2587;
	add.s64 	%rd6151, %rd6146, %rd6148;
	add.s64 	%rd6152, %rd6151, %rd6150;
	mul.hi.u64 	%rd6153, %rd785, %rd786;
	add.s64 	%rd6154, %rd6134, %rd6138;
	setp.lt.u64 	%p2588, %rd6154, %rd6134;
	selp.u64 	%rd6155, 1, 0, %p2588;
	add.s64 	%rd6156, %rd6154, %rd6152;
	setp.lt.u64 	%p2589, %rd6156, %rd6154;
	selp.u64 	%rd6157, 1, 0, %p2589;
	add.s64 	%rd6158, %rd6153, %rd6155;
	add.s64 	%rd6159, %rd6158, %rd6157;
	mul.lo.s64 	%rd6160, %rd785, %rd785;
	mul.hi.u64 	%rd6161, %rd785, %rd785;
	add.s64 	%rd6162, %rd6160, %rd6141;
	setp.lt.u64 	%p2590, %rd6162, %rd6160;
	selp.u64 	%rd6163, 1, 0, %p2590;
	add.s64 	%rd6164, %rd6162, %rd6159;
	setp.lt.u64 	%p2591, %rd6164, %rd6162;
	selp.u64 	%rd6165, 1, 0, %p2591;
	add.s64 	%rd6166, %rd6161, %rd6163;
	add.s64 	%rd6167, %rd6166, %rd6165;
	mov.b64 	%rd6168, 977;
	mul.hi.u64 	%rd6169, %rd6149, %rd6168;
	mul.lo.s64 	%rd6170, %rd6156, 977;
	mul.hi.u64 	%rd6171, %rd6156, %rd6168;
	add.s64 	%rd6172, %rd6170, %rd6169;
	setp.lt.u64 	%p2592, %rd6172, %rd6170;
	selp.u64 	%rd6173, 1, 0, %p2592;
	add.s64 	%rd6174, %rd6171, %rd6173;
	mul.lo.s64 	%rd6175, %rd6164, 977;
	mul.hi.u64 	%rd6176, %rd6164, %rd6168;
	add.s64 	%rd6177, %rd6175, %rd6174;
	setp.lt.u64 	%p2593, %rd6177, %rd6175;
	selp.u64 	%rd6178, 1, 0, %p2593;
	add.s64 	%rd6179, %rd6176, %rd6178;
	mul.lo.s64 	%rd6180, %rd6167, 977;
	mul.hi.u64 	%rd6181, %rd6167, %rd6168;
	add.s64 	%rd6182, %rd6180, %rd6179;
	setp.lt.u64 	%p2594, %rd6182, %rd6180;
	selp.u64 	%rd6183, 1, 0, %p2594;
	add.s64 	%rd6184, %rd6181, %rd6183;
	shl.b64 	%rd6185, %rd6149, 32;
	mov.b64 	{%r282, %r283}, %rd6149;
	mov.b64 	{%r284, %r285}, %rd6156;
	mov.b64 	%rd6186, {%r283, %r284};
	mov.b64 	{%r286, %r287}, %rd6164;
	mov.b64 	%rd6187, {%r285, %r286};
	mov.b64 	{%r288, %r289}, %rd6167;
	mov.b64 	%rd6188, {%r287, %r288};
	shr.u64 	%rd6189, %rd6167, 32;
	mad.lo.s64 	%rd6190, %rd6149, 977, %rd6185;
	setp.lt.u64 	%p2595, %rd6190, %rd6185;
	selp.u64 	%rd6191, 1, 0, %p2595;
	add.s64 	%rd6192, %rd6186, %rd6191;
	add.s64 	%rd6193, %rd6192, %rd6172;
	setp.lt.u64 	%p2596, %rd6193, %rd6186;
	setp.eq.s64 	%p2597, %rd6193, %rd6186;
	and.pred  	%p2598, %p2595, %p2597;
	or.pred  	%p2599, %p2596, %p2598;
	selp.u64 	%rd6194, 1, 0, %p2599;
	add.s64 	%rd6195, %rd6187, %rd6194;
	add.s64 	%rd6196, %rd6195, %rd6177;
	setp.lt.u64 	%p2600, %rd6196, %rd6187;
	setp.eq.s64 	%p2601, %rd6196, %rd6187;
	and.pred  	%p2602, %p2599, %p2601;
	or.pred  	%p2603, %p2600, %p2602;
	selp.u64 	%rd6197, 1, 0, %p2603;
	add.s64 	%rd6198, %rd6188, %rd6197;
	add.s64 	%rd6199, %rd6198, %rd6182;
	setp.lt.u64 	%p2604, %rd6199, %rd6188;
	setp.eq.s64 	%p2605, %rd6199, %rd6188;
	and.pred  	%p2606, %p2603, %p2605;
	or.pred  	%p2607, %p2604, %p2606;
	selp.u64 	%rd6200, 1, 0, %p2607;
	add.s64 	%rd6201, %rd6189, %rd6200;
	add.s64 	%rd6202, %rd6201, %rd6184;
	mad.lo.s64 	%rd12361, %rd788, %rd788, %rd6190;
	setp.lt.u64 	%p2608, %rd12361, %rd6190;
	selp.u64 	%rd6203, 1, 0, %p2608;
	add.s64 	%rd6204, %rd6193, %rd6088;
	add.s64 	%rd12360, %rd6204, %rd6203;
	setp.lt.u64 	%p2609, %rd12360, %rd6088;
	setp.eq.s64 	%p2610, %rd12360, %rd6088;
	and.pred  	%p2611, %p2608, %p2610;
	or.pred  	%p2612, %p2609, %p2611;
	selp.u64 	%rd6205, 1, 0, %p2612;
	add.s64 	%rd6206, %rd6196, %rd6116;
	add.s64 	%rd12359, %rd6206, %rd6205;
	setp.lt.u64 	%p2613, %rd12359, %rd6116;
	setp.eq.s64 	%p2614, %rd12359, %rd6116;
	and.pred  	%p2615, %p2612, %p2614;
	or.pred  	%p2616, %p2613, %p2615;
	selp.u64 	%rd6207, 1, 0, %p2616;
	add.s64 	%rd6208, %rd6199, %rd6143;
	add.s64 	%rd12358, %rd6208, %rd6207;
	setp.lt.u64 	%p2617, %rd12358, %rd6143;
	setp.eq.s64 	%p2618, %rd12358, %rd6143;
	and.pred  	%p2619, %p2616, %p2618;
	or.pred  	%p2620, %p2617, %p2619;
	selp.u64 	%rd6209, 1, 0, %p2620;
	add.s64 	%rd12353, %rd6202, %rd6209;
	setp.eq.s64 	%p2621, %rd12353, 0;
	@%p2621 bra 	$L__BB1_183;
	mov.u64 	%rd12355, %rd12360;
	mov.u64 	%rd12356, %rd12359;
	mov.u64 	%rd12357, %rd12358;
$L__BB1_182:
	mul.lo.s64 	%rd6211, %rd12353, 977;
	shl.b64 	%rd6212, %rd12353, 32;
	add.s64 	%rd12361, %rd6211, %rd12361;
	setp.lt.u64 	%p2622, %rd12361, %rd6211;
	selp.u64 	%rd6213, 1, 0, %p2622;
	add.s64 	%rd6214, %rd6212, %rd12355;
	add.s64 	%rd12360, %rd6214, %rd6213;
	setp.lt.u64 	%p2623, %rd12360, %rd12355;
	setp.eq.s64 	%p2624, %rd12360, %rd12355;
	and.pred  	%p2625, %p2622, %p2624;
	or.pred  	%p2626, %p2623, %p2625;
	selp.u64 	%rd6215, 1, 0, %p2626;
	add.s64 	%rd12359, %rd12356, %rd6215;
	setp.lt.u64 	%p2627, %rd12359, %rd12356;
	selp.u64 	%rd6216, 1, 0, %p2627;
	add.s64 	%rd12358, %rd12357, %rd6216;
	setp.lt.u64 	%p2628, %rd12358, %rd12357;
	mov.b64 	%rd12353, 1;
	mov.u64 	%rd12355, %rd12360;
	mov.u64 	%rd12356, %rd12359;
	mov.u64 	%rd12357, %rd12358;
	@%p2628 bra 	$L__BB1_182;
$L__BB1_183:
	ld.const.u64 	%rd6217, [SECP256K1_P];
	setp.lt.u64 	%p2630, %rd12361, %rd6217;
	ld.const.u64 	%rd6218, [SECP256K1_P+8];
	setp.lt.u64 	%p2631, %rd12360, %rd6218;
	setp.eq.s64 	%p2632, %rd12360, %rd6218;
	and.pred  	%p2633, %p2630, %p2632;
	or.pred  	%p2635, %p2631, %p2633;
	ld.const.u64 	%rd6219, [SECP256K1_P+16];
	setp.lt.u64 	%p2636, %rd12359, %rd6219;
	setp.eq.s64 	%p2637, %rd12359, %rd6219;
	and.pred  	%p2638, %p2637, %p2635;
	or.pred  	%p115, %p2636, %p2638;
	ld.const.u64 	%rd6220, [SECP256K1_P+24];
	setp.lt.u64 	%p2640, %rd12358, %rd6220;
	mov.pred 	%p6044, 0;
	@%p2640 bra 	$L__BB1_185;
	not.pred 	%p2641, %p115;
	ld.const.u64 	%rd6221, [SECP256K1_P+24];
	setp.ne.s64 	%p2642, %rd12358, %rd6221;
	or.pred  	%p6044, %p2642, %p2641;
$L__BB1_185:
	selp.u64 	%rd6222, 1, 0, %p115;
	ld.const.u64 	%rd6223, [SECP256K1_P+24];
	add.s64 	%rd6224, %rd6223, %rd6222;
	selp.b64 	%rd6225, %rd6224, 0, %p6044;
	sub.s64 	%rd6226, %rd12358, %rd6225;
	ld.const.u64 	%rd6227, [SECP256K1_P+8];
	setp.lt.u64 	%p2643, %rd12360, %rd6227;
	ld.const.u64 	%rd6228, [SECP256K1_P];
	setp.lt.u64 	%p2644, %rd12361, %rd6228;
	setp.eq.s64 	%p2645, %rd12360, %rd6227;
	and.pred  	%p2646, %p2644, %p2645;
	or.pred  	%p2648, %p2643, %p2646;
	selp.u64 	%rd6229, 1, 0, %p2648;
	ld.const.u64 	%rd6230, [SECP256K1_P+16];
	add.s64 	%rd6231, %rd6230, %rd6229;
	selp.b64 	%rd6232, %rd6231, 0, %p6044;
	sub.s64 	%rd6233, %rd12359, %rd6232;
	selp.u64 	%rd6234, 1, 0, %p2644;
	add.s64 	%rd6235, %rd6227, %rd6234;
	selp.b64 	%rd6236, %rd6235, 0, %p6044;
	sub.s64 	%rd6237, %rd12360, %rd6236;
	selp.b64 	%rd6238, %rd6228, 0, %p6044;
	sub.s64 	%rd6239, %rd12361, %rd6238;
	sub.s64 	%rd12365, %rd6239, %rd768;
	setp.lt.u64 	%p2649, %rd6239, %rd768;
	selp.s64 	%rd6240, -1, 0, %p2649;
	sub.s64 	%rd6241, %rd6237, %rd767;
	add.s64 	%rd12364, %rd6241, %rd6240;
	setp.lt.u64 	%p2650, %rd6237, %rd767;
	setp.eq.s64 	%p2651, %rd6237, %rd767;
	and.pred  	%p2652, %p2649, %p2651;
	or.pred  	%p2654, %p2650, %p2652;
	selp.s64 	%rd6242, -1, 0, %p2654;
	sub.s64 	%rd6243, %rd6233, %rd766;
	add.s64 	%rd12363, %rd6243, %rd6242;
	setp.lt.u64 	%p2655, %rd6233, %rd766;
	setp.eq.s64 	%p2656, %rd6233, %rd766;
	and.pred  	%p2657, %p2656, %p2654;
	or.pred  	%p2659, %p2655, %p2657;
	selp.s64 	%rd6244, -1, 0, %p2659;
	sub.s64 	%rd6245, %rd6226, %rd765;
	add.s64 	%rd12362, %rd6245, %rd6244;
	setp.ge.u64 	%p2660, %rd6226, %rd765;
	setp.eq.s64 	%p2661, %rd6226, %rd765;
	and.pred  	%p2662, %p2661, %p2659;
	not.pred 	%p2664, %p2662;
	and.pred  	%p2665, %p2660, %p2664;
	@%p2665 bra 	$L__BB1_187;
	ld.const.u64 	%rd6246, [SECP256K1_P];
	add.s64 	%rd12365, %rd6246, %rd12365;
	setp.lt.u64 	%p2666, %rd12365, %rd6246;
	selp.u64 	%rd6247, 1, 0, %p2666;
	ld.const.u64 	%rd6248, [SECP256K1_P+8];
	add.s64 	%rd6249, %rd6248, %rd12364;
	add.s64 	%rd834, %rd6249, %rd6247;
	setp.lt.u64 	%p2667, %rd834, %rd12364;
	setp.eq.s64 	%p2668, %rd834, %rd12364;
	and.pred  	%p2669, %p2666, %p2668;
	or.pred  	%p2671, %p2667, %p2669;
	selp.u64 	%rd6250, 1, 0, %p2671;
	ld.const.u64 	%rd6251, [SECP256K1_P+16];
	add.s64 	%rd6252, %rd6251, %rd12363;
	add.s64 	%rd835, %rd6252, %rd6250;
	setp.lt.u64 	%p2672, %rd835, %rd12363;
	setp.eq.s64 	%p2673, %rd835, %rd12363;
	and.pred  	%p2674, %p2671, %p2673;
	or.pred  	%p2676, %p2672, %p2674;
	selp.u64 	%rd6253, 1, 0, %p2676;
	ld.const.u64 	%rd6254, [SECP256K1_P+24];
	add.s64 	%rd6255, %rd6254, %rd12362;
	add.s64 	%rd12362, %rd6255, %rd6253;
	mov.u64 	%rd12363, %rd835;
	mov.u64 	%rd12364, %rd834;
$L__BB1_187:
	setp.lt.s64 	%p2678, %rd810, 0;
	mov.b64 	{%r290, %r291}, %rd809;
	mov.b64 	{%r292, %r293}, %rd810;
	shf.l.wrap.b32 	%r294, %r293, %r290, 1;
	shf.l.wrap.b32 	%r295, %r290, %r291, 1;
	mov.b64 	%rd6256, {%r294, %r295};
	setp.lt.u64 	%p2679, %rd6256, %rd809;
	setp.eq.s64 	%p2680, %rd6256, %rd809;
	and.pred  	%p2681, %p2678, %p2680;
	or.pred  	%p2682, %p2679, %p2681;
	selp.u64 	%rd6257, 1, 0, %p2682;
	shl.b64 	%rd6258, %rd808, 1;
	or.b64  	%rd6259, %rd6258, %rd6257;
	setp.lt.u64 	%p2683, %rd6259, %rd808;
	setp.eq.s64 	%p2684, %rd6259, %rd808;
	and.pred  	%p2685, %p2682, %p2684;
	or.pred  	%p118, %p2683, %p2685;
	selp.u64 	%rd6260, 1, 0, %p118;
	shl.b64 	%rd6261, %rd807, 1;
	or.b64  	%rd6262, %rd6261, %rd6260;
	setp.lt.u64 	%p2686, %rd6262, %rd807;
	mov.pred 	%p6045, -1;
	@%p2686 bra 	$L__BB1_189;
	shl.b64 	%rd6263, %rd807, 1;
	selp.u64 	%rd6264, 1, 0, %p118;
	or.b64  	%rd6265, %rd6263, %rd6264;
	setp.eq.s64 	%p2687, %rd6265, %rd807;
	and.pred  	%p6045, %p118, %p2687;
$L__BB1_189:
	shl.b64 	%rd6266, %rd810, 1;
	ld.const.u64 	%rd6267, [SECP256K1_P];
	setp.lt.u64 	%p2689, %rd6266, %rd6267;
	mov.b64 	{%r296, %r297}, %rd809;
	mov.b64 	{%r298, %r299}, %rd810;
	shf.l.wrap.b32 	%r300, %r299, %r296, 1;
	shf.l.wrap.b32 	%r301, %r296, %r297, 1;
	mov.b64 	%rd6268, {%r300, %r301};
	ld.const.u64 	%rd6269, [SECP256K1_P+8];
	setp.lt.u64 	%p2690, %rd6268, %rd6269;
	setp.eq.s64 	%p2691, %rd6268, %rd6269;
	and.pred  	%p2692, %p2689, %p2691;
	or.pred  	%p2694, %p2690, %p2692;
	shl.b64 	%rd6270, %rd808, 1;
	setp.lt.u64 	%p2695, %rd6268, %rd809;
	setp.eq.s64 	%p2697, %rd6268, %rd809;
	and.pred  	%p2698, %p2678, %p2697;
	or.pred  	%p2699, %p2695, %p2698;
	selp.u64 	%rd6271, 1, 0, %p2699;
	or.b64  	%rd6272, %rd6270, %rd6271;
	ld.const.u64 	%rd6273, [SECP256K1_P+16];
	setp.lt.u64 	%p2700, %rd6272, %rd6273;
	setp.eq.s64 	%p2701, %rd6272, %rd6273;
	and.pred  	%p2702, %p2701, %p2694;
	or.pred  	%p121, %p2700, %p2702;
	shl.b64 	%rd6274, %rd807, 1;
	setp.lt.u64 	%p2704, %rd6272, %rd808;
	setp.eq.s64 	%p2705, %rd6272, %rd808;
	and.pred  	%p2706, %p2699, %p2705;
	or.pred  	%p2707, %p2704, %p2706;
	selp.u64 	%rd6275, 1, 0, %p2707;
	or.b64  	%rd6276, %rd6274, %rd6275;
	ld.const.u64 	%rd6277, [SECP256K1_P+24];
	setp.lt.u64 	%p2708, %rd6276, %rd6277;
	mov.pred 	%p6046, 0;
	@%p2708 bra 	$L__BB1_191;
	not.pred 	%p2709, %p121;
	shl.b64 	%rd6278, %rd807, 1;
	shl.b64 	%rd6279, %rd808, 1;
	mov.b64 	{%r302, %r303}, %rd809;
	mov.b64 	{%r304, %r305}, %rd810;
	shf.l.wrap.b32 	%r306, %r305, %r302, 1;
	shf.l.wrap.b32 	%r307, %r302, %r303, 1;
	mov.b64 	%rd6280, {%r306, %r307};
	setp.lt.u64 	%p2710, %rd6280, %rd809;
	setp.lt.s64 	%p2711, %rd810, 0;
	setp.eq.s64 	%p2712, %rd6280, %rd809;
	and.pred  	%p2713, %p2711, %p2712;
	or.pred  	%p2714, %p2710, %p2713;
	selp.u64 	%rd6281, 1, 0, %p2714;
	or.b64  	%rd6282, %rd6279, %rd6281;
	setp.lt.u64 	%p2715, %rd6282, %rd808;
	setp.eq.s64 	%p2716, %rd6282, %rd808;
	and.pred  	%p2717, %p2714, %p2716;
	or.pred  	%p2718, %p2715, %p2717;
	selp.u64 	%rd6283, 1, 0, %p2718;
	or.b64  	%rd6284, %rd6278, %rd6283;
	ld.const.u64 	%rd6285, [SECP256K1_P+24];
	setp.ne.s64 	%p2719, %rd6284, %rd6285;
	or.pred  	%p6046, %p2719, %p2709;
$L__BB1_191:
	or.pred  	%p2720, %p6045, %p6046;
	selp.u64 	%rd6286, 1, 0, %p121;
	ld.const.u64 	%rd6287, [SECP256K1_P+24];
	add.s64 	%rd6288, %rd6287, %rd6286;
	selp.b64 	%rd6289, %rd6288, 0, %p2720;
	shl.b64 	%rd6290, %rd807, 1;
	shl.b64 	%rd6291, %rd808, 1;
	mov.b64 	{%r308, %r309}, %rd809;
	mov.b64 	{%r310, %r311}, %rd810;
	shf.l.wrap.b32 	%r312, %r311, %r308, 1;
	shf.l.wrap.b32 	%r313, %r308, %r309, 1;
	mov.b64 	%rd6292, {%r312, %r313};
	setp.lt.u64 	%p2721, %rd6292, %rd809;
	setp.lt.s64 	%p2722, %rd810, 0;
	setp.eq.s64 	%p2723, %rd6292, %rd809;
	and.pred  	%p2724, %p2722, %p2723;
	or.pred  	%p2725, %p2721, %p2724;
	selp.u64 	%rd6293, 1, 0, %p2725;
	or.b64  	%rd6294, %rd6291, %rd6293;
	setp.lt.u64 	%p2726, %rd6294, %rd808;
	setp.eq.s64 	%p2727, %rd6294, %rd808;
	and.pred  	%p2728, %p2725, %p2727;
	or.pred  	%p2729, %p2726, %p2728;
	selp.u64 	%rd6295, 1, 0, %p2729;
	or.b64  	%rd6296, %rd6290, %rd6295;
	sub.s64 	%rd6297, %rd6296, %rd6289;
	ld.const.u64 	%rd6298, [SECP256K1_P+8];
	setp.lt.u64 	%p2730, %rd6292, %rd6298;
	shl.b64 	%rd6299, %rd810, 1;
	ld.const.u64 	%rd6300, [SECP256K1_P];
	setp.lt.u64 	%p2731, %rd6299, %rd6300;
	setp.eq.s64 	%p2732, %rd6292, %rd6298;
	and.pred  	%p2733, %p2731, %p2732;
	or.pred  	%p2735, %p2730, %p2733;
	selp.u64 	%rd6301, 1, 0, %p2735;
	ld.const.u64 	%rd6302, [SECP256K1_P+16];
	add.s64 	%rd6303, %rd6302, %rd6301;
	selp.b64 	%rd6304, %rd6303, 0, %p2720;
	sub.s64 	%rd6305, %rd6294, %rd6304;
	selp.u64 	%rd6306, 1, 0, %p2731;
	add.s64 	%rd6307, %rd6298, %rd6306;
	selp.b64 	%rd6308, %rd6307, 0, %p2720;
	sub.s64 	%rd6309, %rd6292, %rd6308;
	selp.b64 	%rd6310, %rd6300, 0, %p2720;
	sub.s64 	%rd6311, %rd6299, %rd6310;
	sub.s64 	%rd12433, %rd12365, %rd6311;
	setp.lt.u64 	%p2736, %rd12365, %rd6311;
	selp.s64 	%rd6312, -1, 0, %p2736;
	sub.s64 	%rd6313, %rd12364, %rd6309;
	add.s64 	%rd12432, %rd6313, %rd6312;
	setp.lt.u64 	%p2737, %rd12364, %rd6309;
	setp.eq.s64 	%p2738, %rd12364, %rd6309;
	and.pred  	%p2739, %p2736, %p2738;
	or.pred  	%p2741, %p2737, %p2739;
	selp.s64 	%rd6314, -1, 0, %p2741;
	sub.s64 	%rd6315, %rd12363, %rd6305;
	add.s64 	%rd12431, %rd6315, %rd6314;
	setp.lt.u64 	%p2742, %rd12363, %rd6305;
	setp.eq.s64 	%p2743, %rd12363, %rd6305;
	and.pred  	%p2744, %p2743, %p2741;
	or.pred  	%p2746, %p2742, %p2744;
	selp.s64 	%rd6316, -1, 0, %p2746;
	sub.s64 	%rd6317, %rd12362, %rd6297;
	add.s64 	%rd12430, %rd6317, %rd6316;
	setp.ge.u64 	%p2747, %rd12362, %rd6297;
	setp.eq.s64 	%p2748, %rd12362, %rd6297;
	and.pred  	%p2749, %p2748, %p2746;
	not.pred 	%p2751, %p2749;
	and.pred  	%p2752, %p2747, %p2751;
	@%p2752 bra 	$L__BB1_193;
	ld.const.u64 	%rd6318, [SECP256K1_P];
	add.s64 	%rd12433, %rd6318, %rd12433;
	setp.lt.u64 	%p2753, %rd12433, %rd6318;
	selp.u64 	%rd6319, 1, 0, %p2753;
	ld.const.u64 	%rd6320, [SECP256K1_P+8];
	add.s64 	%rd6321, %rd6320, %rd12432;
	add.s64 	%rd846, %rd6321, %rd6319;
	setp.lt.u64 	%p2754, %rd846, %rd12432;
	setp.eq.s64 	%p2755, %rd846, %rd12432;
	and.pred  	%p2756, %p2753, %p2755;
	or.pred  	%p2758, %p2754, %p2756;
	selp.u64 	%rd6322, 1, 0, %p2758;
	ld.const.u64 	%rd6323, [SECP256K1_P+16];
	add.s64 	%rd6324, %rd6323, %rd12431;
	add.s64 	%rd847, %rd6324, %rd6322;
	setp.lt.u64 	%p2759, %rd847, %rd12431;
	setp.eq.s64 	%p2760, %rd847, %rd12431;
	and.pred  	%p2761, %p2758, %p2760;
	or.pred  	%p2763, %p2759, %p2761;
	selp.u64 	%rd6325, 1, 0, %p2763;
	ld.const.u64 	%rd6326, [SECP256K1_P+24];
	add.s64 	%rd6327, %rd6326, %rd12430;
	add.s64 	%rd12430, %rd6327, %rd6325;
	mov.u64 	%rd12431, %rd847;
	mov.u64 	%rd12432, %rd846;
$L__BB1_193:
	sub.s64 	%rd12373, %rd810, %rd12433;
	setp.lt.u64 	%p2764, %rd810, %rd12433;
	selp.s64 	%rd6328, -1, 0, %p2764;
	sub.s64 	%rd6329, %rd809, %rd12432;
	add.s64 	%rd12372, %rd6329, %rd6328;
	setp.lt.u64 	%p2765, %rd809, %rd12432;
	setp.eq.s64 	%p2766, %rd809, %rd12432;
	and.pred  	%p2767, %p2766, %p2764;
	or.pred  	%p2768, %p2765, %p2767;
	selp.s64 	%rd6330, -1, 0, %p2768;
	sub.s64 	%rd6331, %rd808, %rd12431;
	add.s64 	%rd12371, %rd6331, %rd6330;
	setp.lt.u64 	%p2769, %rd808, %rd12431;
	setp.eq.s64 	%p2770, %rd808, %rd12431;
	and.pred  	%p2771, %p2770, %p2768;
	or.pred  	%p2772, %p2769, %p2771;
	not.pred 	%p2773, %p2772;
	selp.s64 	%rd6332, -1, 0, %p2772;
	sub.s64 	%rd6333, %rd807, %rd12430;
	add.s64 	%rd12370, %rd6333, %rd6332;
	setp.ge.u64 	%p2774, %rd807, %rd12430;
	setp.ne.s64 	%p2775, %rd807, %rd12430;
	or.pred  	%p2776, %p2775, %p2773;
	and.pred  	%p2777, %p2774, %p2776;
	@%p2777 bra 	$L__BB1_195;
	ld.const.u64 	%rd6334, [SECP256K1_P];
	add.s64 	%rd12373, %rd6334, %rd12373;
	setp.lt.u64 	%p2778, %rd12373, %rd6334;
	selp.u64 	%rd6335, 1, 0, %p2778;
	ld.const.u64 	%rd6336, [SECP256K1_P+8];
	add.s64 	%rd6337, %rd6336, %rd12372;
	add.s64 	%rd858, %rd6337, %rd6335;
	setp.lt.u64 	%p2779, %rd858, %rd12372;
	setp.eq.s64 	%p2780, %rd858, %rd12372;
	and.pred  	%p2781, %p2778, %p2780;
	or.pred  	%p2783, %p2779, %p2781;
	selp.u64 	%rd6338, 1, 0, %p2783;
	ld.const.u64 	%rd6339, [SECP256K1_P+16];
	add.s64 	%rd6340, %rd6339, %rd12371;
	add.s64 	%rd859, %rd6340, %rd6338;
	setp.lt.u64 	%p2784, %rd859, %rd12371;
	setp.eq.s64 	%p2785, %rd859, %rd12371;
	and.pred  	%p2786, %p2783, %p2785;
	or.pred  	%p2788, %p2784, %p2786;
	selp.u64 	%rd6341, 1, 0, %p2788;
	ld.const.u64 	%rd6342, [SECP256K1_P+24];
	add.s64 	%rd6343, %rd6342, %rd12370;
	add.s64 	%rd12370, %rd6343, %rd6341;
	mov.u64 	%rd12371, %rd859;
	mov.u64 	%rd12372, %rd858;
$L__BB1_195:
	mul.hi.u64 	%rd6344, %rd788, %rd12373;
	mul.lo.s64 	%rd6345, %rd12372, %rd788;
	mul.hi.u64 	%rd6346, %rd788, %rd12372;
	add.s64 	%rd6347, %rd6345, %rd6344;
	setp.lt.u64 	%p2789, %rd6347, %rd6345;
	selp.u64 	%rd6348, 1, 0, %p2789;
	add.s64 	%rd6349, %rd6346, %rd6348;
	mul.lo.s64 	%rd6350, %rd12371, %rd788;
	mul.hi.u64 	%rd6351, %rd788, %rd12371;
	add.s64 	%rd6352, %rd6350, %rd6349;
	setp.lt.u64 	%p2790, %rd6352, %rd6350;
	selp.u64 	%rd6353, 1, 0, %p2790;
	add.s64 	%rd6354, %rd6351, %rd6353;
	mul.lo.s64 	%rd6355, %rd12370, %rd788;
	mul.hi.u64 	%rd6356, %rd788, %rd12370;
	add.s64 	%rd6357, %rd6355, %rd6354;
	setp.lt.u64 	%p2791, %rd6357, %rd6355;
	selp.u64 	%rd6358, 1, 0, %p2791;
	add.s64 	%rd6359, %rd6356, %rd6358;
	mul.lo.s64 	%rd6360, %rd12373, %rd787;
	mul.hi.u64 	%rd6361, %rd787, %rd12373;
	add.s64 	%rd6362, %rd6360, %rd6347;
	setp.lt.u64 	%p2792, %rd6362, %rd6360;
	selp.u64 	%rd6363, 1, 0, %p2792;
	add.s64 	%rd6364, %rd6361, %rd6363;
	mul.lo.s64 	%rd6365, %rd12372, %rd787;
	mul.hi.u64 	%rd6366, %rd787, %rd12372;
	add.s64 	%rd6367, %rd6365, %rd6352;
	setp.lt.u64 	%p2793, %rd6367, %rd6365;
	selp.u64 	%rd6368, 1, 0, %p2793;
	add.s64 	%rd6369, %rd6367, %rd6364;
	setp.lt.u64 	%p2794, %rd6369, %rd6367;
	selp.u64 	%rd6370, 1, 0, %p2794;
	add.s64 	%rd6371, %rd6366, %rd6368;
	add.s64 	%rd6372, %rd6371, %rd6370;
	mul.lo.s64 	%rd6373, %rd12371, %rd787;
	mul.hi.u64 	%rd6374, %rd787, %rd12371;
	add.s64 	%rd6375, %rd6373, %rd6357;
	setp.lt.u64 	%p2795, %rd6375, %rd6373;
	selp.u64 	%rd6376, 1, 0, %p2795;
	add.s64 	%rd6377, %rd6375, %rd6372;
	setp.lt.u64 	%p2796, %rd6377, %rd6375;
	selp.u64 	%rd6378, 1, 0, %p2796;
	add.s64 	%rd6379, %rd6374, %rd6376;
	add.s64 	%rd6380, %rd6379, %rd6378;
	mul.lo.s64 	%rd6381, %rd12370, %rd787;
	mul.hi.u64 	%rd6382, %rd787, %rd12370;
	add.s64 	%rd6383, %rd6381, %rd6359;
	setp.lt.u64 	%p2797, %rd6383, %rd6381;
	selp.u64 	%rd6384, 1, 0, %p2797;
	add.s64 	%rd6385, %rd6383, %rd6380;
	setp.lt.u64 	%p2798, %rd6385, %rd6383;
	selp.u64 	%rd6386, 1, 0, %p2798;
	add.s64 	%rd6387, %rd6382, %rd6384;
	add.s64 	%rd6388, %rd6387, %rd6386;
	mul.lo.s64 	%rd6389, %rd12373, %rd786;
	mul.hi.u64 	%rd6390, %rd786, %rd12373;
	add.s64 	%rd6391, %rd6389, %rd6369;
	setp.lt.u64 	%p2799, %rd6391, %rd6389;
	selp.u64 	%rd6392, 1, 0, %p2799;
	add.s64 	%rd6393, %rd6390, %rd6392;
	mul.lo.s64 	%rd6394, %rd12372, %rd786;
	mul.hi.u64 	%rd6395, %rd786, %rd12372;
	add.s64 	%rd6396, %rd6394, %rd6377;
	setp.lt.u64 	%p2800, %rd6396, %rd6394;
	selp.u64 	%rd6397, 1, 0, %p2800;
	add.s64 	%rd6398, %rd6396, %rd6393;
	setp.lt.u64 	%p2801, %rd6398, %rd6396;
	selp.u64 	%rd6399, 1, 0, %p2801;
	add.s64 	%rd6400, %rd6395, %rd6397;
	add.s64 	%rd6401, %rd6400, %rd6399;
	mul.lo.s64 	%rd6402, %rd12371, %rd786;
	mul.hi.u64 	%rd6403, %rd786, %rd12371;
	add.s64 	%rd6404, %rd6402, %rd6385;
	setp.lt.u64 	%p2802, %rd6404, %rd6402;
	selp.u64 	%rd6405, 1, 0, %p2802;
	add.s64 	%rd6406, %rd6404, %rd6401;
	setp.lt.u64 	%p2803, %rd6406, %rd6404;
	selp.u64 	%rd6407, 1, 0, %p2803;
	add.s64 	%rd6408, %rd6403, %rd6405;
	add.s64 	%rd6409, %rd6408, %rd6407;
	mul.lo.s64 	%rd6410, %rd12370, %rd786;
	mul.hi.u64 	%rd6411, %rd786, %rd12370;
	add.s64 	%rd6412, %rd6410, %rd6388;
	setp.lt.u64 	%p2804, %rd6412, %rd6410;
	selp.u64 	%rd6413, 1, 0, %p2804;
	add.s64 	%rd6414, %rd6412, %rd6409;
	setp.lt.u64 	%p2805, %rd6414, %rd6412;
	selp.u64 	%rd6415, 1, 0, %p2805;
	add.s64 	%rd6416, %rd6411, %rd6413;
	add.s64 	%rd6417, %rd6416, %rd6415;
	mul.lo.s64 	%rd6418, %rd12373, %rd785;
	mul.hi.u64 	%rd6419, %rd785, %rd12373;
	add.s64 	%rd6420, %rd6418, %rd6398;
	setp.lt.u64 	%p2806, %rd6420, %rd6418;
	selp.u64 	%rd6421, 1, 0, %p2806;
	add.s64 	%rd6422, %rd6419, %rd6421;
	mul.lo.s64 	%rd6423, %rd12372, %rd785;
	mul.hi.u64 	%rd6424, %rd785, %rd12372;
	add.s64 	%rd6425, %rd6423, %rd6406;
	setp.lt.u64 	%p2807, %rd6425, %rd6423;
	selp.u64 	%rd6426, 1, 0, %p2807;
	add.s64 	%rd6427, %rd6425, %rd6422;
	setp.lt.u64 	%p2808, %rd6427, %rd6425;
	selp.u64 	%rd6428, 1, 0, %p2808;
	add.s64 	%rd6429, %rd6424, %rd6426;
	add.s64 	%rd6430, %rd6429, %rd6428;
	mul.lo.s64 	%rd6431, %rd12371, %rd785;
	mul.hi.u64 	%rd6432, %rd785, %rd12371;
	add.s64 	%rd6433, %rd6431, %rd6414;
	setp.lt.u64 	%p2809, %rd6433, %rd6431;
	selp.u64 	%rd6434, 1, 0, %p2809;
	add.s64 	%rd6435, %rd6433, %rd6430;
	setp.lt.u64 	%p2810, %rd6435, %rd6433;
	selp.u64 	%rd6436, 1, 0, %p2810;
	add.s64 	%rd6437, %rd6432, %rd6434;
	add.s64 	%rd6438, %rd6437, %rd6436;
	mul.lo.s64 	%rd6439, %rd12370, %rd785;
	mul.hi.u64 	%rd6440, %rd785, %rd12370;
	add.s64 	%rd6441, %rd6439, %rd6417;
	setp.lt.u64 	%p2811, %rd6441, %rd6439;
	selp.u64 	%rd6442, 1, 0, %p2811;
	add.s64 	%rd6443, %rd6441, %rd6438;
	setp.lt.u64 	%p2812, %rd6443, %rd6441;
	selp.u64 	%rd6444, 1, 0, %p2812;
	add.s64 	%rd6445, %rd6440, %rd6442;
	add.s64 	%rd6446, %rd6445, %rd6444;
	mov.b64 	%rd6447, 977;
	mul.hi.u64 	%rd6448, %rd6427, %rd6447;
	mul.lo.s64 	%rd6449, %rd6435, 977;
	mul.hi.u64 	%rd6450, %rd6435, %rd6447;
	add.s64 	%rd6451, %rd6449, %rd6448;
	setp.lt.u64 	%p2813, %rd6451, %rd6449;
	selp.u64 	%rd6452, 1, 0, %p2813;
	add.s64 	%rd6453, %rd6450, %rd6452;
	mul.lo.s64 	%rd6454, %rd6443, 977;
	mul.hi.u64 	%rd6455, %rd6443, %rd6447;
	add.s64 	%rd6456, %rd6454, %rd6453;
	setp.lt.u64 	%p2814, %rd6456, %rd6454;
	selp.u64 	%rd6457, 1, 0, %p2814;
	add.s64 	%rd6458, %rd6455, %rd6457;
	mul.lo.s64 	%rd6459, %rd6446, 977;
	mul.hi.u64 	%rd6460, %rd6446, %rd6447;
	add.s64 	%rd6461, %rd6459, %rd6458;
	setp.lt.u64 	%p2815, %rd6461, %rd6459;
	selp.u64 	%rd6462, 1, 0, %p2815;
	add.s64 	%rd6463, %rd6460, %rd6462;
	shl.b64 	%rd6464, %rd6427, 32;
	mov.b64 	{%r314, %r315}, %rd6427;
	mov.b64 	{%r316, %r317}, %rd6435;
	mov.b64 	%rd6465, {%r315, %r316};
	mov.b64 	{%r318, %r319}, %rd6443;
	mov.b64 	%rd6466, {%r317, %r318};
	mov.b64 	{%r320, %r321}, %rd6446;
	mov.b64 	%rd6467, {%r319, %r320};
	shr.u64 	%rd6468, %rd6446, 32;
	mad.lo.s64 	%rd6469, %rd6427, 977, %rd6464;
	setp.lt.u64 	%p2816, %rd6469, %rd6464;
	selp.u64 	%rd6470, 1, 0, %p2816;
	add.s64 	%rd6471, %rd6465, %rd6470;
	add.s64 	%rd6472, %rd6471, %rd6451;
	setp.lt.u64 	%p2817, %rd6472, %rd6465;
	setp.eq.s64 	%p2818, %rd6472, %rd6465;
	and.pred  	%p2819, %p2816, %p2818;
	or.pred  	%p2820, %p2817, %p2819;
	selp.u64 	%rd6473, 1, 0, %p2820;
	add.s64 	%rd6474, %rd6466, %rd6473;
	add.s64 	%rd6475, %rd6474, %rd6456;
	setp.lt.u64 	%p2821, %rd6475, %rd6466;
	setp.eq.s64 	%p2822, %rd6475, %rd6466;
	and.pred  	%p2823, %p2820, %p2822;
	or.pred  	%p2824, %p2821, %p2823;
	selp.u64 	%rd6476, 1, 0, %p2824;
	add.s64 	%rd6477, %rd6467, %rd6476;
	add.s64 	%rd6478, %rd6477, %rd6461;
	setp.lt.u64 	%p2825, %rd6478, %rd6467;
	setp.eq.s64 	%p2826, %rd6478, %rd6467;
	and.pred  	%p2827, %p2824, %p2826;
	or.pred  	%p2828, %p2825, %p2827;
	selp.u64 	%rd6479, 1, 0, %p2828;
	add.s64 	%rd6480, %rd6468, %rd6479;
	add.s64 	%rd6481, %rd6480, %rd6463;
	mad.lo.s64 	%rd12382, %rd12373, %rd788, %rd6469;
	setp.lt.u64 	%p2829, %rd12382, %rd6469;
	selp.u64 	%rd6482, 1, 0, %p2829;
	add.s64 	%rd6483, %rd6472, %rd6362;
	add.s64 	%rd12381, %rd6483, %rd6482;
	setp.lt.u64 	%p2830, %rd12381, %rd6362;
	setp.eq.s64 	%p2831, %rd12381, %rd6362;
	and.pred  	%p2832, %p2829, %p2831;
	or.pred  	%p2833, %p2830, %p2832;
	selp.u64 	%rd6484, 1, 0, %p2833;
	add.s64 	%rd6485, %rd6475, %rd6391;
	add.s64 	%rd12380, %rd6485, %rd6484;
	setp.lt.u64 	%p2834, %rd12380, %rd6391;
	setp.eq.s64 	%p2835, %rd12380, %rd6391;
	and.pred  	%p2836, %p2833, %p2835;
	or.pred  	%p2837, %p2834, %p2836;
	selp.u64 	%rd6486, 1, 0, %p2837;
	add.s64 	%rd6487, %rd6478, %rd6420;
	add.s64 	%rd12379, %rd6487, %rd6486;
	setp.lt.u64 	%p2838, %rd12379, %rd6420;
	setp.eq.s64 	%p2839, %rd12379, %rd6420;
	and.pred  	%p2840, %p2837, %p2839;
	or.pred  	%p2841, %p2838, %p2840;
	selp.u64 	%rd6488, 1, 0, %p2841;
	add.s64 	%rd12374, %rd6481, %rd6488;
	setp.eq.s64 	%p2842, %rd12374, 0;
	@%p2842 bra 	$L__BB1_198;
	mov.u64 	%rd12376, %rd12381;
	mov.u64 	%rd12377, %rd12380;
	mov.u64 	%rd12378, %rd12379;
$L__BB1_197:
	mul.lo.s64 	%rd6490, %rd12374, 977;
	shl.b64 	%rd6491, %rd12374, 32;
	add.s64 	%rd12382, %rd6490, %rd12382;
	setp.lt.u64 	%p2843, %rd12382, %rd6490;
	selp.u64 	%rd6492, 1, 0, %p2843;
	add.s64 	%rd6493, %rd6491, %rd12376;
	add.s64 	%rd12381, %rd6493, %rd6492;
	setp.lt.u64 	%p2844, %rd12381, %rd12376;
	setp.eq.s64 	%p2845, %rd12381, %rd12376;
	and.pred  	%p2846, %p2843, %p2845;
	or.pred  	%p2847, %p2844, %p2846;
	selp.u64 	%rd6494, 1, 0, %p2847;
	add.s64 	%rd12380, %rd12377, %rd6494;
	setp.lt.u64 	%p2848, %rd12380, %rd12377;
	selp.u64 	%rd6495, 1, 0, %p2848;
	add.s64 	%rd12379, %rd12378, %rd6495;
	setp.lt.u64 	%p2849, %rd12379, %rd12378;
	mov.b64 	%rd12374, 1;
	mov.u64 	%rd12376, %rd12381;
	mov.u64 	%rd12377, %rd12380;
	mov.u64 	%rd12378, %rd12379;
	@%p2849 bra 	$L__BB1_197;
$L__BB1_198:
	ld.const.u64 	%rd6496, [SECP256K1_P];
	setp.lt.u64 	%p2851, %rd12382, %rd6496;
	ld.const.u64 	%rd6497, [SECP256K1_P+8];
	setp.lt.u64 	%p2852, %rd12381, %rd6497;
	setp.eq.s64 	%p2853, %rd12381, %rd6497;
	and.pred  	%p2854, %p2851, %p2853;
	or.pred  	%p2856, %p2852, %p2854;
	ld.const.u64 	%rd6498, [SECP256K1_P+16];
	setp.lt.u64 	%p2857, %rd12380, %rd6498;
	setp.eq.s64 	%p2858, %rd12380, %rd6498;
	and.pred  	%p2859, %p2858, %p2856;
	or.pred  	%p124, %p2857, %p2859;
	ld.const.u64 	%rd6499, [SECP256K1_P+24];
	setp.lt.u64 	%p2861, %rd12379, %rd6499;
	mov.pred 	%p6047, 0;
	@%p2861 bra 	$L__BB1_200;
	not.pred 	%p2862, %p124;
	ld.const.u64 	%rd6500, [SECP256K1_P+24];
	setp.ne.s64 	%p2863, %rd12379, %rd6500;
	or.pred  	%p6047, %p2863, %p2862;
$L__BB1_200:
	selp.u64 	%rd6501, 1, 0, %p124;
	ld.const.u64 	%rd6502, [SECP256K1_P+24];
	add.s64 	%rd6503, %rd6502, %rd6501;
	selp.b64 	%rd6504, %rd6503, 0, %p6047;
	sub.s64 	%rd883, %rd12379, %rd6504;
	ld.const.u64 	%rd6505, [SECP256K1_P+8];
	setp.lt.u64 	%p2864, %rd12381, %rd6505;
	ld.const.u64 	%rd6506, [SECP256K1_P];
	setp.lt.u64 	%p2865, %rd12382, %rd6506;
	setp.eq.s64 	%p2866, %rd12381, %rd6505;
	and.pred  	%p2867, %p2865, %p2866;
	or.pred  	%p2869, %p2864, %p2867;
	selp.u64 	%rd6507, 1, 0, %p2869;
	ld.const.u64 	%rd6508, [SECP256K1_P+16];
	add.s64 	%rd6509, %rd6508, %rd6507;
	selp.b64 	%rd6510, %rd6509, 0, %p6047;
	sub.s64 	%rd884, %rd12380, %rd6510;
	selp.u64 	%rd6511, 1, 0, %p2865;
	add.s64 	%rd6512, %rd6505, %rd6511;
	selp.b64 	%rd6513, %rd6512, 0, %p6047;
	sub.s64 	%rd885, %rd12381, %rd6513;
	selp.b64 	%rd6514, %rd6506, 0, %p6047;
	sub.s64 	%rd886, %rd12382, %rd6514;
	mul.hi.u64 	%rd6515, %rd672, %rd768;
	mul.lo.s64 	%rd6516, %rd767, %rd672;
	mul.hi.u64 	%rd6517, %rd672, %rd767;
	add.s64 	%rd6518, %rd6516, %rd6515;
	setp.lt.u64 	%p2870, %rd6518, %rd6516;
	selp.u64 	%rd6519, 1, 0, %p2870;
	add.s64 	%rd6520, %rd6517, %rd6519;
	mul.lo.s64 	%rd6521, %rd766, %rd672;
	mul.hi.u64 	%rd6522, %rd672, %rd766;
	add.s64 	%rd6523, %rd6521, %rd6520;
	setp.lt.u64 	%p2871, %rd6523, %rd6521;
	selp.u64 	%rd6524, 1, 0, %p2871;
	add.s64 	%rd6525, %rd6522, %rd6524;
	mul.lo.s64 	%rd6526, %rd765, %rd672;
	mul.hi.u64 	%rd6527, %rd672, %rd765;
	add.s64 	%rd6528, %rd6526, %rd6525;
	setp.lt.u64 	%p2872, %rd6528, %rd6526;
	selp.u64 	%rd6529, 1, 0, %p2872;
	add.s64 	%rd6530, %rd6527, %rd6529;
	mul.lo.s64 	%rd6531, %rd768, %rd671;
	mul.hi.u64 	%rd6532, %rd671, %rd768;
	add.s64 	%rd6533, %rd6531, %rd6518;
	setp.lt.u64 	%p2873, %rd6533, %rd6531;
	selp.u64 	%rd6534, 1, 0, %p2873;
	add.s64 	%rd6535, %rd6532, %rd6534;
	mul.lo.s64 	%rd6536, %rd767, %rd671;
	mul.hi.u64 	%rd6537, %rd671, %rd767;
	add.s64 	%rd6538, %rd6536, %rd6523;
	setp.lt.u64 	%p2874, %rd6538, %rd6536;
	selp.u64 	%rd6539, 1, 0, %p2874;
	add.s64 	%rd6540, %rd6538, %rd6535;
	setp.lt.u64 	%p2875, %rd6540, %rd6538;
	selp.u64 	%rd6541, 1, 0, %p2875;
	add.s64 	%rd6542, %rd6537, %rd6539;
	add.s64 	%rd6543, %rd6542, %rd6541;
	mul.lo.s64 	%rd6544, %rd766, %rd671;
	mul.hi.u64 	%rd6545, %rd671, %rd766;
	add.s64 	%rd6546, %rd6544, %rd6528;
	setp.lt.u64 	%p2876, %rd6546, %rd6544;
	selp.u64 	%rd6547, 1, 0, %p2876;
	add.s64 	%rd6548, %rd6546, %rd6543;
	setp.lt.u64 	%p2877, %rd6548, %rd6546;
	selp.u64 	%rd6549, 1, 0, %p2877;
	add.s64 	%rd6550, %rd6545, %rd6547;
	add.s64 	%rd6551, %rd6550, %rd6549;
	mul.lo.s64 	%rd6552, %rd765, %rd671;
	mul.hi.u64 	%rd6553, %rd671, %rd765;
	add.s64 	%rd6554, %rd6552, %rd6530;
	setp.lt.u64 	%p2878, %rd6554, %rd6552;
	selp.u64 	%rd6555, 1, 0, %p2878;
	add.s64 	%rd6556, %rd6554, %rd6551;
	setp.lt.u64 	%p2879, %rd6556, %rd6554;
	selp.u64 	%rd6557, 1, 0, %p2879;
	add.s64 	%rd6558, %rd6553, %rd6555;
	add.s64 	%rd6559, %rd6558, %rd6557;
	mul.lo.s64 	%rd6560, %rd768, %rd670;
	mul.hi.u64 	%rd6561, %rd670, %rd768;
	add.s64 	%rd6562, %rd6560, %rd6540;
	setp.lt.u64 	%p2880, %rd6562, %rd6560;
	selp.u64 	%rd6563, 1, 0, %p2880;
	add.s64 	%rd6564, %rd6561, %rd6563;
	mul.lo.s64 	%rd6565, %rd767, %rd670;
	mul.hi.u64 	%rd6566, %rd670, %rd767;
	add.s64 	%rd6567, %rd6565, %rd6548;
	setp.lt.u64 	%p2881, %rd6567, %rd6565;
	selp.u64 	%rd6568, 1, 0, %p2881;
	add.s64 	%rd6569, %rd6567, %rd6564;
	setp.lt.u64 	%p2882, %rd6569, %rd6567;
	selp.u64 	%rd6570, 1, 0, %p2882;
	add.s64 	%rd6571, %rd6566, %rd6568;
	add.s64 	%rd6572, %rd6571, %rd6570;
	mul.lo.s64 	%rd6573, %rd766, %rd670;
	mul.hi.u64 	%rd6574, %rd670, %rd766;
	add.s64 	%rd6575, %rd6573, %rd6556;
	setp.lt.u64 	%p2883, %rd6575, %rd6573;
	selp.u64 	%rd6576, 1, 0, %p2883;
	add.s64 	%rd6577, %rd6575, %rd6572;
	setp.lt.u64 	%p2884, %rd6577, %rd6575;
	selp.u64 	%rd6578, 1, 0, %p2884;
	add.s64 	%rd6579, %rd6574, %rd6576;
	add.s64 	%rd6580, %rd6579, %rd6578;
	mul.lo.s64 	%rd6581, %rd765, %rd670;
	mul.hi.u64 	%rd6582, %rd670, %rd765;
	add.s64 	%rd6583, %rd6581, %rd6559;
	setp.lt.u64 	%p2885, %rd6583, %rd6581;
	selp.u64 	%rd6584, 1, 0, %p2885;
	add.s64 	%rd6585, %rd6583, %rd6580;
	setp.lt.u64 	%p2886, %rd6585, %rd6583;
	selp.u64 	%rd6586, 1, 0, %p2886;
	add.s64 	%rd6587, %rd6582, %rd6584;
	add.s64 	%rd6588, %rd6587, %rd6586;
	mul.lo.s64 	%rd6589, %rd768, %rd669;
	mul.hi.u64 	%rd6590, %rd669, %rd768;
	add.s64 	%rd6591, %rd6589, %rd6569;
	setp.lt.u64 	%p2887, %rd6591, %rd6589;
	selp.u64 	%rd6592, 1, 0, %p2887;
	add.s64 	%rd6593, %rd6590, %rd6592;
	mul.lo.s64 	%rd6594, %rd767, %rd669;
	mul.hi.u64 	%rd6595, %rd669, %rd767;
	add.s64 	%rd6596, %rd6594, %rd6577;
	setp.lt.u64 	%p2888, %rd6596, %rd6594;
	selp.u64 	%rd6597, 1, 0, %p2888;
	add.s64 	%rd6598, %rd6596, %rd6593;
	setp.lt.u64 	%p2889, %rd6598, %rd6596;
	selp.u64 	%rd6599, 1, 0, %p2889;
	add.s64 	%rd6600, %rd6595, %rd6597;
	add.s64 	%rd6601, %rd6600, %rd6599;
	mul.lo.s64 	%rd6602, %rd766, %rd669;
	mul.hi.u64 	%rd6603, %rd669, %rd766;
	add.s64 	%rd6604, %rd6602, %rd6585;
	setp.lt.u64 	%p2890, %rd6604, %rd6602;
	selp.u64 	%rd6605, 1, 0, %p2890;
	add.s64 	%rd6606, %rd6604, %rd6601;
	setp.lt.u64 	%p2891, %rd6606, %rd6604;
	selp.u64 	%rd6607, 1, 0, %p2891;
	add.s64 	%rd6608, %rd6603, %rd6605;
	add.s64 	%rd6609, %rd6608, %rd6607;
	mul.lo.s64 	%rd6610, %rd765, %rd669;
	mul.hi.u64 	%rd6611, %rd669, %rd765;
	add.s64 	%rd6612, %rd6610, %rd6588;
	setp.lt.u64 	%p2892, %rd6612, %rd6610;
	selp.u64 	%rd6613, 1, 0, %p2892;
	add.s64 	%rd6614, %rd6612, %rd6609;
	setp.lt.u64 	%p2893, %rd6614, %rd6612;
	selp.u64 	%rd6615, 1, 0, %p2893;
	add.s64 	%rd6616, %rd6611, %rd6613;
	add.s64 	%rd6617, %rd6616, %rd6615;
	mov.b64 	%rd6618, 977;
	mul.hi.u64 	%rd6619, %rd6598, %rd6618;
	mul.lo.s64 	%rd6620, %rd6606, 977;
	mul.hi.u64 	%rd6621, %rd6606, %rd6618;
	add.s64 	%rd6622, %rd6620, %rd6619;
	setp.lt.u64 	%p2894, %rd6622, %rd6620;
	selp.u64 	%rd6623, 1, 0, %p2894;
	add.s64 	%rd6624, %rd6621, %rd6623;
	mul.lo.s64 	%rd6625, %rd6614, 977;
	mul.hi.u64 	%rd6626, %rd6614, %rd6618;
	add.s64 	%rd6627, %rd6625, %rd6624;
	setp.lt.u64 	%p2895, %rd6627, %rd6625;
	selp.u64 	%rd6628, 1, 0, %p2895;
	add.s64 	%rd6629, %rd6626, %rd6628;
	mul.lo.s64 	%rd6630, %rd6617, 977;
	mul.hi.u64 	%rd6631, %rd6617, %rd6618;
	add.s64 	%rd6632, %rd6630, %rd6629;
	setp.lt.u64 	%p2896, %rd6632, %rd6630;
	selp.u64 	%rd6633, 1, 0, %p2896;
	add.s64 	%rd6634, %rd6631, %rd6633;
	shl.b64 	%rd6635, %rd6598, 32;
	mov.b64 	{%r322, %r323}, %rd6598;
	mov.b64 	{%r324, %r325}, %rd6606;
	mov.b64 	%rd6636, {%r323, %r324};
	mov.b64 	{%r326, %r327}, %rd6614;
	mov.b64 	%rd6637, {%r325, %r326};
	mov.b64 	{%r328, %r329}, %rd6617;
	mov.b64 	%rd6638, {%r327, %r328};
	shr.u64 	%rd6639, %rd6617, 32;
	mad.lo.s64 	%rd6640, %rd6598, 977, %rd6635;
	setp.lt.u64 	%p2897, %rd6640, %rd6635;
	selp.u64 	%rd6641, 1, 0, %p2897;
	add.s64 	%rd6642, %rd6636, %rd6641;
	add.s64 	%rd6643, %rd6642, %rd6622;
	setp.lt.u64 	%p2898, %rd6643, %rd6636;
	setp.eq.s64 	%p2899, %rd6643, %rd6636;
	and.pred  	%p2900, %p2897, %p2899;
	or.pred  	%p2901, %p2898, %p2900;
	selp.u64 	%rd6644, 1, 0, %p2901;
	add.s64 	%rd6645, %rd6637, %rd6644;
	add.s64 	%rd6646, %rd6645, %rd6627;
	setp.lt.u64 	%p2902, %rd6646, %rd6637;
	setp.eq.s64 	%p2903, %rd6646, %rd6637;
	and.pred  	%p2904, %p2901, %p2903;
	or.pred  	%p2905, %p2902, %p2904;
	selp.u64 	%rd6647, 1, 0, %p2905;
	add.s64 	%rd6648, %rd6638, %rd6647;
	add.s64 	%rd6649, %rd6648, %rd6632;
	setp.lt.u64 	%p2906, %rd6649, %rd6638;
	setp.eq.s64 	%p2907, %rd6649, %rd6638;
	and.pred  	%p2908, %p2905, %p2907;
	or.pred  	%p2909, %p2906, %p2908;
	selp.u64 	%rd6650, 1, 0, %p2909;
	add.s64 	%rd6651, %rd6639, %rd6650;
	add.s64 	%rd6652, %rd6651, %rd6634;
	mad.lo.s64 	%rd12391, %rd768, %rd672, %rd6640;
	setp.lt.u64 	%p2910, %rd12391, %rd6640;
	selp.u64 	%rd6653, 1, 0, %p2910;
	add.s64 	%rd6654, %rd6643, %rd6533;
	add.s64 	%rd12390, %rd6654, %rd6653;
	setp.lt.u64 	%p2911, %rd12390, %rd6533;
	setp.eq.s64 	%p2912, %rd12390, %rd6533;
	and.pred  	%p2913, %p2910, %p2912;
	or.pred  	%p2914, %p2911, %p2913;
	selp.u64 	%rd6655, 1, 0, %p2914;
	add.s64 	%rd6656, %rd6646, %rd6562;
	add.s64 	%rd12389, %rd6656, %rd6655;
	setp.lt.u64 	%p2915, %rd12389, %rd6562;
	setp.eq.s64 	%p2916, %rd12389, %rd6562;
	and.pred  	%p2917, %p2914, %p2916;
	or.pred  	%p2918, %p2915, %p2917;
	selp.u64 	%rd6657, 1, 0, %p2918;
	add.s64 	%rd6658, %rd6649, %rd6591;
	add.s64 	%rd12388, %rd6658, %rd6657;
	setp.lt.u64 	%p2919, %rd12388, %rd6591;
	setp.eq.s64 	%p2920, %rd12388, %rd6591;
	and.pred  	%p2921, %p2918, %p2920;
	or.pred  	%p2922, %p2919, %p2921;
	selp.u64 	%rd6659, 1, 0, %p2922;
	add.s64 	%rd12383, %rd6652, %rd6659;
	setp.eq.s64 	%p2923, %rd12383, 0;
	@%p2923 bra 	$L__BB1_203;
	mov.u64 	%rd12385, %rd12390;
	mov.u64 	%rd12386, %rd12389;
	mov.u64 	%rd12387, %rd12388;
$L__BB1_202:
	mul.lo.s64 	%rd6661, %rd12383, 977;
	shl.b64 	%rd6662, %rd12383, 32;
	add.s64 	%rd12391, %rd6661, %rd12391;
	setp.lt.u64 	%p2924, %rd12391, %rd6661;
	selp.u64 	%rd6663, 1, 0, %p2924;
	add.s64 	%rd6664, %rd6662, %rd12385;
	add.s64 	%rd12390, %rd6664, %rd6663;
	setp.lt.u64 	%p2925, %rd12390, %rd12385;
	setp.eq.s64 	%p2926, %rd12390, %rd12385;
	and.pred  	%p2927, %p2924, %p2926;
	or.pred  	%p2928, %p2925, %p2927;
	selp.u64 	%rd6665, 1, 0, %p2928;
	add.s64 	%rd12389, %rd12386, %rd6665;
	setp.lt.u64 	%p2929, %rd12389, %rd12386;
	selp.u64 	%rd6666, 1, 0, %p2929;
	add.s64 	%rd12388, %rd12387, %rd6666;
	setp.lt.u64 	%p2930, %rd12388, %rd12387;
	mov.b64 	%rd12383, 1;
	mov.u64 	%rd12385, %rd12390;
	mov.u64 	%rd12386, %rd12389;
	mov.u64 	%rd12387, %rd12388;
	@%p2930 bra 	$L__BB1_202;
$L__BB1_203:
	setp.lt.u64 	%p2932, %rd12391, %rd6506;
	ld.const.u64 	%rd6668, [SECP256K1_P+8];
	setp.lt.u64 	%p2933, %rd12390, %rd6668;
	setp.eq.s64 	%p2934, %rd12390, %rd6668;
	and.pred  	%p2935, %p2932, %p2934;
	or.pred  	%p2937, %p2933, %p2935;
	ld.const.u64 	%rd6669, [SECP256K1_P+16];
	setp.lt.u64 	%p2938, %rd12389, %rd6669;
	setp.eq.s64 	%p2939, %rd12389, %rd6669;
	and.pred  	%p2940, %p2939, %p2937;
	or.pred  	%p127, %p2938, %p2940;
	ld.const.u64 	%rd6670, [SECP256K1_P+24];
	setp.lt.u64 	%p2942, %rd12388, %rd6670;
	mov.pred 	%p6048, 0;
	@%p2942 bra 	$L__BB1_205;
	not.pred 	%p2943, %p127;
	setp.ne.s64 	%p2944, %rd12388, %rd6670;
	or.pred  	%p6048, %p2944, %p2943;
$L__BB1_205:
	selp.u64 	%rd6672, 1, 0, %p127;
	ld.const.u64 	%rd6673, [SECP256K1_P+24];
	add.s64 	%rd6674, %rd6673, %rd6672;
	selp.b64 	%rd6675, %rd6674, 0, %p6048;
	sub.s64 	%rd905, %rd12388, %rd6675;
	ld.const.u64 	%rd6676, [SECP256K1_P+8];
	setp.lt.u64 	%p2946, %rd12390, %rd6676;
	ld.const.u64 	%rd6677, [SECP256K1_P];
	setp.lt.u64 	%p2947, %rd12391, %rd6677;
	setp.eq.s64 	%p2948, %rd12390, %rd6676;
	and.pred  	%p2949, %p2947, %p2948;
	or.pred  	%p2951, %p2946, %p2949;
	selp.u64 	%rd6678, 1, 0, %p2951;
	ld.const.u64 	%rd6679, [SECP256K1_P+16];
	add.s64 	%rd6680, %rd6679, %rd6678;
	selp.b64 	%rd6681, %rd6680, 0, %p6048;
	sub.s64 	%rd6682, %rd12389, %rd6681;
	selp.u64 	%rd6683, 1, 0, %p2947;
	add.s64 	%rd6684, %rd6676, %rd6683;
	selp.b64 	%rd6685, %rd6684, 0, %p6048;
	sub.s64 	%rd6686, %rd12390, %rd6685;
	selp.b64 	%rd6687, %rd6677, 0, %p6048;
	sub.s64 	%rd6688, %rd12391, %rd6687;
	shl.b64 	%rd906, %rd6688, 1;
	setp.lt.s64 	%p2952, %rd6688, 0;
	mov.b64 	{%r330, %r331}, %rd6688;
	mov.b64 	{%r332, %r333}, %rd6686;
	shf.l.wrap.b32 	%r334, %r331, %r332, 1;
	shf.l.wrap.b32 	%r335, %r332, %r333, 1;
	mov.b64 	%rd907, {%r334, %r335};
	setp.lt.u64 	%p2953, %rd907, %rd6686;
	setp.eq.s64 	%p2954, %rd907, %rd6686;
	and.pred  	%p2955, %p2952, %p2954;
	or.pred  	%p2956, %p2953, %p2955;
	selp.u64 	%rd6689, 1, 0, %p2956;
	shl.b64 	%rd6690, %rd6682, 1;
	or.b64  	%rd908, %rd6690, %rd6689;
	setp.lt.u64 	%p2957, %rd908, %rd6682;
	setp.eq.s64 	%p2958, %rd908, %rd6682;
	and.pred  	%p2959, %p2956, %p2958;
	or.pred  	%p130, %p2957, %p2959;
	selp.u64 	%rd6691, 1, 0, %p130;
	shl.b64 	%rd6692, %rd905, 1;
	or.b64  	%rd909, %rd6692, %rd6691;
	setp.lt.u64 	%p2960, %rd909, %rd905;
	mov.pred 	%p6049, -1;
	@%p2960 bra 	$L__BB1_207;
	setp.eq.s64 	%p2961, %rd909, %rd905;
	and.pred  	%p6049, %p130, %p2961;
$L__BB1_207:
	setp.lt.u64 	%p2963, %rd906, %rd6677;
	setp.lt.u64 	%p2964, %rd907, %rd6676;
	setp.eq.s64 	%p2965, %rd907, %rd6676;
	and.pred  	%p2966, %p2963, %p2965;
	or.pred  	%p2968, %p2964, %p2966;
	setp.lt.u64 	%p2969, %rd908, %rd6679;
	setp.eq.s64 	%p2970, %rd908, %rd6679;
	and.pred  	%p2971, %p2970, %p2968;
	or.pred  	%p133, %p2969, %p2971;
	ld.const.u64 	%rd6696, [SECP256K1_P+24];
	setp.lt.u64 	%p2973, %rd909, %rd6696;
	mov.pred 	%p6050, 0;
	@%p2973 bra 	$L__BB1_209;
	not.pred 	%p2974, %p133;
	setp.ne.s64 	%p2975, %rd909, %rd6696;
	or.pred  	%p6050, %p2975, %p2974;
$L__BB1_209:
	or.pred  	%p2976, %p6049, %p6050;
	selp.u64 	%rd6698, 1, 0, %p133;
	ld.const.u64 	%rd6699, [SECP256K1_P+24];
	add.s64 	%rd6700, %rd6699, %rd6698;
	selp.b64 	%rd6701, %rd6700, 0, %p2976;
	sub.s64 	%rd6702, %rd909, %rd6701;
	ld.const.u64 	%rd6703, [SECP256K1_P+8];
	setp.lt.u64 	%p2977, %rd907, %rd6703;
	ld.const.u64 	%rd6704, [SECP256K1_P];
	setp.lt.u64 	%p2978, %rd906, %rd6704;
	setp.eq.s64 	%p2979, %rd907, %rd6703;
	and.pred  	%p2980, %p2978, %p2979;
	or.pred  	%p2982, %p2977, %p2980;
	selp.u64 	%rd6705, 1, 0, %p2982;
	ld.const.u64 	%rd6706, [SECP256K1_P+16];
	add.s64 	%rd6707, %rd6706, %rd6705;
	selp.b64 	%rd6708, %rd6707, 0, %p2976;
	sub.s64 	%rd6709, %rd908, %rd6708;
	selp.u64 	%rd6710, 1, 0, %p2978;
	add.s64 	%rd6711, %rd6703, %rd6710;
	selp.b64 	%rd6712, %rd6711, 0, %p2976;
	sub.s64 	%rd6713, %rd907, %rd6712;
	selp.b64 	%rd6714, %rd6704, 0, %p2976;
	sub.s64 	%rd6715, %rd906, %rd6714;
	sub.s64 	%rd12429, %rd886, %rd6715;
	setp.lt.u64 	%p2983, %rd886, %rd6715;
	selp.s64 	%rd6716, -1, 0, %p2983;
	sub.s64 	%rd6717, %rd885, %rd6713;
	add.s64 	%rd12428, %rd6717, %rd6716;
	setp.lt.u64 	%p2984, %rd885, %rd6713;
	setp.eq.s64 	%p2985, %rd885, %rd6713;
	and.pred  	%p2986, %p2983, %p2985;
	or.pred  	%p2988, %p2984, %p2986;
	selp.s64 	%rd6718, -1, 0, %p2988;
	sub.s64 	%rd6719, %rd884, %rd6709;
	add.s64 	%rd12427, %rd6719, %rd6718;
	setp.lt.u64 	%p2989, %rd884, %rd6709;
	setp.eq.s64 	%p2990, %rd884, %rd6709;
	and.pred  	%p2991, %p2990, %p2988;
	or.pred  	%p2993, %p2989, %p2991;
	selp.s64 	%rd6720, -1, 0, %p2993;
	sub.s64 	%rd6721, %rd883, %rd6702;
	add.s64 	%rd12426, %rd6721, %rd6720;
	setp.ge.u64 	%p2994, %rd883, %rd6702;
	setp.eq.s64 	%p2995, %rd883, %rd6702;
	and.pred  	%p2996, %p2995, %p2993;
	not.pred 	%p2998, %p2996;
	and.pred  	%p2999, %p2994, %p2998;
	@%p2999 bra 	$L__BB1_211;
	add.s64 	%rd12429, %rd6704, %rd12429;
	setp.lt.u64 	%p3000, %rd12429, %rd6704;
	selp.u64 	%rd6723, 1, 0, %p3000;
	add.s64 	%rd6725, %rd6703, %rd12428;
	add.s64 	%rd915, %rd6725, %rd6723;
	setp.lt.u64 	%p3001, %rd915, %rd12428;
	setp.eq.s64 	%p3002, %rd915, %rd12428;
	and.pred  	%p3003, %p3000, %p3002;
	or.pred  	%p3005, %p3001, %p3003;
	selp.u64 	%rd6726, 1, 0, %p3005;
	ld.const.u64 	%rd6727, [SECP256K1_P+16];
	add.s64 	%rd6728, %rd6727, %rd12427;
	add.s64 	%rd916, %rd6728, %rd6726;
	setp.lt.u64 	%p3006, %rd916, %rd12427;
	setp.eq.s64 	%p3007, %rd916, %rd12427;
	and.pred  	%p3008, %p3005, %p3007;
	or.pred  	%p3010, %p3006, %p3008;
	selp.u64 	%rd6729, 1, 0, %p3010;
	ld.const.u64 	%rd6730, [SECP256K1_P+24];
	add.s64 	%rd6731, %rd6730, %rd12426;
	add.s64 	%rd12426, %rd6731, %rd6729;
	mov.u64 	%rd12427, %rd916;
	mov.u64 	%rd12428, %rd915;
$L__BB1_211:
	add.s64 	%rd922, %rd12520, %rd12225;
	setp.lt.u64 	%p3012, %rd922, %rd12520;
	selp.u64 	%rd6732, 1, 0, %p3012;
	add.s64 	%rd6733, %rd12519, %rd12224;
	add.s64 	%rd923, %rd6733, %rd6732;
	setp.lt.u64 	%p3013, %rd923, %rd12224;
	setp.eq.s64 	%p3014, %rd923, %rd12224;
	and.pred  	%p3015, %p3012, %p3014;
	or.pred  	%p3016, %p3013, %p3015;
	selp.u64 	%rd6734, 1, 0, %p3016;
	add.s64 	%rd6735, %rd12518, %rd12223;
	add.s64 	%rd924, %rd6735, %rd6734;
	setp.lt.u64 	%p3017, %rd924, %rd12223;
	setp.eq.s64 	%p3018, %rd924, %rd12223;
	and.pred  	%p3019, %p3016, %p3018;
	or.pred  	%p136, %p3017, %p3019;
	selp.u64 	%rd6736, 1, 0, %p136;
	add.s64 	%rd6737, %rd12517, %rd12222;
	add.s64 	%rd925, %rd6737, %rd6736;
	setp.lt.u64 	%p3020, %rd925, %rd12222;
	mov.pred 	%p6051, -1;
	@%p3020 bra 	$L__BB1_213;
	setp.eq.s64 	%p3021, %rd925, %rd12222;
	and.pred  	%p6051, %p136, %p3021;
$L__BB1_213:
	setp.lt.u64 	%p3023, %rd922, %rd6704;
	setp.lt.u64 	%p3024, %rd923, %rd6703;
	setp.eq.s64 	%p3025, %rd923, %rd6703;
	and.pred  	%p3026, %p3023, %p3025;
	or.pred  	%p3028, %p3024, %p3026;
	setp.lt.u64 	%p3029, %rd924, %rd6706;
	setp.eq.s64 	%p3030, %rd924, %rd6706;
	and.pred  	%p3031, %p3030, %p3028;
	or.pred  	%p139, %p3029, %p3031;
	setp.lt.u64 	%p3033, %rd925, %rd6699;
	mov.pred 	%p6052, 0;
	@%p3033 bra 	$L__BB1_215;
	not.pred 	%p3034, %p139;
	setp.ne.s64 	%p3035, %rd925, %rd6699;
	or.pred  	%p6052, %p3035, %p3034;
$L__BB1_215:
	or.pred  	%p3036, %p6051, %p6052;
	selp.u64 	%rd6741, 1, 0, %p139;
	ld.const.u64 	%rd6742, [SECP256K1_P+24];
	add.s64 	%rd6743, %rd6742, %rd6741;
	selp.b64 	%rd6744, %rd6743, 0, %p3036;
	sub.s64 	%rd6745, %rd925, %rd6744;
	ld.const.u64 	%rd6746, [SECP256K1_P+8];
	setp.lt.u64 	%p3037, %rd923, %rd6746;
	ld.const.u64 	%rd6747, [SECP256K1_P];
	setp.lt.u64 	%p3038, %rd922, %rd6747;
	setp.eq.s64 	%p3039, %rd923, %rd6746;
	and.pred  	%p3040, %p3038, %p3039;
	or.pred  	%p3042, %p3037, %p3040;
	selp.u64 	%rd6748, 1, 0, %p3042;
	ld.const.u64 	%rd6749, [SECP256K1_P+16];
	add.s64 	%rd6750, %rd6749, %rd6748;
	selp.b64 	%rd6751, %rd6750, 0, %p3036;
	sub.s64 	%rd6752, %rd924, %rd6751;
	selp.u64 	%rd6753, 1, 0, %p3038;
	add.s64 	%rd6754, %rd6746, %rd6753;
	selp.b64 	%rd6755, %rd6754, 0, %p3036;
	sub.s64 	%rd6756, %rd923, %rd6755;
	selp.b64 	%rd6757, %rd6747, 0, %p3036;
	sub.s64 	%rd6758, %rd922, %rd6757;
	mul.hi.u64 	%rd6759, %rd6758, %rd6758;
	mul.lo.s64 	%rd6760, %rd6756, %rd6758;
	mul.hi.u64 	%rd6761, %rd6758, %rd6756;
	add.s64 	%rd6762, %rd6760, %rd6759;
	setp.lt.u64 	%p3043, %rd6762, %rd6760;
	selp.u64 	%rd6763, 1, 0, %p3043;
	add.s64 	%rd6764, %rd6761, %rd6763;
	mul.lo.s64 	%rd6765, %rd6752, %rd6758;
	mul.hi.u64 	%rd6766, %rd6758, %rd6752;
	add.s64 	%rd6767, %rd6765, %rd6764;
	setp.lt.u64 	%p3044, %rd6767, %rd6765;
	selp.u64 	%rd6768, 1, 0, %p3044;
	add.s64 	%rd6769, %rd6766, %rd6768;
	mul.lo.s64 	%rd6770, %rd6745, %rd6758;
	mul.hi.u64 	%rd6771, %rd6758, %rd6745;
	add.s64 	%rd6772, %rd6770, %rd6769;
	setp.lt.u64 	%p3045, %rd6772, %rd6770;
	selp.u64 	%rd6773, 1, 0, %p3045;
	add.s64 	%rd6774, %rd6771, %rd6773;
	mul.hi.u64 	%rd6775, %rd6756, %rd6758;
	add.s64 	%rd6776, %rd6762, %rd6760;
	setp.lt.u64 	%p3046, %rd6776, %rd6762;
	selp.u64 	%rd6777, 1, 0, %p3046;
	add.s64 	%rd6778, %rd6775, %rd6777;
	mul.lo.s64 	%rd6779, %rd6756, %rd6756;
	mul.hi.u64 	%rd6780, %rd6756, %rd6756;
	add.s64 	%rd6781, %rd6779, %rd6767;
	setp.lt.u64 	%p3047, %rd6781, %rd6779;
	selp.u64 	%rd6782, 1, 0, %p3047;
	add.s64 	%rd6783, %rd6781, %rd6778;
	setp.lt.u64 	%p3048, %rd6783, %rd6781;
	selp.u64 	%rd6784, 1, 0, %p3048;
	add.s64 	%rd6785, %rd6780, %rd6782;
	add.s64 	%rd6786, %rd6785, %rd6784;
	mul.lo.s64 	%rd6787, %rd6752, %rd6756;
	mul.hi.u64 	%rd6788, %rd6756, %rd6752;
	add.s64 	%rd6789, %rd6787, %rd6772;
	setp.lt.u64 	%p3049, %rd6789, %rd6787;
	selp.u64 	%rd6790, 1, 0, %p3049;
	add.s64 	%rd6791, %rd6789, %rd6786;
	setp.lt.u64 	%p3050, %rd6791, %rd6789;
	selp.u64 	%rd6792, 1, 0, %p3050;
	add.s64 	%rd6793, %rd6788, %rd6790;
	add.s64 	%rd6794, %rd6793, %rd6792;
	mul.lo.s64 	%rd6795, %rd6745, %rd6756;
	mul.hi.u64 	%rd6796, %rd6756, %rd6745;
	add.s64 	%rd6797, %rd6795, %rd6774;
	setp.lt.u64 	%p3051, %rd6797, %rd6795;
	selp.u64 	%rd6798, 1, 0, %p3051;
	add.s64 	%rd6799, %rd6797, %rd6794;
	setp.lt.u64 	%p3052, %rd6799, %rd6797;
	selp.u64 	%rd6800, 1, 0, %p3052;
	add.s64 	%rd6801, %rd6796, %rd6798;
	add.s64 	%rd6802, %rd6801, %rd6800;
	mul.hi.u64 	%rd6803, %rd6752, %rd6758;
	add.s64 	%rd6804, %rd6765, %rd6783;
	setp.lt.u64 	%p3053, %rd6804, %rd6765;
	selp.u64 	%rd6805, 1, 0, %p3053;
	add.s64 	%rd6806, %rd6803, %rd6805;
	mul.hi.u64 	%rd6807, %rd6752, %rd6756;
	add.s64 	%rd6808, %rd6787, %rd6791;
	setp.lt.u64 	%p3054, %rd6808, %rd6787;
	selp.u64 	%rd6809, 1, 0, %p3054;
	add.s64 	%rd6810, %rd6808, %rd6806;
	setp.lt.u64 	%p3055, %rd6810, %rd6808;
	selp.u64 	%rd6811, 1, 0, %p3055;
	add.s64 	%rd6812, %rd6807, %rd6809;
	add.s64 	%rd6813, %rd6812, %rd6811;
	mul.lo.s64 	%rd6814, %rd6752, %rd6752;
	mul.hi.u64 	%rd6815, %rd6752, %rd6752;
	add.s64 	%rd6816, %rd6814, %rd6799;
	setp.lt.u64 	%p3056, %rd6816, %rd6814;
	selp.u64 	%rd6817, 1, 0, %p3056;
	add.s64 	%rd6818, %rd6816, %rd6813;
	setp.lt.u64 	%p3057, %rd6818, %rd6816;
	selp.u64 	%rd6819, 1, 0, %p3057;
	add.s64 	%rd6820, %rd6815, %rd6817;
	add.s64 	%rd6821, %rd6820, %rd6819;
	mul.lo.s64 	%rd6822, %rd6745, %rd6752;
	mul.hi.u64 	%rd6823, %rd6752, %rd6745;
	add.s64 	%rd6824, %rd6822, %rd6802;
	setp.lt.u64 	%p3058, %rd6824, %rd6822;
	selp.u64 	%rd6825, 1, 0, %p3058;
	add.s64 	%rd6826, %rd6824, %rd6821;
	setp.lt.u64 	%p3059, %rd6826, %rd6824;
	selp.u64 	%rd6827, 1, 0, %p3059;
	add.s64 	%rd6828, %rd6823, %rd6825;
	add.s64 	%rd6829, %rd6828, %rd6827;
	mul.hi.u64 	%rd6830, %rd6745, %rd6758;
	add.s64 	%rd6831, %rd6770, %rd6810;
	setp.lt.u64 	%p3060, %rd6831, %rd6770;
	selp.u64 	%rd6832, 1, 0, %p3060;
	add.s64 	%rd6833, %rd6830, %rd6832;
	mul.hi.u64 	%rd6834, %rd6745, %rd6756;
	add.s64 	%rd6835, %rd6795, %rd6818;
	setp.lt.u64 	%p3061, %rd6835, %rd6795;
	selp.u64 	%rd6836, 1, 0, %p3061;
	add.s64 	%rd6837, %rd6835, %rd6833;
	setp.lt.u64 	%p3062, %rd6837, %rd6835;
	selp.u64 	%rd6838, 1, 0, %p3062;
	add.s64 	%rd6839, %rd6834, %rd6836;
	add.s64 	%rd6840, %rd6839, %rd6838;
	mul.hi.u64 	%rd6841, %rd6745, %rd6752;
	add.s64 	%rd6842, %rd6822, %rd6826;
	setp.lt.u64 	%p3063, %rd6842, %rd6822;
	selp.u64 	%rd6843, 1, 0, %p3063;
	add.s64 	%rd6844, %rd6842, %rd6840;
	setp.lt.u64 	%p3064, %rd6844, %rd6842;
	selp.u64 	%rd6845, 1, 0, %p3064;
	add.s64 	%rd6846, %rd6841, %rd6843;
	add.s64 	%rd6847, %rd6846, %rd6845;
	mul.lo.s64 	%rd6848, %rd6745, %rd6745;
	mul.hi.u64 	%rd6849, %rd6745, %rd6745;
	add.s64 	%rd6850, %rd6848, %rd6829;
	setp.lt.u64 	%p3065, %rd6850, %rd6848;
	selp.u64 	%rd6851, 1, 0, %p3065;
	add.s64 	%rd6852, %rd6850, %rd6847;
	setp.lt.u64 	%p3066, %rd6852, %rd6850;
	selp.u64 	%rd6853, 1, 0, %p3066;
	add.s64 	%rd6854, %rd6849, %rd6851;
	add.s64 	%rd6855, %rd6854, %rd6853;
	mov.b64 	%rd6856, 977;
	mul.hi.u64 	%rd6857, %rd6837, %rd6856;
	mul.lo.s64 	%rd6858, %rd6844, 977;
	mul.hi.u64 	%rd6859, %rd6844, %rd6856;
	add.s64 	%rd6860, %rd6858, %rd6857;
	setp.lt.u64 	%p3067, %rd6860, %rd6858;
	selp.u64 	%rd6861, 1, 0, %p3067;
	add.s64 	%rd6862, %rd6859, %rd6861;
	mul.lo.s64 	%rd6863, %rd6852, 977;
	mul.hi.u64 	%rd6864, %rd6852, %rd6856;
	add.s64 	%rd6865, %rd6863, %rd6862;
	setp.lt.u64 	%p3068, %rd6865, %rd6863;
	selp.u64 	%rd6866, 1, 0, %p3068;
	add.s64 	%rd6867, %rd6864, %rd6866;
	mul.lo.s64 	%rd6868, %rd6855, 977;
	mul.hi.u64 	%rd6869, %rd6855, %rd6856;
	add.s64 	%rd6870, %rd6868, %rd6867;
	setp.lt.u64 	%p3069, %rd6870, %rd6868;
	selp.u64 	%rd6871, 1, 0, %p3069;
	add.s64 	%rd6872, %rd6869, %rd6871;
	shl.b64 	%rd6873, %rd6837, 32;
	mov.b64 	{%r336, %r337}, %rd6837;
	mov.b64 	{%r338, %r339}, %rd6844;
	mov.b64 	%rd6874, {%r337, %r338};
	mov.b64 	{%r340, %r341}, %rd6852;
	mov.b64 	%rd6875, {%r339, %r340};
	mov.b64 	{%r342, %r343}, %rd6855;
	mov.b64 	%rd6876, {%r341, %r342};
	shr.u64 	%rd6877, %rd6855, 32;
	mad.lo.s64 	%rd6878, %rd6837, 977, %rd6873;
	setp.lt.u64 	%p3070, %rd6878, %rd6873;
	selp.u64 	%rd6879, 1, 0, %p3070;
	add.s64 	%rd6880, %rd6874, %rd6879;
	add.s64 	%rd6881, %rd6880, %rd6860;
	setp.lt.u64 	%p3071, %rd6881, %rd6874;
	setp.eq.s64 	%p3072, %rd6881, %rd6874;
	and.pred  	%p3073, %p3070, %p3072;
	or.pred  	%p3074, %p3071, %p3073;
	selp.u64 	%rd6882, 1, 0, %p3074;
	add.s64 	%rd6883, %rd6875, %rd6882;
	add.s64 	%rd6884, %rd6883, %rd6865;
	setp.lt.u64 	%p3075, %rd6884, %rd6875;
	setp.eq.s64 	%p3076, %rd6884, %rd6875;
	and.pred  	%p3077, %p3074, %p3076;
	or.pred  	%p3078, %p3075, %p3077;
	selp.u64 	%rd6885, 1, 0, %p3078;
	add.s64 	%rd6886, %rd6876, %rd6885;
	add.s64 	%rd6887, %rd6886, %rd6870;
	setp.lt.u64 	%p3079, %rd6887, %rd6876;
	setp.eq.s64 	%p3080, %rd6887, %rd6876;
	and.pred  	%p3081, %p3078, %p3080;
	or.pred  	%p3082, %p3079, %p3081;
	selp.u64 	%rd6888, 1, 0, %p3082;
	add.s64 	%rd6889, %rd6877, %rd6888;
	add.s64 	%rd6890, %rd6889, %rd6872;
	mad.lo.s64 	%rd12404, %rd6758, %rd6758, %rd6878;
	setp.lt.u64 	%p3083, %rd12404, %rd6878;
	selp.u64 	%rd6891, 1, 0, %p3083;
	add.s64 	%rd6892, %rd6881, %rd6776;
	add.s64 	%rd12403, %rd6892, %rd6891;
	setp.lt.u64 	%p3084, %rd12403, %rd6776;
	setp.eq.s64 	%p3085, %rd12403, %rd6776;
	and.pred  	%p3086, %p3083, %p3085;
	or.pred  	%p3087, %p3084, %p3086;
	selp.u64 	%rd6893, 1, 0, %p3087;
	add.s64 	%rd6894, %rd6884, %rd6804;
	add.s64 	%rd12402, %rd6894, %rd6893;
	setp.lt.u64 	%p3088, %rd12402, %rd6804;
	setp.eq.s64 	%p3089, %rd12402, %rd6804;
	and.pred  	%p3090, %p3087, %p3089;
	or.pred  	%p3091, %p3088, %p3090;
	selp.u64 	%rd6895, 1, 0, %p3091;
	add.s64 	%rd6896, %rd6887, %rd6831;
	add.s64 	%rd12401, %rd6896, %rd6895;
	setp.lt.u64 	%p3092, %rd12401, %rd6831;
	setp.eq.s64 	%p3093, %rd12401, %rd6831;
	and.pred  	%p3094, %p3091, %p3093;
	or.pred  	%p3095, %p3092, %p3094;
	selp.u64 	%rd6897, 1, 0, %p3095;
	add.s64 	%rd12396, %rd6890, %rd6897;
	setp.eq.s64 	%p3096, %rd12396, 0;
	@%p3096 bra 	$L__BB1_218;
	mov.u64 	%rd12398, %rd12403;
	mov.u64 	%rd12399, %rd12402;
	mov.u64 	%rd12400, %rd12401;
$L__BB1_217:
	mul.lo.s64 	%rd6899, %rd12396, 977;
	shl.b64 	%rd6900, %rd12396, 32;
	add.s64 	%rd12404, %rd6899, %rd12404;
	setp.lt.u64 	%p3097, %rd12404, %rd6899;
	selp.u64 	%rd6901, 1, 0, %p3097;
	add.s64 	%rd6902, %rd6900, %rd12398;
	add.s64 	%rd12403, %rd6902, %rd6901;
	setp.lt.u64 	%p3098, %rd12403, %rd12398;
	setp.eq.s64 	%p3099, %rd12403, %rd12398;
	and.pred  	%p3100, %p3097, %p3099;
	or.pred  	%p3101, %p3098, %p3100;
	selp.u64 	%rd6903, 1, 0, %p3101;
	add.s64 	%rd12402, %rd12399, %rd6903;
	setp.lt.u64 	%p3102, %rd12402, %rd12399;
	selp.u64 	%rd6904, 1, 0, %p3102;
	add.s64 	%rd12401, %rd12400, %rd6904;
	setp.lt.u64 	%p3103, %rd12401, %rd12400;
	mov.b64 	%rd12396, 1;
	mov.u64 	%rd12398, %rd12403;
	mov.u64 	%rd12399, %rd12402;
	mov.u64 	%rd12400, %rd12401;
	@%p3103 bra 	$L__BB1_217;
$L__BB1_218:
	setp.lt.u64 	%p3105, %rd12404, %rd6747;
	setp.lt.u64 	%p3106, %rd12403, %rd6746;
	setp.eq.s64 	%p3107, %rd12403, %rd6746;
	and.pred  	%p3108, %p3105, %p3107;
	or.pred  	%p3110, %p3106, %p3108;
	setp.lt.u64 	%p3111, %rd12402, %rd6749;
	setp.eq.s64 	%p3112, %rd12402, %rd6749;
	and.pred  	%p3113, %p3112, %p3110;
	or.pred  	%p142, %p3111, %p3113;
	setp.lt.u64 	%p3115, %rd12401, %rd6742;
	mov.pred 	%p6053, 0;
	@%p3115 bra 	$L__BB1_220;
	not.pred 	%p3116, %p142;
	setp.ne.s64 	%p3117, %rd12401, %rd6742;
	or.pred  	%p6053, %p3117, %p3116;
$L__BB1_220:
	selp.u64 	%rd6908, 1, 0, %p142;
	add.s64 	%rd6909, %rd6742, %rd6908;
	selp.b64 	%rd6910, %rd6909, 0, %p6053;
	sub.s64 	%rd6911, %rd12401, %rd6910;
	ld.const.u64 	%rd6913, [SECP256K1_P];
	setp.lt.u64 	%p3119, %rd12404, %rd6913;
	and.pred  	%p3121, %p3119, %p3107;
	or.pred  	%p3123, %p3106, %p3121;
	selp.u64 	%rd6914, 1, 0, %p3123;
	ld.const.u64 	%rd947, [SECP256K1_P+16];
	add.s64 	%rd6915, %rd947, %rd6914;
	selp.b64 	%rd6916, %rd6915, 0, %p6053;
	sub.s64 	%rd6917, %rd12402, %rd6916;
	selp.u64 	%rd6918, 1, 0, %p3119;
	add.s64 	%rd6919, %rd6746, %rd6918;
	selp.b64 	%rd6920, %rd6919, 0, %p6053;
	sub.s64 	%rd6921, %rd12403, %rd6920;
	selp.b64 	%rd6922, %rd6913, 0, %p6053;
	sub.s64 	%rd6923, %rd12404, %rd6922;
	sub.s64 	%rd12408, %rd6923, %rd561;
	setp.lt.u64 	%p3124, %rd6923, %rd561;
	selp.s64 	%rd6924, -1, 0, %p3124;
	sub.s64 	%rd6925, %rd6921, %rd560;
	add.s64 	%rd12407, %rd6925, %rd6924;
	setp.lt.u64 	%p3125, %rd6921, %rd560;
	setp.eq.s64 	%p3126, %rd6921, %rd560;
	and.pred  	%p3127, %p3124, %p3126;
	or.pred  	%p3129, %p3125, %p3127;
	selp.s64 	%rd6926, -1, 0, %p3129;
	sub.s64 	%rd6927, %rd6917, %rd559;
	add.s64 	%rd12406, %rd6927, %rd6926;
	setp.lt.u64 	%p3130, %rd6917, %rd559;
	setp.eq.s64 	%p3131, %rd6917, %rd559;
	and.pred  	%p3132, %p3131, %p3129;
	or.pred  	%p3134, %p3130, %p3132;
	selp.s64 	%rd6928, -1, 0, %p3134;
	sub.s64 	%rd6929, %rd6911, %rd557;
	add.s64 	%rd12405, %rd6929, %rd6928;
	setp.ge.u64 	%p3135, %rd6911, %rd557;
	setp.eq.s64 	%p3136, %rd6911, %rd557;
	and.pred  	%p3137, %p3136, %p3134;
	not.pred 	%p3139, %p3137;
	and.pred  	%p3140, %p3135, %p3139;
	@%p3140 bra 	$L__BB1_222;
	add.s64 	%rd12408, %rd6913, %rd12408;
	setp.lt.u64 	%p3141, %rd12408, %rd6913;
	selp.u64 	%rd6931, 1, 0, %p3141;
	ld.const.u64 	%rd6932, [SECP256K1_P+8];
	add.s64 	%rd6933, %rd6932, %rd12407;
	add.s64 	%rd953, %rd6933, %rd6931;
	setp.lt.u64 	%p3142, %rd953, %rd12407;
	setp.eq.s64 	%p3143, %rd953, %rd12407;
	and.pred  	%p3144, %p3141, %p3143;
	or.pred  	%p3146, %p3142, %p3144;
	selp.u64 	%rd6934, 1, 0, %p3146;
	add.s64 	%rd6935, %rd947, %rd12406;
	add.s64 	%rd954, %rd6935, %rd6934;
	setp.lt.u64 	%p3147, %rd954, %rd12406;
	setp.eq.s64 	%p3148, %rd954, %rd12406;
	and.pred  	%p3149, %p3146, %p3148;
	or.pred  	%p3151, %p3147, %p3149;
	selp.u64 	%rd6936, 1, 0, %p3151;
	add.s64 	%rd6937, %rd6742, %rd12405;
	add.s64 	%rd12405, %rd6937, %rd6936;
	mov.u64 	%rd12406, %rd954;
	mov.u64 	%rd12407, %rd953;
$L__BB1_222:
	sub.s64 	%rd12412, %rd12408, %rd585;
	setp.lt.u64 	%p3152, %rd12408, %rd585;
	selp.s64 	%rd6938, -1, 0, %p3152;
	add.s64 	%rd6939, %rd12407, %rd6938;
	sub.s64 	%rd12411, %rd6939, %rd584;
	setp.lt.u64 	%p3153, %rd12407, %rd584;
	setp.eq.s64 	%p3154, %rd12407, %rd584;
	and.pred  	%p3155, %p3152, %p3154;
	or.pred  	%p3156, %p3153, %p3155;
	selp.s64 	%rd6940, -1, 0, %p3156;
	sub.s64 	%rd6941, %rd12406, %rd583;
	add.s64 	%rd12410, %rd6941, %rd6940;
	setp.lt.u64 	%p3157, %rd12406, %rd583;
	setp.eq.s64 	%p3158, %rd12406, %rd583;
	and.pred  	%p3159, %p3156, %p3158;
	or.pred  	%p3160, %p3157, %p3159;
	not.pred 	%p3161, %p3160;
	selp.s64 	%rd6942, -1, 0, %p3160;
	sub.s64 	%rd6943, %rd12405, %rd581;
	add.s64 	%rd12409, %rd6943, %rd6942;
	setp.ge.u64 	%p3162, %rd12405, %rd581;
	setp.ne.s64 	%p3163, %rd12405, %rd581;
	or.pred  	%p3164, %p3163, %p3161;
	and.pred  	%p3165, %p3162, %p3164;
	@%p3165 bra 	$L__BB1_224;
	add.s64 	%rd12412, %rd6913, %rd12412;
	setp.lt.u64 	%p3166, %rd12412, %rd6913;
	selp.u64 	%rd6945, 1, 0, %p3166;
	ld.const.u64 	%rd6946, [SECP256K1_P+8];
	add.s64 	%rd6947, %rd6946, %rd12411;
	add.s64 	%rd965, %rd6947, %rd6945;
	setp.lt.u64 	%p3167, %rd965, %rd12411;
	setp.eq.s64 	%p3168, %rd965, %rd12411;
	and.pred  	%p3169, %p3166, %p3168;
	or.pred  	%p3171, %p3167, %p3169;
	selp.u64 	%rd6948, 1, 0, %p3171;
	add.s64 	%rd6949, %rd947, %rd12410;
	add.s64 	%rd966, %rd6949, %rd6948;
	setp.lt.u64 	%p3172, %rd966, %rd12410;
	setp.eq.s64 	%p3173, %rd966, %rd12410;
	and.pred  	%p3174, %p3171, %p3173;
	or.pred  	%p3176, %p3172, %p3174;
	selp.u64 	%rd6950, 1, 0, %p3176;
	add.s64 	%rd6951, %rd6742, %rd12409;
	add.s64 	%rd12409, %rd6951, %rd6950;
	mov.u64 	%rd12410, %rd966;
	mov.u64 	%rd12411, %rd965;
$L__BB1_224:
	mul.hi.u64 	%rd6952, %rd12412, %rd12321;
	mul.lo.s64 	%rd6953, %rd12320, %rd12412;
	mul.hi.u64 	%rd6954, %rd12412, %rd12320;
	add.s64 	%rd6955, %rd6953, %rd6952;
	setp.lt.u64 	%p3177, %rd6955, %rd6953;
	selp.u64 	%rd6956, 1, 0, %p3177;
	add.s64 	%rd6957, %rd6954, %rd6956;
	mul.lo.s64 	%rd6958, %rd12319, %rd12412;
	mul.hi.u64 	%rd6959, %rd12412, %rd12319;
	add.s64 	%rd6960, %rd6958, %rd6957;
	setp.lt.u64 	%p3178, %rd6960, %rd6958;
	selp.u64 	%rd6961, 1, 0, %p3178;
	add.s64 	%rd6962, %rd6959, %rd6961;
	mul.lo.s64 	%rd6963, %rd12318, %rd12412;
	mul.hi.u64 	%rd6964, %rd12412, %rd12318;
	add.s64 	%rd6965, %rd6963, %rd6962;
	setp.lt.u64 	%p3179, %rd6965, %rd6963;
	selp.u64 	%rd6966, 1, 0, %p3179;
	add.s64 	%rd6967, %rd6964, %rd6966;
	mul.lo.s64 	%rd6968, %rd12321, %rd12411;
	mul.hi.u64 	%rd6969, %rd12411, %rd12321;
	add.s64 	%rd6970, %rd6968, %rd6955;
	setp.lt.u64 	%p3180, %rd6970, %rd6968;
	selp.u64 	%rd6971, 1, 0, %p3180;
	add.s64 	%rd6972, %rd6969, %rd6971;
	mul.lo.s64 	%rd6973, %rd12320, %rd12411;
	mul.hi.u64 	%rd6974, %rd12411, %rd12320;
	add.s64 	%rd6975, %rd6973, %rd6960;
	setp.lt.u64 	%p3181, %rd6975, %rd6973;
	selp.u64 	%rd6976, 1, 0, %p3181;
	add.s64 	%rd6977, %rd6975, %rd6972;
	setp.lt.u64 	%p3182, %rd6977, %rd6975;
	selp.u64 	%rd6978, 1, 0, %p3182;
	add.s64 	%rd6979, %rd6974, %rd6976;
	add.s64 	%rd6980, %rd6979, %rd6978;
	mul.lo.s64 	%rd6981, %rd12319, %rd12411;
	mul.hi.u64 	%rd6982, %rd12411, %rd12319;
	add.s64 	%rd6983, %rd6981, %rd6965;
	setp.lt.u64 	%p3183, %rd6983, %rd6981;
	selp.u64 	%rd6984, 1, 0, %p3183;
	add.s64 	%rd6985, %rd6983, %rd6980;
	setp.lt.u64 	%p3184, %rd6985, %rd6983;
	selp.u64 	%rd6986, 1, 0, %p3184;
	add.s64 	%rd6987, %rd6982, %rd6984;
	add.s64 	%rd6988, %rd6987, %rd6986;
	mul.lo.s64 	%rd6989, %rd12318, %rd12411;
	mul.hi.u64 	%rd6990, %rd12411, %rd12318;
	add.s64 	%rd6991, %rd6989, %rd6967;
	setp.lt.u64 	%p3185, %rd6991, %rd6989;
	selp.u64 	%rd6992, 1, 0, %p3185;
	add.s64 	%rd6993, %rd6991, %rd6988;
	setp.lt.u64 	%p3186, %rd6993, %rd6991;
	selp.u64 	%rd6994, 1, 0, %p3186;
	add.s64 	%rd6995, %rd6990, %rd6992;
	add.s64 	%rd6996, %rd6995, %rd6994;
	mul.lo.s64 	%rd6997, %rd12321, %rd12410;
	mul.hi.u64 	%rd6998, %rd12410, %rd12321;
	add.s64 	%rd6999, %rd6997, %rd6977;
	setp.lt.u64 	%p3187, %rd6999, %rd6997;
	selp.u64 	%rd7000, 1, 0, %p3187;
	add.s64 	%rd7001, %rd6998, %rd7000;
	mul.lo.s64 	%rd7002, %rd12320, %rd12410;
	mul.hi.u64 	%rd7003, %rd12410, %rd12320;
	add.s64 	%rd7004, %rd7002, %rd6985;
	setp.lt.u64 	%p3188, %rd7004, %rd7002;
	selp.u64 	%rd7005, 1, 0, %p3188;
	add.s64 	%rd7006, %rd7004, %rd7001;
	setp.lt.u64 	%p3189, %rd7006, %rd7004;
	selp.u64 	%rd7007, 1, 0, %p3189;
	add.s64 	%rd7008, %rd7003, %rd7005;
	add.s64 	%rd7009, %rd7008, %rd7007;
	mul.lo.s64 	%rd7010, %rd12319, %rd12410;
	mul.hi.u64 	%rd7011, %rd12410, %rd12319;
	add.s64 	%rd7012, %rd7010, %rd6993;
	setp.lt.u64 	%p3190, %rd7012, %rd7010;
	selp.u64 	%rd7013, 1, 0, %p3190;
	add.s64 	%rd7014, %rd7012, %rd7009;
	setp.lt.u64 	%p3191, %rd7014, %rd7012;
	selp.u64 	%rd7015, 1, 0, %p3191;
	add.s64 	%rd7016, %rd7011, %rd7013;
	add.s64 	%rd7017, %rd7016, %rd7015;
	mul.lo.s64 	%rd7018, %rd12318, %rd12410;
	mul.hi.u64 	%rd7019, %rd12410, %rd12318;
	add.s64 	%rd7020, %rd7018, %rd6996;
	setp.lt.u64 	%p3192, %rd7020, %rd7018;
	selp.u64 	%rd7021, 1, 0, %p3192;
	add.s64 	%rd7022, %rd7020, %rd7017;
	setp.lt.u64 	%p3193, %rd7022, %rd7020;
	selp.u64 	%rd7023, 1, 0, %p3193;
	add.s64 	%rd7024, %rd7019, %rd7021;
	add.s64 	%rd7025, %rd7024, %rd7023;
	mul.lo.s64 	%rd7026, %rd12321, %rd12409;
	mul.hi.u64 	%rd7027, %rd12409, %rd12321;
	add.s64 	%rd7028, %rd7026, %rd7006;
	setp.lt.u64 	%p3194, %rd7028, %rd7026;
	selp.u64 	%rd7029, 1, 0, %p3194;
	add.s64 	%rd7030, %rd7027, %rd7029;
	mul.lo.s64 	%rd7031, %rd12320, %rd12409;
	mul.hi.u64 	%rd7032, %rd12409, %rd12320;
	add.s64 	%rd7033, %rd7031, %rd7014;
	setp.lt.u64 	%p3195, %rd7033, %rd7031;
	selp.u64 	%rd7034, 1, 0, %p3195;
	add.s64 	%rd7035, %rd7033, %rd7030;
	setp.lt.u64 	%p3196, %rd7035, %rd7033;
	selp.u64 	%rd7036, 1, 0, %p3196;
	add.s64 	%rd7037, %rd7032, %rd7034;
	add.s64 	%rd7038, %rd7037, %rd7036;
	mul.lo.s64 	%rd7039, %rd12319, %rd12409;
	mul.hi.u64 	%rd7040, %rd12409, %rd12319;
	add.s64 	%rd7041, %rd7039, %rd7022;
	setp.lt.u64 	%p3197, %rd7041, %rd7039;
	selp.u64 	%rd7042, 1, 0, %p3197;
	add.s64 	%rd7043, %rd7041, %rd7038;
	setp.lt.u64 	%p3198, %rd7043, %rd7041;
	selp.u64 	%rd7044, 1, 0, %p3198;
	add.s64 	%rd7045, %rd7040, %rd7042;
	add.s64 	%rd7046, %rd7045, %rd7044;
	mul.lo.s64 	%rd7047, %rd12318, %rd12409;
	mul.hi.u64 	%rd7048, %rd12409, %rd12318;
	add.s64 	%rd7049, %rd7047, %rd7025;
	setp.lt.u64 	%p3199, %rd7049, %rd7047;
	selp.u64 	%rd7050, 1, 0, %p3199;
	add.s64 	%rd7051, %rd7049, %rd7046;
	setp.lt.u64 	%p3200, %rd7051, %rd7049;
	selp.u64 	%rd7052, 1, 0, %p3200;
	add.s64 	%rd7053, %rd7048, %rd7050;
	add.s64 	%rd7054, %rd7053, %rd7052;
	mov.b64 	%rd7055, 977;
	mul.hi.u64 	%rd7056, %rd7035, %rd7055;
	mul.lo.s64 	%rd7057, %rd7043, 977;
	mul.hi.u64 	%rd7058, %rd7043, %rd7055;
	add.s64 	%rd7059, %rd7057, %rd7056;
	setp.lt.u64 	%p3201, %rd7059, %rd7057;
	selp.u64 	%rd7060, 1, 0, %p3201;
	add.s64 	%rd7061, %rd7058, %rd7060;
	mul.lo.s64 	%rd7062, %rd7051, 977;
	mul.hi.u64 	%rd7063, %rd7051, %rd7055;
	add.s64 	%rd7064, %rd7062, %rd7061;
	setp.lt.u64 	%p3202, %rd7064, %rd7062;
	selp.u64 	%rd7065, 1, 0, %p3202;
	add.s64 	%rd7066, %rd7063, %rd7065;
	mul.lo.s64 	%rd7067, %rd7054, 977;
	mul.hi.u64 	%rd7068, %rd7054, %rd7055;
	add.s64 	%rd7069, %rd7067, %rd7066;
	setp.lt.u64 	%p3203, %rd7069, %rd7067;
	selp.u64 	%rd7070, 1, 0, %p3203;
	add.s64 	%rd7071, %rd7068, %rd7070;
	shl.b64 	%rd7072, %rd7035, 32;
	mov.b64 	{%r344, %r345}, %rd7035;
	mov.b64 	{%r346, %r347}, %rd7043;
	mov.b64 	%rd7073, {%r345, %r346};
	mov.b64 	{%r348, %r349}, %rd7051;
	mov.b64 	%rd7074, {%r347, %r348};
	mov.b64 	{%r350, %r351}, %rd7054;
	mov.b64 	%rd7075, {%r349, %r350};
	shr.u64 	%rd7076, %rd7054, 32;
	mad.lo.s64 	%rd7077, %rd7035, 977, %rd7072;
	setp.lt.u64 	%p3204, %rd7077, %rd7072;
	selp.u64 	%rd7078, 1, 0, %p3204;
	add.s64 	%rd7079, %rd7073, %rd7078;
	add.s64 	%rd7080, %rd7079, %rd7059;
	setp.lt.u64 	%p3205, %rd7080, %rd7073;
	setp.eq.s64 	%p3206, %rd7080, %rd7073;
	and.pred  	%p3207, %p3204, %p3206;
	or.pred  	%p3208, %p3205, %p3207;
	selp.u64 	%rd7081, 1, 0, %p3208;
	add.s64 	%rd7082, %rd7074, %rd7081;
	add.s64 	%rd7083, %rd7082, %rd7064;
	setp.lt.u64 	%p3209, %rd7083, %rd7074;
	setp.eq.s64 	%p3210, %rd7083, %rd7074;
	and.pred  	%p3211, %p3208, %p3210;
	or.pred  	%p3212, %p3209, %p3211;
	selp.u64 	%rd7084, 1, 0, %p3212;
	add.s64 	%rd7085, %rd7075, %rd7084;
	add.s64 	%rd7086, %rd7085, %rd7069;
	setp.lt.u64 	%p3213, %rd7086, %rd7075;
	setp.eq.s64 	%p3214, %rd7086, %rd7075;
	and.pred  	%p3215, %p3212, %p3214;
	or.pred  	%p3216, %p3213, %p3215;
	selp.u64 	%rd7087, 1, 0, %p3216;
	add.s64 	%rd7088, %rd7076, %rd7087;
	add.s64 	%rd7089, %rd7088, %rd7071;
	mad.lo.s64 	%rd12421, %rd12321, %rd12412, %rd7077;
	setp.lt.u64 	%p3217, %rd12421, %rd7077;
	selp.u64 	%rd7090, 1, 0, %p3217;
	add.s64 	%rd7091, %rd7080, %rd6970;
	add.s64 	%rd12420, %rd7091, %rd7090;
	setp.lt.u64 	%p3218, %rd12420, %rd6970;
	setp.eq.s64 	%p3219, %rd12420, %rd6970;
	and.pred  	%p3220, %p3217, %p3219;
	or.pred  	%p3221, %p3218, %p3220;
	selp.u64 	%rd7092, 1, 0, %p3221;
	add.s64 	%rd7093, %rd7083, %rd6999;
	add.s64 	%rd12419, %rd7093, %rd7092;
	setp.lt.u64 	%p3222, %rd12419, %rd6999;
	setp.eq.s64 	%p3223, %rd12419, %rd6999;
	and.pred  	%p3224, %p3221, %p3223;
	or.pred  	%p3225, %p3222, %p3224;
	selp.u64 	%rd7094, 1, 0, %p3225;
	add.s64 	%rd7095, %rd7086, %rd7028;
	add.s64 	%rd12418, %rd7095, %rd7094;
	setp.lt.u64 	%p3226, %rd12418, %rd7028;
	setp.eq.s64 	%p3227, %rd12418, %rd7028;
	and.pred  	%p3228, %p3225, %p3227;
	or.pred  	%p3229, %p3226, %p3228;
	selp.u64 	%rd7096, 1, 0, %p3229;
	add.s64 	%rd12413, %rd7089, %rd7096;
	setp.eq.s64 	%p3230, %rd12413, 0;
	@%p3230 bra 	$L__BB1_227;
	mov.u64 	%rd12415, %rd12420;
	mov.u64 	%rd12416, %rd12419;
	mov.u64 	%rd12417, %rd12418;
$L__BB1_226:
	mul.lo.s64 	%rd7098, %rd12413, 977;
	shl.b64 	%rd7099, %rd12413, 32;
	add.s64 	%rd12421, %rd7098, %rd12421;
	setp.lt.u64 	%p3231, %rd12421, %rd7098;
	selp.u64 	%rd7100, 1, 0, %p3231;
	add.s64 	%rd7101, %rd7099, %rd12415;
	add.s64 	%rd12420, %rd7101, %rd7100;
	setp.lt.u64 	%p3232, %rd12420, %rd12415;
	setp.eq.s64 	%p3233, %rd12420, %rd12415;
	and.pred  	%p3234, %p3231, %p3233;
	or.pred  	%p3235, %p3232, %p3234;
	selp.u64 	%rd7102, 1, 0, %p3235;
	add.s64 	%rd12419, %rd12416, %rd7102;
	setp.lt.u64 	%p3236, %rd12419, %rd12416;
	selp.u64 	%rd7103, 1, 0, %p3236;
	add.s64 	%rd12418, %rd12417, %rd7103;
	setp.lt.u64 	%p3237, %rd12418, %rd12417;
	mov.b64 	%rd12413, 1;
	mov.u64 	%rd12415, %rd12420;
	mov.u64 	%rd12416, %rd12419;
	mov.u64 	%rd12417, %rd12418;
	@%p3237 bra 	$L__BB1_226;
$L__BB1_227:
	setp.lt.u64 	%p3239, %rd12421, %rd6913;
	selp.u64 	%rd991, 1, 0, %p3239;
	ld.const.u64 	%rd992, [SECP256K1_P+8];
	setp.lt.u64 	%p3240, %rd12420, %rd992;
	setp.eq.s64 	%p3241, %rd12420, %rd992;
	and.pred  	%p3242, %p3239, %p3241;
	or.pred  	%p3244, %p3240, %p3242;
	selp.u64 	%rd993, 1, 0, %p3244;
	setp.lt.u64 	%p3245, %rd12419, %rd947;
	setp.eq.s64 	%p3246, %rd12419, %rd947;
	and.pred  	%p3247, %p3246, %p3244;
	or.pred  	%p145, %p3245, %p3247;
	setp.lt.u64 	%p3249, %rd12418, %rd6742;
	mov.pred 	%p6054, 0;
	@%p3249 bra 	$L__BB1_229;
	not.pred 	%p3250, %p145;
	setp.ne.s64 	%p3251, %rd12418, %rd6742;
	or.pred  	%p6054, %p3251, %p3250;
$L__BB1_229:
	selp.u64 	%rd7104, 1, 0, %p145;
	add.s64 	%rd7105, %rd6742, %rd7104;
	selp.b64 	%rd7106, %rd7105, 0, %p6054;
	sub.s64 	%rd12422, %rd12418, %rd7106;
	add.s64 	%rd7107, %rd947, %rd993;
	selp.b64 	%rd7108, %rd7107, 0, %p6054;
	sub.s64 	%rd12423, %rd12419, %rd7108;
	add.s64 	%rd7109, %rd992, %rd991;
	selp.b64 	%rd7110, %rd7109, 0, %p6054;
	sub.s64 	%rd12424, %rd12420, %rd7110;
	selp.b64 	%rd7111, %rd6913, 0, %p6054;
	sub.s64 	%rd12425, %rd12421, %rd7111;
$L__BB1_230:
	or.b64  	%rd7112, %rd12519, %rd12520;
	or.b64  	%rd7113, %rd7112, %rd12518;
	or.b64  	%rd7114, %rd7113, %rd12517;
	setp.eq.s64 	%p3252, %rd7114, 0;
	@%p3252 bra 	$L__BB1_313;
	mul.hi.u64 	%rd7115, %rd12528, %rd12528;
	mul.lo.s64 	%rd7116, %rd12527, %rd12528;
	mul.hi.u64 	%rd7117, %rd12528, %rd12527;
	add.s64 	%rd7118, %rd7116, %rd7115;
	setp.lt.u64 	%p3253, %rd7118, %rd7116;
	selp.u64 	%rd7119, 1, 0, %p3253;
	add.s64 	%rd7120, %rd7117, %rd7119;
	mul.lo.s64 	%rd7121, %rd12526, %rd12528;
	mul.hi.u64 	%rd7122, %rd12528, %rd12526;
	add.s64 	%rd7123, %rd7121, %rd7120;
	setp.lt.u64 	%p3254, %rd7123, %rd7121;
	selp.u64 	%rd7124, 1, 0, %p3254;
	add.s64 	%rd7125, %rd7122, %rd7124;
	mul.lo.s64 	%rd7126, %rd12525, %rd12528;
	mul.hi.u64 	%rd7127, %rd12528, %rd12525;
	add.s64 	%rd7128, %rd7126, %rd7125;
	setp.lt.u64 	%p3255, %rd7128, %rd7126;
	selp.u64 	%rd7129, 1, 0, %p3255;
	add.s64 	%rd7130, %rd7127, %rd7129;
	mul.hi.u64 	%rd7131, %rd12527, %rd12528;
	add.s64 	%rd7132, %rd7118, %rd7116;
	setp.lt.u64 	%p3256, %rd7132, %rd7118;
	selp.u64 	%rd7133, 1, 0, %p3256;
	add.s64 	%rd7134, %rd7131, %rd7133;
	mul.lo.s64 	%rd7135, %rd12527, %rd12527;
	mul.hi.u64 	%rd7136, %rd12527, %rd12527;
	add.s64 	%rd7137, %rd7135, %rd7123;
	setp.lt.u64 	%p3257, %rd7137, %rd7135;
	selp.u64 	%rd7138, 1, 0, %p3257;
	add.s64 	%rd7139, %rd7137, %rd7134;
	setp.lt.u64 	%p3258, %rd7139, %rd7137;
	selp.u64 	%rd7140, 1, 0, %p3258;
	add.s64 	%rd7141, %rd7136, %rd7138;
	add.s64 	%rd7142, %rd7141, %rd7140;
	mul.lo.s64 	%rd7143, %rd12526, %rd12527;
	mul.hi.u64 	%rd7144, %rd12527, %rd12526;
	add.s64 	%rd7145, %rd7143, %rd7128;
	setp.lt.u64 	%p3259, %rd7145, %rd7143;
	selp.u64 	%rd7146, 1, 0, %p3259;
	add.s64 	%rd7147, %rd7145, %rd7142;
	setp.lt.u64 	%p3260, %rd7147, %rd7145;
	selp.u64 	%rd7148, 1, 0, %p3260;
	add.s64 	%rd7149, %rd7144, %rd7146;
	add.s64 	%rd7150, %rd7149, %rd7148;
	mul.lo.s64 	%rd7151, %rd12525, %rd12527;
	mul.hi.u64 	%rd7152, %rd12527, %rd12525;
	add.s64 	%rd7153, %rd7151, %rd7130;
	setp.lt.u64 	%p3261, %rd7153, %rd7151;
	selp.u64 	%rd7154, 1, 0, %p3261;
	add.s64 	%rd7155, %rd7153, %rd7150;
	setp.lt.u64 	%p3262, %rd7155, %rd7153;
	selp.u64 	%rd7156, 1, 0, %p3262;
	add.s64 	%rd7157, %rd7152, %rd7154;
	add.s64 	%rd7158, %rd7157, %rd7156;
	mul.hi.u64 	%rd7159, %rd12526, %rd12528;
	add.s64 	%rd7160, %rd7121, %rd7139;
	setp.lt.u64 	%p3263, %rd7160, %rd7121;
	selp.u64 	%rd7161, 1, 0, %p3263;
	add.s64 	%rd7162, %rd7159, %rd7161;
	mul.hi.u64 	%rd7163, %rd12526, %rd12527;
	add.s64 	%rd7164, %rd7143, %rd7147;
	setp.lt.u64 	%p3264, %rd7164, %rd7143;
	selp.u64 	%rd7165, 1, 0, %p3264;
	add.s64 	%rd7166, %rd7164, %rd7162;
	setp.lt.u64 	%p3265, %rd7166, %rd7164;
	selp.u64 	%rd7167, 1, 0, %p3265;
	add.s64 	%rd7168, %rd7163, %rd7165;
	add.s64 	%rd7169, %rd7168, %rd7167;
	mul.lo.s64 	%rd7170, %rd12526, %rd12526;
	mul.hi.u64 	%rd7171, %rd12526, %rd12526;
	add.s64 	%rd7172, %rd7170, %rd7155;
	setp.lt.u64 	%p3266, %rd7172, %rd7170;
	selp.u64 	%rd7173, 1, 0, %p3266;
	add.s64 	%rd7174, %rd7172, %rd7169;
	setp.lt.u64 	%p3267, %rd7174, %rd7172;
	selp.u64 	%rd7175, 1, 0, %p3267;
	add.s64 	%rd7176, %rd7171, %rd7173;
	add.s64 	%rd7177, %rd7176, %rd7175;
	mul.lo.s64 	%rd7178, %rd12525, %rd12526;
	mul.hi.u64 	%rd7179, %rd12526, %rd12525;
	add.s64 	%rd7180, %rd7178, %rd7158;
	setp.lt.u64 	%p3268, %rd7180, %rd7178;
	selp.u64 	%rd7181, 1, 0, %p3268;
	add.s64 	%rd7182, %rd7180, %rd7177;
	setp.lt.u64 	%p3269, %rd7182, %rd7180;
	selp.u64 	%rd7183, 1, 0, %p3269;
	add.s64 	%rd7184, %rd7179, %rd7181;
	add.s64 	%rd7185, %rd7184, %rd7183;
	mul.hi.u64 	%rd7186, %rd12525, %rd12528;
	add.s64 	%rd7187, %rd7126, %rd7166;
	setp.lt.u64 	%p3270, %rd7187, %rd7126;
	selp.u64 	%rd7188, 1, 0, %p3270;
	add.s64 	%rd7189, %rd7186, %rd7188;
	mul.hi.u64 	%rd7190, %rd12525, %rd12527;
	add.s64 	%rd7191, %rd7151, %rd7174;
	setp.lt.u64 	%p3271, %rd7191, %rd7151;
	selp.u64 	%rd7192, 1, 0, %p3271;
	add.s64 	%rd7193, %rd7191, %rd7189;
	setp.lt.u64 	%p3272, %rd7193, %rd7191;
	selp.u64 	%rd7194, 1, 0, %p3272;
	add.s64 	%rd7195, %rd7190, %rd7192;
	add.s64 	%rd7196, %rd7195, %rd7194;
	mul.hi.u64 	%rd7197, %rd12525, %rd12526;
	add.s64 	%rd7198, %rd7178, %rd7182;
	setp.lt.u64 	%p3273, %rd7198, %rd7178;
	selp.u64 	%rd7199, 1, 0, %p3273;
	add.s64 	%rd7200, %rd7198, %rd7196;
	setp.lt.u64 	%p3274, %rd7200, %rd7198;
	selp.u64 	%rd7201, 1, 0, %p3274;
	add.s64 	%rd7202, %rd7197, %rd7199;
	add.s64 	%rd7203, %rd7202, %rd7201;
	mul.lo.s64 	%rd7204, %rd12525, %rd12525;
	mul.hi.u64 	%rd7205, %rd12525, %rd12525;
	add.s64 	%rd7206, %rd7204, %rd7185;
	setp.lt.u64 	%p3275, %rd7206, %rd7204;
	selp.u64 	%rd7207, 1, 0, %p3275;
	add.s64 	%rd7208, %rd7206, %rd7203;
	setp.lt.u64 	%p3276, %rd7208, %rd7206;
	selp.u64 	%rd7209, 1, 0, %p3276;
	add.s64 	%rd7210, %rd7205, %rd7207;
	add.s64 	%rd7211, %rd7210, %rd7209;
	mov.b64 	%rd7212, 977;
	mul.hi.u64 	%rd7213, %rd7193, %rd7212;
	mul.lo.s64 	%rd7214, %rd7200, 977;
	mul.hi.u64 	%rd7215, %rd7200, %rd7212;
	add.s64 	%rd7216, %rd7214, %rd7213;
	setp.lt.u64 	%p3277, %rd7216, %rd7214;
	selp.u64 	%rd7217, 1, 0, %p3277;
	add.s64 	%rd7218, %rd7215, %rd7217;
	mul.lo.s64 	%rd7219, %rd7208, 977;
	mul.hi.u64 	%rd7220, %rd7208, %rd7212;
	add.s64 	%rd7221, %rd7219, %rd7218;
	setp.lt.u64 	%p3278, %rd7221, %rd7219;
	selp.u64 	%rd7222, 1, 0, %p3278;
	add.s64 	%rd7223, %rd7220, %rd7222;
	mul.lo.s64 	%rd7224, %rd7211, 977;
	mul.hi.u64 	%rd7225, %rd7211, %rd7212;
	add.s64 	%rd7226, %rd7224, %rd7223;
	setp.lt.u64 	%p3279, %rd7226, %rd7224;
	selp.u64 	%rd7227, 1, 0, %p3279;
	add.s64 	%rd7228, %rd7225, %rd7227;
	shl.b64 	%rd7229, %rd7193, 32;
	mov.b64 	{%r352, %r353}, %rd7193;
	mov.b64 	{%r354, %r355}, %rd7200;
	mov.b64 	%rd7230, {%r353, %r354};
	mov.b64 	{%r356, %r357}, %rd7208;
	mov.b64 	%rd7231, {%r355, %r356};
	mov.b64 	{%r358, %r359}, %rd7211;
	mov.b64 	%rd7232, {%r357, %r358};
	shr.u64 	%rd7233, %rd7211, 32;
	mad.lo.s64 	%rd7234, %rd7193, 977, %rd7229;
	setp.lt.u64 	%p3280, %rd7234, %rd7229;
	selp.u64 	%rd7235, 1, 0, %p3280;
	add.s64 	%rd7236, %rd7230, %rd7235;
	add.s64 	%rd7237, %rd7236, %rd7216;
	setp.lt.u64 	%p3281, %rd7237, %rd7230;
	setp.eq.s64 	%p3282, %rd7237, %rd7230;
	and.pred  	%p3283, %p3280, %p3282;
	or.pred  	%p3284, %p3281, %p3283;
	selp.u64 	%rd7238, 1, 0, %p3284;
	add.s64 	%rd7239, %rd7231, %rd7238;
	add.s64 	%rd7240, %rd7239, %rd7221;
	setp.lt.u64 	%p3285, %rd7240, %rd7231;
	setp.eq.s64 	%p3286, %rd7240, %rd7231;
	and.pred  	%p3287, %p3284, %p3286;
	or.pred  	%p3288, %p3285, %p3287;
	selp.u64 	%rd7241, 1, 0, %p3288;
	add.s64 	%rd7242, %rd7232, %rd7241;
	add.s64 	%rd7243, %rd7242, %rd7226;
	setp.lt.u64 	%p3289, %rd7243, %rd7232;
	setp.eq.s64 	%p3290, %rd7243, %rd7232;
	and.pred  	%p3291, %p3288, %p3290;
	or.pred  	%p3292, %p3289, %p3291;
	selp.u64 	%rd7244, 1, 0, %p3292;
	add.s64 	%rd7245, %rd7233, %rd7244;
	add.s64 	%rd7246, %rd7245, %rd7228;
	mad.lo.s64 	%rd12442, %rd12528, %rd12528, %rd7234;
	setp.lt.u64 	%p3293, %rd12442, %rd7234;
	selp.u64 	%rd7247, 1, 0, %p3293;
	add.s64 	%rd7248, %rd7237, %rd7132;
	add.s64 	%rd12441, %rd7248, %rd7247;
	setp.lt.u64 	%p3294, %rd12441, %rd7132;
	setp.eq.s64 	%p3295, %rd12441, %rd7132;
	and.pred  	%p3296, %p3293, %p3295;
	or.pred  	%p3297, %p3294, %p3296;
	selp.u64 	%rd7249, 1, 0, %p3297;
	add.s64 	%rd7250, %rd7240, %rd7160;
	add.s64 	%rd12440, %rd7250, %rd7249;
	setp.lt.u64 	%p3298, %rd12440, %rd7160;
	setp.eq.s64 	%p3299, %rd12440, %rd7160;
	and.pred  	%p3300, %p3297, %p3299;
	or.pred  	%p3301, %p3298, %p3300;
	selp.u64 	%rd7251, 1, 0, %p3301;
	add.s64 	%rd7252, %rd7243, %rd7187;
	add.s64 	%rd12439, %rd7252, %rd7251;
	setp.lt.u64 	%p3302, %rd12439, %rd7187;
	setp.eq.s64 	%p3303, %rd12439, %rd7187;
	and.pred  	%p3304, %p3301, %p3303;
	or.pred  	%p3305, %p3302, %p3304;
	selp.u64 	%rd7253, 1, 0, %p3305;
	add.s64 	%rd12434, %rd7246, %rd7253;
	setp.eq.s64 	%p3306, %rd12434, 0;
	@%p3306 bra 	$L__BB1_234;
	mov.u64 	%rd12436, %rd12441;
	mov.u64 	%rd12437, %rd12440;
	mov.u64 	%rd12438, %rd12439;
$L__BB1_233:
	mul.lo.s64 	%rd7255, %rd12434, 977;
	shl.b64 	%rd7256, %rd12434, 32;
	add.s64 	%rd12442, %rd7255, %rd12442;
	setp.lt.u64 	%p3307, %rd12442, %rd7255;
	selp.u64 	%rd7257, 1, 0, %p3307;
	add.s64 	%rd7258, %rd7256, %rd12436;
	add.s64 	%rd12441, %rd7258, %rd7257;
	setp.lt.u64 	%p3308, %rd12441, %rd12436;
	setp.eq.s64 	%p3309, %rd12441, %rd12436;
	and.pred  	%p3310, %p3307, %p3309;
	or.pred  	%p3311, %p3308, %p3310;
	selp.u64 	%rd7259, 1, 0, %p3311;
	add.s64 	%rd12440, %rd12437, %rd7259;
	setp.lt.u64 	%p3312, %rd12440, %rd12437;
	selp.u64 	%rd7260, 1, 0, %p3312;
	add.s64 	%rd12439, %rd12438, %rd7260;
	setp.lt.u64 	%p3313, %rd12439, %rd12438;
	mov.b64 	%rd12434, 1;
	mov.u64 	%rd12436, %rd12441;
	mov.u64 	%rd12437, %rd12440;
	mov.u64 	%rd12438, %rd12439;
	@%p3313 bra 	$L__BB1_233;
$L__BB1_234:
	ld.const.u64 	%rd7261, [SECP256K1_P];
	setp.lt.u64 	%p3315, %rd12442, %rd7261;
	ld.const.u64 	%rd7262, [SECP256K1_P+8];
	setp.lt.u64 	%p3316, %rd12441, %rd7262;
	setp.eq.s64 	%p3317, %rd12441, %rd7262;
	and.pred  	%p3318, %p3315, %p3317;
	or.pred  	%p3320, %p3316, %p3318;
	ld.const.u64 	%rd7263, [SECP256K1_P+16];
	setp.lt.u64 	%p3321, %rd12440, %rd7263;
	setp.eq.s64 	%p3322, %rd12440, %rd7263;
	and.pred  	%p3323, %p3322, %p3320;
	or.pred  	%p148, %p3321, %p3323;
	ld.const.u64 	%rd1029, [SECP256K1_P+24];
	setp.lt.u64 	%p3325, %rd12439, %rd1029;
	mov.pred 	%p6055, 0;
	@%p3325 bra 	$L__BB1_236;
	not.pred 	%p3326, %p148;
	setp.ne.s64 	%p3327, %rd12439, %rd1029;
	or.pred  	%p6055, %p3327, %p3326;
$L__BB1_236:
	selp.u64 	%rd7264, 1, 0, %p148;
	ld.const.u64 	%rd1030, [SECP256K1_P+24];
	add.s64 	%rd7265, %rd1030, %rd7264;
	selp.b64 	%rd7266, %rd7265, 0, %p6055;
	sub.s64 	%rd1031, %rd12439, %rd7266;
	ld.const.u64 	%rd7267, [SECP256K1_P+8];
	setp.lt.u64 	%p3328, %rd12441, %rd7267;
	ld.const.u64 	%rd7268, [SECP256K1_P];
	setp.lt.u64 	%p3329, %rd12442, %rd7268;
	setp.eq.s64 	%p3330, %rd12441, %rd7267;
	and.pred  	%p3331, %p3329, %p3330;
	or.pred  	%p3333, %p3328, %p3331;
	selp.u64 	%rd7269, 1, 0, %p3333;
	ld.const.u64 	%rd1032, [SECP256K1_P+16];
	add.s64 	%rd7270, %rd1032, %rd7269;
	selp.b64 	%rd7271, %rd7270, 0, %p6055;
	sub.s64 	%rd1033, %rd12440, %rd7271;
	selp.u64 	%rd7272, 1, 0, %p3329;
	add.s64 	%rd7273, %rd7267, %rd7272;
	selp.b64 	%rd7274, %rd7273, 0, %p6055;
	sub.s64 	%rd1034, %rd12441, %rd7274;
	selp.b64 	%rd7275, %rd7268, 0, %p6055;
	sub.s64 	%rd1035, %rd12442, %rd7275;
	mul.hi.u64 	%rd7276, %rd12524, %rd12524;
	mul.lo.s64 	%rd7277, %rd12523, %rd12524;
	mul.hi.u64 	%rd7278, %rd12524, %rd12523;
	add.s64 	%rd7279, %rd7277, %rd7276;
	setp.lt.u64 	%p3334, %rd7279, %rd7277;
	selp.u64 	%rd7280, 1, 0, %p3334;
	add.s64 	%rd7281, %rd7278, %rd7280;
	mul.lo.s64 	%rd7282, %rd12522, %rd12524;
	mul.hi.u64 	%rd7283, %rd12524, %rd12522;
	add.s64 	%rd7284, %rd7282, %rd7281;
	setp.lt.u64 	%p3335, %rd7284, %rd7282;
	selp.u64 	%rd7285, 1, 0, %p3335;
	add.s64 	%rd7286, %rd7283, %rd7285;
	mul.lo.s64 	%rd7287, %rd12521, %rd12524;
	mul.hi.u64 	%rd7288, %rd12524, %rd12521;
	add.s64 	%rd7289, %rd7287, %rd7286;
	setp.lt.u64 	%p3336, %rd7289, %rd7287;
	selp.u64 	%rd7290, 1, 0, %p3336;
	add.s64 	%rd7291, %rd7288, %rd7290;
	mul.hi.u64 	%rd7292, %rd12523, %rd12524;
	add.s64 	%rd7293, %rd7279, %rd7277;
	setp.lt.u64 	%p3337, %rd7293, %rd7279;
	selp.u64 	%rd7294, 1, 0, %p3337;
	add.s64 	%rd7295, %rd7292, %rd7294;
	mul.lo.s64 	%rd7296, %rd12523, %rd12523;
	mul.hi.u64 	%rd7297, %rd12523, %rd12523;
	add.s64 	%rd7298, %rd7296, %rd7284;
	setp.lt.u64 	%p3338, %rd7298, %rd7296;
	selp.u64 	%rd7299, 1, 0, %p3338;
	add.s64 	%rd7300, %rd7298, %rd7295;
	setp.lt.u64 	%p3339, %rd7300, %rd7298;
	selp.u64 	%rd7301, 1, 0, %p3339;
	add.s64 	%rd7302, %rd7297, %rd7299;
	add.s64 	%rd7303, %rd7302, %rd7301;
	mul.lo.s64 	%rd7304, %rd12522, %rd12523;
	mul.hi.u64 	%rd7305, %rd12523, %rd12522;
	add.s64 	%rd7306, %rd7304, %rd7289;
	setp.lt.u64 	%p3340, %rd7306, %rd7304;
	selp.u64 	%rd7307, 1, 0, %p3340;
	add.s64 	%rd7308, %rd7306, %rd7303;
	setp.lt.u64 	%p3341, %rd7308, %rd7306;
	selp.u64 	%rd7309, 1, 0, %p3341;
	add.s64 	%rd7310, %rd7305, %rd7307;
	add.s64 	%rd7311, %rd7310, %rd7309;
	mul.lo.s64 	%rd7312, %rd12521, %rd12523;
	mul.hi.u64 	%rd7313, %rd12523, %rd12521;
	add.s64 	%rd7314, %rd7312, %rd7291;
	setp.lt.u64 	%p3342, %rd7314, %rd7312;
	selp.u64 	%rd7315, 1, 0, %p3342;
	add.s64 	%rd7316, %rd7314, %rd7311;
	setp.lt.u64 	%p3343, %rd7316, %rd7314;
	selp.u64 	%rd7317, 1, 0, %p3343;
	add.s64 	%rd7318, %rd7313, %rd7315;
	add.s64 	%rd7319, %rd7318, %rd7317;
	mul.hi.u64 	%rd7320, %rd12522, %rd12524;
	add.s64 	%rd7321, %rd7282, %rd7300;
	setp.lt.u64 	%p3344, %rd7321, %rd7282;
	selp.u64 	%rd7322, 1, 0, %p3344;
	add.s64 	%rd7323, %rd7320, %rd7322;
	mul.hi.u64 	%rd7324, %rd12522, %rd12523;
	add.s64 	%rd7325, %rd7304, %rd7308;
	setp.lt.u64 	%p3345, %rd7325, %rd7304;
	selp.u64 	%rd7326, 1, 0, %p3345;
	add.s64 	%rd7327, %rd7325, %rd7323;
	setp.lt.u64 	%p3346, %rd7327, %rd7325;
	selp.u64 	%rd7328, 1, 0, %p3346;
	add.s64 	%rd7329, %rd7324, %rd7326;
	add.s64 	%rd7330, %rd7329, %rd7328;
	mul.lo.s64 	%rd7331, %rd12522, %rd12522;
	mul.hi.u64 	%rd7332, %rd12522, %rd12522;
	add.s64 	%rd7333, %rd7331, %rd7316;
	setp.lt.u64 	%p3347, %rd7333, %rd7331;
	selp.u64 	%rd7334, 1, 0, %p3347;
	add.s64 	%rd7335, %rd7333, %rd7330;
	setp.lt.u64 	%p3348, %rd7335, %rd7333;
	selp.u64 	%rd7336, 1, 0, %p3348;
	add.s64 	%rd7337, %rd7332, %rd7334;
	add.s64 	%rd7338, %rd7337, %rd7336;
	mul.lo.s64 	%rd7339, %rd12521, %rd12522;
	mul.hi.u64 	%rd7340, %rd12522, %rd12521;
	add.s64 	%rd7341, %rd7339, %rd7319;
	setp.lt.u64 	%p3349, %rd7341, %rd7339;
	selp.u64 	%rd7342, 1, 0, %p3349;
	add.s64 	%rd7343, %rd7341, %rd7338;
	setp.lt.u64 	%p3350, %rd7343, %rd7341;
	selp.u64 	%rd7344, 1, 0, %p3350;
	add.s64 	%rd7345, %rd7340, %rd7342;
	add.s64 	%rd7346, %rd7345, %rd7344;
	mul.hi.u64 	%rd7347, %rd12521, %rd12524;
	add.s64 	%rd7348, %rd7287, %rd7327;
	setp.lt.u64 	%p3351, %rd7348, %rd7287;
	selp.u64 	%rd7349, 1, 0, %p3351;
	add.s64 	%rd7350, %rd7347, %rd7349;
	mul.hi.u64 	%rd7351, %rd12521, %rd12523;
	add.s64 	%rd7352, %rd7312, %rd7335;
	setp.lt.u64 	%p3352, %rd7352, %rd7312;
	selp.u64 	%rd7353, 1, 0, %p3352;
	add.s64 	%rd7354, %rd7352, %rd7350;
	setp.lt.u64 	%p3353, %rd7354, %rd7352;
	selp.u64 	%rd7355, 1, 0, %p3353;
	add.s64 	%rd7356, %rd7351, %rd7353;
	add.s64 	%rd7357, %rd7356, %rd7355;
	mul.hi.u64 	%rd7358, %rd12521, %rd12522;
	add.s64 	%rd7359, %rd7339, %rd7343;
	setp.lt.u64 	%p3354, %rd7359, %rd7339;
	selp.u64 	%rd7360, 1, 0, %p3354;
	add.s64 	%rd7361, %rd7359, %rd7357;
	setp.lt.u64 	%p3355, %rd7361, %rd7359;
	selp.u64 	%rd7362, 1, 0, %p3355;
	add.s64 	%rd7363, %rd7358, %rd7360;
	add.s64 	%rd7364, %rd7363, %rd7362;
	mul.lo.s64 	%rd7365, %rd12521, %rd12521;
	mul.hi.u64 	%rd7366, %rd12521, %rd12521;
	add.s64 	%rd7367, %rd7365, %rd7346;
	setp.lt.u64 	%p3356, %rd7367, %rd7365;
	selp.u64 	%rd7368, 1, 0, %p3356;
	add.s64 	%rd7369, %rd7367, %rd7364;
	setp.lt.u64 	%p3357, %rd7369, %rd7367;
	selp.u64 	%rd7370, 1, 0, %p3357;
	add.s64 	%rd7371, %rd7366, %rd7368;
	add.s64 	%rd7372, %rd7371, %rd7370;
	mov.b64 	%rd7373, 977;
	mul.hi.u64 	%rd7374, %rd7354, %rd7373;
	mul.lo.s64 	%rd7375, %rd7361, 977;
	mul.hi.u64 	%rd7376, %rd7361, %rd7373;
	add.s64 	%rd7377, %rd7375, %rd7374;
	setp.lt.u64 	%p3358, %rd7377, %rd7375;
	selp.u64 	%rd7378, 1, 0, %p3358;
	add.s64 	%rd7379, %rd7376, %rd7378;
	mul.lo.s64 	%rd7380, %rd7369, 977;
	mul.hi.u64 	%rd7381, %rd7369, %rd7373;
	add.s64 	%rd7382, %rd7380, %rd7379;
	setp.lt.u64 	%p3359, %rd7382, %rd7380;
	selp.u64 	%rd7383, 1, 0, %p3359;
	add.s64 	%rd7384, %rd7381, %rd7383;
	mul.lo.s64 	%rd7385, %rd7372, 977;
	mul.hi.u64 	%rd7386, %rd7372, %rd7373;
	add.s64 	%rd7387, %rd7385, %rd7384;
	setp.lt.u64 	%p3360, %rd7387, %rd7385;
	selp.u64 	%rd7388, 1, 0, %p3360;
	add.s64 	%rd7389, %rd7386, %rd7388;
	shl.b64 	%rd7390, %rd7354, 32;
	mov.b64 	{%r360, %r361}, %rd7354;
	mov.b64 	{%r362, %r363}, %rd7361;
	mov.b64 	%rd7391, {%r361, %r362};
	mov.b64 	{%r364, %r365}, %rd7369;
	mov.b64 	%rd7392, {%r363, %r364};
	mov.b64 	{%r366, %r367}, %rd7372;
	mov.b64 	%rd7393, {%r365, %r366};
	shr.u64 	%rd7394, %rd7372, 32;
	mad.lo.s64 	%rd7395, %rd7354, 977, %rd7390;
	setp.lt.u64 	%p3361, %rd7395, %rd7390;
	selp.u64 	%rd7396, 1, 0, %p3361;
	add.s64 	%rd7397, %rd7391, %rd7396;
	add.s64 	%rd7398, %rd7397, %rd7377;
	setp.lt.u64 	%p3362, %rd7398, %rd7391;
	setp.eq.s64 	%p3363, %rd7398, %rd7391;
	and.pred  	%p3364, %p3361, %p3363;
	or.pred  	%p3365, %p3362, %p3364;
	selp.u64 	%rd7399, 1, 0, %p3365;
	add.s64 	%rd7400, %rd7392, %rd7399;
	add.s64 	%rd7401, %rd7400, %rd7382;
	setp.lt.u64 	%p3366, %rd7401, %rd7392;
	setp.eq.s64 	%p3367, %rd7401, %rd7392;
	and.pred  	%p3368, %p3365, %p3367;
	or.pred  	%p3369, %p3366, %p3368;
	selp.u64 	%rd7402, 1, 0, %p3369;
	add.s64 	%rd7403, %rd7393, %rd7402;
	add.s64 	%rd7404, %rd7403, %rd7387;
	setp.lt.u64 	%p3370, %rd7404, %rd7393;
	setp.eq.s64 	%p3371, %rd7404, %rd7393;
	and.pred  	%p3372, %p3369, %p3371;
	or.pred  	%p3373, %p3370, %p3372;
	selp.u64 	%rd7405, 1, 0, %p3373;
	add.s64 	%rd7406, %rd7394, %rd7405;
	add.s64 	%rd7407, %rd7406, %rd7389;
	mad.lo.s64 	%rd12449, %rd12524, %rd12524, %rd7395;
	setp.lt.u64 	%p3374, %rd12449, %rd7395;
	selp.u64 	%rd7408, 1, 0, %p3374;
	add.s64 	%rd7409, %rd7398, %rd7293;
	add.s64 	%rd12448, %rd7409, %rd7408;
	setp.lt.u64 	%p3375, %rd12448, %rd7293;
	setp.eq.s64 	%p3376, %rd12448, %rd7293;
	and.pred  	%p3377, %p3374, %p3376;
	or.pred  	%p3378, %p3375, %p3377;
	selp.u64 	%rd7410, 1, 0, %p3378;
	add.s64 	%rd7411, %rd7401, %rd7321;
	add.s64 	%rd12450, %rd7411, %rd7410;
	setp.lt.u64 	%p3379, %rd12450, %rd7321;
	setp.eq.s64 	%p3380, %rd12450, %rd7321;
	and.pred  	%p3381, %p3378, %p3380;
	or.pred  	%p3382, %p3379, %p3381;
	selp.u64 	%rd7412, 1, 0, %p3382;
	add.s64 	%rd7413, %rd7404, %rd7348;
	add.s64 	%rd12451, %rd7413, %rd7412;
	setp.lt.u64 	%p3383, %rd12451, %rd7348;
	setp.eq.s64 	%p3384, %rd12451, %rd7348;
	and.pred  	%p3385, %p3382, %p3384;
	or.pred  	%p3386, %p3383, %p3385;
	selp.u64 	%rd7414, 1, 0, %p3386;
	add.s64 	%rd12443, %rd7407, %rd7414;
	setp.eq.s64 	%p3387, %rd12443, 0;
	@%p3387 bra 	$L__BB1_239;
	mov.u64 	%rd12444, %rd12451;
	mov.u64 	%rd12445, %rd12450;
	mov.u64 	%rd12447, %rd12448;
$L__BB1_238:
	mul.lo.s64 	%rd7416, %rd12443, 977;
	shl.b64 	%rd7417, %rd12443, 32;
	add.s64 	%rd12449, %rd7416, %rd12449;
	setp.lt.u64 	%p3388, %rd12449, %rd7416;
	selp.u64 	%rd7418, 1, 0, %p3388;
	add.s64 	%rd7419, %rd7417, %rd12447;
	add.s64 	%rd12448, %rd7419, %rd7418;
	setp.lt.u64 	%p3389, %rd12448, %rd12447;
	setp.eq.s64 	%p3390, %rd12448, %rd12447;
	and.pred  	%p3391, %p3388, %p3390;
	or.pred  	%p3392, %p3389, %p3391;
	selp.u64 	%rd7420, 1, 0, %p3392;
	add.s64 	%rd12450, %rd12445, %rd7420;
	setp.lt.u64 	%p3393, %rd12450, %rd12445;
	selp.u64 	%rd7421, 1, 0, %p3393;
	add.s64 	%rd12451, %rd12444, %rd7421;
	setp.lt.u64 	%p3394, %rd12451, %rd12444;
	mov.b64 	%rd12443, 1;
	mov.u64 	%rd12444, %rd12451;
	mov.u64 	%rd12445, %rd12450;
	mov.u64 	%rd12447, %rd12448;
	@%p3394 bra 	$L__BB1_238;
$L__BB1_239:
	setp.lt.u64 	%p3396, %rd12449, %rd7268;
	setp.lt.u64 	%p3397, %rd12448, %rd7267;
	setp.eq.s64 	%p3398, %rd12448, %rd7267;
	and.pred  	%p3399, %p3396, %p3398;
	or.pred  	%p3400, %p3397, %p3399;
	setp.lt.u64 	%p3401, %rd12450, %rd1032;
	setp.eq.s64 	%p3402, %rd12450, %rd1032;
	and.pred  	%p3403, %p3402, %p3400;
	or.pred  	%p151, %p3401, %p3403;
	setp.lt.u64 	%p3404, %rd12451, %rd1030;
	mov.pred 	%p6056, 0;
	@%p3404 bra 	$L__BB1_241;
	not.pred 	%p3405, %p151;
	setp.ne.s64 	%p3406, %rd12451, %rd1030;
	or.pred  	%p6056, %p3406, %p3405;
$L__BB1_241:
	ld.const.u64 	%rd7426, [SECP256K1_P];
	selp.b64 	%rd7427, %rd7426, 0, %p6056;
	sub.s64 	%rd1054, %rd12449, %rd7427;
	setp.lt.u64 	%p3407, %rd12449, %rd7426;
	selp.u64 	%rd7428, 1, 0, %p3407;
	ld.const.u64 	%rd7429, [SECP256K1_P+8];
	add.s64 	%rd7430, %rd7429, %rd7428;
	selp.b64 	%rd7431, %rd7430, 0, %p6056;
	sub.s64 	%rd1055, %rd12448, %rd7431;
	setp.lt.u64 	%p3408, %rd12448, %rd7429;
	setp.eq.s64 	%p3409, %rd12448, %rd7429;
	and.pred  	%p3410, %p3407, %p3409;
	or.pred  	%p3412, %p3408, %p3410;
	selp.u64 	%rd7432, 1, 0, %p3412;
	ld.const.u64 	%rd7433, [SECP256K1_P+16];
	add.s64 	%rd7434, %rd7433, %rd7432;
	selp.b64 	%rd7435, %rd7434, 0, %p6056;
	sub.s64 	%rd1056, %rd12450, %rd7435;
	selp.u64 	%rd7436, 1, 0, %p151;
	ld.const.u64 	%rd7437, [SECP256K1_P+24];
	add.s64 	%rd7438, %rd7437, %rd7436;
	selp.b64 	%rd7439, %rd7438, 0, %p6056;
	sub.s64 	%rd1057, %rd12451, %rd7439;
	mul.hi.u64 	%rd7440, %rd1054, %rd1054;
	mul.lo.s64 	%rd7441, %rd1055, %rd1054;
	mul.hi.u64 	%rd7442, %rd1054, %rd1055;
	add.s64 	%rd7443, %rd7441, %rd7440;
	setp.lt.u64 	%p3413, %rd7443, %rd7441;
	selp.u64 	%rd7444, 1, 0, %p3413;
	add.s64 	%rd7445, %rd7442, %rd7444;
	mul.lo.s64 	%rd7446, %rd1056, %rd1054;
	mul.hi.u64 	%rd7447, %rd1054, %rd1056;
	add.s64 	%rd7448, %rd7446, %rd7445;
	setp.lt.u64 	%p3414, %rd7448, %rd7446;
	selp.u64 	%rd7449, 1, 0, %p3414;
	add.s64 	%rd7450, %rd7447, %rd7449;
	mul.lo.s64 	%rd7451, %rd1057, %rd1054;
	mul.hi.u64 	%rd7452, %rd1054, %rd1057;
	add.s64 	%rd7453, %rd7451, %rd7450;
	setp.lt.u64 	%p3415, %rd7453, %rd7451;
	selp.u64 	%rd7454, 1, 0, %p3415;
	add.s64 	%rd7455, %rd7452, %rd7454;
	mul.hi.u64 	%rd7456, %rd1055, %rd1054;
	add.s64 	%rd7457, %rd7443, %rd7441;
	setp.lt.u64 	%p3416, %rd7457, %rd7443;
	selp.u64 	%rd7458, 1, 0, %p3416;
	add.s64 	%rd7459, %rd7456, %rd7458;
	mul.lo.s64 	%rd7460, %rd1055, %rd1055;
	mul.hi.u64 	%rd7461, %rd1055, %rd1055;
	add.s64 	%rd7462, %rd7460, %rd7448;
	setp.lt.u64 	%p3417, %rd7462, %rd7460;
	selp.u64 	%rd7463, 1, 0, %p3417;
	add.s64 	%rd7464, %rd7462, %rd7459;
	setp.lt.u64 	%p3418, %rd7464, %rd7462;
	selp.u64 	%rd7465, 1, 0, %p3418;
	add.s64 	%rd7466, %rd7461, %rd7463;
	add.s64 	%rd7467, %rd7466, %rd7465;
	mul.lo.s64 	%rd7468, %rd1056, %rd1055;
	mul.hi.u64 	%rd7469, %rd1055, %rd1056;
	add.s64 	%rd7470, %rd7468, %rd7453;
	setp.lt.u64 	%p3419, %rd7470, %rd7468;
	selp.u64 	%rd7471, 1, 0, %p3419;
	add.s64 	%rd7472, %rd7470, %rd7467;
	setp.lt.u64 	%p3420, %rd7472, %rd7470;
	selp.u64 	%rd7473, 1, 0, %p3420;
	add.s64 	%rd7474, %rd7469, %rd7471;
	add.s64 	%rd7475, %rd7474, %rd7473;
	mul.lo.s64 	%rd7476, %rd1057, %rd1055;
	mul.hi.u64 	%rd7477, %rd1055, %rd1057;
	add.s64 	%rd7478, %rd7476, %rd7455;
	setp.lt.u64 	%p3421, %rd7478, %rd7476;
	selp.u64 	%rd7479, 1, 0, %p3421;
	add.s64 	%rd7480, %rd7478, %rd7475;
	setp.lt.u64 	%p3422, %rd7480, %rd7478;
	selp.u64 	%rd7481, 1, 0, %p3422;
	add.s64 	%rd7482, %rd7477, %rd7479;
	add.s64 	%rd7483, %rd7482, %rd7481;
	mul.hi.u64 	%rd7484, %rd1056, %rd1054;
	add.s64 	%rd7485, %rd7446, %rd7464;
	setp.lt.u64 	%p3423, %rd7485, %rd7446;
	selp.u64 	%rd7486, 1, 0, %p3423;
	add.s64 	%rd7487, %rd7484, %rd7486;
	mul.hi.u64 	%rd7488, %rd1056, %rd1055;
	add.s64 	%rd7489, %rd7468, %rd7472;
	setp.lt.u64 	%p3424, %rd7489, %rd7468;
	selp.u64 	%rd7490, 1, 0, %p3424;
	add.s64 	%rd7491, %rd7489, %rd7487;
	setp.lt.u64 	%p3425, %rd7491, %rd7489;
	selp.u64 	%rd7492, 1, 0, %p3425;
	add.s64 	%rd7493, %rd7488, %rd7490;
	add.s64 	%rd7494, %rd7493, %rd7492;
	mul.lo.s64 	%rd7495, %rd1056, %rd1056;
	mul.hi.u64 	%rd7496, %rd1056, %rd1056;
	add.s64 	%rd7497, %rd7495, %rd7480;
	setp.lt.u64 	%p3426, %rd7497, %rd7495;
	selp.u64 	%rd7498, 1, 0, %p3426;
	add.s64 	%rd7499, %rd7497, %rd7494;
	setp.lt.u64 	%p3427, %rd7499, %rd7497;
	selp.u64 	%rd7500, 1, 0, %p3427;
	add.s64 	%rd7501, %rd7496, %rd7498;
	add.s64 	%rd7502, %rd7501, %rd7500;
	mul.lo.s64 	%rd7503, %rd1057, %rd1056;
	mul.hi.u64 	%rd7504, %rd1056, %rd1057;
	add.s64 	%rd7505, %rd7503, %rd7483;
	setp.lt.u64 	%p3428, %rd7505, %rd7503;
	selp.u64 	%rd7506, 1, 0, %p3428;
	add.s64 	%rd7507, %rd7505, %rd7502;
	setp.lt.u64 	%p3429, %rd7507, %rd7505;
	selp.u64 	%rd7508, 1, 0, %p3429;
	add.s64 	%rd7509, %rd7504, %rd7506;
	add.s64 	%rd7510, %rd7509, %rd7508;
	mul.hi.u64 	%rd7511, %rd1057, %rd1054;
	add.s64 	%rd7512, %rd7451, %rd7491;
	setp.lt.u64 	%p3430, %rd7512, %rd7451;
	selp.u64 	%rd7513, 1, 0, %p3430;
	add.s64 	%rd7514, %rd7511, %rd7513;
	mul.hi.u64 	%rd7515, %rd1057, %rd1055;
	add.s64 	%rd7516, %rd7476, %rd7499;
	setp.lt.u64 	%p3431, %rd7516, %rd7476;
	selp.u64 	%rd7517, 1, 0, %p3431;
	add.s64 	%rd7518, %rd7516, %rd7514;
	setp.lt.u64 	%p3432, %rd7518, %rd7516;
	selp.u64 	%rd7519, 1, 0, %p3432;
	add.s64 	%rd7520, %rd7515, %rd7517;
	add.s64 	%rd7521, %rd7520, %rd7519;
	mul.hi.u64 	%rd7522, %rd1057, %rd1056;
	add.s64 	%rd7523, %rd7503, %rd7507;
	setp.lt.u64 	%p3433, %rd7523, %rd7503;
	selp.u64 	%rd7524, 1, 0, %p3433;
	add.s64 	%rd7525, %rd7523, %rd7521;
	setp.lt.u64 	%p3434, %rd7525, %rd7523;
	selp.u64 	%rd7526, 1, 0, %p3434;
	add.s64 	%rd7527, %rd7522, %rd7524;
	add.s64 	%rd7528, %rd7527, %rd7526;
	mul.lo.s64 	%rd7529, %rd1057, %rd1057;
	mul.hi.u64 	%rd7530, %rd1057, %rd1057;
	add.s64 	%rd7531, %rd7529, %rd7510;
	setp.lt.u64 	%p3435, %rd7531, %rd7529;
	selp.u64 	%rd7532, 1, 0, %p3435;
	add.s64 	%rd7533, %rd7531, %rd7528;
	setp.lt.u64 	%p3436, %rd7533, %rd7531;
	selp.u64 	%rd7534, 1, 0, %p3436;
	add.s64 	%rd7535, %rd7530, %rd7532;
	add.s64 	%rd7536, %rd7535, %rd7534;
	mov.b64 	%rd7537, 977;
	mul.hi.u64 	%rd7538, %rd7518, %rd7537;
	mul.lo.s64 	%rd7539, %rd7525, 977;
	mul.hi.u64 	%rd7540, %rd7525, %rd7537;
	add.s64 	%rd7541, %rd7539, %rd7538;
	setp.lt.u64 	%p3437, %rd7541, %rd7539;
	selp.u64 	%rd7542, 1, 0, %p3437;
	add.s64 	%rd7543, %rd7540, %rd7542;
	mul.lo.s64 	%rd7544, %rd7533, 977;
	mul.hi.u64 	%rd7545, %rd7533, %rd7537;
	add.s64 	%rd7546, %rd7544, %rd7543;
	setp.lt.u64 	%p3438, %rd7546, %rd7544;
	selp.u64 	%rd7547, 1, 0, %p3438;
	add.s64 	%rd7548, %rd7545, %rd7547;
	mul.lo.s64 	%rd7549, %rd7536, 977;
	mul.hi.u64 	%rd7550, %rd7536, %rd7537;
	add.s64 	%rd7551, %rd7549, %rd7548;
	setp.lt.u64 	%p3439, %rd7551, %rd7549;
	selp.u64 	%rd7552, 1, 0, %p3439;
	add.s64 	%rd7553, %rd7550, %rd7552;
	shl.b64 	%rd7554, %rd7518, 32;
	mov.b64 	{%r368, %r369}, %rd7518;
	mov.b64 	{%r370, %r371}, %rd7525;
	mov.b64 	%rd7555, {%r369, %r370};
	mov.b64 	{%r372, %r373}, %rd7533;
	mov.b64 	%rd7556, {%r371, %r372};
	mov.b64 	{%r374, %r375}, %rd7536;
	mov.b64 	%rd7557, {%r373, %r374};
	shr.u64 	%rd7558, %rd7536, 32;
	mad.lo.s64 	%rd7559, %rd7518, 977, %rd7554;
	setp.lt.u64 	%p3440, %rd7559, %rd7554;
	selp.u64 	%rd7560, 1, 0, %p3440;
	add.s64 	%rd7561, %rd7555, %rd7560;
	add.s64 	%rd7562, %rd7561, %rd7541;
	setp.lt.u64 	%p3441, %rd7562, %rd7555;
	setp.eq.s64 	%p3442, %rd7562, %rd7555;
	and.pred  	%p3443, %p3440, %p3442;
	or.pred  	%p3444, %p3441, %p3443;
	selp.u64 	%rd7563, 1, 0, %p3444;
	add.s64 	%rd7564, %rd7556, %rd7563;
	add.s64 	%rd7565, %rd7564, %rd7546;
	setp.lt.u64 	%p3445, %rd7565, %rd7556;
	setp.eq.s64 	%p3446, %rd7565, %rd7556;
	and.pred  	%p3447, %p3444, %p3446;
	or.pred  	%p3448, %p3445, %p3447;
	selp.u64 	%rd7566, 1, 0, %p3448;
	add.s64 	%rd7567, %rd7557, %rd7566;
	add.s64 	%rd7568, %rd7567, %rd7551;
	setp.lt.u64 	%p3449, %rd7568, %rd7557;
	setp.eq.s64 	%p3450, %rd7568, %rd7557;
	and.pred  	%p3451, %p3448, %p3450;
	or.pred  	%p3452, %p3449, %p3451;
	selp.u64 	%rd7569, 1, 0, %p3452;
	add.s64 	%rd7570, %rd7558, %rd7569;
	add.s64 	%rd7571, %rd7570, %rd7553;
	mad.lo.s64 	%rd12457, %rd1054, %rd1054, %rd7559;
	setp.lt.u64 	%p3453, %rd12457, %rd7559;
	selp.u64 	%rd7572, 1, 0, %p3453;
	add.s64 	%rd7573, %rd7562, %rd7457;
	add.s64 	%rd12458, %rd7573, %rd7572;
	setp.lt.u64 	%p3454, %rd12458, %rd7457;
	setp.eq.s64 	%p3455, %rd12458, %rd7457;
	and.pred  	%p3456, %p3453, %p3455;
	or.pred  	%p3457, %p3454, %p3456;
	selp.u64 	%rd7574, 1, 0, %p3457;
	add.s64 	%rd7575, %rd7565, %rd7485;
	add.s64 	%rd12459, %rd7575, %rd7574;
	setp.lt.u64 	%p3458, %rd12459, %rd7485;
	setp.eq.s64 	%p3459, %rd12459, %rd7485;
	and.pred  	%p3460, %p3457, %p3459;
	or.pred  	%p3461, %p3458, %p3460;
	selp.u64 	%rd7576, 1, 0, %p3461;
	add.s64 	%rd7577, %rd7568, %rd7512;
	add.s64 	%rd12460, %rd7577, %rd7576;
	setp.lt.u64 	%p3462, %rd12460, %rd7512;
	setp.eq.s64 	%p3463, %rd12460, %rd7512;
	and.pred  	%p3464, %p3461, %p3463;
	or.pred  	%p3465, %p3462, %p3464;
	selp.u64 	%rd7578, 1, 0, %p3465;
	add.s64 	%rd12452, %rd7571, %rd7578;
	setp.eq.s64 	%p3466, %rd12452, 0;
	@%p3466 bra 	$L__BB1_244;
	mov.u64 	%rd12453, %rd12460;
	mov.u64 	%rd12454, %rd12459;
	mov.u64 	%rd12455, %rd12458;
$L__BB1_243:
	mul.lo.s64 	%rd7580, %rd12452, 977;
	shl.b64 	%rd7581, %rd12452, 32;
	add.s64 	%rd12457, %rd7580, %rd12457;
	setp.lt.u64 	%p3467, %rd12457, %rd7580;
	selp.u64 	%rd7582, 1, 0, %p3467;
	add.s64 	%rd7583, %rd7581, %rd12455;
	add.s64 	%rd12458, %rd7583, %rd7582;
	setp.lt.u64 	%p3468, %rd12458, %rd12455;
	setp.eq.s64 	%p3469, %rd12458, %rd12455;
	and.pred  	%p3470, %p3467, %p3469;
	or.pred  	%p3471, %p3468, %p3470;
	selp.u64 	%rd7584, 1, 0, %p3471;
	add.s64 	%rd12459, %rd12454, %rd7584;
	setp.lt.u64 	%p3472, %rd12459, %rd12454;
	selp.u64 	%rd7585, 1, 0, %p3472;
	add.s64 	%rd12460, %rd12453, %rd7585;
	setp.lt.u64 	%p3473, %rd12460, %rd12453;
	mov.b64 	%rd12452, 1;
	mov.u64 	%rd12453, %rd12460;
	mov.u64 	%rd12454, %rd12459;
	mov.u64 	%rd12455, %rd12458;
	@%p3473 bra 	$L__BB1_243;
$L__BB1_244:
	setp.lt.u64 	%p3475, %rd12457, %rd7426;
	setp.lt.u64 	%p3476, %rd12458, %rd7429;
	setp.eq.s64 	%p3477, %rd12458, %rd7429;
	and.pred  	%p3478, %p3475, %p3477;
	or.pred  	%p3480, %p3476, %p3478;
	setp.lt.u64 	%p3481, %rd12459, %rd7433;
	setp.eq.s64 	%p3482, %rd12459, %rd7433;
	and.pred  	%p3483, %p3482, %p3480;
	or.pred  	%p154, %p3481, %p3483;
	setp.lt.u64 	%p3485, %rd12460, %rd7437;
	mov.pred 	%p6057, 0;
	@%p3485 bra 	$L__BB1_246;
	not.pred 	%p3486, %p154;
	setp.ne.s64 	%p3487, %rd12460, %rd7437;
	or.pred  	%p6057, %p3487, %p3486;
$L__BB1_246:
	selp.b64 	%rd7590, %rd7426, 0, %p6057;
	sub.s64 	%rd1077, %rd12457, %rd7590;
	selp.u64 	%rd7591, 1, 0, %p3475;
	add.s64 	%rd7592, %rd7429, %rd7591;
	selp.b64 	%rd7593, %rd7592, 0, %p6057;
	sub.s64 	%rd1079, %rd12458, %rd7593;
	setp.eq.s64 	%p3491, %rd12458, %rd7429;
	and.pred  	%p3492, %p3475, %p3491;
	or.pred  	%p3494, %p3476, %p3492;
	selp.u64 	%rd7594, 1, 0, %p3494;
	ld.const.u64 	%rd1080, [SECP256K1_P+16];
	add.s64 	%rd7595, %rd1080, %rd7594;
	selp.b64 	%rd7596, %rd7595, 0, %p6057;
	sub.s64 	%rd1081, %rd12459, %rd7596;
	selp.u64 	%rd7597, 1, 0, %p154;
	ld.const.u64 	%rd1082, [SECP256K1_P+24];
	add.s64 	%rd7598, %rd1082, %rd7597;
	selp.b64 	%rd7599, %rd7598, 0, %p6057;
	sub.s64 	%rd1083, %rd12460, %rd7599;
	add.s64 	%rd1084, %rd1054, %rd12528;
	setp.lt.u64 	%p3495, %rd1084, %rd1054;
	selp.u64 	%rd7600, 1, 0, %p3495;
	add.s64 	%rd7601, %rd1055, %rd12527;
	add.s64 	%rd1085, %rd7601, %rd7600;
	setp.lt.u64 	%p3496, %rd1085, %rd12527;
	setp.eq.s64 	%p3497, %rd1085, %rd12527;
	and.pred  	%p3498, %p3495, %p3497;
	or.pred  	%p3499, %p3496, %p3498;
	selp.u64 	%rd7602, 1, 0, %p3499;
	add.s64 	%rd7603, %rd1056, %rd12526;
	add.s64 	%rd1086, %rd7603, %rd7602;
	setp.lt.u64 	%p3500, %rd1086, %rd12526;
	setp.eq.s64 	%p3501, %rd1086, %rd12526;
	and.pred  	%p3502, %p3499, %p3501;
	or.pred  	%p157, %p3500, %p3502;
	selp.u64 	%rd7604, 1, 0, %p157;
	add.s64 	%rd7605, %rd1057, %rd12525;
	add.s64 	%rd1087, %rd7605, %rd7604;
	setp.lt.u64 	%p3503, %rd1087, %rd12525;
	mov.pred 	%p6058, -1;
	@%p3503 bra 	$L__BB1_248;
	setp.eq.s64 	%p3504, %rd1087, %rd12525;
	and.pred  	%p6058, %p157, %p3504;
$L__BB1_248:
	ld.const.u64 	%rd7606, [SECP256K1_P];
	setp.lt.u64 	%p3506, %rd1084, %rd7606;
	setp.lt.u64 	%p3507, %rd1085, %rd7429;
	setp.eq.s64 	%p3508, %rd1085, %rd7429;
	and.pred  	%p3509, %p3506, %p3508;
	or.pred  	%p3510, %p3507, %p3509;
	setp.lt.u64 	%p3511, %rd1086, %rd1080;
	setp.eq.s64 	%p3512, %rd1086, %rd1080;
	and.pred  	%p3513, %p3512, %p3510;
	or.pred  	%p160, %p3511, %p3513;
	setp.lt.u64 	%p3514, %rd1087, %rd1082;
	mov.pred 	%p6059, 0;
	@%p3514 bra 	$L__BB1_250;
	not.pred 	%p3515, %p160;
	setp.ne.s64 	%p3516, %rd1087, %rd1082;
	or.pred  	%p6059, %p3516, %p3515;
$L__BB1_250:
	or.pred  	%p3517, %p6058, %p6059;
	ld.const.u64 	%rd7608, [SECP256K1_P];
	selp.b64 	%rd7609, %rd7608, 0, %p3517;
	sub.s64 	%rd7610, %rd1084, %rd7609;
	setp.lt.u64 	%p3518, %rd1084, %rd7608;
	selp.u64 	%rd7611, 1, 0, %p3518;
	ld.const.u64 	%rd7612, [SECP256K1_P+8];
	add.s64 	%rd7613, %rd7612, %rd7611;
	selp.b64 	%rd7614, %rd7613, 0, %p3517;
	sub.s64 	%rd7615, %rd1085, %rd7614;
	setp.lt.u64 	%p3519, %rd1085, %rd7612;
	setp.eq.s64 	%p3520, %rd1085, %rd7612;
	and.pred  	%p3521, %p3518, %p3520;
	or.pred  	%p3523, %p3519, %p3521;
	selp.u64 	%rd7616, 1, 0, %p3523;
	ld.const.u64 	%rd1088, [SECP256K1_P+16];
	add.s64 	%rd7617, %rd1088, %rd7616;
	selp.b64 	%rd7618, %rd7617, 0, %p3517;
	sub.s64 	%rd7619, %rd1086, %rd7618;
	selp.u64 	%rd7620, 1, 0, %p160;
	ld.const.u64 	%rd1089, [SECP256K1_P+24];
	add.s64 	%rd7621, %rd1089, %rd7620;
	selp.b64 	%rd7622, %rd7621, 0, %p3517;
	sub.s64 	%rd7623, %rd1087, %rd7622;
	mul.hi.u64 	%rd7624, %rd7610, %rd7610;
	mul.lo.s64 	%rd7625, %rd7615, %rd7610;
	mul.hi.u64 	%rd7626, %rd7610, %rd7615;
	add.s64 	%rd7627, %rd7625, %rd7624;
	setp.lt.u64 	%p3524, %rd7627, %rd7625;
	selp.u64 	%rd7628, 1, 0, %p3524;
	add.s64 	%rd7629, %rd7626, %rd7628;
	mul.lo.s64 	%rd7630, %rd7619, %rd7610;
	mul.hi.u64 	%rd7631, %rd7610, %rd7619;
	add.s64 	%rd7632, %rd7630, %rd7629;
	setp.lt.u64 	%p3525, %rd7632, %rd7630;
	selp.u64 	%rd7633, 1, 0, %p3525;
	add.s64 	%rd7634, %rd7631, %rd7633;
	mul.lo.s64 	%rd7635, %rd7623, %rd7610;
	mul.hi.u64 	%rd7636, %rd7610, %rd7623;
	add.s64 	%rd7637, %rd7635, %rd7634;
	setp.lt.u64 	%p3526, %rd7637, %rd7635;
	selp.u64 	%rd7638, 1, 0, %p3526;
	add.s64 	%rd7639, %rd7636, %rd7638;
	mul.hi.u64 	%rd7640, %rd7615, %rd7610;
	add.s64 	%rd7641, %rd7627, %rd7625;
	setp.lt.u64 	%p3527, %rd7641, %rd7627;
	selp.u64 	%rd7642, 1, 0, %p3527;
	add.s64 	%rd7643, %rd7640, %rd7642;
	mul.lo.s64 	%rd7644, %rd7615, %rd7615;
	mul.hi.u64 	%rd7645, %rd7615, %rd7615;
	add.s64 	%rd7646, %rd7644, %rd7632;
	setp.lt.u64 	%p3528, %rd7646, %rd7644;
	selp.u64 	%rd7647, 1, 0, %p3528;
	add.s64 	%rd7648, %rd7646, %rd7643;
	setp.lt.u64 	%p3529, %rd7648, %rd7646;
	selp.u64 	%rd7649, 1, 0, %p3529;
	add.s64 	%rd7650, %rd7645, %rd7647;
	add.s64 	%rd7651, %rd7650, %rd7649;
	mul.lo.s64 	%rd7652, %rd7619, %rd7615;
	mul.hi.u64 	%rd7653, %rd7615, %rd7619;
	add.s64 	%rd7654, %rd7652, %rd7637;
	setp.lt.u64 	%p3530, %rd7654, %rd7652;
	selp.u64 	%rd7655, 1, 0, %p3530;
	add.s64 	%rd7656, %rd7654, %rd7651;
	setp.lt.u64 	%p3531, %rd7656, %rd7654;
	selp.u64 	%rd7657, 1, 0, %p3531;
	add.s64 	%rd7658, %rd7653, %rd7655;
	add.s64 	%rd7659, %rd7658, %rd7657;
	mul.lo.s64 	%rd7660, %rd7623, %rd7615;
	mul.hi.u64 	%rd7661, %rd7615, %rd7623;
	add.s64 	%rd7662, %rd7660, %rd7639;
	setp.lt.u64 	%p3532, %rd7662, %rd7660;
	selp.u64 	%rd7663, 1, 0, %p3532;
	add.s64 	%rd7664, %rd7662, %rd7659;
	setp.lt.u64 	%p3533, %rd7664, %rd7662;
	selp.u64 	%rd7665, 1, 0, %p3533;
	add.s64 	%rd7666, %rd7661, %rd7663;
	add.s64 	%rd7667, %rd7666, %rd7665;
	mul.hi.u64 	%rd7668, %rd7619, %rd7610;
	add.s64 	%rd7669, %rd7630, %rd7648;
	setp.lt.u64 	%p3534, %rd7669, %rd7630;
	selp.u64 	%rd7670, 1, 0, %p3534;
	add.s64 	%rd7671, %rd7668, %rd7670;
	mul.hi.u64 	%rd7672, %rd7619, %rd7615;
	add.s64 	%rd7673, %rd7652, %rd7656;
	setp.lt.u64 	%p3535, %rd7673, %rd7652;
	selp.u64 	%rd7674, 1, 0, %p3535;
	add.s64 	%rd7675, %rd7673, %rd7671;
	setp.lt.u64 	%p3536, %rd7675, %rd7673;
	selp.u64 	%rd7676, 1, 0, %p3536;
	add.s64 	%rd7677, %rd7672, %rd7674;
	add.s64 	%rd7678, %rd7677, %rd7676;
	mul.lo.s64 	%rd7679, %rd7619, %rd7619;
	mul.hi.u64 	%rd7680, %rd7619, %rd7619;
	add.s64 	%rd7681, %rd7679, %rd7664;
	setp.lt.u64 	%p3537, %rd7681, %rd7679;
	selp.u64 	%rd7682, 1, 0, %p3537;
	add.s64 	%rd7683, %rd7681, %rd7678;
	setp.lt.u64 	%p3538, %rd7683, %rd7681;
	selp.u64 	%rd7684, 1, 0, %p3538;
	add.s64 	%rd7685, %rd7680, %rd7682;
	add.s64 	%rd7686, %rd7685, %rd7684;
	mul.lo.s64 	%rd7687, %rd7623, %rd7619;
	mul.hi.u64 	%rd7688, %rd7619, %rd7623;
	add.s64 	%rd7689, %rd7687, %rd7667;
	setp.lt.u64 	%p3539, %rd7689, %rd7687;
	selp.u64 	%rd7690, 1, 0, %p3539;
	add.s64 	%rd7691, %rd7689, %rd7686;
	setp.lt.u64 	%p3540, %rd7691, %rd7689;
	selp.u64 	%rd7692, 1, 0, %p3540;
	add.s64 	%rd7693, %rd7688, %rd7690;
	add.s64 	%rd7694, %rd7693, %rd7692;
	mul.hi.u64 	%rd7695, %rd7623, %rd7610;
	add.s64 	%rd7696, %rd7635, %rd7675;
	setp.lt.u64 	%p3541, %rd7696, %rd7635;
	selp.u64 	%rd7697, 1, 0, %p3541;
	add.s64 	%rd7698, %rd7695, %rd7697;
	mul.hi.u64 	%rd7699, %rd7623, %rd7615;
	add.s64 	%rd7700, %rd7660, %rd7683;
	setp.lt.u64 	%p3542, %rd7700, %rd7660;
	selp.u64 	%rd7701, 1, 0, %p3542;
	add.s64 	%rd7702, %rd7700, %rd7698;
	setp.lt.u64 	%p3543, %rd7702, %rd7700;
	selp.u64 	%rd7703, 1, 0, %p3543;
	add.s64 	%rd7704, %rd7699, %rd7701;
	add.s64 	%rd7705, %rd7704, %rd7703;
	mul.hi.u64 	%rd7706, %rd7623, %rd7619;
	add.s64 	%rd7707, %rd7687, %rd7691;
	setp.lt.u64 	%p3544, %rd7707, %rd7687;
	selp.u64 	%rd7708, 1, 0, %p3544;
	add.s64 	%rd7709, %rd7707, %rd7705;
	setp.lt.u64 	%p3545, %rd7709, %rd7707;
	selp.u64 	%rd7710, 1, 0, %p3545;
	add.s64 	%rd7711, %rd7706, %rd7708;
	add.s64 	%rd7712, %rd7711, %rd7710;
	mul.lo.s64 	%rd7713, %rd7623, %rd7623;
	mul.hi.u64 	%rd7714, %rd7623, %rd7623;
	add.s64 	%rd7715, %rd7713, %rd7694;
	setp.lt.u64 	%p3546, %rd7715, %rd7713;
	selp.u64 	%rd7716, 1, 0, %p3546;
	add.s64 	%rd7717, %rd7715, %rd7712;
	setp.lt.u64 	%p3547, %rd7717, %rd7715;
	selp.u64 	%rd7718, 1, 0, %p3547;
	add.s64 	%rd7719, %rd7714, %rd7716;
	add.s64 	%rd7720, %rd7719, %rd7718;
	mov.b64 	%rd7721, 977;
	mul.hi.u64 	%rd7722, %rd7702, %rd7721;
	mul.lo.s64 	%rd7723, %rd7709, 977;
	mul.hi.u64 	%rd7724, %rd7709, %rd7721;
	add.s64 	%rd7725, %rd7723, %rd7722;
	setp.lt.u64 	%p3548, %rd7725, %rd7723;
	selp.u64 	%rd7726, 1, 0, %p3548;
	add.s64 	%rd7727, %rd7724, %rd7726;
	mul.lo.s64 	%rd7728, %rd7717, 977;
	mul.hi.u64 	%rd7729, %rd7717, %rd7721;
	add.s64 	%rd7730, %rd7728, %rd7727;
	setp.lt.u64 	%p3549, %rd7730, %rd7728;
	selp.u64 	%rd7731, 1, 0, %p3549;
	add.s64 	%rd7732, %rd7729, %rd7731;
	mul.lo.s64 	%rd7733, %rd7720, 977;
	mul.hi.u64 	%rd7734, %rd7720, %rd7721;
	add.s64 	%rd7735, %rd7733, %rd7732;
	setp.lt.u64 	%p3550, %rd7735, %rd7733;
	selp.u64 	%rd7736, 1, 0, %p3550;
	add.s64 	%rd7737, %rd7734, %rd7736;
	shl.b64 	%rd7738, %rd7702, 32;
	mov.b64 	{%r376, %r377}, %rd7702;
	mov.b64 	{%r378, %r379}, %rd7709;
	mov.b64 	%rd7739, {%r377, %r378};
	mov.b64 	{%r380, %r381}, %rd7717;
	mov.b64 	%rd7740, {%r379, %r380};
	mov.b64 	{%r382, %r383}, %rd7720;
	mov.b64 	%rd7741, {%r381, %r382};
	shr.u64 	%rd7742, %rd7720, 32;
	mad.lo.s64 	%rd7743, %rd7702, 977, %rd7738;
	setp.lt.u64 	%p3551, %rd7743, %rd7738;
	selp.u64 	%rd7744, 1, 0, %p3551;
	add.s64 	%rd7745, %rd7739, %rd7744;
	add.s64 	%rd7746, %rd7745, %rd7725;
	setp.lt.u64 	%p3552, %rd7746, %rd7739;
	setp.eq.s64 	%p3553, %rd7746, %rd7739;
	and.pred  	%p3554, %p3551, %p3553;
	or.pred  	%p3555, %p3552, %p3554;
	selp.u64 	%rd7747, 1, 0, %p3555;
	add.s64 	%rd7748, %rd7740, %rd7747;
	add.s64 	%rd7749, %rd7748, %rd7730;
	setp.lt.u64 	%p3556, %rd7749, %rd7740;
	setp.eq.s64 	%p3557, %rd7749, %rd7740;
	and.pred  	%p3558, %p3555, %p3557;
	or.pred  	%p3559, %p3556, %p3558;
	selp.u64 	%rd7750, 1, 0, %p3559;
	add.s64 	%rd7751, %rd7741, %rd7750;
	add.s64 	%rd7752, %rd7751, %rd7735;
	setp.lt.u64 	%p3560, %rd7752, %rd7741;
	setp.eq.s64 	%p3561, %rd7752, %rd7741;
	and.pred  	%p3562, %p3559, %p3561;
	or.pred  	%p3563, %p3560, %p3562;
	selp.u64 	%rd7753, 1, 0, %p3563;
	add.s64 	%rd7754, %rd7742, %rd7753;
	add.s64 	%rd7755, %rd7754, %rd7737;
	mad.lo.s64 	%rd12466, %rd7610, %rd7610, %rd7743;
	setp.lt.u64 	%p3564, %rd12466, %rd7743;
	selp.u64 	%rd7756, 1, 0, %p3564;
	add.s64 	%rd7757, %rd7746, %rd7641;
	add.s64 	%rd12467, %rd7757, %rd7756;
	setp.lt.u64 	%p3565, %rd12467, %rd7641;
	setp.eq.s64 	%p3566, %rd12467, %rd7641;
	and.pred  	%p3567, %p3564, %p3566;
	or.pred  	%p3568, %p3565, %p3567;
	selp.u64 	%rd7758, 1, 0, %p3568;
	add.s64 	%rd7759, %rd7749, %rd7669;
	add.s64 	%rd12468, %rd7759, %rd7758;
	setp.lt.u64 	%p3569, %rd12468, %rd7669;
	setp.eq.s64 	%p3570, %rd12468, %rd7669;
	and.pred  	%p3571, %p3568, %p3570;
	or.pred  	%p3572, %p3569, %p3571;
	selp.u64 	%rd7760, 1, 0, %p3572;
	add.s64 	%rd7761, %rd7752, %rd7696;
	add.s64 	%rd12469, %rd7761, %rd7760;
	setp.lt.u64 	%p3573, %rd12469, %rd7696;
	setp.eq.s64 	%p3574, %rd12469, %rd7696;
	and.pred  	%p3575, %p3572, %p3574;
	or.pred  	%p3576, %p3573, %p3575;
	selp.u64 	%rd7762, 1, 0, %p3576;
	add.s64 	%rd12461, %rd7755, %rd7762;
	setp.eq.s64 	%p3577, %rd12461, 0;
	@%p3577 bra 	$L__BB1_253;
	mov.u64 	%rd12462, %rd12469;
	mov.u64 	%rd12463, %rd12468;
	mov.u64 	%rd12464, %rd12467;
$L__BB1_252:
	mul.lo.s64 	%rd7764, %rd12461, 977;
	shl.b64 	%rd7765, %rd12461, 32;
	add.s64 	%rd12466, %rd7764, %rd12466;
	setp.lt.u64 	%p3578, %rd12466, %rd7764;
	selp.u64 	%rd7766, 1, 0, %p3578;
	add.s64 	%rd7767, %rd7765, %rd12464;
	add.s64 	%rd12467, %rd7767, %rd7766;
	setp.lt.u64 	%p3579, %rd12467, %rd12464;
	setp.eq.s64 	%p3580, %rd12467, %rd12464;
	and.pred  	%p3581, %p3578, %p3580;
	or.pred  	%p3582, %p3579, %p3581;
	selp.u64 	%rd7768, 1, 0, %p3582;
	add.s64 	%rd12468, %rd12463, %rd7768;
	setp.lt.u64 	%p3583, %rd12468, %rd12463;
	selp.u64 	%rd7769, 1, 0, %p3583;
	add.s64 	%rd12469, %rd12462, %rd7769;
	setp.lt.u64 	%p3584, %rd12469, %rd12462;
	mov.b64 	%rd12461, 1;
	mov.u64 	%rd12462, %rd12469;
	mov.u64 	%rd12463, %rd12468;
	mov.u64 	%rd12464, %rd12467;
	@%p3584 bra 	$L__BB1_252;
$L__BB1_253:
	setp.lt.u64 	%p3586, %rd12466, %rd7608;
	selp.u64 	%rd1108, 1, 0, %p3586;
	setp.lt.u64 	%p3587, %rd12467, %rd7612;
	setp.eq.s64 	%p3588, %rd12467, %rd7612;
	and.pred  	%p3589, %p3586, %p3588;
	or.pred  	%p3590, %p3587, %p3589;
	selp.u64 	%rd1109, 1, 0, %p3590;
	setp.lt.u64 	%p3591, %rd12468, %rd1088;
	setp.eq.s64 	%p3592, %rd12468, %rd1088;
	and.pred  	%p3593, %p3592, %p3590;
	or.pred  	%p163, %p3591, %p3593;
	setp.lt.u64 	%p3594, %rd12469, %rd1089;
	mov.pred 	%p6060, 0;
	@%p3594 bra 	$L__BB1_255;
	not.pred 	%p3595, %p163;
	setp.ne.s64 	%p3596, %rd12469, %rd1089;
	or.pred  	%p6060, %p3596, %p3595;
$L__BB1_255:
	selp.b64 	%rd7775, %rd7608, 0, %p6060;
	sub.s64 	%rd7776, %rd12466, %rd7775;
	add.s64 	%rd7778, %rd7612, %rd1108;
	selp.b64 	%rd7779, %rd7778, 0, %p6060;
	sub.s64 	%rd7780, %rd12467, %rd7779;
	add.s64 	%rd7781, %rd1088, %rd1109;
	selp.b64 	%rd7782, %rd7781, 0, %p6060;
	sub.s64 	%rd7783, %rd12468, %rd7782;
	selp.u64 	%rd7784, 1, 0, %p163;
	add.s64 	%rd7785, %rd1089, %rd7784;
	selp.b64 	%rd7786, %rd7785, 0, %p6060;
	sub.s64 	%rd7787, %rd12469, %rd7786;
	sub.s64 	%rd12470, %rd7776, %rd1035;
	setp.lt.u64 	%p3597, %rd7776, %rd1035;
	selp.s64 	%rd7788, -1, 0, %p3597;
	sub.s64 	%rd7789, %rd7780, %rd1034;
	add.s64 	%rd12471, %rd7789, %rd7788;
	setp.lt.u64 	%p3598, %rd7780, %rd1034;
	setp.eq.s64 	%p3599, %rd7780, %rd1034;
	and.pred  	%p3600, %p3597, %p3599;
	or.pred  	%p3602, %p3598, %p3600;
	selp.s64 	%rd7790, -1, 0, %p3602;
	sub.s64 	%rd7791, %rd7783, %rd1033;
	add.s64 	%rd12472, %rd7791, %rd7790;
	setp.lt.u64 	%p3603, %rd7783, %rd1033;
	setp.eq.s64 	%p3604, %rd7783, %rd1033;
	and.pred  	%p3605, %p3604, %p3602;
	or.pred  	%p3607, %p3603, %p3605;
	selp.s64 	%rd7792, -1, 0, %p3607;
	sub.s64 	%rd7793, %rd7787, %rd1031;
	add.s64 	%rd12473, %rd7793, %rd7792;
	setp.ge.u64 	%p3608, %rd7787, %rd1031;
	setp.eq.s64 	%p3609, %rd7787, %rd1031;
	and.pred  	%p3610, %p3609, %p3607;
	not.pred 	%p3612, %p3610;
	and.pred  	%p3613, %p3608, %p3612;
	@%p3613 bra 	$L__BB1_257;
	add.s64 	%rd12470, %rd7608, %rd12470;
	setp.lt.u64 	%p3614, %rd12470, %rd7608;
	selp.u64 	%rd7795, 1, 0, %p3614;
	add.s64 	%rd7797, %rd7612, %rd12471;
	add.s64 	%rd1116, %rd7797, %rd7795;
	setp.lt.u64 	%p3615, %rd1116, %rd12471;
	setp.eq.s64 	%p3616, %rd1116, %rd12471;
	and.pred  	%p3617, %p3614, %p3616;
	or.pred  	%p3619, %p3615, %p3617;
	selp.u64 	%rd7798, 1, 0, %p3619;
	add.s64 	%rd7799, %rd1088, %rd12472;
	add.s64 	%rd1117, %rd7799, %rd7798;
	setp.lt.u64 	%p3620, %rd1117, %rd12472;
	setp.eq.s64 	%p3621, %rd1117, %rd12472;
	and.pred  	%p3622, %p3619, %p3621;
	or.pred  	%p3624, %p3620, %p3622;
	selp.u64 	%rd7800, 1, 0, %p3624;
	add.s64 	%rd7801, %rd1089, %rd12473;
	add.s64 	%rd12473, %rd7801, %rd7800;
	mov.u64 	%rd12471, %rd1116;
	mov.u64 	%rd12472, %rd1117;
$L__BB1_257:
	sub.s64 	%rd12474, %rd12470, %rd1077;
	setp.lt.u64 	%p3625, %rd12470, %rd1077;
	selp.s64 	%rd7802, -1, 0, %p3625;
	sub.s64 	%rd7803, %rd12471, %rd1079;
	add.s64 	%rd12475, %rd7803, %rd7802;
	setp.lt.u64 	%p3626, %rd12471, %rd1079;
	setp.eq.s64 	%p3627, %rd12471, %rd1079;
	and.pred  	%p3628, %p3625, %p3627;
	or.pred  	%p3629, %p3626, %p3628;
	selp.s64 	%rd7804, -1, 0, %p3629;
	sub.s64 	%rd7805, %rd12472, %rd1081;
	add.s64 	%rd12476, %rd7805, %rd7804;
	setp.lt.u64 	%p3630, %rd12472, %rd1081;
	setp.eq.s64 	%p3631, %rd12472, %rd1081;
	and.pred  	%p3632, %p3631, %p3629;
	or.pred  	%p3633, %p3630, %p3632;
	not.pred 	%p3634, %p3633;
	selp.s64 	%rd7806, -1, 0, %p3633;
	sub.s64 	%rd7807, %rd12473, %rd1083;
	add.s64 	%rd12477, %rd7807, %rd7806;
	setp.ge.u64 	%p3635, %rd12473, %rd1083;
	setp.ne.s64 	%p3636, %rd12473, %rd1083;
	or.pred  	%p3637, %p3636, %p3634;
	and.pred  	%p3638, %p3635, %p3637;
	@%p3638 bra 	$L__BB1_259;
	add.s64 	%rd12474, %rd7608, %rd12474;
	setp.lt.u64 	%p3639, %rd12474, %rd7608;
	selp.u64 	%rd7809, 1, 0, %p3639;
	add.s64 	%rd7811, %rd7612, %rd12475;
	add.s64 	%rd1128, %rd7811, %rd7809;
	setp.lt.u64 	%p3640, %rd1128, %rd12475;
	setp.eq.s64 	%p3641, %rd1128, %rd12475;
	and.pred  	%p3642, %p3639, %p3641;
	or.pred  	%p3644, %p3640, %p3642;
	selp.u64 	%rd7812, 1, 0, %p3644;
	add.s64 	%rd7813, %rd1088, %rd12476;
	add.s64 	%rd1129, %rd7813, %rd7812;
	setp.lt.u64 	%p3645, %rd1129, %rd12476;
	setp.eq.s64 	%p3646, %rd1129, %rd12476;
	and.pred  	%p3647, %p3644, %p3646;
	or.pred  	%p3649, %p3645, %p3647;
	selp.u64 	%rd7814, 1, 0, %p3649;
	add.s64 	%rd7815, %rd1089, %rd12477;
	add.s64 	%rd12477, %rd7815, %rd7814;
	mov.u64 	%rd12475, %rd1128;
	mov.u64 	%rd12476, %rd1129;
$L__BB1_259:
	shl.b64 	%rd1135, %rd12474, 1;
	setp.lt.s64 	%p3651, %rd12474, 0;
	mov.b64 	{%r384, %r385}, %rd12475;
	mov.b64 	{%r386, %r387}, %rd12474;
	shf.l.wrap.b32 	%r388, %r387, %r384, 1;
	shf.l.wrap.b32 	%r389, %r384, %r385, 1;
	mov.b64 	%rd1136, {%r388, %r389};
	setp.lt.u64 	%p3652, %rd1136, %rd12475;
	setp.eq.s64 	%p3653, %rd1136, %rd12475;
	and.pred  	%p3654, %p3651, %p3653;
	or.pred  	%p3655, %p3652, %p3654;
	selp.u64 	%rd7816, 1, 0, %p3655;
	shl.b64 	%rd7817, %rd12476, 1;
	or.b64  	%rd1137, %rd7817, %rd7816;
	setp.lt.u64 	%p3656, %rd1137, %rd12476;
	setp.eq.s64 	%p3657, %rd1137, %rd12476;
	and.pred  	%p3658, %p3655, %p3657;
	or.pred  	%p166, %p3656, %p3658;
	selp.u64 	%rd7818, 1, 0, %p166;
	shl.b64 	%rd7819, %rd12477, 1;
	or.b64  	%rd1138, %rd7819, %rd7818;
	setp.lt.u64 	%p3659, %rd1138, %rd12477;
	mov.pred 	%p6061, -1;
	@%p3659 bra 	$L__BB1_261;
	setp.eq.s64 	%p3660, %rd1138, %rd12477;
	and.pred  	%p6061, %p166, %p3660;
$L__BB1_261:
	setp.lt.u64 	%p3662, %rd1135, %rd7608;
	selp.u64 	%rd1139, 1, 0, %p3662;
	setp.lt.u64 	%p3663, %rd1136, %rd7612;
	setp.eq.s64 	%p3664, %rd1136, %rd7612;
	and.pred  	%p3665, %p3662, %p3664;
	or.pred  	%p3666, %p3663, %p3665;
	selp.u64 	%rd1140, 1, 0, %p3666;
	setp.lt.u64 	%p3667, %rd1137, %rd1088;
	setp.eq.s64 	%p3668, %rd1137, %rd1088;
	and.pred  	%p3669, %p3668, %p3666;
	or.pred  	%p169, %p3667, %p3669;
	setp.lt.u64 	%p3670, %rd1138, %rd1089;
	mov.pred 	%p6062, 0;
	@%p3670 bra 	$L__BB1_263;
	not.pred 	%p3671, %p169;
	setp.ne.s64 	%p3672, %rd1138, %rd1089;
	or.pred  	%p6062, %p3672, %p3671;
$L__BB1_263:
	or.pred  	%p3674, %p6061, %p6062;
	selp.b64 	%rd7825, %rd7608, 0, %p3674;
	sub.s64 	%rd1141, %rd1135, %rd7825;
	add.s64 	%rd7826, %rd7612, %rd1139;
	selp.b64 	%rd7827, %rd7826, 0, %p3674;
	sub.s64 	%rd1143, %rd1136, %rd7827;
	add.s64 	%rd7828, %rd1088, %rd1140;
	selp.b64 	%rd7829, %rd7828, 0, %p3674;
	sub.s64 	%rd1145, %rd1137, %rd7829;
	selp.u64 	%rd7830, 1, 0, %p169;
	add.s64 	%rd7831, %rd1089, %rd7830;
	selp.b64 	%rd7832, %rd7831, 0, %p3674;
	sub.s64 	%rd1147, %rd1138, %rd7832;
	setp.lt.s64 	%p3675, %rd1035, 0;
	mov.b64 	{%r390, %r391}, %rd1034;
	mov.b64 	{%r392, %r393}, %rd1035;
	shf.l.wrap.b32 	%r394, %r393, %r390, 1;
	shf.l.wrap.b32 	%r395, %r390, %r391, 1;
	mov.b64 	%rd7833, {%r394, %r395};
	setp.lt.u64 	%p3676, %rd7833, %rd1034;
	setp.eq.s64 	%p3677, %rd7833, %rd1034;
	and.pred  	%p3678, %p3675, %p3677;
	or.pred  	%p3679, %p3676, %p3678;
	selp.u64 	%rd7834, 1, 0, %p3679;
	shl.b64 	%rd7835, %rd1033, 1;
	or.b64  	%rd7836, %rd7835, %rd7834;
	setp.lt.u64 	%p3680, %rd7836, %rd1033;
	setp.eq.s64 	%p3681, %rd7836, %rd1033;
	and.pred  	%p3682, %p3679, %p3681;
	or.pred  	%p172, %p3680, %p3682;
	selp.u64 	%rd7837, 1, 0, %p172;
	shl.b64 	%rd7838, %rd1031, 1;
	or.b64  	%rd1148, %rd7838, %rd7837;
	setp.lt.u64 	%p3683, %rd1148, %rd1031;
	mov.pred 	%p6063, -1;
	@%p3683 bra 	$L__BB1_265;
	setp.eq.s64 	%p3684, %rd1148, %rd1031;
	and.pred  	%p6063, %p172, %p3684;
$L__BB1_265:
	shl.b64 	%rd7839, %rd1035, 1;
	setp.lt.u64 	%p3686, %rd7839, %rd7608;
	setp.lt.u64 	%p3687, %rd7833, %rd7612;
	setp.eq.s64 	%p3688, %rd7833, %rd7612;
	and.pred  	%p3689, %p3686, %p3688;
	or.pred  	%p3690, %p3687, %p3689;
	setp.eq.s64 	%p3693, %rd7833, %rd1034;
	and.pred  	%p3694, %p3675, %p3693;
	or.pred  	%p3695, %p3676, %p3694;
	selp.u64 	%rd7844, 1, 0, %p3695;
	or.b64  	%rd7845, %rd7835, %rd7844;
	setp.lt.u64 	%p3696, %rd7845, %rd1088;
	setp.eq.s64 	%p3697, %rd7845, %rd1088;
	and.pred  	%p3698, %p3697, %p3690;
	or.pred  	%p175, %p3696, %p3698;
	setp.lt.u64 	%p3700, %rd7845, %rd1033;
	setp.eq.s64 	%p3701, %rd7845, %rd1033;
	and.pred  	%p3702, %p3695, %p3701;
	or.pred  	%p3703, %p3700, %p3702;
	selp.u64 	%rd7847, 1, 0, %p3703;
	or.b64  	%rd1149, %rd7838, %rd7847;
	setp.lt.u64 	%p3704, %rd1149, %rd1089;
	mov.pred 	%p6064, 0;
	@%p3704 bra 	$L__BB1_267;
	not.pred 	%p3705, %p175;
	setp.ne.s64 	%p3706, %rd1149, %rd1089;
	or.pred  	%p6064, %p3706, %p3705;
$L__BB1_267:
	or.pred  	%p3708, %p6063, %p6064;
	ld.const.u64 	%rd7848, [SECP256K1_P];
	selp.b64 	%rd7850, %rd7848, 0, %p3708;
	shl.b64 	%rd7851, %rd1035, 1;
	sub.s64 	%rd7852, %rd7851, %rd7850;
	setp.lt.u64 	%p3709, %rd7851, %rd7848;
	selp.s64 	%rd7853, -1, 0, %p3709;
	sub.s64 	%rd7854, %rd7853, %rd7612;
	selp.b64 	%rd7855, %rd7854, 0, %p3708;
	mov.b64 	{%r402, %r403}, %rd1034;
	mov.b64 	{%r404, %r405}, %rd1035;
	shf.l.wrap.b32 	%r406, %r405, %r402, 1;
	shf.l.wrap.b32 	%r407, %r402, %r403, 1;
	mov.b64 	%rd7856, {%r406, %r407};
	setp.lt.u64 	%p3710, %rd7856, %rd7612;
	setp.eq.s64 	%p3711, %rd7856, %rd7612;
	and.pred  	%p3712, %p3709, %p3711;
	or.pred  	%p3713, %p3710, %p3712;
	selp.s64 	%rd7857, -1, 0, %p3713;
	sub.s64 	%rd7858, %rd7857, %rd1088;
	selp.b64 	%rd7859, %rd7858, 0, %p3708;
	selp.s64 	%rd7860, -1, 0, %p175;
	sub.s64 	%rd7861, %rd7860, %rd1089;
	selp.b64 	%rd7862, %rd7861, 0, %p3708;
	add.s64 	%rd1150, %rd7852, %rd1035;
	setp.lt.u64 	%p3714, %rd1150, %rd7852;
	selp.u64 	%rd7863, 1, 0, %p3714;
	add.s64 	%rd7864, %rd7856, %rd1034;
	add.s64 	%rd7865, %rd7864, %rd7855;
	add.s64 	%rd1151, %rd7865, %rd7863;
	setp.lt.u64 	%p3715, %rd1151, %rd1034;
	setp.eq.s64 	%p3716, %rd1151, %rd1034;
	and.pred  	%p3717, %p3714, %p3716;
	or.pred  	%p3718, %p3715, %p3717;
	selp.u64 	%rd7866, 1, 0, %p3718;
	shl.b64 	%rd7867, %rd1033, 1;
	setp.lt.u64 	%p3719, %rd7856, %rd1034;
	setp.lt.s64 	%p3720, %rd1035, 0;
	setp.eq.s64 	%p3721, %rd7856, %rd1034;
	and.pred  	%p3722, %p3720, %p3721;
	or.pred  	%p3723, %p3719, %p3722;
	selp.u64 	%rd7868, 1, 0, %p3723;
	or.b64  	%rd7869, %rd7867, %rd7868;
	add.s64 	%rd7870, %rd7869, %rd1033;
	add.s64 	%rd7871, %rd7870, %rd7859;
	add.s64 	%rd1152, %rd7871, %rd7866;
	setp.lt.u64 	%p3724, %rd1152, %rd1033;
	setp.eq.s64 	%p3725, %rd1152, %rd1033;
	and.pred  	%p3726, %p3718, %p3725;
	or.pred  	%p178, %p3724, %p3726;
	selp.u64 	%rd7872, 1, 0, %p178;
	shl.b64 	%rd7873, %rd1031, 1;
	setp.lt.u64 	%p3727, %rd7869, %rd1033;
	setp.eq.s64 	%p3728, %rd7869, %rd1033;
	and.pred  	%p3729, %p3723, %p3728;
	or.pred  	%p3730, %p3727, %p3729;
	selp.u64 	%rd7874, 1, 0, %p3730;
	or.b64  	%rd7875, %rd7873, %rd7874;
	add.s64 	%rd7876, %rd7875, %rd1031;
	add.s64 	%rd7877, %rd7876, %rd7862;
	add.s64 	%rd1153, %rd7877, %rd7872;
	setp.lt.u64 	%p3731, %rd1153, %rd1031;
	mov.pred 	%p6065, -1;
	@%p3731 bra 	$L__BB1_269;
	setp.eq.s64 	%p3732, %rd1153, %rd1031;
	and.pred  	%p6065, %p178, %p3732;
$L__BB1_269:
	setp.lt.u64 	%p3734, %rd1150, %rd7848;
	setp.lt.u64 	%p3735, %rd1151, %rd7612;
	setp.eq.s64 	%p3736, %rd1151, %rd7612;
	and.pred  	%p3737, %p3734, %p3736;
	or.pred  	%p3738, %p3735, %p3737;
	setp.lt.u64 	%p3739, %rd1152, %rd1088;
	setp.eq.s64 	%p3740, %rd1152, %rd1088;
	and.pred  	%p3741, %p3740, %p3738;
	or.pred  	%p181, %p3739, %p3741;
	setp.lt.u64 	%p3742, %rd1153, %rd1089;
	mov.pred 	%p6066, 0;
	@%p3742 bra 	$L__BB1_271;
	not.pred 	%p3743, %p181;
	setp.ne.s64 	%p3744, %rd1153, %rd1089;
	or.pred  	%p6066, %p3744, %p3743;
$L__BB1_271:
	or.pred  	%p3745, %p6065, %p6066;
	ld.const.u64 	%rd7880, [SECP256K1_P];
	selp.b64 	%rd7881, %rd7880, 0, %p3745;
	sub.s64 	%rd1154, %rd1150, %rd7881;
	setp.lt.u64 	%p3746, %rd1150, %rd7880;
	selp.u64 	%rd7882, 1, 0, %p3746;
	ld.const.u64 	%rd7883, [SECP256K1_P+8];
	add.s64 	%rd7884, %rd7883, %rd7882;
	selp.b64 	%rd7885, %rd7884, 0, %p3745;
	sub.s64 	%rd1155, %rd1151, %rd7885;
	setp.lt.u64 	%p3747, %rd1151, %rd7883;
	setp.eq.s64 	%p3748, %rd1151, %rd7883;
	and.pred  	%p3749, %p3746, %p3748;
	or.pred  	%p3751, %p3747, %p3749;
	selp.u64 	%rd7886, 1, 0, %p3751;
	ld.const.u64 	%rd7887, [SECP256K1_P+16];
	add.s64 	%rd7888, %rd7887, %rd7886;
	selp.b64 	%rd7889, %rd7888, 0, %p3745;
	sub.s64 	%rd1156, %rd1152, %rd7889;
	selp.u64 	%rd7890, 1, 0, %p181;
	ld.const.u64 	%rd7891, [SECP256K1_P+24];
	add.s64 	%rd7892, %rd7891, %rd7890;
	selp.b64 	%rd7893, %rd7892, 0, %p3745;
	sub.s64 	%rd1157, %rd1153, %rd7893;
	mul.hi.u64 	%rd7894, %rd1154, %rd1154;
	mul.lo.s64 	%rd7895, %rd1155, %rd1154;
	mul.hi.u64 	%rd7896, %rd1154, %rd1155;
	add.s64 	%rd7897, %rd7895, %rd7894;
	setp.lt.u64 	%p3752, %rd7897, %rd7895;
	selp.u64 	%rd7898, 1, 0, %p3752;
	add.s64 	%rd7899, %rd7896, %rd7898;
	mul.lo.s64 	%rd7900, %rd1156, %rd1154;
	mul.hi.u64 	%rd7901, %rd1154, %rd1156;
	add.s64 	%rd7902, %rd7900, %rd7899;
	setp.lt.u64 	%p3753, %rd7902, %rd7900;
	selp.u64 	%rd7903, 1, 0, %p3753;
	add.s64 	%rd7904, %rd7901, %rd7903;
	mul.lo.s64 	%rd7905, %rd1157, %rd1154;
	mul.hi.u64 	%rd7906, %rd1154, %rd1157;
	add.s64 	%rd7907, %rd7905, %rd7904;
	setp.lt.u64 	%p3754, %rd7907, %rd7905;
	selp.u64 	%rd7908, 1, 0, %p3754;
	add.s64 	%rd7909, %rd7906, %rd7908;
	mul.hi.u64 	%rd7910, %rd1155, %rd1154;
	add.s64 	%rd7911, %rd7897, %rd7895;
	setp.lt.u64 	%p3755, %rd7911, %rd7897;
	selp.u64 	%rd7912, 1, 0, %p3755;
	add.s64 	%rd7913, %rd7910, %rd7912;
	mul.lo.s64 	%rd7914, %rd1155, %rd1155;
	mul.hi.u64 	%rd7915, %rd1155, %rd1155;
	add.s64 	%rd7916, %rd7914, %rd7902;
	setp.lt.u64 	%p3756, %rd7916, %rd7914;
	selp.u64 	%rd7917, 1, 0, %p3756;
	add.s64 	%rd7918, %rd7916, %rd7913;
	setp.lt.u64 	%p3757, %rd7918, %rd7916;
	selp.u64 	%rd7919, 1, 0, %p3757;
	add.s64 	%rd7920, %rd7915, %rd7917;
	add.s64 	%rd7921, %rd7920, %rd7919;
	mul.lo.s64 	%rd7922, %rd1156, %rd1155;
	mul.hi.u64 	%rd7923, %rd1155, %rd1156;
	add.s64 	%rd7924, %rd7922, %rd7907;
	setp.lt.u64 	%p3758, %rd7924, %rd7922;
	selp.u64 	%rd7925, 1, 0, %p3758;
	add.s64 	%rd7926, %rd7924, %rd7921;
	setp.lt.u64 	%p3759, %rd7926, %rd7924;
	selp.u64 	%rd7927, 1, 0, %p3759;
	add.s64 	%rd7928, %rd7923, %rd7925;
	add.s64 	%rd7929, %rd7928, %rd7927;
	mul.lo.s64 	%rd7930, %rd1157, %rd1155;
	mul.hi.u64 	%rd7931, %rd1155, %rd1157;
	add.s64 	%rd7932, %rd7930, %rd7909;
	setp.lt.u64 	%p3760, %rd7932, %rd7930;
	selp.u64 	%rd7933, 1, 0, %p3760;
	add.s64 	%rd7934, %rd7932, %rd7929;
	setp.lt.u64 	%p3761, %rd7934, %rd7932;
	selp.u64 	%rd7935, 1, 0, %p3761;
	add.s64 	%rd7936, %rd7931, %rd7933;
	add.s64 	%rd7937, %rd7936, %rd7935;
	mul.hi.u64 	%rd7938, %rd1156, %rd1154;
	add.s64 	%rd7939, %rd7900, %rd7918;
	setp.lt.u64 	%p3762, %rd7939, %rd7900;
	selp.u64 	%rd7940, 1, 0, %p3762;
	add.s64 	%rd7941, %rd7938, %rd7940;
	mul.hi.u64 	%rd7942, %rd1156, %rd1155;
	add.s64 	%rd7943, %rd7922, %rd7926;
	setp.lt.u64 	%p3763, %rd7943, %rd7922;
	selp.u64 	%rd7944, 1, 0, %p3763;
	add.s64 	%rd7945, %rd7943, %rd7941;
	setp.lt.u64 	%p3764, %rd7945, %rd7943;
	selp.u64 	%rd7946, 1, 0, %p3764;
	add.s64 	%rd7947, %rd7942, %rd7944;
	add.s64 	%rd7948, %rd7947, %rd7946;
	mul.lo.s64 	%rd7949, %rd1156, %rd1156;
	mul.hi.u64 	%rd7950, %rd1156, %rd1156;
	add.s64 	%rd7951, %rd7949, %rd7934;
	setp.lt.u64 	%p3765, %rd7951, %rd7949;
	selp.u64 	%rd7952, 1, 0, %p3765;
	add.s64 	%rd7953, %rd7951, %rd7948;
	setp.lt.u64 	%p3766, %rd7953, %rd7951;
	selp.u64 	%rd7954, 1, 0, %p3766;
	add.s64 	%rd7955, %rd7950, %rd7952;
	add.s64 	%rd7956, %rd7955, %rd7954;
	mul.lo.s64 	%rd7957, %rd1157, %rd1156;
	mul.hi.u64 	%rd7958, %rd1156, %rd1157;
	add.s64 	%rd7959, %rd7957, %rd7937;
	setp.lt.u64 	%p3767, %rd7959, %rd7957;
	selp.u64 	%rd7960, 1, 0, %p3767;
	add.s64 	%rd7961, %rd7959, %rd7956;
	setp.lt.u64 	%p3768, %rd7961, %rd7959;
	selp.u64 	%rd7962, 1, 0, %p3768;
	add.s64 	%rd7963, %rd7958, %rd7960;
	add.s64 	%rd7964, %rd7963, %rd7962;
	mul.hi.u64 	%rd7965, %rd1157, %rd1154;
	add.s64 	%rd7966, %rd7905, %rd7945;
	setp.lt.u64 	%p3769, %rd7966, %rd7905;
	selp.u64 	%rd7967, 1, 0, %p3769;
	add.s64 	%rd7968, %rd7965, %rd7967;
	mul.hi.u64 	%rd7969, %rd1157, %rd1155;
	add.s64 	%rd7970, %rd7930, %rd7953;
	setp.lt.u64 	%p3770, %rd7970, %rd7930;
	selp.u64 	%rd7971, 1, 0, %p3770;
	add.s64 	%rd7972, %rd7970, %rd7968;
	setp.lt.u64 	%p3771, %rd7972, %rd7970;
	selp.u64 	%rd7973, 1, 0, %p3771;
	add.s64 	%rd7974, %rd7969, %rd7971;
	add.s64 	%rd7975, %rd7974, %rd7973;
	mul.hi.u64 	%rd7976, %rd1157, %rd1156;
	add.s64 	%rd7977, %rd7957, %rd7961;
	setp.lt.u64 	%p3772, %rd7977, %rd7957;
	selp.u64 	%rd7978, 1, 0, %p3772;
	add.s64 	%rd7979, %rd7977, %rd7975;
	setp.lt.u64 	%p3773, %rd7979, %rd7977;
	selp.u64 	%rd7980, 1, 0, %p3773;
	add.s64 	%rd7981, %rd7976, %rd7978;
	add.s64 	%rd7982, %rd7981, %rd7980;
	mul.lo.s64 	%rd7983, %rd1157, %rd1157;
	mul.hi.u64 	%rd7984, %rd1157, %rd1157;
	add.s64 	%rd7985, %rd7983, %rd7964;
	setp.lt.u64 	%p3774, %rd7985, %rd7983;
	selp.u64 	%rd7986, 1, 0, %p3774;
	add.s64 	%rd7987, %rd7985, %rd7982;
	setp.lt.u64 	%p3775, %rd7987, %rd7985;
	selp.u64 	%rd7988, 1, 0, %p3775;
	add.s64 	%rd7989, %rd7984, %rd7986;
	add.s64 	%rd7990, %rd7989, %rd7988;
	mov.b64 	%rd7991, 977;
	mul.hi.u64 	%rd7992, %rd7972, %rd7991;
	mul.lo.s64 	%rd7993, %rd7979, 977;
	mul.hi.u64 	%rd7994, %rd7979, %rd7991;
	add.s64 	%rd7995, %rd7993, %rd7992;
	setp.lt.u64 	%p3776, %rd7995, %rd7993;
	selp.u64 	%rd7996, 1, 0, %p3776;
	add.s64 	%rd7997, %rd7994, %rd7996;
	mul.lo.s64 	%rd7998, %rd7987, 977;
	mul.hi.u64 	%rd7999, %rd7987, %rd7991;
	add.s64 	%rd8000, %rd7998, %rd7997;
	setp.lt.u64 	%p3777, %rd8000, %rd7998;
	selp.u64 	%rd8001, 1, 0, %p3777;
	add.s64 	%rd8002, %rd7999, %rd8001;
	mul.lo.s64 	%rd8003, %rd7990, 977;
	mul.hi.u64 	%rd8004, %rd7990, %rd7991;
	add.s64 	%rd8005, %rd8003, %rd8002;
	setp.lt.u64 	%p3778, %rd8005, %rd8003;
	selp.u64 	%rd8006, 1, 0, %p3778;
	add.s64 	%rd8007, %rd8004, %rd8006;
	shl.b64 	%rd8008, %rd7972, 32;
	mov.b64 	{%r408, %r409}, %rd7972;
	mov.b64 	{%r410, %r411}, %rd7979;
	mov.b64 	%rd8009, {%r409, %r410};
	mov.b64 	{%r412, %r413}, %rd7987;
	mov.b64 	%rd8010, {%r411, %r412};
	mov.b64 	{%r414, %r415}, %rd7990;
	mov.b64 	%rd8011, {%r413, %r414};
	shr.u64 	%rd8012, %rd7990, 32;
	mad.lo.s64 	%rd8013, %rd7972, 977, %rd8008;
	setp.lt.u64 	%p3779, %rd8013, %rd8008;
	selp.u64 	%rd8014, 1, 0, %p3779;
	add.s64 	%rd8015, %rd8009, %rd8014;
	add.s64 	%rd8016, %rd8015, %rd7995;
	setp.lt.u64 	%p3780, %rd8016, %rd8009;
	setp.eq.s64 	%p3781, %rd8016, %rd8009;
	and.pred  	%p3782, %p3779, %p3781;
	or.pred  	%p3783, %p3780, %p3782;
	selp.u64 	%rd8017, 1, 0, %p3783;
	add.s64 	%rd8018, %rd8010, %rd8017;
	add.s64 	%rd8019, %rd8018, %rd8000;
	setp.lt.u64 	%p3784, %rd8019, %rd8010;
	setp.eq.s64 	%p3785, %rd8019, %rd8010;
	and.pred  	%p3786, %p3783, %p3785;
	or.pred  	%p3787, %p3784, %p3786;
	selp.u64 	%rd8020, 1, 0, %p3787;
	add.s64 	%rd8021, %rd8011, %rd8020;
	add.s64 	%rd8022, %rd8021, %rd8005;
	setp.lt.u64 	%p3788, %rd8022, %rd8011;
	setp.eq.s64 	%p3789, %rd8022, %rd8011;
	and.pred  	%p3790, %p3787, %p3789;
	or.pred  	%p3791, %p3788, %p3790;
	selp.u64 	%rd8023, 1, 0, %p3791;
	add.s64 	%rd8024, %rd8012, %rd8023;
	add.s64 	%rd8025, %rd8024, %rd8007;
	mad.lo.s64 	%rd12483, %rd1154, %rd1154, %rd8013;
	setp.lt.u64 	%p3792, %rd12483, %rd8013;
	selp.u64 	%rd8026, 1, 0, %p3792;
	add.s64 	%rd8027, %rd8016, %rd7911;
	add.s64 	%rd12484, %rd8027, %rd8026;
	setp.lt.u64 	%p3793, %rd12484, %rd7911;
	setp.eq.s64 	%p3794, %rd12484, %rd7911;
	and.pred  	%p3795, %p3792, %p3794;
	or.pred  	%p3796, %p3793, %p3795;
	selp.u64 	%rd8028, 1, 0, %p3796;
	add.s64 	%rd8029, %rd8019, %rd7939;
	add.s64 	%rd12485, %rd8029, %rd8028;
	setp.lt.u64 	%p3797, %rd12485, %rd7939;
	setp.eq.s64 	%p3798, %rd12485, %rd7939;
	and.pred  	%p3799, %p3796, %p3798;
	or.pred  	%p3800, %p3797, %p3799;
	selp.u64 	%rd8030, 1, 0, %p3800;
	add.s64 	%rd8031, %rd8022, %rd7966;
	add.s64 	%rd12486, %rd8031, %rd8030;
	setp.lt.u64 	%p3801, %rd12486, %rd7966;
	setp.eq.s64 	%p3802, %rd12486, %rd7966;
	and.pred  	%p3803, %p3800, %p3802;
	or.pred  	%p3804, %p3801, %p3803;
	selp.u64 	%rd8032, 1, 0, %p3804;
	add.s64 	%rd12478, %rd8025, %rd8032;
	setp.eq.s64 	%p3805, %rd12478, 0;
	@%p3805 bra 	$L__BB1_274;
	mov.u64 	%rd12479, %rd12486;
	mov.u64 	%rd12480, %rd12485;
	mov.u64 	%rd12481, %rd12484;
$L__BB1_273:
	mul.lo.s64 	%rd8034, %rd12478, 977;
	shl.b64 	%rd8035, %rd12478, 32;
	add.s64 	%rd12483, %rd8034, %rd12483;
	setp.lt.u64 	%p3806, %rd12483, %rd8034;
	selp.u64 	%rd8036, 1, 0, %p3806;
	add.s64 	%rd8037, %rd8035, %rd12481;
	add.s64 	%rd12484, %rd8037, %rd8036;
	setp.lt.u64 	%p3807, %rd12484, %rd12481;
	setp.eq.s64 	%p3808, %rd12484, %rd12481;
	and.pred  	%p3809, %p3806, %p3808;
	or.pred  	%p3810, %p3807, %p3809;
	selp.u64 	%rd8038, 1, 0, %p3810;
	add.s64 	%rd12485, %rd12480, %rd8038;
	setp.lt.u64 	%p3811, %rd12485, %rd12480;
	selp.u64 	%rd8039, 1, 0, %p3811;
	add.s64 	%rd12486, %rd12479, %rd8039;
	setp.lt.u64 	%p3812, %rd12486, %rd12479;
	mov.b64 	%rd12478, 1;
	mov.u64 	%rd12479, %rd12486;
	mov.u64 	%rd12480, %rd12485;
	mov.u64 	%rd12481, %rd12484;
	@%p3812 bra 	$L__BB1_273;
$L__BB1_274:
	setp.lt.u64 	%p3814, %rd12483, %rd7880;
	setp.lt.u64 	%p3815, %rd12484, %rd7883;
	setp.eq.s64 	%p3816, %rd12484, %rd7883;
	and.pred  	%p3817, %p3814, %p3816;
	or.pred  	%p3819, %p3815, %p3817;
	setp.lt.u64 	%p3820, %rd12485, %rd7887;
	setp.eq.s64 	%p3821, %rd12485, %rd7887;
	and.pred  	%p3822, %p3821, %p3819;
	or.pred  	%p184, %p3820, %p3822;
	setp.lt.u64 	%p3824, %rd12486, %rd7891;
	mov.pred 	%p6067, 0;
	@%p3824 bra 	$L__BB1_276;
	not.pred 	%p3825, %p184;
	setp.ne.s64 	%p3826, %rd12486, %rd7891;
	or.pred  	%p6067, %p3826, %p3825;
$L__BB1_276:
	selp.b64 	%rd8044, %rd7880, 0, %p6067;
	sub.s64 	%rd1177, %rd12483, %rd8044;
	selp.u64 	%rd8045, 1, 0, %p3814;
	add.s64 	%rd8047, %rd7883, %rd8045;
	selp.b64 	%rd8048, %rd8047, 0, %p6067;
	sub.s64 	%rd1178, %rd12484, %rd8048;
	setp.eq.s64 	%p3830, %rd12484, %rd7883;
	and.pred  	%p3831, %p3814, %p3830;
	or.pred  	%p3833, %p3815, %p3831;
	selp.u64 	%rd8049, 1, 0, %p3833;
	ld.const.u64 	%rd8050, [SECP256K1_P+16];
	add.s64 	%rd8051, %rd8050, %rd8049;
	selp.b64 	%rd8052, %rd8051, 0, %p6067;
	sub.s64 	%rd1179, %rd12485, %rd8052;
	selp.u64 	%rd8053, 1, 0, %p184;
	ld.const.u64 	%rd8054, [SECP256K1_P+24];
	add.s64 	%rd8055, %rd8054, %rd8053;
	selp.b64 	%rd8056, %rd8055, 0, %p6067;
	sub.s64 	%rd1180, %rd12486, %rd8056;
	setp.lt.s64 	%p3834, %rd1141, 0;
	mov.b64 	{%r416, %r417}, %rd1143;
	mov.b64 	{%r418, %r419}, %rd1141;
	shf.l.wrap.b32 	%r420, %r419, %r416, 1;
	shf.l.wrap.b32 	%r421, %r416, %r417, 1;
	mov.b64 	%rd8057, {%r420, %r421};
	setp.lt.u64 	%p3835, %rd8057, %rd1143;
	setp.eq.s64 	%p3836, %rd8057, %rd1143;
	and.pred  	%p3837, %p3834, %p3836;
	or.pred  	%p3838, %p3835, %p3837;
	selp.u64 	%rd8058, 1, 0, %p3838;
	shl.b64 	%rd8059, %rd1145, 1;
	or.b64  	%rd8060, %rd8059, %rd8058;
	setp.lt.u64 	%p3839, %rd8060, %rd1145;
	setp.eq.s64 	%p3840, %rd8060, %rd1145;
	and.pred  	%p3841, %p3838, %p3840;
	or.pred  	%p187, %p3839, %p3841;
	selp.u64 	%rd8061, 1, 0, %p187;
	shl.b64 	%rd8062, %rd1147, 1;
	or.b64  	%rd8063, %rd8062, %rd8061;
	setp.lt.u64 	%p3842, %rd8063, %rd1147;
	mov.pred 	%p6068, -1;
	@%p3842 bra 	$L__BB1_278;
	setp.eq.s64 	%p3843, %rd8063, %rd1147;
	and.pred  	%p6068, %p187, %p3843;
$L__BB1_278:
	shl.b64 	%rd8067, %rd1141, 1;
	ld.const.u64 	%rd8068, [SECP256K1_P];
	setp.lt.u64 	%p3845, %rd8067, %rd8068;
	ld.const.u64 	%rd8070, [SECP256K1_P+8];
	setp.lt.u64 	%p3846, %rd8057, %rd8070;
	setp.eq.s64 	%p3847, %rd8057, %rd8070;
	and.pred  	%p3848, %p3845, %p3847;
	or.pred  	%p3850, %p3846, %p3848;
	setp.eq.s64 	%p3853, %rd8057, %rd1143;
	and.pred  	%p3854, %p3834, %p3853;
	or.pred  	%p3855, %p3835, %p3854;
	selp.u64 	%rd8072, 1, 0, %p3855;
	or.b64  	%rd8073, %rd8059, %rd8072;
	setp.lt.u64 	%p3856, %rd8073, %rd8050;
	setp.eq.s64 	%p3857, %rd8073, %rd8050;
	and.pred  	%p3858, %p3857, %p3850;
	or.pred  	%p190, %p3856, %p3858;
	shl.b64 	%rd8075, %rd1147, 1;
	setp.lt.u64 	%p3860, %rd8073, %rd1145;
	setp.eq.s64 	%p3861, %rd8073, %rd1145;
	and.pred  	%p3862, %p3855, %p3861;
	or.pred  	%p3863, %p3860, %p3862;
	selp.u64 	%rd8076, 1, 0, %p3863;
	or.b64  	%rd8077, %rd8075, %rd8076;
	ld.const.u64 	%rd1181, [SECP256K1_P+24];
	setp.lt.u64 	%p3864, %rd8077, %rd1181;
	mov.pred 	%p6069, 0;
	@%p3864 bra 	$L__BB1_280;
	not.pred 	%p3865, %p190;
	shl.b64 	%rd8079, %rd1145, 1;
	mov.b64 	{%r428, %r429}, %rd1143;
	mov.b64 	{%r430, %r431}, %rd1141;
	shf.l.wrap.b32 	%r432, %r431, %r428, 1;
	shf.l.wrap.b32 	%r433, %r428, %r429, 1;
	mov.b64 	%rd8080, {%r432, %r433};
	setp.lt.u64 	%p3866, %rd8080, %rd1143;
	setp.lt.s64 	%p3867, %rd1141, 0;
	setp.eq.s64 	%p3868, %rd8080, %rd1143;
	and.pred  	%p3869, %p3867, %p3868;
	or.pred  	%p3870, %p3866, %p3869;
	selp.u64 	%rd8081, 1, 0, %p3870;
	or.b64  	%rd8082, %rd8079, %rd8081;
	setp.lt.u64 	%p3871, %rd8082, %rd1145;
	setp.eq.s64 	%p3872, %rd8082, %rd1145;
	and.pred  	%p3873, %p3870, %p3872;
	or.pred  	%p3874, %p3871, %p3873;
	selp.u64 	%rd8083, 1, 0, %p3874;
	or.b64  	%rd8084, %rd8075, %rd8083;
	setp.ne.s64 	%p3875, %rd8084, %rd1181;
	or.pred  	%p6069, %p3875, %p3865;
$L__BB1_280:
	or.pred  	%p3876, %p6068, %p6069;
	ld.const.u64 	%rd8085, [SECP256K1_P];
	selp.b64 	%rd8086, %rd8085, 0, %p3876;
	shl.b64 	%rd8087, %rd1141, 1;
	sub.s64 	%rd8088, %rd8087, %rd8086;
	setp.lt.u64 	%p3877, %rd8087, %rd8085;
	selp.u64 	%rd8089, 1, 0, %p3877;
	ld.const.u64 	%rd8090, [SECP256K1_P+8];
	add.s64 	%rd8091, %rd8090, %rd8089;
	selp.b64 	%rd8092, %rd8091, 0, %p3876;
	mov.b64 	{%r434, %r435}, %rd1143;
	mov.b64 	{%r436, %r437}, %rd1141;
	shf.l.wrap.b32 	%r438, %r437, %r434, 1;
	shf.l.wrap.b32 	%r439, %r434, %r435, 1;
	mov.b64 	%rd8093, {%r438, %r439};
	sub.s64 	%rd8094, %rd8093, %rd8092;
	setp.lt.u64 	%p3878, %rd8093, %rd8090;
	setp.eq.s64 	%p3879, %rd8093, %rd8090;
	and.pred  	%p3880, %p3877, %p3879;
	or.pred  	%p3882, %p3878, %p3880;
	selp.u64 	%rd8095, 1, 0, %p3882;
	ld.const.u64 	%rd8096, [SECP256K1_P+16];
	add.s64 	%rd8097, %rd8096, %rd8095;
	selp.b64 	%rd8098, %rd8097, 0, %p3876;
	shl.b64 	%rd8099, %rd1145, 1;
	setp.lt.u64 	%p3883, %rd8093, %rd1143;
	setp.lt.s64 	%p3884, %rd1141, 0;
	setp.eq.s64 	%p3885, %rd8093, %rd1143;
	and.pred  	%p3886, %p3884, %p3885;
	or.pred  	%p3887, %p3883, %p3886;
	selp.u64 	%rd8100, 1, 0, %p3887;
	or.b64  	%rd8101, %rd8099, %rd8100;
	sub.s64 	%rd8102, %rd8101, %rd8098;
	selp.u64 	%rd8103, 1, 0, %p190;
	ld.const.u64 	%rd8104, [SECP256K1_P+24];
	add.s64 	%rd8105, %rd8104, %rd8103;
	selp.b64 	%rd8106, %rd8105, 0, %p3876;
	shl.b64 	%rd8107, %rd1147, 1;
	setp.lt.u64 	%p3888, %rd8101, %rd1145;
	setp.eq.s64 	%p3889, %rd8101, %rd1145;
	and.pred  	%p3890, %p3887, %p3889;
	or.pred  	%p3891, %p3888, %p3890;
	selp.u64 	%rd8108, 1, 0, %p3891;
	or.b64  	%rd8109, %rd8107, %rd8108;
	sub.s64 	%rd8110, %rd8109, %rd8106;
	sub.s64 	%rd12528, %rd1177, %rd8088;
	setp.lt.u64 	%p3892, %rd1177, %rd8088;
	selp.s64 	%rd8111, -1, 0, %p3892;
	sub.s64 	%rd8112, %rd1178, %rd8094;
	add.s64 	%rd12527, %rd8112, %rd8111;
	setp.lt.u64 	%p3893, %rd1178, %rd8094;
	setp.eq.s64 	%p3894, %rd1178, %rd8094;
	and.pred  	%p3895, %p3892, %p3894;
	or.pred  	%p3897, %p3893, %p3895;
	selp.s64 	%rd8113, -1, 0, %p3897;
	sub.s64 	%rd8114, %rd1179, %rd8102;
	add.s64 	%rd12526, %rd8114, %rd8113;
	setp.lt.u64 	%p3898, %rd1179, %rd8102;
	setp.eq.s64 	%p3899, %rd1179, %rd8102;
	and.pred  	%p3900, %p3899, %p3897;
	or.pred  	%p3902, %p3898, %p3900;
	selp.s64 	%rd8115, -1, 0, %p3902;
	sub.s64 	%rd8116, %rd1180, %rd8110;
	add.s64 	%rd12525, %rd8116, %rd8115;
	setp.ge.u64 	%p3903, %rd1180, %rd8110;
	setp.eq.s64 	%p3904, %rd1180, %rd8110;
	and.pred  	%p3905, %p3904, %p3902;
	not.pred 	%p3907, %p3905;
	and.pred  	%p3908, %p3903, %p3907;
	@%p3908 bra 	$L__BB1_282;
	add.s64 	%rd12528, %rd8085, %rd12528;
	setp.lt.u64 	%p3909, %rd12528, %rd8085;
	selp.u64 	%rd8118, 1, 0, %p3909;
	add.s64 	%rd8120, %rd8090, %rd12527;
	add.s64 	%rd1187, %rd8120, %rd8118;
	setp.lt.u64 	%p3910, %rd1187, %rd12527;
	setp.eq.s64 	%p3911, %rd1187, %rd12527;
	and.pred  	%p3912, %p3909, %p3911;
	or.pred  	%p3914, %p3910, %p3912;
	selp.u64 	%rd8121, 1, 0, %p3914;
	ld.const.u64 	%rd8122, [SECP256K1_P+16];
	add.s64 	%rd8123, %rd8122, %rd12526;
	add.s64 	%rd1188, %rd8123, %rd8121;
	setp.lt.u64 	%p3915, %rd1188, %rd12526;
	setp.eq.s64 	%p3916, %rd1188, %rd12526;
	and.pred  	%p3917, %p3914, %p3916;
	or.pred  	%p3919, %p3915, %p3917;
	selp.u64 	%rd8124, 1, 0, %p3919;
	ld.const.u64 	%rd8125, [SECP256K1_P+24];
	add.s64 	%rd8126, %rd8125, %rd12525;
	add.s64 	%rd12525, %rd8126, %rd8124;
	mov.u64 	%rd12527, %rd1187;
	mov.u64 	%rd12526, %rd1188;
$L__BB1_282:
	sub.s64 	%rd12491, %rd1141, %rd12528;
	setp.lt.u64 	%p3920, %rd1141, %rd12528;
	selp.s64 	%rd8127, -1, 0, %p3920;
	sub.s64 	%rd8128, %rd1143, %rd12527;
	add.s64 	%rd12492, %rd8128, %rd8127;
	setp.lt.u64 	%p3921, %rd1143, %rd12527;
	setp.eq.s64 	%p3922, %rd1143, %rd12527;
	and.pred  	%p3923, %p3920, %p3922;
	or.pred  	%p3924, %p3921, %p3923;
	selp.s64 	%rd8129, -1, 0, %p3924;
	sub.s64 	%rd8130, %rd1145, %rd12526;
	add.s64 	%rd12493, %rd8130, %rd8129;
	setp.lt.u64 	%p3925, %rd1145, %rd12526;
	setp.eq.s64 	%p3926, %rd1145, %rd12526;
	and.pred  	%p3927, %p3926, %p3924;
	or.pred  	%p3928, %p3925, %p3927;
	not.pred 	%p3929, %p3928;
	selp.s64 	%rd8131, -1, 0, %p3928;
	sub.s64 	%rd8132, %rd1147, %rd12525;
	add.s64 	%rd12494, %rd8132, %rd8131;
	setp.ge.u64 	%p3930, %rd1147, %rd12525;
	setp.ne.s64 	%p3931, %rd1147, %rd12525;
	or.pred  	%p3932, %p3931, %p3929;
	and.pred  	%p3933, %p3930, %p3932;
	@%p3933 bra 	$L__BB1_284;
	add.s64 	%rd12491, %rd8085, %rd12491;
	setp.lt.u64 	%p3934, %rd12491, %rd8085;
	selp.u64 	%rd8134, 1, 0, %p3934;
	add.s64 	%rd8136, %rd8090, %rd12492;
	add.s64 	%rd1199, %rd8136, %rd8134;
	setp.lt.u64 	%p3935, %rd1199, %rd12492;
	setp.eq.s64 	%p3936, %rd1199, %rd12492;
	and.pred  	%p3937, %p3934, %p3936;
	or.pred  	%p3939, %p3935, %p3937;
	selp.u64 	%rd8137, 1, 0, %p3939;
	add.s64 	%rd8139, %rd8096, %rd12493;
	add.s64 	%rd1200, %rd8139, %rd8137;
	setp.lt.u64 	%p3940, %rd1200, %rd12493;
	setp.eq.s64 	%p3941, %rd1200, %rd12493;
	and.pred  	%p3942, %p3939, %p3941;
	or.pred  	%p3944, %p3940, %p3942;
	selp.u64 	%rd8140, 1, 0, %p3944;
	add.s64 	%rd8142, %rd8104, %rd12494;
	add.s64 	%rd12494, %rd8142, %rd8140;
	mov.u64 	%rd12492, %rd1199;
	mov.u64 	%rd12493, %rd1200;
$L__BB1_284:
	mul.hi.u64 	%rd8143, %rd1154, %rd12491;
	mul.lo.s64 	%rd8144, %rd12492, %rd1154;
	mul.hi.u64 	%rd8145, %rd1154, %rd12492;
	add.s64 	%rd8146, %rd8144, %rd8143;
	setp.lt.u64 	%p3945, %rd8146, %rd8144;
	selp.u64 	%rd8147, 1, 0, %p3945;
	add.s64 	%rd8148, %rd8145, %rd8147;
	mul.lo.s64 	%rd8149, %rd12493, %rd1154;
	mul.hi.u64 	%rd8150, %rd1154, %rd12493;
	add.s64 	%rd8151, %rd8149, %rd8148;
	setp.lt.u64 	%p3946, %rd8151, %rd8149;
	selp.u64 	%rd8152, 1, 0, %p3946;
	add.s64 	%rd8153, %rd8150, %rd8152;
	mul.lo.s64 	%rd8154, %rd12494, %rd1154;
	mul.hi.u64 	%rd8155, %rd1154, %rd12494;
	add.s64 	%rd8156, %rd8154, %rd8153;
	setp.lt.u64 	%p3947, %rd8156, %rd8154;
	selp.u64 	%rd8157, 1, 0, %p3947;
	add.s64 	%rd8158, %rd8155, %rd8157;
	mul.lo.s64 	%rd8159, %rd12491, %rd1155;
	mul.hi.u64 	%rd8160, %rd1155, %rd12491;
	add.s64 	%rd8161, %rd8159, %rd8146;
	setp.lt.u64 	%p3948, %rd8161, %rd8159;
	selp.u64 	%rd8162, 1, 0, %p3948;
	add.s64 	%rd8163, %rd8160, %rd8162;
	mul.lo.s64 	%rd8164, %rd12492, %rd1155;
	mul.hi.u64 	%rd8165, %rd1155, %rd12492;
	add.s64 	%rd8166, %rd8164, %rd8151;
	setp.lt.u64 	%p3949, %rd8166, %rd8164;
	selp.u64 	%rd8167, 1, 0, %p3949;
	add.s64 	%rd8168, %rd8166, %rd8163;
	setp.lt.u64 	%p3950, %rd8168, %rd8166;
	selp.u64 	%rd8169, 1, 0, %p3950;
	add.s64 	%rd8170, %rd8165, %rd8167;
	add.s64 	%rd8171, %rd8170, %rd8169;
	mul.lo.s64 	%rd8172, %rd12493, %rd1155;
	mul.hi.u64 	%rd8173, %rd1155, %rd12493;
	add.s64 	%rd8174, %rd8172, %rd8156;
	setp.lt.u64 	%p3951, %rd8174, %rd8172;
	selp.u64 	%rd8175, 1, 0, %p3951;
	add.s64 	%rd8176, %rd8174, %rd8171;
	setp.lt.u64 	%p3952, %rd8176, %rd8174;
	selp.u64 	%rd8177, 1, 0, %p3952;
	add.s64 	%rd8178, %rd8173, %rd8175;
	add.s64 	%rd8179, %rd8178, %rd8177;
	mul.lo.s64 	%rd8180, %rd12494, %rd1155;
	mul.hi.u64 	%rd8181, %rd1155, %rd12494;
	add.s64 	%rd8182, %rd8180, %rd8158;
	setp.lt.u64 	%p3953, %rd8182, %rd8180;
	selp.u64 	%rd8183, 1, 0, %p3953;
	add.s64 	%rd8184, %rd8182, %rd8179;
	setp.lt.u64 	%p3954, %rd8184, %rd8182;
	selp.u64 	%rd8185, 1, 0, %p3954;
	add.s64 	%rd8186, %rd8181, %rd8183;
	add.s64 	%rd8187, %rd8186, %rd8185;
	mul.lo.s64 	%rd8188, %rd12491, %rd1156;
	mul.hi.u64 	%rd8189, %rd1156, %rd12491;
	add.s64 	%rd8190, %rd8188, %rd8168;
	setp.lt.u64 	%p3955, %rd8190, %rd8188;
	selp.u64 	%rd8191, 1, 0, %p3955;
	add.s64 	%rd8192, %rd8189, %rd8191;
	mul.lo.s64 	%rd8193, %rd12492, %rd1156;
	mul.hi.u64 	%rd8194, %rd1156, %rd12492;
	add.s64 	%rd8195, %rd8193, %rd8176;
	setp.lt.u64 	%p3956, %rd8195, %rd8193;
	selp.u64 	%rd8196, 1, 0, %p3956;
	add.s64 	%rd8197, %rd8195, %rd8192;
	setp.lt.u64 	%p3957, %rd8197, %rd8195;
	selp.u64 	%rd8198, 1, 0, %p3957;
	add.s64 	%rd8199, %rd8194, %rd8196;
	add.s64 	%rd8200, %rd8199, %rd8198;
	mul.lo.s64 	%rd8201, %rd12493, %rd1156;
	mul.hi.u64 	%rd8202, %rd1156, %rd12493;
	add.s64 	%rd8203, %rd8201, %rd8184;
	setp.lt.u64 	%p3958, %rd8203, %rd8201;
	selp.u64 	%rd8204, 1, 0, %p3958;
	add.s64 	%rd8205, %rd8203, %rd8200;
	setp.lt.u64 	%p3959, %rd8205, %rd8203;
	selp.u64 	%rd8206, 1, 0, %p3959;
	add.s64 	%rd8207, %rd8202, %rd8204;
	add.s64 	%rd8208, %rd8207, %rd8206;
	mul.lo.s64 	%rd8209, %rd12494, %rd1156;
	mul.hi.u64 	%rd8210, %rd1156, %rd12494;
	add.s64 	%rd8211, %rd8209, %rd8187;
	setp.lt.u64 	%p3960, %rd8211, %rd8209;
	selp.u64 	%rd8212, 1, 0, %p3960;
	add.s64 	%rd8213, %rd8211, %rd8208;
	setp.lt.u64 	%p3961, %rd8213, %rd8211;
	selp.u64 	%rd8214, 1, 0, %p3961;
	add.s64 	%rd8215, %rd8210, %rd8212;
	add.s64 	%rd8216, %rd8215, %rd8214;
	mul.lo.s64 	%rd8217, %rd12491, %rd1157;
	mul.hi.u64 	%rd8218, %rd1157, %rd12491;
	add.s64 	%rd8219, %rd8217, %rd8197;
	setp.lt.u64 	%p3962, %rd8219, %rd8217;
	selp.u64 	%rd8220, 1, 0, %p3962;
	add.s64 	%rd8221, %rd8218, %rd8220;
	mul.lo.s64 	%rd8222, %rd12492, %rd1157;
	mul.hi.u64 	%rd8223, %rd1157, %rd12492;
	add.s64 	%rd8224, %rd8222, %rd8205;
	setp.lt.u64 	%p3963, %rd8224, %rd8222;
	selp.u64 	%rd8225, 1, 0, %p3963;
	add.s64 	%rd8226, %rd8224, %rd8221;
	setp.lt.u64 	%p3964, %rd8226, %rd8224;
	selp.u64 	%rd8227, 1, 0, %p3964;
	add.s64 	%rd8228, %rd8223, %rd8225;
	add.s64 	%rd8229, %rd8228, %rd8227;
	mul.lo.s64 	%rd8230, %rd12493, %rd1157;
	mul.hi.u64 	%rd8231, %rd1157, %rd12493;
	add.s64 	%rd8232, %rd8230, %rd8213;
	setp.lt.u64 	%p3965, %rd8232, %rd8230;
	selp.u64 	%rd8233, 1, 0, %p3965;
	add.s64 	%rd8234, %rd8232, %rd8229;
	setp.lt.u64 	%p3966, %rd8234, %rd8232;
	selp.u64 	%rd8235, 1, 0, %p3966;
	add.s64 	%rd8236, %rd8231, %rd8233;
	add.s64 	%rd8237, %rd8236, %rd8235;
	mul.lo.s64 	%rd8238, %rd12494, %rd1157;
	mul.hi.u64 	%rd8239, %rd1157, %rd12494;
	add.s64 	%rd8240, %rd8238, %rd8216;
	setp.lt.u64 	%p3967, %rd8240, %rd8238;
	selp.u64 	%rd8241, 1, 0, %p3967;
	add.s64 	%rd8242, %rd8240, %rd8237;
	setp.lt.u64 	%p3968, %rd8242, %rd8240;
	selp.u64 	%rd8243, 1, 0, %p3968;
	add.s64 	%rd8244, %rd8239, %rd8241;
	add.s64 	%rd8245, %rd8244, %rd8243;
	mov.b64 	%rd8246, 977;
	mul.hi.u64 	%rd8247, %rd8226, %rd8246;
	mul.lo.s64 	%rd8248, %rd8234, 977;
	mul.hi.u64 	%rd8249, %rd8234, %rd8246;
	add.s64 	%rd8250, %rd8248, %rd8247;
	setp.lt.u64 	%p3969, %rd8250, %rd8248;
	selp.u64 	%rd8251, 1, 0, %p3969;
	add.s64 	%rd8252, %rd8249, %rd8251;
	mul.lo.s64 	%rd8253, %rd8242, 977;
	mul.hi.u64 	%rd8254, %rd8242, %rd8246;
	add.s64 	%rd8255, %rd8253, %rd8252;
	setp.lt.u64 	%p3970, %rd8255, %rd8253;
	selp.u64 	%rd8256, 1, 0, %p3970;
	add.s64 	%rd8257, %rd8254, %rd8256;
	mul.lo.s64 	%rd8258, %rd8245, 977;
	mul.hi.u64 	%rd8259, %rd8245, %rd8246;
	add.s64 	%rd8260, %rd8258, %rd8257;
	setp.lt.u64 	%p3971, %rd8260, %rd8258;
	selp.u64 	%rd8261, 1, 0, %p3971;
	add.s64 	%rd8262, %rd8259, %rd8261;
	shl.b64 	%rd8263, %rd8226, 32;
	mov.b64 	{%r440, %r441}, %rd8226;
	mov.b64 	{%r442, %r443}, %rd8234;
	mov.b64 	%rd8264, {%r441, %r442};
	mov.b64 	{%r444, %r445}, %rd8242;
	mov.b64 	%rd8265, {%r443, %r444};
	mov.b64 	{%r446, %r447}, %rd8245;
	mov.b64 	%rd8266, {%r445, %r446};
	shr.u64 	%rd8267, %rd8245, 32;
	mad.lo.s64 	%rd8268, %rd8226, 977, %rd8263;
	setp.lt.u64 	%p3972, %rd8268, %rd8263;
	selp.u64 	%rd8269, 1, 0, %p3972;
	add.s64 	%rd8270, %rd8264, %rd8269;
	add.s64 	%rd8271, %rd8270, %rd8250;
	setp.lt.u64 	%p3973, %rd8271, %rd8264;
	setp.eq.s64 	%p3974, %rd8271, %rd8264;
	and.pred  	%p3975, %p3972, %p3974;
	or.pred  	%p3976, %p3973, %p3975;
	selp.u64 	%rd8272, 1, 0, %p3976;
	add.s64 	%rd8273, %rd8265, %rd8272;
	add.s64 	%rd8274, %rd8273, %rd8255;
	setp.lt.u64 	%p3977, %rd8274, %rd8265;
	setp.eq.s64 	%p3978, %rd8274, %rd8265;
	and.pred  	%p3979, %p3976, %p3978;
	or.pred  	%p3980, %p3977, %p3979;
	selp.u64 	%rd8275, 1, 0, %p3980;
	add.s64 	%rd8276, %rd8266, %rd8275;
	add.s64 	%rd8277, %rd8276, %rd8260;
	setp.lt.u64 	%p3981, %rd8277, %rd8266;
	setp.eq.s64 	%p3982, %rd8277, %rd8266;
	and.pred  	%p3983, %p3980, %p3982;
	or.pred  	%p3984, %p3981, %p3983;
	selp.u64 	%rd8278, 1, 0, %p3984;
	add.s64 	%rd8279, %rd8267, %rd8278;
	add.s64 	%rd8280, %rd8279, %rd8262;
	mad.lo.s64 	%rd12500, %rd12491, %rd1154, %rd8268;
	setp.lt.u64 	%p3985, %rd12500, %rd8268;
	selp.u64 	%rd8281, 1, 0, %p3985;
	add.s64 	%rd8282, %rd8271, %rd8161;
	add.s64 	%rd12501, %rd8282, %rd8281;
	setp.lt.u64 	%p3986, %rd12501, %rd8161;
	setp.eq.s64 	%p3987, %rd12501, %rd8161;
	and.pred  	%p3988, %p3985, %p3987;
	or.pred  	%p3989, %p3986, %p3988;
	selp.u64 	%rd8283, 1, 0, %p3989;
	add.s64 	%rd8284, %rd8274, %rd8190;
	add.s64 	%rd12502, %rd8284, %rd8283;
	setp.lt.u64 	%p3990, %rd12502, %rd8190;
	setp.eq.s64 	%p3991, %rd12502, %rd8190;
	and.pred  	%p3992, %p3989, %p3991;
	or.pred  	%p3993, %p3990, %p3992;
	selp.u64 	%rd8285, 1, 0, %p3993;
	add.s64 	%rd8286, %rd8277, %rd8219;
	add.s64 	%rd12503, %rd8286, %rd8285;
	setp.lt.u64 	%p3994, %rd12503, %rd8219;
	setp.eq.s64 	%p3995, %rd12503, %rd8219;
	and.pred  	%p3996, %p3993, %p3995;
	or.pred  	%p3997, %p3994, %p3996;
	selp.u64 	%rd8287, 1, 0, %p3997;
	add.s64 	%rd12495, %rd8280, %rd8287;
	setp.eq.s64 	%p3998, %rd12495, 0;
	@%p3998 bra 	$L__BB1_287;
	mov.u64 	%rd12496, %rd12503;
	mov.u64 	%rd12497, %rd12502;
	mov.u64 	%rd12498, %rd12501;
$L__BB1_286:
	mul.lo.s64 	%rd8289, %rd12495, 977;
	shl.b64 	%rd8290, %rd12495, 32;
	add.s64 	%rd12500, %rd8289, %rd12500;
	setp.lt.u64 	%p3999, %rd12500, %rd8289;
	selp.u64 	%rd8291, 1, 0, %p3999;
	add.s64 	%rd8292, %rd8290, %rd12498;
	add.s64 	%rd12501, %rd8292, %rd8291;
	setp.lt.u64 	%p4000, %rd12501, %rd12498;
	setp.eq.s64 	%p4001, %rd12501, %rd12498;
	and.pred  	%p4002, %p3999, %p4001;
	or.pred  	%p4003, %p4000, %p4002;
	selp.u64 	%rd8293, 1, 0, %p4003;
	add.s64 	%rd12502, %rd12497, %rd8293;
	setp.lt.u64 	%p4004, %rd12502, %rd12497;
	selp.u64 	%rd8294, 1, 0, %p4004;
	add.s64 	%rd12503, %rd12496, %rd8294;
	setp.lt.u64 	%p4005, %rd12503, %rd12496;
	mov.b64 	%rd12495, 1;
	mov.u64 	%rd12496, %rd12503;
	mov.u64 	%rd12497, %rd12502;
	mov.u64 	%rd12498, %rd12501;
	@%p4005 bra 	$L__BB1_286;
$L__BB1_287:
	ld.const.u64 	%rd8295, [SECP256K1_P];
	setp.lt.u64 	%p4007, %rd12500, %rd8295;
	selp.u64 	%rd1224, 1, 0, %p4007;
	ld.const.u64 	%rd8296, [SECP256K1_P+8];
	setp.lt.u64 	%p4008, %rd12501, %rd8296;
	setp.eq.s64 	%p4009, %rd12501, %rd8296;
	and.pred  	%p4010, %p4007, %p4009;
	or.pred  	%p4012, %p4008, %p4010;
	selp.u64 	%rd1225, 1, 0, %p4012;
	ld.const.u64 	%rd8297, [SECP256K1_P+16];
	setp.lt.u64 	%p4013, %rd12502, %rd8297;
	setp.eq.s64 	%p4014, %rd12502, %rd8297;
	and.pred  	%p4015, %p4014, %p4012;
	or.pred  	%p193, %p4013, %p4015;
	ld.const.u64 	%rd1226, [SECP256K1_P+24];
	setp.lt.u64 	%p4017, %rd12503, %rd1226;
	mov.pred 	%p6070, 0;
	@%p4017 bra 	$L__BB1_289;
	not.pred 	%p4018, %p193;
	setp.ne.s64 	%p4019, %rd12503, %rd1226;
	or.pred  	%p6070, %p4019, %p4018;
$L__BB1_289:
	selp.b64 	%rd8299, %rd8295, 0, %p6070;
	sub.s64 	%rd1227, %rd12500, %rd8299;
	add.s64 	%rd8300, %rd8296, %rd1224;
	selp.b64 	%rd8301, %rd8300, 0, %p6070;
	sub.s64 	%rd1229, %rd12501, %rd8301;
	add.s64 	%rd8302, %rd8297, %rd1225;
	selp.b64 	%rd8303, %rd8302, 0, %p6070;
	sub.s64 	%rd1231, %rd12502, %rd8303;
	selp.u64 	%rd8304, 1, 0, %p193;
	add.s64 	%rd8305, %rd1226, %rd8304;
	selp.b64 	%rd8306, %rd8305, 0, %p6070;
	sub.s64 	%rd1232, %rd12503, %rd8306;
	shl.b64 	%rd1233, %rd1077, 1;
	setp.lt.s64 	%p4021, %rd1077, 0;
	mov.b64 	{%r448, %r449}, %rd1079;
	mov.b64 	{%r450, %r451}, %rd1077;
	shf.l.wrap.b32 	%r452, %r451, %r448, 1;
	shf.l.wrap.b32 	%r453, %r448, %r449, 1;
	mov.b64 	%rd1234, {%r452, %r453};
	setp.lt.u64 	%p4022, %rd1234, %rd1079;
	setp.eq.s64 	%p4023, %rd1234, %rd1079;
	and.pred  	%p4024, %p4021, %p4023;
	or.pred  	%p4025, %p4022, %p4024;
	selp.u64 	%rd8307, 1, 0, %p4025;
	shl.b64 	%rd8308, %rd1081, 1;
	or.b64  	%rd1235, %rd8308, %rd8307;
	setp.lt.u64 	%p4026, %rd1235, %rd1081;
	setp.eq.s64 	%p4027, %rd1235, %rd1081;
	and.pred  	%p4028, %p4025, %p4027;
	or.pred  	%p196, %p4026, %p4028;
	selp.u64 	%rd8309, 1, 0, %p196;
	shl.b64 	%rd8310, %rd1083, 1;
	or.b64  	%rd1236, %rd8310, %rd8309;
	setp.lt.u64 	%p4029, %rd1236, %rd1083;
	mov.pred 	%p6071, -1;
	@%p4029 bra 	$L__BB1_291;
	setp.eq.s64 	%p4030, %rd1236, %rd1083;
	and.pred  	%p6071, %p196, %p4030;
$L__BB1_291:
	setp.lt.u64 	%p4032, %rd1233, %rd8295;
	selp.u64 	%rd1237, 1, 0, %p4032;
	setp.lt.u64 	%p4033, %rd1234, %rd8296;
	setp.eq.s64 	%p4034, %rd1234, %rd8296;
	and.pred  	%p4035, %p4032, %p4034;
	or.pred  	%p4036, %p4033, %p4035;
	selp.u64 	%rd1238, 1, 0, %p4036;
	setp.lt.u64 	%p4037, %rd1235, %rd8297;
	setp.eq.s64 	%p4038, %rd1235, %rd8297;
	and.pred  	%p4039, %p4038, %p4036;
	or.pred  	%p199, %p4037, %p4039;
	setp.lt.u64 	%p4040, %rd1236, %rd1226;
	mov.pred 	%p6072, 0;
	@%p4040 bra 	$L__BB1_293;
	not.pred 	%p4041, %p199;
	setp.ne.s64 	%p4042, %rd1236, %rd1226;
	or.pred  	%p6072, %p4042, %p4041;
$L__BB1_293:
	or.pred  	%p4044, %p6071, %p6072;
	selp.b64 	%rd8314, %rd8295, 0, %p4044;
	sub.s64 	%rd8315, %rd1233, %rd8314;
	add.s64 	%rd8316, %rd8296, %rd1237;
	selp.b64 	%rd8317, %rd8316, 0, %p4044;
	sub.s64 	%rd8318, %rd1234, %rd8317;
	add.s64 	%rd8319, %rd8297, %rd1238;
	selp.b64 	%rd8320, %rd8319, 0, %p4044;
	sub.s64 	%rd8321, %rd1235, %rd8320;
	selp.u64 	%rd8322, 1, 0, %p199;
	add.s64 	%rd8323, %rd1226, %rd8322;
	selp.b64 	%rd8324, %rd8323, 0, %p4044;
	sub.s64 	%rd1241, %rd1236, %rd8324;
	shl.b64 	%rd1242, %rd8315, 1;
	setp.lt.s64 	%p4045, %rd8315, 0;
	mov.b64 	{%r454, %r455}, %rd8318;
	mov.b64 	{%r456, %r457}, %rd8315;
	shf.l.wrap.b32 	%r458, %r457, %r454, 1;
	shf.l.wrap.b32 	%r459, %r454, %r455, 1;
	mov.b64 	%rd1243, {%r458, %r459};
	setp.lt.u64 	%p4046, %rd1243, %rd8318;
	setp.eq.s64 	%p4047, %rd1243, %rd8318;
	and.pred  	%p4048, %p4045, %p4047;
	or.pred  	%p4049, %p4046, %p4048;
	selp.u64 	%rd8325, 1, 0, %p4049;
	shl.b64 	%rd8326, %rd8321, 1;
	or.b64  	%rd1244, %rd8326, %rd8325;
	setp.lt.u64 	%p4050, %rd1244, %rd8321;
	setp.eq.s64 	%p4051, %rd1244, %rd8321;
	and.pred  	%p4052, %p4049, %p4051;
	or.pred  	%p202, %p4050, %p4052;
	selp.u64 	%rd8327, 1, 0, %p202;
	shl.b64 	%rd8328, %rd1241, 1;
	or.b64  	%rd1245, %rd8328, %rd8327;
	setp.lt.u64 	%p4053, %rd1245, %rd1241;
	mov.pred 	%p6073, -1;
	@%p4053 bra 	$L__BB1_295;
	setp.eq.s64 	%p4054, %rd1245, %rd1241;
	and.pred  	%p6073, %p202, %p4054;
$L__BB1_295:
	setp.lt.u64 	%p4056, %rd1242, %rd8295;
	selp.u64 	%rd1246, 1, 0, %p4056;
	setp.lt.u64 	%p4057, %rd1243, %rd8296;
	setp.eq.s64 	%p4058, %rd1243, %rd8296;
	and.pred  	%p4059, %p4056, %p4058;
	or.pred  	%p4060, %p4057, %p4059;
	selp.u64 	%rd1247, 1, 0, %p4060;
	setp.lt.u64 	%p4061, %rd1244, %rd8297;
	setp.eq.s64 	%p4062, %rd1244, %rd8297;
	and.pred  	%p4063, %p4062, %p4060;
	or.pred  	%p205, %p4061, %p4063;
	setp.lt.u64 	%p4064, %rd1245, %rd1226;
	mov.pred 	%p6074, 0;
	@%p4064 bra 	$L__BB1_297;
	not.pred 	%p4065, %p205;
	setp.ne.s64 	%p4066, %rd1245, %rd1226;
	or.pred  	%p6074, %p4066, %p4065;
$L__BB1_297:
	or.pred  	%p4068, %p6073, %p6074;
	selp.b64 	%rd8332, %rd8295, 0, %p4068;
	sub.s64 	%rd8333, %rd1242, %rd8332;
	add.s64 	%rd8334, %rd8296, %rd1246;
	selp.b64 	%rd8335, %rd8334, 0, %p4068;
	sub.s64 	%rd8336, %rd1243, %rd8335;
	add.s64 	%rd8337, %rd8297, %rd1247;
	selp.b64 	%rd8338, %rd8337, 0, %p4068;
	sub.s64 	%rd8339, %rd1244, %rd8338;
	selp.u64 	%rd8340, 1, 0, %p205;
	add.s64 	%rd8341, %rd1226, %rd8340;
	selp.b64 	%rd8342, %rd8341, 0, %p4068;
	sub.s64 	%rd1250, %rd1245, %rd8342;
	shl.b64 	%rd1251, %rd8333, 1;
	setp.lt.s64 	%p4069, %rd8333, 0;
	mov.b64 	{%r460, %r461}, %rd8336;
	mov.b64 	{%r462, %r463}, %rd8333;
	shf.l.wrap.b32 	%r464, %r463, %r460, 1;
	shf.l.wrap.b32 	%r465, %r460, %r461, 1;
	mov.b64 	%rd1252, {%r464, %r465};
	setp.lt.u64 	%p4070, %rd1252, %rd8336;
	setp.eq.s64 	%p4071, %rd1252, %rd8336;
	and.pred  	%p4072, %p4069, %p4071;
	or.pred  	%p4073, %p4070, %p4072;
	selp.u64 	%rd8343, 1, 0, %p4073;
	shl.b64 	%rd8344, %rd8339, 1;
	or.b64  	%rd1253, %rd8344, %rd8343;
	setp.lt.u64 	%p4074, %rd1253, %rd8339;
	setp.eq.s64 	%p4075, %rd1253, %rd8339;
	and.pred  	%p4076, %p4073, %p4075;
	or.pred  	%p208, %p4074, %p4076;
	selp.u64 	%rd8345, 1, 0, %p208;
	shl.b64 	%rd8346, %rd1250, 1;
	or.b64  	%rd1254, %rd8346, %rd8345;
	setp.lt.u64 	%p4077, %rd1254, %rd1250;
	mov.pred 	%p6075, -1;
	@%p4077 bra 	$L__BB1_299;
	setp.eq.s64 	%p4078, %rd1254, %rd1250;
	and.pred  	%p6075, %p208, %p4078;
$L__BB1_299:
	setp.lt.u64 	%p4080, %rd1251, %rd8295;
	selp.u64 	%rd1255, 1, 0, %p4080;
	setp.lt.u64 	%p4081, %rd1252, %rd8296;
	setp.eq.s64 	%p4082, %rd1252, %rd8296;
	and.pred  	%p4083, %p4080, %p4082;
	or.pred  	%p4084, %p4081, %p4083;
	selp.u64 	%rd1256, 1, 0, %p4084;
	setp.lt.u64 	%p4085, %rd1253, %rd8297;
	setp.eq.s64 	%p4086, %rd1253, %rd8297;
	and.pred  	%p4087, %p4086, %p4084;
	or.pred  	%p211, %p4085, %p4087;
	setp.lt.u64 	%p4088, %rd1254, %rd1226;
	mov.pred 	%p6076, 0;
	@%p4088 bra 	$L__BB1_301;
	not.pred 	%p4089, %p211;
	setp.ne.s64 	%p4090, %rd1254, %rd1226;
	or.pred  	%p6076, %p4090, %p4089;
$L__BB1_301:
	or.pred  	%p4091, %p6075, %p6076;
	selp.b64 	%rd8349, %rd8295, 0, %p4091;
	sub.s64 	%rd8350, %rd1251, %rd8349;
	add.s64 	%rd8351, %rd8296, %rd1255;
	selp.b64 	%rd8352, %rd8351, 0, %p4091;
	sub.s64 	%rd8353, %rd1252, %rd8352;
	add.s64 	%rd8354, %rd8297, %rd1256;
	selp.b64 	%rd8355, %rd8354, 0, %p4091;
	sub.s64 	%rd8356, %rd1253, %rd8355;
	selp.u64 	%rd8357, 1, 0, %p211;
	add.s64 	%rd8358, %rd1226, %rd8357;
	selp.b64 	%rd8359, %rd8358, 0, %p4091;
	sub.s64 	%rd8360, %rd1254, %rd8359;
	sub.s64 	%rd12504, %rd1227, %rd8350;
	setp.lt.u64 	%p4092, %rd1227, %rd8350;
	selp.s64 	%rd8361, -1, 0, %p4092;
	sub.s64 	%rd8362, %rd1229, %rd8353;
	add.s64 	%rd12505, %rd8362, %rd8361;
	setp.lt.u64 	%p4093, %rd1229, %rd8353;
	setp.eq.s64 	%p4094, %rd1229, %rd8353;
	and.pred  	%p4095, %p4092, %p4094;
	or.pred  	%p4097, %p4093, %p4095;
	selp.s64 	%rd8363, -1, 0, %p4097;
	sub.s64 	%rd8364, %rd1231, %rd8356;
	add.s64 	%rd12506, %rd8364, %rd8363;
	setp.lt.u64 	%p4098, %rd1231, %rd8356;
	setp.eq.s64 	%p4099, %rd1231, %rd8356;
	and.pred  	%p4100, %p4099, %p4097;
	or.pred  	%p4102, %p4098, %p4100;
	selp.s64 	%rd8365, -1, 0, %p4102;
	sub.s64 	%rd8366, %rd1232, %rd8360;
	add.s64 	%rd12507, %rd8366, %rd8365;
	setp.ge.u64 	%p4103, %rd1232, %rd8360;
	setp.eq.s64 	%p4104, %rd1232, %rd8360;
	and.pred  	%p4105, %p4104, %p4102;
	not.pred 	%p4107, %p4105;
	and.pred  	%p4108, %p4103, %p4107;
	@%p4108 bra 	$L__BB1_303;
	add.s64 	%rd12504, %rd8295, %rd12504;
	setp.lt.u64 	%p4109, %rd12504, %rd8295;
	selp.u64 	%rd8367, 1, 0, %p4109;
	add.s64 	%rd8368, %rd8296, %rd12505;
	add.s64 	%rd1265, %rd8368, %rd8367;
	setp.lt.u64 	%p4110, %rd1265, %rd12505;
	setp.eq.s64 	%p4111, %rd1265, %rd12505;
	and.pred  	%p4112, %p4109, %p4111;
	or.pred  	%p4113, %p4110, %p4112;
	selp.u64 	%rd8369, 1, 0, %p4113;
	add.s64 	%rd8370, %rd8297, %rd12506;
	add.s64 	%rd1266, %rd8370, %rd8369;
	setp.lt.u64 	%p4114, %rd1266, %rd12506;
	setp.eq.s64 	%p4115, %rd1266, %rd12506;
	and.pred  	%p4116, %p4113, %p4115;
	or.pred  	%p4118, %p4114, %p4116;
	selp.u64 	%rd8371, 1, 0, %p4118;
	add.s64 	%rd8372, %rd1226, %rd12507;
	add.s64 	%rd12507, %rd8372, %rd8371;
	mov.u64 	%rd12505, %rd1265;
	mov.u64 	%rd12506, %rd1266;
$L__BB1_303:
	mul.hi.u64 	%rd8373, %rd12524, %rd12520;
	mul.lo.s64 	%rd8374, %rd12519, %rd12524;
	mul.hi.u64 	%rd8375, %rd12524, %rd12519;
	add.s64 	%rd8376, %rd8374, %rd8373;
	setp.lt.u64 	%p4119, %rd8376, %rd8374;
	selp.u64 	%rd8377, 1, 0, %p4119;
	add.s64 	%rd8378, %rd8375, %rd8377;
	mul.lo.s64 	%rd8379, %rd12518, %rd12524;
	mul.hi.u64 	%rd8380, %rd12524, %rd12518;
	add.s64 	%rd8381, %rd8379, %rd8378;
	setp.lt.u64 	%p4120, %rd8381, %rd8379;
	selp.u64 	%rd8382, 1, 0, %p4120;
	add.s64 	%rd8383, %rd8380, %rd8382;
	mul.lo.s64 	%rd8384, %rd12517, %rd12524;
	mul.hi.u64 	%rd8385, %rd12524, %rd12517;
	add.s64 	%rd8386, %rd8384, %rd8383;
	setp.lt.u64 	%p4121, %rd8386, %rd8384;
	selp.u64 	%rd8387, 1, 0, %p4121;
	add.s64 	%rd8388, %rd8385, %rd8387;
	mul.lo.s64 	%rd8389, %rd12520, %rd12523;
	mul.hi.u64 	%rd8390, %rd12523, %rd12520;
	add.s64 	%rd8391, %rd8389, %rd8376;
	setp.lt.u64 	%p4122, %rd8391, %rd8389;
	selp.u64 	%rd8392, 1, 0, %p4122;
	add.s64 	%rd8393, %rd8390, %rd8392;
	mul.lo.s64 	%rd8394, %rd12519, %rd12523;
	mul.hi.u64 	%rd8395, %rd12523, %rd12519;
	add.s64 	%rd8396, %rd8394, %rd8381;
	setp.lt.u64 	%p4123, %rd8396, %rd8394;
	selp.u64 	%rd8397, 1, 0, %p4123;
	add.s64 	%rd8398, %rd8396, %rd8393;
	setp.lt.u64 	%p4124, %rd8398, %rd8396;
	selp.u64 	%rd8399, 1, 0, %p4124;
	add.s64 	%rd8400, %rd8395, %rd8397;
	add.s64 	%rd8401, %rd8400, %rd8399;
	mul.lo.s64 	%rd8402, %rd12518, %rd12523;
	mul.hi.u64 	%rd8403, %rd12523, %rd12518;
	add.s64 	%rd8404, %rd8402, %rd8386;
	setp.lt.u64 	%p4125, %rd8404, %rd8402;
	selp.u64 	%rd8405, 1, 0, %p4125;
	add.s64 	%rd8406, %rd8404, %rd8401;
	setp.lt.u64 	%p4126, %rd8406, %rd8404;
	selp.u64 	%rd8407, 1, 0, %p4126;
	add.s64 	%rd8408, %rd8403, %rd8405;
	add.s64 	%rd8409, %rd8408, %rd8407;
	mul.lo.s64 	%rd8410, %rd12517, %rd12523;
	mul.hi.u64 	%rd8411, %rd12523, %rd12517;
	add.s64 	%rd8412, %rd8410, %rd8388;
	setp.lt.u64 	%p4127, %rd8412, %rd8410;
	selp.u64 	%rd8413, 1, 0, %p4127;
	add.s64 	%rd8414, %rd8412, %rd8409;
	setp.lt.u64 	%p4128, %rd8414, %rd8412;
	selp.u64 	%rd8415, 1, 0, %p4128;
	add.s64 	%rd8416, %rd8411, %rd8413;
	add.s64 	%rd8417, %rd8416, %rd8415;
	mul.lo.s64 	%rd8418, %rd12520, %rd12522;
	mul.hi.u64 	%rd8419, %rd12522, %rd12520;
	add.s64 	%rd8420, %rd8418, %rd8398;
	setp.lt.u64 	%p4129, %rd8420, %rd8418;
	selp.u64 	%rd8421, 1, 0, %p4129;
	add.s64 	%rd8422, %rd8419, %rd8421;
	mul.lo.s64 	%rd8423, %rd12519, %rd12522;
	mul.hi.u64 	%rd8424, %rd12522, %rd12519;
	add.s64 	%rd8425, %rd8423, %rd8406;
	setp.lt.u64 	%p4130, %rd8425, %rd8423;
	selp.u64 	%rd8426, 1, 0, %p4130;
	add.s64 	%rd8427, %rd8425, %rd8422;
	setp.lt.u64 	%p4131, %rd8427, %rd8425;
	selp.u64 	%rd8428, 1, 0, %p4131;
	add.s64 	%rd8429, %rd8424, %rd8426;
	add.s64 	%rd8430, %rd8429, %rd8428;
	mul.lo.s64 	%rd8431, %rd12518, %rd12522;
	mul.hi.u64 	%rd8432, %rd12522, %rd12518;
	add.s64 	%rd8433, %rd8431, %rd8414;
	setp.lt.u64 	%p4132, %rd8433, %rd8431;
	selp.u64 	%rd8434, 1, 0, %p4132;
	add.s64 	%rd8435, %rd8433, %rd8430;
	setp.lt.u64 	%p4133, %rd8435, %rd8433;
	selp.u64 	%rd8436, 1, 0, %p4133;
	add.s64 	%rd8437, %rd8432, %rd8434;
	add.s64 	%rd8438, %rd8437, %rd8436;
	mul.lo.s64 	%rd8439, %rd12517, %rd12522;
	mul.hi.u64 	%rd8440, %rd12522, %rd12517;
	add.s64 	%rd8441, %rd8439, %rd8417;
	setp.lt.u64 	%p4134, %rd8441, %rd8439;
	selp.u64 	%rd8442, 1, 0, %p4134;
	add.s64 	%rd8443, %rd8441, %rd8438;
	setp.lt.u64 	%p4135, %rd8443, %rd8441;
	selp.u64 	%rd8444, 1, 0, %p4135;
	add.s64 	%rd8445, %rd8440, %rd8442;
	add.s64 	%rd8446, %rd8445, %rd8444;
	mul.lo.s64 	%rd8447, %rd12520, %rd12521;
	mul.hi.u64 	%rd8448, %rd12521, %rd12520;
	add.s64 	%rd8449, %rd8447, %rd8427;
	setp.lt.u64 	%p4136, %rd8449, %rd8447;
	selp.u64 	%rd8450, 1, 0, %p4136;
	add.s64 	%rd8451, %rd8448, %rd8450;
	mul.lo.s64 	%rd8452, %rd12519, %rd12521;
	mul.hi.u64 	%rd8453, %rd12521, %rd12519;
	add.s64 	%rd8454, %rd8452, %rd8435;
	setp.lt.u64 	%p4137, %rd8454, %rd8452;
	selp.u64 	%rd8455, 1, 0, %p4137;
	add.s64 	%rd8456, %rd8454, %rd8451;
	setp.lt.u64 	%p4138, %rd8456, %rd8454;
	selp.u64 	%rd8457, 1, 0, %p4138;
	add.s64 	%rd8458, %rd8453, %rd8455;
	add.s64 	%rd8459, %rd8458, %rd8457;
	mul.lo.s64 	%rd8460, %rd12518, %rd12521;
	mul.hi.u64 	%rd8461, %rd12521, %rd12518;
	add.s64 	%rd8462, %rd8460, %rd8443;
	setp.lt.u64 	%p4139, %rd8462, %rd8460;
	selp.u64 	%rd8463, 1, 0, %p4139;
	add.s64 	%rd8464, %rd8462, %rd8459;
	setp.lt.u64 	%p4140, %rd8464, %rd8462;
	selp.u64 	%rd8465, 1, 0, %p4140;
	add.s64 	%rd8466, %rd8461, %rd8463;
	add.s64 	%rd8467, %rd8466, %rd8465;
	mul.lo.s64 	%rd8468, %rd12517, %rd12521;
	mul.hi.u64 	%rd8469, %rd12521, %rd12517;
	add.s64 	%rd8470, %rd8468, %rd8446;
	setp.lt.u64 	%p4141, %rd8470, %rd8468;
	selp.u64 	%rd8471, 1, 0, %p4141;
	add.s64 	%rd8472, %rd8470, %rd8467;
	setp.lt.u64 	%p4142, %rd8472, %rd8470;
	selp.u64 	%rd8473, 1, 0, %p4142;
	add.s64 	%rd8474, %rd8469, %rd8471;
	add.s64 	%rd8475, %rd8474, %rd8473;
	mov.b64 	%rd8476, 977;
	mul.hi.u64 	%rd8477, %rd8456, %rd8476;
	mul.lo.s64 	%rd8478, %rd8464, 977;
	mul.hi.u64 	%rd8479, %rd8464, %rd8476;
	add.s64 	%rd8480, %rd8478, %rd8477;
	setp.lt.u64 	%p4143, %rd8480, %rd8478;
	selp.u64 	%rd8481, 1, 0, %p4143;
	add.s64 	%rd8482, %rd8479, %rd8481;
	mul.lo.s64 	%rd8483, %rd8472, 977;
	mul.hi.u64 	%rd8484, %rd8472, %rd8476;
	add.s64 	%rd8485, %rd8483, %rd8482;
	setp.lt.u64 	%p4144, %rd8485, %rd8483;
	selp.u64 	%rd8486, 1, 0, %p4144;
	add.s64 	%rd8487, %rd8484, %rd8486;
	mul.lo.s64 	%rd8488, %rd8475, 977;
	mul.hi.u64 	%rd8489, %rd8475, %rd8476;
	add.s64 	%rd8490, %rd8488, %rd8487;
	setp.lt.u64 	%p4145, %rd8490, %rd8488;
	selp.u64 	%rd8491, 1, 0, %p4145;
	add.s64 	%rd8492, %rd8489, %rd8491;
	shl.b64 	%rd8493, %rd8456, 32;
	mov.b64 	{%r466, %r467}, %rd8456;
	mov.b64 	{%r468, %r469}, %rd8464;
	mov.b64 	%rd8494, {%r467, %r468};
	mov.b64 	{%r470, %r471}, %rd8472;
	mov.b64 	%rd8495, {%r469, %r470};
	mov.b64 	{%r472, %r473}, %rd8475;
	mov.b64 	%rd8496, {%r471, %r472};
	shr.u64 	%rd8497, %rd8475, 32;
	mad.lo.s64 	%rd8498, %rd8456, 977, %rd8493;
	setp.lt.u64 	%p4146, %rd8498, %rd8493;
	selp.u64 	%rd8499, 1, 0, %p4146;
	add.s64 	%rd8500, %rd8494, %rd8499;
	add.s64 	%rd8501, %rd8500, %rd8480;
	setp.lt.u64 	%p4147, %rd8501, %rd8494;
	setp.eq.s64 	%p4148, %rd8501, %rd8494;
	and.pred  	%p4149, %p4146, %p4148;
	or.pred  	%p4150, %p4147, %p4149;
	selp.u64 	%rd8502, 1, 0, %p4150;
	add.s64 	%rd8503, %rd8495, %rd8502;
	add.s64 	%rd8504, %rd8503, %rd8485;
	setp.lt.u64 	%p4151, %rd8504, %rd8495;
	setp.eq.s64 	%p4152, %rd8504, %rd8495;
	and.pred  	%p4153, %p4150, %p4152;
	or.pred  	%p4154, %p4151, %p4153;
	selp.u64 	%rd8505, 1, 0, %p4154;
	add.s64 	%rd8506, %rd8496, %rd8505;
	add.s64 	%rd8507, %rd8506, %rd8490;
	setp.lt.u64 	%p4155, %rd8507, %rd8496;
	setp.eq.s64 	%p4156, %rd8507, %rd8496;
	and.pred  	%p4157, %p4154, %p4156;
	or.pred  	%p4158, %p4155, %p4157;
	selp.u64 	%rd8508, 1, 0, %p4158;
	add.s64 	%rd8509, %rd8497, %rd8508;
	add.s64 	%rd8510, %rd8509, %rd8492;
	mad.lo.s64 	%rd12513, %rd12520, %rd12524, %rd8498;
	setp.lt.u64 	%p4159, %rd12513, %rd8498;
	selp.u64 	%rd8511, 1, 0, %p4159;
	add.s64 	%rd8512, %rd8501, %rd8391;
	add.s64 	%rd12514, %rd8512, %rd8511;
	setp.lt.u64 	%p4160, %rd12514, %rd8391;
	setp.eq.s64 	%p4161, %rd12514, %rd8391;
	and.pred  	%p4162, %p4159, %p4161;
	or.pred  	%p4163, %p4160, %p4162;
	selp.u64 	%rd8513, 1, 0, %p4163;
	add.s64 	%rd8514, %rd8504, %rd8420;
	add.s64 	%rd12515, %rd8514, %rd8513;
	setp.lt.u64 	%p4164, %rd12515, %rd8420;
	setp.eq.s64 	%p4165, %rd12515, %rd8420;
	and.pred  	%p4166, %p4163, %p4165;
	or.pred  	%p4167, %p4164, %p4166;
	selp.u64 	%rd8515, 1, 0, %p4167;
	add.s64 	%rd8516, %rd8507, %rd8449;
	add.s64 	%rd12516, %rd8516, %rd8515;
	setp.lt.u64 	%p4168, %rd12516, %rd8449;
	setp.eq.s64 	%p4169, %rd12516, %rd8449;
	and.pred  	%p4170, %p4167, %p4169;
	or.pred  	%p4171, %p4168, %p4170;
	selp.u64 	%rd8517, 1, 0, %p4171;
	add.s64 	%rd12508, %rd8510, %rd8517;
	setp.eq.s64 	%p4172, %rd12508, 0;
	@%p4172 bra 	$L__BB1_306;
	mov.u64 	%rd12509, %rd12516;
	mov.u64 	%rd12510, %rd12515;
	mov.u64 	%rd12511, %rd12514;
$L__BB1_305:
	mul.lo.s64 	%rd8519, %rd12508, 977;
	shl.b64 	%rd8520, %rd12508, 32;
	add.s64 	%rd12513, %rd8519, %rd12513;
	setp.lt.u64 	%p4173, %rd12513, %rd8519;
	selp.u64 	%rd8521, 1, 0, %p4173;
	add.s64 	%rd8522, %rd8520, %rd12511;
	add.s64 	%rd12514, %rd8522, %rd8521;
	setp.lt.u64 	%p4174, %rd12514, %rd12511;
	setp.eq.s64 	%p4175, %rd12514, %rd12511;
	and.pred  	%p4176, %p4173, %p4175;
	or.pred  	%p4177, %p4174, %p4176;
	selp.u64 	%rd8523, 1, 0, %p4177;
	add.s64 	%rd12515, %rd12510, %rd8523;
	setp.lt.u64 	%p4178, %rd12515, %rd12510;
	selp.u64 	%rd8524, 1, 0, %p4178;
	add.s64 	%rd12516, %rd12509, %rd8524;
	setp.lt.u64 	%p4179, %rd12516, %rd12509;
	mov.b64 	%rd12508, 1;
	mov.u64 	%rd12509, %rd12516;
	mov.u64 	%rd12510, %rd12515;
	mov.u64 	%rd12511, %rd12514;
	@%p4179 bra 	$L__BB1_305;
$L__BB1_306:
	setp.lt.u64 	%p4181, %rd12513, %rd8295;
	selp.u64 	%rd1291, 1, 0, %p4181;
	setp.lt.u64 	%p4182, %rd12514, %rd8296;
	setp.eq.s64 	%p4183, %rd12514, %rd8296;
	and.pred  	%p4184, %p4181, %p4183;
	or.pred  	%p4186, %p4182, %p4184;
	selp.u64 	%rd1293, 1, 0, %p4186;
	setp.lt.u64 	%p4187, %rd12515, %rd8297;
	setp.eq.s64 	%p4188, %rd12515, %rd8297;
	and.pred  	%p4189, %p4188, %p4186;
	or.pred  	%p214, %p4187, %p4189;
	setp.lt.u64 	%p4191, %rd12516, %rd1226;
	mov.pred 	%p6077, 0;
	@%p4191 bra 	$L__BB1_308;
	not.pred 	%p4192, %p214;
	setp.ne.s64 	%p4193, %rd12516, %rd1226;
	or.pred  	%p6077, %p4193, %p4192;
$L__BB1_308:
	selp.b64 	%rd8525, %rd8295, 0, %p6077;
	sub.s64 	%rd8526, %rd12513, %rd8525;
	add.s64 	%rd8527, %rd8296, %rd1291;
	selp.b64 	%rd8528, %rd8527, 0, %p6077;
	sub.s64 	%rd8529, %rd12514, %rd8528;
	add.s64 	%rd8530, %rd8297, %rd1293;
	selp.b64 	%rd8531, %rd8530, 0, %p6077;
	sub.s64 	%rd8532, %rd12515, %rd8531;
	selp.u64 	%rd8533, 1, 0, %p214;
	add.s64 	%rd8534, %rd1226, %rd8533;
	selp.b64 	%rd8535, %rd8534, 0, %p6077;
	sub.s64 	%rd1295, %rd12516, %rd8535;
	shl.b64 	%rd1296, %rd8526, 1;
	setp.lt.s64 	%p4195, %rd8526, 0;
	mov.b64 	{%r474, %r475}, %rd8526;
	mov.b64 	{%r476, %r477}, %rd8529;
	shf.l.wrap.b32 	%r478, %r475, %r476, 1;
	shf.l.wrap.b32 	%r479, %r476, %r477, 1;
	mov.b64 	%rd1297, {%r478, %r479};
	setp.lt.u64 	%p4196, %rd1297, %rd8529;
	setp.eq.s64 	%p4197, %rd1297, %rd8529;
	and.pred  	%p4198, %p4195, %p4197;
	or.pred  	%p4199, %p4196, %p4198;
	selp.u64 	%rd8536, 1, 0, %p4199;
	shl.b64 	%rd8537, %rd8532, 1;
	or.b64  	%rd1298, %rd8537, %rd8536;
	setp.lt.u64 	%p4200, %rd1298, %rd8532;
	setp.eq.s64 	%p4201, %rd1298, %rd8532;
	and.pred  	%p4202, %p4199, %p4201;
	or.pred  	%p217, %p4200, %p4202;
	selp.u64 	%rd8538, 1, 0, %p217;
	shl.b64 	%rd8539, %rd1295, 1;
	or.b64  	%rd1299, %rd8539, %rd8538;
	setp.lt.u64 	%p4203, %rd1299, %rd1295;
	mov.pred 	%p6078, -1;
	@%p4203 bra 	$L__BB1_310;
	setp.eq.s64 	%p4204, %rd1299, %rd1295;
	and.pred  	%p6078, %p217, %p4204;
$L__BB1_310:
	setp.lt.u64 	%p4206, %rd1296, %rd8295;
	selp.u64 	%rd1300, 1, 0, %p4206;
	setp.lt.u64 	%p4207, %rd1297, %rd8296;
	setp.eq.s64 	%p4208, %rd1297, %rd8296;
	and.pred  	%p4209, %p4206, %p4208;
	or.pred  	%p4210, %p4207, %p4209;
	selp.u64 	%rd1301, 1, 0, %p4210;
	setp.lt.u64 	%p4211, %rd1298, %rd8297;
	setp.eq.s64 	%p4212, %rd1298, %rd8297;
	and.pred  	%p4213, %p4212, %p4210;
	or.pred  	%p220, %p4211, %p4213;
	setp.lt.u64 	%p4214, %rd1299, %rd1226;
	mov.pred 	%p6079, 0;
	@%p4214 bra 	$L__BB1_312;
	not.pred 	%p4215, %p220;
	setp.ne.s64 	%p4216, %rd1299, %rd1226;
	or.pred  	%p6079, %p4216, %p4215;
$L__BB1_312:
	or.pred  	%p4217, %p6078, %p6079;
	selp.b64 	%rd8540, %rd8295, 0, %p4217;
	sub.s64 	%rd12520, %rd1296, %rd8540;
	add.s64 	%rd8541, %rd8296, %rd1300;
	selp.b64 	%rd8542, %rd8541, 0, %p4217;
	sub.s64 	%rd12519, %rd1297, %rd8542;
	add.s64 	%rd8543, %rd8297, %rd1301;
	selp.b64 	%rd8544, %rd8543, 0, %p4217;
	sub.s64 	%rd12518, %rd1298, %rd8544;
	selp.u64 	%rd8545, 1, 0, %p220;
	add.s64 	%rd8546, %rd1226, %rd8545;
	selp.b64 	%rd8547, %rd8546, 0, %p4217;
	sub.s64 	%rd12517, %rd1299, %rd8547;
	mov.u64 	%rd12521, %rd12507;
	mov.u64 	%rd12522, %rd12506;
	mov.u64 	%rd12523, %rd12505;
	mov.u64 	%rd12524, %rd12504;
$L__BB1_313:
	add.s32 	%r677, %r677, 1;
	setp.ne.s32 	%p4218, %r677, 64;
	mov.u64 	%rd12222, %rd12422;
	mov.u64 	%rd12223, %rd12423;
	mov.u64 	%rd12224, %rd12424;
	mov.u64 	%rd12225, %rd12425;
	mov.u64 	%rd12226, %rd12426;
	mov.u64 	%rd12227, %rd12427;
	mov.u64 	%rd12228, %rd12428;
	mov.u64 	%rd12229, %rd12429;
	mov.u64 	%rd12230, %rd12430;
	mov.u64 	%rd12231, %rd12431;
	mov.u64 	%rd12232, %rd12432;
	mov.u64 	%rd12233, %rd12433;
	@%p4218 bra 	$L__BB1_110;
	add.s32 	%r676, %r676, 1;
	setp.ne.s32 	%p4219, %r676, 4;
	mov.u64 	%rd12222, %rd12422;
	mov.u64 	%rd12223, %rd12423;
	mov.u64 	%rd12224, %rd12424;
	mov.u64 	%rd12225, %rd12425;
	mov.u64 	%rd12226, %rd12426;
	mov.u64 	%rd12227, %rd12427;
	mov.u64 	%rd12228, %rd12428;
	mov.u64 	%rd12229, %rd12429;
	mov.u64 	%rd12230, %rd12430;
	mov.u64 	%rd12231, %rd12431;
	mov.u64 	%rd12232, %rd12432;
	mov.u64 	%rd12233, %rd12433;
	@%p4219 bra 	$L__BB1_109;
	ld.const.u64 	%rd1318, [SECP256K1_P+24];
	or.b64  	%rd8548, %rd12188, %rd12189;
	or.b64  	%rd8549, %rd8548, %rd12187;
	or.b64  	%rd8550, %rd8549, %rd12186;
	setp.eq.s64 	%p4220, %rd8550, 0;
	mov.u64 	%rd12693, %rd12433;
	mov.u64 	%rd12694, %rd12432;
	mov.u64 	%rd12695, %rd12431;
	mov.u64 	%rd12696, %rd12430;
	mov.u64 	%rd12709, %rd12425;
	mov.u64 	%rd12710, %rd12424;
	mov.u64 	%rd12711, %rd12423;
	mov.u64 	%rd12712, %rd12422;
	@%p4220 bra 	$L__BB1_422;
	or.b64  	%rd8551, %rd12424, %rd12425;
	or.b64  	%rd8552, %rd8551, %rd12423;
	or.b64  	%rd8553, %rd8552, %rd12422;
	setp.eq.s64 	%p4221, %rd8553, 0;
	mov.u64 	%rd12693, %rd12197;
	mov.u64 	%rd12694, %rd12196;
	mov.u64 	%rd12695, %rd12195;
	mov.u64 	%rd12696, %rd12194;
	mov.u64 	%rd12709, %rd12189;
	mov.u64 	%rd12710, %rd12188;
	mov.u64 	%rd12711, %rd12187;
	mov.u64 	%rd12712, %rd12186;
	@%p4221 bra 	$L__BB1_422;
	mul.hi.u64 	%rd8554, %rd12189, %rd12189;
	mul.lo.s64 	%rd8555, %rd12188, %rd12189;
	mul.hi.u64 	%rd8556, %rd12189, %rd12188;
	add.s64 	%rd8557, %rd8555, %rd8554;
	setp.lt.u64 	%p4222, %rd8557, %rd8555;
	selp.u64 	%rd8558, 1, 0, %p4222;
	add.s64 	%rd8559, %rd8556, %rd8558;
	mul.lo.s64 	%rd8560, %rd12187, %rd12189;
	mul.hi.u64 	%rd8561, %rd12189, %rd12187;
	add.s64 	%rd8562, %rd8560, %rd8559;
	setp.lt.u64 	%p4223, %rd8562, %rd8560;
	selp.u64 	%rd8563, 1, 0, %p4223;
	add.s64 	%rd8564, %rd8561, %rd8563;
	mul.lo.s64 	%rd8565, %rd12186, %rd12189;
	mul.hi.u64 	%rd8566, %rd12189, %rd12186;
	add.s64 	%rd8567, %rd8565, %rd8564;
	setp.lt.u64 	%p4224, %rd8567, %rd8565;
	selp.u64 	%rd8568, 1, 0, %p4224;
	add.s64 	%rd8569, %rd8566, %rd8568;
	mul.hi.u64 	%rd8570, %rd12188, %rd12189;
	add.s64 	%rd8571, %rd8557, %rd8555;
	setp.lt.u64 	%p4225, %rd8571, %rd8557;
	selp.u64 	%rd8572, 1, 0, %p4225;
	add.s64 	%rd8573, %rd8570, %rd8572;
	mul.lo.s64 	%rd8574, %rd12188, %rd12188;
	mul.hi.u64 	%rd8575, %rd12188, %rd12188;
	add.s64 	%rd8576, %rd8574, %rd8562;
	setp.lt.u64 	%p4226, %rd8576, %rd8574;
	selp.u64 	%rd8577, 1, 0, %p4226;
	add.s64 	%rd8578, %rd8576, %rd8573;
	setp.lt.u64 	%p4227, %rd8578, %rd8576;
	selp.u64 	%rd8579, 1, 0, %p4227;
	add.s64 	%rd8580, %rd8575, %rd8577;
	add.s64 	%rd8581, %rd8580, %rd8579;
	mul.lo.s64 	%rd8582, %rd12187, %rd12188;
	mul.hi.u64 	%rd8583, %rd12188, %rd12187;
	add.s64 	%rd8584, %rd8582, %rd8567;
	setp.lt.u64 	%p4228, %rd8584, %rd8582;
	selp.u64 	%rd8585, 1, 0, %p4228;
	add.s64 	%rd8586, %rd8584, %rd8581;
	setp.lt.u64 	%p4229, %rd8586, %rd8584;
	selp.u64 	%rd8587, 1, 0, %p4229;
	add.s64 	%rd8588, %rd8583, %rd8585;
	add.s64 	%rd8589, %rd8588, %rd8587;
	mul.lo.s64 	%rd8590, %rd12186, %rd12188;
	mul.hi.u64 	%rd8591, %rd12188, %rd12186;
	add.s64 	%rd8592, %rd8590, %rd8569;
	setp.lt.u64 	%p4230, %rd8592, %rd8590;
	selp.u64 	%rd8593, 1, 0, %p4230;
	add.s64 	%rd8594, %rd8592, %rd8589;
	setp.lt.u64 	%p4231, %rd8594, %rd8592;
	selp.u64 	%rd8595, 1, 0, %p4231;
	add.s64 	%rd8596, %rd8591, %rd8593;
	add.s64 	%rd8597, %rd8596, %rd8595;
	mul.hi.u64 	%rd8598, %rd12187, %rd12189;
	add.s64 	%rd8599, %rd8560, %rd8578;
	setp.lt.u64 	%p4232, %rd8599, %rd8560;
	selp.u64 	%rd8600, 1, 0, %p4232;
	add.s64 	%rd8601, %rd8598, %rd8600;
	mul.hi.u64 	%rd8602, %rd12187, %rd12188;
	add.s64 	%rd8603, %rd8582, %rd8586;
	setp.lt.u64 	%p4233, %rd8603, %rd8582;
	selp.u64 	%rd8604, 1, 0, %p4233;
	add.s64 	%rd8605, %rd8603, %rd8601;
	setp.lt.u64 	%p4234, %rd8605, %rd8603;
	selp.u64 	%rd8606, 1, 0, %p4234;
	add.s64 	%rd8607, %rd8602, %rd8604;
	add.s64 	%rd8608, %rd8607, %rd8606;
	mul.lo.s64 	%rd8609, %rd12187, %rd12187;
	mul.hi.u64 	%rd8610, %rd12187, %rd12187;
	add.s64 	%rd8611, %rd8609, %rd8594;
	setp.lt.u64 	%p4235, %rd8611, %rd8609;
	selp.u64 	%rd8612, 1, 0, %p4235;
	add.s64 	%rd8613, %rd8611, %rd8608;
	setp.lt.u64 	%p4236, %rd8613, %rd8611;
	selp.u64 	%rd8614, 1, 0, %p4236;
	add.s64 	%rd8615, %rd8610, %rd8612;
	add.s64 	%rd8616, %rd8615, %rd8614;
	mul.lo.s64 	%rd8617, %rd12186, %rd12187;
	mul.hi.u64 	%rd8618, %rd12187, %rd12186;
	add.s64 	%rd8619, %rd8617, %rd8597;
	setp.lt.u64 	%p4237, %rd8619, %rd8617;
	selp.u64 	%rd8620, 1, 0, %p4237;
	add.s64 	%rd8621, %rd8619, %rd8616;
	setp.lt.u64 	%p4238, %rd8621, %rd8619;
	selp.u64 	%rd8622, 1, 0, %p4238;
	add.s64 	%rd8623, %rd8618, %rd8620;
	add.s64 	%rd8624, %rd8623, %rd8622;
	mul.hi.u64 	%rd8625, %rd12186, %rd12189;
	add.s64 	%rd8626, %rd8565, %rd8605;
	setp.lt.u64 	%p4239, %rd8626, %rd8565;
	selp.u64 	%rd8627, 1, 0, %p4239;
	add.s64 	%rd8628, %rd8625, %rd8627;
	mul.hi.u64 	%rd8629, %rd12186, %rd12188;
	add.s64 	%rd8630, %rd8590, %rd8613;
	setp.lt.u64 	%p4240, %rd8630, %rd8590;
	selp.u64 	%rd8631, 1, 0, %p4240;
	add.s64 	%rd8632, %rd8630, %rd8628;
	setp.lt.u64 	%p4241, %rd8632, %rd8630;
	selp.u64 	%rd8633, 1, 0, %p4241;
	add.s64 	%rd8634, %rd8629, %rd8631;
	add.s64 	%rd8635, %rd8634, %rd8633;
	mul.hi.u64 	%rd8636, %rd12186, %rd12187;
	add.s64 	%rd8637, %rd8617, %rd8621;
	setp.lt.u64 	%p4242, %rd8637, %rd8617;
	selp.u64 	%rd8638, 1, 0, %p4242;
	add.s64 	%rd8639, %rd8637, %rd8635;
	setp.lt.u64 	%p4243, %rd8639, %rd8637;
	selp.u64 	%rd8640, 1, 0, %p4243;
	add.s64 	%rd8641, %rd8636, %rd8638;
	add.s64 	%rd8642, %rd8641, %rd8640;
	mul.lo.s64 	%rd8643, %rd12186, %rd12186;
	mul.hi.u64 	%rd8644, %rd12186, %rd12186;
	add.s64 	%rd8645, %rd8643, %rd8624;
	setp.lt.u64 	%p4244, %rd8645, %rd8643;
	selp.u64 	%rd8646, 1, 0, %p4244;
	add.s64 	%rd8647, %rd8645, %rd8642;
	setp.lt.u64 	%p4245, %rd8647, %rd8645;
	selp.u64 	%rd8648, 1, 0, %p4245;
	add.s64 	%rd8649, %rd8644, %rd8646;
	add.s64 	%rd8650, %rd8649, %rd8648;
	mov.b64 	%rd8651, 977;
	mul.hi.u64 	%rd8652, %rd8632, %rd8651;
	mul.lo.s64 	%rd8653, %rd8639, 977;
	mul.hi.u64 	%rd8654, %rd8639, %rd8651;
	add.s64 	%rd8655, %rd8653, %rd8652;
	setp.lt.u64 	%p4246, %rd8655, %rd8653;
	selp.u64 	%rd8656, 1, 0, %p4246;
	add.s64 	%rd8657, %rd8654, %rd8656;
	mul.lo.s64 	%rd8658, %rd8647, 977;
	mul.hi.u64 	%rd8659, %rd8647, %rd8651;
	add.s64 	%rd8660, %rd8658, %rd8657;
	setp.lt.u64 	%p4247, %rd8660, %rd8658;
	selp.u64 	%rd8661, 1, 0, %p4247;
	add.s64 	%rd8662, %rd8659, %rd8661;
	mul.lo.s64 	%rd8663, %rd8650, 977;
	mul.hi.u64 	%rd8664, %rd8650, %rd8651;
	add.s64 	%rd8665, %rd8663, %rd8662;
	setp.lt.u64 	%p4248, %rd8665, %rd8663;
	selp.u64 	%rd8666, 1, 0, %p4248;
	add.s64 	%rd8667, %rd8664, %rd8666;
	shl.b64 	%rd8668, %rd8632, 32;
	mov.b64 	{%r480, %r481}, %rd8632;
	mov.b64 	{%r482, %r483}, %rd8639;
	mov.b64 	%rd8669, {%r481, %r482};
	mov.b64 	{%r484, %r485}, %rd8647;
	mov.b64 	%rd8670, {%r483, %r484};
	mov.b64 	{%r486, %r487}, %rd8650;
	mov.b64 	%rd8671, {%r485, %r486};
	shr.u64 	%rd8672, %rd8650, 32;
	mad.lo.s64 	%rd8673, %rd8632, 977, %rd8668;
	setp.lt.u64 	%p4249, %rd8673, %rd8668;
	selp.u64 	%rd8674, 1, 0, %p4249;
	add.s64 	%rd8675, %rd8669, %rd8674;
	add.s64 	%rd8676, %rd8675, %rd8655;
	setp.lt.u64 	%p4250, %rd8676, %rd8669;
	setp.eq.s64 	%p4251, %rd8676, %rd8669;
	and.pred  	%p4252, %p4249, %p4251;
	or.pred  	%p4253, %p4250, %p4252;
	selp.u64 	%rd8677, 1, 0, %p4253;
	add.s64 	%rd8678, %rd8670, %rd8677;
	add.s64 	%rd8679, %rd8678, %rd8660;
	setp.lt.u64 	%p4254, %rd8679, %rd8670;
	setp.eq.s64 	%p4255, %rd8679, %rd8670;
	and.pred  	%p4256, %p4253, %p4255;
	or.pred  	%p4257, %p4254, %p4256;
	selp.u64 	%rd8680, 1, 0, %p4257;
	add.s64 	%rd8681, %rd8671, %rd8680;
	add.s64 	%rd8682, %rd8681, %rd8665;
	setp.lt.u64 	%p4258, %rd8682, %rd8671;
	setp.eq.s64 	%p4259, %rd8682, %rd8671;
	and.pred  	%p4260, %p4257, %p4259;
	or.pred  	%p4261, %p4258, %p4260;
	selp.u64 	%rd8683, 1, 0, %p4261;
	add.s64 	%rd8684, %rd8672, %rd8683;
	add.s64 	%rd8685, %rd8684, %rd8667;
	mad.lo.s64 	%rd12534, %rd12189, %rd12189, %rd8673;
	setp.lt.u64 	%p4262, %rd12534, %rd8673;
	selp.u64 	%rd8686, 1, 0, %p4262;
	add.s64 	%rd8687, %rd8676, %rd8571;
	add.s64 	%rd12535, %rd8687, %rd8686;
	setp.lt.u64 	%p4263, %rd12535, %rd8571;
	setp.eq.s64 	%p4264, %rd12535, %rd8571;
	and.pred  	%p4265, %p4262, %p4264;
	or.pred  	%p4266, %p4263, %p4265;
	selp.u64 	%rd8688, 1, 0, %p4266;
	add.s64 	%rd8689, %rd8679, %rd8599;
	add.s64 	%rd12536, %rd8689, %rd8688;
	setp.lt.u64 	%p4267, %rd12536, %rd8599;
	setp.eq.s64 	%p4268, %rd12536, %rd8599;
	and.pred  	%p4269, %p4266, %p4268;
	or.pred  	%p4270, %p4267, %p4269;
	selp.u64 	%rd8690, 1, 0, %p4270;
	add.s64 	%rd8691, %rd8682, %rd8626;
	add.s64 	%rd12537, %rd8691, %rd8690;
	setp.lt.u64 	%p4271, %rd12537, %rd8626;
	setp.eq.s64 	%p4272, %rd12537, %rd8626;
	and.pred  	%p4273, %p4270, %p4272;
	or.pred  	%p4274, %p4271, %p4273;
	selp.u64 	%rd8692, 1, 0, %p4274;
	add.s64 	%rd12529, %rd8685, %rd8692;
	setp.eq.s64 	%p4275, %rd12529, 0;
	@%p4275 bra 	$L__BB1_320;
	mov.u64 	%rd12530, %rd12537;
	mov.u64 	%rd12531, %rd12536;
	mov.u64 	%rd12532, %rd12535;
$L__BB1_319:
	mul.lo.s64 	%rd8694, %rd12529, 977;
	shl.b64 	%rd8695, %rd12529, 32;
	add.s64 	%rd12534, %rd8694, %rd12534;
	setp.lt.u64 	%p4276, %rd12534, %rd8694;
	selp.u64 	%rd8696, 1, 0, %p4276;
	add.s64 	%rd8697, %rd8695, %rd12532;
	add.s64 	%rd12535, %rd8697, %rd8696;
	setp.lt.u64 	%p4277, %rd12535, %rd12532;
	setp.eq.s64 	%p4278, %rd12535, %rd12532;
	and.pred  	%p4279, %p4276, %p4278;
	or.pred  	%p4280, %p4277, %p4279;
	selp.u64 	%rd8698, 1, 0, %p4280;
	add.s64 	%rd12536, %rd12531, %rd8698;
	setp.lt.u64 	%p4281, %rd12536, %rd12531;
	selp.u64 	%rd8699, 1, 0, %p4281;
	add.s64 	%rd12537, %rd12530, %rd8699;
	setp.lt.u64 	%p4282, %rd12537, %rd12530;
	mov.b64 	%rd12529, 1;
	mov.u64 	%rd12530, %rd12537;
	mov.u64 	%rd12531, %rd12536;
	mov.u64 	%rd12532, %rd12535;
	@%p4282 bra 	$L__BB1_319;
$L__BB1_320:
	ld.const.u64 	%rd1337, [SECP256K1_P];
	setp.lt.u64 	%p4284, %rd12534, %rd1337;
	selp.u64 	%rd1338, 1, 0, %p4284;
	ld.const.u64 	%rd1339, [SECP256K1_P+8];
	setp.lt.u64 	%p4285, %rd12535, %rd1339;
	setp.eq.s64 	%p4286, %rd12535, %rd1339;
	and.pred  	%p4287, %p4284, %p4286;
	or.pred  	%p4289, %p4285, %p4287;
	selp.u64 	%rd1340, 1, 0, %p4289;
	ld.const.u64 	%rd1341, [SECP256K1_P+16];
	setp.lt.u64 	%p4290, %rd12536, %rd1341;
	setp.eq.s64 	%p4291, %rd12536, %rd1341;
	and.pred  	%p4292, %p4291, %p4289;
	or.pred  	%p223, %p4290, %p4292;
	setp.lt.u64 	%p4294, %rd12537, %rd1318;
	mov.pred 	%p6080, 0;
	@%p4294 bra 	$L__BB1_322;
	not.pred 	%p4295, %p223;
	setp.ne.s64 	%p4296, %rd12537, %rd1318;
	or.pred  	%p6080, %p4296, %p4295;
$L__BB1_322:
	selp.b64 	%rd8700, %rd1337, 0, %p6080;
	sub.s64 	%rd1342, %rd12534, %rd8700;
	add.s64 	%rd8701, %rd1339, %rd1338;
	selp.b64 	%rd8702, %rd8701, 0, %p6080;
	sub.s64 	%rd1343, %rd12535, %rd8702;
	add.s64 	%rd8703, %rd1341, %rd1340;
	selp.b64 	%rd8704, %rd8703, 0, %p6080;
	sub.s64 	%rd1344, %rd12536, %rd8704;
	selp.u64 	%rd8705, 1, 0, %p223;
	add.s64 	%rd8706, %rd1318, %rd8705;
	selp.b64 	%rd8707, %rd8706, 0, %p6080;
	sub.s64 	%rd1345, %rd12537, %rd8707;
	mul.hi.u64 	%rd8708, %rd12425, %rd12425;
	mul.lo.s64 	%rd8709, %rd12424, %rd12425;
	mul.hi.u64 	%rd8710, %rd12425, %rd12424;
	add.s64 	%rd8711, %rd8709, %rd8708;
	setp.lt.u64 	%p4297, %rd8711, %rd8709;
	selp.u64 	%rd8712, 1, 0, %p4297;
	add.s64 	%rd8713, %rd8710, %rd8712;
	mul.lo.s64 	%rd8714, %rd12423, %rd12425;
	mul.hi.u64 	%rd8715, %rd12425, %rd12423;
	add.s64 	%rd8716, %rd8714, %rd8713;
	setp.lt.u64 	%p4298, %rd8716, %rd8714;
	selp.u64 	%rd8717, 1, 0, %p4298;
	add.s64 	%rd8718, %rd8715, %rd8717;
	mul.lo.s64 	%rd8719, %rd12422, %rd12425;
	mul.hi.u64 	%rd8720, %rd12425, %rd12422;
	add.s64 	%rd8721, %rd8719, %rd8718;
	setp.lt.u64 	%p4299, %rd8721, %rd8719;
	selp.u64 	%rd8722, 1, 0, %p4299;
	add.s64 	%rd8723, %rd8720, %rd8722;
	mul.hi.u64 	%rd8724, %rd12424, %rd12425;
	add.s64 	%rd8725, %rd8711, %rd8709;
	setp.lt.u64 	%p4300, %rd8725, %rd8711;
	selp.u64 	%rd8726, 1, 0, %p4300;
	add.s64 	%rd8727, %rd8724, %rd8726;
	mul.lo.s64 	%rd8728, %rd12424, %rd12424;
	mul.hi.u64 	%rd8729, %rd12424, %rd12424;
	add.s64 	%rd8730, %rd8728, %rd8716;
	setp.lt.u64 	%p4301, %rd8730, %rd8728;
	selp.u64 	%rd8731, 1, 0, %p4301;
	add.s64 	%rd8732, %rd8730, %rd8727;
	setp.lt.u64 	%p4302, %rd8732, %rd8730;
	selp.u64 	%rd8733, 1, 0, %p4302;
	add.s64 	%rd8734, %rd8729, %rd8731;
	add.s64 	%rd8735, %rd8734, %rd8733;
	mul.lo.s64 	%rd8736, %rd12423, %rd12424;
	mul.hi.u64 	%rd8737, %rd12424, %rd12423;
	add.s64 	%rd8738, %rd8736, %rd8721;
	setp.lt.u64 	%p4303, %rd8738, %rd8736;
	selp.u64 	%rd8739, 1, 0, %p4303;
	add.s64 	%rd8740, %rd8738, %rd8735;
	setp.lt.u64 	%p4304, %rd8740, %rd8738;
	selp.u64 	%rd8741, 1, 0, %p4304;
	add.s64 	%rd8742, %rd8737, %rd8739;
	add.s64 	%rd8743, %rd8742, %rd8741;
	mul.lo.s64 	%rd8744, %rd12422, %rd12424;
	mul.hi.u64 	%rd8745, %rd12424, %rd12422;
	add.s64 	%rd8746, %rd8744, %rd8723;
	setp.lt.u64 	%p4305, %rd8746, %rd8744;
	selp.u64 	%rd8747, 1, 0, %p4305;
	add.s64 	%rd8748, %rd8746, %rd8743;
	setp.lt.u64 	%p4306, %rd8748, %rd8746;
	selp.u64 	%rd8749, 1, 0, %p4306;
	add.s64 	%rd8750, %rd8745, %rd8747;
	add.s64 	%rd8751, %rd8750, %rd8749;
	mul.hi.u64 	%rd8752, %rd12423, %rd12425;
	add.s64 	%rd8753, %rd8714, %rd8732;
	setp.lt.u64 	%p4307, %rd8753, %rd8714;
	selp.u64 	%rd8754, 1, 0, %p4307;
	add.s64 	%rd8755, %rd8752, %rd8754;
	mul.hi.u64 	%rd8756, %rd12423, %rd12424;
	add.s64 	%rd8757, %rd8736, %rd8740;
	setp.lt.u64 	%p4308, %rd8757, %rd8736;
	selp.u64 	%rd8758, 1, 0, %p4308;
	add.s64 	%rd8759, %rd8757, %rd8755;
	setp.lt.u64 	%p4309, %rd8759, %rd8757;
	selp.u64 	%rd8760, 1, 0, %p4309;
	add.s64 	%rd8761, %rd8756, %rd8758;
	add.s64 	%rd8762, %rd8761, %rd8760;
	mul.lo.s64 	%rd8763, %rd12423, %rd12423;
	mul.hi.u64 	%rd8764, %rd12423, %rd12423;
	add.s64 	%rd8765, %rd8763, %rd8748;
	setp.lt.u64 	%p4310, %rd8765, %rd8763;
	selp.u64 	%rd8766, 1, 0, %p4310;
	add.s64 	%rd8767, %rd8765, %rd8762;
	setp.lt.u64 	%p4311, %rd8767, %rd8765;
	selp.u64 	%rd8768, 1, 0, %p4311;
	add.s64 	%rd8769, %rd8764, %rd8766;
	add.s64 	%rd8770, %rd8769, %rd8768;
	mul.lo.s64 	%rd8771, %rd12422, %rd12423;
	mul.hi.u64 	%rd8772, %rd12423, %rd12422;
	add.s64 	%rd8773, %rd8771, %rd8751;
	setp.lt.u64 	%p4312, %rd8773, %rd8771;
	selp.u64 	%rd8774, 1, 0, %p4312;
	add.s64 	%rd8775, %rd8773, %rd8770;
	setp.lt.u64 	%p4313, %rd8775, %rd8773;
	selp.u64 	%rd8776, 1, 0, %p4313;
	add.s64 	%rd8777, %rd8772, %rd8774;
	add.s64 	%rd8778, %rd8777, %rd8776;
	mul.hi.u64 	%rd8779, %rd12422, %rd12425;
	add.s64 	%rd8780, %rd8719, %rd8759;
	setp.lt.u64 	%p4314, %rd8780, %rd8719;
	selp.u64 	%rd8781, 1, 0, %p4314;
	add.s64 	%rd8782, %rd8779, %rd8781;
	mul.hi.u64 	%rd8783, %rd12422, %rd12424;
	add.s64 	%rd8784, %rd8744, %rd8767;
	setp.lt.u64 	%p4315, %rd8784, %rd8744;
	selp.u64 	%rd8785, 1, 0, %p4315;
	add.s64 	%rd8786, %rd8784, %rd8782;
	setp.lt.u64 	%p4316, %rd8786, %rd8784;
	selp.u64 	%rd8787, 1, 0, %p4316;
	add.s64 	%rd8788, %rd8783, %rd8785;
	add.s64 	%rd8789, %rd8788, %rd8787;
	mul.hi.u64 	%rd8790, %rd12422, %rd12423;
	add.s64 	%rd8791, %rd8771, %rd8775;
	setp.lt.u64 	%p4317, %rd8791, %rd8771;
	selp.u64 	%rd8792, 1, 0, %p4317;
	add.s64 	%rd8793, %rd8791, %rd8789;
	setp.lt.u64 	%p4318, %rd8793, %rd8791;
	selp.u64 	%rd8794, 1, 0, %p4318;
	add.s64 	%rd8795, %rd8790, %rd8792;
	add.s64 	%rd8796, %rd8795, %rd8794;
	mul.lo.s64 	%rd8797, %rd12422, %rd12422;
	mul.hi.u64 	%rd8798, %rd12422, %rd12422;
	add.s64 	%rd8799, %rd8797, %rd8778;
	setp.lt.u64 	%p4319, %rd8799, %rd8797;
	selp.u64 	%rd8800, 1, 0, %p4319;
	add.s64 	%rd8801, %rd8799, %rd8796;
	setp.lt.u64 	%p4320, %rd8801, %rd8799;
	selp.u64 	%rd8802, 1, 0, %p4320;
	add.s64 	%rd8803, %rd8798, %rd8800;
	add.s64 	%rd8804, %rd8803, %rd8802;
	mov.b64 	%rd8805, 977;
	mul.hi.u64 	%rd8806, %rd8786, %rd8805;
	mul.lo.s64 	%rd8807, %rd8793, 977;
	mul.hi.u64 	%rd8808, %rd8793, %rd8805;
	add.s64 	%rd8809, %rd8807, %rd8806;
	setp.lt.u64 	%p4321, %rd8809, %rd8807;
	selp.u64 	%rd8810, 1, 0, %p4321;
	add.s64 	%rd8811, %rd8808, %rd8810;
	mul.lo.s64 	%rd8812, %rd8801, 977;
	mul.hi.u64 	%rd8813, %rd8801, %rd8805;
	add.s64 	%rd8814, %rd8812, %rd8811;
	setp.lt.u64 	%p4322, %rd8814, %rd8812;
	selp.u64 	%rd8815, 1, 0, %p4322;
	add.s64 	%rd8816, %rd8813, %rd8815;
	mul.lo.s64 	%rd8817, %rd8804, 977;
	mul.hi.u64 	%rd8818, %rd8804, %rd8805;
	add.s64 	%rd8819, %rd8817, %rd8816;
	setp.lt.u64 	%p4323, %rd8819, %rd8817;
	selp.u64 	%rd8820, 1, 0, %p4323;
	add.s64 	%rd8821, %rd8818, %rd8820;
	shl.b64 	%rd8822, %rd8786, 32;
	mov.b64 	{%r488, %r489}, %rd8786;
	mov.b64 	{%r490, %r491}, %rd8793;
	mov.b64 	%rd8823, {%r489, %r490};
	mov.b64 	{%r492, %r493}, %rd8801;
	mov.b64 	%rd8824, {%r491, %r492};
	mov.b64 	{%r494, %r495}, %rd8804;
	mov.b64 	%rd8825, {%r493, %r494};
	shr.u64 	%rd8826, %rd8804, 32;
	mad.lo.s64 	%rd8827, %rd8786, 977, %rd8822;
	setp.lt.u64 	%p4324, %rd8827, %rd8822;
	selp.u64 	%rd8828, 1, 0, %p4324;
	add.s64 	%rd8829, %rd8823, %rd8828;
	add.s64 	%rd8830, %rd8829, %rd8809;
	setp.lt.u64 	%p4325, %rd8830, %rd8823;
	setp.eq.s64 	%p4326, %rd8830, %rd8823;
	and.pred  	%p4327, %p4324, %p4326;
	or.pred  	%p4328, %p4325, %p4327;
	selp.u64 	%rd8831, 1, 0, %p4328;
	add.s64 	%rd8832, %rd8824, %rd8831;
	add.s64 	%rd8833, %rd8832, %rd8814;
	setp.lt.u64 	%p4329, %rd8833, %rd8824;
	setp.eq.s64 	%p4330, %rd8833, %rd8824;
	and.pred  	%p4331, %p4328, %p4330;
	or.pred  	%p4332, %p4329, %p4331;
	selp.u64 	%rd8834, 1, 0, %p4332;
	add.s64 	%rd8835, %rd8825, %rd8834;
	add.s64 	%rd8836, %rd8835, %rd8819;
	setp.lt.u64 	%p4333, %rd8836, %rd8825;
	setp.eq.s64 	%p4334, %rd8836, %rd8825;
	and.pred  	%p4335, %p4332, %p4334;
	or.pred  	%p4336, %p4333, %p4335;
	selp.u64 	%rd8837, 1, 0, %p4336;
	add.s64 	%rd8838, %rd8826, %rd8837;
	add.s64 	%rd8839, %rd8838, %rd8821;
	mad.lo.s64 	%rd12543, %rd12425, %rd12425, %rd8827;
	setp.lt.u64 	%p4337, %rd12543, %rd8827;
	selp.u64 	%rd8840, 1, 0, %p4337;
	add.s64 	%rd8841, %rd8830, %rd8725;
	add.s64 	%rd12544, %rd8841, %rd8840;
	setp.lt.u64 	%p4338, %rd12544, %rd8725;
	setp.eq.s64 	%p4339, %rd12544, %rd8725;
	and.pred  	%p4340, %p4337, %p4339;
	or.pred  	%p4341, %p4338, %p4340;
	selp.u64 	%rd8842, 1, 0, %p4341;
	add.s64 	%rd8843, %rd8833, %rd8753;
	add.s64 	%rd12545, %rd8843, %rd8842;
	setp.lt.u64 	%p4342, %rd12545, %rd8753;
	setp.eq.s64 	%p4343, %rd12545, %rd8753;
	and.pred  	%p4344, %p4341, %p4343;
	or.pred  	%p4345, %p4342, %p4344;
	selp.u64 	%rd8844, 1, 0, %p4345;
	add.s64 	%rd8845, %rd8836, %rd8780;
	add.s64 	%rd12546, %rd8845, %rd8844;
	setp.lt.u64 	%p4346, %rd12546, %rd8780;
	setp.eq.s64 	%p4347, %rd12546, %rd8780;
	and.pred  	%p4348, %p4345, %p4347;
	or.pred  	%p4349, %p4346, %p4348;
	selp.u64 	%rd8846, 1, 0, %p4349;
	add.s64 	%rd12538, %rd8839, %rd8846;
	setp.eq.s64 	%p4350, %rd12538, 0;
	@%p4350 bra 	$L__BB1_325;
	mov.u64 	%rd12539, %rd12546;
	mov.u64 	%rd12540, %rd12545;
	mov.u64 	%rd12541, %rd12544;
$L__BB1_324:
	mul.lo.s64 	%rd8848, %rd12538, 977;
	shl.b64 	%rd8849, %rd12538, 32;
	add.s64 	%rd12543, %rd8848, %rd12543;
	setp.lt.u64 	%p4351, %rd12543, %rd8848;
	selp.u64 	%rd8850, 1, 0, %p4351;
	add.s64 	%rd8851, %rd8849, %rd12541;
	add.s64 	%rd12544, %rd8851, %rd8850;
	setp.lt.u64 	%p4352, %rd12544, %rd12541;
	setp.eq.s64 	%p4353, %rd12544, %rd12541;
	and.pred  	%p4354, %p4351, %p4353;
	or.pred  	%p4355, %p4352, %p4354;
	selp.u64 	%rd8852, 1, 0, %p4355;
	add.s64 	%rd12545, %rd12540, %rd8852;
	setp.lt.u64 	%p4356, %rd12545, %rd12540;
	selp.u64 	%rd8853, 1, 0, %p4356;
	add.s64 	%rd12546, %rd12539, %rd8853;
	setp.lt.u64 	%p4357, %rd12546, %rd12539;
	mov.b64 	%rd12538, 1;
	mov.u64 	%rd12539, %rd12546;
	mov.u64 	%rd12540, %rd12545;
	mov.u64 	%rd12541, %rd12544;
	@%p4357 bra 	$L__BB1_324;
$L__BB1_325:
	setp.lt.u64 	%p4359, %rd12543, %rd1337;
	selp.u64 	%rd1364, 1, 0, %p4359;
	setp.lt.u64 	%p4360, %rd12544, %rd1339;
	setp.eq.s64 	%p4361, %rd12544, %rd1339;
	and.pred  	%p4362, %p4359, %p4361;
	or.pred  	%p4363, %p4360, %p4362;
	selp.u64 	%rd1365, 1, 0, %p4363;
	setp.lt.u64 	%p4364, %rd12545, %rd1341;
	setp.eq.s64 	%p4365, %rd12545, %rd1341;
	and.pred  	%p4366, %p4365, %p4363;
	or.pred  	%p226, %p4364, %p4366;
	setp.lt.u64 	%p4367, %rd12546, %rd1318;
	mov.pred 	%p6081, 0;
	@%p4367 bra 	$L__BB1_327;
	not.pred 	%p4368, %p226;
	setp.ne.s64 	%p4369, %rd12546, %rd1318;
	or.pred  	%p6081, %p4369, %p4368;
$L__BB1_327:
	selp.b64 	%rd8854, %rd1337, 0, %p6081;
	sub.s64 	%rd1366, %rd12543, %rd8854;
	add.s64 	%rd8855, %rd1339, %rd1364;
	selp.b64 	%rd8856, %rd8855, 0, %p6081;
	sub.s64 	%rd1367, %rd12544, %rd8856;
	add.s64 	%rd8857, %rd1341, %rd1365;
	selp.b64 	%rd8858, %rd8857, 0, %p6081;
	sub.s64 	%rd1368, %rd12545, %rd8858;
	selp.u64 	%rd8859, 1, 0, %p226;
	add.s64 	%rd8860, %rd1318, %rd8859;
	selp.b64 	%rd8861, %rd8860, 0, %p6081;
	sub.s64 	%rd1369, %rd12546, %rd8861;
	mul.hi.u64 	%rd8862, %rd12197, %rd1366;
	mul.lo.s64 	%rd8863, %rd1367, %rd12197;
	mul.hi.u64 	%rd8864, %rd12197, %rd1367;
	add.s64 	%rd8865, %rd8863, %rd8862;
	setp.lt.u64 	%p4370, %rd8865, %rd8863;
	selp.u64 	%rd8866, 1, 0, %p4370;
	add.s64 	%rd8867, %rd8864, %rd8866;
	mul.lo.s64 	%rd8868, %rd1368, %rd12197;
	mul.hi.u64 	%rd8869, %rd12197, %rd1368;
	add.s64 	%rd8870, %rd8868, %rd8867;
	setp.lt.u64 	%p4371, %rd8870, %rd8868;
	selp.u64 	%rd8871, 1, 0, %p4371;
	add.s64 	%rd8872, %rd8869, %rd8871;
	mul.lo.s64 	%rd8873, %rd1369, %rd12197;
	mul.hi.u64 	%rd8874, %rd12197, %rd1369;
	add.s64 	%rd8875, %rd8873, %rd8872;
	setp.lt.u64 	%p4372, %rd8875, %rd8873;
	selp.u64 	%rd8876, 1, 0, %p4372;
	add.s64 	%rd8877, %rd8874, %rd8876;
	mul.lo.s64 	%rd8878, %rd1366, %rd12196;
	mul.hi.u64 	%rd8879, %rd12196, %rd1366;
	add.s64 	%rd8880, %rd8878, %rd8865;
	setp.lt.u64 	%p4373, %rd8880, %rd8878;
	selp.u64 	%rd8881, 1, 0, %p4373;
	add.s64 	%rd8882, %rd8879, %rd8881;
	mul.lo.s64 	%rd8883, %rd1367, %rd12196;
	mul.hi.u64 	%rd8884, %rd12196, %rd1367;
	add.s64 	%rd8885, %rd8883, %rd8870;
	setp.lt.u64 	%p4374, %rd8885, %rd8883;
	selp.u64 	%rd8886, 1, 0, %p4374;
	add.s64 	%rd8887, %rd8885, %rd8882;
	setp.lt.u64 	%p4375, %rd8887, %rd8885;
	selp.u64 	%rd8888, 1, 0, %p4375;
	add.s64 	%rd8889, %rd8884, %rd8886;
	add.s64 	%rd8890, %rd8889, %rd8888;
	mul.lo.s64 	%rd8891, %rd1368, %rd12196;
	mul.hi.u64 	%rd8892, %rd12196, %rd1368;
	add.s64 	%rd8893, %rd8891, %rd8875;
	setp.lt.u64 	%p4376, %rd8893, %rd8891;
	selp.u64 	%rd8894, 1, 0, %p4376;
	add.s64 	%rd8895, %rd8893, %rd8890;
	setp.lt.u64 	%p4377, %rd8895, %rd8893;
	selp.u64 	%rd8896, 1, 0, %p4377;
	add.s64 	%rd8897, %rd8892, %rd8894;
	add.s64 	%rd8898, %rd8897, %rd8896;
	mul.lo.s64 	%rd8899, %rd1369, %rd12196;
	mul.hi.u64 	%rd8900, %rd12196, %rd1369;
	add.s64 	%rd8901, %rd8899, %rd8877;
	setp.lt.u64 	%p4378, %rd8901, %rd8899;
	selp.u64 	%rd8902, 1, 0, %p4378;
	add.s64 	%rd8903, %rd8901, %rd8898;
	setp.lt.u64 	%p4379, %rd8903, %rd8901;
	selp.u64 	%rd8904, 1, 0, %p4379;
	add.s64 	%rd8905, %rd8900, %rd8902;
	add.s64 	%rd8906, %rd8905, %rd8904;
	mul.lo.s64 	%rd8907, %rd1366, %rd12195;
	mul.hi.u64 	%rd8908, %rd12195, %rd1366;
	add.s64 	%rd8909, %rd8907, %rd8887;
	setp.lt.u64 	%p4380, %rd8909, %rd8907;
	selp.u64 	%rd8910, 1, 0, %p4380;
	add.s64 	%rd8911, %rd8908, %rd8910;
	mul.lo.s64 	%rd8912, %rd1367, %rd12195;
	mul.hi.u64 	%rd8913, %rd12195, %rd1367;
	add.s64 	%rd8914, %rd8912, %rd8895;
	setp.lt.u64 	%p4381, %rd8914, %rd8912;
	selp.u64 	%rd8915, 1, 0, %p4381;
	add.s64 	%rd8916, %rd8914, %rd8911;
	setp.lt.u64 	%p4382, %rd8916, %rd8914;
	selp.u64 	%rd8917, 1, 0, %p4382;
	add.s64 	%rd8918, %rd8913, %rd8915;
	add.s64 	%rd8919, %rd8918, %rd8917;
	mul.lo.s64 	%rd8920, %rd1368, %rd12195;
	mul.hi.u64 	%rd8921, %rd12195, %rd1368;
	add.s64 	%rd8922, %rd8920, %rd8903;
	setp.lt.u64 	%p4383, %rd8922, %rd8920;
	selp.u64 	%rd8923, 1, 0, %p4383;
	add.s64 	%rd8924, %rd8922, %rd8919;
	setp.lt.u64 	%p4384, %rd8924, %rd8922;
	selp.u64 	%rd8925, 1, 0, %p4384;
	add.s64 	%rd8926, %rd8921, %rd8923;
	add.s64 	%rd8927, %rd8926, %rd8925;
	mul.lo.s64 	%rd8928, %rd1369, %rd12195;
	mul.hi.u64 	%rd8929, %rd12195, %rd1369;
	add.s64 	%rd8930, %rd8928, %rd8906;
	setp.lt.u64 	%p4385, %rd8930, %rd8928;
	selp.u64 	%rd8931, 1, 0, %p4385;
	add.s64 	%rd8932, %rd8930, %rd8927;
	setp.lt.u64 	%p4386, %rd8932, %rd8930;
	selp.u64 	%rd8933, 1, 0, %p4386;
	add.s64 	%rd8934, %rd8929, %rd8931;
	add.s64 	%rd8935, %rd8934, %rd8933;
	mul.lo.s64 	%rd8936, %rd1366, %rd12194;
	mul.hi.u64 	%rd8937, %rd12194, %rd1366;
	add.s64 	%rd8938, %rd8936, %rd8916;
	setp.lt.u64 	%p4387, %rd8938, %rd8936;
	selp.u64 	%rd8939, 1, 0, %p4387;
	add.s64 	%rd8940, %rd8937, %rd8939;
	mul.lo.s64 	%rd8941, %rd1367, %rd12194;
	mul.hi.u64 	%rd8942, %rd12194, %rd1367;
	add.s64 	%rd8943, %rd8941, %rd8924;
	setp.lt.u64 	%p4388, %rd8943, %rd8941;
	selp.u64 	%rd8944, 1, 0, %p4388;
	add.s64 	%rd8945, %rd8943, %rd8940;
	setp.lt.u64 	%p4389, %rd8945, %rd8943;
	selp.u64 	%rd8946, 1, 0, %p4389;
	add.s64 	%rd8947, %rd8942, %rd8944;
	add.s64 	%rd8948, %rd8947, %rd8946;
	mul.lo.s64 	%rd8949, %rd1368, %rd12194;
	mul.hi.u64 	%rd8950, %rd12194, %rd1368;
	add.s64 	%rd8951, %rd8949, %rd8932;
	setp.lt.u64 	%p4390, %rd8951, %rd8949;
	selp.u64 	%rd8952, 1, 0, %p4390;
	add.s64 	%rd8953, %rd8951, %rd8948;
	setp.lt.u64 	%p4391, %rd8953, %rd8951;
	selp.u64 	%rd8954, 1, 0, %p4391;
	add.s64 	%rd8955, %rd8950, %rd8952;
	add.s64 	%rd8956, %rd8955, %rd8954;
	mul.lo.s64 	%rd8957, %rd1369, %rd12194;
	mul.hi.u64 	%rd8958, %rd12194, %rd1369;
	add.s64 	%rd8959, %rd8957, %rd8935;
	setp.lt.u64 	%p4392, %rd8959, %rd8957;
	selp.u64 	%rd8960, 1, 0, %p4392;
	add.s64 	%rd8961, %rd8959, %rd8956;
	setp.lt.u64 	%p4393, %rd8961, %rd8959;
	selp.u64 	%rd8962, 1, 0, %p4393;
	add.s64 	%rd8963, %rd8958, %rd8960;
	add.s64 	%rd8964, %rd8963, %rd8962;
	mov.b64 	%rd8965, 977;
	mul.hi.u64 	%rd8966, %rd8945, %rd8965;
	mul.lo.s64 	%rd8967, %rd8953, 977;
	mul.hi.u64 	%rd8968, %rd8953, %rd8965;
	add.s64 	%rd8969, %rd8967, %rd8966;
	setp.lt.u64 	%p4394, %rd8969, %rd8967;
	selp.u64 	%rd8970, 1, 0, %p4394;
	add.s64 	%rd8971, %rd8968, %rd8970;
	mul.lo.s64 	%rd8972, %rd8961, 977;
	mul.hi.u64 	%rd8973, %rd8961, %rd8965;
	add.s64 	%rd8974, %rd8972, %rd8971;
	setp.lt.u64 	%p4395, %rd8974, %rd8972;
	selp.u64 	%rd8975, 1, 0, %p4395;
	add.s64 	%rd8976, %rd8973, %rd8975;
	mul.lo.s64 	%rd8977, %rd8964, 977;
	mul.hi.u64 	%rd8978, %rd8964, %rd8965;
	add.s64 	%rd8979, %rd8977, %rd8976;
	setp.lt.u64 	%p4396, %rd8979, %rd8977;
	selp.u64 	%rd8980, 1, 0, %p4396;
	add.s64 	%rd8981, %rd8978, %rd8980;
	shl.b64 	%rd8982, %rd8945, 32;
	mov.b64 	{%r496, %r497}, %rd8945;
	mov.b64 	{%r498, %r499}, %rd8953;
	mov.b64 	%rd8983, {%r497, %r498};
	mov.b64 	{%r500, %r501}, %rd8961;
	mov.b64 	%rd8984, {%r499, %r500};
	mov.b64 	{%r502, %r503}, %rd8964;
	mov.b64 	%rd8985, {%r501, %r502};
	shr.u64 	%rd8986, %rd8964, 32;
	mad.lo.s64 	%rd8987, %rd8945, 977, %rd8982;
	setp.lt.u64 	%p4397, %rd8987, %rd8982;
	selp.u64 	%rd8988, 1, 0, %p4397;
	add.s64 	%rd8989, %rd8983, %rd8988;
	add.s64 	%rd8990, %rd8989, %rd8969;
	setp.lt.u64 	%p4398, %rd8990, %rd8983;
	setp.eq.s64 	%p4399, %rd8990, %rd8983;
	and.pred  	%p4400, %p4397, %p4399;
	or.pred  	%p4401, %p4398, %p4400;
	selp.u64 	%rd8991, 1, 0, %p4401;
	add.s64 	%rd8992, %rd8984, %rd8991;
	add.s64 	%rd8993, %rd8992, %rd8974;
	setp.lt.u64 	%p4402, %rd8993, %rd8984;
	setp.eq.s64 	%p4403, %rd8993, %rd8984;
	and.pred  	%p4404, %p4401, %p4403;
	or.pred  	%p4405, %p4402, %p4404;
	selp.u64 	%rd8994, 1, 0, %p4405;
	add.s64 	%rd8995, %rd8985, %rd8994;
	add.s64 	%rd8996, %rd8995, %rd8979;
	setp.lt.u64 	%p4406, %rd8996, %rd8985;
	setp.eq.s64 	%p4407, %rd8996, %rd8985;
	and.pred  	%p4408, %p4405, %p4407;
	or.pred  	%p4409, %p4406, %p4408;
	selp.u64 	%rd8997, 1, 0, %p4409;
	add.s64 	%rd8998, %rd8986, %rd8997;
	add.s64 	%rd8999, %rd8998, %rd8981;
	mad.lo.s64 	%rd12552, %rd1366, %rd12197, %rd8987;
	setp.lt.u64 	%p4410, %rd12552, %rd8987;
	selp.u64 	%rd9000, 1, 0, %p4410;
	add.s64 	%rd9001, %rd8990, %rd8880;
	add.s64 	%rd12553, %rd9001, %rd9000;
	setp.lt.u64 	%p4411, %rd12553, %rd8880;
	setp.eq.s64 	%p4412, %rd12553, %rd8880;
	and.pred  	%p4413, %p4410, %p4412;
	or.pred  	%p4414, %p4411, %p4413;
	selp.u64 	%rd9002, 1, 0, %p4414;
	add.s64 	%rd9003, %rd8993, %rd8909;
	add.s64 	%rd12554, %rd9003, %rd9002;
	setp.lt.u64 	%p4415, %rd12554, %rd8909;
	setp.eq.s64 	%p4416, %rd12554, %rd8909;
	and.pred  	%p4417, %p4414, %p4416;
	or.pred  	%p4418, %p4415, %p4417;
	selp.u64 	%rd9004, 1, 0, %p4418;
	add.s64 	%rd9005, %rd8996, %rd8938;
	add.s64 	%rd12555, %rd9005, %rd9004;
	setp.lt.u64 	%p4419, %rd12555, %rd8938;
	setp.eq.s64 	%p4420, %rd12555, %rd8938;
	and.pred  	%p4421, %p4418, %p4420;
	or.pred  	%p4422, %p4419, %p4421;
	selp.u64 	%rd9006, 1, 0, %p4422;
	add.s64 	%rd12547, %rd8999, %rd9006;
	setp.eq.s64 	%p4423, %rd12547, 0;
	@%p4423 bra 	$L__BB1_330;
	mov.u64 	%rd12548, %rd12555;
	mov.u64 	%rd12549, %rd12554;
	mov.u64 	%rd12550, %rd12553;
$L__BB1_329:
	mul.lo.s64 	%rd9008, %rd12547, 977;
	shl.b64 	%rd9009, %rd12547, 32;
	add.s64 	%rd12552, %rd9008, %rd12552;
	setp.lt.u64 	%p4424, %rd12552, %rd9008;
	selp.u64 	%rd9010, 1, 0, %p4424;
	add.s64 	%rd9011, %rd9009, %rd12550;
	add.s64 	%rd12553, %rd9011, %rd9010;
	setp.lt.u64 	%p4425, %rd12553, %rd12550;
	setp.eq.s64 	%p4426, %rd12553, %rd12550;
	and.pred  	%p4427, %p4424, %p4426;
	or.pred  	%p4428, %p4425, %p4427;
	selp.u64 	%rd9012, 1, 0, %p4428;
	add.s64 	%rd12554, %rd12549, %rd9012;
	setp.lt.u64 	%p4429, %rd12554, %rd12549;
	selp.u64 	%rd9013, 1, 0, %p4429;
	add.s64 	%rd12555, %rd12548, %rd9013;
	setp.lt.u64 	%p4430, %rd12555, %rd12548;
	mov.b64 	%rd12547, 1;
	mov.u64 	%rd12548, %rd12555;
	mov.u64 	%rd12549, %rd12554;
	mov.u64 	%rd12550, %rd12553;
	@%p4430 bra 	$L__BB1_329;
$L__BB1_330:
	setp.lt.u64 	%p4432, %rd12552, %rd1337;
	selp.u64 	%rd1388, 1, 0, %p4432;
	setp.lt.u64 	%p4433, %rd12553, %rd1339;
	setp.eq.s64 	%p4434, %rd12553, %rd1339;
	and.pred  	%p4435, %p4432, %p4434;
	or.pred  	%p4436, %p4433, %p4435;
	selp.u64 	%rd1389, 1, 0, %p4436;
	setp.lt.u64 	%p4437, %rd12554, %rd1341;
	setp.eq.s64 	%p4438, %rd12554, %rd1341;
	and.pred  	%p4439, %p4438, %p4436;
	or.pred  	%p229, %p4437, %p4439;
	setp.lt.u64 	%p4440, %rd12555, %rd1318;
	mov.pred 	%p6082, 0;
	@%p4440 bra 	$L__BB1_332;
	not.pred 	%p4441, %p229;
	setp.ne.s64 	%p4442, %rd12555, %rd1318;
	or.pred  	%p6082, %p4442, %p4441;
$L__BB1_332:
	selp.b64 	%rd9014, %rd1337, 0, %p6082;
	sub.s64 	%rd1390, %rd12552, %rd9014;
	add.s64 	%rd9015, %rd1339, %rd1388;
	selp.b64 	%rd9016, %rd9015, 0, %p6082;
	sub.s64 	%rd1391, %rd12553, %rd9016;
	add.s64 	%rd9017, %rd1341, %rd1389;
	selp.b64 	%rd9018, %rd9017, 0, %p6082;
	sub.s64 	%rd1392, %rd12554, %rd9018;
	selp.u64 	%rd9019, 1, 0, %p229;
	add.s64 	%rd9020, %rd1318, %rd9019;
	selp.b64 	%rd9021, %rd9020, 0, %p6082;
	sub.s64 	%rd1393, %rd12555, %rd9021;
	mul.hi.u64 	%rd9022, %rd12433, %rd1342;
	mul.lo.s64 	%rd9023, %rd1343, %rd12433;
	mul.hi.u64 	%rd9024, %rd12433, %rd1343;
	add.s64 	%rd9025, %rd9023, %rd9022;
	setp.lt.u64 	%p4443, %rd9025, %rd9023;
	selp.u64 	%rd9026, 1, 0, %p4443;
	add.s64 	%rd9027, %rd9024, %rd9026;
	mul.lo.s64 	%rd9028, %rd1344, %rd12433;
	mul.hi.u64 	%rd9029, %rd12433, %rd1344;
	add.s64 	%rd9030, %rd9028, %rd9027;
	setp.lt.u64 	%p4444, %rd9030, %rd9028;
	selp.u64 	%rd9031, 1, 0, %p4444;
	add.s64 	%rd9032, %rd9029, %rd9031;
	mul.lo.s64 	%rd9033, %rd1345, %rd12433;
	mul.hi.u64 	%rd9034, %rd12433, %rd1345;
	add.s64 	%rd9035, %rd9033, %rd9032;
	setp.lt.u64 	%p4445, %rd9035, %rd9033;
	selp.u64 	%rd9036, 1, 0, %p4445;
	add.s64 	%rd9037, %rd9034, %rd9036;
	mul.lo.s64 	%rd9038, %rd1342, %rd12432;
	mul.hi.u64 	%rd9039, %rd12432, %rd1342;
	add.s64 	%rd9040, %rd9038, %rd9025;
	setp.lt.u64 	%p4446, %rd9040, %rd9038;
	selp.u64 	%rd9041, 1, 0, %p4446;
	add.s64 	%rd9042, %rd9039, %rd9041;
	mul.lo.s64 	%rd9043, %rd1343, %rd12432;
	mul.hi.u64 	%rd9044, %rd12432, %rd1343;
	add.s64 	%rd9045, %rd9043, %rd9030;
	setp.lt.u64 	%p4447, %rd9045, %rd9043;
	selp.u64 	%rd9046, 1, 0, %p4447;
	add.s64 	%rd9047, %rd9045, %rd9042;
	setp.lt.u64 	%p4448, %rd9047, %rd9045;
	selp.u64 	%rd9048, 1, 0, %p4448;
	add.s64 	%rd9049, %rd9044, %rd9046;
	add.s64 	%rd9050, %rd9049, %rd9048;
	mul.lo.s64 	%rd9051, %rd1344, %rd12432;
	mul.hi.u64 	%rd9052, %rd12432, %rd1344;
	add.s64 	%rd9053, %rd9051, %rd9035;
	setp.lt.u64 	%p4449, %rd9053, %rd9051;
	selp.u64 	%rd9054, 1, 0, %p4449;
	add.s64 	%rd9055, %rd9053, %rd9050;
	setp.lt.u64 	%p4450, %rd9055, %rd9053;
	selp.u64 	%rd9056, 1, 0, %p4450;
	add.s64 	%rd9057, %rd9052, %rd9054;
	add.s64 	%rd9058, %rd9057, %rd9056;
	mul.lo.s64 	%rd9059, %rd1345, %rd12432;
	mul.hi.u64 	%rd9060, %rd12432, %rd1345;
	add.s64 	%rd9061, %rd9059, %rd9037;
	setp.lt.u64 	%p4451, %rd9061, %rd9059;
	selp.u64 	%rd9062, 1, 0, %p4451;
	add.s64 	%rd9063, %rd9061, %rd9058;
	setp.lt.u64 	%p4452, %rd9063, %rd9061;
	selp.u64 	%rd9064, 1, 0, %p4452;
	add.s64 	%rd9065, %rd9060, %rd9062;
	add.s64 	%rd9066, %rd9065, %rd9064;
	mul.lo.s64 	%rd9067, %rd1342, %rd12431;
	mul.hi.u64 	%rd9068, %rd12431, %rd1342;
	add.s64 	%rd9069, %rd9067, %rd9047;
	setp.lt.u64 	%p4453, %rd9069, %rd9067;
	selp.u64 	%rd9070, 1, 0, %p4453;
	add.s64 	%rd9071, %rd9068, %rd9070;
	mul.lo.s64 	%rd9072, %rd1343, %rd12431;
	mul.hi.u64 	%rd9073, %rd12431, %rd1343;
	add.s64 	%rd9074, %rd9072, %rd9055;
	setp.lt.u64 	%p4454, %rd9074, %rd9072;
	selp.u64 	%rd9075, 1, 0, %p4454;
	add.s64 	%rd9076, %rd9074, %rd9071;
	setp.lt.u64 	%p4455, %rd9076, %rd9074;
	selp.u64 	%rd9077, 1, 0, %p4455;
	add.s64 	%rd9078, %rd9073, %rd9075;
	add.s64 	%rd9079, %rd9078, %rd9077;
	mul.lo.s64 	%rd9080, %rd1344, %rd12431;
	mul.hi.u64 	%rd9081, %rd12431, %rd1344;
	add.s64 	%rd9082, %rd9080, %rd9063;
	setp.lt.u64 	%p4456, %rd9082, %rd9080;
	selp.u64 	%rd9083, 1, 0, %p4456;
	add.s64 	%rd9084, %rd9082, %rd9079;
	setp.lt.u64 	%p4457, %rd9084, %rd9082;
	selp.u64 	%rd9085, 1, 0, %p4457;
	add.s64 	%rd9086, %rd9081, %rd9083;
	add.s64 	%rd9087, %rd9086, %rd9085;
	mul.lo.s64 	%rd9088, %rd1345, %rd12431;
	mul.hi.u64 	%rd9089, %rd12431, %rd1345;
	add.s64 	%rd9090, %rd9088, %rd9066;
	setp.lt.u64 	%p4458, %rd9090, %rd9088;
	selp.u64 	%rd9091, 1, 0, %p4458;
	add.s64 	%rd9092, %rd9090, %rd9087;
	setp.lt.u64 	%p4459, %rd9092, %rd9090;
	selp.u64 	%rd9093, 1, 0, %p4459;
	add.s64 	%rd9094, %rd9089, %rd9091;
	add.s64 	%rd9095, %rd9094, %rd9093;
	mul.lo.s64 	%rd9096, %rd1342, %rd12430;
	mul.hi.u64 	%rd9097, %rd12430, %rd1342;
	add.s64 	%rd9098, %rd9096, %rd9076;
	setp.lt.u64 	%p4460, %rd9098, %rd9096;
	selp.u64 	%rd9099, 1, 0, %p4460;
	add.s64 	%rd9100, %rd9097, %rd9099;
	mul.lo.s64 	%rd9101, %rd1343, %rd12430;
	mul.hi.u64 	%rd9102, %rd12430, %rd1343;
	add.s64 	%rd9103, %rd9101, %rd9084;
	setp.lt.u64 	%p4461, %rd9103, %rd9101;
	selp.u64 	%rd9104, 1, 0, %p4461;
	add.s64 	%rd9105, %rd9103, %rd9100;
	setp.lt.u64 	%p4462, %rd9105, %rd9103;
	selp.u64 	%rd9106, 1, 0, %p4462;
	add.s64 	%rd9107, %rd9102, %rd9104;
	add.s64 	%rd9108, %rd9107, %rd9106;
	mul.lo.s64 	%rd9109, %rd1344, %rd12430;
	mul.hi.u64 	%rd9110, %rd12430, %rd1344;
	add.s64 	%rd9111, %rd9109, %rd9092;
	setp.lt.u64 	%p4463, %rd9111, %rd9109;
	selp.u64 	%rd9112, 1, 0, %p4463;
	add.s64 	%rd9113, %rd9111, %rd9108;
	setp.lt.u64 	%p4464, %rd9113, %rd9111;
	selp.u64 	%rd9114, 1, 0, %p4464;
	add.s64 	%rd9115, %rd9110, %rd9112;
	add.s64 	%rd9116, %rd9115, %rd9114;
	mul.lo.s64 	%rd9117, %rd1345, %rd12430;
	mul.hi.u64 	%rd9118, %rd12430, %rd1345;
	add.s64 	%rd9119, %rd9117, %rd9095;
	setp.lt.u64 	%p4465, %rd9119, %rd9117;
	selp.u64 	%rd9120, 1, 0, %p4465;
	add.s64 	%rd9121, %rd9119, %rd9116;
	setp.lt.u64 	%p4466, %rd9121, %rd9119;
	selp.u64 	%rd9122, 1, 0, %p4466;
	add.s64 	%rd9123, %rd9118, %rd9120;
	add.s64 	%rd9124, %rd9123, %rd9122;
	mov.b64 	%rd9125, 977;
	mul.hi.u64 	%rd9126, %rd9105, %rd9125;
	mul.lo.s64 	%rd9127, %rd9113, 977;
	mul.hi.u64 	%rd9128, %rd9113, %rd9125;
	add.s64 	%rd9129, %rd9127, %rd9126;
	setp.lt.u64 	%p4467, %rd9129, %rd9127;
	selp.u64 	%rd9130, 1, 0, %p4467;
	add.s64 	%rd9131, %rd9128, %rd9130;
	mul.lo.s64 	%rd9132, %rd9121, 977;
	mul.hi.u64 	%rd9133, %rd9121, %rd9125;
	add.s64 	%rd9134, %rd9132, %rd9131;
	setp.lt.u64 	%p4468, %rd9134, %rd9132;
	selp.u64 	%rd9135, 1, 0, %p4468;
	add.s64 	%rd9136, %rd9133, %rd9135;
	mul.lo.s64 	%rd9137, %rd9124, 977;
	mul.hi.u64 	%rd9138, %rd9124, %rd9125;
	add.s64 	%rd9139, %rd9137, %rd9136;
	setp.lt.u64 	%p4469, %rd9139, %rd9137;
	selp.u64 	%rd9140, 1, 0, %p4469;
	add.s64 	%rd9141, %rd9138, %rd9140;
	shl.b64 	%rd9142, %rd9105, 32;
	mov.b64 	{%r504, %r505}, %rd9105;
	mov.b64 	{%r506, %r507}, %rd9113;
	mov.b64 	%rd9143, {%r505, %r506};
	mov.b64 	{%r508, %r509}, %rd9121;
	mov.b64 	%rd9144, {%r507, %r508};
	mov.b64 	{%r510, %r511}, %rd9124;
	mov.b64 	%rd9145, {%r509, %r510};
	shr.u64 	%rd9146, %rd9124, 32;
	mad.lo.s64 	%rd9147, %rd9105, 977, %rd9142;
	setp.lt.u64 	%p4470, %rd9147, %rd9142;
	selp.u64 	%rd9148, 1, 0, %p4470;
	add.s64 	%rd9149, %rd9143, %rd9148;
	add.s64 	%rd9150, %rd9149, %rd9129;
	setp.lt.u64 	%p4471, %rd9150, %rd9143;
	setp.eq.s64 	%p4472, %rd9150, %rd9143;
	and.pred  	%p4473, %p4470, %p4472;
	or.pred  	%p4474, %p4471, %p4473;
	selp.u64 	%rd9151, 1, 0, %p4474;
	add.s64 	%rd9152, %rd9144, %rd9151;
	add.s64 	%rd9153, %rd9152, %rd9134;
	setp.lt.u64 	%p4475, %rd9153, %rd9144;
	setp.eq.s64 	%p4476, %rd9153, %rd9144;
	and.pred  	%p4477, %p4474, %p4476;
	or.pred  	%p4478, %p4475, %p4477;
	selp.u64 	%rd9154, 1, 0, %p4478;
	add.s64 	%rd9155, %rd9145, %rd9154;
	add.s64 	%rd9156, %rd9155, %rd9139;
	setp.lt.u64 	%p4479, %rd9156, %rd9145;
	setp.eq.s64 	%p4480, %rd9156, %rd9145;
	and.pred  	%p4481, %p4478, %p4480;
	or.pred  	%p4482, %p4479, %p4481;
	selp.u64 	%rd9157, 1, 0, %p4482;
	add.s64 	%rd9158, %rd9146, %rd9157;
	add.s64 	%rd9159, %rd9158, %rd9141;
	mad.lo.s64 	%rd12561, %rd1342, %rd12433, %rd9147;
	setp.lt.u64 	%p4483, %rd12561, %rd9147;
	selp.u64 	%rd9160, 1, 0, %p4483;
	add.s64 	%rd9161, %rd9150, %rd9040;
	add.s64 	%rd12562, %rd9161, %rd9160;
	setp.lt.u64 	%p4484, %rd12562, %rd9040;
	setp.eq.s64 	%p4485, %rd12562, %rd9040;
	and.pred  	%p4486, %p4483, %p4485;
	or.pred  	%p4487, %p4484, %p4486;
	selp.u64 	%rd9162, 1, 0, %p4487;
	add.s64 	%rd9163, %rd9153, %rd9069;
	add.s64 	%rd12563, %rd9163, %rd9162;
	setp.lt.u64 	%p4488, %rd12563, %rd9069;
	setp.eq.s64 	%p4489, %rd12563, %rd9069;
	and.pred  	%p4490, %p4487, %p4489;
	or.pred  	%p4491, %p4488, %p4490;
	selp.u64 	%rd9164, 1, 0, %p4491;
	add.s64 	%rd9165, %rd9156, %rd9098;
	add.s64 	%rd12564, %rd9165, %rd9164;
	setp.lt.u64 	%p4492, %rd12564, %rd9098;
	setp.eq.s64 	%p4493, %rd12564, %rd9098;
	and.pred  	%p4494, %p4491, %p4493;
	or.pred  	%p4495, %p4492, %p4494;
	selp.u64 	%rd9166, 1, 0, %p4495;
	add.s64 	%rd12556, %rd9159, %rd9166;
	setp.eq.s64 	%p4496, %rd12556, 0;
	@%p4496 bra 	$L__BB1_335;
	mov.u64 	%rd12557, %rd12564;
	mov.u64 	%rd12558, %rd12563;
	mov.u64 	%rd12559, %rd12562;
$L__BB1_334:
	mul.lo.s64 	%rd9168, %rd12556, 977;
	shl.b64 	%rd9169, %rd12556, 32;
	add.s64 	%rd12561, %rd9168, %rd12561;
	setp.lt.u64 	%p4497, %rd12561, %rd9168;
	selp.u64 	%rd9170, 1, 0, %p4497;
	add.s64 	%rd9171, %rd9169, %rd12559;
	add.s64 	%rd12562, %rd9171, %rd9170;
	setp.lt.u64 	%p4498, %rd12562, %rd12559;
	setp.eq.s64 	%p4499, %rd12562, %rd12559;
	and.pred  	%p4500, %p4497, %p4499;
	or.pred  	%p4501, %p4498, %p4500;
	selp.u64 	%rd9172, 1, 0, %p4501;
	add.s64 	%rd12563, %rd12558, %rd9172;
	setp.lt.u64 	%p4502, %rd12563, %rd12558;
	selp.u64 	%rd9173, 1, 0, %p4502;
	add.s64 	%rd12564, %rd12557, %rd9173;
	setp.lt.u64 	%p4503, %rd12564, %rd12557;
	mov.b64 	%rd12556, 1;
	mov.u64 	%rd12557, %rd12564;
	mov.u64 	%rd12558, %rd12563;
	mov.u64 	%rd12559, %rd12562;
	@%p4503 bra 	$L__BB1_334;
$L__BB1_335:
	setp.lt.u64 	%p4505, %rd12561, %rd1337;
	selp.u64 	%rd1412, 1, 0, %p4505;
	setp.lt.u64 	%p4506, %rd12562, %rd1339;
	setp.eq.s64 	%p4507, %rd12562, %rd1339;
	and.pred  	%p4508, %p4505, %p4507;
	or.pred  	%p4509, %p4506, %p4508;
	selp.u64 	%rd1413, 1, 0, %p4509;
	setp.lt.u64 	%p4510, %rd12563, %rd1341;
	setp.eq.s64 	%p4511, %rd12563, %rd1341;
	and.pred  	%p4512, %p4511, %p4509;
	or.pred  	%p232, %p4510, %p4512;
	setp.lt.u64 	%p4513, %rd12564, %rd1318;
	mov.pred 	%p6083, 0;
	@%p4513 bra 	$L__BB1_337;
	not.pred 	%p4514, %p232;
	setp.ne.s64 	%p4515, %rd12564, %rd1318;
	or.pred  	%p6083, %p4515, %p4514;
$L__BB1_337:
	selp.b64 	%rd9174, %rd1337, 0, %p6083;
	sub.s64 	%rd1414, %rd12561, %rd9174;
	add.s64 	%rd9175, %rd1339, %rd1412;
	selp.b64 	%rd9176, %rd9175, 0, %p6083;
	sub.s64 	%rd1415, %rd12562, %rd9176;
	add.s64 	%rd9177, %rd1341, %rd1413;
	selp.b64 	%rd9178, %rd9177, 0, %p6083;
	sub.s64 	%rd1416, %rd12563, %rd9178;
	selp.u64 	%rd9179, 1, 0, %p232;
	add.s64 	%rd9180, %rd1318, %rd9179;
	selp.b64 	%rd9181, %rd9180, 0, %p6083;
	sub.s64 	%rd1417, %rd12564, %rd9181;
	mul.hi.u64 	%rd9182, %rd12193, %rd12425;
	mul.lo.s64 	%rd9183, %rd12424, %rd12193;
	mul.hi.u64 	%rd9184, %rd12193, %rd12424;
	add.s64 	%rd9185, %rd9183, %rd9182;
	setp.lt.u64 	%p4516, %rd9185, %rd9183;
	selp.u64 	%rd9186, 1, 0, %p4516;
	add.s64 	%rd9187, %rd9184, %rd9186;
	mul.lo.s64 	%rd9188, %rd12423, %rd12193;
	mul.hi.u64 	%rd9189, %rd12193, %rd12423;
	add.s64 	%rd9190, %rd9188, %rd9187;
	setp.lt.u64 	%p4517, %rd9190, %rd9188;
	selp.u64 	%rd9191, 1, 0, %p4517;
	add.s64 	%rd9192, %rd9189, %rd9191;
	mul.lo.s64 	%rd9193, %rd12422, %rd12193;
	mul.hi.u64 	%rd9194, %rd12193, %rd12422;
	add.s64 	%rd9195, %rd9193, %rd9192;
	setp.lt.u64 	%p4518, %rd9195, %rd9193;
	selp.u64 	%rd9196, 1, 0, %p4518;
	add.s64 	%rd9197, %rd9194, %rd9196;
	mul.lo.s64 	%rd9198, %rd12425, %rd12192;
	mul.hi.u64 	%rd9199, %rd12192, %rd12425;
	add.s64 	%rd9200, %rd9198, %rd9185;
	setp.lt.u64 	%p4519, %rd9200, %rd9198;
	selp.u64 	%rd9201, 1, 0, %p4519;
	add.s64 	%rd9202, %rd9199, %rd9201;
	mul.lo.s64 	%rd9203, %rd12424, %rd12192;
	mul.hi.u64 	%rd9204, %rd12192, %rd12424;
	add.s64 	%rd9205, %rd9203, %rd9190;
	setp.lt.u64 	%p4520, %rd9205, %rd9203;
	selp.u64 	%rd9206, 1, 0, %p4520;
	add.s64 	%rd9207, %rd9205, %rd9202;
	setp.lt.u64 	%p4521, %rd9207, %rd9205;
	selp.u64 	%rd9208, 1, 0, %p4521;
	add.s64 	%rd9209, %rd9204, %rd9206;
	add.s64 	%rd9210, %rd9209, %rd9208;
	mul.lo.s64 	%rd9211, %rd12423, %rd12192;
	mul.hi.u64 	%rd9212, %rd12192, %rd12423;
	add.s64 	%rd9213, %rd9211, %rd9195;
	setp.lt.u64 	%p4522, %rd9213, %rd9211;
	selp.u64 	%rd9214, 1, 0, %p4522;
	add.s64 	%rd9215, %rd9213, %rd9210;
	setp.lt.u64 	%p4523, %rd9215, %rd9213;
	selp.u64 	%rd9216, 1, 0, %p4523;
	add.s64 	%rd9217, %rd9212, %rd9214;
	add.s64 	%rd9218, %rd9217, %rd9216;
	mul.lo.s64 	%rd9219, %rd12422, %rd12192;
	mul.hi.u64 	%rd9220, %rd12192, %rd12422;
	add.s64 	%rd9221, %rd9219, %rd9197;
	setp.lt.u64 	%p4524, %rd9221, %rd9219;
	selp.u64 	%rd9222, 1, 0, %p4524;
	add.s64 	%rd9223, %rd9221, %rd9218;
	setp.lt.u64 	%p4525, %rd9223, %rd9221;
	selp.u64 	%rd9224, 1, 0, %p4525;
	add.s64 	%rd9225, %rd9220, %rd9222;
	add.s64 	%rd9226, %rd9225, %rd9224;
	mul.lo.s64 	%rd9227, %rd12425, %rd12191;
	mul.hi.u64 	%rd9228, %rd12191, %rd12425;
	add.s64 	%rd9229, %rd9227, %rd9207;
	setp.lt.u64 	%p4526, %rd9229, %rd9227;
	selp.u64 	%rd9230, 1, 0, %p4526;
	add.s64 	%rd9231, %rd9228, %rd9230;
	mul.lo.s64 	%rd9232, %rd12424, %rd12191;
	mul.hi.u64 	%rd9233, %rd12191, %rd12424;
	add.s64 	%rd9234, %rd9232, %rd9215;
	setp.lt.u64 	%p4527, %rd9234, %rd9232;
	selp.u64 	%rd9235, 1, 0, %p4527;
	add.s64 	%rd9236, %rd9234, %rd9231;
	setp.lt.u64 	%p4528, %rd9236, %rd9234;
	selp.u64 	%rd9237, 1, 0, %p4528;
	add.s64 	%rd9238, %rd9233, %rd9235;
	add.s64 	%rd9239, %rd9238, %rd9237;
	mul.lo.s64 	%rd9240, %rd12423, %rd12191;
	mul.hi.u64 	%rd9241, %rd12191, %rd12423;
	add.s64 	%rd9242, %rd9240, %rd9223;
	setp.lt.u64 	%p4529, %rd9242, %rd9240;
	selp.u64 	%rd9243, 1, 0, %p4529;
	add.s64 	%rd9244, %rd9242, %rd9239;
	setp.lt.u64 	%p4530, %rd9244, %rd9242;
	selp.u64 	%rd9245, 1, 0, %p4530;
	add.s64 	%rd9246, %rd9241, %rd9243;
	add.s64 	%rd9247, %rd9246, %rd9245;
	mul.lo.s64 	%rd9248, %rd12422, %rd12191;
	mul.hi.u64 	%rd9249, %rd12191, %rd12422;
	add.s64 	%rd9250, %rd9248, %rd9226;
	setp.lt.u64 	%p4531, %rd9250, %rd9248;
	selp.u64 	%rd9251, 1, 0, %p4531;
	add.s64 	%rd9252, %rd9250, %rd9247;
	setp.lt.u64 	%p4532, %rd9252, %rd9250;
	selp.u64 	%rd9253, 1, 0, %p4532;
	add.s64 	%rd9254, %rd9249, %rd9251;
	add.s64 	%rd9255, %rd9254, %rd9253;
	mul.lo.s64 	%rd9256, %rd12425, %rd12190;
	mul.hi.u64 	%rd9257, %rd12190, %rd12425;
	add.s64 	%rd9258, %rd9256, %rd9236;
	setp.lt.u64 	%p4533, %rd9258, %rd9256;
	selp.u64 	%rd9259, 1, 0, %p4533;
	add.s64 	%rd9260, %rd9257, %rd9259;
	mul.lo.s64 	%rd9261, %rd12424, %rd12190;
	mul.hi.u64 	%rd9262, %rd12190, %rd12424;
	add.s64 	%rd9263, %rd9261, %rd9244;
	setp.lt.u64 	%p4534, %rd9263, %rd9261;
	selp.u64 	%rd9264, 1, 0, %p4534;
	add.s64 	%rd9265, %rd9263, %rd9260;
	setp.lt.u64 	%p4535, %rd9265, %rd9263;
	selp.u64 	%rd9266, 1, 0, %p4535;
	add.s64 	%rd9267, %rd9262, %rd9264;
	add.s64 	%rd9268, %rd9267, %rd9266;
	mul.lo.s64 	%rd9269, %rd12423, %rd12190;
	mul.hi.u64 	%rd9270, %rd12190, %rd12423;
	add.s64 	%rd9271, %rd9269, %rd9252;
	setp.lt.u64 	%p4536, %rd9271, %rd9269;
	selp.u64 	%rd9272, 1, 0, %p4536;
	add.s64 	%rd9273, %rd9271, %rd9268;
	setp.lt.u64 	%p4537, %rd9273, %rd9271;
	selp.u64 	%rd9274, 1, 0, %p4537;
	add.s64 	%rd9275, %rd9270, %rd9272;
	add.s64 	%rd9276, %rd9275, %rd9274;
	mul.lo.s64 	%rd9277, %rd12422, %rd12190;
	mul.hi.u64 	%rd9278, %rd12190, %rd12422;
	add.s64 	%rd9279, %rd9277, %rd9255;
	setp.lt.u64 	%p4538, %rd9279, %rd9277;
	selp.u64 	%rd9280, 1, 0, %p4538;
	add.s64 	%rd9281, %rd9279, %rd9276;
	setp.lt.u64 	%p4539, %rd9281, %rd9279;
	selp.u64 	%rd9282, 1, 0, %p4539;
	add.s64 	%rd9283, %rd9278, %rd9280;
	add.s64 	%rd9284, %rd9283, %rd9282;
	mov.b64 	%rd9285, 977;
	mul.hi.u64 	%rd9286, %rd9265, %rd9285;
	mul.lo.s64 	%rd9287, %rd9273, 977;
	mul.hi.u64 	%rd9288, %rd9273, %rd9285;
	add.s64 	%rd9289, %rd9287, %rd9286;
	setp.lt.u64 	%p4540, %rd9289, %rd9287;
	selp.u64 	%rd9290, 1, 0, %p4540;
	add.s64 	%rd9291, %rd9288, %rd9290;
	mul.lo.s64 	%rd9292, %rd9281, 977;
	mul.hi.u64 	%rd9293, %rd9281, %rd9285;
	add.s64 	%rd9294, %rd9292, %rd9291;
	setp.lt.u64 	%p4541, %rd9294, %rd9292;
	selp.u64 	%rd9295, 1, 0, %p4541;
	add.s64 	%rd9296, %rd9293, %rd9295;
	mul.lo.s64 	%rd9297, %rd9284, 977;
	mul.hi.u64 	%rd9298, %rd9284, %rd9285;
	add.s64 	%rd9299, %rd9297, %rd9296;
	setp.lt.u64 	%p4542, %rd9299, %rd9297;
	selp.u64 	%rd9300, 1, 0, %p4542;
	add.s64 	%rd9301, %rd9298, %rd9300;
	shl.b64 	%rd9302, %rd9265, 32;
	mov.b64 	{%r512, %r513}, %rd9265;
	mov.b64 	{%r514, %r515}, %rd9273;
	mov.b64 	%rd9303, {%r513, %r514};
	mov.b64 	{%r516, %r517}, %rd9281;
	mov.b64 	%rd9304, {%r515, %r516};
	mov.b64 	{%r518, %r519}, %rd9284;
	mov.b64 	%rd9305, {%r517, %r518};
	shr.u64 	%rd9306, %rd9284, 32;
	mad.lo.s64 	%rd9307, %rd9265, 977, %rd9302;
	setp.lt.u64 	%p4543, %rd9307, %rd9302;
	selp.u64 	%rd9308, 1, 0, %p4543;
	add.s64 	%rd9309, %rd9303, %rd9308;
	add.s64 	%rd9310, %rd9309, %rd9289;
	setp.lt.u64 	%p4544, %rd9310, %rd9303;
	setp.eq.s64 	%p4545, %rd9310, %rd9303;
	and.pred  	%p4546, %p4543, %p4545;
	or.pred  	%p4547, %p4544, %p4546;
	selp.u64 	%rd9311, 1, 0, %p4547;
	add.s64 	%rd9312, %rd9304, %rd9311;
	add.s64 	%rd9313, %rd9312, %rd9294;
	setp.lt.u64 	%p4548, %rd9313, %rd9304;
	setp.eq.s64 	%p4549, %rd9313, %rd9304;
	and.pred  	%p4550, %p4547, %p4549;
	or.pred  	%p4551, %p4548, %p4550;
	selp.u64 	%rd9314, 1, 0, %p4551;
	add.s64 	%rd9315, %rd9305, %rd9314;
	add.s64 	%rd9316, %rd9315, %rd9299;
	setp.lt.u64 	%p4552, %rd9316, %rd9305;
	setp.eq.s64 	%p4553, %rd9316, %rd9305;
	and.pred  	%p4554, %p4551, %p4553;
	or.pred  	%p4555, %p4552, %p4554;
	selp.u64 	%rd9317, 1, 0, %p4555;
	add.s64 	%rd9318, %rd9306, %rd9317;
	add.s64 	%rd9319, %rd9318, %rd9301;
	mad.lo.s64 	%rd12570, %rd12425, %rd12193, %rd9307;
	setp.lt.u64 	%p4556, %rd12570, %rd9307;
	selp.u64 	%rd9320, 1, 0, %p4556;
	add.s64 	%rd9321, %rd9310, %rd9200;
	add.s64 	%rd12571, %rd9321, %rd9320;
	setp.lt.u64 	%p4557, %rd12571, %rd9200;
	setp.eq.s64 	%p4558, %rd12571, %rd9200;
	and.pred  	%p4559, %p4556, %p4558;
	or.pred  	%p4560, %p4557, %p4559;
	selp.u64 	%rd9322, 1, 0, %p4560;
	add.s64 	%rd9323, %rd9313, %rd9229;
	add.s64 	%rd12572, %rd9323, %rd9322;
	setp.lt.u64 	%p4561, %rd12572, %rd9229;
	setp.eq.s64 	%p4562, %rd12572, %rd9229;
	and.pred  	%p4563, %p4560, %p4562;
	or.pred  	%p4564, %p4561, %p4563;
	selp.u64 	%rd9324, 1, 0, %p4564;
	add.s64 	%rd9325, %rd9316, %rd9258;
	add.s64 	%rd12573, %rd9325, %rd9324;
	setp.lt.u64 	%p4565, %rd12573, %rd9258;
	setp.eq.s64 	%p4566, %rd12573, %rd9258;
	and.pred  	%p4567, %p4564, %p4566;
	or.pred  	%p4568, %p4565, %p4567;
	selp.u64 	%rd9326, 1, 0, %p4568;
	add.s64 	%rd12565, %rd9319, %rd9326;
	setp.eq.s64 	%p4569, %rd12565, 0;
	@%p4569 bra 	$L__BB1_340;
	mov.u64 	%rd12566, %rd12573;
	mov.u64 	%rd12567, %rd12572;
	mov.u64 	%rd12568, %rd12571;
$L__BB1_339:
	mul.lo.s64 	%rd9328, %rd12565, 977;
	shl.b64 	%rd9329, %rd12565, 32;
	add.s64 	%rd12570, %rd9328, %rd12570;
	setp.lt.u64 	%p4570, %rd12570, %rd9328;
	selp.u64 	%rd9330, 1, 0, %p4570;
	add.s64 	%rd9331, %rd9329, %rd12568;
	add.s64 	%rd12571, %rd9331, %rd9330;
	setp.lt.u64 	%p4571, %rd12571, %rd12568;
	setp.eq.s64 	%p4572, %rd12571, %rd12568;
	and.pred  	%p4573, %p4570, %p4572;
	or.pred  	%p4574, %p4571, %p4573;
	selp.u64 	%rd9332, 1, 0, %p4574;
	add.s64 	%rd12572, %rd12567, %rd9332;
	setp.lt.u64 	%p4575, %rd12572, %rd12567;
	selp.u64 	%rd9333, 1, 0, %p4575;
	add.s64 	%rd12573, %rd12566, %rd9333;
	setp.lt.u64 	%p4576, %rd12573, %rd12566;
	mov.b64 	%rd12565, 1;
	mov.u64 	%rd12566, %rd12573;
	mov.u64 	%rd12567, %rd12572;
	mov.u64 	%rd12568, %rd12571;
	@%p4576 bra 	$L__BB1_339;
$L__BB1_340:
	setp.lt.u64 	%p4578, %rd12570, %rd1337;
	selp.u64 	%rd1436, 1, 0, %p4578;
	setp.lt.u64 	%p4579, %rd12571, %rd1339;
	setp.eq.s64 	%p4580, %rd12571, %rd1339;
	and.pred  	%p4581, %p4578, %p4580;
	or.pred  	%p4582, %p4579, %p4581;
	selp.u64 	%rd1437, 1, 0, %p4582;
	setp.lt.u64 	%p4583, %rd12572, %rd1341;
	setp.eq.s64 	%p4584, %rd12572, %rd1341;
	and.pred  	%p4585, %p4584, %p4582;
	or.pred  	%p235, %p4583, %p4585;
	setp.lt.u64 	%p4586, %rd12573, %rd1318;
	mov.pred 	%p6084, 0;
	@%p4586 bra 	$L__BB1_342;
	not.pred 	%p4587, %p235;
	setp.ne.s64 	%p4588, %rd12573, %rd1318;
	or.pred  	%p6084, %p4588, %p4587;
$L__BB1_342:
	selp.b64 	%rd9334, %rd1337, 0, %p6084;
	sub.s64 	%rd9335, %rd12570, %rd9334;
	add.s64 	%rd9336, %rd1339, %rd1436;
	selp.b64 	%rd9337, %rd9336, 0, %p6084;
	sub.s64 	%rd9338, %rd12571, %rd9337;
	add.s64 	%rd9339, %rd1341, %rd1437;
	selp.b64 	%rd9340, %rd9339, 0, %p6084;
	sub.s64 	%rd9341, %rd12572, %rd9340;
	selp.u64 	%rd9342, 1, 0, %p235;
	add.s64 	%rd9343, %rd1318, %rd9342;
	selp.b64 	%rd9344, %rd9343, 0, %p6084;
	sub.s64 	%rd9345, %rd12573, %rd9344;
	mul.hi.u64 	%rd9346, %rd9335, %rd1366;
	mul.lo.s64 	%rd9347, %rd1367, %rd9335;
	mul.hi.u64 	%rd9348, %rd9335, %rd1367;
	add.s64 	%rd9349, %rd9347, %rd9346;
	setp.lt.u64 	%p4589, %rd9349, %rd9347;
	selp.u64 	%rd9350, 1, 0, %p4589;
	add.s64 	%rd9351, %rd9348, %rd9350;
	mul.lo.s64 	%rd9352, %rd1368, %rd9335;
	mul.hi.u64 	%rd9353, %rd9335, %rd1368;
	add.s64 	%rd9354, %rd9352, %rd9351;
	setp.lt.u64 	%p4590, %rd9354, %rd9352;
	selp.u64 	%rd9355, 1, 0, %p4590;
	add.s64 	%rd9356, %rd9353, %rd9355;
	mul.lo.s64 	%rd9357, %rd1369, %rd9335;
	mul.hi.u64 	%rd9358, %rd9335, %rd1369;
	add.s64 	%rd9359, %rd9357, %rd9356;
	setp.lt.u64 	%p4591, %rd9359, %rd9357;
	selp.u64 	%rd9360, 1, 0, %p4591;
	add.s64 	%rd9361, %rd9358, %rd9360;
	mul.lo.s64 	%rd9362, %rd1366, %rd9338;
	mul.hi.u64 	%rd9363, %rd9338, %rd1366;
	add.s64 	%rd9364, %rd9362, %rd9349;
	setp.lt.u64 	%p4592, %rd9364, %rd9362;
	selp.u64 	%rd9365, 1, 0, %p4592;
	add.s64 	%rd9366, %rd9363, %rd9365;
	mul.lo.s64 	%rd9367, %rd1367, %rd9338;
	mul.hi.u64 	%rd9368, %rd9338, %rd1367;
	add.s64 	%rd9369, %rd9367, %rd9354;
	setp.lt.u64 	%p4593, %rd9369, %rd9367;
	selp.u64 	%rd9370, 1, 0, %p4593;
	add.s64 	%rd9371, %rd9369, %rd9366;
	setp.lt.u64 	%p4594, %rd9371, %rd9369;
	selp.u64 	%rd9372, 1, 0, %p4594;
	add.s64 	%rd9373, %rd9368, %rd9370;
	add.s64 	%rd9374, %rd9373, %rd9372;
	mul.lo.s64 	%rd9375, %rd1368, %rd9338;
	mul.hi.u64 	%rd9376, %rd9338, %rd1368;
	add.s64 	%rd9377, %rd9375, %rd9359;
	setp.lt.u64 	%p4595, %rd9377, %rd9375;
	selp.u64 	%rd9378, 1, 0, %p4595;
	add.s64 	%rd9379, %rd9377, %rd9374;
	setp.lt.u64 	%p4596, %rd9379, %rd9377;
	selp.u64 	%rd9380, 1, 0, %p4596;
	add.s64 	%rd9381, %rd9376, %rd9378;
	add.s64 	%rd9382, %rd9381, %rd9380;
	mul.lo.s64 	%rd9383, %rd1369, %rd9338;
	mul.hi.u64 	%rd9384, %rd9338, %rd1369;
	add.s64 	%rd9385, %rd9383, %rd9361;
	setp.lt.u64 	%p4597, %rd9385, %rd9383;
	selp.u64 	%rd9386, 1, 0, %p4597;
	add.s64 	%rd9387, %rd9385, %rd9382;
	setp.lt.u64 	%p4598, %rd9387, %rd9385;
	selp.u64 	%rd9388, 1, 0, %p4598;
	add.s64 	%rd9389, %rd9384, %rd9386;
	add.s64 	%rd9390, %rd9389, %rd9388;
	mul.lo.s64 	%rd9391, %rd1366, %rd9341;
	mul.hi.u64 	%rd9392, %rd9341, %rd1366;
	add.s64 	%rd9393, %rd9391, %rd9371;
	setp.lt.u64 	%p4599, %rd9393, %rd9391;
	selp.u64 	%rd9394, 1, 0, %p4599;
	add.s64 	%rd9395, %rd9392, %rd9394;
	mul.lo.s64 	%rd9396, %rd1367, %rd9341;
	mul.hi.u64 	%rd9397, %rd9341, %rd1367;
	add.s64 	%rd9398, %rd9396, %rd9379;
	setp.lt.u64 	%p4600, %rd9398, %rd9396;
	selp.u64 	%rd9399, 1, 0, %p4600;
	add.s64 	%rd9400, %rd9398, %rd9395;
	setp.lt.u64 	%p4601, %rd9400, %rd9398;
	selp.u64 	%rd9401, 1, 0, %p4601;
	add.s64 	%rd9402, %rd9397, %rd9399;
	add.s64 	%rd9403, %rd9402, %rd9401;
	mul.lo.s64 	%rd9404, %rd1368, %rd9341;
	mul.hi.u64 	%rd9405, %rd9341, %rd1368;
	add.s64 	%rd9406, %rd9404, %rd9387;
	setp.lt.u64 	%p4602, %rd9406, %rd9404;
	selp.u64 	%rd9407, 1, 0, %p4602;
	add.s64 	%rd9408, %rd9406, %rd9403;
	setp.lt.u64 	%p4603, %rd9408, %rd9406;
	selp.u64 	%rd9409, 1, 0, %p4603;
	add.s64 	%rd9410, %rd9405, %rd9407;
	add.s64 	%rd9411, %rd9410, %rd9409;
	mul.lo.s64 	%rd9412, %rd1369, %rd9341;
	mul.hi.u64 	%rd9413, %rd9341, %rd1369;
	add.s64 	%rd9414, %rd9412, %rd9390;
	setp.lt.u64 	%p4604, %rd9414, %rd9412;
	selp.u64 	%rd9415, 1, 0, %p4604;
	add.s64 	%rd9416, %rd9414, %rd9411;
	setp.lt.u64 	%p4605, %rd9416, %rd9414;
	selp.u64 	%rd9417, 1, 0, %p4605;
	add.s64 	%rd9418, %rd9413, %rd9415;
	add.s64 	%rd9419, %rd9418, %rd9417;
	mul.lo.s64 	%rd9420, %rd1366, %rd9345;
	mul.hi.u64 	%rd9421, %rd9345, %rd1366;
	add.s64 	%rd9422, %rd9420, %rd9400;
	setp.lt.u64 	%p4606, %rd9422, %rd9420;
	selp.u64 	%rd9423, 1, 0, %p4606;
	add.s64 	%rd9424, %rd9421, %rd9423;
	mul.lo.s64 	%rd9425, %rd1367, %rd9345;
	mul.hi.u64 	%rd9426, %rd9345, %rd1367;
	add.s64 	%rd9427, %rd9425, %rd9408;
	setp.lt.u64 	%p4607, %rd9427, %rd9425;
	selp.u64 	%rd9428, 1, 0, %p4607;
	add.s64 	%rd9429, %rd9427, %rd9424;
	setp.lt.u64 	%p4608, %rd9429, %rd9427;
	selp.u64 	%rd9430, 1, 0, %p4608;
	add.s64 	%rd9431, %rd9426, %rd9428;
	add.s64 	%rd9432, %rd9431, %rd9430;
	mul.lo.s64 	%rd9433, %rd1368, %rd9345;
	mul.hi.u64 	%rd9434, %rd9345, %rd1368;
	add.s64 	%rd9435, %rd9433, %rd9416;
	setp.lt.u64 	%p4609, %rd9435, %rd9433;
	selp.u64 	%rd9436, 1, 0, %p4609;
	add.s64 	%rd9437, %rd9435, %rd9432;
	setp.lt.u64 	%p4610, %rd9437, %rd9435;
	selp.u64 	%rd9438, 1, 0, %p4610;
	add.s64 	%rd9439, %rd9434, %rd9436;
	add.s64 	%rd9440, %rd9439, %rd9438;
	mul.lo.s64 	%rd9441, %rd1369, %rd9345;
	mul.hi.u64 	%rd9442, %rd9345, %rd1369;
	add.s64 	%rd9443, %rd9441, %rd9419;
	setp.lt.u64 	%p4611, %rd9443, %rd9441;
	selp.u64 	%rd9444, 1, 0, %p4611;
	add.s64 	%rd9445, %rd9443, %rd9440;
	setp.lt.u64 	%p4612, %rd9445, %rd9443;
	selp.u64 	%rd9446, 1, 0, %p4612;
	add.s64 	%rd9447, %rd9442, %rd9444;
	add.s64 	%rd9448, %rd9447, %rd9446;
	mov.b64 	%rd9449, 977;
	mul.hi.u64 	%rd9450, %rd9429, %rd9449;
	mul.lo.s64 	%rd9451, %rd9437, 977;
	mul.hi.u64 	%rd9452, %rd9437, %rd9449;
	add.s64 	%rd9453, %rd9451, %rd9450;
	setp.lt.u64 	%p4613, %rd9453, %rd9451;
	selp.u64 	%rd9454, 1, 0, %p4613;
	add.s64 	%rd9455, %rd9452, %rd9454;
	mul.lo.s64 	%rd9456, %rd9445, 977;
	mul.hi.u64 	%rd9457, %rd9445, %rd9449;
	add.s64 	%rd9458, %rd9456, %rd9455;
	setp.lt.u64 	%p4614, %rd9458, %rd9456;
	selp.u64 	%rd9459, 1, 0, %p4614;
	add.s64 	%rd9460, %rd9457, %rd9459;
	mul.lo.s64 	%rd9461, %rd9448, 977;
	mul.hi.u64 	%rd9462, %rd9448, %rd9449;
	add.s64 	%rd9463, %rd9461, %rd9460;
	setp.lt.u64 	%p4615, %rd9463, %rd9461;
	selp.u64 	%rd9464, 1, 0, %p4615;
	add.s64 	%rd9465, %rd9462, %rd9464;
	shl.b64 	%rd9466, %rd9429, 32;
	mov.b64 	{%r520, %r521}, %rd9429;
	mov.b64 	{%r522, %r523}, %rd9437;
	mov.b64 	%rd9467, {%r521, %r522};
	mov.b64 	{%r524, %r525}, %rd9445;
	mov.b64 	%rd9468, {%r523, %r524};
	mov.b64 	{%r526, %r527}, %rd9448;
	mov.b64 	%rd9469, {%r525, %r526};
	shr.u64 	%rd9470, %rd9448, 32;
	mad.lo.s64 	%rd9471, %rd9429, 977, %rd9466;
	setp.lt.u64 	%p4616, %rd9471, %rd9466;
	selp.u64 	%rd9472, 1, 0, %p4616;
	add.s64 	%rd9473, %rd9467, %rd9472;
	add.s64 	%rd9474, %rd9473, %rd9453;
	setp.lt.u64 	%p4617, %rd9474, %rd9467;
	setp.eq.s64 	%p4618, %rd9474, %rd9467;
	and.pred  	%p4619, %p4616, %p4618;
	or.pred  	%p4620, %p4617, %p4619;
	selp.u64 	%rd9475, 1, 0, %p4620;
	add.s64 	%rd9476, %rd9468, %rd9475;
	add.s64 	%rd9477, %rd9476, %rd9458;
	setp.lt.u64 	%p4621, %rd9477, %rd9468;
	setp.eq.s64 	%p4622, %rd9477, %rd9468;
	and.pred  	%p4623, %p4620, %p4622;
	or.pred  	%p4624, %p4621, %p4623;
	selp.u64 	%rd9478, 1, 0, %p4624;
	add.s64 	%rd9479, %rd9469, %rd9478;
	add.s64 	%rd9480, %rd9479, %rd9463;
	setp.lt.u64 	%p4625, %rd9480, %rd9469;
	setp.eq.s64 	%p4626, %rd9480, %rd9469;
	and.pred  	%p4627, %p4624, %p4626;
	or.pred  	%p4628, %p4625, %p4627;
	selp.u64 	%rd9481, 1, 0, %p4628;
	add.s64 	%rd9482, %rd9470, %rd9481;
	add.s64 	%rd9483, %rd9482, %rd9465;
	mad.lo.s64 	%rd12579, %rd1366, %rd9335, %rd9471;
	setp.lt.u64 	%p4629, %rd12579, %rd9471;
	selp.u64 	%rd9484, 1, 0, %p4629;
	add.s64 	%rd9485, %rd9474, %rd9364;
	add.s64 	%rd12580, %rd9485, %rd9484;
	setp.lt.u64 	%p4630, %rd12580, %rd9364;
	setp.eq.s64 	%p4631, %rd12580, %rd9364;
	and.pred  	%p4632, %p4629, %p4631;
	or.pred  	%p4633, %p4630, %p4632;
	selp.u64 	%rd9486, 1, 0, %p4633;
	add.s64 	%rd9487, %rd9477, %rd9393;
	add.s64 	%rd12581, %rd9487, %rd9486;
	setp.lt.u64 	%p4634, %rd12581, %rd9393;
	setp.eq.s64 	%p4635, %rd12581, %rd9393;
	and.pred  	%p4636, %p4633, %p4635;
	or.pred  	%p4637, %p4634, %p4636;
	selp.u64 	%rd9488, 1, 0, %p4637;
	add.s64 	%rd9489, %rd9480, %rd9422;
	add.s64 	%rd12582, %rd9489, %rd9488;
	setp.lt.u64 	%p4638, %rd12582, %rd9422;
	setp.eq.s64 	%p4639, %rd12582, %rd9422;
	and.pred  	%p4640, %p4637, %p4639;
	or.pred  	%p4641, %p4638, %p4640;
	selp.u64 	%rd9490, 1, 0, %p4641;
	add.s64 	%rd12574, %rd9483, %rd9490;
	setp.eq.s64 	%p4642, %rd12574, 0;
	@%p4642 bra 	$L__BB1_345;
	mov.u64 	%rd12575, %rd12582;
	mov.u64 	%rd12576, %rd12581;
	mov.u64 	%rd12577, %rd12580;
$L__BB1_344:
	mul.lo.s64 	%rd9492, %rd12574, 977;
	shl.b64 	%rd9493, %rd12574, 32;
	add.s64 	%rd12579, %rd9492, %rd12579;
	setp.lt.u64 	%p4643, %rd12579, %rd9492;
	selp.u64 	%rd9494, 1, 0, %p4643;
	add.s64 	%rd9495, %rd9493, %rd12577;
	add.s64 	%rd12580, %rd9495, %rd9494;
	setp.lt.u64 	%p4644, %rd12580, %rd12577;
	setp.eq.s64 	%p4645, %rd12580, %rd12577;
	and.pred  	%p4646, %p4643, %p4645;
	or.pred  	%p4647, %p4644, %p4646;
	selp.u64 	%rd9496, 1, 0, %p4647;
	add.s64 	%rd12581, %rd12576, %rd9496;
	setp.lt.u64 	%p4648, %rd12581, %rd12576;
	selp.u64 	%rd9497, 1, 0, %p4648;
	add.s64 	%rd12582, %rd12575, %rd9497;
	setp.lt.u64 	%p4649, %rd12582, %rd12575;
	mov.b64 	%rd12574, 1;
	mov.u64 	%rd12575, %rd12582;
	mov.u64 	%rd12576, %rd12581;
	mov.u64 	%rd12577, %rd12580;
	@%p4649 bra 	$L__BB1_344;
$L__BB1_345:
	setp.lt.u64 	%p4651, %rd12579, %rd1337;
	selp.u64 	%rd1456, 1, 0, %p4651;
	setp.lt.u64 	%p4652, %rd12580, %rd1339;
	setp.eq.s64 	%p4653, %rd12580, %rd1339;
	and.pred  	%p4654, %p4651, %p4653;
	or.pred  	%p4655, %p4652, %p4654;
	selp.u64 	%rd1457, 1, 0, %p4655;
	setp.lt.u64 	%p4656, %rd12581, %rd1341;
	setp.eq.s64 	%p4657, %rd12581, %rd1341;
	and.pred  	%p4658, %p4657, %p4655;
	or.pred  	%p238, %p4656, %p4658;
	setp.lt.u64 	%p4659, %rd12582, %rd1318;
	mov.pred 	%p6085, 0;
	@%p4659 bra 	$L__BB1_347;
	not.pred 	%p4660, %p238;
	setp.ne.s64 	%p4661, %rd12582, %rd1318;
	or.pred  	%p6085, %p4661, %p4660;
$L__BB1_347:
	selp.b64 	%rd9498, %rd1337, 0, %p6085;
	sub.s64 	%rd1458, %rd12579, %rd9498;
	add.s64 	%rd9499, %rd1339, %rd1456;
	selp.b64 	%rd9500, %rd9499, 0, %p6085;
	sub.s64 	%rd1459, %rd12580, %rd9500;
	add.s64 	%rd9501, %rd1341, %rd1457;
	selp.b64 	%rd9502, %rd9501, 0, %p6085;
	sub.s64 	%rd1460, %rd12581, %rd9502;
	selp.u64 	%rd9503, 1, 0, %p238;
	add.s64 	%rd9504, %rd1318, %rd9503;
	selp.b64 	%rd9505, %rd9504, 0, %p6085;
	sub.s64 	%rd1461, %rd12582, %rd9505;
	mul.hi.u64 	%rd9506, %rd12429, %rd12189;
	mul.lo.s64 	%rd9507, %rd12188, %rd12429;
	mul.hi.u64 	%rd9508, %rd12429, %rd12188;
	add.s64 	%rd9509, %rd9507, %rd9506;
	setp.lt.u64 	%p4662, %rd9509, %rd9507;
	selp.u64 	%rd9510, 1, 0, %p4662;
	add.s64 	%rd9511, %rd9508, %rd9510;
	mul.lo.s64 	%rd9512, %rd12187, %rd12429;
	mul.hi.u64 	%rd9513, %rd12429, %rd12187;
	add.s64 	%rd9514, %rd9512, %rd9511;
	setp.lt.u64 	%p4663, %rd9514, %rd9512;
	selp.u64 	%rd9515, 1, 0, %p4663;
	add.s64 	%rd9516, %rd9513, %rd9515;
	mul.lo.s64 	%rd9517, %rd12186, %rd12429;
	mul.hi.u64 	%rd9518, %rd12429, %rd12186;
	add.s64 	%rd9519, %rd9517, %rd9516;
	setp.lt.u64 	%p4664, %rd9519, %rd9517;
	selp.u64 	%rd9520, 1, 0, %p4664;
	add.s64 	%rd9521, %rd9518, %rd9520;
	mul.lo.s64 	%rd9522, %rd12189, %rd12428;
	mul.hi.u64 	%rd9523, %rd12428, %rd12189;
	add.s64 	%rd9524, %rd9522, %rd9509;
	setp.lt.u64 	%p4665, %rd9524, %rd9522;
	selp.u64 	%rd9525, 1, 0, %p4665;
	add.s64 	%rd9526, %rd9523, %rd9525;
	mul.lo.s64 	%rd9527, %rd12188, %rd12428;
	mul.hi.u64 	%rd9528, %rd12428, %rd12188;
	add.s64 	%rd9529, %rd9527, %rd9514;
	setp.lt.u64 	%p4666, %rd9529, %rd9527;
	selp.u64 	%rd9530, 1, 0, %p4666;
	add.s64 	%rd9531, %rd9529, %rd9526;
	setp.lt.u64 	%p4667, %rd9531, %rd9529;
	selp.u64 	%rd9532, 1, 0, %p4667;
	add.s64 	%rd9533, %rd9528, %rd9530;
	add.s64 	%rd9534, %rd9533, %rd9532;
	mul.lo.s64 	%rd9535, %rd12187, %rd12428;
	mul.hi.u64 	%rd9536, %rd12428, %rd12187;
	add.s64 	%rd9537, %rd9535, %rd9519;
	setp.lt.u64 	%p4668, %rd9537, %rd9535;
	selp.u64 	%rd9538, 1, 0, %p4668;
	add.s64 	%rd9539, %rd9537, %rd9534;
	setp.lt.u64 	%p4669, %rd9539, %rd9537;
	selp.u64 	%rd9540, 1, 0, %p4669;
	add.s64 	%rd9541, %rd9536, %rd9538;
	add.s64 	%rd9542, %rd9541, %rd9540;
	mul.lo.s64 	%rd9543, %rd12186, %rd12428;
	mul.hi.u64 	%rd9544, %rd12428, %rd12186;
	add.s64 	%rd9545, %rd9543, %rd9521;
	setp.lt.u64 	%p4670, %rd9545, %rd9543;
	selp.u64 	%rd9546, 1, 0, %p4670;
	add.s64 	%rd9547, %rd9545, %rd9542;
	setp.lt.u64 	%p4671, %rd9547, %rd9545;
	selp.u64 	%rd9548, 1, 0, %p4671;
	add.s64 	%rd9549, %rd9544, %rd9546;
	add.s64 	%rd9550, %rd9549, %rd9548;
	mul.lo.s64 	%rd9551, %rd12189, %rd12427;
	mul.hi.u64 	%rd9552, %rd12427, %rd12189;
	add.s64 	%rd9553, %rd9551, %rd9531;
	setp.lt.u64 	%p4672, %rd9553, %rd9551;
	selp.u64 	%rd9554, 1, 0, %p4672;
	add.s64 	%rd9555, %rd9552, %rd9554;
	mul.lo.s64 	%rd9556, %rd12188, %rd12427;
	mul.hi.u64 	%rd9557, %rd12427, %rd12188;
	add.s64 	%rd9558, %rd9556, %rd9539;
	setp.lt.u64 	%p4673, %rd9558, %rd9556;
	selp.u64 	%rd9559, 1, 0, %p4673;
	add.s64 	%rd9560, %rd9558, %rd9555;
	setp.lt.u64 	%p4674, %rd9560, %rd9558;
	selp.u64 	%rd9561, 1, 0, %p4674;
	add.s64 	%rd9562, %rd9557, %rd9559;
	add.s64 	%rd9563, %rd9562, %rd9561;
	mul.lo.s64 	%rd9564, %rd12187, %rd12427;
	mul.hi.u64 	%rd9565, %rd12427, %rd12187;
	add.s64 	%rd9566, %rd9564, %rd9547;
	setp.lt.u64 	%p4675, %rd9566, %rd9564;
	selp.u64 	%rd9567, 1, 0, %p4675;
	add.s64 	%rd9568, %rd9566, %rd9563;
	setp.lt.u64 	%p4676, %rd9568, %rd9566;
	selp.u64 	%rd9569, 1, 0, %p4676;
	add.s64 	%rd9570, %rd9565, %rd9567;
	add.s64 	%rd9571, %rd9570, %rd9569;
	mul.lo.s64 	%rd9572, %rd12186, %rd12427;
	mul.hi.u64 	%rd9573, %rd12427, %rd12186;
	add.s64 	%rd9574, %rd9572, %rd9550;
	setp.lt.u64 	%p4677, %rd9574, %rd9572;
	selp.u64 	%rd9575, 1, 0, %p4677;
	add.s64 	%rd9576, %rd9574, %rd9571;
	setp.lt.u64 	%p4678, %rd9576, %rd9574;
	selp.u64 	%rd9577, 1, 0, %p4678;
	add.s64 	%rd9578, %rd9573, %rd9575;
	add.s64 	%rd9579, %rd9578, %rd9577;
	mul.lo.s64 	%rd9580, %rd12189, %rd12426;
	mul.hi.u64 	%rd9581, %rd12426, %rd12189;
	add.s64 	%rd9582, %rd9580, %rd9560;
	setp.lt.u64 	%p4679, %rd9582, %rd9580;
	selp.u64 	%rd9583, 1, 0, %p4679;
	add.s64 	%rd9584, %rd9581, %rd9583;
	mul.lo.s64 	%rd9585, %rd12188, %rd12426;
	mul.hi.u64 	%rd9586, %rd12426, %rd12188;
	add.s64 	%rd9587, %rd9585, %rd9568;
	setp.lt.u64 	%p4680, %rd9587, %rd9585;
	selp.u64 	%rd9588, 1, 0, %p4680;
	add.s64 	%rd9589, %rd9587, %rd9584;
	setp.lt.u64 	%p4681, %rd9589, %rd9587;
	selp.u64 	%rd9590, 1, 0, %p4681;
	add.s64 	%rd9591, %rd9586, %rd9588;
	add.s64 	%rd9592, %rd9591, %rd9590;
	mul.lo.s64 	%rd9593, %rd12187, %rd12426;
	mul.hi.u64 	%rd9594, %rd12426, %rd12187;
	add.s64 	%rd9595, %rd9593, %rd9576;
	setp.lt.u64 	%p4682, %rd9595, %rd9593;
	selp.u64 	%rd9596, 1, 0, %p4682;
	add.s64 	%rd9597, %rd9595, %rd9592;
	setp.lt.u64 	%p4683, %rd9597, %rd9595;
	selp.u64 	%rd9598, 1, 0, %p4683;
	add.s64 	%rd9599, %rd9594, %rd9596;
	add.s64 	%rd9600, %rd9599, %rd9598;
	mul.lo.s64 	%rd9601, %rd12186, %rd12426;
	mul.hi.u64 	%rd9602, %rd12426, %rd12186;
	add.s64 	%rd9603, %rd9601, %rd9579;
	setp.lt.u64 	%p4684, %rd9603, %rd9601;
	selp.u64 	%rd9604, 1, 0, %p4684;
	add.s64 	%rd9605, %rd9603, %rd9600;
	setp.lt.u64 	%p4685, %rd9605, %rd9603;
	selp.u64 	%rd9606, 1, 0, %p4685;
	add.s64 	%rd9607, %rd9602, %rd9604;
	add.s64 	%rd9608, %rd9607, %rd9606;
	mov.b64 	%rd9609, 977;
	mul.hi.u64 	%rd9610, %rd9589, %rd9609;
	mul.lo.s64 	%rd9611, %rd9597, 977;
	mul.hi.u64 	%rd9612, %rd9597, %rd9609;
	add.s64 	%rd9613, %rd9611, %rd9610;
	setp.lt.u64 	%p4686, %rd9613, %rd9611;
	selp.u64 	%rd9614, 1, 0, %p4686;
	add.s64 	%rd9615, %rd9612, %rd9614;
	mul.lo.s64 	%rd9616, %rd9605, 977;
	mul.hi.u64 	%rd9617, %rd9605, %rd9609;
	add.s64 	%rd9618, %rd9616, %rd9615;
	setp.lt.u64 	%p4687, %rd9618, %rd9616;
	selp.u64 	%rd9619, 1, 0, %p4687;
	add.s64 	%rd9620, %rd9617, %rd9619;
	mul.lo.s64 	%rd9621, %rd9608, 977;
	mul.hi.u64 	%rd9622, %rd9608, %rd9609;
	add.s64 	%rd9623, %rd9621, %rd9620;
	setp.lt.u64 	%p4688, %rd9623, %rd9621;
	selp.u64 	%rd9624, 1, 0, %p4688;
	add.s64 	%rd9625, %rd9622, %rd9624;
	shl.b64 	%rd9626, %rd9589, 32;
	mov.b64 	{%r528, %r529}, %rd9589;
	mov.b64 	{%r530, %r531}, %rd9597;
	mov.b64 	%rd9627, {%r529, %r530};
	mov.b64 	{%r532, %r533}, %rd9605;
	mov.b64 	%rd9628, {%r531, %r532};
	mov.b64 	{%r534, %r535}, %rd9608;
	mov.b64 	%rd9629, {%r533, %r534};
	shr.u64 	%rd9630, %rd9608, 32;
	mad.lo.s64 	%rd9631, %rd9589, 977, %rd9626;
	setp.lt.u64 	%p4689, %rd9631, %rd9626;
	selp.u64 	%rd9632, 1, 0, %p4689;
	add.s64 	%rd9633, %rd9627, %rd9632;
	add.s64 	%rd9634, %rd9633, %rd9613;
	setp.lt.u64 	%p4690, %rd9634, %rd9627;
	setp.eq.s64 	%p4691, %rd9634, %rd9627;
	and.pred  	%p4692, %p4689, %p4691;
	or.pred  	%p4693, %p4690, %p4692;
	selp.u64 	%rd9635, 1, 0, %p4693;
	add.s64 	%rd9636, %rd9628, %rd9635;
	add.s64 	%rd9637, %rd9636, %rd9618;
	setp.lt.u64 	%p4694, %rd9637, %rd9628;
	setp.eq.s64 	%p4695, %rd9637, %rd9628;
	and.pred  	%p4696, %p4693, %p4695;
	or.pred  	%p4697, %p4694, %p4696;
	selp.u64 	%rd9638, 1, 0, %p4697;
	add.s64 	%rd9639, %rd9629, %rd9638;
	add.s64 	%rd9640, %rd9639, %rd9623;
	setp.lt.u64 	%p4698, %rd9640, %rd9629;
	setp.eq.s64 	%p4699, %rd9640, %rd9629;
	and.pred  	%p4700, %p4697, %p4699;
	or.pred  	%p4701, %p4698, %p4700;
	selp.u64 	%rd9641, 1, 0, %p4701;
	add.s64 	%rd9642, %rd9630, %rd9641;
	add.s64 	%rd9643, %rd9642, %rd9625;
	mad.lo.s64 	%rd12588, %rd12189, %rd12429, %rd9631;
	setp.lt.u64 	%p4702, %rd12588, %rd9631;
	selp.u64 	%rd9644, 1, 0, %p4702;
	add.s64 	%rd9645, %rd9634, %rd9524;
	add.s64 	%rd12589, %rd9645, %rd9644;
	setp.lt.u64 	%p4703, %rd12589, %rd9524;
	setp.eq.s64 	%p4704, %rd12589, %rd9524;
	and.pred  	%p4705, %p4702, %p4704;
	or.pred  	%p4706, %p4703, %p4705;
	selp.u64 	%rd9646, 1, 0, %p4706;
	add.s64 	%rd9647, %rd9637, %rd9553;
	add.s64 	%rd12590, %rd9647, %rd9646;
	setp.lt.u64 	%p4707, %rd12590, %rd9553;
	setp.eq.s64 	%p4708, %rd12590, %rd9553;
	and.pred  	%p4709, %p4706, %p4708;
	or.pred  	%p4710, %p4707, %p4709;
	selp.u64 	%rd9648, 1, 0, %p4710;
	add.s64 	%rd9649, %rd9640, %rd9582;
	add.s64 	%rd12591, %rd9649, %rd9648;
	setp.lt.u64 	%p4711, %rd12591, %rd9582;
	setp.eq.s64 	%p4712, %rd12591, %rd9582;
	and.pred  	%p4713, %p4710, %p4712;
	or.pred  	%p4714, %p4711, %p4713;
	selp.u64 	%rd9650, 1, 0, %p4714;
	add.s64 	%rd12583, %rd9643, %rd9650;
	setp.eq.s64 	%p4715, %rd12583, 0;
	@%p4715 bra 	$L__BB1_350;
	mov.u64 	%rd12584, %rd12591;
	mov.u64 	%rd12585, %rd12590;
	mov.u64 	%rd12586, %rd12589;
$L__BB1_349:
	mul.lo.s64 	%rd9652, %rd12583, 977;
	shl.b64 	%rd9653, %rd12583, 32;
	add.s64 	%rd12588, %rd9652, %rd12588;
	setp.lt.u64 	%p4716, %rd12588, %rd9652;
	selp.u64 	%rd9654, 1, 0, %p4716;
	add.s64 	%rd9655, %rd9653, %rd12586;
	add.s64 	%rd12589, %rd9655, %rd9654;
	setp.lt.u64 	%p4717, %rd12589, %rd12586;
	setp.eq.s64 	%p4718, %rd12589, %rd12586;
	and.pred  	%p4719, %p4716, %p4718;
	or.pred  	%p4720, %p4717, %p4719;
	selp.u64 	%rd9656, 1, 0, %p4720;
	add.s64 	%rd12590, %rd12585, %rd9656;
	setp.lt.u64 	%p4721, %rd12590, %rd12585;
	selp.u64 	%rd9657, 1, 0, %p4721;
	add.s64 	%rd12591, %rd12584, %rd9657;
	setp.lt.u64 	%p4722, %rd12591, %rd12584;
	mov.b64 	%rd12583, 1;
	mov.u64 	%rd12584, %rd12591;
	mov.u64 	%rd12585, %rd12590;
	mov.u64 	%rd12586, %rd12589;
	@%p4722 bra 	$L__BB1_349;
$L__BB1_350:
	setp.lt.u64 	%p4724, %rd12588, %rd1337;
	selp.u64 	%rd1480, 1, 0, %p4724;
	setp.lt.u64 	%p4725, %rd12589, %rd1339;
	setp.eq.s64 	%p4726, %rd12589, %rd1339;
	and.pred  	%p4727, %p4724, %p4726;
	or.pred  	%p4728, %p4725, %p4727;
	selp.u64 	%rd1481, 1, 0, %p4728;
	setp.lt.u64 	%p4729, %rd12590, %rd1341;
	setp.eq.s64 	%p4730, %rd12590, %rd1341;
	and.pred  	%p4731, %p4730, %p4728;
	or.pred  	%p241, %p4729, %p4731;
	setp.lt.u64 	%p4732, %rd12591, %rd1318;
	mov.pred 	%p6086, 0;
	@%p4732 bra 	$L__BB1_352;
	not.pred 	%p4733, %p241;
	setp.ne.s64 	%p4734, %rd12591, %rd1318;
	or.pred  	%p6086, %p4734, %p4733;
$L__BB1_352:
	selp.b64 	%rd9658, %rd1337, 0, %p6086;
	sub.s64 	%rd9659, %rd12588, %rd9658;
	add.s64 	%rd9660, %rd1339, %rd1480;
	selp.b64 	%rd9661, %rd9660, 0, %p6086;
	sub.s64 	%rd9662, %rd12589, %rd9661;
	add.s64 	%rd9663, %rd1341, %rd1481;
	selp.b64 	%rd9664, %rd9663, 0, %p6086;
	sub.s64 	%rd9665, %rd12590, %rd9664;
	selp.u64 	%rd9666, 1, 0, %p241;
	add.s64 	%rd9667, %rd1318, %rd9666;
	selp.b64 	%rd9668, %rd9667, 0, %p6086;
	sub.s64 	%rd9669, %rd12591, %rd9668;
	mul.hi.u64 	%rd9670, %rd9659, %rd1342;
	mul.lo.s64 	%rd9671, %rd1343, %rd9659;
	mul.hi.u64 	%rd9672, %rd9659, %rd1343;
	add.s64 	%rd9673, %rd9671, %rd9670;
	setp.lt.u64 	%p4735, %rd9673, %rd9671;
	selp.u64 	%rd9674, 1, 0, %p4735;
	add.s64 	%rd9675, %rd9672, %rd9674;
	mul.lo.s64 	%rd9676, %rd1344, %rd9659;
	mul.hi.u64 	%rd9677, %rd9659, %rd1344;
	add.s64 	%rd9678, %rd9676, %rd9675;
	setp.lt.u64 	%p4736, %rd9678, %rd9676;
	selp.u64 	%rd9679, 1, 0, %p4736;
	add.s64 	%rd9680, %rd9677, %rd9679;
	mul.lo.s64 	%rd9681, %rd1345, %rd9659;
	mul.hi.u64 	%rd9682, %rd9659, %rd1345;
	add.s64 	%rd9683, %rd9681, %rd9680;
	setp.lt.u64 	%p4737, %rd9683, %rd9681;
	selp.u64 	%rd9684, 1, 0, %p4737;
	add.s64 	%rd9685, %rd9682, %rd9684;
	mul.lo.s64 	%rd9686, %rd1342, %rd9662;
	mul.hi.u64 	%rd9687, %rd9662, %rd1342;
	add.s64 	%rd9688, %rd9686, %rd9673;
	setp.lt.u64 	%p4738, %rd9688, %rd9686;
	selp.u64 	%rd9689, 1, 0, %p4738;
	add.s64 	%rd9690, %rd9687, %rd9689;
	mul.lo.s64 	%rd9691, %rd1343, %rd9662;
	mul.hi.u64 	%rd9692, %rd9662, %rd1343;
	add.s64 	%rd9693, %rd9691, %rd9678;
	setp.lt.u64 	%p4739, %rd9693, %rd9691;
	selp.u64 	%rd9694, 1, 0, %p4739;
	add.s64 	%rd9695, %rd9693, %rd9690;
	setp.lt.u64 	%p4740, %rd9695, %rd9693;
	selp.u64 	%rd9696, 1, 0, %p4740;
	add.s64 	%rd9697, %rd9692, %rd9694;
	add.s64 	%rd9698, %rd9697, %rd9696;
	mul.lo.s64 	%rd9699, %rd1344, %rd9662;
	mul.hi.u64 	%rd9700, %rd9662, %rd1344;
	add.s64 	%rd9701, %rd9699, %rd9683;
	setp.lt.u64 	%p4741, %rd9701, %rd9699;
	selp.u64 	%rd9702, 1, 0, %p4741;
	add.s64 	%rd9703, %rd9701, %rd9698;
	setp.lt.u64 	%p4742, %rd9703, %rd9701;
	selp.u64 	%rd9704, 1, 0, %p4742;
	add.s64 	%rd9705, %rd9700, %rd9702;
	add.s64 	%rd9706, %rd9705, %rd9704;
	mul.lo.s64 	%rd9707, %rd1345, %rd9662;
	mul.hi.u64 	%rd9708, %rd9662, %rd1345;
	add.s64 	%rd9709, %rd9707, %rd9685;
	setp.lt.u64 	%p4743, %rd9709, %rd9707;
	selp.u64 	%rd9710, 1, 0, %p4743;
	add.s64 	%rd9711, %rd9709, %rd9706;
	setp.lt.u64 	%p4744, %rd9711, %rd9709;
	selp.u64 	%rd9712, 1, 0, %p4744;
	add.s64 	%rd9713, %rd9708, %rd9710;
	add.s64 	%rd9714, %rd9713, %rd9712;
	mul.lo.s64 	%rd9715, %rd1342, %rd9665;
	mul.hi.u64 	%rd9716, %rd9665, %rd1342;
	add.s64 	%rd9717, %rd9715, %rd9695;
	setp.lt.u64 	%p4745, %rd9717, %rd9715;
	selp.u64 	%rd9718, 1, 0, %p4745;
	add.s64 	%rd9719, %rd9716, %rd9718;
	mul.lo.s64 	%rd9720, %rd1343, %rd9665;
	mul.hi.u64 	%rd9721, %rd9665, %rd1343;
	add.s64 	%rd9722, %rd9720, %rd9703;
	setp.lt.u64 	%p4746, %rd9722, %rd9720;
	selp.u64 	%rd9723, 1, 0, %p4746;
	add.s64 	%rd9724, %rd9722, %rd9719;
	setp.lt.u64 	%p4747, %rd9724, %rd9722;
	selp.u64 	%rd9725, 1, 0, %p4747;
	add.s64 	%rd9726, %rd9721, %rd9723;
	add.s64 	%rd9727, %rd9726, %rd9725;
	mul.lo.s64 	%rd9728, %rd1344, %rd9665;
	mul.hi.u64 	%rd9729, %rd9665, %rd1344;
	add.s64 	%rd9730, %rd9728, %rd9711;
	setp.lt.u64 	%p4748, %rd9730, %rd9728;
	selp.u64 	%rd9731, 1, 0, %p4748;
	add.s64 	%rd9732, %rd9730, %rd9727;
	setp.lt.u64 	%p4749, %rd9732, %rd9730;
	selp.u64 	%rd9733, 1, 0, %p4749;
	add.s64 	%rd9734, %rd9729, %rd9731;
	add.s64 	%rd9735, %rd9734, %rd9733;
	mul.lo.s64 	%rd9736, %rd1345, %rd9665;
	mul.hi.u64 	%rd9737, %rd9665, %rd1345;
	add.s64 	%rd9738, %rd9736, %rd9714;
	setp.lt.u64 	%p4750, %rd9738, %rd9736;
	selp.u64 	%rd9739, 1, 0, %p4750;
	add.s64 	%rd9740, %rd9738, %rd9735;
	setp.lt.u64 	%p4751, %rd9740, %rd9738;
	selp.u64 	%rd9741, 1, 0, %p4751;
	add.s64 	%rd9742, %rd9737, %rd9739;
	add.s64 	%rd9743, %rd9742, %rd9741;
	mul.lo.s64 	%rd9744, %rd1342, %rd9669;
	mul.hi.u64 	%rd9745, %rd9669, %rd1342;
	add.s64 	%rd9746, %rd9744, %rd9724;
	setp.lt.u64 	%p4752, %rd9746, %rd9744;
	selp.u64 	%rd9747, 1, 0, %p4752;
	add.s64 	%rd9748, %rd9745, %rd9747;
	mul.lo.s64 	%rd9749, %rd1343, %rd9669;
	mul.hi.u64 	%rd9750, %rd9669, %rd1343;
	add.s64 	%rd9751, %rd9749, %rd9732;
	setp.lt.u64 	%p4753, %rd9751, %rd9749;
	selp.u64 	%rd9752, 1, 0, %p4753;
	add.s64 	%rd9753, %rd9751, %rd9748;
	setp.lt.u64 	%p4754, %rd9753, %rd9751;
	selp.u64 	%rd9754, 1, 0, %p4754;
	add.s64 	%rd9755, %rd9750, %rd9752;
	add.s64 	%rd9756, %rd9755, %rd9754;
	mul.lo.s64 	%rd9757, %rd1344, %rd9669;
	mul.hi.u64 	%rd9758, %rd9669, %rd1344;
	add.s64 	%rd9759, %rd9757, %rd9740;
	setp.lt.u64 	%p4755, %rd9759, %rd9757;
	selp.u64 	%rd9760, 1, 0, %p4755;
	add.s64 	%rd9761, %rd9759, %rd9756;
	setp.lt.u64 	%p4756, %rd9761, %rd9759;
	selp.u64 	%rd9762, 1, 0, %p4756;
	add.s64 	%rd9763, %rd9758, %rd9760;
	add.s64 	%rd9764, %rd9763, %rd9762;
	mul.lo.s64 	%rd9765, %rd1345, %rd9669;
	mul.hi.u64 	%rd9766, %rd9669, %rd1345;
	add.s64 	%rd9767, %rd9765, %rd9743;
	setp.lt.u64 	%p4757, %rd9767, %rd9765;
	selp.u64 	%rd9768, 1, 0, %p4757;
	add.s64 	%rd9769, %rd9767, %rd9764;
	setp.lt.u64 	%p4758, %rd9769, %rd9767;
	selp.u64 	%rd9770, 1, 0, %p4758;
	add.s64 	%rd9771, %rd9766, %rd9768;
	add.s64 	%rd9772, %rd9771, %rd9770;
	mov.b64 	%rd9773, 977;
	mul.hi.u64 	%rd9774, %rd9753, %rd9773;
	mul.lo.s64 	%rd9775, %rd9761, 977;
	mul.hi.u64 	%rd9776, %rd9761, %rd9773;
	add.s64 	%rd9777, %rd9775, %rd9774;
	setp.lt.u64 	%p4759, %rd9777, %rd9775;
	selp.u64 	%rd9778, 1, 0, %p4759;
	add.s64 	%rd9779, %rd9776, %rd9778;
	mul.lo.s64 	%rd9780, %rd9769, 977;
	mul.hi.u64 	%rd9781, %rd9769, %rd9773;
	add.s64 	%rd9782, %rd9780, %rd9779;
	setp.lt.u64 	%p4760, %rd9782, %rd9780;
	selp.u64 	%rd9783, 1, 0, %p4760;
	add.s64 	%rd9784, %rd9781, %rd9783;
	mul.lo.s64 	%rd9785, %rd9772, 977;
	mul.hi.u64 	%rd9786, %rd9772, %rd9773;
	add.s64 	%rd9787, %rd9785, %rd9784;
	setp.lt.u64 	%p4761, %rd9787, %rd9785;
	selp.u64 	%rd9788, 1, 0, %p4761;
	add.s64 	%rd9789, %rd9786, %rd9788;
	shl.b64 	%rd9790, %rd9753, 32;
	mov.b64 	{%r536, %r537}, %rd9753;
	mov.b64 	{%r538, %r539}, %rd9761;
	mov.b64 	%rd9791, {%r537, %r538};
	mov.b64 	{%r540, %r541}, %rd9769;
	mov.b64 	%rd9792, {%r539, %r540};
	mov.b64 	{%r542, %r543}, %rd9772;
	mov.b64 	%rd9793, {%r541, %r542};
	shr.u64 	%rd9794, %rd9772, 32;
	mad.lo.s64 	%rd9795, %rd9753, 977, %rd9790;
	setp.lt.u64 	%p4762, %rd9795, %rd9790;
	selp.u64 	%rd9796, 1, 0, %p4762;
	add.s64 	%rd9797, %rd9791, %rd9796;
	add.s64 	%rd9798, %rd9797, %rd9777;
	setp.lt.u64 	%p4763, %rd9798, %rd9791;
	setp.eq.s64 	%p4764, %rd9798, %rd9791;
	and.pred  	%p4765, %p4762, %p4764;
	or.pred  	%p4766, %p4763, %p4765;
	selp.u64 	%rd9799, 1, 0, %p4766;
	add.s64 	%rd9800, %rd9792, %rd9799;
	add.s64 	%rd9801, %rd9800, %rd9782;
	setp.lt.u64 	%p4767, %rd9801, %rd9792;
	setp.eq.s64 	%p4768, %rd9801, %rd9792;
	and.pred  	%p4769, %p4766, %p4768;
	or.pred  	%p4770, %p4767, %p4769;
	selp.u64 	%rd9802, 1, 0, %p4770;
	add.s64 	%rd9803, %rd9793, %rd9802;
	add.s64 	%rd9804, %rd9803, %rd9787;
	setp.lt.u64 	%p4771, %rd9804, %rd9793;
	setp.eq.s64 	%p4772, %rd9804, %rd9793;
	and.pred  	%p4773, %p4770, %p4772;
	or.pred  	%p4774, %p4771, %p4773;
	selp.u64 	%rd9805, 1, 0, %p4774;
	add.s64 	%rd9806, %rd9794, %rd9805;
	add.s64 	%rd9807, %rd9806, %rd9789;
	mad.lo.s64 	%rd12597, %rd1342, %rd9659, %rd9795;
	setp.lt.u64 	%p4775, %rd12597, %rd9795;
	selp.u64 	%rd9808, 1, 0, %p4775;
	add.s64 	%rd9809, %rd9798, %rd9688;
	add.s64 	%rd12598, %rd9809, %rd9808;
	setp.lt.u64 	%p4776, %rd12598, %rd9688;
	setp.eq.s64 	%p4777, %rd12598, %rd9688;
	and.pred  	%p4778, %p4775, %p4777;
	or.pred  	%p4779, %p4776, %p4778;
	selp.u64 	%rd9810, 1, 0, %p4779;
	add.s64 	%rd9811, %rd9801, %rd9717;
	add.s64 	%rd12599, %rd9811, %rd9810;
	setp.lt.u64 	%p4780, %rd12599, %rd9717;
	setp.eq.s64 	%p4781, %rd12599, %rd9717;
	and.pred  	%p4782, %p4779, %p4781;
	or.pred  	%p4783, %p4780, %p4782;
	selp.u64 	%rd9812, 1, 0, %p4783;
	add.s64 	%rd9813, %rd9804, %rd9746;
	add.s64 	%rd12600, %rd9813, %rd9812;
	setp.lt.u64 	%p4784, %rd12600, %rd9746;
	setp.eq.s64 	%p4785, %rd12600, %rd9746;
	and.pred  	%p4786, %p4783, %p4785;
	or.pred  	%p4787, %p4784, %p4786;
	selp.u64 	%rd9814, 1, 0, %p4787;
	add.s64 	%rd12592, %rd9807, %rd9814;
	setp.eq.s64 	%p4788, %rd12592, 0;
	@%p4788 bra 	$L__BB1_355;
	mov.u64 	%rd12593, %rd12600;
	mov.u64 	%rd12594, %rd12599;
	mov.u64 	%rd12595, %rd12598;
$L__BB1_354:
	mul.lo.s64 	%rd9816, %rd12592, 977;
	shl.b64 	%rd9817, %rd12592, 32;
	add.s64 	%rd12597, %rd9816, %rd12597;
	setp.lt.u64 	%p4789, %rd12597, %rd9816;
	selp.u64 	%rd9818, 1, 0, %p4789;
	add.s64 	%rd9819, %rd9817, %rd12595;
	add.s64 	%rd12598, %rd9819, %rd9818;
	setp.lt.u64 	%p4790, %rd12598, %rd12595;
	setp.eq.s64 	%p4791, %rd12598, %rd12595;
	and.pred  	%p4792, %p4789, %p4791;
	or.pred  	%p4793, %p4790, %p4792;
	selp.u64 	%rd9820, 1, 0, %p4793;
	add.s64 	%rd12599, %rd12594, %rd9820;
	setp.lt.u64 	%p4794, %rd12599, %rd12594;
	selp.u64 	%rd9821, 1, 0, %p4794;
	add.s64 	%rd12600, %rd12593, %rd9821;
	setp.lt.u64 	%p4795, %rd12600, %rd12593;
	mov.b64 	%rd12592, 1;
	mov.u64 	%rd12593, %rd12600;
	mov.u64 	%rd12594, %rd12599;
	mov.u64 	%rd12595, %rd12598;
	@%p4795 bra 	$L__BB1_354;
$L__BB1_355:
	setp.lt.u64 	%p4797, %rd12597, %rd1337;
	selp.u64 	%rd1500, 1, 0, %p4797;
	setp.lt.u64 	%p4798, %rd12598, %rd1339;
	setp.eq.s64 	%p4799, %rd12598, %rd1339;
	and.pred  	%p4800, %p4797, %p4799;
	or.pred  	%p4801, %p4798, %p4800;
	selp.u64 	%rd1501, 1, 0, %p4801;
	setp.lt.u64 	%p4802, %rd12599, %rd1341;
	setp.eq.s64 	%p4803, %rd12599, %rd1341;
	and.pred  	%p4804, %p4803, %p4801;
	or.pred  	%p244, %p4802, %p4804;
	setp.lt.u64 	%p4805, %rd12600, %rd1318;
	mov.pred 	%p6087, 0;
	@%p4805 bra 	$L__BB1_357;
	not.pred 	%p4806, %p244;
	setp.ne.s64 	%p4807, %rd12600, %rd1318;
	or.pred  	%p6087, %p4807, %p4806;
$L__BB1_357:
	selp.b64 	%rd9822, %rd1337, 0, %p6087;
	sub.s64 	%rd1502, %rd12597, %rd9822;
	add.s64 	%rd9823, %rd1339, %rd1500;
	selp.b64 	%rd9824, %rd9823, 0, %p6087;
	sub.s64 	%rd1503, %rd12598, %rd9824;
	add.s64 	%rd9825, %rd1341, %rd1501;
	selp.b64 	%rd9826, %rd9825, 0, %p6087;
	sub.s64 	%rd1504, %rd12599, %rd9826;
	selp.u64 	%rd9827, 1, 0, %p244;
	add.s64 	%rd9828, %rd1318, %rd9827;
	selp.b64 	%rd9829, %rd9828, 0, %p6087;
	sub.s64 	%rd1505, %rd12600, %rd9829;
	sub.s64 	%rd12601, %rd1414, %rd1390;
	setp.lt.u64 	%p4808, %rd1414, %rd1390;
	selp.s64 	%rd9830, -1, 0, %p4808;
	sub.s64 	%rd9831, %rd1415, %rd1391;
	add.s64 	%rd12602, %rd9831, %rd9830;
	setp.lt.u64 	%p4809, %rd1415, %rd1391;
	setp.eq.s64 	%p4810, %rd1415, %rd1391;
	and.pred  	%p4811, %p4808, %p4810;
	or.pred  	%p4812, %p4809, %p4811;
	selp.s64 	%rd9832, -1, 0, %p4812;
	sub.s64 	%rd9833, %rd1416, %rd1392;
	add.s64 	%rd12603, %rd9833, %rd9832;
	setp.lt.u64 	%p4813, %rd1416, %rd1392;
	setp.eq.s64 	%p4814, %rd1416, %rd1392;
	and.pred  	%p4815, %p4814, %p4812;
	or.pred  	%p4816, %p4813, %p4815;
	not.pred 	%p4817, %p4816;
	selp.s64 	%rd9834, -1, 0, %p4816;
	sub.s64 	%rd9835, %rd1417, %rd1393;
	add.s64 	%rd12604, %rd9835, %rd9834;
	setp.ge.u64 	%p4818, %rd1417, %rd1393;
	setp.ne.s64 	%p4819, %rd1417, %rd1393;
	or.pred  	%p4820, %p4819, %p4817;
	and.pred  	%p4821, %p4818, %p4820;
	@%p4821 bra 	$L__BB1_359;
	add.s64 	%rd12601, %rd1337, %rd12601;
	setp.lt.u64 	%p4822, %rd12601, %rd1337;
	selp.u64 	%rd9836, 1, 0, %p4822;
	add.s64 	%rd9837, %rd1339, %rd12602;
	add.s64 	%rd1511, %rd9837, %rd9836;
	setp.lt.u64 	%p4823, %rd1511, %rd12602;
	setp.eq.s64 	%p4824, %rd1511, %rd12602;
	and.pred  	%p4825, %p4822, %p4824;
	or.pred  	%p4826, %p4823, %p4825;
	selp.u64 	%rd9838, 1, 0, %p4826;
	add.s64 	%rd9839, %rd1341, %rd12603;
	add.s64 	%rd1512, %rd9839, %rd9838;
	setp.lt.u64 	%p4827, %rd1512, %rd12603;
	setp.eq.s64 	%p4828, %rd1512, %rd12603;
	and.pred  	%p4829, %p4826, %p4828;
	or.pred  	%p4831, %p4827, %p4829;
	selp.u64 	%rd9840, 1, 0, %p4831;
	add.s64 	%rd9841, %rd1318, %rd12604;
	add.s64 	%rd12604, %rd9841, %rd9840;
	mov.u64 	%rd12602, %rd1511;
	mov.u64 	%rd12603, %rd1512;
$L__BB1_359:
	shl.b64 	%rd1518, %rd12601, 1;
	setp.lt.s64 	%p4833, %rd12601, 0;
	mov.b64 	{%r544, %r545}, %rd12602;
	mov.b64 	{%r546, %r547}, %rd12601;
	shf.l.wrap.b32 	%r548, %r547, %r544, 1;
	shf.l.wrap.b32 	%r549, %r544, %r545, 1;
	mov.b64 	%rd1519, {%r548, %r549};
	setp.lt.u64 	%p4834, %rd1519, %rd12602;
	setp.eq.s64 	%p4835, %rd1519, %rd12602;
	and.pred  	%p4836, %p4833, %p4835;
	or.pred  	%p4837, %p4834, %p4836;
	selp.u64 	%rd9842, 1, 0, %p4837;
	shl.b64 	%rd9843, %rd12603, 1;
	or.b64  	%rd1520, %rd9843, %rd9842;
	setp.lt.u64 	%p4838, %rd1520, %rd12603;
	setp.eq.s64 	%p4839, %rd1520, %rd12603;
	and.pred  	%p4840, %p4837, %p4839;
	or.pred  	%p247, %p4838, %p4840;
	selp.u64 	%rd9844, 1, 0, %p247;
	shl.b64 	%rd9845, %rd12604, 1;
	or.b64  	%rd1521, %rd9845, %rd9844;
	setp.lt.u64 	%p4841, %rd1521, %rd12604;
	mov.pred 	%p6088, -1;
	@%p4841 bra 	$L__BB1_361;
	setp.eq.s64 	%p4842, %rd1521, %rd12604;
	and.pred  	%p6088, %p247, %p4842;
$L__BB1_361:
	setp.lt.u64 	%p4844, %rd1518, %rd1337;
	selp.u64 	%rd1522, 1, 0, %p4844;
	setp.lt.u64 	%p4845, %rd1519, %rd1339;
	setp.eq.s64 	%p4846, %rd1519, %rd1339;
	and.pred  	%p4847, %p4844, %p4846;
	or.pred  	%p4848, %p4845, %p4847;
	selp.u64 	%rd1523, 1, 0, %p4848;
	setp.lt.u64 	%p4849, %rd1520, %rd1341;
	setp.eq.s64 	%p4850, %rd1520, %rd1341;
	and.pred  	%p4851, %p4850, %p4848;
	or.pred  	%p250, %p4849, %p4851;
	setp.lt.u64 	%p4852, %rd1521, %rd1318;
	mov.pred 	%p6089, 0;
	@%p4852 bra 	$L__BB1_363;
	not.pred 	%p4853, %p250;
	setp.ne.s64 	%p4854, %rd1521, %rd1318;
	or.pred  	%p6089, %p4854, %p4853;
$L__BB1_363:
	or.pred  	%p4855, %p6088, %p6089;
	selp.b64 	%rd9846, %rd1337, 0, %p4855;
	sub.s64 	%rd9847, %rd1518, %rd9846;
	add.s64 	%rd9848, %rd1339, %rd1522;
	selp.b64 	%rd9849, %rd9848, 0, %p4855;
	sub.s64 	%rd9850, %rd1519, %rd9849;
	add.s64 	%rd9851, %rd1341, %rd1523;
	selp.b64 	%rd9852, %rd9851, 0, %p4855;
	sub.s64 	%rd9853, %rd1520, %rd9852;
	selp.u64 	%rd9854, 1, 0, %p250;
	add.s64 	%rd9855, %rd1318, %rd9854;
	selp.b64 	%rd9856, %rd9855, 0, %p4855;
	sub.s64 	%rd9857, %rd1521, %rd9856;
	mul.hi.u64 	%rd9858, %rd9847, %rd9847;
	mul.lo.s64 	%rd9859, %rd9850, %rd9847;
	mul.hi.u64 	%rd9860, %rd9847, %rd9850;
	add.s64 	%rd9861, %rd9859, %rd9858;
	setp.lt.u64 	%p4856, %rd9861, %rd9859;
	selp.u64 	%rd9862, 1, 0, %p4856;
	add.s64 	%rd9863, %rd9860, %rd9862;
	mul.lo.s64 	%rd9864, %rd9853, %rd9847;
	mul.hi.u64 	%rd9865, %rd9847, %rd9853;
	add.s64 	%rd9866, %rd9864, %rd9863;
	setp.lt.u64 	%p4857, %rd9866, %rd9864;
	selp.u64 	%rd9867, 1, 0, %p4857;
	add.s64 	%rd9868, %rd9865, %rd9867;
	mul.lo.s64 	%rd9869, %rd9857, %rd9847;
	mul.hi.u64 	%rd9870, %rd9847, %rd9857;
	add.s64 	%rd9871, %rd9869, %rd9868;
	setp.lt.u64 	%p4858, %rd9871, %rd9869;
	selp.u64 	%rd9872, 1, 0, %p4858;
	add.s64 	%rd9873, %rd9870, %rd9872;
	mul.hi.u64 	%rd9874, %rd9850, %rd9847;
	add.s64 	%rd9875, %rd9861, %rd9859;
	setp.lt.u64 	%p4859, %rd9875, %rd9861;
	selp.u64 	%rd9876, 1, 0, %p4859;
	add.s64 	%rd9877, %rd9874, %rd9876;
	mul.lo.s64 	%rd9878, %rd9850, %rd9850;
	mul.hi.u64 	%rd9879, %rd9850, %rd9850;
	add.s64 	%rd9880, %rd9878, %rd9866;
	setp.lt.u64 	%p4860, %rd9880, %rd9878;
	selp.u64 	%rd9881, 1, 0, %p4860;
	add.s64 	%rd9882, %rd9880, %rd9877;
	setp.lt.u64 	%p4861, %rd9882, %rd9880;
	selp.u64 	%rd9883, 1, 0, %p4861;
	add.s64 	%rd9884, %rd9879, %rd9881;
	add.s64 	%rd9885, %rd9884, %rd9883;
	mul.lo.s64 	%rd9886, %rd9853, %rd9850;
	mul.hi.u64 	%rd9887, %rd9850, %rd9853;
	add.s64 	%rd9888, %rd9886, %rd9871;
	setp.lt.u64 	%p4862, %rd9888, %rd9886;
	selp.u64 	%rd9889, 1, 0, %p4862;
	add.s64 	%rd9890, %rd9888, %rd9885;
	setp.lt.u64 	%p4863, %rd9890, %rd9888;
	selp.u64 	%rd9891, 1, 0, %p4863;
	add.s64 	%rd9892, %rd9887, %rd9889;
	add.s64 	%rd9893, %rd9892, %rd9891;
	mul.lo.s64 	%rd9894, %rd9857, %rd9850;
	mul.hi.u64 	%rd9895, %rd9850, %rd9857;
	add.s64 	%rd9896, %rd9894, %rd9873;
	setp.lt.u64 	%p4864, %rd9896, %rd9894;
	selp.u64 	%rd9897, 1, 0, %p4864;
	add.s64 	%rd9898, %rd9896, %rd9893;
	setp.lt.u64 	%p4865, %rd9898, %rd9896;
	selp.u64 	%rd9899, 1, 0, %p4865;
	add.s64 	%rd9900, %rd9895, %rd9897;
	add.s64 	%rd9901, %rd9900, %rd9899;
	mul.hi.u64 	%rd9902, %rd9853, %rd9847;
	add.s64 	%rd9903, %rd9864, %rd9882;
	setp.lt.u64 	%p4866, %rd9903, %rd9864;
	selp.u64 	%rd9904, 1, 0, %p4866;
	add.s64 	%rd9905, %rd9902, %rd9904;
	mul.hi.u64 	%rd9906, %rd9853, %rd9850;
	add.s64 	%rd9907, %rd9886, %rd9890;
	setp.lt.u64 	%p4867, %rd9907, %rd9886;
	selp.u64 	%rd9908, 1, 0, %p4867;
	add.s64 	%rd9909, %rd9907, %rd9905;
	setp.lt.u64 	%p4868, %rd9909, %rd9907;
	selp.u64 	%rd9910, 1, 0, %p4868;
	add.s64 	%rd9911, %rd9906, %rd9908;
	add.s64 	%rd9912, %rd9911, %rd9910;
	mul.lo.s64 	%rd9913, %rd9853, %rd9853;
	mul.hi.u64 	%rd9914, %rd9853, %rd9853;
	add.s64 	%rd9915, %rd9913, %rd9898;
	setp.lt.u64 	%p4869, %rd9915, %rd9913;
	selp.u64 	%rd9916, 1, 0, %p4869;
	add.s64 	%rd9917, %rd9915, %rd9912;
	setp.lt.u64 	%p4870, %rd9917, %rd9915;
	selp.u64 	%rd9918, 1, 0, %p4870;
	add.s64 	%rd9919, %rd9914, %rd9916;
	add.s64 	%rd9920, %rd9919, %rd9918;
	mul.lo.s64 	%rd9921, %rd9857, %rd9853;
	mul.hi.u64 	%rd9922, %rd9853, %rd9857;
	add.s64 	%rd9923, %rd9921, %rd9901;
	setp.lt.u64 	%p4871, %rd9923, %rd9921;
	selp.u64 	%rd9924, 1, 0, %p4871;
	add.s64 	%rd9925, %rd9923, %rd9920;
	setp.lt.u64 	%p4872, %rd9925, %rd9923;
	selp.u64 	%rd9926, 1, 0, %p4872;
	add.s64 	%rd9927, %rd9922, %rd9924;
	add.s64 	%rd9928, %rd9927, %rd9926;
	mul.hi.u64 	%rd9929, %rd9857, %rd9847;
	add.s64 	%rd9930, %rd9869, %rd9909;
	setp.lt.u64 	%p4873, %rd9930, %rd9869;
	selp.u64 	%rd9931, 1, 0, %p4873;
	add.s64 	%rd9932, %rd9929, %rd9931;
	mul.hi.u64 	%rd9933, %rd9857, %rd9850;
	add.s64 	%rd9934, %rd9894, %rd9917;
	setp.lt.u64 	%p4874, %rd9934, %rd9894;
	selp.u64 	%rd9935, 1, 0, %p4874;
	add.s64 	%rd9936, %rd9934, %rd9932;
	setp.lt.u64 	%p4875, %rd9936, %rd9934;
	selp.u64 	%rd9937, 1, 0, %p4875;
	add.s64 	%rd9938, %rd9933, %rd9935;
	add.s64 	%rd9939, %rd9938, %rd9937;
	mul.hi.u64 	%rd9940, %rd9857, %rd9853;
	add.s64 	%rd9941, %rd9921, %rd9925;
	setp.lt.u64 	%p4876, %rd9941, %rd9921;
	selp.u64 	%rd9942, 1, 0, %p4876;
	add.s64 	%rd9943, %rd9941, %rd9939;
	setp.lt.u64 	%p4877, %rd9943, %rd9941;
	selp.u64 	%rd9944, 1, 0, %p4877;
	add.s64 	%rd9945, %rd9940, %rd9942;
	add.s64 	%rd9946, %rd9945, %rd9944;
	mul.lo.s64 	%rd9947, %rd9857, %rd9857;
	mul.hi.u64 	%rd9948, %rd9857, %rd9857;
	add.s64 	%rd9949, %rd9947, %rd9928;
	setp.lt.u64 	%p4878, %rd9949, %rd9947;
	selp.u64 	%rd9950, 1, 0, %p4878;
	add.s64 	%rd9951, %rd9949, %rd9946;
	setp.lt.u64 	%p4879, %rd9951, %rd9949;
	selp.u64 	%rd9952, 1, 0, %p4879;
	add.s64 	%rd9953, %rd9948, %rd9950;
	add.s64 	%rd9954, %rd9953, %rd9952;
	mov.b64 	%rd9955, 977;
	mul.hi.u64 	%rd9956, %rd9936, %rd9955;
	mul.lo.s64 	%rd9957, %rd9943, 977;
	mul.hi.u64 	%rd9958, %rd9943, %rd9955;
	add.s64 	%rd9959, %rd9957, %rd9956;
	setp.lt.u64 	%p4880, %rd9959, %rd9957;
	selp.u64 	%rd9960, 1, 0, %p4880;
	add.s64 	%rd9961, %rd9958, %rd9960;
	mul.lo.s64 	%rd9962, %rd9951, 977;
	mul.hi.u64 	%rd9963, %rd9951, %rd9955;
	add.s64 	%rd9964, %rd9962, %rd9961;
	setp.lt.u64 	%p4881, %rd9964, %rd9962;
	selp.u64 	%rd9965, 1, 0, %p4881;
	add.s64 	%rd9966, %rd9963, %rd9965;
	mul.lo.s64 	%rd9967, %rd9954, 977;
	mul.hi.u64 	%rd9968, %rd9954, %rd9955;
	add.s64 	%rd9969, %rd9967, %rd9966;
	setp.lt.u64 	%p4882, %rd9969, %rd9967;
	selp.u64 	%rd9970, 1, 0, %p4882;
	add.s64 	%rd9971, %rd9968, %rd9970;
	shl.b64 	%rd9972, %rd9936, 32;
	mov.b64 	{%r550, %r551}, %rd9936;
	mov.b64 	{%r552, %r553}, %rd9943;
	mov.b64 	%rd9973, {%r551, %r552};
	mov.b64 	{%r554, %r555}, %rd9951;
	mov.b64 	%rd9974, {%r553, %r554};
	mov.b64 	{%r556, %r557}, %rd9954;
	mov.b64 	%rd9975, {%r555, %r556};
	shr.u64 	%rd9976, %rd9954, 32;
	mad.lo.s64 	%rd9977, %rd9936, 977, %rd9972;
	setp.lt.u64 	%p4883, %rd9977, %rd9972;
	selp.u64 	%rd9978, 1, 0, %p4883;
	add.s64 	%rd9979, %rd9973, %rd9978;
	add.s64 	%rd9980, %rd9979, %rd9959;
	setp.lt.u64 	%p4884, %rd9980, %rd9973;
	setp.eq.s64 	%p4885, %rd9980, %rd9973;
	and.pred  	%p4886, %p4883, %p4885;
	or.pred  	%p4887, %p4884, %p4886;
	selp.u64 	%rd9981, 1, 0, %p4887;
	add.s64 	%rd9982, %rd9974, %rd9981;
	add.s64 	%rd9983, %rd9982, %rd9964;
	setp.lt.u64 	%p4888, %rd9983, %rd9974;
	setp.eq.s64 	%p4889, %rd9983, %rd9974;
	and.pred  	%p4890, %p4887, %p4889;
	or.pred  	%p4891, %p4888, %p4890;
	selp.u64 	%rd9984, 1, 0, %p4891;
	add.s64 	%rd9985, %rd9975, %rd9984;
	add.s64 	%rd9986, %rd9985, %rd9969;
	setp.lt.u64 	%p4892, %rd9986, %rd9975;
	setp.eq.s64 	%p4893, %rd9986, %rd9975;
	and.pred  	%p4894, %p4891, %p4893;
	or.pred  	%p4895, %p4892, %p4894;
	selp.u64 	%rd9987, 1, 0, %p4895;
	add.s64 	%rd9988, %rd9976, %rd9987;
	add.s64 	%rd9989, %rd9988, %rd9971;
	mad.lo.s64 	%rd12610, %rd9847, %rd9847, %rd9977;
	setp.lt.u64 	%p4896, %rd12610, %rd9977;
	selp.u64 	%rd9990, 1, 0, %p4896;
	add.s64 	%rd9991, %rd9980, %rd9875;
	add.s64 	%rd12611, %rd9991, %rd9990;
	setp.lt.u64 	%p4897, %rd12611, %rd9875;
	setp.eq.s64 	%p4898, %rd12611, %rd9875;
	and.pred  	%p4899, %p4896, %p4898;
	or.pred  	%p4900, %p4897, %p4899;
	selp.u64 	%rd9992, 1, 0, %p4900;
	add.s64 	%rd9993, %rd9983, %rd9903;
	add.s64 	%rd12612, %rd9993, %rd9992;
	setp.lt.u64 	%p4901, %rd12612, %rd9903;
	setp.eq.s64 	%p4902, %rd12612, %rd9903;
	and.pred  	%p4903, %p4900, %p4902;
	or.pred  	%p4904, %p4901, %p4903;
	selp.u64 	%rd9994, 1, 0, %p4904;
	add.s64 	%rd9995, %rd9986, %rd9930;
	add.s64 	%rd12613, %rd9995, %rd9994;
	setp.lt.u64 	%p4905, %rd12613, %rd9930;
	setp.eq.s64 	%p4906, %rd12613, %rd9930;
	and.pred  	%p4907, %p4904, %p4906;
	or.pred  	%p4908, %p4905, %p4907;
	selp.u64 	%rd9996, 1, 0, %p4908;
	add.s64 	%rd12605, %rd9989, %rd9996;
	setp.eq.s64 	%p4909, %rd12605, 0;
	@%p4909 bra 	$L__BB1_366;
	mov.u64 	%rd12606, %rd12613;
	mov.u64 	%rd12607, %rd12612;
	mov.u64 	%rd12608, %rd12611;
$L__BB1_365:
	mul.lo.s64 	%rd9998, %rd12605, 977;
	shl.b64 	%rd9999, %rd12605, 32;
	add.s64 	%rd12610, %rd9998, %rd12610;
	setp.lt.u64 	%p4910, %rd12610, %rd9998;
	selp.u64 	%rd10000, 1, 0, %p4910;
	add.s64 	%rd10001, %rd9999, %rd12608;
	add.s64 	%rd12611, %rd10001, %rd10000;
	setp.lt.u64 	%p4911, %rd12611, %rd12608;
	setp.eq.s64 	%p4912, %rd12611, %rd12608;
	and.pred  	%p4913, %p4910, %p4912;
	or.pred  	%p4914, %p4911, %p4913;
	selp.u64 	%rd10002, 1, 0, %p4914;
	add.s64 	%rd12612, %rd12607, %rd10002;
	setp.lt.u64 	%p4915, %rd12612, %rd12607;
	selp.u64 	%rd10003, 1, 0, %p4915;
	add.s64 	%rd12613, %rd12606, %rd10003;
	setp.lt.u64 	%p4916, %rd12613, %rd12606;
	mov.b64 	%rd12605, 1;
	mov.u64 	%rd12606, %rd12613;
	mov.u64 	%rd12607, %rd12612;
	mov.u64 	%rd12608, %rd12611;
	@%p4916 bra 	$L__BB1_365;
$L__BB1_366:
	setp.lt.u64 	%p4918, %rd12610, %rd1337;
	selp.u64 	%rd1543, 1, 0, %p4918;
	setp.lt.u64 	%p4919, %rd12611, %rd1339;
	setp.eq.s64 	%p4920, %rd12611, %rd1339;
	and.pred  	%p4921, %p4918, %p4920;
	or.pred  	%p4922, %p4919, %p4921;
	selp.u64 	%rd1544, 1, 0, %p4922;
	setp.lt.u64 	%p4923, %rd12612, %rd1341;
	setp.eq.s64 	%p4924, %rd12612, %rd1341;
	and.pred  	%p4925, %p4924, %p4922;
	or.pred  	%p253, %p4923, %p4925;
	setp.lt.u64 	%p4926, %rd12613, %rd1318;
	mov.pred 	%p6090, 0;
	@%p4926 bra 	$L__BB1_368;
	not.pred 	%p4927, %p253;
	setp.ne.s64 	%p4928, %rd12613, %rd1318;
	or.pred  	%p6090, %p4928, %p4927;
$L__BB1_368:
	selp.b64 	%rd10004, %rd1337, 0, %p6090;
	sub.s64 	%rd1546, %rd12610, %rd10004;
	add.s64 	%rd10005, %rd1339, %rd1543;
	selp.b64 	%rd10006, %rd10005, 0, %p6090;
	sub.s64 	%rd1548, %rd12611, %rd10006;
	add.s64 	%rd10007, %rd1341, %rd1544;
	selp.b64 	%rd10008, %rd10007, 0, %p6090;
	sub.s64 	%rd1550, %rd12612, %rd10008;
	selp.u64 	%rd10009, 1, 0, %p253;
	add.s64 	%rd10010, %rd1318, %rd10009;
	selp.b64 	%rd10011, %rd10010, 0, %p6090;
	sub.s64 	%rd1551, %rd12613, %rd10011;
	mul.hi.u64 	%rd10012, %rd12601, %rd1546;
	mul.lo.s64 	%rd10013, %rd1548, %rd12601;
	mul.hi.u64 	%rd10014, %rd12601, %rd1548;
	add.s64 	%rd10015, %rd10013, %rd10012;
	setp.lt.u64 	%p4929, %rd10015, %rd10013;
	selp.u64 	%rd10016, 1, 0, %p4929;
	add.s64 	%rd10017, %rd10014, %rd10016;
	mul.lo.s64 	%rd10018, %rd1550, %rd12601;
	mul.hi.u64 	%rd10019, %rd12601, %rd1550;
	add.s64 	%rd10020, %rd10018, %rd10017;
	setp.lt.u64 	%p4930, %rd10020, %rd10018;
	selp.u64 	%rd10021, 1, 0, %p4930;
	add.s64 	%rd10022, %rd10019, %rd10021;
	mul.lo.s64 	%rd10023, %rd1551, %rd12601;
	mul.hi.u64 	%rd10024, %rd12601, %rd1551;
	add.s64 	%rd10025, %rd10023, %rd10022;
	setp.lt.u64 	%p4931, %rd10025, %rd10023;
	selp.u64 	%rd10026, 1, 0, %p4931;
	add.s64 	%rd10027, %rd10024, %rd10026;
	mul.lo.s64 	%rd10028, %rd1546, %rd12602;
	mul.hi.u64 	%rd10029, %rd12602, %rd1546;
	add.s64 	%rd10030, %rd10028, %rd10015;
	setp.lt.u64 	%p4932, %rd10030, %rd10028;
	selp.u64 	%rd10031, 1, 0, %p4932;
	add.s64 	%rd10032, %rd10029, %rd10031;
	mul.lo.s64 	%rd10033, %rd1548, %rd12602;
	mul.hi.u64 	%rd10034, %rd12602, %rd1548;
	add.s64 	%rd10035, %rd10033, %rd10020;
	setp.lt.u64 	%p4933, %rd10035, %rd10033;
	selp.u64 	%rd10036, 1, 0, %p4933;
	add.s64 	%rd10037, %rd10035, %rd10032;
	setp.lt.u64 	%p4934, %rd10037, %rd10035;
	selp.u64 	%rd10038, 1, 0, %p4934;
	add.s64 	%rd10039, %rd10034, %rd10036;
	add.s64 	%rd10040, %rd10039, %rd10038;
	mul.lo.s64 	%rd10041, %rd1550, %rd12602;
	mul.hi.u64 	%rd10042, %rd12602, %rd1550;
	add.s64 	%rd10043, %rd10041, %rd10025;
	setp.lt.u64 	%p4935, %rd10043, %rd10041;
	selp.u64 	%rd10044, 1, 0, %p4935;
	add.s64 	%rd10045, %rd10043, %rd10040;
	setp.lt.u64 	%p4936, %rd10045, %rd10043;
	selp.u64 	%rd10046, 1, 0, %p4936;
	add.s64 	%rd10047, %rd10042, %rd10044;
	add.s64 	%rd10048, %rd10047, %rd10046;
	mul.lo.s64 	%rd10049, %rd1551, %rd12602;
	mul.hi.u64 	%rd10050, %rd12602, %rd1551;
	add.s64 	%rd10051, %rd10049, %rd10027;
	setp.lt.u64 	%p4937, %rd10051, %rd10049;
	selp.u64 	%rd10052, 1, 0, %p4937;
	add.s64 	%rd10053, %rd10051, %rd10048;
	setp.lt.u64 	%p4938, %rd10053, %rd10051;
	selp.u64 	%rd10054, 1, 0, %p4938;
	add.s64 	%rd10055, %rd10050, %rd10052;
	add.s64 	%rd10056, %rd10055, %rd10054;
	mul.lo.s64 	%rd10057, %rd1546, %rd12603;
	mul.hi.u64 	%rd10058, %rd12603, %rd1546;
	add.s64 	%rd10059, %rd10057, %rd10037;
	setp.lt.u64 	%p4939, %rd10059, %rd10057;
	selp.u64 	%rd10060, 1, 0, %p4939;
	add.s64 	%rd10061, %rd10058, %rd10060;
	mul.lo.s64 	%rd10062, %rd1548, %rd12603;
	mul.hi.u64 	%rd10063, %rd12603, %rd1548;
	add.s64 	%rd10064, %rd10062, %rd10045;
	setp.lt.u64 	%p4940, %rd10064, %rd10062;
	selp.u64 	%rd10065, 1, 0, %p4940;
	add.s64 	%rd10066, %rd10064, %rd10061;
	setp.lt.u64 	%p4941, %rd10066, %rd10064;
	selp.u64 	%rd10067, 1, 0, %p4941;
	add.s64 	%rd10068, %rd10063, %rd10065;
	add.s64 	%rd10069, %rd10068, %rd10067;
	mul.lo.s64 	%rd10070, %rd1550, %rd12603;
	mul.hi.u64 	%rd10071, %rd12603, %rd1550;
	add.s64 	%rd10072, %rd10070, %rd10053;
	setp.lt.u64 	%p4942, %rd10072, %rd10070;
	selp.u64 	%rd10073, 1, 0, %p4942;
	add.s64 	%rd10074, %rd10072, %rd10069;
	setp.lt.u64 	%p4943, %rd10074, %rd10072;
	selp.u64 	%rd10075, 1, 0, %p4943;
	add.s64 	%rd10076, %rd10071, %rd10073;
	add.s64 	%rd10077, %rd10076, %rd10075;
	mul.lo.s64 	%rd10078, %rd1551, %rd12603;
	mul.hi.u64 	%rd10079, %rd12603, %rd1551;
	add.s64 	%rd10080, %rd10078, %rd10056;
	setp.lt.u64 	%p4944, %rd10080, %rd10078;
	selp.u64 	%rd10081, 1, 0, %p4944;
	add.s64 	%rd10082, %rd10080, %rd10077;
	setp.lt.u64 	%p4945, %rd10082, %rd10080;
	selp.u64 	%rd10083, 1, 0, %p4945;
	add.s64 	%rd10084, %rd10079, %rd10081;
	add.s64 	%rd10085, %rd10084, %rd10083;
	mul.lo.s64 	%rd10086, %rd1546, %rd12604;
	mul.hi.u64 	%rd10087, %rd12604, %rd1546;
	add.s64 	%rd10088, %rd10086, %rd10066;
	setp.lt.u64 	%p4946, %rd10088, %rd10086;
	selp.u64 	%rd10089, 1, 0, %p4946;
	add.s64 	%rd10090, %rd10087, %rd10089;
	mul.lo.s64 	%rd10091, %rd1548, %rd12604;
	mul.hi.u64 	%rd10092, %rd12604, %rd1548;
	add.s64 	%rd10093, %rd10091, %rd10074;
	setp.lt.u64 	%p4947, %rd10093, %rd10091;
	selp.u64 	%rd10094, 1, 0, %p4947;
	add.s64 	%rd10095, %rd10093, %rd10090;
	setp.lt.u64 	%p4948, %rd10095, %rd10093;
	selp.u64 	%rd10096, 1, 0, %p4948;
	add.s64 	%rd10097, %rd10092, %rd10094;
	add.s64 	%rd10098, %rd10097, %rd10096;
	mul.lo.s64 	%rd10099, %rd1550, %rd12604;
	mul.hi.u64 	%rd10100, %rd12604, %rd1550;
	add.s64 	%rd10101, %rd10099, %rd10082;
	setp.lt.u64 	%p4949, %rd10101, %rd10099;
	selp.u64 	%rd10102, 1, 0, %p4949;
	add.s64 	%rd10103, %rd10101, %rd10098;
	setp.lt.u64 	%p4950, %rd10103, %rd10101;
	selp.u64 	%rd10104, 1, 0, %p4950;
	add.s64 	%rd10105, %rd10100, %rd10102;
	add.s64 	%rd10106, %rd10105, %rd10104;
	mul.lo.s64 	%rd10107, %rd1551, %rd12604;
	mul.hi.u64 	%rd10108, %rd12604, %rd1551;
	add.s64 	%rd10109, %rd10107, %rd10085;
	setp.lt.u64 	%p4951, %rd10109, %rd10107;
	selp.u64 	%rd10110, 1, 0, %p4951;
	add.s64 	%rd10111, %rd10109, %rd10106;
	setp.lt.u64 	%p4952, %rd10111, %rd10109;
	selp.u64 	%rd10112, 1, 0, %p4952;
	add.s64 	%rd10113, %rd10108, %rd10110;
	add.s64 	%rd10114, %rd10113, %rd10112;
	mov.b64 	%rd10115, 977;
	mul.hi.u64 	%rd10116, %rd10095, %rd10115;
	mul.lo.s64 	%rd10117, %rd10103, 977;
	mul.hi.u64 	%rd10118, %rd10103, %rd10115;
	add.s64 	%rd10119, %rd10117, %rd10116;
	setp.lt.u64 	%p4953, %rd10119, %rd10117;
	selp.u64 	%rd10120, 1, 0, %p4953;
	add.s64 	%rd10121, %rd10118, %rd10120;
	mul.lo.s64 	%rd10122, %rd10111, 977;
	mul.hi.u64 	%rd10123, %rd10111, %rd10115;
	add.s64 	%rd10124, %rd10122, %rd10121;
	setp.lt.u64 	%p4954, %rd10124, %rd10122;
	selp.u64 	%rd10125, 1, 0, %p4954;
	add.s64 	%rd10126, %rd10123, %rd10125;
	mul.lo.s64 	%rd10127, %rd10114, 977;
	mul.hi.u64 	%rd10128, %rd10114, %rd10115;
	add.s64 	%rd10129, %rd10127, %rd10126;
	setp.lt.u64 	%p4955, %rd10129, %rd10127;
	selp.u64 	%rd10130, 1, 0, %p4955;
	add.s64 	%rd10131, %rd10128, %rd10130;
	shl.b64 	%rd10132, %rd10095, 32;
	mov.b64 	{%r558, %r559}, %rd10095;
	mov.b64 	{%r560, %r561}, %rd10103;
	mov.b64 	%rd10133, {%r559, %r560};
	mov.b64 	{%r562, %r563}, %rd10111;
	mov.b64 	%rd10134, {%r561, %r562};
	mov.b64 	{%r564, %r565}, %rd10114;
	mov.b64 	%rd10135, {%r563, %r564};
	shr.u64 	%rd10136, %rd10114, 32;
	mad.lo.s64 	%rd10137, %rd10095, 977, %rd10132;
	setp.lt.u64 	%p4956, %rd10137, %rd10132;
	selp.u64 	%rd10138, 1, 0, %p4956;
	add.s64 	%rd10139, %rd10133, %rd10138;
	add.s64 	%rd10140, %rd10139, %rd10119;
	setp.lt.u64 	%p4957, %rd10140, %rd10133;
	setp.eq.s64 	%p4958, %rd10140, %rd10133;
	and.pred  	%p4959, %p4956, %p4958;
	or.pred  	%p4960, %p4957, %p4959;
	selp.u64 	%rd10141, 1, 0, %p4960;
	add.s64 	%rd10142, %rd10134, %rd10141;
	add.s64 	%rd10143, %rd10142, %rd10124;
	setp.lt.u64 	%p4961, %rd10143, %rd10134;
	setp.eq.s64 	%p4962, %rd10143, %rd10134;
	and.pred  	%p4963, %p4960, %p4962;
	or.pred  	%p4964, %p4961, %p4963;
	selp.u64 	%rd10144, 1, 0, %p4964;
	add.s64 	%rd10145, %rd10135, %rd10144;
	add.s64 	%rd10146, %rd10145, %rd10129;
	setp.lt.u64 	%p4965, %rd10146, %rd10135;
	setp.eq.s64 	%p4966, %rd10146, %rd10135;
	and.pred  	%p4967, %p4964, %p4966;
	or.pred  	%p4968, %p4965, %p4967;
	selp.u64 	%rd10147, 1, 0, %p4968;
	add.s64 	%rd10148, %rd10136, %rd10147;
	add.s64 	%rd10149, %rd10148, %rd10131;
	mad.lo.s64 	%rd12619, %rd1546, %rd12601, %rd10137;
	setp.lt.u64 	%p4969, %rd12619, %rd10137;
	selp.u64 	%rd10150, 1, 0, %p4969;
	add.s64 	%rd10151, %rd10140, %rd10030;
	add.s64 	%rd12620, %rd10151, %rd10150;
	setp.lt.u64 	%p4970, %rd12620, %rd10030;
	setp.eq.s64 	%p4971, %rd12620, %rd10030;
	and.pred  	%p4972, %p4969, %p4971;
	or.pred  	%p4973, %p4970, %p4972;
	selp.u64 	%rd10152, 1, 0, %p4973;
	add.s64 	%rd10153, %rd10143, %rd10059;
	add.s64 	%rd12621, %rd10153, %rd10152;
	setp.lt.u64 	%p4974, %rd12621, %rd10059;
	setp.eq.s64 	%p4975, %rd12621, %rd10059;
	and.pred  	%p4976, %p4973, %p4975;
	or.pred  	%p4977, %p4974, %p4976;
	selp.u64 	%rd10154, 1, 0, %p4977;
	add.s64 	%rd10155, %rd10146, %rd10088;
	add.s64 	%rd12622, %rd10155, %rd10154;
	setp.lt.u64 	%p4978, %rd12622, %rd10088;
	setp.eq.s64 	%p4979, %rd12622, %rd10088;
	and.pred  	%p4980, %p4977, %p4979;
	or.pred  	%p4981, %p4978, %p4980;
	selp.u64 	%rd10156, 1, 0, %p4981;
	add.s64 	%rd12614, %rd10149, %rd10156;
	setp.eq.s64 	%p4982, %rd12614, 0;
	@%p4982 bra 	$L__BB1_371;
	mov.u64 	%rd12615, %rd12622;
	mov.u64 	%rd12616, %rd12621;
	mov.u64 	%rd12617, %rd12620;
$L__BB1_370:
	mul.lo.s64 	%rd10158, %rd12614, 977;
	shl.b64 	%rd10159, %rd12614, 32;
	add.s64 	%rd12619, %rd10158, %rd12619;
	setp.lt.u64 	%p4983, %rd12619, %rd10158;
	selp.u64 	%rd10160, 1, 0, %p4983;
	add.s64 	%rd10161, %rd10159, %rd12617;
	add.s64 	%rd12620, %rd10161, %rd10160;
	setp.lt.u64 	%p4984, %rd12620, %rd12617;
	setp.eq.s64 	%p4985, %rd12620, %rd12617;
	and.pred  	%p4986, %p4983, %p4985;
	or.pred  	%p4987, %p4984, %p4986;
	selp.u64 	%rd10162, 1, 0, %p4987;
	add.s64 	%rd12621, %rd12616, %rd10162;
	setp.lt.u64 	%p4988, %rd12621, %rd12616;
	selp.u64 	%rd10163, 1, 0, %p4988;
	add.s64 	%rd12622, %rd12615, %rd10163;
	setp.lt.u64 	%p4989, %rd12622, %rd12615;
	mov.b64 	%rd12614, 1;
	mov.u64 	%rd12615, %rd12622;
	mov.u64 	%rd12616, %rd12621;
	mov.u64 	%rd12617, %rd12620;
	@%p4989 bra 	$L__BB1_370;
$L__BB1_371:
	setp.lt.u64 	%p4991, %rd12619, %rd1337;
	selp.u64 	%rd1570, 1, 0, %p4991;
	setp.lt.u64 	%p4992, %rd12620, %rd1339;
	setp.eq.s64 	%p4993, %rd12620, %rd1339;
	and.pred  	%p4994, %p4991, %p4993;
	or.pred  	%p4995, %p4992, %p4994;
	selp.u64 	%rd1571, 1, 0, %p4995;
	setp.lt.u64 	%p4996, %rd12621, %rd1341;
	setp.eq.s64 	%p4997, %rd12621, %rd1341;
	and.pred  	%p4998, %p4997, %p4995;
	or.pred  	%p256, %p4996, %p4998;
	setp.lt.u64 	%p4999, %rd12622, %rd1318;
	mov.pred 	%p6091, 0;
	@%p4999 bra 	$L__BB1_373;
	not.pred 	%p5000, %p256;
	setp.ne.s64 	%p5001, %rd12622, %rd1318;
	or.pred  	%p6091, %p5001, %p5000;
$L__BB1_373:
	selp.b64 	%rd10164, %rd1337, 0, %p6091;
	sub.s64 	%rd1572, %rd12619, %rd10164;
	add.s64 	%rd10165, %rd1339, %rd1570;
	selp.b64 	%rd10166, %rd10165, 0, %p6091;
	sub.s64 	%rd1573, %rd12620, %rd10166;
	add.s64 	%rd10167, %rd1341, %rd1571;
	selp.b64 	%rd10168, %rd10167, 0, %p6091;
	sub.s64 	%rd1574, %rd12621, %rd10168;
	selp.u64 	%rd10169, 1, 0, %p256;
	add.s64 	%rd10170, %rd1318, %rd10169;
	selp.b64 	%rd10171, %rd10170, 0, %p6091;
	sub.s64 	%rd1575, %rd12622, %rd10171;
	sub.s64 	%rd12623, %rd1502, %rd1458;
	setp.lt.u64 	%p5002, %rd1502, %rd1458;
	selp.s64 	%rd10172, -1, 0, %p5002;
	add.s64 	%rd10173, %rd1503, %rd10172;
	sub.s64 	%rd12624, %rd10173, %rd1459;
	setp.lt.u64 	%p5003, %rd1503, %rd1459;
	setp.eq.s64 	%p5004, %rd1503, %rd1459;
	and.pred  	%p5005, %p5002, %p5004;
	or.pred  	%p5006, %p5003, %p5005;
	selp.s64 	%rd10174, -1, 0, %p5006;
	sub.s64 	%rd10175, %rd1504, %rd1460;
	add.s64 	%rd12625, %rd10175, %rd10174;
	setp.lt.u64 	%p5007, %rd1504, %rd1460;
	setp.eq.s64 	%p5008, %rd1504, %rd1460;
	and.pred  	%p5009, %p5006, %p5008;
	or.pred  	%p5010, %p5007, %p5009;
	not.pred 	%p5011, %p5010;
	selp.s64 	%rd10176, -1, 0, %p5010;
	sub.s64 	%rd10177, %rd1505, %rd1461;
	add.s64 	%rd12626, %rd10177, %rd10176;
	setp.ge.u64 	%p5012, %rd1505, %rd1461;
	setp.ne.s64 	%p5013, %rd1505, %rd1461;
	or.pred  	%p5014, %p5013, %p5011;
	and.pred  	%p5015, %p5012, %p5014;
	@%p5015 bra 	$L__BB1_375;
	add.s64 	%rd12623, %rd1337, %rd12623;
	setp.lt.u64 	%p5016, %rd12623, %rd1337;
	selp.u64 	%rd10178, 1, 0, %p5016;
	add.s64 	%rd10179, %rd1339, %rd12624;
	add.s64 	%rd1581, %rd10179, %rd10178;
	setp.lt.u64 	%p5017, %rd1581, %rd12624;
	setp.eq.s64 	%p5018, %rd1581, %rd12624;
	and.pred  	%p5019, %p5016, %p5018;
	or.pred  	%p5020, %p5017, %p5019;
	selp.u64 	%rd10180, 1, 0, %p5020;
	add.s64 	%rd10181, %rd1341, %rd12625;
	add.s64 	%rd1582, %rd10181, %rd10180;
	setp.lt.u64 	%p5021, %rd1582, %rd12625;
	setp.eq.s64 	%p5022, %rd1582, %rd12625;
	and.pred  	%p5023, %p5020, %p5022;
	or.pred  	%p5025, %p5021, %p5023;
	selp.u64 	%rd10182, 1, 0, %p5025;
	add.s64 	%rd10183, %rd1318, %rd12626;
	add.s64 	%rd12626, %rd10183, %rd10182;
	mov.u64 	%rd12624, %rd1581;
	mov.u64 	%rd12625, %rd1582;
$L__BB1_375:
	shl.b64 	%rd1588, %rd12623, 1;
	setp.lt.s64 	%p5027, %rd12623, 0;
	mov.b64 	{%r566, %r567}, %rd12624;
	mov.b64 	{%r568, %r569}, %rd12623;
	shf.l.wrap.b32 	%r570, %r569, %r566, 1;
	shf.l.wrap.b32 	%r571, %r566, %r567, 1;
	mov.b64 	%rd1589, {%r570, %r571};
	setp.lt.u64 	%p5028, %rd1589, %rd12624;
	setp.eq.s64 	%p5029, %rd1589, %rd12624;
	and.pred  	%p5030, %p5027, %p5029;
	or.pred  	%p5031, %p5028, %p5030;
	selp.u64 	%rd10184, 1, 0, %p5031;
	shl.b64 	%rd10185, %rd12625, 1;
	or.b64  	%rd1590, %rd10185, %rd10184;
	setp.lt.u64 	%p5032, %rd1590, %rd12625;
	setp.eq.s64 	%p5033, %rd1590, %rd12625;
	and.pred  	%p5034, %p5031, %p5033;
	or.pred  	%p259, %p5032, %p5034;
	selp.u64 	%rd10186, 1, 0, %p259;
	shl.b64 	%rd10187, %rd12626, 1;
	or.b64  	%rd1591, %rd10187, %rd10186;
	setp.lt.u64 	%p5035, %rd1591, %rd12626;
	mov.pred 	%p6092, -1;
	@%p5035 bra 	$L__BB1_377;
	setp.eq.s64 	%p5036, %rd1591, %rd12626;
	and.pred  	%p6092, %p259, %p5036;
$L__BB1_377:
	setp.lt.u64 	%p5038, %rd1588, %rd1337;
	selp.u64 	%rd1592, 1, 0, %p5038;
	setp.lt.u64 	%p5039, %rd1589, %rd1339;
	setp.eq.s64 	%p5040, %rd1589, %rd1339;
	and.pred  	%p5041, %p5038, %p5040;
	or.pred  	%p5042, %p5039, %p5041;
	selp.u64 	%rd1593, 1, 0, %p5042;
	setp.lt.u64 	%p5043, %rd1590, %rd1341;
	setp.eq.s64 	%p5044, %rd1590, %rd1341;
	and.pred  	%p5045, %p5044, %p5042;
	or.pred  	%p262, %p5043, %p5045;
	setp.lt.u64 	%p5046, %rd1591, %rd1318;
	mov.pred 	%p6093, 0;
	@%p5046 bra 	$L__BB1_379;
	not.pred 	%p5047, %p262;
	setp.ne.s64 	%p5048, %rd1591, %rd1318;
	or.pred  	%p6093, %p5048, %p5047;
$L__BB1_379:
	or.pred  	%p5049, %p6092, %p6093;
	selp.b64 	%rd10188, %rd1337, 0, %p5049;
	sub.s64 	%rd1594, %rd1588, %rd10188;
	add.s64 	%rd10189, %rd1339, %rd1592;
	selp.b64 	%rd10190, %rd10189, 0, %p5049;
	sub.s64 	%rd1595, %rd1589, %rd10190;
	add.s64 	%rd10191, %rd1341, %rd1593;
	selp.b64 	%rd10192, %rd10191, 0, %p5049;
	sub.s64 	%rd1596, %rd1590, %rd10192;
	selp.u64 	%rd10193, 1, 0, %p262;
	add.s64 	%rd10194, %rd1318, %rd10193;
	selp.b64 	%rd10195, %rd10194, 0, %p5049;
	sub.s64 	%rd1597, %rd1591, %rd10195;
	mul.hi.u64 	%rd10196, %rd1390, %rd1546;
	mul.lo.s64 	%rd10197, %rd1548, %rd1390;
	mul.hi.u64 	%rd10198, %rd1390, %rd1548;
	add.s64 	%rd10199, %rd10197, %rd10196;
	setp.lt.u64 	%p5050, %rd10199, %rd10197;
	selp.u64 	%rd10200, 1, 0, %p5050;
	add.s64 	%rd10201, %rd10198, %rd10200;
	mul.lo.s64 	%rd10202, %rd1550, %rd1390;
	mul.hi.u64 	%rd10203, %rd1390, %rd1550;
	add.s64 	%rd10204, %rd10202, %rd10201;
	setp.lt.u64 	%p5051, %rd10204, %rd10202;
	selp.u64 	%rd10205, 1, 0, %p5051;
	add.s64 	%rd10206, %rd10203, %rd10205;
	mul.lo.s64 	%rd10207, %rd1551, %rd1390;
	mul.hi.u64 	%rd10208, %rd1390, %rd1551;
	add.s64 	%rd10209, %rd10207, %rd10206;
	setp.lt.u64 	%p5052, %rd10209, %rd10207;
	selp.u64 	%rd10210, 1, 0, %p5052;
	add.s64 	%rd10211, %rd10208, %rd10210;
	mul.lo.s64 	%rd10212, %rd1546, %rd1391;
	mul.hi.u64 	%rd10213, %rd1391, %rd1546;
	add.s64 	%rd10214, %rd10212, %rd10199;
	setp.lt.u64 	%p5053, %rd10214, %rd10212;
	selp.u64 	%rd10215, 1, 0, %p5053;
	add.s64 	%rd10216, %rd10213, %rd10215;
	mul.lo.s64 	%rd10217, %rd1548, %rd1391;
	mul.hi.u64 	%rd10218, %rd1391, %rd1548;
	add.s64 	%rd10219, %rd10217, %rd10204;
	setp.lt.u64 	%p5054, %rd10219, %rd10217;
	selp.u64 	%rd10220, 1, 0, %p5054;
	add.s64 	%rd10221, %rd10219, %rd10216;
	setp.lt.u64 	%p5055, %rd10221, %rd10219;
	selp.u64 	%rd10222, 1, 0, %p5055;
	add.s64 	%rd10223, %rd10218, %rd10220;
	add.s64 	%rd10224, %rd10223, %rd10222;
	mul.lo.s64 	%rd10225, %rd1550, %rd1391;
	mul.hi.u64 	%rd10226, %rd1391, %rd1550;
	add.s64 	%rd10227, %rd10225, %rd10209;
	setp.lt.u64 	%p5056, %rd10227, %rd10225;
	selp.u64 	%rd10228, 1, 0, %p5056;
	add.s64 	%rd10229, %rd10227, %rd10224;
	setp.lt.u64 	%p5057, %rd10229, %rd10227;
	selp.u64 	%rd10230, 1, 0, %p5057;
	add.s64 	%rd10231, %rd10226, %rd10228;
	add.s64 	%rd10232, %rd10231, %rd10230;
	mul.lo.s64 	%rd10233, %rd1551, %rd1391;
	mul.hi.u64 	%rd10234, %rd1391, %rd1551;
	add.s64 	%rd10235, %rd10233, %rd10211;
	setp.lt.u64 	%p5058, %rd10235, %rd10233;
	selp.u64 	%rd10236, 1, 0, %p5058;
	add.s64 	%rd10237, %rd10235, %rd10232;
	setp.lt.u64 	%p5059, %rd10237, %rd10235;
	selp.u64 	%rd10238, 1, 0, %p5059;
	add.s64 	%rd10239, %rd10234, %rd10236;
	add.s64 	%rd10240, %rd10239, %rd10238;
	mul.lo.s64 	%rd10241, %rd1546, %rd1392;
	mul.hi.u64 	%rd10242, %rd1392, %rd1546;
	add.s64 	%rd10243, %rd10241, %rd10221;
	setp.lt.u64 	%p5060, %rd10243, %rd10241;
	selp.u64 	%rd10244, 1, 0, %p5060;
	add.s64 	%rd10245, %rd10242, %rd10244;
	mul.lo.s64 	%rd10246, %rd1548, %rd1392;
	mul.hi.u64 	%rd10247, %rd1392, %rd1548;
	add.s64 	%rd10248, %rd10246, %rd10229;
	setp.lt.u64 	%p5061, %rd10248, %rd10246;
	selp.u64 	%rd10249, 1, 0, %p5061;
	add.s64 	%rd10250, %rd10248, %rd10245;
	setp.lt.u64 	%p5062, %rd10250, %rd10248;
	selp.u64 	%rd10251, 1, 0, %p5062;
	add.s64 	%rd10252, %rd10247, %rd10249;
	add.s64 	%rd10253, %rd10252, %rd10251;
	mul.lo.s64 	%rd10254, %rd1550, %rd1392;
	mul.hi.u64 	%rd10255, %rd1392, %rd1550;
	add.s64 	%rd10256, %rd10254, %rd10237;
	setp.lt.u64 	%p5063, %rd10256, %rd10254;
	selp.u64 	%rd10257, 1, 0, %p5063;
	add.s64 	%rd10258, %rd10256, %rd10253;
	setp.lt.u64 	%p5064, %rd10258, %rd10256;
	selp.u64 	%rd10259, 1, 0, %p5064;
	add.s64 	%rd10260, %rd10255, %rd10257;
	add.s64 	%rd10261, %rd10260, %rd10259;
	mul.lo.s64 	%rd10262, %rd1551, %rd1392;
	mul.hi.u64 	%rd10263, %rd1392, %rd1551;
	add.s64 	%rd10264, %rd10262, %rd10240;
	setp.lt.u64 	%p5065, %rd10264, %rd10262;
	selp.u64 	%rd10265, 1, 0, %p5065;
	add.s64 	%rd10266, %rd10264, %rd10261;
	setp.lt.u64 	%p5066, %rd10266, %rd10264;
	selp.u64 	%rd10267, 1, 0, %p5066;
	add.s64 	%rd10268, %rd10263, %rd10265;
	add.s64 	%rd10269, %rd10268, %rd10267;
	mul.lo.s64 	%rd10270, %rd1546, %rd1393;
	mul.hi.u64 	%rd10271, %rd1393, %rd1546;
	add.s64 	%rd10272, %rd10270, %rd10250;
	setp.lt.u64 	%p5067, %rd10272, %rd10270;
	selp.u64 	%rd10273, 1, 0, %p5067;
	add.s64 	%rd10274, %rd10271, %rd10273;
	mul.lo.s64 	%rd10275, %rd1548, %rd1393;
	mul.hi.u64 	%rd10276, %rd1393, %rd1548;
	add.s64 	%rd10277, %rd10275, %rd10258;
	setp.lt.u64 	%p5068, %rd10277, %rd10275;
	selp.u64 	%rd10278, 1, 0, %p5068;
	add.s64 	%rd10279, %rd10277, %rd10274;
	setp.lt.u64 	%p5069, %rd10279, %rd10277;
	selp.u64 	%rd10280, 1, 0, %p5069;
	add.s64 	%rd10281, %rd10276, %rd10278;
	add.s64 	%rd10282, %rd10281, %rd10280;
	mul.lo.s64 	%rd10283, %rd1550, %rd1393;
	mul.hi.u64 	%rd10284, %rd1393, %rd1550;
	add.s64 	%rd10285, %rd10283, %rd10266;
	setp.lt.u64 	%p5070, %rd10285, %rd10283;
	selp.u64 	%rd10286, 1, 0, %p5070;
	add.s64 	%rd10287, %rd10285, %rd10282;
	setp.lt.u64 	%p5071, %rd10287, %rd10285;
	selp.u64 	%rd10288, 1, 0, %p5071;
	add.s64 	%rd10289, %rd10284, %rd10286;
	add.s64 	%rd10290, %rd10289, %rd10288;
	mul.lo.s64 	%rd10291, %rd1551, %rd1393;
	mul.hi.u64 	%rd10292, %rd1393, %rd1551;
	add.s64 	%rd10293, %rd10291, %rd10269;
	setp.lt.u64 	%p5072, %rd10293, %rd10291;
	selp.u64 	%rd10294, 1, 0, %p5072;
	add.s64 	%rd10295, %rd10293, %rd10290;
	setp.lt.u64 	%p5073, %rd10295, %rd10293;
	selp.u64 	%rd10296, 1, 0, %p5073;
	add.s64 	%rd10297, %rd10292, %rd10294;
	add.s64 	%rd10298, %rd10297, %rd10296;
	mov.b64 	%rd10299, 977;
	mul.hi.u64 	%rd10300, %rd10279, %rd10299;
	mul.lo.s64 	%rd10301, %rd10287, 977;
	mul.hi.u64 	%rd10302, %rd10287, %rd10299;
	add.s64 	%rd10303, %rd10301, %rd10300;
	setp.lt.u64 	%p5074, %rd10303, %rd10301;
	selp.u64 	%rd10304, 1, 0, %p5074;
	add.s64 	%rd10305, %rd10302, %rd10304;
	mul.lo.s64 	%rd10306, %rd10295, 977;
	mul.hi.u64 	%rd10307, %rd10295, %rd10299;
	add.s64 	%rd10308, %rd10306, %rd10305;
	setp.lt.u64 	%p5075, %rd10308, %rd10306;
	selp.u64 	%rd10309, 1, 0, %p5075;
	add.s64 	%rd10310, %rd10307, %rd10309;
	mul.lo.s64 	%rd10311, %rd10298, 977;
	mul.hi.u64 	%rd10312, %rd10298, %rd10299;
	add.s64 	%rd10313, %rd10311, %rd10310;
	setp.lt.u64 	%p5076, %rd10313, %rd10311;
	selp.u64 	%rd10314, 1, 0, %p5076;
	add.s64 	%rd10315, %rd10312, %rd10314;
	shl.b64 	%rd10316, %rd10279, 32;
	mov.b64 	{%r572, %r573}, %rd10279;
	mov.b64 	{%r574, %r575}, %rd10287;
	mov.b64 	%rd10317, {%r573, %r574};
	mov.b64 	{%r576, %r577}, %rd10295;
	mov.b64 	%rd10318, {%r575, %r576};
	mov.b64 	{%r578, %r579}, %rd10298;
	mov.b64 	%rd10319, {%r577, %r578};
	shr.u64 	%rd10320, %rd10298, 32;
	mad.lo.s64 	%rd10321, %rd10279, 977, %rd10316;
	setp.lt.u64 	%p5077, %rd10321, %rd10316;
	selp.u64 	%rd10322, 1, 0, %p5077;
	add.s64 	%rd10323, %rd10317, %rd10322;
	add.s64 	%rd10324, %rd10323, %rd10303;
	setp.lt.u64 	%p5078, %rd10324, %rd10317;
	setp.eq.s64 	%p5079, %rd10324, %rd10317;
	and.pred  	%p5080, %p5077, %p5079;
	or.pred  	%p5081, %p5078, %p5080;
	selp.u64 	%rd10325, 1, 0, %p5081;
	add.s64 	%rd10326, %rd10318, %rd10325;
	add.s64 	%rd10327, %rd10326, %rd10308;
	setp.lt.u64 	%p5082, %rd10327, %rd10318;
	setp.eq.s64 	%p5083, %rd10327, %rd10318;
	and.pred  	%p5084, %p5081, %p5083;
	or.pred  	%p5085, %p5082, %p5084;
	selp.u64 	%rd10328, 1, 0, %p5085;
	add.s64 	%rd10329, %rd10319, %rd10328;
	add.s64 	%rd10330, %rd10329, %rd10313;
	setp.lt.u64 	%p5086, %rd10330, %rd10319;
	setp.eq.s64 	%p5087, %rd10330, %rd10319;
	and.pred  	%p5088, %p5085, %p5087;
	or.pred  	%p5089, %p5086, %p5088;
	selp.u64 	%rd10331, 1, 0, %p5089;
	add.s64 	%rd10332, %rd10320, %rd10331;
	add.s64 	%rd10333, %rd10332, %rd10315;
	mad.lo.s64 	%rd12632, %rd1546, %rd1390, %rd10321;
	setp.lt.u64 	%p5090, %rd12632, %rd10321;
	selp.u64 	%rd10334, 1, 0, %p5090;
	add.s64 	%rd10335, %rd10324, %rd10214;
	add.s64 	%rd12633, %rd10335, %rd10334;
	setp.lt.u64 	%p5091, %rd12633, %rd10214;
	setp.eq.s64 	%p5092, %rd12633, %rd10214;
	and.pred  	%p5093, %p5090, %p5092;
	or.pred  	%p5094, %p5091, %p5093;
	selp.u64 	%rd10336, 1, 0, %p5094;
	add.s64 	%rd10337, %rd10327, %rd10243;
	add.s64 	%rd12634, %rd10337, %rd10336;
	setp.lt.u64 	%p5095, %rd12634, %rd10243;
	setp.eq.s64 	%p5096, %rd12634, %rd10243;
	and.pred  	%p5097, %p5094, %p5096;
	or.pred  	%p5098, %p5095, %p5097;
	selp.u64 	%rd10338, 1, 0, %p5098;
	add.s64 	%rd10339, %rd10330, %rd10272;
	add.s64 	%rd12635, %rd10339, %rd10338;
	setp.lt.u64 	%p5099, %rd12635, %rd10272;
	setp.eq.s64 	%p5100, %rd12635, %rd10272;
	and.pred  	%p5101, %p5098, %p5100;
	or.pred  	%p5102, %p5099, %p5101;
	selp.u64 	%rd10340, 1, 0, %p5102;
	add.s64 	%rd12627, %rd10333, %rd10340;
	setp.eq.s64 	%p5103, %rd12627, 0;
	@%p5103 bra 	$L__BB1_382;
	mov.u64 	%rd12628, %rd12635;
	mov.u64 	%rd12629, %rd12634;
	mov.u64 	%rd12630, %rd12633;
$L__BB1_381:
	mul.lo.s64 	%rd10342, %rd12627, 977;
	shl.b64 	%rd10343, %rd12627, 32;
	add.s64 	%rd12632, %rd10342, %rd12632;
	setp.lt.u64 	%p5104, %rd12632, %rd10342;
	selp.u64 	%rd10344, 1, 0, %p5104;
	add.s64 	%rd10345, %rd10343, %rd12630;
	add.s64 	%rd12633, %rd10345, %rd10344;
	setp.lt.u64 	%p5105, %rd12633, %rd12630;
	setp.eq.s64 	%p5106, %rd12633, %rd12630;
	and.pred  	%p5107, %p5104, %p5106;
	or.pred  	%p5108, %p5105, %p5107;
	selp.u64 	%rd10346, 1, 0, %p5108;
	add.s64 	%rd12634, %rd12629, %rd10346;
	setp.lt.u64 	%p5109, %rd12634, %rd12629;
	selp.u64 	%rd10347, 1, 0, %p5109;
	add.s64 	%rd12635, %rd12628, %rd10347;
	setp.lt.u64 	%p5110, %rd12635, %rd12628;
	mov.b64 	%rd12627, 1;
	mov.u64 	%rd12628, %rd12635;
	mov.u64 	%rd12629, %rd12634;
	mov.u64 	%rd12630, %rd12633;
	@%p5110 bra 	$L__BB1_381;
$L__BB1_382:
	setp.lt.u64 	%p5112, %rd12632, %rd1337;
	selp.u64 	%rd1616, 1, 0, %p5112;
	setp.lt.u64 	%p5113, %rd12633, %rd1339;
	setp.eq.s64 	%p5114, %rd12633, %rd1339;
	and.pred  	%p5115, %p5112, %p5114;
	or.pred  	%p5116, %p5113, %p5115;
	selp.u64 	%rd1617, 1, 0, %p5116;
	setp.lt.u64 	%p5117, %rd12634, %rd1341;
	setp.eq.s64 	%p5118, %rd12634, %rd1341;
	and.pred  	%p5119, %p5118, %p5116;
	or.pred  	%p265, %p5117, %p5119;
	setp.lt.u64 	%p5120, %rd12635, %rd1318;
	mov.pred 	%p6094, 0;
	@%p5120 bra 	$L__BB1_384;
	not.pred 	%p5121, %p265;
	setp.ne.s64 	%p5122, %rd12635, %rd1318;
	or.pred  	%p6094, %p5122, %p5121;
$L__BB1_384:
	selp.b64 	%rd10348, %rd1337, 0, %p6094;
	sub.s64 	%rd1619, %rd12632, %rd10348;
	add.s64 	%rd10349, %rd1339, %rd1616;
	selp.b64 	%rd10350, %rd10349, 0, %p6094;
	sub.s64 	%rd1621, %rd12633, %rd10350;
	ld.const.u64 	%rd1622, [SECP256K1_P+16];
	add.s64 	%rd10351, %rd1622, %rd1617;
	selp.b64 	%rd10352, %rd10351, 0, %p6094;
	sub.s64 	%rd1623, %rd12634, %rd10352;
	selp.u64 	%rd10353, 1, 0, %p265;
	add.s64 	%rd10354, %rd1318, %rd10353;
	selp.b64 	%rd10355, %rd10354, 0, %p6094;
	sub.s64 	%rd1624, %rd12635, %rd10355;
	mul.hi.u64 	%rd10356, %rd1594, %rd1594;
	mul.lo.s64 	%rd10357, %rd1595, %rd1594;
	mul.hi.u64 	%rd10358, %rd1594, %rd1595;
	add.s64 	%rd10359, %rd10357, %rd10356;
	setp.lt.u64 	%p5123, %rd10359, %rd10357;
	selp.u64 	%rd10360, 1, 0, %p5123;
	add.s64 	%rd10361, %rd10358, %rd10360;
	mul.lo.s64 	%rd10362, %rd1596, %rd1594;
	mul.hi.u64 	%rd10363, %rd1594, %rd1596;
	add.s64 	%rd10364, %rd10362, %rd10361;
	setp.lt.u64 	%p5124, %rd10364, %rd10362;
	selp.u64 	%rd10365, 1, 0, %p5124;
	add.s64 	%rd10366, %rd10363, %rd10365;
	mul.lo.s64 	%rd10367, %rd1597, %rd1594;
	mul.hi.u64 	%rd10368, %rd1594, %rd1597;
	add.s64 	%rd10369, %rd10367, %rd10366;
	setp.lt.u64 	%p5125, %rd10369, %rd10367;
	selp.u64 	%rd10370, 1, 0, %p5125;
	add.s64 	%rd10371, %rd10368, %rd10370;
	mul.hi.u64 	%rd10372, %rd1595, %rd1594;
	add.s64 	%rd10373, %rd10359, %rd10357;
	setp.lt.u64 	%p5126, %rd10373, %rd10359;
	selp.u64 	%rd10374, 1, 0, %p5126;
	add.s64 	%rd10375, %rd10372, %rd10374;
	mul.lo.s64 	%rd10376, %rd1595, %rd1595;
	mul.hi.u64 	%rd10377, %rd1595, %rd1595;
	add.s64 	%rd10378, %rd10376, %rd10364;
	setp.lt.u64 	%p5127, %rd10378, %rd10376;
	selp.u64 	%rd10379, 1, 0, %p5127;
	add.s64 	%rd10380, %rd10378, %rd10375;
	setp.lt.u64 	%p5128, %rd10380, %rd10378;
	selp.u64 	%rd10381, 1, 0, %p5128;
	add.s64 	%rd10382, %rd10377, %rd10379;
	add.s64 	%rd10383, %rd10382, %rd10381;
	mul.lo.s64 	%rd10384, %rd1596, %rd1595;
	mul.hi.u64 	%rd10385, %rd1595, %rd1596;
	add.s64 	%rd10386, %rd10384, %rd10369;
	setp.lt.u64 	%p5129, %rd10386, %rd10384;
	selp.u64 	%rd10387, 1, 0, %p5129;
	add.s64 	%rd10388, %rd10386, %rd10383;
	setp.lt.u64 	%p5130, %rd10388, %rd10386;
	selp.u64 	%rd10389, 1, 0, %p5130;
	add.s64 	%rd10390, %rd10385, %rd10387;
	add.s64 	%rd10391, %rd10390, %rd10389;
	mul.lo.s64 	%rd10392, %rd1597, %rd1595;
	mul.hi.u64 	%rd10393, %rd1595, %rd1597;
	add.s64 	%rd10394, %rd10392, %rd10371;
	setp.lt.u64 	%p5131, %rd10394, %rd10392;
	selp.u64 	%rd10395, 1, 0, %p5131;
	add.s64 	%rd10396, %rd10394, %rd10391;
	setp.lt.u64 	%p5132, %rd10396, %rd10394;
	selp.u64 	%rd10397, 1, 0, %p5132;
	add.s64 	%rd10398, %rd10393, %rd10395;
	add.s64 	%rd10399, %rd10398, %rd10397;
	mul.hi.u64 	%rd10400, %rd1596, %rd1594;
	add.s64 	%rd10401, %rd10362, %rd10380;
	setp.lt.u64 	%p5133, %rd10401, %rd10362;
	selp.u64 	%rd10402, 1, 0, %p5133;
	add.s64 	%rd10403, %rd10400, %rd10402;
	mul.hi.u64 	%rd10404, %rd1596, %rd1595;
	add.s64 	%rd10405, %rd10384, %rd10388;
	setp.lt.u64 	%p5134, %rd10405, %rd10384;
	selp.u64 	%rd10406, 1, 0, %p5134;
	add.s64 	%rd10407, %rd10405, %rd10403;
	setp.lt.u64 	%p5135, %rd10407, %rd10405;
	selp.u64 	%rd10408, 1, 0, %p5135;
	add.s64 	%rd10409, %rd10404, %rd10406;
	add.s64 	%rd10410, %rd10409, %rd10408;
	mul.lo.s64 	%rd10411, %rd1596, %rd1596;
	mul.hi.u64 	%rd10412, %rd1596, %rd1596;
	add.s64 	%rd10413, %rd10411, %rd10396;
	setp.lt.u64 	%p5136, %rd10413, %rd10411;
	selp.u64 	%rd10414, 1, 0, %p5136;
	add.s64 	%rd10415, %rd10413, %rd10410;
	setp.lt.u64 	%p5137, %rd10415, %rd10413;
	selp.u64 	%rd10416, 1, 0, %p5137;
	add.s64 	%rd10417, %rd10412, %rd10414;
	add.s64 	%rd10418, %rd10417, %rd10416;
	mul.lo.s64 	%rd10419, %rd1597, %rd1596;
	mul.hi.u64 	%rd10420, %rd1596, %rd1597;
	add.s64 	%rd10421, %rd10419, %rd10399;
	setp.lt.u64 	%p5138, %rd10421, %rd10419;
	selp.u64 	%rd10422, 1, 0, %p5138;
	add.s64 	%rd10423, %rd10421, %rd10418;
	setp.lt.u64 	%p5139, %rd10423, %rd10421;
	selp.u64 	%rd10424, 1, 0, %p5139;
	add.s64 	%rd10425, %rd10420, %rd10422;
	add.s64 	%rd10426, %rd10425, %rd10424;
	mul.hi.u64 	%rd10427, %rd1597, %rd1594;
	add.s64 	%rd10428, %rd10367, %rd10407;
	setp.lt.u64 	%p5140, %rd10428, %rd10367;
	selp.u64 	%rd10429, 1, 0, %p5140;
	add.s64 	%rd10430, %rd10427, %rd10429;
	mul.hi.u64 	%rd10431, %rd1597, %rd1595;
	add.s64 	%rd10432, %rd10392, %rd10415;
	setp.lt.u64 	%p5141, %rd10432, %rd10392;
	selp.u64 	%rd10433, 1, 0, %p5141;
	add.s64 	%rd10434, %rd10432, %rd10430;
	setp.lt.u64 	%p5142, %rd10434, %rd10432;
	selp.u64 	%rd10435, 1, 0, %p5142;
	add.s64 	%rd10436, %rd10431, %rd10433;
	add.s64 	%rd10437, %rd10436, %rd10435;
	mul.hi.u64 	%rd10438, %rd1597, %rd1596;
	add.s64 	%rd10439, %rd10419, %rd10423;
	setp.lt.u64 	%p5143, %rd10439, %rd10419;
	selp.u64 	%rd10440, 1, 0, %p5143;
	add.s64 	%rd10441, %rd10439, %rd10437;
	setp.lt.u64 	%p5144, %rd10441, %rd10439;
	selp.u64 	%rd10442, 1, 0, %p5144;
	add.s64 	%rd10443, %rd10438, %rd10440;
	add.s64 	%rd10444, %rd10443, %rd10442;
	mul.lo.s64 	%rd10445, %rd1597, %rd1597;
	mul.hi.u64 	%rd10446, %rd1597, %rd1597;
	add.s64 	%rd10447, %rd10445, %rd10426;
	setp.lt.u64 	%p5145, %rd10447, %rd10445;
	selp.u64 	%rd10448, 1, 0, %p5145;
	add.s64 	%rd10449, %rd10447, %rd10444;
	setp.lt.u64 	%p5146, %rd10449, %rd10447;
	selp.u64 	%rd10450, 1, 0, %p5146;
	add.s64 	%rd10451, %rd10446, %rd10448;
	add.s64 	%rd10452, %rd10451, %rd10450;
	mov.b64 	%rd10453, 977;
	mul.hi.u64 	%rd10454, %rd10434, %rd10453;
	mul.lo.s64 	%rd10455, %rd10441, 977;
	mul.hi.u64 	%rd10456, %rd10441, %rd10453;
	add.s64 	%rd10457, %rd10455, %rd10454;
	setp.lt.u64 	%p5147, %rd10457, %rd10455;
	selp.u64 	%rd10458, 1, 0, %p5147;
	add.s64 	%rd10459, %rd10456, %rd10458;
	mul.lo.s64 	%rd10460, %rd10449, 977;
	mul.hi.u64 	%rd10461, %rd10449, %rd10453;
	add.s64 	%rd10462, %rd10460, %rd10459;
	setp.lt.u64 	%p5148, %rd10462, %rd10460;
	selp.u64 	%rd10463, 1, 0, %p5148;
	add.s64 	%rd10464, %rd10461, %rd10463;
	mul.lo.s64 	%rd10465, %rd10452, 977;
	mul.hi.u64 	%rd10466, %rd10452, %rd10453;
	add.s64 	%rd10467, %rd10465, %rd10464;
	setp.lt.u64 	%p5149, %rd10467, %rd10465;
	selp.u64 	%rd10468, 1, 0, %p5149;
	add.s64 	%rd10469, %rd10466, %rd10468;
	shl.b64 	%rd10470, %rd10434, 32;
	mov.b64 	{%r580, %r581}, %rd10434;
	mov.b64 	{%r582, %r583}, %rd10441;
	mov.b64 	%rd10471, {%r581, %r582};
	mov.b64 	{%r584, %r585}, %rd10449;
	mov.b64 	%rd10472, {%r583, %r584};
	mov.b64 	{%r586, %r587}, %rd10452;
	mov.b64 	%rd10473, {%r585, %r586};
	shr.u64 	%rd10474, %rd10452, 32;
	mad.lo.s64 	%rd10475, %rd10434, 977, %rd10470;
	setp.lt.u64 	%p5150, %rd10475, %rd10470;
	selp.u64 	%rd10476, 1, 0, %p5150;
	add.s64 	%rd10477, %rd10471, %rd10476;
	add.s64 	%rd10478, %rd10477, %rd10457;
	setp.lt.u64 	%p5151, %rd10478, %rd10471;
	setp.eq.s64 	%p5152, %rd10478, %rd10471;
	and.pred  	%p5153, %p5150, %p5152;
	or.pred  	%p5154, %p5151, %p5153;
	selp.u64 	%rd10479, 1, 0, %p5154;
	add.s64 	%rd10480, %rd10472, %rd10479;
	add.s64 	%rd10481, %rd10480, %rd10462;
	setp.lt.u64 	%p5155, %rd10481, %rd10472;
	setp.eq.s64 	%p5156, %rd10481, %rd10472;
	and.pred  	%p5157, %p5154, %p5156;
	or.pred  	%p5158, %p5155, %p5157;
	selp.u64 	%rd10482, 1, 0, %p5158;
	add.s64 	%rd10483, %rd10473, %rd10482;
	add.s64 	%rd10484, %rd10483, %rd10467;
	setp.lt.u64 	%p5159, %rd10484, %rd10473;
	setp.eq.s64 	%p5160, %rd10484, %rd10473;
	and.pred  	%p5161, %p5158, %p5160;
	or.pred  	%p5162, %p5159, %p5161;
	selp.u64 	%rd10485, 1, 0, %p5162;
	add.s64 	%rd10486, %rd10474, %rd10485;
	add.s64 	%rd10487, %rd10486, %rd10469;
	mad.lo.s64 	%rd12641, %rd1594, %rd1594, %rd10475;
	setp.lt.u64 	%p5163, %rd12641, %rd10475;
	selp.u64 	%rd10488, 1, 0, %p5163;
	add.s64 	%rd10489, %rd10478, %rd10373;
	add.s64 	%rd12642, %rd10489, %rd10488;
	setp.lt.u64 	%p5164, %rd12642, %rd10373;
	setp.eq.s64 	%p5165, %rd12642, %rd10373;
	and.pred  	%p5166, %p5163, %p5165;
	or.pred  	%p5167, %p5164, %p5166;
	selp.u64 	%rd10490, 1, 0, %p5167;
	add.s64 	%rd10491, %rd10481, %rd10401;
	add.s64 	%rd12643, %rd10491, %rd10490;
	setp.lt.u64 	%p5168, %rd12643, %rd10401;
	setp.eq.s64 	%p5169, %rd12643, %rd10401;
	and.pred  	%p5170, %p5167, %p5169;
	or.pred  	%p5171, %p5168, %p5170;
	selp.u64 	%rd10492, 1, 0, %p5171;
	add.s64 	%rd10493, %rd10484, %rd10428;
	add.s64 	%rd12644, %rd10493, %rd10492;
	setp.lt.u64 	%p5172, %rd12644, %rd10428;
	setp.eq.s64 	%p5173, %rd12644, %rd10428;
	and.pred  	%p5174, %p5171, %p5173;
	or.pred  	%p5175, %p5172, %p5174;
	selp.u64 	%rd10494, 1, 0, %p5175;
	add.s64 	%rd12636, %rd10487, %rd10494;
	setp.eq.s64 	%p5176, %rd12636, 0;
	@%p5176 bra 	$L__BB1_387;
	mov.u64 	%rd12637, %rd12644;
	mov.u64 	%rd12638, %rd12643;
	mov.u64 	%rd12639, %rd12642;
$L__BB1_386:
	mul.lo.s64 	%rd10496, %rd12636, 977;
	shl.b64 	%rd10497, %rd12636, 32;
	add.s64 	%rd12641, %rd10496, %rd12641;
	setp.lt.u64 	%p5177, %rd12641, %rd10496;
	selp.u64 	%rd10498, 1, 0, %p5177;
	add.s64 	%rd10499, %rd10497, %rd12639;
	add.s64 	%rd12642, %rd10499, %rd10498;
	setp.lt.u64 	%p5178, %rd12642, %rd12639;
	setp.eq.s64 	%p5179, %rd12642, %rd12639;
	and.pred  	%p5180, %p5177, %p5179;
	or.pred  	%p5181, %p5178, %p5180;
	selp.u64 	%rd10500, 1, 0, %p5181;
	add.s64 	%rd12643, %rd12638, %rd10500;
	setp.lt.u64 	%p5182, %rd12643, %rd12638;
	selp.u64 	%rd10501, 1, 0, %p5182;
	add.s64 	%rd12644, %rd12637, %rd10501;
	setp.lt.u64 	%p5183, %rd12644, %rd12637;
	mov.b64 	%rd12636, 1;
	mov.u64 	%rd12637, %rd12644;
	mov.u64 	%rd12638, %rd12643;
	mov.u64 	%rd12639, %rd12642;
	@%p5183 bra 	$L__BB1_386;
$L__BB1_387:
	setp.lt.u64 	%p5185, %rd12641, %rd1337;
	selp.u64 	%rd1643, 1, 0, %p5185;
	setp.lt.u64 	%p5186, %rd12642, %rd1339;
	setp.eq.s64 	%p5187, %rd12642, %rd1339;
	and.pred  	%p5188, %p5185, %p5187;
	or.pred  	%p5189, %p5186, %p5188;
	selp.u64 	%rd1644, 1, 0, %p5189;
	setp.lt.u64 	%p5190, %rd12643, %rd1622;
	setp.eq.s64 	%p5191, %rd12643, %rd1622;
	and.pred  	%p5192, %p5191, %p5189;
	or.pred  	%p268, %p5190, %p5192;
	setp.lt.u64 	%p5193, %rd12644, %rd1318;
	mov.pred 	%p6095, 0;
	@%p5193 bra 	$L__BB1_389;
	not.pred 	%p5194, %p268;
	setp.ne.s64 	%p5195, %rd12644, %rd1318;
	or.pred  	%p6095, %p5195, %p5194;
$L__BB1_389:
	selp.b64 	%rd10502, %rd1337, 0, %p6095;
	sub.s64 	%rd10503, %rd12641, %rd10502;
	add.s64 	%rd10504, %rd1339, %rd1643;
	selp.b64 	%rd10505, %rd10504, 0, %p6095;
	sub.s64 	%rd10506, %rd12642, %rd10505;
	add.s64 	%rd10507, %rd1622, %rd1644;
	selp.b64 	%rd10508, %rd10507, 0, %p6095;
	sub.s64 	%rd10509, %rd12643, %rd10508;
	selp.u64 	%rd10510, 1, 0, %p268;
	add.s64 	%rd10511, %rd1318, %rd10510;
	selp.b64 	%rd10512, %rd10511, 0, %p6095;
	sub.s64 	%rd10513, %rd12644, %rd10512;
	sub.s64 	%rd12645, %rd10503, %rd1572;
	setp.lt.u64 	%p5196, %rd10503, %rd1572;
	selp.s64 	%rd10514, -1, 0, %p5196;
	sub.s64 	%rd10515, %rd10506, %rd1573;
	add.s64 	%rd12646, %rd10515, %rd10514;
	setp.lt.u64 	%p5197, %rd10506, %rd1573;
	setp.eq.s64 	%p5198, %rd10506, %rd1573;
	and.pred  	%p5199, %p5196, %p5198;
	or.pred  	%p5201, %p5197, %p5199;
	selp.s64 	%rd10516, -1, 0, %p5201;
	sub.s64 	%rd10517, %rd10509, %rd1574;
	add.s64 	%rd12647, %rd10517, %rd10516;
	setp.lt.u64 	%p5202, %rd10509, %rd1574;
	setp.eq.s64 	%p5203, %rd10509, %rd1574;
	and.pred  	%p5204, %p5203, %p5201;
	or.pred  	%p5206, %p5202, %p5204;
	selp.s64 	%rd10518, -1, 0, %p5206;
	sub.s64 	%rd10519, %rd10513, %rd1575;
	add.s64 	%rd12648, %rd10519, %rd10518;
	setp.ge.u64 	%p5207, %rd10513, %rd1575;
	setp.eq.s64 	%p5208, %rd10513, %rd1575;
	and.pred  	%p5209, %p5208, %p5206;
	not.pred 	%p5211, %p5209;
	and.pred  	%p5212, %p5207, %p5211;
	@%p5212 bra 	$L__BB1_391;
	add.s64 	%rd12645, %rd1337, %rd12645;
	setp.lt.u64 	%p5213, %rd12645, %rd1337;
	selp.u64 	%rd10520, 1, 0, %p5213;
	add.s64 	%rd10521, %rd1339, %rd12646;
	add.s64 	%rd1650, %rd10521, %rd10520;
	setp.lt.u64 	%p5214, %rd1650, %rd12646;
	setp.eq.s64 	%p5215, %rd1650, %rd12646;
	and.pred  	%p5216, %p5213, %p5215;
	or.pred  	%p5217, %p5214, %p5216;
	selp.u64 	%rd10522, 1, 0, %p5217;
	add.s64 	%rd10523, %rd1622, %rd12647;
	add.s64 	%rd1651, %rd10523, %rd10522;
	setp.lt.u64 	%p5218, %rd1651, %rd12647;
	setp.eq.s64 	%p5219, %rd1651, %rd12647;
	and.pred  	%p5220, %p5217, %p5219;
	or.pred  	%p5222, %p5218, %p5220;
	selp.u64 	%rd10524, 1, 0, %p5222;
	add.s64 	%rd10525, %rd1318, %rd12648;
	add.s64 	%rd12648, %rd10525, %rd10524;
	mov.u64 	%rd12646, %rd1650;
	mov.u64 	%rd12647, %rd1651;
$L__BB1_391:
	shl.b64 	%rd1657, %rd1619, 1;
	setp.lt.s64 	%p5224, %rd1619, 0;
	mov.b64 	{%r588, %r589}, %rd1621;
	mov.b64 	{%r590, %r591}, %rd1619;
	shf.l.wrap.b32 	%r592, %r591, %r588, 1;
	shf.l.wrap.b32 	%r593, %r588, %r589, 1;
	mov.b64 	%rd1658, {%r592, %r593};
	setp.lt.u64 	%p5225, %rd1658, %rd1621;
	setp.eq.s64 	%p5226, %rd1658, %rd1621;
	and.pred  	%p5227, %p5224, %p5226;
	or.pred  	%p5228, %p5225, %p5227;
	selp.u64 	%rd10526, 1, 0, %p5228;
	shl.b64 	%rd10527, %rd1623, 1;
	or.b64  	%rd1659, %rd10527, %rd10526;
	setp.lt.u64 	%p5229, %rd1659, %rd1623;
	setp.eq.s64 	%p5230, %rd1659, %rd1623;
	and.pred  	%p5231, %p5228, %p5230;
	or.pred  	%p271, %p5229, %p5231;
	selp.u64 	%rd10528, 1, 0, %p271;
	shl.b64 	%rd10529, %rd1624, 1;
	or.b64  	%rd1660, %rd10529, %rd10528;
	setp.lt.u64 	%p5232, %rd1660, %rd1624;
	mov.pred 	%p6096, -1;
	@%p5232 bra 	$L__BB1_393;
	setp.eq.s64 	%p5233, %rd1660, %rd1624;
	and.pred  	%p6096, %p271, %p5233;
$L__BB1_393:
	setp.lt.u64 	%p5235, %rd1657, %rd1337;
	selp.u64 	%rd1661, 1, 0, %p5235;
	setp.lt.u64 	%p5236, %rd1658, %rd1339;
	setp.eq.s64 	%p5237, %rd1658, %rd1339;
	and.pred  	%p5238, %p5235, %p5237;
	or.pred  	%p5239, %p5236, %p5238;
	selp.u64 	%rd1662, 1, 0, %p5239;
	setp.lt.u64 	%p5240, %rd1659, %rd1622;
	setp.eq.s64 	%p5241, %rd1659, %rd1622;
	and.pred  	%p5242, %p5241, %p5239;
	or.pred  	%p274, %p5240, %p5242;
	setp.lt.u64 	%p5243, %rd1660, %rd1318;
	mov.pred 	%p6097, 0;
	@%p5243 bra 	$L__BB1_395;
	not.pred 	%p5244, %p274;
	setp.ne.s64 	%p5245, %rd1660, %rd1318;
	or.pred  	%p6097, %p5245, %p5244;
$L__BB1_395:
	or.pred  	%p5246, %p6096, %p6097;
	selp.b64 	%rd10530, %rd1337, 0, %p5246;
	sub.s64 	%rd10531, %rd1657, %rd10530;
	add.s64 	%rd10532, %rd1339, %rd1661;
	selp.b64 	%rd10533, %rd10532, 0, %p5246;
	sub.s64 	%rd10534, %rd1658, %rd10533;
	add.s64 	%rd10535, %rd1622, %rd1662;
	selp.b64 	%rd10536, %rd10535, 0, %p5246;
	sub.s64 	%rd10537, %rd1659, %rd10536;
	selp.u64 	%rd10538, 1, 0, %p274;
	add.s64 	%rd10539, %rd1318, %rd10538;
	selp.b64 	%rd10540, %rd10539, 0, %p5246;
	sub.s64 	%rd10541, %rd1660, %rd10540;
	sub.s64 	%rd12693, %rd12645, %rd10531;
	setp.lt.u64 	%p5247, %rd12645, %rd10531;
	selp.s64 	%rd10542, -1, 0, %p5247;
	sub.s64 	%rd10543, %rd12646, %rd10534;
	add.s64 	%rd12694, %rd10543, %rd10542;
	setp.lt.u64 	%p5248, %rd12646, %rd10534;
	setp.eq.s64 	%p5249, %rd12646, %rd10534;
	and.pred  	%p5250, %p5247, %p5249;
	or.pred  	%p5252, %p5248, %p5250;
	selp.s64 	%rd10544, -1, 0, %p5252;
	sub.s64 	%rd10545, %rd12647, %rd10537;
	add.s64 	%rd12695, %rd10545, %rd10544;
	setp.lt.u64 	%p5253, %rd12647, %rd10537;
	setp.eq.s64 	%p5254, %rd12647, %rd10537;
	and.pred  	%p5255, %p5254, %p5252;
	or.pred  	%p5257, %p5253, %p5255;
	selp.s64 	%rd10546, -1, 0, %p5257;
	sub.s64 	%rd10547, %rd12648, %rd10541;
	add.s64 	%rd12696, %rd10547, %rd10546;
	setp.ge.u64 	%p5258, %rd12648, %rd10541;
	setp.eq.s64 	%p5259, %rd12648, %rd10541;
	and.pred  	%p5260, %p5259, %p5257;
	not.pred 	%p5262, %p5260;
	and.pred  	%p5263, %p5258, %p5262;
	@%p5263 bra 	$L__BB1_397;
	add.s64 	%rd12693, %rd1337, %rd12693;
	setp.lt.u64 	%p5264, %rd12693, %rd1337;
	selp.u64 	%rd10548, 1, 0, %p5264;
	add.s64 	%rd10549, %rd1339, %rd12694;
	add.s64 	%rd1668, %rd10549, %rd10548;
	setp.lt.u64 	%p5265, %rd1668, %rd12694;
	setp.eq.s64 	%p5266, %rd1668, %rd12694;
	and.pred  	%p5267, %p5264, %p5266;
	or.pred  	%p5268, %p5265, %p5267;
	selp.u64 	%rd10550, 1, 0, %p5268;
	add.s64 	%rd10551, %rd1622, %rd12695;
	add.s64 	%rd1669, %rd10551, %rd10550;
	setp.lt.u64 	%p5269, %rd1669, %rd12695;
	setp.eq.s64 	%p5270, %rd1669, %rd12695;
	and.pred  	%p5271, %p5268, %p5270;
	or.pred  	%p5273, %p5269, %p5271;
	selp.u64 	%rd10552, 1, 0, %p5273;
	add.s64 	%rd10553, %rd1318, %rd12696;
	add.s64 	%rd12696, %rd10553, %rd10552;
	mov.u64 	%rd12694, %rd1668;
	mov.u64 	%rd12695, %rd1669;
$L__BB1_397:
	sub.s64 	%rd12653, %rd1619, %rd12693;
	setp.lt.u64 	%p5274, %rd1619, %rd12693;
	selp.s64 	%rd10554, -1, 0, %p5274;
	sub.s64 	%rd10555, %rd1621, %rd12694;
	add.s64 	%rd12654, %rd10555, %rd10554;
	setp.lt.u64 	%p5275, %rd1621, %rd12694;
	setp.eq.s64 	%p5276, %rd1621, %rd12694;
	and.pred  	%p5277, %p5274, %p5276;
	or.pred  	%p5278, %p5275, %p5277;
	selp.s64 	%rd10556, -1, 0, %p5278;
	sub.s64 	%rd10557, %rd1623, %rd12695;
	add.s64 	%rd12655, %rd10557, %rd10556;
	setp.lt.u64 	%p5279, %rd1623, %rd12695;
	setp.eq.s64 	%p5280, %rd1623, %rd12695;
	and.pred  	%p5281, %p5280, %p5278;
	or.pred  	%p5282, %p5279, %p5281;
	not.pred 	%p5283, %p5282;
	selp.s64 	%rd10558, -1, 0, %p5282;
	sub.s64 	%rd10559, %rd1624, %rd12696;
	add.s64 	%rd12656, %rd10559, %rd10558;
	setp.ge.u64 	%p5284, %rd1624, %rd12696;
	setp.ne.s64 	%p5285, %rd1624, %rd12696;
	or.pred  	%p5286, %p5285, %p5283;
	and.pred  	%p5287, %p5284, %p5286;
	@%p5287 bra 	$L__BB1_399;
	add.s64 	%rd12653, %rd1337, %rd12653;
	setp.lt.u64 	%p5288, %rd12653, %rd1337;
	selp.u64 	%rd10560, 1, 0, %p5288;
	add.s64 	%rd10561, %rd1339, %rd12654;
	add.s64 	%rd1680, %rd10561, %rd10560;
	setp.lt.u64 	%p5289, %rd1680, %rd12654;
	setp.eq.s64 	%p5290, %rd1680, %rd12654;
	and.pred  	%p5291, %p5288, %p5290;
	or.pred  	%p5292, %p5289, %p5291;
	selp.u64 	%rd10562, 1, 0, %p5292;
	add.s64 	%rd10563, %rd1622, %rd12655;
	add.s64 	%rd1681, %rd10563, %rd10562;
	setp.lt.u64 	%p5293, %rd1681, %rd12655;
	setp.eq.s64 	%p5294, %rd1681, %rd12655;
	and.pred  	%p5295, %p5292, %p5294;
	or.pred  	%p5297, %p5293, %p5295;
	selp.u64 	%rd10564, 1, 0, %p5297;
	add.s64 	%rd10565, %rd1318, %rd12656;
	add.s64 	%rd12656, %rd10565, %rd10564;
	mov.u64 	%rd12654, %rd1680;
	mov.u64 	%rd12655, %rd1681;
$L__BB1_399:
	mul.hi.u64 	%rd10566, %rd1594, %rd12653;
	mul.lo.s64 	%rd10567, %rd12654, %rd1594;
	mul.hi.u64 	%rd10568, %rd1594, %rd12654;
	add.s64 	%rd10569, %rd10567, %rd10566;
	setp.lt.u64 	%p5298, %rd10569, %rd10567;
	selp.u64 	%rd10570, 1, 0, %p5298;
	add.s64 	%rd10571, %rd10568, %rd10570;
	mul.lo.s64 	%rd10572, %rd12655, %rd1594;
	mul.hi.u64 	%rd10573, %rd1594, %rd12655;
	add.s64 	%rd10574, %rd10572, %rd10571;
	setp.lt.u64 	%p5299, %rd10574, %rd10572;
	selp.u64 	%rd10575, 1, 0, %p5299;
	add.s64 	%rd10576, %rd10573, %rd10575;
	mul.lo.s64 	%rd10577, %rd12656, %rd1594;
	mul.hi.u64 	%rd10578, %rd1594, %rd12656;
	add.s64 	%rd10579, %rd10577, %rd10576;
	setp.lt.u64 	%p5300, %rd10579, %rd10577;
	selp.u64 	%rd10580, 1, 0, %p5300;
	add.s64 	%rd10581, %rd10578, %rd10580;
	mul.lo.s64 	%rd10582, %rd12653, %rd1595;
	mul.hi.u64 	%rd10583, %rd1595, %rd12653;
	add.s64 	%rd10584, %rd10582, %rd10569;
	setp.lt.u64 	%p5301, %rd10584, %rd10582;
	selp.u64 	%rd10585, 1, 0, %p5301;
	add.s64 	%rd10586, %rd10583, %rd10585;
	mul.lo.s64 	%rd10587, %rd12654, %rd1595;
	mul.hi.u64 	%rd10588, %rd1595, %rd12654;
	add.s64 	%rd10589, %rd10587, %rd10574;
	setp.lt.u64 	%p5302, %rd10589, %rd10587;
	selp.u64 	%rd10590, 1, 0, %p5302;
	add.s64 	%rd10591, %rd10589, %rd10586;
	setp.lt.u64 	%p5303, %rd10591, %rd10589;
	selp.u64 	%rd10592, 1, 0, %p5303;
	add.s64 	%rd10593, %rd10588, %rd10590;
	add.s64 	%rd10594, %rd10593, %rd10592;
	mul.lo.s64 	%rd10595, %rd12655, %rd1595;
	mul.hi.u64 	%rd10596, %rd1595, %rd12655;
	add.s64 	%rd10597, %rd10595, %rd10579;
	setp.lt.u64 	%p5304, %rd10597, %rd10595;
	selp.u64 	%rd10598, 1, 0, %p5304;
	add.s64 	%rd10599, %rd10597, %rd10594;
	setp.lt.u64 	%p5305, %rd10599, %rd10597;
	selp.u64 	%rd10600, 1, 0, %p5305;
	add.s64 	%rd10601, %rd10596, %rd10598;
	add.s64 	%rd10602, %rd10601, %rd10600;
	mul.lo.s64 	%rd10603, %rd12656, %rd1595;
	mul.hi.u64 	%rd10604, %rd1595, %rd12656;
	add.s64 	%rd10605, %rd10603, %rd10581;
	setp.lt.u64 	%p5306, %rd10605, %rd10603;
	selp.u64 	%rd10606, 1, 0, %p5306;
	add.s64 	%rd10607, %rd10605, %rd10602;
	setp.lt.u64 	%p5307, %rd10607, %rd10605;
	selp.u64 	%rd10608, 1, 0, %p5307;
	add.s64 	%rd10609, %rd10604, %rd10606;
	add.s64 	%rd10610, %rd10609, %rd10608;
	mul.lo.s64 	%rd10611, %rd12653, %rd1596;
	mul.hi.u64 	%rd10612, %rd1596, %rd12653;
	add.s64 	%rd10613, %rd10611, %rd10591;
	setp.lt.u64 	%p5308, %rd10613, %rd10611;
	selp.u64 	%rd10614, 1, 0, %p5308;
	add.s64 	%rd10615, %rd10612, %rd10614;
	mul.lo.s64 	%rd10616, %rd12654, %rd1596;
	mul.hi.u64 	%rd10617, %rd1596, %rd12654;
	add.s64 	%rd10618, %rd10616, %rd10599;
	setp.lt.u64 	%p5309, %rd10618, %rd10616;
	selp.u64 	%rd10619, 1, 0, %p5309;
	add.s64 	%rd10620, %rd10618, %rd10615;
	setp.lt.u64 	%p5310, %rd10620, %rd10618;
	selp.u64 	%rd10621, 1, 0, %p5310;
	add.s64 	%rd10622, %rd10617, %rd10619;
	add.s64 	%rd10623, %rd10622, %rd10621;
	mul.lo.s64 	%rd10624, %rd12655, %rd1596;
	mul.hi.u64 	%rd10625, %rd1596, %rd12655;
	add.s64 	%rd10626, %rd10624, %rd10607;
	setp.lt.u64 	%p5311, %rd10626, %rd10624;
	selp.u64 	%rd10627, 1, 0, %p5311;
	add.s64 	%rd10628, %rd10626, %rd10623;
	setp.lt.u64 	%p5312, %rd10628, %rd10626;
	selp.u64 	%rd10629, 1, 0, %p5312;
	add.s64 	%rd10630, %rd10625, %rd10627;
	add.s64 	%rd10631, %rd10630, %rd10629;
	mul.lo.s64 	%rd10632, %rd12656, %rd1596;
	mul.hi.u64 	%rd10633, %rd1596, %rd12656;
	add.s64 	%rd10634, %rd10632, %rd10610;
	setp.lt.u64 	%p5313, %rd10634, %rd10632;
	selp.u64 	%rd10635, 1, 0, %p5313;
	add.s64 	%rd10636, %rd10634, %rd10631;
	setp.lt.u64 	%p5314, %rd10636, %rd10634;
	selp.u64 	%rd10637, 1, 0, %p5314;
	add.s64 	%rd10638, %rd10633, %rd10635;
	add.s64 	%rd10639, %rd10638, %rd10637;
	mul.lo.s64 	%rd10640, %rd12653, %rd1597;
	mul.hi.u64 	%rd10641, %rd1597, %rd12653;
	add.s64 	%rd10642, %rd10640, %rd10620;
	setp.lt.u64 	%p5315, %rd10642, %rd10640;
	selp.u64 	%rd10643, 1, 0, %p5315;
	add.s64 	%rd10644, %rd10641, %rd10643;
	mul.lo.s64 	%rd10645, %rd12654, %rd1597;
	mul.hi.u64 	%rd10646, %rd1597, %rd12654;
	add.s64 	%rd10647, %rd10645, %rd10628;
	setp.lt.u64 	%p5316, %rd10647, %rd10645;
	selp.u64 	%rd10648, 1, 0, %p5316;
	add.s64 	%rd10649, %rd10647, %rd10644;
	setp.lt.u64 	%p5317, %rd10649, %rd10647;
	selp.u64 	%rd10650, 1, 0, %p5317;
	add.s64 	%rd10651, %rd10646, %rd10648;
	add.s64 	%rd10652, %rd10651, %rd10650;
	mul.lo.s64 	%rd10653, %rd12655, %rd1597;
	mul.hi.u64 	%rd10654, %rd1597, %rd12655;
	add.s64 	%rd10655, %rd10653, %rd10636;
	setp.lt.u64 	%p5318, %rd10655, %rd10653;
	selp.u64 	%rd10656, 1, 0, %p5318;
	add.s64 	%rd10657, %rd10655, %rd10652;
	setp.lt.u64 	%p5319, %rd10657, %rd10655;
	selp.u64 	%rd10658, 1, 0, %p5319;
	add.s64 	%rd10659, %rd10654, %rd10656;
	add.s64 	%rd10660, %rd10659, %rd10658;
	mul.lo.s64 	%rd10661, %rd12656, %rd1597;
	mul.hi.u64 	%rd10662, %rd1597, %rd12656;
	add.s64 	%rd10663, %rd10661, %rd10639;
	setp.lt.u64 	%p5320, %rd10663, %rd10661;
	selp.u64 	%rd10664, 1, 0, %p5320;
	add.s64 	%rd10665, %rd10663, %rd10660;
	setp.lt.u64 	%p5321, %rd10665, %rd10663;
	selp.u64 	%rd10666, 1, 0, %p5321;
	add.s64 	%rd10667, %rd10662, %rd10664;
	add.s64 	%rd10668, %rd10667, %rd10666;
	mov.b64 	%rd10669, 977;
	mul.hi.u64 	%rd10670, %rd10649, %rd10669;
	mul.lo.s64 	%rd10671, %rd10657, 977;
	mul.hi.u64 	%rd10672, %rd10657, %rd10669;
	add.s64 	%rd10673, %rd10671, %rd10670;
	setp.lt.u64 	%p5322, %rd10673, %rd10671;
	selp.u64 	%rd10674, 1, 0, %p5322;
	add.s64 	%rd10675, %rd10672, %rd10674;
	mul.lo.s64 	%rd10676, %rd10665, 977;
	mul.hi.u64 	%rd10677, %rd10665, %rd10669;
	add.s64 	%rd10678, %rd10676, %rd10675;
	setp.lt.u64 	%p5323, %rd10678, %rd10676;
	selp.u64 	%rd10679, 1, 0, %p5323;
	add.s64 	%rd10680, %rd10677, %rd10679;
	mul.lo.s64 	%rd10681, %rd10668, 977;
	mul.hi.u64 	%rd10682, %rd10668, %rd10669;
	add.s64 	%rd10683, %rd10681, %rd10680;
	setp.lt.u64 	%p5324, %rd10683, %rd10681;
	selp.u64 	%rd10684, 1, 0, %p5324;
	add.s64 	%rd10685, %rd10682, %rd10684;
	shl.b64 	%rd10686, %rd10649, 32;
	mov.b64 	{%r594, %r595}, %rd10649;
	mov.b64 	{%r596, %r597}, %rd10657;
	mov.b64 	%rd10687, {%r595, %r596};
	mov.b64 	{%r598, %r599}, %rd10665;
	mov.b64 	%rd10688, {%r597, %r598};
	mov.b64 	{%r600, %r601}, %rd10668;
	mov.b64 	%rd10689, {%r599, %r600};
	shr.u64 	%rd10690, %rd10668, 32;
	mad.lo.s64 	%rd10691, %rd10649, 977, %rd10686;
	setp.lt.u64 	%p5325, %rd10691, %rd10686;
	selp.u64 	%rd10692, 1, 0, %p5325;
	add.s64 	%rd10693, %rd10687, %rd10692;
	add.s64 	%rd10694, %rd10693, %rd10673;
	setp.lt.u64 	%p5326, %rd10694, %rd10687;
	setp.eq.s64 	%p5327, %rd10694, %rd10687;
	and.pred  	%p5328, %p5325, %p5327;
	or.pred  	%p5329, %p5326, %p5328;
	selp.u64 	%rd10695, 1, 0, %p5329;
	add.s64 	%rd10696, %rd10688, %rd10695;
	add.s64 	%rd10697, %rd10696, %rd10678;
	setp.lt.u64 	%p5330, %rd10697, %rd10688;
	setp.eq.s64 	%p5331, %rd10697, %rd10688;
	and.pred  	%p5332, %p5329, %p5331;
	or.pred  	%p5333, %p5330, %p5332;
	selp.u64 	%rd10698, 1, 0, %p5333;
	add.s64 	%rd10699, %rd10689, %rd10698;
	add.s64 	%rd10700, %rd10699, %rd10683;
	setp.lt.u64 	%p5334, %rd10700, %rd10689;
	setp.eq.s64 	%p5335, %rd10700, %rd10689;
	and.pred  	%p5336, %p5333, %p5335;
	or.pred  	%p5337, %p5334, %p5336;
	selp.u64 	%rd10701, 1, 0, %p5337;
	add.s64 	%rd10702, %rd10690, %rd10701;
	add.s64 	%rd10703, %rd10702, %rd10685;
	mad.lo.s64 	%rd12661, %rd12653, %rd1594, %rd10691;
	setp.lt.u64 	%p5338, %rd12661, %rd10691;
	selp.u64 	%rd10704, 1, 0, %p5338;
	add.s64 	%rd10705, %rd10694, %rd10584;
	add.s64 	%rd12660, %rd10705, %rd10704;
	setp.lt.u64 	%p5339, %rd12660, %rd10584;
	setp.eq.s64 	%p5340, %rd12660, %rd10584;
	and.pred  	%p5341, %p5338, %p5340;
	or.pred  	%p5342, %p5339, %p5341;
	selp.u64 	%rd10706, 1, 0, %p5342;
	add.s64 	%rd10707, %rd10697, %rd10613;
	add.s64 	%rd12659, %rd10707, %rd10706;
	setp.lt.u64 	%p5343, %rd12659, %rd10613;
	setp.eq.s64 	%p5344, %rd12659, %rd10613;
	and.pred  	%p5345, %p5342, %p5344;
	or.pred  	%p5346, %p5343, %p5345;
	selp.u64 	%rd10708, 1, 0, %p5346;
	add.s64 	%rd10709, %rd10700, %rd10642;
	add.s64 	%rd12658, %rd10709, %rd10708;
	setp.lt.u64 	%p5347, %rd12658, %rd10642;
	setp.eq.s64 	%p5348, %rd12658, %rd10642;
	and.pred  	%p5349, %p5346, %p5348;
	or.pred  	%p5350, %p5347, %p5349;
	selp.u64 	%rd10710, 1, 0, %p5350;
	add.s64 	%rd12657, %rd10703, %rd10710;
	setp.eq.s64 	%p5351, %rd12657, 0;
	@%p5351 bra 	$L__BB1_401;
$L__BB1_400:
	mul.lo.s64 	%rd10712, %rd12657, 977;
	shl.b64 	%rd10713, %rd12657, 32;
	add.s64 	%rd12661, %rd10712, %rd12661;
	setp.lt.u64 	%p5352, %rd12661, %rd10712;
	selp.u64 	%rd10714, 1, 0, %p5352;
	add.s64 	%rd10715, %rd10713, %rd12660;
	add.s64 	%rd1698, %rd10715, %rd10714;
	setp.lt.u64 	%p5353, %rd1698, %rd12660;
	setp.eq.s64 	%p5354, %rd1698, %rd12660;
	and.pred  	%p5355, %p5352, %p5354;
	or.pred  	%p5356, %p5353, %p5355;
	selp.u64 	%rd10716, 1, 0, %p5356;
	add.s64 	%rd1699, %rd12659, %rd10716;
	setp.lt.u64 	%p5357, %rd1699, %rd12659;
	selp.u64 	%rd10717, 1, 0, %p5357;
	add.s64 	%rd1700, %rd12658, %rd10717;
	setp.lt.u64 	%p5358, %rd1700, %rd12658;
	mov.b64 	%rd12657, 1;
	mov.u64 	%rd12658, %rd1700;
	mov.u64 	%rd12659, %rd1699;
	mov.u64 	%rd12660, %rd1698;
	@%p5358 bra 	$L__BB1_400;
$L__BB1_401:
	mul.hi.u64 	%rd10718, %rd1458, %rd1572;
	mul.lo.s64 	%rd10719, %rd1573, %rd1458;
	mul.hi.u64 	%rd10720, %rd1458, %rd1573;
	add.s64 	%rd10721, %rd10719, %rd10718;
	setp.lt.u64 	%p5359, %rd10721, %rd10719;
	selp.u64 	%rd10722, 1, 0, %p5359;
	add.s64 	%rd10723, %rd10720, %rd10722;
	mul.lo.s64 	%rd10724, %rd1574, %rd1458;
	mul.hi.u64 	%rd10725, %rd1458, %rd1574;
	add.s64 	%rd10726, %rd10724, %rd10723;
	setp.lt.u64 	%p5360, %rd10726, %rd10724;
	selp.u64 	%rd10727, 1, 0, %p5360;
	add.s64 	%rd10728, %rd10725, %rd10727;
	mul.lo.s64 	%rd10729, %rd1575, %rd1458;
	mul.hi.u64 	%rd10730, %rd1458, %rd1575;
	add.s64 	%rd10731, %rd10729, %rd10728;
	setp.lt.u64 	%p5361, %rd10731, %rd10729;
	selp.u64 	%rd10732, 1, 0, %p5361;
	add.s64 	%rd10733, %rd10730, %rd10732;
	mul.lo.s64 	%rd10734, %rd1572, %rd1459;
	mul.hi.u64 	%rd10735, %rd1459, %rd1572;
	add.s64 	%rd10736, %rd10734, %rd10721;
	setp.lt.u64 	%p5362, %rd10736, %rd10734;
	selp.u64 	%rd10737, 1, 0, %p5362;
	add.s64 	%rd10738, %rd10735, %rd10737;
	mul.lo.s64 	%rd10739, %rd1573, %rd1459;
	mul.hi.u64 	%rd10740, %rd1459, %rd1573;
	add.s64 	%rd10741, %rd10739, %rd10726;
	setp.lt.u64 	%p5363, %rd10741, %rd10739;
	selp.u64 	%rd10742, 1, 0, %p5363;
	add.s64 	%rd10743, %rd10741, %rd10738;
	setp.lt.u64 	%p5364, %rd10743, %rd10741;
	selp.u64 	%rd10744, 1, 0, %p5364;
	add.s64 	%rd10745, %rd10740, %rd10742;
	add.s64 	%rd10746, %rd10745, %rd10744;
	mul.lo.s64 	%rd10747, %rd1574, %rd1459;
	mul.hi.u64 	%rd10748, %rd1459, %rd1574;
	add.s64 	%rd10749, %rd10747, %rd10731;
	setp.lt.u64 	%p5365, %rd10749, %rd10747;
	selp.u64 	%rd10750, 1, 0, %p5365;
	add.s64 	%rd10751, %rd10749, %rd10746;
	setp.lt.u64 	%p5366, %rd10751, %rd10749;
	selp.u64 	%rd10752, 1, 0, %p5366;
	add.s64 	%rd10753, %rd10748, %rd10750;
	add.s64 	%rd10754, %rd10753, %rd10752;
	mul.lo.s64 	%rd10755, %rd1575, %rd1459;
	mul.hi.u64 	%rd10756, %rd1459, %rd1575;
	add.s64 	%rd10757, %rd10755, %rd10733;
	setp.lt.u64 	%p5367, %rd10757, %rd10755;
	selp.u64 	%rd10758, 1, 0, %p5367;
	add.s64 	%rd10759, %rd10757, %rd10754;
	setp.lt.u64 	%p5368, %rd10759, %rd10757;
	selp.u64 	%rd10760, 1, 0, %p5368;
	add.s64 	%rd10761, %rd10756, %rd10758;
	add.s64 	%rd10762, %rd10761, %rd10760;
	mul.lo.s64 	%rd10763, %rd1572, %rd1460;
	mul.hi.u64 	%rd10764, %rd1460, %rd1572;
	add.s64 	%rd10765, %rd10763, %rd10743;
	setp.lt.u64 	%p5369, %rd10765, %rd10763;
	selp.u64 	%rd10766, 1, 0, %p5369;
	add.s64 	%rd10767, %rd10764, %rd10766;
	mul.lo.s64 	%rd10768, %rd1573, %rd1460;
	mul.hi.u64 	%rd10769, %rd1460, %rd1573;
	add.s64 	%rd10770, %rd10768, %rd10751;
	setp.lt.u64 	%p5370, %rd10770, %rd10768;
	selp.u64 	%rd10771, 1, 0, %p5370;
	add.s64 	%rd10772, %rd10770, %rd10767;
	setp.lt.u64 	%p5371, %rd10772, %rd10770;
	selp.u64 	%rd10773, 1, 0, %p5371;
	add.s64 	%rd10774, %rd10769, %rd10771;
	add.s64 	%rd10775, %rd10774, %rd10773;
	mul.lo.s64 	%rd10776, %rd1574, %rd1460;
	mul.hi.u64 	%rd10777, %rd1460, %rd1574;
	add.s64 	%rd10778, %rd10776, %rd10759;
	setp.lt.u64 	%p5372, %rd10778, %rd10776;
	selp.u64 	%rd10779, 1, 0, %p5372;
	add.s64 	%rd10780, %rd10778, %rd10775;
	setp.lt.u64 	%p5373, %rd10780, %rd10778;
	selp.u64 	%rd10781, 1, 0, %p5373;
	add.s64 	%rd10782, %rd10777, %rd10779;
	add.s64 	%rd10783, %rd10782, %rd10781;
	mul.lo.s64 	%rd10784, %rd1575, %rd1460;
	mul.hi.u64 	%rd10785, %rd1460, %rd1575;
	add.s64 	%rd10786, %rd10784, %rd10762;
	setp.lt.u64 	%p5374, %rd10786, %rd10784;
	selp.u64 	%rd10787, 1, 0, %p5374;
	add.s64 	%rd10788, %rd10786, %rd10783;
	setp.lt.u64 	%p5375, %rd10788, %rd10786;
	selp.u64 	%rd10789, 1, 0, %p5375;
	add.s64 	%rd10790, %rd10785, %rd10787;
	add.s64 	%rd10791, %rd10790, %rd10789;
	mul.lo.s64 	%rd10792, %rd1572, %rd1461;
	mul.hi.u64 	%rd10793, %rd1461, %rd1572;
	add.s64 	%rd10794, %rd10792, %rd10772;
	setp.lt.u64 	%p5376, %rd10794, %rd10792;
	selp.u64 	%rd10795, 1, 0, %p5376;
	add.s64 	%rd10796, %rd10793, %rd10795;
	mul.lo.s64 	%rd10797, %rd1573, %rd1461;
	mul.hi.u64 	%rd10798, %rd1461, %rd1573;
	add.s64 	%rd10799, %rd10797, %rd10780;
	setp.lt.u64 	%p5377, %rd10799, %rd10797;
	selp.u64 	%rd10800, 1, 0, %p5377;
	add.s64 	%rd10801, %rd10799, %rd10796;
	setp.lt.u64 	%p5378, %rd10801, %rd10799;
	selp.u64 	%rd10802, 1, 0, %p5378;
	add.s64 	%rd10803, %rd10798, %rd10800;
	add.s64 	%rd10804, %rd10803, %rd10802;
	mul.lo.s64 	%rd10805, %rd1574, %rd1461;
	mul.hi.u64 	%rd10806, %rd1461, %rd1574;
	add.s64 	%rd10807, %rd10805, %rd10788;
	setp.lt.u64 	%p5379, %rd10807, %rd10805;
	selp.u64 	%rd10808, 1, 0, %p5379;
	add.s64 	%rd10809, %rd10807, %rd10804;
	setp.lt.u64 	%p5380, %rd10809, %rd10807;
	selp.u64 	%rd10810, 1, 0, %p5380;
	add.s64 	%rd10811, %rd10806, %rd10808;
	add.s64 	%rd10812, %rd10811, %rd10810;
	mul.lo.s64 	%rd10813, %rd1575, %rd1461;
	mul.hi.u64 	%rd10814, %rd1461, %rd1575;
	add.s64 	%rd10815, %rd10813, %rd10791;
	setp.lt.u64 	%p5381, %rd10815, %rd10813;
	selp.u64 	%rd10816, 1, 0, %p5381;
	add.s64 	%rd10817, %rd10815, %rd10812;
	setp.lt.u64 	%p5382, %rd10817, %rd10815;
	selp.u64 	%rd10818, 1, 0, %p5382;
	add.s64 	%rd10819, %rd10814, %rd10816;
	add.s64 	%rd10820, %rd10819, %rd10818;
	mov.b64 	%rd10821, 977;
	mul.hi.u64 	%rd10822, %rd10801, %rd10821;
	mul.lo.s64 	%rd10823, %rd10809, 977;
	mul.hi.u64 	%rd10824, %rd10809, %rd10821;
	add.s64 	%rd10825, %rd10823, %rd10822;
	setp.lt.u64 	%p5383, %rd10825, %rd10823;
	selp.u64 	%rd10826, 1, 0, %p5383;
	add.s64 	%rd10827, %rd10824, %rd10826;
	mul.lo.s64 	%rd10828, %rd10817, 977;
	mul.hi.u64 	%rd10829, %rd10817, %rd10821;
	add.s64 	%rd10830, %rd10828, %rd10827;
	setp.lt.u64 	%p5384, %rd10830, %rd10828;
	selp.u64 	%rd10831, 1, 0, %p5384;
	add.s64 	%rd10832, %rd10829, %rd10831;
	mul.lo.s64 	%rd10833, %rd10820, 977;
	mul.hi.u64 	%rd10834, %rd10820, %rd10821;
	add.s64 	%rd10835, %rd10833, %rd10832;
	setp.lt.u64 	%p5385, %rd10835, %rd10833;
	selp.u64 	%rd10836, 1, 0, %p5385;
	add.s64 	%rd10837, %rd10834, %rd10836;
	shl.b64 	%rd10838, %rd10801, 32;
	mov.b64 	{%r602, %r603}, %rd10801;
	mov.b64 	{%r604, %r605}, %rd10809;
	mov.b64 	%rd10839, {%r603, %r604};
	mov.b64 	{%r606, %r607}, %rd10817;
	mov.b64 	%rd10840, {%r605, %r606};
	mov.b64 	{%r608, %r609}, %rd10820;
	mov.b64 	%rd10841, {%r607, %r608};
	shr.u64 	%rd10842, %rd10820, 32;
	mad.lo.s64 	%rd10843, %rd10801, 977, %rd10838;
	setp.lt.u64 	%p5386, %rd10843, %rd10838;
	selp.u64 	%rd10844, 1, 0, %p5386;
	add.s64 	%rd10845, %rd10839, %rd10844;
	add.s64 	%rd10846, %rd10845, %rd10825;
	setp.lt.u64 	%p5387, %rd10846, %rd10839;
	setp.eq.s64 	%p5388, %rd10846, %rd10839;
	and.pred  	%p5389, %p5386, %p5388;
	or.pred  	%p5390, %p5387, %p5389;
	selp.u64 	%rd10847, 1, 0, %p5390;
	add.s64 	%rd10848, %rd10840, %rd10847;
	add.s64 	%rd10849, %rd10848, %rd10830;
	setp.lt.u64 	%p5391, %rd10849, %rd10840;
	setp.eq.s64 	%p5392, %rd10849, %rd10840;
	and.pred  	%p5393, %p5390, %p5392;
	or.pred  	%p5394, %p5391, %p5393;
	selp.u64 	%rd10850, 1, 0, %p5394;
	add.s64 	%rd10851, %rd10841, %rd10850;
	add.s64 	%rd10852, %rd10851, %rd10835;
	setp.lt.u64 	%p5395, %rd10852, %rd10841;
	setp.eq.s64 	%p5396, %rd10852, %rd10841;
	and.pred  	%p5397, %p5394, %p5396;
	or.pred  	%p5398, %p5395, %p5397;
	selp.u64 	%rd10853, 1, 0, %p5398;
	add.s64 	%rd10854, %rd10842, %rd10853;
	add.s64 	%rd10855, %rd10854, %rd10837;
	mad.lo.s64 	%rd12666, %rd1572, %rd1458, %rd10843;
	setp.lt.u64 	%p5399, %rd12666, %rd10843;
	selp.u64 	%rd10856, 1, 0, %p5399;
	add.s64 	%rd10857, %rd10846, %rd10736;
	add.s64 	%rd12665, %rd10857, %rd10856;
	setp.lt.u64 	%p5400, %rd12665, %rd10736;
	setp.eq.s64 	%p5401, %rd12665, %rd10736;
	and.pred  	%p5402, %p5399, %p5401;
	or.pred  	%p5403, %p5400, %p5402;
	selp.u64 	%rd10858, 1, 0, %p5403;
	add.s64 	%rd10859, %rd10849, %rd10765;
	add.s64 	%rd12664, %rd10859, %rd10858;
	setp.lt.u64 	%p5404, %rd12664, %rd10765;
	setp.eq.s64 	%p5405, %rd12664, %rd10765;
	and.pred  	%p5406, %p5403, %p5405;
	or.pred  	%p5407, %p5404, %p5406;
	selp.u64 	%rd10860, 1, 0, %p5407;
	add.s64 	%rd10861, %rd10852, %rd10794;
	add.s64 	%rd12663, %rd10861, %rd10860;
	setp.lt.u64 	%p5408, %rd12663, %rd10794;
	setp.eq.s64 	%p5409, %rd12663, %rd10794;
	and.pred  	%p5410, %p5407, %p5409;
	or.pred  	%p5411, %p5408, %p5410;
	selp.u64 	%rd10862, 1, 0, %p5411;
	add.s64 	%rd12662, %rd10855, %rd10862;
	setp.eq.s64 	%p5412, %rd12662, 0;
	@%p5412 bra 	$L__BB1_403;
$L__BB1_402:
	mul.lo.s64 	%rd10864, %rd12662, 977;
	shl.b64 	%rd10865, %rd12662, 32;
	add.s64 	%rd12666, %rd10864, %rd12666;
	setp.lt.u64 	%p5413, %rd12666, %rd10864;
	selp.u64 	%rd10866, 1, 0, %p5413;
	add.s64 	%rd10867, %rd10865, %rd12665;
	add.s64 	%rd1712, %rd10867, %rd10866;
	setp.lt.u64 	%p5414, %rd1712, %rd12665;
	setp.eq.s64 	%p5415, %rd1712, %rd12665;
	and.pred  	%p5416, %p5413, %p5415;
	or.pred  	%p5417, %p5414, %p5416;
	selp.u64 	%rd10868, 1, 0, %p5417;
	add.s64 	%rd1713, %rd12664, %rd10868;
	setp.lt.u64 	%p5418, %rd1713, %rd12664;
	selp.u64 	%rd10869, 1, 0, %p5418;
	add.s64 	%rd1714, %rd12663, %rd10869;
	setp.lt.u64 	%p5419, %rd1714, %rd12663;
	mov.b64 	%rd12662, 1;
	mov.u64 	%rd12663, %rd1714;
	mov.u64 	%rd12664, %rd1713;
	mov.u64 	%rd12665, %rd1712;
	@%p5419 bra 	$L__BB1_402;
$L__BB1_403:
	add.s64 	%rd1715, %rd12425, %rd12189;
	setp.lt.u64 	%p5421, %rd1715, %rd12425;
	selp.u64 	%rd10870, 1, 0, %p5421;
	add.s64 	%rd10871, %rd12424, %rd12188;
	add.s64 	%rd1716, %rd10871, %rd10870;
	setp.lt.u64 	%p5422, %rd1716, %rd12188;
	setp.eq.s64 	%p5423, %rd1716, %rd12188;
	and.pred  	%p5424, %p5421, %p5423;
	or.pred  	%p5425, %p5422, %p5424;
	selp.u64 	%rd10872, 1, 0, %p5425;
	add.s64 	%rd10873, %rd12423, %rd12187;
	add.s64 	%rd1717, %rd10873, %rd10872;
	setp.lt.u64 	%p5426, %rd1717, %rd12187;
	setp.eq.s64 	%p5427, %rd1717, %rd12187;
	and.pred  	%p5428, %p5425, %p5427;
	or.pred  	%p277, %p5426, %p5428;
	selp.u64 	%rd10874, 1, 0, %p277;
	add.s64 	%rd10875, %rd12422, %rd12186;
	add.s64 	%rd1718, %rd10875, %rd10874;
	setp.lt.u64 	%p5429, %rd1718, %rd12186;
	mov.pred 	%p6098, -1;
	@%p5429 bra 	$L__BB1_405;
	setp.eq.s64 	%p5430, %rd1718, %rd12186;
	and.pred  	%p6098, %p277, %p5430;
$L__BB1_405:
	setp.lt.u64 	%p5432, %rd1715, %rd1337;
	selp.u64 	%rd1719, 1, 0, %p5432;
	setp.lt.u64 	%p5433, %rd1716, %rd1339;
	setp.eq.s64 	%p5434, %rd1716, %rd1339;
	and.pred  	%p5435, %p5432, %p5434;
	or.pred  	%p5436, %p5433, %p5435;
	selp.u64 	%rd1720, 1, 0, %p5436;
	setp.lt.u64 	%p5437, %rd1717, %rd1622;
	setp.eq.s64 	%p5438, %rd1717, %rd1622;
	and.pred  	%p5439, %p5438, %p5436;
	or.pred  	%p280, %p5437, %p5439;
	setp.lt.u64 	%p5440, %rd1718, %rd1318;
	mov.pred 	%p6099, 0;
	@%p5440 bra 	$L__BB1_407;
	not.pred 	%p5441, %p280;
	setp.ne.s64 	%p5442, %rd1718, %rd1318;
	or.pred  	%p6099, %p5442, %p5441;
$L__BB1_407:
	or.pred  	%p5443, %p6098, %p6099;
	selp.b64 	%rd10876, %rd1337, 0, %p5443;
	sub.s64 	%rd10877, %rd1715, %rd10876;
	add.s64 	%rd10878, %rd1339, %rd1719;
	selp.b64 	%rd10879, %rd10878, 0, %p5443;
	sub.s64 	%rd10880, %rd1716, %rd10879;
	add.s64 	%rd10881, %rd1622, %rd1720;
	selp.b64 	%rd10882, %rd10881, 0, %p5443;
	sub.s64 	%rd10883, %rd1717, %rd10882;
	selp.u64 	%rd10884, 1, 0, %p280;
	add.s64 	%rd10885, %rd1318, %rd10884;
	selp.b64 	%rd10886, %rd10885, 0, %p5443;
	sub.s64 	%rd10887, %rd1718, %rd10886;
	mul.hi.u64 	%rd10888, %rd10877, %rd10877;
	mul.lo.s64 	%rd10889, %rd10880, %rd10877;
	mul.hi.u64 	%rd10890, %rd10877, %rd10880;
	add.s64 	%rd10891, %rd10889, %rd10888;
	setp.lt.u64 	%p5444, %rd10891, %rd10889;
	selp.u64 	%rd10892, 1, 0, %p5444;
	add.s64 	%rd10893, %rd10890, %rd10892;
	mul.lo.s64 	%rd10894, %rd10883, %rd10877;
	mul.hi.u64 	%rd10895, %rd10877, %rd10883;
	add.s64 	%rd10896, %rd10894, %rd10893;
	setp.lt.u64 	%p5445, %rd10896, %rd10894;
	selp.u64 	%rd10897, 1, 0, %p5445;
	add.s64 	%rd10898, %rd10895, %rd10897;
	mul.lo.s64 	%rd10899, %rd10887, %rd10877;
	mul.hi.u64 	%rd10900, %rd10877, %rd10887;
	add.s64 	%rd10901, %rd10899, %rd10898;
	setp.lt.u64 	%p5446, %rd10901, %rd10899;
	selp.u64 	%rd10902, 1, 0, %p5446;
	add.s64 	%rd10903, %rd10900, %rd10902;
	mul.hi.u64 	%rd10904, %rd10880, %rd10877;
	add.s64 	%rd10905, %rd10891, %rd10889;
	setp.lt.u64 	%p5447, %rd10905, %rd10891;
	selp.u64 	%rd10906, 1, 0, %p5447;
	add.s64 	%rd10907, %rd10904, %rd10906;
	mul.lo.s64 	%rd10908, %rd10880, %rd10880;
	mul.hi.u64 	%rd10909, %rd10880, %rd10880;
	add.s64 	%rd10910, %rd10908, %rd10896;
	setp.lt.u64 	%p5448, %rd10910, %rd10908;
	selp.u64 	%rd10911, 1, 0, %p5448;
	add.s64 	%rd10912, %rd10910, %rd10907;
	setp.lt.u64 	%p5449, %rd10912, %rd10910;
	selp.u64 	%rd10913, 1, 0, %p5449;
	add.s64 	%rd10914, %rd10909, %rd10911;
	add.s64 	%rd10915, %rd10914, %rd10913;
	mul.lo.s64 	%rd10916, %rd10883, %rd10880;
	mul.hi.u64 	%rd10917, %rd10880, %rd10883;
	add.s64 	%rd10918, %rd10916, %rd10901;
	setp.lt.u64 	%p5450, %rd10918, %rd10916;
	selp.u64 	%rd10919, 1, 0, %p5450;
	add.s64 	%rd10920, %rd10918, %rd10915;
	setp.lt.u64 	%p5451, %rd10920, %rd10918;
	selp.u64 	%rd10921, 1, 0, %p5451;
	add.s64 	%rd10922, %rd10917, %rd10919;
	add.s64 	%rd10923, %rd10922, %rd10921;
	mul.lo.s64 	%rd10924, %rd10887, %rd10880;
	mul.hi.u64 	%rd10925, %rd10880, %rd10887;
	add.s64 	%rd10926, %rd10924, %rd10903;
	setp.lt.u64 	%p5452, %rd10926, %rd10924;
	selp.u64 	%rd10927, 1, 0, %p5452;
	add.s64 	%rd10928, %rd10926, %rd10923;
	setp.lt.u64 	%p5453, %rd10928, %rd10926;
	selp.u64 	%rd10929, 1, 0, %p5453;
	add.s64 	%rd10930, %rd10925, %rd10927;
	add.s64 	%rd10931, %rd10930, %rd10929;
	mul.hi.u64 	%rd10932, %rd10883, %rd10877;
	add.s64 	%rd10933, %rd10894, %rd10912;
	setp.lt.u64 	%p5454, %rd10933, %rd10894;
	selp.u64 	%rd10934, 1, 0, %p5454;
	add.s64 	%rd10935, %rd10932, %rd10934;
	mul.hi.u64 	%rd10936, %rd10883, %rd10880;
	add.s64 	%rd10937, %rd10916, %rd10920;
	setp.lt.u64 	%p5455, %rd10937, %rd10916;
	selp.u64 	%rd10938, 1, 0, %p5455;
	add.s64 	%rd10939, %rd10937, %rd10935;
	setp.lt.u64 	%p5456, %rd10939, %rd10937;
	selp.u64 	%rd10940, 1, 0, %p5456;
	add.s64 	%rd10941, %rd10936, %rd10938;
	add.s64 	%rd10942, %rd10941, %rd10940;
	mul.lo.s64 	%rd10943, %rd10883, %rd10883;
	mul.hi.u64 	%rd10944, %rd10883, %rd10883;
	add.s64 	%rd10945, %rd10943, %rd10928;
	setp.lt.u64 	%p5457, %rd10945, %rd10943;
	selp.u64 	%rd10946, 1, 0, %p5457;
	add.s64 	%rd10947, %rd10945, %rd10942;
	setp.lt.u64 	%p5458, %rd10947, %rd10945;
	selp.u64 	%rd10948, 1, 0, %p5458;
	add.s64 	%rd10949, %rd10944, %rd10946;
	add.s64 	%rd10950, %rd10949, %rd10948;
	mul.lo.s64 	%rd10951, %rd10887, %rd10883;
	mul.hi.u64 	%rd10952, %rd10883, %rd10887;
	add.s64 	%rd10953, %rd10951, %rd10931;
	setp.lt.u64 	%p5459, %rd10953, %rd10951;
	selp.u64 	%rd10954, 1, 0, %p5459;
	add.s64 	%rd10955, %rd10953, %rd10950;
	setp.lt.u64 	%p5460, %rd10955, %rd10953;
	selp.u64 	%rd10956, 1, 0, %p5460;
	add.s64 	%rd10957, %rd10952, %rd10954;
	add.s64 	%rd10958, %rd10957, %rd10956;
	mul.hi.u64 	%rd10959, %rd10887, %rd10877;
	add.s64 	%rd10960, %rd10899, %rd10939;
	setp.lt.u64 	%p5461, %rd10960, %rd10899;
	selp.u64 	%rd10961, 1, 0, %p5461;
	add.s64 	%rd10962, %rd10959, %rd10961;
	mul.hi.u64 	%rd10963, %rd10887, %rd10880;
	add.s64 	%rd10964, %rd10924, %rd10947;
	setp.lt.u64 	%p5462, %rd10964, %rd10924;
	selp.u64 	%rd10965, 1, 0, %p5462;
	add.s64 	%rd10966, %rd10964, %rd10962;
	setp.lt.u64 	%p5463, %rd10966, %rd10964;
	selp.u64 	%rd10967, 1, 0, %p5463;
	add.s64 	%rd10968, %rd10963, %rd10965;
	add.s64 	%rd10969, %rd10968, %rd10967;
	mul.hi.u64 	%rd10970, %rd10887, %rd10883;
	add.s64 	%rd10971, %rd10951, %rd10955;
	setp.lt.u64 	%p5464, %rd10971, %rd10951;
	selp.u64 	%rd10972, 1, 0, %p5464;
	add.s64 	%rd10973, %rd10971, %rd10969;
	setp.lt.u64 	%p5465, %rd10973, %rd10971;
	selp.u64 	%rd10974, 1, 0, %p5465;
	add.s64 	%rd10975, %rd10970, %rd10972;
	add.s64 	%rd10976, %rd10975, %rd10974;
	mul.lo.s64 	%rd10977, %rd10887, %rd10887;
	mul.hi.u64 	%rd10978, %rd10887, %rd10887;
	add.s64 	%rd10979, %rd10977, %rd10958;
	setp.lt.u64 	%p5466, %rd10979, %rd10977;
	selp.u64 	%rd10980, 1, 0, %p5466;
	add.s64 	%rd10981, %rd10979, %rd10976;
	setp.lt.u64 	%p5467, %rd10981, %rd10979;
	selp.u64 	%rd10982, 1, 0, %p5467;
	add.s64 	%rd10983, %rd10978, %rd10980;
	add.s64 	%rd10984, %rd10983, %rd10982;
	mov.b64 	%rd10985, 977;
	mul.hi.u64 	%rd10986, %rd10966, %rd10985;
	mul.lo.s64 	%rd10987, %rd10973, 977;
	mul.hi.u64 	%rd10988, %rd10973, %rd10985;
	add.s64 	%rd10989, %rd10987, %rd10986;
	setp.lt.u64 	%p5468, %rd10989, %rd10987;
	selp.u64 	%rd10990, 1, 0, %p5468;
	add.s64 	%rd10991, %rd10988, %rd10990;
	mul.lo.s64 	%rd10992, %rd10981, 977;
	mul.hi.u64 	%rd10993, %rd10981, %rd10985;
	add.s64 	%rd10994, %rd10992, %rd10991;
	setp.lt.u64 	%p5469, %rd10994, %rd10992;
	selp.u64 	%rd10995, 1, 0, %p5469;
	add.s64 	%rd10996, %rd10993, %rd10995;
	mul.lo.s64 	%rd10997, %rd10984, 977;
	mul.hi.u64 	%rd10998, %rd10984, %rd10985;
	add.s64 	%rd10999, %rd10997, %rd10996;
	setp.lt.u64 	%p5470, %rd10999, %rd10997;
	selp.u64 	%rd11000, 1, 0, %p5470;
	add.s64 	%rd11001, %rd10998, %rd11000;
	shl.b64 	%rd11002, %rd10966, 32;
	mov.b64 	{%r610, %r611}, %rd10966;
	mov.b64 	{%r612, %r613}, %rd10973;
	mov.b64 	%rd11003, {%r611, %r612};
	mov.b64 	{%r614, %r615}, %rd10981;
	mov.b64 	%rd11004, {%r613, %r614};
	mov.b64 	{%r616, %r617}, %rd10984;
	mov.b64 	%rd11005, {%r615, %r616};
	shr.u64 	%rd11006, %rd10984, 32;
	mad.lo.s64 	%rd11007, %rd10966, 977, %rd11002;
	setp.lt.u64 	%p5471, %rd11007, %rd11002;
	selp.u64 	%rd11008, 1, 0, %p5471;
	add.s64 	%rd11009, %rd11003, %rd11008;
	add.s64 	%rd11010, %rd11009, %rd10989;
	setp.lt.u64 	%p5472, %rd11010, %rd11003;
	setp.eq.s64 	%p5473, %rd11010, %rd11003;
	and.pred  	%p5474, %p5471, %p5473;
	or.pred  	%p5475, %p5472, %p5474;
	selp.u64 	%rd11011, 1, 0, %p5475;
	add.s64 	%rd11012, %rd11004, %rd11011;
	add.s64 	%rd11013, %rd11012, %rd10994;
	setp.lt.u64 	%p5476, %rd11013, %rd11004;
	setp.eq.s64 	%p5477, %rd11013, %rd11004;
	and.pred  	%p5478, %p5475, %p5477;
	or.pred  	%p5479, %p5476, %p5478;
	selp.u64 	%rd11014, 1, 0, %p5479;
	add.s64 	%rd11015, %rd11005, %rd11014;
	add.s64 	%rd11016, %rd11015, %rd10999;
	setp.lt.u64 	%p5480, %rd11016, %rd11005;
	setp.eq.s64 	%p5481, %rd11016, %rd11005;
	and.pred  	%p5482, %p5479, %p5481;
	or.pred  	%p5483, %p5480, %p5482;
	selp.u64 	%rd11017, 1, 0, %p5483;
	add.s64 	%rd11018, %rd11006, %rd11017;
	add.s64 	%rd11019, %rd11018, %rd11001;
	mad.lo.s64 	%rd12672, %rd10877, %rd10877, %rd11007;
	setp.lt.u64 	%p5484, %rd12672, %rd11007;
	selp.u64 	%rd11020, 1, 0, %p5484;
	add.s64 	%rd11021, %rd11010, %rd10905;
	add.s64 	%rd12673, %rd11021, %rd11020;
	setp.lt.u64 	%p5485, %rd12673, %rd10905;
	setp.eq.s64 	%p5486, %rd12673, %rd10905;
	and.pred  	%p5487, %p5484, %p5486;
	or.pred  	%p5488, %p5485, %p5487;
	selp.u64 	%rd11022, 1, 0, %p5488;
	add.s64 	%rd11023, %rd11013, %rd10933;
	add.s64 	%rd12674, %rd11023, %rd11022;
	setp.lt.u64 	%p5489, %rd12674, %rd10933;
	setp.eq.s64 	%p5490, %rd12674, %rd10933;
	and.pred  	%p5491, %p5488, %p5490;
	or.pred  	%p5492, %p5489, %p5491;
	selp.u64 	%rd11024, 1, 0, %p5492;
	add.s64 	%rd11025, %rd11016, %rd10960;
	add.s64 	%rd12675, %rd11025, %rd11024;
	setp.lt.u64 	%p5493, %rd12675, %rd10960;
	setp.eq.s64 	%p5494, %rd12675, %rd10960;
	and.pred  	%p5495, %p5492, %p5494;
	or.pred  	%p5496, %p5493, %p5495;
	selp.u64 	%rd11026, 1, 0, %p5496;
	add.s64 	%rd12667, %rd11019, %rd11026;
	setp.eq.s64 	%p5497, %rd12667, 0;
	@%p5497 bra 	$L__BB1_410;
	mov.u64 	%rd12668, %rd12675;
	mov.u64 	%rd12669, %rd12674;
	mov.u64 	%rd12670, %rd12673;
$L__BB1_409:
	mul.lo.s64 	%rd11028, %rd12667, 977;
	shl.b64 	%rd11029, %rd12667, 32;
	add.s64 	%rd12672, %rd11028, %rd12672;
	setp.lt.u64 	%p5498, %rd12672, %rd11028;
	selp.u64 	%rd11030, 1, 0, %p5498;
	add.s64 	%rd11031, %rd11029, %rd12670;
	add.s64 	%rd12673, %rd11031, %rd11030;
	setp.lt.u64 	%p5499, %rd12673, %rd12670;
	setp.eq.s64 	%p5500, %rd12673, %rd12670;
	and.pred  	%p5501, %p5498, %p5500;
	or.pred  	%p5502, %p5499, %p5501;
	selp.u64 	%rd11032, 1, 0, %p5502;
	add.s64 	%rd12674, %rd12669, %rd11032;
	setp.lt.u64 	%p5503, %rd12674, %rd12669;
	selp.u64 	%rd11033, 1, 0, %p5503;
	add.s64 	%rd12675, %rd12668, %rd11033;
	setp.lt.u64 	%p5504, %rd12675, %rd12668;
	mov.b64 	%rd12667, 1;
	mov.u64 	%rd12668, %rd12675;
	mov.u64 	%rd12669, %rd12674;
	mov.u64 	%rd12670, %rd12673;
	@%p5504 bra 	$L__BB1_409;
$L__BB1_410:
	setp.lt.u64 	%p5506, %rd12672, %rd1337;
	selp.u64 	%rd1739, 1, 0, %p5506;
	setp.lt.u64 	%p5507, %rd12673, %rd1339;
	setp.eq.s64 	%p5508, %rd12673, %rd1339;
	and.pred  	%p5509, %p5506, %p5508;
	or.pred  	%p5510, %p5507, %p5509;
	selp.u64 	%rd1740, 1, 0, %p5510;
	setp.lt.u64 	%p5511, %rd12674, %rd1622;
	setp.eq.s64 	%p5512, %rd12674, %rd1622;
	and.pred  	%p5513, %p5512, %p5510;
	or.pred  	%p283, %p5511, %p5513;
	setp.lt.u64 	%p5514, %rd12675, %rd1318;
	mov.pred 	%p6100, 0;
	@%p5514 bra 	$L__BB1_412;
	not.pred 	%p5515, %p283;
	setp.ne.s64 	%p5516, %rd12675, %rd1318;
	or.pred  	%p6100, %p5516, %p5515;
$L__BB1_412:
	selp.b64 	%rd11034, %rd1337, 0, %p6100;
	sub.s64 	%rd11035, %rd12672, %rd11034;
	add.s64 	%rd11036, %rd1339, %rd1739;
	selp.b64 	%rd11037, %rd11036, 0, %p6100;
	sub.s64 	%rd11038, %rd12673, %rd11037;
	add.s64 	%rd11039, %rd1622, %rd1740;
	selp.b64 	%rd11040, %rd11039, 0, %p6100;
	sub.s64 	%rd11041, %rd12674, %rd11040;
	selp.u64 	%rd11042, 1, 0, %p283;
	add.s64 	%rd11043, %rd1318, %rd11042;
	selp.b64 	%rd11044, %rd11043, 0, %p6100;
	sub.s64 	%rd11045, %rd12675, %rd11044;
	sub.s64 	%rd12676, %rd11035, %rd1342;
	setp.lt.u64 	%p5517, %rd11035, %rd1342;
	selp.s64 	%rd11046, -1, 0, %p5517;
	sub.s64 	%rd11047, %rd11038, %rd1343;
	add.s64 	%rd12677, %rd11047, %rd11046;
	setp.lt.u64 	%p5518, %rd11038, %rd1343;
	setp.eq.s64 	%p5519, %rd11038, %rd1343;
	and.pred  	%p5520, %p5517, %p5519;
	or.pred  	%p5522, %p5518, %p5520;
	selp.s64 	%rd11048, -1, 0, %p5522;
	sub.s64 	%rd11049, %rd11041, %rd1344;
	add.s64 	%rd12678, %rd11049, %rd11048;
	setp.lt.u64 	%p5523, %rd11041, %rd1344;
	setp.eq.s64 	%p5524, %rd11041, %rd1344;
	and.pred  	%p5525, %p5524, %p5522;
	or.pred  	%p5527, %p5523, %p5525;
	selp.s64 	%rd11050, -1, 0, %p5527;
	sub.s64 	%rd11051, %rd11045, %rd1345;
	add.s64 	%rd12679, %rd11051, %rd11050;
	setp.ge.u64 	%p5528, %rd11045, %rd1345;
	setp.eq.s64 	%p5529, %rd11045, %rd1345;
	and.pred  	%p5530, %p5529, %p5527;
	not.pred 	%p5532, %p5530;
	and.pred  	%p5533, %p5528, %p5532;
	@%p5533 bra 	$L__BB1_414;
	add.s64 	%rd12676, %rd1337, %rd12676;
	setp.lt.u64 	%p5534, %rd12676, %rd1337;
	selp.u64 	%rd11052, 1, 0, %p5534;
	add.s64 	%rd11053, %rd1339, %rd12677;
	add.s64 	%rd1746, %rd11053, %rd11052;
	setp.lt.u64 	%p5535, %rd1746, %rd12677;
	setp.eq.s64 	%p5536, %rd1746, %rd12677;
	and.pred  	%p5537, %p5534, %p5536;
	or.pred  	%p5538, %p5535, %p5537;
	selp.u64 	%rd11054, 1, 0, %p5538;
	add.s64 	%rd11055, %rd1622, %rd12678;
	add.s64 	%rd1747, %rd11055, %rd11054;
	setp.lt.u64 	%p5539, %rd1747, %rd12678;
	setp.eq.s64 	%p5540, %rd1747, %rd12678;
	and.pred  	%p5541, %p5538, %p5540;
	or.pred  	%p5543, %p5539, %p5541;
	selp.u64 	%rd11056, 1, 0, %p5543;
	add.s64 	%rd11057, %rd1318, %rd12679;
	add.s64 	%rd12679, %rd11057, %rd11056;
	mov.u64 	%rd12677, %rd1746;
	mov.u64 	%rd12678, %rd1747;
$L__BB1_414:
	sub.s64 	%rd12680, %rd12676, %rd1366;
	setp.lt.u64 	%p5544, %rd12676, %rd1366;
	selp.s64 	%rd11058, -1, 0, %p5544;
	add.s64 	%rd11059, %rd12677, %rd11058;
	sub.s64 	%rd12681, %rd11059, %rd1367;
	setp.lt.u64 	%p5545, %rd12677, %rd1367;
	setp.eq.s64 	%p5546, %rd12677, %rd1367;
	and.pred  	%p5547, %p5544, %p5546;
	or.pred  	%p5548, %p5545, %p5547;
	selp.s64 	%rd11060, -1, 0, %p5548;
	sub.s64 	%rd11061, %rd12678, %rd1368;
	add.s64 	%rd12682, %rd11061, %rd11060;
	setp.lt.u64 	%p5549, %rd12678, %rd1368;
	setp.eq.s64 	%p5550, %rd12678, %rd1368;
	and.pred  	%p5551, %p5548, %p5550;
	or.pred  	%p5552, %p5549, %p5551;
	not.pred 	%p5553, %p5552;
	selp.s64 	%rd11062, -1, 0, %p5552;
	sub.s64 	%rd11063, %rd12679, %rd1369;
	add.s64 	%rd12683, %rd11063, %rd11062;
	setp.ge.u64 	%p5554, %rd12679, %rd1369;
	setp.ne.s64 	%p5555, %rd12679, %rd1369;
	or.pred  	%p5556, %p5555, %p5553;
	and.pred  	%p5557, %p5554, %p5556;
	@%p5557 bra 	$L__BB1_416;
	add.s64 	%rd12680, %rd1337, %rd12680;
	setp.lt.u64 	%p5558, %rd12680, %rd1337;
	selp.u64 	%rd11064, 1, 0, %p5558;
	add.s64 	%rd11065, %rd1339, %rd12681;
	add.s64 	%rd1758, %rd11065, %rd11064;
	setp.lt.u64 	%p5559, %rd1758, %rd12681;
	setp.eq.s64 	%p5560, %rd1758, %rd12681;
	and.pred  	%p5561, %p5558, %p5560;
	or.pred  	%p5562, %p5559, %p5561;
	selp.u64 	%rd11066, 1, 0, %p5562;
	add.s64 	%rd11067, %rd1622, %rd12682;
	add.s64 	%rd1759, %rd11067, %rd11066;
	setp.lt.u64 	%p5563, %rd1759, %rd12682;
	setp.eq.s64 	%p5564, %rd1759, %rd12682;
	and.pred  	%p5565, %p5562, %p5564;
	or.pred  	%p5567, %p5563, %p5565;
	selp.u64 	%rd11068, 1, 0, %p5567;
	add.s64 	%rd11069, %rd1318, %rd12683;
	add.s64 	%rd12683, %rd11069, %rd11068;
	mov.u64 	%rd12681, %rd1758;
	mov.u64 	%rd12682, %rd1759;
$L__BB1_416:
	mul.hi.u64 	%rd11070, %rd12680, %rd12601;
	mul.lo.s64 	%rd11071, %rd12602, %rd12680;
	mul.hi.u64 	%rd11072, %rd12680, %rd12602;
	add.s64 	%rd11073, %rd11071, %rd11070;
	setp.lt.u64 	%p5568, %rd11073, %rd11071;
	selp.u64 	%rd11074, 1, 0, %p5568;
	add.s64 	%rd11075, %rd11072, %rd11074;
	mul.lo.s64 	%rd11076, %rd12603, %rd12680;
	mul.hi.u64 	%rd11077, %rd12680, %rd12603;
	add.s64 	%rd11078, %rd11076, %rd11075;
	setp.lt.u64 	%p5569, %rd11078, %rd11076;
	selp.u64 	%rd11079, 1, 0, %p5569;
	add.s64 	%rd11080, %rd11077, %rd11079;
	mul.lo.s64 	%rd11081, %rd12604, %rd12680;
	mul.hi.u64 	%rd11082, %rd12680, %rd12604;
	add.s64 	%rd11083, %rd11081, %rd11080;
	setp.lt.u64 	%p5570, %rd11083, %rd11081;
	selp.u64 	%rd11084, 1, 0, %p5570;
	add.s64 	%rd11085, %rd11082, %rd11084;
	mul.lo.s64 	%rd11086, %rd12601, %rd12681;
	mul.hi.u64 	%rd11087, %rd12681, %rd12601;
	add.s64 	%rd11088, %rd11086, %rd11073;
	setp.lt.u64 	%p5571, %rd11088, %rd11086;
	selp.u64 	%rd11089, 1, 0, %p5571;
	add.s64 	%rd11090, %rd11087, %rd11089;
	mul.lo.s64 	%rd11091, %rd12602, %rd12681;
	mul.hi.u64 	%rd11092, %rd12681, %rd12602;
	add.s64 	%rd11093, %rd11091, %rd11078;
	setp.lt.u64 	%p5572, %rd11093, %rd11091;
	selp.u64 	%rd11094, 1, 0, %p5572;
	add.s64 	%rd11095, %rd11093, %rd11090;
	setp.lt.u64 	%p5573, %rd11095, %rd11093;
	selp.u64 	%rd11096, 1, 0, %p5573;
	add.s64 	%rd11097, %rd11092, %rd11094;
	add.s64 	%rd11098, %rd11097, %rd11096;
	mul.lo.s64 	%rd11099, %rd12603, %rd12681;
	mul.hi.u64 	%rd11100, %rd12681, %rd12603;
	add.s64 	%rd11101, %rd11099, %rd11083;
	setp.lt.u64 	%p5574, %rd11101, %rd11099;
	selp.u64 	%rd11102, 1, 0, %p5574;
	add.s64 	%rd11103, %rd11101, %rd11098;
	setp.lt.u64 	%p5575, %rd11103, %rd11101;
	selp.u64 	%rd11104, 1, 0, %p5575;
	add.s64 	%rd11105, %rd11100, %rd11102;
	add.s64 	%rd11106, %rd11105, %rd11104;
	mul.lo.s64 	%rd11107, %rd12604, %rd12681;
	mul.hi.u64 	%rd11108, %rd12681, %rd12604;
	add.s64 	%rd11109, %rd11107, %rd11085;
	setp.lt.u64 	%p5576, %rd11109, %rd11107;
	selp.u64 	%rd11110, 1, 0, %p5576;
	add.s64 	%rd11111, %rd11109, %rd11106;
	setp.lt.u64 	%p5577, %rd11111, %rd11109;
	selp.u64 	%rd11112, 1, 0, %p5577;
	add.s64 	%rd11113, %rd11108, %rd11110;
	add.s64 	%rd11114, %rd11113, %rd11112;
	mul.lo.s64 	%rd11115, %rd12601, %rd12682;
	mul.hi.u64 	%rd11116, %rd12682, %rd12601;
	add.s64 	%rd11117, %rd11115, %rd11095;
	setp.lt.u64 	%p5578, %rd11117, %rd11115;
	selp.u64 	%rd11118, 1, 0, %p5578;
	add.s64 	%rd11119, %rd11116, %rd11118;
	mul.lo.s64 	%rd11120, %rd12602, %rd12682;
	mul.hi.u64 	%rd11121, %rd12682, %rd12602;
	add.s64 	%rd11122, %rd11120, %rd11103;
	setp.lt.u64 	%p5579, %rd11122, %rd11120;
	selp.u64 	%rd11123, 1, 0, %p5579;
	add.s64 	%rd11124, %rd11122, %rd11119;
	setp.lt.u64 	%p5580, %rd11124, %rd11122;
	selp.u64 	%rd11125, 1, 0, %p5580;
	add.s64 	%rd11126, %rd11121, %rd11123;
	add.s64 	%rd11127, %rd11126, %rd11125;
	mul.lo.s64 	%rd11128, %rd12603, %rd12682;
	mul.hi.u64 	%rd11129, %rd12682, %rd12603;
	add.s64 	%rd11130, %rd11128, %rd11111;
	setp.lt.u64 	%p5581, %rd11130, %rd11128;
	selp.u64 	%rd11131, 1, 0, %p5581;
	add.s64 	%rd11132, %rd11130, %rd11127;
	setp.lt.u64 	%p5582, %rd11132, %rd11130;
	selp.u64 	%rd11133, 1, 0, %p5582;
	add.s64 	%rd11134, %rd11129, %rd11131;
	add.s64 	%rd11135, %rd11134, %rd11133;
	mul.lo.s64 	%rd11136, %rd12604, %rd12682;
	mul.hi.u64 	%rd11137, %rd12682, %rd12604;
	add.s64 	%rd11138, %rd11136, %rd11114;
	setp.lt.u64 	%p5583, %rd11138, %rd11136;
	selp.u64 	%rd11139, 1, 0, %p5583;
	add.s64 	%rd11140, %rd11138, %rd11135;
	setp.lt.u64 	%p5584, %rd11140, %rd11138;
	selp.u64 	%rd11141, 1, 0, %p5584;
	add.s64 	%rd11142, %rd11137, %rd11139;
	add.s64 	%rd11143, %rd11142, %rd11141;
	mul.lo.s64 	%rd11144, %rd12601, %rd12683;
	mul.hi.u64 	%rd11145, %rd12683, %rd12601;
	add.s64 	%rd11146, %rd11144, %rd11124;
	setp.lt.u64 	%p5585, %rd11146, %rd11144;
	selp.u64 	%rd11147, 1, 0, %p5585;
	add.s64 	%rd11148, %rd11145, %rd11147;
	mul.lo.s64 	%rd11149, %rd12602, %rd12683;
	mul.hi.u64 	%rd11150, %rd12683, %rd12602;
	add.s64 	%rd11151, %rd11149, %rd11132;
	setp.lt.u64 	%p5586, %rd11151, %rd11149;
	selp.u64 	%rd11152, 1, 0, %p5586;
	add.s64 	%rd11153, %rd11151, %rd11148;
	setp.lt.u64 	%p5587, %rd11153, %rd11151;
	selp.u64 	%rd11154, 1, 0, %p5587;
	add.s64 	%rd11155, %rd11150, %rd11152;
	add.s64 	%rd11156, %rd11155, %rd11154;
	mul.lo.s64 	%rd11157, %rd12603, %rd12683;
	mul.hi.u64 	%rd11158, %rd12683, %rd12603;
	add.s64 	%rd11159, %rd11157, %rd11140;
	setp.lt.u64 	%p5588, %rd11159, %rd11157;
	selp.u64 	%rd11160, 1, 0, %p5588;
	add.s64 	%rd11161, %rd11159, %rd11156;
	setp.lt.u64 	%p5589, %rd11161, %rd11159;
	selp.u64 	%rd11162, 1, 0, %p5589;
	add.s64 	%rd11163, %rd11158, %rd11160;
	add.s64 	%rd11164, %rd11163, %rd11162;
	mul.lo.s64 	%rd11165, %rd12604, %rd12683;
	mul.hi.u64 	%rd11166, %rd12683, %rd12604;
	add.s64 	%rd11167, %rd11165, %rd11143;
	setp.lt.u64 	%p5590, %rd11167, %rd11165;
	selp.u64 	%rd11168, 1, 0, %p5590;
	add.s64 	%rd11169, %rd11167, %rd11164;
	setp.lt.u64 	%p5591, %rd11169, %rd11167;
	selp.u64 	%rd11170, 1, 0, %p5591;
	add.s64 	%rd11171, %rd11166, %rd11168;
	add.s64 	%rd11172, %rd11171, %rd11170;
	mov.b64 	%rd11173, 977;
	mul.hi.u64 	%rd11174, %rd11153, %rd11173;
	mul.lo.s64 	%rd11175, %rd11161, 977;
	mul.hi.u64 	%rd11176, %rd11161, %rd11173;
	add.s64 	%rd11177, %rd11175, %rd11174;
	setp.lt.u64 	%p5592, %rd11177, %rd11175;
	selp.u64 	%rd11178, 1, 0, %p5592;
	add.s64 	%rd11179, %rd11176, %rd11178;
	mul.lo.s64 	%rd11180, %rd11169, 977;
	mul.hi.u64 	%rd11181, %rd11169, %rd11173;
	add.s64 	%rd11182, %rd11180, %rd11179;
	setp.lt.u64 	%p5593, %rd11182, %rd11180;
	selp.u64 	%rd11183, 1, 0, %p5593;
	add.s64 	%rd11184, %rd11181, %rd11183;
	mul.lo.s64 	%rd11185, %rd11172, 977;
	mul.hi.u64 	%rd11186, %rd11172, %rd11173;
	add.s64 	%rd11187, %rd11185, %rd11184;
	setp.lt.u64 	%p5594, %rd11187, %rd11185;
	selp.u64 	%rd11188, 1, 0, %p5594;
	add.s64 	%rd11189, %rd11186, %rd11188;
	shl.b64 	%rd11190, %rd11153, 32;
	mov.b64 	{%r618, %r619}, %rd11153;
	mov.b64 	{%r620, %r621}, %rd11161;
	mov.b64 	%rd11191, {%r619, %r620};
	mov.b64 	{%r622, %r623}, %rd11169;
	mov.b64 	%rd11192, {%r621, %r622};
	mov.b64 	{%r624, %r625}, %rd11172;
	mov.b64 	%rd11193, {%r623, %r624};
	shr.u64 	%rd11194, %rd11172, 32;
	mad.lo.s64 	%rd11195, %rd11153, 977, %rd11190;
	setp.lt.u64 	%p5595, %rd11195, %rd11190;
	selp.u64 	%rd11196, 1, 0, %p5595;
	add.s64 	%rd11197, %rd11191, %rd11196;
	add.s64 	%rd11198, %rd11197, %rd11177;
	setp.lt.u64 	%p5596, %rd11198, %rd11191;
	setp.eq.s64 	%p5597, %rd11198, %rd11191;
	and.pred  	%p5598, %p5595, %p5597;
	or.pred  	%p5599, %p5596, %p5598;
	selp.u64 	%rd11199, 1, 0, %p5599;
	add.s64 	%rd11200, %rd11192, %rd11199;
	add.s64 	%rd11201, %rd11200, %rd11182;
	setp.lt.u64 	%p5600, %rd11201, %rd11192;
	setp.eq.s64 	%p5601, %rd11201, %rd11192;
	and.pred  	%p5602, %p5599, %p5601;
	or.pred  	%p5603, %p5600, %p5602;
	selp.u64 	%rd11202, 1, 0, %p5603;
	add.s64 	%rd11203, %rd11193, %rd11202;
	add.s64 	%rd11204, %rd11203, %rd11187;
	setp.lt.u64 	%p5604, %rd11204, %rd11193;
	setp.eq.s64 	%p5605, %rd11204, %rd11193;
	and.pred  	%p5606, %p5603, %p5605;
	or.pred  	%p5607, %p5604, %p5606;
	selp.u64 	%rd11205, 1, 0, %p5607;
	add.s64 	%rd11206, %rd11194, %rd11205;
	add.s64 	%rd11207, %rd11206, %rd11189;
	mad.lo.s64 	%rd12689, %rd12601, %rd12680, %rd11195;
	setp.lt.u64 	%p5608, %rd12689, %rd11195;
	selp.u64 	%rd11208, 1, 0, %p5608;
	add.s64 	%rd11209, %rd11198, %rd11088;
	add.s64 	%rd12690, %rd11209, %rd11208;
	setp.lt.u64 	%p5609, %rd12690, %rd11088;
	setp.eq.s64 	%p5610, %rd12690, %rd11088;
	and.pred  	%p5611, %p5608, %p5610;
	or.pred  	%p5612, %p5609, %p5611;
	selp.u64 	%rd11210, 1, 0, %p5612;
	add.s64 	%rd11211, %rd11201, %rd11117;
	add.s64 	%rd12691, %rd11211, %rd11210;
	setp.lt.u64 	%p5613, %rd12691, %rd11117;
	setp.eq.s64 	%p5614, %rd12691, %rd11117;
	and.pred  	%p5615, %p5612, %p5614;
	or.pred  	%p5616, %p5613, %p5615;
	selp.u64 	%rd11212, 1, 0, %p5616;
	add.s64 	%rd11213, %rd11204, %rd11146;
	add.s64 	%rd12692, %rd11213, %rd11212;
	setp.lt.u64 	%p5617, %rd12692, %rd11146;
	setp.eq.s64 	%p5618, %rd12692, %rd11146;
	and.pred  	%p5619, %p5616, %p5618;
	or.pred  	%p5620, %p5617, %p5619;
	selp.u64 	%rd11214, 1, 0, %p5620;
	add.s64 	%rd12684, %rd11207, %rd11214;
	setp.eq.s64 	%p5621, %rd12684, 0;
	@%p5621 bra 	$L__BB1_419;
	mov.u64 	%rd12685, %rd12692;
	mov.u64 	%rd12686, %rd12691;
	mov.u64 	%rd12687, %rd12690;
$L__BB1_418:
	mul.lo.s64 	%rd11216, %rd12684, 977;
	shl.b64 	%rd11217, %rd12684, 32;
	add.s64 	%rd12689, %rd11216, %rd12689;
	setp.lt.u64 	%p5622, %rd12689, %rd11216;
	selp.u64 	%rd11218, 1, 0, %p5622;
	add.s64 	%rd11219, %rd11217, %rd12687;
	add.s64 	%rd12690, %rd11219, %rd11218;
	setp.lt.u64 	%p5623, %rd12690, %rd12687;
	setp.eq.s64 	%p5624, %rd12690, %rd12687;
	and.pred  	%p5625, %p5622, %p5624;
	or.pred  	%p5626, %p5623, %p5625;
	selp.u64 	%rd11220, 1, 0, %p5626;
	add.s64 	%rd12691, %rd12686, %rd11220;
	setp.lt.u64 	%p5627, %rd12691, %rd12686;
	selp.u64 	%rd11221, 1, 0, %p5627;
	add.s64 	%rd12692, %rd12685, %rd11221;
	setp.lt.u64 	%p5628, %rd12692, %rd12685;
	mov.b64 	%rd12684, 1;
	mov.u64 	%rd12685, %rd12692;
	mov.u64 	%rd12686, %rd12691;
	mov.u64 	%rd12687, %rd12690;
	@%p5628 bra 	$L__BB1_418;
$L__BB1_419:
	setp.lt.u64 	%p5630, %rd12689, %rd1337;
	selp.u64 	%rd1783, 1, 0, %p5630;
	setp.lt.u64 	%p5631, %rd12690, %rd1339;
	setp.eq.s64 	%p5632, %rd12690, %rd1339;
	and.pred  	%p5633, %p5630, %p5632;
	or.pred  	%p5634, %p5631, %p5633;
	selp.u64 	%rd1784, 1, 0, %p5634;
	setp.lt.u64 	%p5635, %rd12691, %rd1622;
	setp.eq.s64 	%p5636, %rd12691, %rd1622;
	and.pred  	%p5637, %p5636, %p5634;
	or.pred  	%p286, %p5635, %p5637;
	setp.lt.u64 	%p5638, %rd12692, %rd1318;
	mov.pred 	%p6101, 0;
	@%p5638 bra 	$L__BB1_421;
	not.pred 	%p5639, %p286;
	setp.ne.s64 	%p5640, %rd12692, %rd1318;
	or.pred  	%p6101, %p5640, %p5639;
$L__BB1_421:
	selp.b64 	%rd11222, %rd1337, 0, %p6101;
	sub.s64 	%rd12709, %rd12689, %rd11222;
	add.s64 	%rd11223, %rd1339, %rd1783;
	selp.b64 	%rd11224, %rd11223, 0, %p6101;
	sub.s64 	%rd12710, %rd12690, %rd11224;
	add.s64 	%rd11225, %rd1622, %rd1784;
	selp.b64 	%rd11226, %rd11225, 0, %p6101;
	sub.s64 	%rd12711, %rd12691, %rd11226;
	selp.u64 	%rd11227, 1, 0, %p286;
	add.s64 	%rd11228, %rd1318, %rd11227;
	selp.b64 	%rd11229, %rd11228, 0, %p6101;
	sub.s64 	%rd12712, %rd12692, %rd11229;
$L__BB1_422:
	or.b64  	%rd11231, %rd12710, %rd12709;
	or.b64  	%rd11232, %rd11231, %rd12711;
	or.b64  	%rd11233, %rd11232, %rd12712;
	setp.eq.s64 	%p5641, %rd11233, 0;
	mov.b64 	%rd12762, 0;
	mov.u64 	%rd12763, %rd12762;
	mov.u64 	%rd12764, %rd12762;
	mov.u64 	%rd12765, %rd12762;
	@%p5641 bra 	$L__BB1_452;
	mov.b64 	%rd11236, -1;
	mov.b64 	%rd11237, -4294968275;
	st.local.v2.u64 	[%rd1], {%rd11237, %rd11236};
	st.local.v2.u64 	[%rd1+16], {%rd11236, %rd11236};
	mov.b32 	%r678, 0;
	mov.b64 	%rd12727, 0;
	mov.b64 	%rd12726, 1;
	ld.const.u64 	%rd1814, [SECP256K1_P+16];
	ld.const.u64 	%rd1815, [SECP256K1_P+8];
	ld.const.u64 	%rd1816, [SECP256K1_P];
	mov.u64 	%rd12728, %rd12727;
	mov.u64 	%rd12729, %rd12727;
$L__BB1_424:
	mul.wide.u32 	%rd11238, %r678, 8;
	add.s64 	%rd11239, %rd1, %rd11238;
	ld.local.u64 	%rd1805, [%rd11239];
	mov.b32 	%r679, 0;
$L__BB1_425:
	shr.u64 	%rd11240, %rd1805, %r679;
	and.b64  	%rd11241, %rd11240, 1;
	setp.eq.b64 	%p5642, %rd11241, 1;
	not.pred 	%p5643, %p5642;
	@%p5643 bra 	$L__BB1_432;
	mul.hi.u64 	%rd11242, %rd12726, %rd12709;
	mul.lo.s64 	%rd11243, %rd12710, %rd12726;
	mul.hi.u64 	%rd11244, %rd12726, %rd12710;
	add.s64 	%rd11245, %rd11243, %rd11242;
	setp.lt.u64 	%p5644, %rd11245, %rd11243;
	selp.u64 	%rd11246, 1, 0, %p5644;
	add.s64 	%rd11247, %rd11244, %rd11246;
	mul.lo.s64 	%rd11248, %rd12711, %rd12726;
	mul.hi.u64 	%rd11249, %rd12726, %rd12711;
	add.s64 	%rd11250, %rd11248, %rd11247;
	setp.lt.u64 	%p5645, %rd11250, %rd11248;
	selp.u64 	%rd11251, 1, 0, %p5645;
	add.s64 	%rd11252, %rd11249, %rd11251;
	mul.lo.s64 	%rd11253, %rd12712, %rd12726;
	mul.hi.u64 	%rd11254, %rd12726, %rd12712;
	add.s64 	%rd11255, %rd11253, %rd11252;
	setp.lt.u64 	%p5646, %rd11255, %rd11253;
	selp.u64 	%rd11256, 1, 0, %p5646;
	add.s64 	%rd11257, %rd11254, %rd11256;
	mul.lo.s64 	%rd11258, %rd12709, %rd12727;
	mul.hi.u64 	%rd11259, %rd12727, %rd12709;
	add.s64 	%rd11260, %rd11258, %rd11245;
	setp.lt.u64 	%p5647, %rd11260, %rd11258;
	selp.u64 	%rd11261, 1, 0, %p5647;
	add.s64 	%rd11262, %rd11259, %rd11261;
	mul.lo.s64 	%rd11263, %rd12710, %rd12727;
	mul.hi.u64 	%rd11264, %rd12727, %rd12710;
	add.s64 	%rd11265, %rd11263, %rd11250;
	setp.lt.u64 	%p5648, %rd11265, %rd11263;
	selp.u64 	%rd11266, 1, 0, %p5648;
	add.s64 	%rd11267, %rd11265, %rd11262;
	setp.lt.u64 	%p5649, %rd11267, %rd11265;
	selp.u64 	%rd11268, 1, 0, %p5649;
	add.s64 	%rd11269, %rd11264, %rd11266;
	add.s64 	%rd11270, %rd11269, %rd11268;
	mul.lo.s64 	%rd11271, %rd12711, %rd12727;
	mul.hi.u64 	%rd11272, %rd12727, %rd12711;
	add.s64 	%rd11273, %rd11271, %rd11255;
	setp.lt.u64 	%p5650, %rd11273, %rd11271;
	selp.u64 	%rd11274, 1, 0, %p5650;
	add.s64 	%rd11275, %rd11273, %rd11270;
	setp.lt.u64 	%p5651, %rd11275, %rd11273;
	selp.u64 	%rd11276, 1, 0, %p5651;
	add.s64 	%rd11277, %rd11272, %rd11274;
	add.s64 	%rd11278, %rd11277, %rd11276;
	mul.lo.s64 	%rd11279, %rd12712, %rd12727;
	mul.hi.u64 	%rd11280, %rd12727, %rd12712;
	add.s64 	%rd11281, %rd11279, %rd11257;
	setp.lt.u64 	%p5652, %rd11281, %rd11279;
	selp.u64 	%rd11282, 1, 0, %p5652;
	add.s64 	%rd11283, %rd11281, %rd11278;
	setp.lt.u64 	%p5653, %rd11283, %rd11281;
	selp.u64 	%rd11284, 1, 0, %p5653;
	add.s64 	%rd11285, %rd11280, %rd11282;
	add.s64 	%rd11286, %rd11285, %rd11284;
	mul.lo.s64 	%rd11287, %rd12709, %rd12728;
	mul.hi.u64 	%rd11288, %rd12728, %rd12709;
	add.s64 	%rd11289, %rd11287, %rd11267;
	setp.lt.u64 	%p5654, %rd11289, %rd11287;
	selp.u64 	%rd11290, 1, 0, %p5654;
	add.s64 	%rd11291, %rd11288, %rd11290;
	mul.lo.s64 	%rd11292, %rd12710, %rd12728;
	mul.hi.u64 	%rd11293, %rd12728, %rd12710;
	add.s64 	%rd11294, %rd11292, %rd11275;
	setp.lt.u64 	%p5655, %rd11294, %rd11292;
	selp.u64 	%rd11295, 1, 0, %p5655;
	add.s64 	%rd11296, %rd11294, %rd11291;
	setp.lt.u64 	%p5656, %rd11296, %rd11294;
	selp.u64 	%rd11297, 1, 0, %p5656;
	add.s64 	%rd11298, %rd11293, %rd11295;
	add.s64 	%rd11299, %rd11298, %rd11297;
	mul.lo.s64 	%rd11300, %rd12711, %rd12728;
	mul.hi.u64 	%rd11301, %rd12728, %rd12711;
	add.s64 	%rd11302, %rd11300, %rd11283;
	setp.lt.u64 	%p5657, %rd11302, %rd11300;
	selp.u64 	%rd11303, 1, 0, %p5657;
	add.s64 	%rd11304, %rd11302, %rd11299;
	setp.lt.u64 	%p5658, %rd11304, %rd11302;
	selp.u64 	%rd11305, 1, 0, %p5658;
	add.s64 	%rd11306, %rd11301, %rd11303;
	add.s64 	%rd11307, %rd11306, %rd11305;
	mul.lo.s64 	%rd11308, %rd12712, %rd12728;
	mul.hi.u64 	%rd11309, %rd12728, %rd12712;
	add.s64 	%rd11310, %rd11308, %rd11286;
	setp.lt.u64 	%p5659, %rd11310, %rd11308;
	selp.u64 	%rd11311, 1, 0, %p5659;
	add.s64 	%rd11312, %rd11310, %rd11307;
	setp.lt.u64 	%p5660, %rd11312, %rd11310;
	selp.u64 	%rd11313, 1, 0, %p5660;
	add.s64 	%rd11314, %rd11309, %rd11311;
	add.s64 	%rd11315, %rd11314, %rd11313;
	mul.lo.s64 	%rd11316, %rd12709, %rd12729;
	mul.hi.u64 	%rd11317, %rd12729, %rd12709;
	add.s64 	%rd11318, %rd11316, %rd11296;
	setp.lt.u64 	%p5661, %rd11318, %rd11316;
	selp.u64 	%rd11319, 1, 0, %p5661;
	add.s64 	%rd11320, %rd11317, %rd11319;
	mul.lo.s64 	%rd11321, %rd12710, %rd12729;
	mul.hi.u64 	%rd11322, %rd12729, %rd12710;
	add.s64 	%rd11323, %rd11321, %rd11304;
	setp.lt.u64 	%p5662, %rd11323, %rd11321;
	selp.u64 	%rd11324, 1, 0, %p5662;
	add.s64 	%rd11325, %rd11323, %rd11320;
	setp.lt.u64 	%p5663, %rd11325, %rd11323;
	selp.u64 	%rd11326, 1, 0, %p5663;
	add.s64 	%rd11327, %rd11322, %rd11324;
	add.s64 	%rd11328, %rd11327, %rd11326;
	mul.lo.s64 	%rd11329, %rd12711, %rd12729;
	mul.hi.u64 	%rd11330, %rd12729, %rd12711;
	add.s64 	%rd11331, %rd11329, %rd11312;
	setp.lt.u64 	%p5664, %rd11331, %rd11329;
	selp.u64 	%rd11332, 1, 0, %p5664;
	add.s64 	%rd11333, %rd11331, %rd11328;
	setp.lt.u64 	%p5665, %rd11333, %rd11331;
	selp.u64 	%rd11334, 1, 0, %p5665;
	add.s64 	%rd11335, %rd11330, %rd11332;
	add.s64 	%rd11336, %rd11335, %rd11334;
	mul.lo.s64 	%rd11337, %rd12712, %rd12729;
	mul.hi.u64 	%rd11338, %rd12729, %rd12712;
	add.s64 	%rd11339, %rd11337, %rd11315;
	setp.lt.u64 	%p5666, %rd11339, %rd11337;
	selp.u64 	%rd11340, 1, 0, %p5666;
	add.s64 	%rd11341, %rd11339, %rd11336;
	setp.lt.u64 	%p5667, %rd11341, %rd11339;
	selp.u64 	%rd11342, 1, 0, %p5667;
	add.s64 	%rd11343, %rd11338, %rd11340;
	add.s64 	%rd11344, %rd11343, %rd11342;
	mov.b64 	%rd11345, 977;
	mul.hi.u64 	%rd11346, %rd11325, %rd11345;
	mul.lo.s64 	%rd11347, %rd11333, 977;
	mul.hi.u64 	%rd11348, %rd11333, %rd11345;
	add.s64 	%rd11349, %rd11347, %rd11346;
	setp.lt.u64 	%p5668, %rd11349, %rd11347;
	selp.u64 	%rd11350, 1, 0, %p5668;
	add.s64 	%rd11351, %rd11348, %rd11350;
	mul.lo.s64 	%rd11352, %rd11341, 977;
	mul.hi.u64 	%rd11353, %rd11341, %rd11345;
	add.s64 	%rd11354, %rd11352, %rd11351;
	setp.lt.u64 	%p5669, %rd11354, %rd11352;
	selp.u64 	%rd11355, 1, 0, %p5669;
	add.s64 	%rd11356, %rd11353, %rd11355;
	mul.lo.s64 	%rd11357, %rd11344, 977;
	mul.hi.u64 	%rd11358, %rd11344, %rd11345;
	add.s64 	%rd11359, %rd11357, %rd11356;
	setp.lt.u64 	%p5670, %rd11359, %rd11357;
	selp.u64 	%rd11360, 1, 0, %p5670;
	add.s64 	%rd11361, %rd11358, %rd11360;
	shl.b64 	%rd11362, %rd11325, 32;
	mov.b64 	{%r628, %r629}, %rd11325;
	mov.b64 	{%r630, %r631}, %rd11333;
	mov.b64 	%rd11363, {%r629, %r630};
	mov.b64 	{%r632, %r633}, %rd11341;
	mov.b64 	%rd11364, {%r631, %r632};
	mov.b64 	{%r634, %r635}, %rd11344;
	mov.b64 	%rd11365, {%r633, %r634};
	shr.u64 	%rd11366, %rd11344, 32;
	mad.lo.s64 	%rd11367, %rd11325, 977, %rd11362;
	setp.lt.u64 	%p5671, %rd11367, %rd11362;
	selp.u64 	%rd11368, 1, 0, %p5671;
	add.s64 	%rd11369, %rd11363, %rd11368;
	add.s64 	%rd11370, %rd11369, %rd11349;
	setp.lt.u64 	%p5672, %rd11370, %rd11363;
	setp.eq.s64 	%p5673, %rd11370, %rd11363;
	and.pred  	%p5674, %p5671, %p5673;
	or.pred  	%p5675, %p5672, %p5674;
	selp.u64 	%rd11371, 1, 0, %p5675;
	add.s64 	%rd11372, %rd11364, %rd11371;
	add.s64 	%rd11373, %rd11372, %rd11354;
	setp.lt.u64 	%p5676, %rd11373, %rd11364;
	setp.eq.s64 	%p5677, %rd11373, %rd11364;
	and.pred  	%p5678, %p5675, %p5677;
	or.pred  	%p5679, %p5676, %p5678;
	selp.u64 	%rd11374, 1, 0, %p5679;
	add.s64 	%rd11375, %rd11365, %rd11374;
	add.s64 	%rd11376, %rd11375, %rd11359;
	setp.lt.u64 	%p5680, %rd11376, %rd11365;
	setp.eq.s64 	%p5681, %rd11376, %rd11365;
	and.pred  	%p5682, %p5679, %p5681;
	or.pred  	%p5683, %p5680, %p5682;
	selp.u64 	%rd11377, 1, 0, %p5683;
	add.s64 	%rd11378, %rd11366, %rd11377;
	add.s64 	%rd11379, %rd11378, %rd11361;
	mad.lo.s64 	%rd12722, %rd12709, %rd12726, %rd11367;
	setp.lt.u64 	%p5684, %rd12722, %rd11367;
	selp.u64 	%rd11380, 1, 0, %p5684;
	add.s64 	%rd11381, %rd11370, %rd11260;
	add.s64 	%rd12723, %rd11381, %rd11380;
	setp.lt.u64 	%p5685, %rd12723, %rd11260;
	setp.eq.s64 	%p5686, %rd12723, %rd11260;
	and.pred  	%p5687, %p5684, %p5686;
	or.pred  	%p5688, %p5685, %p5687;
	selp.u64 	%rd11382, 1, 0, %p5688;
	add.s64 	%rd11383, %rd11373, %rd11289;
	add.s64 	%rd12724, %rd11383, %rd11382;
	setp.lt.u64 	%p5689, %rd12724, %rd11289;
	setp.eq.s64 	%p5690, %rd12724, %rd11289;
	and.pred  	%p5691, %p5688, %p5690;
	or.pred  	%p5692, %p5689, %p5691;
	selp.u64 	%rd11384, 1, 0, %p5692;
	add.s64 	%rd11385, %rd11376, %rd11318;
	add.s64 	%rd12725, %rd11385, %rd11384;
	setp.lt.u64 	%p5693, %rd12725, %rd11318;
	setp.eq.s64 	%p5694, %rd12725, %rd11318;
	and.pred  	%p5695, %p5692, %p5694;
	or.pred  	%p5696, %p5693, %p5695;
	selp.u64 	%rd11386, 1, 0, %p5696;
	add.s64 	%rd12717, %rd11379, %rd11386;
	setp.eq.s64 	%p5697, %rd12717, 0;
	@%p5697 bra 	$L__BB1_429;
	mov.u64 	%rd12718, %rd12725;
	mov.u64 	%rd12719, %rd12724;
	mov.u64 	%rd12720, %rd12723;
$L__BB1_428:
	mul.lo.s64 	%rd11388, %rd12717, 977;
	shl.b64 	%rd11389, %rd12717, 32;
	add.s64 	%rd12722, %rd11388, %rd12722;
	setp.lt.u64 	%p5698, %rd12722, %rd11388;
	selp.u64 	%rd11390, 1, 0, %p5698;
	add.s64 	%rd11391, %rd11389, %rd12720;
	add.s64 	%rd12723, %rd11391, %rd11390;
	setp.lt.u64 	%p5699, %rd12723, %rd12720;
	setp.eq.s64 	%p5700, %rd12723, %rd12720;
	and.pred  	%p5701, %p5698, %p5700;
	or.pred  	%p5702, %p5699, %p5701;
	selp.u64 	%rd11392, 1, 0, %p5702;
	add.s64 	%rd12724, %rd12719, %rd11392;
	setp.lt.u64 	%p5703, %rd12724, %rd12719;
	selp.u64 	%rd11393, 1, 0, %p5703;
	add.s64 	%rd12725, %rd12718, %rd11393;
	setp.lt.u64 	%p5704, %rd12725, %rd12718;
	mov.b64 	%rd12717, 1;
	mov.u64 	%rd12718, %rd12725;
	mov.u64 	%rd12719, %rd12724;
	mov.u64 	%rd12720, %rd12723;
	@%p5704 bra 	$L__BB1_428;
$L__BB1_429:
	setp.lt.u64 	%p5706, %rd12722, %rd1816;
	selp.u64 	%rd1835, 1, 0, %p5706;
	setp.lt.u64 	%p5707, %rd12723, %rd1815;
	setp.eq.s64 	%p5708, %rd12723, %rd1815;
	and.pred  	%p5709, %p5706, %p5708;
	or.pred  	%p5710, %p5707, %p5709;
	selp.u64 	%rd1836, 1, 0, %p5710;
	setp.lt.u64 	%p5711, %rd12724, %rd1814;
	setp.eq.s64 	%p5712, %rd12724, %rd1814;
	and.pred  	%p5713, %p5712, %p5710;
	or.pred  	%p289, %p5711, %p5713;
	setp.lt.u64 	%p5714, %rd12725, %rd1318;
	mov.pred 	%p6102, 0;
	@%p5714 bra 	$L__BB1_431;
	not.pred 	%p5715, %p289;
	setp.ne.s64 	%p5716, %rd12725, %rd1318;
	or.pred  	%p6102, %p5716, %p5715;
$L__BB1_431:
	selp.b64 	%rd11394, %rd1816, 0, %p6102;
	sub.s64 	%rd12726, %rd12722, %rd11394;
	add.s64 	%rd11395, %rd1815, %rd1835;
	selp.b64 	%rd11396, %rd11395, 0, %p6102;
	sub.s64 	%rd12727, %rd12723, %rd11396;
	add.s64 	%rd11397, %rd1814, %rd1836;
	selp.b64 	%rd11398, %rd11397, 0, %p6102;
	sub.s64 	%rd12728, %rd12724, %rd11398;
	selp.u64 	%rd11399, 1, 0, %p289;
	add.s64 	%rd11400, %rd1318, %rd11399;
	selp.b64 	%rd11401, %rd11400, 0, %p6102;
	sub.s64 	%rd12729, %rd12725, %rd11401;
$L__BB1_432:
	mul.hi.u64 	%rd11402, %rd12709, %rd12709;
	mul.lo.s64 	%rd11403, %rd12710, %rd12709;
	mul.hi.u64 	%rd11404, %rd12709, %rd12710;
	add.s64 	%rd11405, %rd11403, %rd11402;
	setp.lt.u64 	%p5717, %rd11405, %rd11403;
	selp.u64 	%rd11406, 1, 0, %p5717;
	add.s64 	%rd11407, %rd11404, %rd11406;
	mul.lo.s64 	%rd11408, %rd12711, %rd12709;
	mul.hi.u64 	%rd11409, %rd12709, %rd12711;
	add.s64 	%rd11410, %rd11408, %rd11407;
	setp.lt.u64 	%p5718, %rd11410, %rd11408;
	selp.u64 	%rd11411, 1, 0, %p5718;
	add.s64 	%rd11412, %rd11409, %rd11411;
	mul.lo.s64 	%rd11413, %rd12712, %rd12709;
	mul.hi.u64 	%rd11414, %rd12709, %rd12712;
	add.s64 	%rd11415, %rd11413, %rd11412;
	setp.lt.u64 	%p5719, %rd11415, %rd11413;
	selp.u64 	%rd11416, 1, 0, %p5719;
	add.s64 	%rd11417, %rd11414, %rd11416;
	mul.hi.u64 	%rd11418, %rd12710, %rd12709;
	add.s64 	%rd11419, %rd11405, %rd11403;
	setp.lt.u64 	%p5720, %rd11419, %rd11405;
	selp.u64 	%rd11420, 1, 0, %p5720;
	add.s64 	%rd11421, %rd11418, %rd11420;
	mul.lo.s64 	%rd11422, %rd12710, %rd12710;
	mul.hi.u64 	%rd11423, %rd12710, %rd12710;
	add.s64 	%rd11424, %rd11422, %rd11410;
	setp.lt.u64 	%p5721, %rd11424, %rd11422;
	selp.u64 	%rd11425, 1, 0, %p5721;
	add.s64 	%rd11426, %rd11424, %rd11421;
	setp.lt.u64 	%p5722, %rd11426, %rd11424;
	selp.u64 	%rd11427, 1, 0, %p5722;
	add.s64 	%rd11428, %rd11423, %rd11425;
	add.s64 	%rd11429, %rd11428, %rd11427;
	mul.lo.s64 	%rd11430, %rd12711, %rd12710;
	mul.hi.u64 	%rd11431, %rd12710, %rd12711;
	add.s64 	%rd11432, %rd11430, %rd11415;
	setp.lt.u64 	%p5723, %rd11432, %rd11430;
	selp.u64 	%rd11433, 1, 0, %p5723;
	add.s64 	%rd11434, %rd11432, %rd11429;
	setp.lt.u64 	%p5724, %rd11434, %rd11432;
	selp.u64 	%rd11435, 1, 0, %p5724;
	add.s64 	%rd11436, %rd11431, %rd11433;
	add.s64 	%rd11437, %rd11436, %rd11435;
	mul.lo.s64 	%rd11438, %rd12712, %rd12710;
	mul.hi.u64 	%rd11439, %rd12710, %rd12712;
	add.s64 	%rd11440, %rd11438, %rd11417;
	setp.lt.u64 	%p5725, %rd11440, %rd11438;
	selp.u64 	%rd11441, 1, 0, %p5725;
	add.s64 	%rd11442, %rd11440, %rd11437;
	setp.lt.u64 	%p5726, %rd11442, %rd11440;
	selp.u64 	%rd11443, 1, 0, %p5726;
	add.s64 	%rd11444, %rd11439, %rd11441;
	add.s64 	%rd11445, %rd11444, %rd11443;
	mul.hi.u64 	%rd11446, %rd12711, %rd12709;
	add.s64 	%rd11447, %rd11408, %rd11426;
	setp.lt.u64 	%p5727, %rd11447, %rd11408;
	selp.u64 	%rd11448, 1, 0, %p5727;
	add.s64 	%rd11449, %rd11446, %rd11448;
	mul.hi.u64 	%rd11450, %rd12711, %rd12710;
	add.s64 	%rd11451, %rd11430, %rd11434;
	setp.lt.u64 	%p5728, %rd11451, %rd11430;
	selp.u64 	%rd11452, 1, 0, %p5728;
	add.s64 	%rd11453, %rd11451, %rd11449;
	setp.lt.u64 	%p5729, %rd11453, %rd11451;
	selp.u64 	%rd11454, 1, 0, %p5729;
	add.s64 	%rd11455, %rd11450, %rd11452;
	add.s64 	%rd11456, %rd11455, %rd11454;
	mul.lo.s64 	%rd11457, %rd12711, %rd12711;
	mul.hi.u64 	%rd11458, %rd12711, %rd12711;
	add.s64 	%rd11459, %rd11457, %rd11442;
	setp.lt.u64 	%p5730, %rd11459, %rd11457;
	selp.u64 	%rd11460, 1, 0, %p5730;
	add.s64 	%rd11461, %rd11459, %rd11456;
	setp.lt.u64 	%p5731, %rd11461, %rd11459;
	selp.u64 	%rd11462, 1, 0, %p5731;
	add.s64 	%rd11463, %rd11458, %rd11460;
	add.s64 	%rd11464, %rd11463, %rd11462;
	mul.lo.s64 	%rd11465, %rd12712, %rd12711;
	mul.hi.u64 	%rd11466, %rd12711, %rd12712;
	add.s64 	%rd11467, %rd11465, %rd11445;
	setp.lt.u64 	%p5732, %rd11467, %rd11465;
	selp.u64 	%rd11468, 1, 0, %p5732;
	add.s64 	%rd11469, %rd11467, %rd11464;
	setp.lt.u64 	%p5733, %rd11469, %rd11467;
	selp.u64 	%rd11470, 1, 0, %p5733;
	add.s64 	%rd11471, %rd11466, %rd11468;
	add.s64 	%rd11472, %rd11471, %rd11470;
	mul.hi.u64 	%rd11473, %rd12712, %rd12709;
	add.s64 	%rd11474, %rd11413, %rd11453;
	setp.lt.u64 	%p5734, %rd11474, %rd11413;
	selp.u64 	%rd11475, 1, 0, %p5734;
	add.s64 	%rd11476, %rd11473, %rd11475;
	mul.hi.u64 	%rd11477, %rd12712, %rd12710;
	add.s64 	%rd11478, %rd11438, %rd11461;
	setp.lt.u64 	%p5735, %rd11478, %rd11438;
	selp.u64 	%rd11479, 1, 0, %p5735;
	add.s64 	%rd11480, %rd11478, %rd11476;
	setp.lt.u64 	%p5736, %rd11480, %rd11478;
	selp.u64 	%rd11481, 1, 0, %p5736;
	add.s64 	%rd11482, %rd11477, %rd11479;
	add.s64 	%rd11483, %rd11482, %rd11481;
	mul.hi.u64 	%rd11484, %rd12712, %rd12711;
	add.s64 	%rd11485, %rd11465, %rd11469;
	setp.lt.u64 	%p5737, %rd11485, %rd11465;
	selp.u64 	%rd11486, 1, 0, %p5737;
	add.s64 	%rd11487, %rd11485, %rd11483;
	setp.lt.u64 	%p5738, %rd11487, %rd11485;
	selp.u64 	%rd11488, 1, 0, %p5738;
	add.s64 	%rd11489, %rd11484, %rd11486;
	add.s64 	%rd11490, %rd11489, %rd11488;
	mul.lo.s64 	%rd11491, %rd12712, %rd12712;
	mul.hi.u64 	%rd11492, %rd12712, %rd12712;
	add.s64 	%rd11493, %rd11491, %rd11472;
	setp.lt.u64 	%p5739, %rd11493, %rd11491;
	selp.u64 	%rd11494, 1, 0, %p5739;
	add.s64 	%rd11495, %rd11493, %rd11490;
	setp.lt.u64 	%p5740, %rd11495, %rd11493;
	selp.u64 	%rd11496, 1, 0, %p5740;
	add.s64 	%rd11497, %rd11492, %rd11494;
	add.s64 	%rd11498, %rd11497, %rd11496;
	mov.b64 	%rd11499, 977;
	mul.hi.u64 	%rd11500, %rd11480, %rd11499;
	mul.lo.s64 	%rd11501, %rd11487, 977;
	mul.hi.u64 	%rd11502, %rd11487, %rd11499;
	add.s64 	%rd11503, %rd11501, %rd11500;
	setp.lt.u64 	%p5741, %rd11503, %rd11501;
	selp.u64 	%rd11504, 1, 0, %p5741;
	add.s64 	%rd11505, %rd11502, %rd11504;
	mul.lo.s64 	%rd11506, %rd11495, 977;
	mul.hi.u64 	%rd11507, %rd11495, %rd11499;
	add.s64 	%rd11508, %rd11506, %rd11505;
	setp.lt.u64 	%p5742, %rd11508, %rd11506;
	selp.u64 	%rd11509, 1, 0, %p5742;
	add.s64 	%rd11510, %rd11507, %rd11509;
	mul.lo.s64 	%rd11511, %rd11498, 977;
	mul.hi.u64 	%rd11512, %rd11498, %rd11499;
	add.s64 	%rd11513, %rd11511, %rd11510;
	setp.lt.u64 	%p5743, %rd11513, %rd11511;
	selp.u64 	%rd11514, 1, 0, %p5743;
	add.s64 	%rd11515, %rd11512, %rd11514;
	shl.b64 	%rd11516, %rd11480, 32;
	mov.b64 	{%r636, %r637}, %rd11480;
	mov.b64 	{%r638, %r639}, %rd11487;
	mov.b64 	%rd11517, {%r637, %r638};
	mov.b64 	{%r640, %r641}, %rd11495;
	mov.b64 	%rd11518, {%r639, %r640};
	mov.b64 	{%r642, %r643}, %rd11498;
	mov.b64 	%rd11519, {%r641, %r642};
	shr.u64 	%rd11520, %rd11498, 32;
	mad.lo.s64 	%rd11521, %rd11480, 977, %rd11516;
	setp.lt.u64 	%p5744, %rd11521, %rd11516;
	selp.u64 	%rd11522, 1, 0, %p5744;
	add.s64 	%rd11523, %rd11517, %rd11522;
	add.s64 	%rd11524, %rd11523, %rd11503;
	setp.lt.u64 	%p5745, %rd11524, %rd11517;
	setp.eq.s64 	%p5746, %rd11524, %rd11517;
	and.pred  	%p5747, %p5744, %p5746;
	or.pred  	%p5748, %p5745, %p5747;
	selp.u64 	%rd11525, 1, 0, %p5748;
	add.s64 	%rd11526, %rd11518, %rd11525;
	add.s64 	%rd11527, %rd11526, %rd11508;
	setp.lt.u64 	%p5749, %rd11527, %rd11518;
	setp.eq.s64 	%p5750, %rd11527, %rd11518;
	and.pred  	%p5751, %p5748, %p5750;
	or.pred  	%p5752, %p5749, %p5751;
	selp.u64 	%rd11528, 1, 0, %p5752;
	add.s64 	%rd11529, %rd11519, %rd11528;
	add.s64 	%rd11530, %rd11529, %rd11513;
	setp.lt.u64 	%p5753, %rd11530, %rd11519;
	setp.eq.s64 	%p5754, %rd11530, %rd11519;
	and.pred  	%p5755, %p5752, %p5754;
	or.pred  	%p5756, %p5753, %p5755;
	selp.u64 	%rd11531, 1, 0, %p5756;
	add.s64 	%rd11532, %rd11520, %rd11531;
	add.s64 	%rd11533, %rd11532, %rd11515;
	mad.lo.s64 	%rd12735, %rd12709, %rd12709, %rd11521;
	setp.lt.u64 	%p5757, %rd12735, %rd11521;
	selp.u64 	%rd11534, 1, 0, %p5757;
	add.s64 	%rd11535, %rd11524, %rd11419;
	add.s64 	%rd12736, %rd11535, %rd11534;
	setp.lt.u64 	%p5758, %rd12736, %rd11419;
	setp.eq.s64 	%p5759, %rd12736, %rd11419;
	and.pred  	%p5760, %p5757, %p5759;
	or.pred  	%p5761, %p5758, %p5760;
	selp.u64 	%rd11536, 1, 0, %p5761;
	add.s64 	%rd11537, %rd11527, %rd11447;
	add.s64 	%rd12737, %rd11537, %rd11536;
	setp.lt.u64 	%p5762, %rd12737, %rd11447;
	setp.eq.s64 	%p5763, %rd12737, %rd11447;
	and.pred  	%p5764, %p5761, %p5763;
	or.pred  	%p5765, %p5762, %p5764;
	selp.u64 	%rd11538, 1, 0, %p5765;
	add.s64 	%rd11539, %rd11530, %rd11474;
	add.s64 	%rd12738, %rd11539, %rd11538;
	setp.lt.u64 	%p5766, %rd12738, %rd11474;
	setp.eq.s64 	%p5767, %rd12738, %rd11474;
	and.pred  	%p5768, %p5765, %p5767;
	or.pred  	%p5769, %p5766, %p5768;
	selp.u64 	%rd11540, 1, 0, %p5769;
	add.s64 	%rd12730, %rd11533, %rd11540;
	setp.eq.s64 	%p5770, %rd12730, 0;
	@%p5770 bra 	$L__BB1_435;
	mov.u64 	%rd12731, %rd12738;
	mov.u64 	%rd12732, %rd12737;
	mov.u64 	%rd12733, %rd12736;
$L__BB1_434:
	mul.lo.s64 	%rd11542, %rd12730, 977;
	shl.b64 	%rd11543, %rd12730, 32;
	add.s64 	%rd12735, %rd11542, %rd12735;
	setp.lt.u64 	%p5771, %rd12735, %rd11542;
	selp.u64 	%rd11544, 1, 0, %p5771;
	add.s64 	%rd11545, %rd11543, %rd12733;
	add.s64 	%rd12736, %rd11545, %rd11544;
	setp.lt.u64 	%p5772, %rd12736, %rd12733;
	setp.eq.s64 	%p5773, %rd12736, %rd12733;
	and.pred  	%p5774, %p5771, %p5773;
	or.pred  	%p5775, %p5772, %p5774;
	selp.u64 	%rd11546, 1, 0, %p5775;
	add.s64 	%rd12737, %rd12732, %rd11546;
	setp.lt.u64 	%p5776, %rd12737, %rd12732;
	selp.u64 	%rd11547, 1, 0, %p5776;
	add.s64 	%rd12738, %rd12731, %rd11547;
	setp.lt.u64 	%p5777, %rd12738, %rd12731;
	mov.b64 	%rd12730, 1;
	mov.u64 	%rd12731, %rd12738;
	mov.u64 	%rd12732, %rd12737;
	mov.u64 	%rd12733, %rd12736;
	@%p5777 bra 	$L__BB1_434;
$L__BB1_435:
	setp.lt.u64 	%p5779, %rd12735, %rd1816;
	selp.u64 	%rd1863, 1, 0, %p5779;
	setp.lt.u64 	%p5780, %rd12736, %rd1815;
	setp.eq.s64 	%p5781, %rd12736, %rd1815;
	and.pred  	%p5782, %p5779, %p5781;
	or.pred  	%p5783, %p5780, %p5782;
	selp.u64 	%rd1864, 1, 0, %p5783;
	setp.lt.u64 	%p5784, %rd12737, %rd1814;
	setp.eq.s64 	%p5785, %rd12737, %rd1814;
	and.pred  	%p5786, %p5785, %p5783;
	or.pred  	%p292, %p5784, %p5786;
	setp.lt.u64 	%p5787, %rd12738, %rd1318;
	mov.pred 	%p6103, 0;
	@%p5787 bra 	$L__BB1_437;
	not.pred 	%p5788, %p292;
	setp.ne.s64 	%p5789, %rd12738, %rd1318;
	or.pred  	%p6103, %p5789, %p5788;
$L__BB1_437:
	selp.b64 	%rd11548, %rd1816, 0, %p6103;
	sub.s64 	%rd12709, %rd12735, %rd11548;
	add.s64 	%rd11549, %rd1815, %rd1863;
	selp.b64 	%rd11550, %rd11549, 0, %p6103;
	sub.s64 	%rd12710, %rd12736, %rd11550;
	add.s64 	%rd11551, %rd1814, %rd1864;
	selp.b64 	%rd11552, %rd11551, 0, %p6103;
	sub.s64 	%rd12711, %rd12737, %rd11552;
	selp.u64 	%rd11553, 1, 0, %p292;
	add.s64 	%rd11554, %rd1318, %rd11553;
	selp.b64 	%rd11555, %rd11554, 0, %p6103;
	sub.s64 	%rd12712, %rd12738, %rd11555;
	add.s32 	%r679, %r679, 1;
	setp.ne.s32 	%p5790, %r679, 64;
	@%p5790 bra 	$L__BB1_425;
	add.s32 	%r678, %r678, 1;
	setp.ne.s32 	%p5791, %r678, 4;
	@%p5791 bra 	$L__BB1_424;
	mul.hi.u64 	%rd11556, %rd12726, %rd12726;
	mul.lo.s64 	%rd11557, %rd12727, %rd12726;
	mul.hi.u64 	%rd11558, %rd12726, %rd12727;
	add.s64 	%rd11559, %rd11557, %rd11556;
	setp.lt.u64 	%p5792, %rd11559, %rd11557;
	selp.u64 	%rd11560, 1, 0, %p5792;
	add.s64 	%rd11561, %rd11558, %rd11560;
	mul.lo.s64 	%rd11562, %rd12728, %rd12726;
	mul.hi.u64 	%rd11563, %rd12726, %rd12728;
	add.s64 	%rd11564, %rd11562, %rd11561;
	setp.lt.u64 	%p5793, %rd11564, %rd11562;
	selp.u64 	%rd11565, 1, 0, %p5793;
	add.s64 	%rd11566, %rd11563, %rd11565;
	mul.lo.s64 	%rd11567, %rd12729, %rd12726;
	mul.hi.u64 	%rd11568, %rd12726, %rd12729;
	add.s64 	%rd11569, %rd11567, %rd11566;
	setp.lt.u64 	%p5794, %rd11569, %rd11567;
	selp.u64 	%rd11570, 1, 0, %p5794;
	add.s64 	%rd11571, %rd11568, %rd11570;
	mul.hi.u64 	%rd11572, %rd12727, %rd12726;
	add.s64 	%rd11573, %rd11559, %rd11557;
	setp.lt.u64 	%p5795, %rd11573, %rd11559;
	selp.u64 	%rd11574, 1, 0, %p5795;
	add.s64 	%rd11575, %rd11572, %rd11574;
	mul.lo.s64 	%rd11576, %rd12727, %rd12727;
	mul.hi.u64 	%rd11577, %rd12727, %rd12727;
	add.s64 	%rd11578, %rd11576, %rd11564;
	setp.lt.u64 	%p5796, %rd11578, %rd11576;
	selp.u64 	%rd11579, 1, 0, %p5796;
	add.s64 	%rd11580, %rd11578, %rd11575;
	setp.lt.u64 	%p5797, %rd11580, %rd11578;
	selp.u64 	%rd11581, 1, 0, %p5797;
	add.s64 	%rd11582, %rd11577, %rd11579;
	add.s64 	%rd11583, %rd11582, %rd11581;
	mul.lo.s64 	%rd11584, %rd12728, %rd12727;
	mul.hi.u64 	%rd11585, %rd12727, %rd12728;
	add.s64 	%rd11586, %rd11584, %rd11569;
	setp.lt.u64 	%p5798, %rd11586, %rd11584;
	selp.u64 	%rd11587, 1, 0, %p5798;
	add.s64 	%rd11588, %rd11586, %rd11583;
	setp.lt.u64 	%p5799, %rd11588, %rd11586;
	selp.u64 	%rd11589, 1, 0, %p5799;
	add.s64 	%rd11590, %rd11585, %rd11587;
	add.s64 	%rd11591, %rd11590, %rd11589;
	mul.lo.s64 	%rd11592, %rd12729, %rd12727;
	mul.hi.u64 	%rd11593, %rd12727, %rd12729;
	add.s64 	%rd11594, %rd11592, %rd11571;
	setp.lt.u64 	%p5800, %rd11594, %rd11592;
	selp.u64 	%rd11595, 1, 0, %p5800;
	add.s64 	%rd11596, %rd11594, %rd11591;
	setp.lt.u64 	%p5801, %rd11596, %rd11594;
	selp.u64 	%rd11597, 1, 0, %p5801;
	add.s64 	%rd11598, %rd11593, %rd11595;
	add.s64 	%rd11599, %rd11598, %rd11597;
	mul.hi.u64 	%rd11600, %rd12728, %rd12726;
	add.s64 	%rd11601, %rd11562, %rd11580;
	setp.lt.u64 	%p5802, %rd11601, %rd11562;
	selp.u64 	%rd11602, 1, 0, %p5802;
	add.s64 	%rd11603, %rd11600, %rd11602;
	mul.hi.u64 	%rd11604, %rd12728, %rd12727;
	add.s64 	%rd11605, %rd11584, %rd11588;
	setp.lt.u64 	%p5803, %rd11605, %rd11584;
	selp.u64 	%rd11606, 1, 0, %p5803;
	add.s64 	%rd11607, %rd11605, %rd11603;
	setp.lt.u64 	%p5804, %rd11607, %rd11605;
	selp.u64 	%rd11608, 1, 0, %p5804;
	add.s64 	%rd11609, %rd11604, %rd11606;
	add.s64 	%rd11610, %rd11609, %rd11608;
	mul.lo.s64 	%rd11611, %rd12728, %rd12728;
	mul.hi.u64 	%rd11612, %rd12728, %rd12728;
	add.s64 	%rd11613, %rd11611, %rd11596;
	setp.lt.u64 	%p5805, %rd11613, %rd11611;
	selp.u64 	%rd11614, 1, 0, %p5805;
	add.s64 	%rd11615, %rd11613, %rd11610;
	setp.lt.u64 	%p5806, %rd11615, %rd11613;
	selp.u64 	%rd11616, 1, 0, %p5806;
	add.s64 	%rd11617, %rd11612, %rd11614;
	add.s64 	%rd11618, %rd11617, %rd11616;
	mul.lo.s64 	%rd11619, %rd12729, %rd12728;
	mul.hi.u64 	%rd11620, %rd12728, %rd12729;
	add.s64 	%rd11621, %rd11619, %rd11599;
	setp.lt.u64 	%p5807, %rd11621, %rd11619;
	selp.u64 	%rd11622, 1, 0, %p5807;
	add.s64 	%rd11623, %rd11621, %rd11618;
	setp.lt.u64 	%p5808, %rd11623, %rd11621;
	selp.u64 	%rd11624, 1, 0, %p5808;
	add.s64 	%rd11625, %rd11620, %rd11622;
	add.s64 	%rd11626, %rd11625, %rd11624;
	mul.hi.u64 	%rd11627, %rd12729, %rd12726;
	add.s64 	%rd11628, %rd11567, %rd11607;
	setp.lt.u64 	%p5809, %rd11628, %rd11567;
	selp.u64 	%rd11629, 1, 0, %p5809;
	add.s64 	%rd11630, %rd11627, %rd11629;
	mul.hi.u64 	%rd11631, %rd12729, %rd12727;
	add.s64 	%rd11632, %rd11592, %rd11615;
	setp.lt.u64 	%p5810, %rd11632, %rd11592;
	selp.u64 	%rd11633, 1, 0, %p5810;
	add.s64 	%rd11634, %rd11632, %rd11630;
	setp.lt.u64 	%p5811, %rd11634, %rd11632;
	selp.u64 	%rd11635, 1, 0, %p5811;
	add.s64 	%rd11636, %rd11631, %rd11633;
	add.s64 	%rd11637, %rd11636, %rd11635;
	mul.hi.u64 	%rd11638, %rd12729, %rd12728;
	add.s64 	%rd11639, %rd11619, %rd11623;
	setp.lt.u64 	%p5812, %rd11639, %rd11619;
	selp.u64 	%rd11640, 1, 0, %p5812;
	add.s64 	%rd11641, %rd11639, %rd11637;
	setp.lt.u64 	%p5813, %rd11641, %rd11639;
	selp.u64 	%rd11642, 1, 0, %p5813;
	add.s64 	%rd11643, %rd11638, %rd11640;
	add.s64 	%rd11644, %rd11643, %rd11642;
	mul.lo.s64 	%rd11645, %rd12729, %rd12729;
	mul.hi.u64 	%rd11646, %rd12729, %rd12729;
	add.s64 	%rd11647, %rd11645, %rd11626;
	setp.lt.u64 	%p5814, %rd11647, %rd11645;
	selp.u64 	%rd11648, 1, 0, %p5814;
	add.s64 	%rd11649, %rd11647, %rd11644;
	setp.lt.u64 	%p5815, %rd11649, %rd11647;
	selp.u64 	%rd11650, 1, 0, %p5815;
	add.s64 	%rd11651, %rd11646, %rd11648;
	add.s64 	%rd11652, %rd11651, %rd11650;
	mov.b64 	%rd11653, 977;
	mul.hi.u64 	%rd11654, %rd11634, %rd11653;
	mul.lo.s64 	%rd11655, %rd11641, 977;
	mul.hi.u64 	%rd11656, %rd11641, %rd11653;
	add.s64 	%rd11657, %rd11655, %rd11654;
	setp.lt.u64 	%p5816, %rd11657, %rd11655;
	selp.u64 	%rd11658, 1, 0, %p5816;
	add.s64 	%rd11659, %rd11656, %rd11658;
	mul.lo.s64 	%rd11660, %rd11649, 977;
	mul.hi.u64 	%rd11661, %rd11649, %rd11653;
	add.s64 	%rd11662, %rd11660, %rd11659;
	setp.lt.u64 	%p5817, %rd11662, %rd11660;
	selp.u64 	%rd11663, 1, 0, %p5817;
	add.s64 	%rd11664, %rd11661, %rd11663;
	mul.lo.s64 	%rd11665, %rd11652, 977;
	mul.hi.u64 	%rd11666, %rd11652, %rd11653;
	add.s64 	%rd11667, %rd11665, %rd11664;
	setp.lt.u64 	%p5818, %rd11667, %rd11665;
	selp.u64 	%rd11668, 1, 0, %p5818;
	add.s64 	%rd11669, %rd11666, %rd11668;
	shl.b64 	%rd11670, %rd11634, 32;
	mov.b64 	{%r644, %r645}, %rd11634;
	mov.b64 	{%r646, %r647}, %rd11641;
	mov.b64 	%rd11671, {%r645, %r646};
	mov.b64 	{%r648, %r649}, %rd11649;
	mov.b64 	%rd11672, {%r647, %r648};
	mov.b64 	{%r650, %r651}, %rd11652;
	mov.b64 	%rd11673, {%r649, %r650};
	shr.u64 	%rd11674, %rd11652, 32;
	mad.lo.s64 	%rd11675, %rd11634, 977, %rd11670;
	setp.lt.u64 	%p5819, %rd11675, %rd11670;
	selp.u64 	%rd11676, 1, 0, %p5819;
	add.s64 	%rd11677, %rd11671, %rd11676;
	add.s64 	%rd11678, %rd11677, %rd11657;
	setp.lt.u64 	%p5820, %rd11678, %rd11671;
	setp.eq.s64 	%p5821, %rd11678, %rd11671;
	and.pred  	%p5822, %p5819, %p5821;
	or.pred  	%p5823, %p5820, %p5822;
	selp.u64 	%rd11679, 1, 0, %p5823;
	add.s64 	%rd11680, %rd11672, %rd11679;
	add.s64 	%rd11681, %rd11680, %rd11662;
	setp.lt.u64 	%p5824, %rd11681, %rd11672;
	setp.eq.s64 	%p5825, %rd11681, %rd11672;
	and.pred  	%p5826, %p5823, %p5825;
	or.pred  	%p5827, %p5824, %p5826;
	selp.u64 	%rd11682, 1, 0, %p5827;
	add.s64 	%rd11683, %rd11673, %rd11682;
	add.s64 	%rd11684, %rd11683, %rd11667;
	setp.lt.u64 	%p5828, %rd11684, %rd11673;
	setp.eq.s64 	%p5829, %rd11684, %rd11673;
	and.pred  	%p5830, %p5827, %p5829;
	or.pred  	%p5831, %p5828, %p5830;
	selp.u64 	%rd11685, 1, 0, %p5831;
	add.s64 	%rd11686, %rd11674, %rd11685;
	add.s64 	%rd11687, %rd11686, %rd11669;
	mad.lo.s64 	%rd12744, %rd12726, %rd12726, %rd11675;
	setp.lt.u64 	%p5832, %rd12744, %rd11675;
	selp.u64 	%rd11688, 1, 0, %p5832;
	add.s64 	%rd11689, %rd11678, %rd11573;
	add.s64 	%rd12745, %rd11689, %rd11688;
	setp.lt.u64 	%p5833, %rd12745, %rd11573;
	setp.eq.s64 	%p5834, %rd12745, %rd11573;
	and.pred  	%p5835, %p5832, %p5834;
	or.pred  	%p5836, %p5833, %p5835;
	selp.u64 	%rd11690, 1, 0, %p5836;
	add.s64 	%rd11691, %rd11681, %rd11601;
	add.s64 	%rd12746, %rd11691, %rd11690;
	setp.lt.u64 	%p5837, %rd12746, %rd11601;
	setp.eq.s64 	%p5838, %rd12746, %rd11601;
	and.pred  	%p5839, %p5836, %p5838;
	or.pred  	%p5840, %p5837, %p5839;
	selp.u64 	%rd11692, 1, 0, %p5840;
	add.s64 	%rd11693, %rd11684, %rd11628;
	add.s64 	%rd12747, %rd11693, %rd11692;
	setp.lt.u64 	%p5841, %rd12747, %rd11628;
	setp.eq.s64 	%p5842, %rd12747, %rd11628;
	and.pred  	%p5843, %p5840, %p5842;
	or.pred  	%p5844, %p5841, %p5843;
	selp.u64 	%rd11694, 1, 0, %p5844;
	add.s64 	%rd12739, %rd11687, %rd11694;
	setp.eq.s64 	%p5845, %rd12739, 0;
	@%p5845 bra 	$L__BB1_442;
	mov.u64 	%rd12740, %rd12747;
	mov.u64 	%rd12741, %rd12746;
	mov.u64 	%rd12742, %rd12745;
$L__BB1_441:
	mul.lo.s64 	%rd11696, %rd12739, 977;
	shl.b64 	%rd11697, %rd12739, 32;
	add.s64 	%rd12744, %rd11696, %rd12744;
	setp.lt.u64 	%p5846, %rd12744, %rd11696;
	selp.u64 	%rd11698, 1, 0, %p5846;
	add.s64 	%rd11699, %rd11697, %rd12742;
	add.s64 	%rd12745, %rd11699, %rd11698;
	setp.lt.u64 	%p5847, %rd12745, %rd12742;
	setp.eq.s64 	%p5848, %rd12745, %rd12742;
	and.pred  	%p5849, %p5846, %p5848;
	or.pred  	%p5850, %p5847, %p5849;
	selp.u64 	%rd11700, 1, 0, %p5850;
	add.s64 	%rd12746, %rd12741, %rd11700;
	setp.lt.u64 	%p5851, %rd12746, %rd12741;
	selp.u64 	%rd11701, 1, 0, %p5851;
	add.s64 	%rd12747, %rd12740, %rd11701;
	setp.lt.u64 	%p5852, %rd12747, %rd12740;
	mov.b64 	%rd12739, 1;
	mov.u64 	%rd12740, %rd12747;
	mov.u64 	%rd12741, %rd12746;
	mov.u64 	%rd12742, %rd12745;
	@%p5852 bra 	$L__BB1_441;
$L__BB1_442:
	setp.lt.u64 	%p5854, %rd12744, %rd1816;
	selp.u64 	%rd1887, 1, 0, %p5854;
	setp.lt.u64 	%p5855, %rd12745, %rd1815;
	setp.eq.s64 	%p5856, %rd12745, %rd1815;
	and.pred  	%p5857, %p5854, %p5856;
	or.pred  	%p5858, %p5855, %p5857;
	selp.u64 	%rd1888, 1, 0, %p5858;
	setp.lt.u64 	%p5859, %rd12746, %rd1814;
	setp.eq.s64 	%p5860, %rd12746, %rd1814;
	and.pred  	%p5861, %p5860, %p5858;
	or.pred  	%p295, %p5859, %p5861;
	setp.lt.u64 	%p5862, %rd12747, %rd1318;
	mov.pred 	%p6104, 0;
	@%p5862 bra 	$L__BB1_444;
	not.pred 	%p5863, %p295;
	setp.ne.s64 	%p5864, %rd12747, %rd1318;
	or.pred  	%p6104, %p5864, %p5863;
$L__BB1_444:
	selp.b64 	%rd11702, %rd1816, 0, %p6104;
	sub.s64 	%rd1889, %rd12744, %rd11702;
	add.s64 	%rd11703, %rd1815, %rd1887;
	selp.b64 	%rd11704, %rd11703, 0, %p6104;
	sub.s64 	%rd1890, %rd12745, %rd11704;
	add.s64 	%rd11705, %rd1814, %rd1888;
	selp.b64 	%rd11706, %rd11705, 0, %p6104;
	sub.s64 	%rd1891, %rd12746, %rd11706;
	selp.u64 	%rd11707, 1, 0, %p295;
	add.s64 	%rd11708, %rd1318, %rd11707;
	selp.b64 	%rd11709, %rd11708, 0, %p6104;
	sub.s64 	%rd1892, %rd12747, %rd11709;
	mul.hi.u64 	%rd11710, %rd1889, %rd12726;
	mul.lo.s64 	%rd11711, %rd12727, %rd1889;
	mul.hi.u64 	%rd11712, %rd1889, %rd12727;
	add.s64 	%rd11713, %rd11711, %rd11710;
	setp.lt.u64 	%p5865, %rd11713, %rd11711;
	selp.u64 	%rd11714, 1, 0, %p5865;
	add.s64 	%rd11715, %rd11712, %rd11714;
	mul.lo.s64 	%rd11716, %rd12728, %rd1889;
	mul.hi.u64 	%rd11717, %rd1889, %rd12728;
	add.s64 	%rd11718, %rd11716, %rd11715;
	setp.lt.u64 	%p5866, %rd11718, %rd11716;
	selp.u64 	%rd11719, 1, 0, %p5866;
	add.s64 	%rd11720, %rd11717, %rd11719;
	mul.lo.s64 	%rd11721, %rd12729, %rd1889;
	mul.hi.u64 	%rd11722, %rd1889, %rd12729;
	add.s64 	%rd11723, %rd11721, %rd11720;
	setp.lt.u64 	%p5867, %rd11723, %rd11721;
	selp.u64 	%rd11724, 1, 0, %p5867;
	add.s64 	%rd11725, %rd11722, %rd11724;
	mul.lo.s64 	%rd11726, %rd12726, %rd1890;
	mul.hi.u64 	%rd11727, %rd1890, %rd12726;
	add.s64 	%rd11728, %rd11726, %rd11713;
	setp.lt.u64 	%p5868, %rd11728, %rd11726;
	selp.u64 	%rd11729, 1, 0, %p5868;
	add.s64 	%rd11730, %rd11727, %rd11729;
	mul.lo.s64 	%rd11731, %rd12727, %rd1890;
	mul.hi.u64 	%rd11732, %rd1890, %rd12727;
	add.s64 	%rd11733, %rd11731, %rd11718;
	setp.lt.u64 	%p5869, %rd11733, %rd11731;
	selp.u64 	%rd11734, 1, 0, %p5869;
	add.s64 	%rd11735, %rd11733, %rd11730;
	setp.lt.u64 	%p5870, %rd11735, %rd11733;
	selp.u64 	%rd11736, 1, 0, %p5870;
	add.s64 	%rd11737, %rd11732, %rd11734;
	add.s64 	%rd11738, %rd11737, %rd11736;
	mul.lo.s64 	%rd11739, %rd12728, %rd1890;
	mul.hi.u64 	%rd11740, %rd1890, %rd12728;
	add.s64 	%rd11741, %rd11739, %rd11723;
	setp.lt.u64 	%p5871, %rd11741, %rd11739;
	selp.u64 	%rd11742, 1, 0, %p5871;
	add.s64 	%rd11743, %rd11741, %rd11738;
	setp.lt.u64 	%p5872, %rd11743, %rd11741;
	selp.u64 	%rd11744, 1, 0, %p5872;
	add.s64 	%rd11745, %rd11740, %rd11742;
	add.s64 	%rd11746, %rd11745, %rd11744;
	mul.lo.s64 	%rd11747, %rd12729, %rd1890;
	mul.hi.u64 	%rd11748, %rd1890, %rd12729;
	add.s64 	%rd11749, %rd11747, %rd11725;
	setp.lt.u64 	%p5873, %rd11749, %rd11747;
	selp.u64 	%rd11750, 1, 0, %p5873;
	add.s64 	%rd11751, %rd11749, %rd11746;
	setp.lt.u64 	%p5874, %rd11751, %rd11749;
	selp.u64 	%rd11752, 1, 0, %p5874;
	add.s64 	%rd11753, %rd11748, %rd11750;
	add.s64 	%rd11754, %rd11753, %rd11752;
	mul.lo.s64 	%rd11755, %rd12726, %rd1891;
	mul.hi.u64 	%rd11756, %rd1891, %rd12726;
	add.s64 	%rd11757, %rd11755, %rd11735;
	setp.lt.u64 	%p5875, %rd11757, %rd11755;
	selp.u64 	%rd11758, 1, 0, %p5875;
	add.s64 	%rd11759, %rd11756, %rd11758;
	mul.lo.s64 	%rd11760, %rd12727, %rd1891;
	mul.hi.u64 	%rd11761, %rd1891, %rd12727;
	add.s64 	%rd11762, %rd11760, %rd11743;
	setp.lt.u64 	%p5876, %rd11762, %rd11760;
	selp.u64 	%rd11763, 1, 0, %p5876;
	add.s64 	%rd11764, %rd11762, %rd11759;
	setp.lt.u64 	%p5877, %rd11764, %rd11762;
	selp.u64 	%rd11765, 1, 0, %p5877;
	add.s64 	%rd11766, %rd11761, %rd11763;
	add.s64 	%rd11767, %rd11766, %rd11765;
	mul.lo.s64 	%rd11768, %rd12728, %rd1891;
	mul.hi.u64 	%rd11769, %rd1891, %rd12728;
	add.s64 	%rd11770, %rd11768, %rd11751;
	setp.lt.u64 	%p5878, %rd11770, %rd11768;
	selp.u64 	%rd11771, 1, 0, %p5878;
	add.s64 	%rd11772, %rd11770, %rd11767;
	setp.lt.u64 	%p5879, %rd11772, %rd11770;
	selp.u64 	%rd11773, 1, 0, %p5879;
	add.s64 	%rd11774, %rd11769, %rd11771;
	add.s64 	%rd11775, %rd11774, %rd11773;
	mul.lo.s64 	%rd11776, %rd12729, %rd1891;
	mul.hi.u64 	%rd11777, %rd1891, %rd12729;
	add.s64 	%rd11778, %rd11776, %rd11754;
	setp.lt.u64 	%p5880, %rd11778, %rd11776;
	selp.u64 	%rd11779, 1, 0, %p5880;
	add.s64 	%rd11780, %rd11778, %rd11775;
	setp.lt.u64 	%p5881, %rd11780, %rd11778;
	selp.u64 	%rd11781, 1, 0, %p5881;
	add.s64 	%rd11782, %rd11777, %rd11779;
	add.s64 	%rd11783, %rd11782, %rd11781;
	mul.lo.s64 	%rd11784, %rd12726, %rd1892;
	mul.hi.u64 	%rd11785, %rd1892, %rd12726;
	add.s64 	%rd11786, %rd11784, %rd11764;
	setp.lt.u64 	%p5882, %rd11786, %rd11784;
	selp.u64 	%rd11787, 1, 0, %p5882;
	add.s64 	%rd11788, %rd11785, %rd11787;
	mul.lo.s64 	%rd11789, %rd12727, %rd1892;
	mul.hi.u64 	%rd11790, %rd1892, %rd12727;
	add.s64 	%rd11791, %rd11789, %rd11772;
	setp.lt.u64 	%p5883, %rd11791, %rd11789;
	selp.u64 	%rd11792, 1, 0, %p5883;
	add.s64 	%rd11793, %rd11791, %rd11788;
	setp.lt.u64 	%p5884, %rd11793, %rd11791;
	selp.u64 	%rd11794, 1, 0, %p5884;
	add.s64 	%rd11795, %rd11790, %rd11792;
	add.s64 	%rd11796, %rd11795, %rd11794;
	mul.lo.s64 	%rd11797, %rd12728, %rd1892;
	mul.hi.u64 	%rd11798, %rd1892, %rd12728;
	add.s64 	%rd11799, %rd11797, %rd11780;
	setp.lt.u64 	%p5885, %rd11799, %rd11797;
	selp.u64 	%rd11800, 1, 0, %p5885;
	add.s64 	%rd11801, %rd11799, %rd11796;
	setp.lt.u64 	%p5886, %rd11801, %rd11799;
	selp.u64 	%rd11802, 1, 0, %p5886;
	add.s64 	%rd11803, %rd11798, %rd11800;
	add.s64 	%rd11804, %rd11803, %rd11802;
	mul.lo.s64 	%rd11805, %rd12729, %rd1892;
	mul.hi.u64 	%rd11806, %rd1892, %rd12729;
	add.s64 	%rd11807, %rd11805, %rd11783;
	setp.lt.u64 	%p5887, %rd11807, %rd11805;
	selp.u64 	%rd11808, 1, 0, %p5887;
	add.s64 	%rd11809, %rd11807, %rd11804;
	setp.lt.u64 	%p5888, %rd11809, %rd11807;
	selp.u64 	%rd11810, 1, 0, %p5888;
	add.s64 	%rd11811, %rd11806, %rd11808;
	add.s64 	%rd11812, %rd11811, %rd11810;
	mov.b64 	%rd11813, 977;
	mul.hi.u64 	%rd11814, %rd11793, %rd11813;
	mul.lo.s64 	%rd11815, %rd11801, 977;
	mul.hi.u64 	%rd11816, %rd11801, %rd11813;
	add.s64 	%rd11817, %rd11815, %rd11814;
	setp.lt.u64 	%p5889, %rd11817, %rd11815;
	selp.u64 	%rd11818, 1, 0, %p5889;
	add.s64 	%rd11819, %rd11816, %rd11818;
	mul.lo.s64 	%rd11820, %rd11809, 977;
	mul.hi.u64 	%rd11821, %rd11809, %rd11813;
	add.s64 	%rd11822, %rd11820, %rd11819;
	setp.lt.u64 	%p5890, %rd11822, %rd11820;
	selp.u64 	%rd11823, 1, 0, %p5890;
	add.s64 	%rd11824, %rd11821, %rd11823;
	mul.lo.s64 	%rd11825, %rd11812, 977;
	mul.hi.u64 	%rd11826, %rd11812, %rd11813;
	add.s64 	%rd11827, %rd11825, %rd11824;
	setp.lt.u64 	%p5891, %rd11827, %rd11825;
	selp.u64 	%rd11828, 1, 0, %p5891;
	add.s64 	%rd11829, %rd11826, %rd11828;
	shl.b64 	%rd11830, %rd11793, 32;
	mov.b64 	{%r652, %r653}, %rd11793;
	mov.b64 	{%r654, %r655}, %rd11801;
	mov.b64 	%rd11831, {%r653, %r654};
	mov.b64 	{%r656, %r657}, %rd11809;
	mov.b64 	%rd11832, {%r655, %r656};
	mov.b64 	{%r658, %r659}, %rd11812;
	mov.b64 	%rd11833, {%r657, %r658};
	shr.u64 	%rd11834, %rd11812, 32;
	mad.lo.s64 	%rd11835, %rd11793, 977, %rd11830;
	setp.lt.u64 	%p5892, %rd11835, %rd11830;
	selp.u64 	%rd11836, 1, 0, %p5892;
	add.s64 	%rd11837, %rd11831, %rd11836;
	add.s64 	%rd11838, %rd11837, %rd11817;
	setp.lt.u64 	%p5893, %rd11838, %rd11831;
	setp.eq.s64 	%p5894, %rd11838, %rd11831;
	and.pred  	%p5895, %p5892, %p5894;
	or.pred  	%p5896, %p5893, %p5895;
	selp.u64 	%rd11839, 1, 0, %p5896;
	add.s64 	%rd11840, %rd11832, %rd11839;
	add.s64 	%rd11841, %rd11840, %rd11822;
	setp.lt.u64 	%p5897, %rd11841, %rd11832;
	setp.eq.s64 	%p5898, %rd11841, %rd11832;
	and.pred  	%p5899, %p5896, %p5898;
	or.pred  	%p5900, %p5897, %p5899;
	selp.u64 	%rd11842, 1, 0, %p5900;
	add.s64 	%rd11843, %rd11833, %rd11842;
	add.s64 	%rd11844, %rd11843, %rd11827;
	setp.lt.u64 	%p5901, %rd11844, %rd11833;
	setp.eq.s64 	%p5902, %rd11844, %rd11833;
	and.pred  	%p5903, %p5900, %p5902;
	or.pred  	%p5904, %p5901, %p5903;
	selp.u64 	%rd11845, 1, 0, %p5904;
	add.s64 	%rd11846, %rd11834, %rd11845;
	add.s64 	%rd11847, %rd11846, %rd11829;
	mad.lo.s64 	%rd12752, %rd12726, %rd1889, %rd11835;
	setp.lt.u64 	%p5905, %rd12752, %rd11835;
	selp.u64 	%rd11848, 1, 0, %p5905;
	add.s64 	%rd11849, %rd11838, %rd11728;
	add.s64 	%rd12751, %rd11849, %rd11848;
	setp.lt.u64 	%p5906, %rd12751, %rd11728;
	setp.eq.s64 	%p5907, %rd12751, %rd11728;
	and.pred  	%p5908, %p5905, %p5907;
	or.pred  	%p5909, %p5906, %p5908;
	selp.u64 	%rd11850, 1, 0, %p5909;
	add.s64 	%rd11851, %rd11841, %rd11757;
	add.s64 	%rd12750, %rd11851, %rd11850;
	setp.lt.u64 	%p5910, %rd12750, %rd11757;
	setp.eq.s64 	%p5911, %rd12750, %rd11757;
	and.pred  	%p5912, %p5909, %p5911;
	or.pred  	%p5913, %p5910, %p5912;
	selp.u64 	%rd11852, 1, 0, %p5913;
	add.s64 	%rd11853, %rd11844, %rd11786;
	add.s64 	%rd12749, %rd11853, %rd11852;
	setp.lt.u64 	%p5914, %rd12749, %rd11786;
	setp.eq.s64 	%p5915, %rd12749, %rd11786;
	and.pred  	%p5916, %p5913, %p5915;
	or.pred  	%p5917, %p5914, %p5916;
	selp.u64 	%rd11854, 1, 0, %p5917;
	add.s64 	%rd12748, %rd11847, %rd11854;
	setp.eq.s64 	%p5918, %rd12748, 0;
	@%p5918 bra 	$L__BB1_446;
$L__BB1_445:
	mul.lo.s64 	%rd11856, %rd12748, 977;
	shl.b64 	%rd11857, %rd12748, 32;
	add.s64 	%rd12752, %rd11856, %rd12752;
	setp.lt.u64 	%p5919, %rd12752, %rd11856;
	selp.u64 	%rd11858, 1, 0, %p5919;
	add.s64 	%rd11859, %rd11857, %rd12751;
	add.s64 	%rd1904, %rd11859, %rd11858;
	setp.lt.u64 	%p5920, %rd1904, %rd12751;
	setp.eq.s64 	%p5921, %rd1904, %rd12751;
	and.pred  	%p5922, %p5919, %p5921;
	or.pred  	%p5923, %p5920, %p5922;
	selp.u64 	%rd11860, 1, 0, %p5923;
	add.s64 	%rd1905, %rd12750, %rd11860;
	setp.lt.u64 	%p5924, %rd1905, %rd12750;
	selp.u64 	%rd11861, 1, 0, %p5924;
	add.s64 	%rd1906, %rd12749, %rd11861;
	setp.lt.u64 	%p5925, %rd1906, %rd12749;
	mov.b64 	%rd12748, 1;
	mov.u64 	%rd12749, %rd1906;
	mov.u64 	%rd12750, %rd1905;
	mov.u64 	%rd12751, %rd1904;
	@%p5925 bra 	$L__BB1_445;
$L__BB1_446:
	mul.hi.u64 	%rd11862, %rd12693, %rd1889;
	mul.lo.s64 	%rd11863, %rd1890, %rd12693;
	mul.hi.u64 	%rd11864, %rd12693, %rd1890;
	add.s64 	%rd11865, %rd11863, %rd11862;
	setp.lt.u64 	%p5926, %rd11865, %rd11863;
	selp.u64 	%rd11866, 1, 0, %p5926;
	add.s64 	%rd11867, %rd11864, %rd11866;
	mul.lo.s64 	%rd11868, %rd1891, %rd12693;
	mul.hi.u64 	%rd11869, %rd12693, %rd1891;
	add.s64 	%rd11870, %rd11868, %rd11867;
	setp.lt.u64 	%p5927, %rd11870, %rd11868;
	selp.u64 	%rd11871, 1, 0, %p5927;
	add.s64 	%rd11872, %rd11869, %rd11871;
	mul.lo.s64 	%rd11873, %rd1892, %rd12693;
	mul.hi.u64 	%rd11874, %rd12693, %rd1892;
	add.s64 	%rd11875, %rd11873, %rd11872;
	setp.lt.u64 	%p5928, %rd11875, %rd11873;
	selp.u64 	%rd11876, 1, 0, %p5928;
	add.s64 	%rd11877, %rd11874, %rd11876;
	mul.lo.s64 	%rd11878, %rd1889, %rd12694;
	mul.hi.u64 	%rd11879, %rd12694, %rd1889;
	add.s64 	%rd11880, %rd11878, %rd11865;
	setp.lt.u64 	%p5929, %rd11880, %rd11878;
	selp.u64 	%rd11881, 1, 0, %p5929;
	add.s64 	%rd11882, %rd11879, %rd11881;
	mul.lo.s64 	%rd11883, %rd1890, %rd12694;
	mul.hi.u64 	%rd11884, %rd12694, %rd1890;
	add.s64 	%rd11885, %rd11883, %rd11870;
	setp.lt.u64 	%p5930, %rd11885, %rd11883;
	selp.u64 	%rd11886, 1, 0, %p5930;
	add.s64 	%rd11887, %rd11885, %rd11882;
	setp.lt.u64 	%p5931, %rd11887, %rd11885;
	selp.u64 	%rd11888, 1, 0, %p5931;
	add.s64 	%rd11889, %rd11884, %rd11886;
	add.s64 	%rd11890, %rd11889, %rd11888;
	mul.lo.s64 	%rd11891, %rd1891, %rd12694;
	mul.hi.u64 	%rd11892, %rd12694, %rd1891;
	add.s64 	%rd11893, %rd11891, %rd11875;
	setp.lt.u64 	%p5932, %rd11893, %rd11891;
	selp.u64 	%rd11894, 1, 0, %p5932;
	add.s64 	%rd11895, %rd11893, %rd11890;
	setp.lt.u64 	%p5933, %rd11895, %rd11893;
	selp.u64 	%rd11896, 1, 0, %p5933;
	add.s64 	%rd11897, %rd11892, %rd11894;
	add.s64 	%rd11898, %rd11897, %rd11896;
	mul.lo.s64 	%rd11899, %rd1892, %rd12694;
	mul.hi.u64 	%rd11900, %rd12694, %rd1892;
	add.s64 	%rd11901, %rd11899, %rd11877;
	setp.lt.u64 	%p5934, %rd11901, %rd11899;
	selp.u64 	%rd11902, 1, 0, %p5934;
	add.s64 	%rd11903, %rd11901, %rd11898;
	setp.lt.u64 	%p5935, %rd11903, %rd11901;
	selp.u64 	%rd11904, 1, 0, %p5935;
	add.s64 	%rd11905, %rd11900, %rd11902;
	add.s64 	%rd11906, %rd11905, %rd11904;
	mul.lo.s64 	%rd11907, %rd1889, %rd12695;
	mul.hi.u64 	%rd11908, %rd12695, %rd1889;
	add.s64 	%rd11909, %rd11907, %rd11887;
	setp.lt.u64 	%p5936, %rd11909, %rd11907;
	selp.u64 	%rd11910, 1, 0, %p5936;
	add.s64 	%rd11911, %rd11908, %rd11910;
	mul.lo.s64 	%rd11912, %rd1890, %rd12695;
	mul.hi.u64 	%rd11913, %rd12695, %rd1890;
	add.s64 	%rd11914, %rd11912, %rd11895;
	setp.lt.u64 	%p5937, %rd11914, %rd11912;
	selp.u64 	%rd11915, 1, 0, %p5937;
	add.s64 	%rd11916, %rd11914, %rd11911;
	setp.lt.u64 	%p5938, %rd11916, %rd11914;
	selp.u64 	%rd11917, 1, 0, %p5938;
	add.s64 	%rd11918, %rd11913, %rd11915;
	add.s64 	%rd11919, %rd11918, %rd11917;
	mul.lo.s64 	%rd11920, %rd1891, %rd12695;
	mul.hi.u64 	%rd11921, %rd12695, %rd1891;
	add.s64 	%rd11922, %rd11920, %rd11903;
	setp.lt.u64 	%p5939, %rd11922, %rd11920;
	selp.u64 	%rd11923, 1, 0, %p5939;
	add.s64 	%rd11924, %rd11922, %rd11919;
	setp.lt.u64 	%p5940, %rd11924, %rd11922;
	selp.u64 	%rd11925, 1, 0, %p5940;
	add.s64 	%rd11926, %rd11921, %rd11923;
	add.s64 	%rd11927, %rd11926, %rd11925;
	mul.lo.s64 	%rd11928, %rd1892, %rd12695;
	mul.hi.u64 	%rd11929, %rd12695, %rd1892;
	add.s64 	%rd11930, %rd11928, %rd11906;
	setp.lt.u64 	%p5941, %rd11930, %rd11928;
	selp.u64 	%rd11931, 1, 0, %p5941;
	add.s64 	%rd11932, %rd11930, %rd11927;
	setp.lt.u64 	%p5942, %rd11932, %rd11930;
	selp.u64 	%rd11933, 1, 0, %p5942;
	add.s64 	%rd11934, %rd11929, %rd11931;
	add.s64 	%rd11935, %rd11934, %rd11933;
	mul.lo.s64 	%rd11936, %rd1889, %rd12696;
	mul.hi.u64 	%rd11937, %rd12696, %rd1889;
	add.s64 	%rd11938, %rd11936, %rd11916;
	setp.lt.u64 	%p5943, %rd11938, %rd11936;
	selp.u64 	%rd11939, 1, 0, %p5943;
	add.s64 	%rd11940, %rd11937, %rd11939;
	mul.lo.s64 	%rd11941, %rd1890, %rd12696;
	mul.hi.u64 	%rd11942, %rd12696, %rd1890;
	add.s64 	%rd11943, %rd11941, %rd11924;
	setp.lt.u64 	%p5944, %rd11943, %rd11941;
	selp.u64 	%rd11944, 1, 0, %p5944;
	add.s64 	%rd11945, %rd11943, %rd11940;
	setp.lt.u64 	%p5945, %rd11945, %rd11943;
	selp.u64 	%rd11946, 1, 0, %p5945;
	add.s64 	%rd11947, %rd11942, %rd11944;
	add.s64 	%rd11948, %rd11947, %rd11946;
	mul.lo.s64 	%rd11949, %rd1891, %rd12696;
	mul.hi.u64 	%rd11950, %rd12696, %rd1891;
	add.s64 	%rd11951, %rd11949, %rd11932;
	setp.lt.u64 	%p5946, %rd11951, %rd11949;
	selp.u64 	%rd11952, 1, 0, %p5946;
	add.s64 	%rd11953, %rd11951, %rd11948;
	setp.lt.u64 	%p5947, %rd11953, %rd11951;
	selp.u64 	%rd11954, 1, 0, %p5947;
	add.s64 	%rd11955, %rd11950, %rd11952;
	add.s64 	%rd11956, %rd11955, %rd11954;
	mul.lo.s64 	%rd11957, %rd1892, %rd12696;
	mul.hi.u64 	%rd11958, %rd12696, %rd1892;
	add.s64 	%rd11959, %rd11957, %rd11935;
	setp.lt.u64 	%p5948, %rd11959, %rd11957;
	selp.u64 	%rd11960, 1, 0, %p5948;
	add.s64 	%rd11961, %rd11959, %rd11956;
	setp.lt.u64 	%p5949, %rd11961, %rd11959;
	selp.u64 	%rd11962, 1, 0, %p5949;
	add.s64 	%rd11963, %rd11958, %rd11960;
	add.s64 	%rd11964, %rd11963, %rd11962;
	mov.b64 	%rd11965, 977;
	mul.hi.u64 	%rd11966, %rd11945, %rd11965;
	mul.lo.s64 	%rd11967, %rd11953, 977;
	mul.hi.u64 	%rd11968, %rd11953, %rd11965;
	add.s64 	%rd11969, %rd11967, %rd11966;
	setp.lt.u64 	%p5950, %rd11969, %rd11967;
	selp.u64 	%rd11970, 1, 0, %p5950;
	add.s64 	%rd11971, %rd11968, %rd11970;
	mul.lo.s64 	%rd11972, %rd11961, 977;
	mul.hi.u64 	%rd11973, %rd11961, %rd11965;
	add.s64 	%rd11974, %rd11972, %rd11971;
	setp.lt.u64 	%p5951, %rd11974, %rd11972;
	selp.u64 	%rd11975, 1, 0, %p5951;
	add.s64 	%rd11976, %rd11973, %rd11975;
	mul.lo.s64 	%rd11977, %rd11964, 977;
	mul.hi.u64 	%rd11978, %rd11964, %rd11965;
	add.s64 	%rd11979, %rd11977, %rd11976;
	setp.lt.u64 	%p5952, %rd11979, %rd11977;
	selp.u64 	%rd11980, 1, 0, %p5952;
	add.s64 	%rd11981, %rd11978, %rd11980;
	shl.b64 	%rd11982, %rd11945, 32;
	mov.b64 	{%r660, %r661}, %rd11945;
	mov.b64 	{%r662, %r663}, %rd11953;
	mov.b64 	%rd11983, {%r661, %r662};
	mov.b64 	{%r664, %r665}, %rd11961;
	mov.b64 	%rd11984, {%r663, %r664};
	mov.b64 	{%r666, %r667}, %rd11964;
	mov.b64 	%rd11985, {%r665, %r666};
	shr.u64 	%rd11986, %rd11964, 32;
	mad.lo.s64 	%rd11987, %rd11945, 977, %rd11982;
	setp.lt.u64 	%p5953, %rd11987, %rd11982;
	selp.u64 	%rd11988, 1, 0, %p5953;
	add.s64 	%rd11989, %rd11983, %rd11988;
	add.s64 	%rd11990, %rd11989, %rd11969;
	setp.lt.u64 	%p5954, %rd11990, %rd11983;
	setp.eq.s64 	%p5955, %rd11990, %rd11983;
	and.pred  	%p5956, %p5953, %p5955;
	or.pred  	%p5957, %p5954, %p5956;
	selp.u64 	%rd11991, 1, 0, %p5957;
	add.s64 	%rd11992, %rd11984, %rd11991;
	add.s64 	%rd11993, %rd11992, %rd11974;
	setp.lt.u64 	%p5958, %rd11993, %rd11984;
	setp.eq.s64 	%p5959, %rd11993, %rd11984;
	and.pred  	%p5960, %p5957, %p5959;
	or.pred  	%p5961, %p5958, %p5960;
	selp.u64 	%rd11994, 1, 0, %p5961;
	add.s64 	%rd11995, %rd11985, %rd11994;
	add.s64 	%rd11996, %rd11995, %rd11979;
	setp.lt.u64 	%p5962, %rd11996, %rd11985;
	setp.eq.s64 	%p5963, %rd11996, %rd11985;
	and.pred  	%p5964, %p5961, %p5963;
	or.pred  	%p5965, %p5962, %p5964;
	selp.u64 	%rd11997, 1, 0, %p5965;
	add.s64 	%rd11998, %rd11986, %rd11997;
	add.s64 	%rd11999, %rd11998, %rd11981;
	mad.lo.s64 	%rd12758, %rd1889, %rd12693, %rd11987;
	setp.lt.u64 	%p5966, %rd12758, %rd11987;
	selp.u64 	%rd12000, 1, 0, %p5966;
	add.s64 	%rd12001, %rd11990, %rd11880;
	add.s64 	%rd12759, %rd12001, %rd12000;
	setp.lt.u64 	%p5967, %rd12759, %rd11880;
	setp.eq.s64 	%p5968, %rd12759, %rd11880;
	and.pred  	%p5969, %p5966, %p5968;
	or.pred  	%p5970, %p5967, %p5969;
	selp.u64 	%rd12002, 1, 0, %p5970;
	add.s64 	%rd12003, %rd11993, %rd11909;
	add.s64 	%rd12760, %rd12003, %rd12002;
	setp.lt.u64 	%p5971, %rd12760, %rd11909;
	setp.eq.s64 	%p5972, %rd12760, %rd11909;
	and.pred  	%p5973, %p5970, %p5972;
	or.pred  	%p5974, %p5971, %p5973;
	selp.u64 	%rd12004, 1, 0, %p5974;
	add.s64 	%rd12005, %rd11996, %rd11938;
	add.s64 	%rd12761, %rd12005, %rd12004;
	setp.lt.u64 	%p5975, %rd12761, %rd11938;
	setp.eq.s64 	%p5976, %rd12761, %rd11938;
	and.pred  	%p5977, %p5974, %p5976;
	or.pred  	%p5978, %p5975, %p5977;
	selp.u64 	%rd12006, 1, 0, %p5978;
	add.s64 	%rd12753, %rd11999, %rd12006;
	setp.eq.s64 	%p5979, %rd12753, 0;
	@%p5979 bra 	$L__BB1_449;
	mov.u64 	%rd12754, %rd12761;
	mov.u64 	%rd12755, %rd12760;
	mov.u64 	%rd12756, %rd12759;
$L__BB1_448:
	mul.lo.s64 	%rd12008, %rd12753, 977;
	shl.b64 	%rd12009, %rd12753, 32;
	add.s64 	%rd12758, %rd12008, %rd12758;
	setp.lt.u64 	%p5980, %rd12758, %rd12008;
	selp.u64 	%rd12010, 1, 0, %p5980;
	add.s64 	%rd12011, %rd12009, %rd12756;
	add.s64 	%rd12759, %rd12011, %rd12010;
	setp.lt.u64 	%p5981, %rd12759, %rd12756;
	setp.eq.s64 	%p5982, %rd12759, %rd12756;
	and.pred  	%p5983, %p5980, %p5982;
	or.pred  	%p5984, %p5981, %p5983;
	selp.u64 	%rd12012, 1, 0, %p5984;
	add.s64 	%rd12760, %rd12755, %rd12012;
	setp.lt.u64 	%p5985, %rd12760, %rd12755;
	selp.u64 	%rd12013, 1, 0, %p5985;
	add.s64 	%rd12761, %rd12754, %rd12013;
	setp.lt.u64 	%p5986, %rd12761, %rd12754;
	mov.b64 	%rd12753, 1;
	mov.u64 	%rd12754, %rd12761;
	mov.u64 	%rd12755, %rd12760;
	mov.u64 	%rd12756, %rd12759;
	@%p5986 bra 	$L__BB1_448;
$L__BB1_449:
	setp.lt.u64 	%p5988, %rd12758, %rd1816;
	selp.u64 	%rd12014, 1, 0, %p5988;
	add.s64 	%rd1925, %rd1815, %rd12014;
	setp.lt.u64 	%p5989, %rd12759, %rd1815;
	setp.eq.s64 	%p5990, %rd12759, %rd1815;
	and.pred  	%p5991, %p5988, %p5990;
	or.pred  	%p5992, %p5989, %p5991;
	selp.u64 	%rd12015, 1, 0, %p5992;
	add.s64 	%rd1926, %rd1814, %rd12015;
	setp.lt.u64 	%p5993, %rd12760, %rd1814;
	setp.eq.s64 	%p5994, %rd12760, %rd1814;
	and.pred  	%p5995, %p5994, %p5992;
	or.pred  	%p298, %p5993, %p5995;
	setp.lt.u64 	%p5996, %rd12761, %rd1318;
	mov.pred 	%p6105, 0;
	@%p5996 bra 	$L__BB1_451;
	not.pred 	%p5997, %p298;
	setp.ne.s64 	%p5998, %rd12761, %rd1318;
	or.pred  	%p6105, %p5998, %p5997;
$L__BB1_451:
	selp.b64 	%rd12016, %rd1816, 0, %p6105;
	sub.s64 	%rd12762, %rd12758, %rd12016;
	selp.b64 	%rd12017, %rd1925, 0, %p6105;
	sub.s64 	%rd12763, %rd12759, %rd12017;
	selp.b64 	%rd12018, %rd1926, 0, %p6105;
	sub.s64 	%rd12764, %rd12760, %rd12018;
	selp.u64 	%rd12019, 1, 0, %p298;
	add.s64 	%rd12020, %rd1318, %rd12019;
	selp.b64 	%rd12021, %rd12020, 0, %p6105;
	sub.s64 	%rd12765, %rd12761, %rd12021;
$L__BB1_452:
	ld.param.u64 	%rd12026, [batch_verify_ecdsa_param_2];
	mov.u32 	%r668, %ctaid.x;
	mov.u32 	%r669, %ntid.x;
	mov.u32 	%r670, %tid.x;
	mad.lo.s32 	%r671, %r668, %r669, %r670;
	setp.eq.s64 	%p5999, %rd12762, %rd24;
	setp.eq.s64 	%p6000, %rd12763, %rd23;
	and.pred  	%p6001, %p5999, %p6000;
	setp.eq.s64 	%p6002, %rd12764, %rd22;
	and.pred  	%p6003, %p6001, %p6002;
	setp.eq.s64 	%p6004, %rd12765, %rd21;
	and.pred  	%p6005, %p6003, %p6004;
	selp.u32 	%r672, 1, 0, %p6005;
	cvta.to.global.u64 	%rd12022, %rd12026;
	mul.wide.u32 	%rd12023, %r671, 4;
	add.s64 	%rd12024, %rd12022, %rd12023;
	st.global.u32 	[%rd12024], %r672;
$L__BB1_453:
	ret;

}
	// .globl	batch_derive_address
.visible .entry batch_derive_address(
	.param .u64 .ptr .align 1 batch_derive_address_param_0,
	.param .u64 .ptr .align 1 batch_derive_address_param_1,
	.param .u64 .ptr .align 1 batch_derive_address_param_2,
	.param .u32 batch_derive_address_param_3
)
{
	.local .align 8 .b8 	__local_depot2[200];
	.reg .b64 	%SP;
	.reg .b64 	%SPL;
	.reg .pred 	%p<3>;
	.reg .b32 	%r<159>;
	.reg .b64 	%rd<408>;

	mov.u64 	%SPL, __local_depot2;
	ld.param.u32 	%r4, [batch_derive_address_param_3];
	add.u64 	%rd1, %SPL, 0;
	mov.u32 	%r5, %ctaid.x;
	mov.u32 	%r6, %ntid.x;
	mov.u32 	%r7, %tid.x;
	mad.lo.s32 	%r8, %r5, %r6, %r7;
	setp.ge.u32 	%p1, %r8, %r4;
	@%p1 bra 	$L__BB2_4;
	ld.param.u64 	%rd380, [batch_derive_address_param_1];
	ld.param.u64 	%rd379, [batch_derive_address_param_0];
	cvta.to.global.u64 	%rd92, %rd380;
	cvta.to.global.u64 	%rd93, %rd379;
	mul.wide.u32 	%rd94, %r8, 32;
	add.s64 	%rd95, %rd93, %rd94;
	add.s64 	%rd96, %rd92, %rd94;
	ld.global.nc.u64 	%rd407, [%rd95];
	ld.global.nc.u64 	%rd387, [%rd96];
	ld.global.nc.u64 	%rd402, [%rd95+8];
	ld.global.nc.u64 	%rd406, [%rd96+8];
	ld.global.nc.u64 	%rd397, [%rd95+16];
	ld.global.nc.u64 	%rd401, [%rd96+16];
	ld.global.nc.u64 	%rd392, [%rd95+24];
	ld.global.nc.u64 	%rd396, [%rd96+24];
	mov.b64 	%rd383, 0;
	st.local.u64 	[%rd1], %rd383;
	st.local.u64 	[%rd1+8], %rd383;
	st.local.u64 	[%rd1+16], %rd383;
	st.local.u64 	[%rd1+24], %rd383;
	st.local.u64 	[%rd1+40], %rd383;
	st.local.u64 	[%rd1+48], %rd383;
	st.local.u64 	[%rd1+56], %rd383;
	st.local.u64 	[%rd1+80], %rd383;
	st.local.u64 	[%rd1+88], %rd383;
	st.local.u64 	[%rd1+120], %rd383;
	ld.const.u32 	%r13, [KECCAK_PILN+4];
	ld.const.u32 	%r14, [KECCAK_PILN+8];
	ld.const.u32 	%r15, [KECCAK_PILN+12];
	ld.const.u32 	%r16, [KECCAK_PILN+16];
	ld.const.u32 	%r17, [KECCAK_PILN+20];
	ld.const.u32 	%r18, [KECCAK_PILN+24];
	ld.const.u32 	%r19, [KECCAK_PILN+28];
	ld.const.u32 	%r20, [KECCAK_PILN+32];
	ld.const.u32 	%r21, [KECCAK_PILN+36];
	ld.const.u32 	%r22, [KECCAK_PILN+40];
	ld.const.u32 	%r23, [KECCAK_PILN+44];
	ld.const.u32 	%r24, [KECCAK_PILN+48];
	ld.const.u32 	%r25, [KECCAK_PILN+52];
	ld.const.u32 	%r26, [KECCAK_PILN+56];
	ld.const.u32 	%r27, [KECCAK_PILN+60];
	ld.const.u32 	%r28, [KECCAK_PILN+64];
	ld.const.u32 	%r29, [KECCAK_PILN+68];
	ld.const.u32 	%r30, [KECCAK_PILN+72];
	ld.const.u32 	%r31, [KECCAK_PILN+80];
	ld.const.u32 	%r32, [KECCAK_PILN+84];
	ld.const.u32 	%r33, [KECCAK_PILN+88];
	ld.const.u32 	%r34, [KECCAK_PILN+92];
	mul.wide.s32 	%rd97, %r13, 8;
	add.s64 	%rd10, %rd1, %rd97;
	mul.wide.s32 	%rd98, %r14, 8;
	add.s64 	%rd11, %rd1, %rd98;
	mul.wide.s32 	%rd99, %r15, 8;
	add.s64 	%rd12, %rd1, %rd99;
	mul.wide.s32 	%rd100, %r16, 8;
	add.s64 	%rd13, %rd1, %rd100;
	mul.wide.s32 	%rd101, %r17, 8;
	add.s64 	%rd14, %rd1, %rd101;
	mul.wide.s32 	%rd102, %r18, 8;
	add.s64 	%rd15, %rd1, %rd102;
	mul.wide.s32 	%rd103, %r19, 8;
	add.s64 	%rd16, %rd1, %rd103;
	mul.wide.s32 	%rd104, %r20, 8;
	add.s64 	%rd17, %rd1, %rd104;
	mul.wide.s32 	%rd105, %r21, 8;
	add.s64 	%rd18, %rd1, %rd105;
	mul.wide.s32 	%rd106, %r22, 8;
	add.s64 	%rd19, %rd1, %rd106;
	mul.wide.s32 	%rd107, %r23, 8;
	add.s64 	%rd20, %rd1, %rd107;
	mul.wide.s32 	%rd108, %r24, 8;
	add.s64 	%rd21, %rd1, %rd108;
	mul.wide.s32 	%rd109, %r25, 8;
	add.s64 	%rd22, %rd1, %rd109;
	mul.wide.s32 	%rd110, %r26, 8;
	add.s64 	%rd23, %rd1, %rd110;
	mul.wide.s32 	%rd111, %r27, 8;
	add.s64 	%rd24, %rd1, %rd111;
	mul.wide.s32 	%rd112, %r28, 8;
	add.s64 	%rd25, %rd1, %rd112;
	mul.wide.s32 	%rd113, %r29, 8;
	add.s64 	%rd26, %rd1, %rd113;
	mul.wide.s32 	%rd114, %r30, 8;
	add.s64 	%rd27, %rd1, %rd114;
	mul.wide.s32 	%rd115, %r31, 8;
	add.s64 	%rd28, %rd1, %rd115;
	mul.wide.s32 	%rd116, %r32, 8;
	add.s64 	%rd29, %rd1, %rd116;
	mul.wide.s32 	%rd117, %r33, 8;
	add.s64 	%rd30, %rd1, %rd117;
	mul.wide.s32 	%rd118, %r34, 8;
	add.s64 	%rd31, %rd1, %rd118;
	mov.b32 	%r158, 0;
	mov.b64 	%rd399, -9223372036854775808;
	mov.b64 	%rd391, 1;
	mov.u64 	%rd382, KECCAK_RC;
	ld.const.u32 	%r55, [KECCAK_PILN];
	ld.const.u32 	%r56, [KECCAK_ROTC];
	neg.s32 	%r57, %r56;
	and.b32  	%r58, %r57, 63;
	and.b32  	%r59, %r56, 63;
	ld.const.u32 	%r60, [KECCAK_ROTC+4];
	ld.const.u32 	%r64, [KECCAK_ROTC+8];
	ld.const.u32 	%r68, [KECCAK_ROTC+12];
	ld.const.u32 	%r72, [KECCAK_ROTC+16];
	ld.const.u32 	%r76, [KECCAK_ROTC+20];
	ld.const.u32 	%r80, [KECCAK_ROTC+24];
	ld.const.u32 	%r84, [KECCAK_ROTC+28];
	ld.const.u32 	%r88, [KECCAK_ROTC+32];
	ld.const.u32 	%r92, [KECCAK_ROTC+36];
	ld.const.u32 	%r96, [KECCAK_ROTC+40];
	ld.const.u32 	%r100, [KECCAK_ROTC+44];
	ld.const.u32 	%r104, [KECCAK_ROTC+48];
	ld.const.u32 	%r108, [KECCAK_ROTC+52];
	ld.const.u32 	%r112, [KECCAK_ROTC+56];
	ld.const.u32 	%r116, [KECCAK_ROTC+60];
	ld.const.u32 	%r120, [KECCAK_ROTC+64];
	ld.const.u32 	%r124, [KECCAK_ROTC+68];
	ld.const.u32 	%r128, [KECCAK_ROTC+72];
	ld.const.u32 	%r132, [KECCAK_PILN+76];
	ld.const.u32 	%r133, [KECCAK_ROTC+76];
	ld.const.u32 	%r137, [KECCAK_ROTC+80];
	ld.const.u32 	%r141, [KECCAK_ROTC+84];
	ld.const.u32 	%r145, [KECCAK_ROTC+88];
	ld.const.u32 	%r149, [KECCAK_ROTC+92];
	mov.u64 	%rd384, %rd383;
	mov.u64 	%rd385, %rd383;
	mov.u64 	%rd386, %rd383;
	mov.u64 	%rd388, %rd383;
	mov.u64 	%rd389, %rd383;
	mov.u64 	%rd390, %rd383;
	mov.u64 	%rd393, %rd383;
	mov.u64 	%rd394, %rd383;
	mov.u64 	%rd395, %rd383;
	mov.u64 	%rd398, %rd383;
	mov.u64 	%rd400, %rd383;
	mov.u64 	%rd403, %rd383;
	mov.u64 	%rd404, %rd383;
	mov.u64 	%rd405, %rd383;
$L__BB2_2:
	xor.b64  	%rd119, %rd406, %rd407;
	xor.b64  	%rd120, %rd119, %rd405;
	xor.b64  	%rd121, %rd120, %rd404;
	xor.b64  	%rd122, %rd121, %rd403;
	xor.b64  	%rd123, %rd401, %rd402;
	xor.b64  	%rd124, %rd123, %rd400;
	xor.b64  	%rd125, %rd124, %rd399;
	xor.b64  	%rd126, %rd125, %rd398;
	xor.b64  	%rd127, %rd396, %rd397;
	xor.b64  	%rd128, %rd127, %rd395;
	xor.b64  	%rd129, %rd128, %rd394;
	xor.b64  	%rd130, %rd129, %rd393;
	xor.b64  	%rd131, %rd391, %rd392;
	xor.b64  	%rd132, %rd131, %rd390;
	xor.b64  	%rd133, %rd132, %rd389;
	xor.b64  	%rd134, %rd133, %rd388;
	xor.b64  	%rd135, %rd386, %rd387;
	xor.b64  	%rd136, %rd135, %rd385;
	xor.b64  	%rd137, %rd136, %rd384;
	xor.b64  	%rd138, %rd137, %rd383;
	mov.b64 	{%r35, %r36}, %rd126;
	shf.l.wrap.b32 	%r37, %r35, %r36, 1;
	shf.l.wrap.b32 	%r38, %r36, %r35, 1;
	mov.b64 	%rd139, {%r38, %r37};
	xor.b64  	%rd140, %rd139, %rd138;
	xor.b64  	%rd141, %rd407, %rd140;
	st.local.u64 	[%rd1], %rd141;
	xor.b64  	%rd142, %rd406, %rd140;
	st.local.u64 	[%rd1+40], %rd142;
	xor.b64  	%rd143, %rd405, %rd140;
	st.local.u64 	[%rd1+80], %rd143;
	xor.b64  	%rd144, %rd404, %rd140;
	st.local.u64 	[%rd1+120], %rd144;
	xor.b64  	%rd145, %rd403, %rd140;
	st.local.u64 	[%rd1+160], %rd145;
	mov.b64 	{%r39, %r40}, %rd130;
	shf.l.wrap.b32 	%r41, %r39, %r40, 1;
	shf.l.wrap.b32 	%r42, %r40, %r39, 1;
	mov.b64 	%rd146, {%r42, %r41};
	xor.b64  	%rd147, %rd146, %rd122;
	xor.b64  	%rd148, %rd402, %rd147;
	st.local.u64 	[%rd1+8], %rd148;
	xor.b64  	%rd149, %rd401, %rd147;
	st.local.u64 	[%rd1+48], %rd149;
	xor.b64  	%rd150, %rd400, %rd147;
	st.local.u64 	[%rd1+88], %rd150;
	xor.b64  	%rd151, %rd399, %rd147;
	st.local.u64 	[%rd1+128], %rd151;
	xor.b64  	%rd152, %rd398, %rd147;
	st.local.u64 	[%rd1+168], %rd152;
	mov.b64 	{%r43, %r44}, %rd134;
	shf.l.wrap.b32 	%r45, %r43, %r44, 1;
	shf.l.wrap.b32 	%r46, %r44, %r43, 1;
	mov.b64 	%rd153, {%r46, %r45};
	xor.b64  	%rd154, %rd153, %rd126;
	xor.b64  	%rd155, %rd397, %rd154;
	st.local.u64 	[%rd1+16], %rd155;
	xor.b64  	%rd156, %rd396, %rd154;
	st.local.u64 	[%rd1+56], %rd156;
	xor.b64  	%rd157, %rd395, %rd154;
	st.local.u64 	[%rd1+96], %rd157;
	xor.b64  	%rd158, %rd394, %rd154;
	st.local.u64 	[%rd1+136], %rd158;
	xor.b64  	%rd159, %rd393, %rd154;
	st.local.u64 	[%rd1+176], %rd159;
	mov.b64 	{%r47, %r48}, %rd138;
	shf.l.wrap.b32 	%r49, %r47, %r48, 1;
	shf.l.wrap.b32 	%r50, %r48, %r47, 1;
	mov.b64 	%rd160, {%r50, %r49};
	xor.b64  	%rd161, %rd160, %rd130;
	xor.b64  	%rd162, %rd392, %rd161;
	st.local.u64 	[%rd1+24], %rd162;
	xor.b64  	%rd163, %rd391, %rd161;
	st.local.u64 	[%rd1+64], %rd163;
	xor.b64  	%rd164, %rd390, %rd161;
	st.local.u64 	[%rd1+104], %rd164;
	xor.b64  	%rd165, %rd389, %rd161;
	st.local.u64 	[%rd1+144], %rd165;
	xor.b64  	%rd166, %rd388, %rd161;
	st.local.u64 	[%rd1+184], %rd166;
	mov.b64 	{%r51, %r52}, %rd122;
	shf.l.wrap.b32 	%r53, %r51, %r52, 1;
	shf.l.wrap.b32 	%r54, %r52, %r51, 1;
	mov.b64 	%rd167, {%r54, %r53};
	xor.b64  	%rd168, %rd167, %rd134;
	xor.b64  	%rd169, %rd387, %rd168;
	st.local.u64 	[%rd1+32], %rd169;
	xor.b64  	%rd170, %rd386, %rd168;
	st.local.u64 	[%rd1+72], %rd170;
	xor.b64  	%rd171, %rd385, %rd168;
	st.local.u64 	[%rd1+112], %rd171;
	xor.b64  	%rd172, %rd384, %rd168;
	st.local.u64 	[%rd1+152], %rd172;
	xor.b64  	%rd173, %rd383, %rd168;
	st.local.u64 	[%rd1+192], %rd173;
	mul.wide.s32 	%rd174, %r55, 8;
	add.s64 	%rd175, %rd1, %rd174;
	ld.local.u64 	%rd176, [%rd175];
	shr.u64 	%rd177, %rd148, %r58;
	shl.b64 	%rd178, %rd148, %r59;
	or.b64  	%rd179, %rd178, %rd177;
	st.local.u64 	[%rd175], %rd179;
	ld.local.u64 	%rd180, [%rd10];
	neg.s32 	%r61, %r60;
	and.b32  	%r62, %r61, 63;
	shr.u64 	%rd181, %rd176, %r62;
	and.b32  	%r63, %r60, 63;
	shl.b64 	%rd182, %rd176, %r63;
	or.b64  	%rd183, %rd182, %rd181;
	st.local.u64 	[%rd10], %rd183;
	ld.local.u64 	%rd184, [%rd11];
	neg.s32 	%r65, %r64;
	and.b32  	%r66, %r65, 63;
	shr.u64 	%rd185, %rd180, %r66;
	and.b32  	%r67, %r64, 63;
	shl.b64 	%rd186, %rd180, %r67;
	or.b64  	%rd187, %rd186, %rd185;
	st.local.u64 	[%rd11], %rd187;
	ld.local.u64 	%rd188, [%rd12];
	neg.s32 	%r69, %r68;
	and.b32  	%r70, %r69, 63;
	shr.u64 	%rd189, %rd184, %r70;
	and.b32  	%r71, %r68, 63;
	shl.b64 	%rd190, %rd184, %r71;
	or.b64  	%rd191, %rd190, %rd189;
	st.local.u64 	[%rd12], %rd191;
	ld.local.u64 	%rd192, [%rd13];
	neg.s32 	%r73, %r72;
	and.b32  	%r74, %r73, 63;
	shr.u64 	%rd193, %rd188, %r74;
	and.b32  	%r75, %r72, 63;
	shl.b64 	%rd194, %rd188, %r75;
	or.b64  	%rd195, %rd194, %rd193;
	st.local.u64 	[%rd13], %rd195;
	ld.local.u64 	%rd196, [%rd14];
	neg.s32 	%r77, %r76;
	and.b32  	%r78, %r77, 63;
	shr.u64 	%rd197, %rd192, %r78;
	and.b32  	%r79, %r76, 63;
	shl.b64 	%rd198, %rd192, %r79;
	or.b64  	%rd199, %rd198, %rd197;
	st.local.u64 	[%rd14], %rd199;
	ld.local.u64 	%rd200, [%rd15];
	neg.s32 	%r81, %r80;
	and.b32  	%r82, %r81, 63;
	shr.u64 	%rd201, %rd196, %r82;
	and.b32  	%r83, %r80, 63;
	shl.b64 	%rd202, %rd196, %r83;
	or.b64  	%rd203, %rd202, %rd201;
	st.local.u64 	[%rd15], %rd203;
	ld.local.u64 	%rd204, [%rd16];
	neg.s32 	%r85, %r84;
	and.b32  	%r86, %r85, 63;
	shr.u64 	%rd205, %rd200, %r86;
	and.b32  	%r87, %r84, 63;
	shl.b64 	%rd206, %rd200, %r87;
	or.b64  	%rd207, %rd206, %rd205;
	st.local.u64 	[%rd16], %rd207;
	ld.local.u64 	%rd208, [%rd17];
	neg.s32 	%r89, %r88;
	and.b32  	%r90, %r89, 63;
	shr.u64 	%rd209, %rd204, %r90;
	and.b32  	%r91, %r88, 63;
	shl.b64 	%rd210, %rd204, %r91;
	or.b64  	%rd211, %rd210, %rd209;
	st.local.u64 	[%rd17], %rd211;
	ld.local.u64 	%rd212, [%rd18];
	neg.s32 	%r93, %r92;
	and.b32  	%r94, %r93, 63;
	shr.u64 	%rd213, %rd208, %r94;
	and.b32  	%r95, %r92, 63;
	shl.b64 	%rd214, %rd208, %r95;
	or.b64  	%rd215, %rd214, %rd213;
	st.local.u64 	[%rd18], %rd215;
	ld.local.u64 	%rd216, [%rd19];
	neg.s32 	%r97, %r96;
	and.b32  	%r98, %r97, 63;
	shr.u64 	%rd217, %rd212, %r98;
	and.b32  	%r99, %r96, 63;
	shl.b64 	%rd218, %rd212, %r99;
	or.b64  	%rd219, %rd218, %rd217;
	st.local.u64 	[%rd19], %rd219;
	ld.local.u64 	%rd220, [%rd20];
	neg.s32 	%r101, %r100;
	and.b32  	%r102, %r101, 63;
	shr.u64 	%rd221, %rd216, %r102;
	and.b32  	%r103, %r100, 63;
	shl.b64 	%rd222, %rd216, %r103;
	or.b64  	%rd223, %rd222, %rd221;
	st.local.u64 	[%rd20], %rd223;
	ld.local.u64 	%rd224, [%rd21];
	neg.s32 	%r105, %r104;
	and.b32  	%r106, %r105, 63;
	shr.u64 	%rd225, %rd220, %r106;
	and.b32  	%r107, %r104, 63;
	shl.b64 	%rd226, %rd220, %r107;
	or.b64  	%rd227, %rd226, %rd225;
	st.local.u64 	[%rd21], %rd227;
	ld.local.u64 	%rd228, [%rd22];
	neg.s32 	%r109, %r108;
	and.b32  	%r110, %r109, 63;
	shr.u64 	%rd229, %rd224, %r110;
	and.b32  	%r111, %r108, 63;
	shl.b64 	%rd230, %rd224, %r111;
	or.b64  	%rd231, %rd230, %rd229;
	st.local.u64 	[%rd22], %rd231;
	ld.local.u64 	%rd232, [%rd23];
	neg.s32 	%r113, %r112;
	and.b32  	%r114, %r113, 63;
	shr.u64 	%rd233, %rd228, %r114;
	and.b32  	%r115, %r112, 63;
	shl.b64 	%rd234, %rd228, %r115;
	or.b64  	%rd235, %rd234, %rd233;
	st.local.u64 	[%rd23], %rd235;
	ld.local.u64 	%rd236, [%rd24];
	neg.s32 	%r117, %r116;
	and.b32  	%r118, %r117, 63;
	shr.u64 	%rd237, %rd232, %r118;
	and.b32  	%r119, %r116, 63;
	shl.b64 	%rd238, %rd232, %r119;
	or.b64  	%rd239, %rd238, %rd237;
	st.local.u64 	[%rd24], %rd239;
	ld.local.u64 	%rd240, [%rd25];
	neg.s32 	%r121, %r120;
	and.b32  	%r122, %r121, 63;
	shr.u64 	%rd241, %rd236, %r122;
	and.b32  	%r123, %r120, 63;
	shl.b64 	%rd242, %rd236, %r123;
	or.b64  	%rd243, %rd242, %rd241;
	st.local.u64 	[%rd25], %rd243;
	ld.local.u64 	%rd244, [%rd26];
	neg.s32 	%r125, %r124;
	and.b32  	%r126, %r125, 63;
	shr.u64 	%rd245, %rd240, %r126;
	and.b32  	%r127, %r124, 63;
	shl.b64 	%rd246, %rd240, %r127;
	or.b64  	%rd247, %rd246, %rd245;
	st.local.u64 	[%rd26], %rd247;
	ld.local.u64 	%rd248, [%rd27];
	neg.s32 	%r129, %r128;
	and.b32  	%r130, %r129, 63;
	shr.u64 	%rd249, %rd244, %r130;
	and.b32  	%r131, %r128, 63;
	shl.b64 	%rd250, %rd244, %r131;
	or.b64  	%rd251, %rd250, %rd249;
	st.local.u64 	[%rd27], %rd251;
	mul.wide.s32 	%rd252, %r132, 8;
	add.s64 	%rd253, %rd1, %rd252;
	ld.local.u64 	%rd254, [%rd253];
	neg.s32 	%r134, %r133;
	and.b32  	%r135, %r134, 63;
	shr.u64 	%rd255, %rd248, %r135;
	and.b32  	%r136, %r133, 63;
	shl.b64 	%rd256, %rd248, %r136;
	or.b64  	%rd257, %rd256, %rd255;
	st.local.u64 	[%rd253], %rd257;
	ld.local.u64 	%rd258, [%rd28];
	neg.s32 	%r138, %r137;
	and.b32  	%r139, %r138, 63;
	shr.u64 	%rd259, %rd254, %r139;
	and.b32  	%r140, %r137, 63;
	shl.b64 	%rd260, %rd254, %r140;
	or.b64  	%rd261, %rd260, %rd259;
	st.local.u64 	[%rd28], %rd261;
	ld.local.u64 	%rd262, [%rd29];
	neg.s32 	%r142, %r141;
	and.b32  	%r143, %r142, 63;
	shr.u64 	%rd263, %rd258, %r143;
	and.b32  	%r144, %r141, 63;
	shl.b64 	%rd264, %rd258, %r144;
	or.b64  	%rd265, %rd264, %rd263;
	st.local.u64 	[%rd29], %rd265;
	ld.local.u64 	%rd266, [%rd30];
	neg.s32 	%r146, %r145;
	and.b32  	%r147, %r146, 63;
	shr.u64 	%rd267, %rd262, %r147;
	and.b32  	%r148, %r145, 63;
	shl.b64 	%rd268, %rd262, %r148;
	or.b64  	%rd269, %rd268, %rd267;
	st.local.u64 	[%rd30], %rd269;
	neg.s32 	%r150, %r149;
	and.b32  	%r151, %r150, 63;
	shr.u64 	%rd270, %rd266, %r151;
	and.b32  	%r152, %r149, 63;
	shl.b64 	%rd271, %rd266, %r152;
	or.b64  	%rd272, %rd271, %rd270;
	st.local.u64 	[%rd31], %rd272;
	ld.local.u64 	%rd273, [%rd1];
	ld.local.u64 	%rd274, [%rd1+8];
	ld.local.u64 	%rd275, [%rd1+16];
	ld.local.u64 	%rd276, [%rd1+24];
	ld.local.u64 	%rd277, [%rd1+32];
	not.b64 	%rd278, %rd274;
	and.b64  	%rd279, %rd275, %rd278;
	not.b64 	%rd280, %rd275;
	and.b64  	%rd281, %rd276, %rd280;
	xor.b64  	%rd402, %rd281, %rd274;
	st.local.u64 	[%rd1+8], %rd402;
	not.b64 	%rd282, %rd276;
	and.b64  	%rd283, %rd277, %rd282;
	xor.b64  	%rd397, %rd283, %rd275;
	st.local.u64 	[%rd1+16], %rd397;
	not.b64 	%rd284, %rd277;
	and.b64  	%rd285, %rd273, %rd284;
	xor.b64  	%rd392, %rd285, %rd276;
	st.local.u64 	[%rd1+24], %rd392;
	not.b64 	%rd286, %rd273;
	and.b64  	%rd287, %rd274, %rd286;
	xor.b64  	%rd387, %rd287, %rd277;
	st.local.u64 	[%rd1+32], %rd387;
	ld.local.u64 	%rd288, [%rd1+40];
	ld.local.u64 	%rd289, [%rd1+48];
	ld.local.u64 	%rd290, [%rd1+56];
	ld.local.u64 	%rd291, [%rd1+64];
	ld.local.u64 	%rd292, [%rd1+72];
	not.b64 	%rd293, %rd289;
	and.b64  	%rd294, %rd290, %rd293;
	xor.b64  	%rd406, %rd294, %rd288;
	st.local.u64 	[%rd1+40], %rd406;
	not.b64 	%rd295, %rd290;
	and.b64  	%rd296, %rd291, %rd295;
	xor.b64  	%rd401, %rd296, %rd289;
	st.local.u64 	[%rd1+48], %rd401;
	not.b64 	%rd297, %rd291;
	and.b64  	%rd298, %rd292, %rd297;
	xor.b64  	%rd396, %rd298, %rd290;
	st.local.u64 	[%rd1+56], %rd396;
	not.b64 	%rd299, %rd292;
	and.b64  	%rd300, %rd288, %rd299;
	xor.b64  	%rd391, %rd300, %rd291;
	st.local.u64 	[%rd1+64], %rd391;
	not.b64 	%rd301, %rd288;
	and.b64  	%rd302, %rd289, %rd301;
	xor.b64  	%rd386, %rd302, %rd292;
	st.local.u64 	[%rd1+72], %rd386;
	ld.local.u64 	%rd303, [%rd1+80];
	ld.local.u64 	%rd304, [%rd1+88];
	ld.local.u64 	%rd305, [%rd1+96];
	ld.local.u64 	%rd306, [%rd1+104];
	ld.local.u64 	%rd307, [%rd1+112];
	not.b64 	%rd308, %rd304;
	and.b64  	%rd309, %rd305, %rd308;
	xor.b64  	%rd405, %rd309, %rd303;
	st.local.u64 	[%rd1+80], %rd405;
	not.b64 	%rd310, %rd305;
	and.b64  	%rd311, %rd306, %rd310;
	xor.b64  	%rd400, %rd311, %rd304;
	st.local.u64 	[%rd1+88], %rd400;
	not.b64 	%rd312, %rd306;
	and.b64  	%rd313, %rd307, %rd312;
	xor.b64  	%rd395, %rd313, %rd305;
	st.local.u64 	[%rd1+96], %rd395;
	not.b64 	%rd314, %rd307;
	and.b64  	%rd315, %rd303, %rd314;
	xor.b64  	%rd390, %rd315, %rd306;
	st.local.u64 	[%rd1+104], %rd390;
	not.b64 	%rd316, %rd303;
	and.b64  	%rd317, %rd304, %rd316;
	xor.b64  	%rd385, %rd317, %rd307;
	st.local.u64 	[%rd1+112], %rd385;
	ld.local.u64 	%rd318, [%rd1+120];
	ld.local.u64 	%rd319, [%rd1+128];
	ld.local.u64 	%rd320, [%rd1+136];
	ld.local.u64 	%rd321, [%rd1+144];
	ld.local.u64 	%rd322, [%rd1+152];
	not.b64 	%rd323, %rd319;
	and.b64  	%rd324, %rd320, %rd323;
	xor.b64  	%rd404, %rd324, %rd318;
	st.local.u64 	[%rd1+120], %rd404;
	not.b64 	%rd325, %rd320;
	and.b64  	%rd326, %rd321, %rd325;
	xor.b64  	%rd399, %rd326, %rd319;
	st.local.u64 	[%rd1+128], %rd399;
	not.b64 	%rd327, %rd321;
	and.b64  	%rd328, %rd322, %rd327;
	xor.b64  	%rd394, %rd328, %rd320;
	st.local.u64 	[%rd1+136], %rd394;
	not.b64 	%rd329, %rd322;
	and.b64  	%rd330, %rd318, %rd329;
	xor.b64  	%rd389, %rd330, %rd321;
	st.local.u64 	[%rd1+144], %rd389;
	not.b64 	%rd331, %rd318;
	and.b64  	%rd332, %rd319, %rd331;
	xor.b64  	%rd384, %rd332, %rd322;
	st.local.u64 	[%rd1+152], %rd384;
	ld.local.u64 	%rd333, [%rd1+160];
	ld.local.u64 	%rd334, [%rd1+168];
	ld.local.u64 	%rd335, [%rd1+176];
	ld.local.u64 	%rd336, [%rd1+184];
	ld.local.u64 	%rd337, [%rd1+192];
	not.b64 	%rd338, %rd334;
	and.b64  	%rd339, %rd335, %rd338;
	xor.b64  	%rd403, %rd339, %rd333;
	st.local.u64 	[%rd1+160], %rd403;
	not.b64 	%rd340, %rd335;
	and.b64  	%rd341, %rd336, %rd340;
	xor.b64  	%rd398, %rd341, %rd334;
	st.local.u64 	[%rd1+168], %rd398;
	not.b64 	%rd342, %rd336;
	and.b64  	%rd343, %rd337, %rd342;
	xor.b64  	%rd393, %rd343, %rd335;
	st.local.u64 	[%rd1+176], %rd393;
	not.b64 	%rd344, %rd337;
	and.b64  	%rd345, %rd333, %rd344;
	xor.b64  	%rd388, %rd345, %rd336;
	st.local.u64 	[%rd1+184], %rd388;
	not.b64 	%rd346, %rd333;
	and.b64  	%rd347, %rd334, %rd346;
	xor.b64  	%rd383, %rd347, %rd337;
	st.local.u64 	[%rd1+192], %rd383;
	ld.const.u64 	%rd348, [%rd382];
	xor.b64  	%rd349, %rd279, %rd348;
	xor.b64  	%rd407, %rd349, %rd273;
	st.local.u64 	[%rd1], %rd407;
	add.s32 	%r158, %r158, 1;
	add.s64 	%rd382, %rd382, 8;
	setp.ne.s32 	%p2, %r158, 24;
	@%p2 bra 	$L__BB2_2;
	ld.param.u64 	%rd381, [batch_derive_address_param_2];
	cvta.to.global.u64 	%rd350, %rd381;
	shr.u64 	%rd351, %rd402, 32;
	shr.u64 	%rd352, %rd402, 40;
	shr.u64 	%rd353, %rd402, 48;
	shr.u64 	%rd354, %rd402, 56;
	shr.u64 	%rd355, %rd397, 8;
	shr.u64 	%rd356, %rd397, 16;
	shr.u64 	%rd357, %rd397, 24;
	shr.u64 	%rd358, %rd397, 32;
	shr.u64 	%rd359, %rd397, 40;
	shr.u64 	%rd360, %rd397, 48;
	shr.u64 	%rd361, %rd397, 56;
	shr.u64 	%rd362, %rd392, 8;
	shr.u64 	%rd363, %rd392, 16;
	shr.u64 	%rd364, %rd392, 24;
	shr.u64 	%rd365, %rd392, 32;
	shr.u64 	%rd366, %rd392, 40;
	shr.u64 	%rd367, %rd392, 48;
	shr.u64 	%rd368, %rd392, 56;
	mul.lo.s32 	%r153, %r8, 20;
	cvt.u64.u32 	%rd369, %r153;
	add.s64 	%rd370, %rd350, %rd369;
	st.global.u8 	[%rd370], %rd351;
	st.global.u8 	[%rd370+1], %rd352;
	st.global.u8 	[%rd370+2], %rd353;
	st.global.u8 	[%rd370+3], %rd354;
	add.s32 	%r154, %r153, 4;
	cvt.u64.u32 	%rd371, %r154;
	add.s64 	%rd372, %rd350, %rd371;
	st.global.u8 	[%rd372], %rd397;
	st.global.u8 	[%rd372+1], %rd355;
	st.global.u8 	[%rd372+2], %rd356;
	st.global.u8 	[%rd372+3], %rd357;
	add.s32 	%r155, %r153, 8;
	cvt.u64.u32 	%rd373, %r155;
	add.s64 	%rd374, %rd350, %rd373;
	st.global.u8 	[%rd374], %rd358;
	st.global.u8 	[%rd374+1], %rd359;
	st.global.u8 	[%rd374+2], %rd360;
	st.global.u8 	[%rd374+3], %rd361;
	add.s32 	%r156, %r153, 12;
	cvt.u64.u32 	%rd375, %r156;
	add.s64 	%rd376, %rd350, %rd375;
	st.global.u8 	[%rd376], %rd392;
	st.global.u8 	[%rd376+1], %rd362;
	st.global.u8 	[%rd376+2], %rd363;
	st.global.u8 	[%rd376+3], %rd364;
	add.s32 	%r157, %r153, 16;
	cvt.u64.u32 	%rd377, %r157;
	add.s64 	%rd378, %rd350, %rd377;
	st.global.u8 	[%rd378], %rd365;
	st.global.u8 	[%rd378+1], %rd366;
	st.global.u8 	[%rd378+2], %rd367;
	st.global.u8 	[%rd378+3], %rd368;
$L__BB2_4:
	ret;

}
	// .globl	precompute_gtable
.visible .entry precompute_gtable(
	.param .u64 .ptr .align 1 precompute_gtable_param_0,
	.param .u64 .ptr .align 1 precompute_gtable_param_1
)
{
	.local .align 16 .b8 	__local_depot3[32];
	.reg .b64 	%SP;
	.reg .b64 	%SPL;
	.reg .pred 	%p<3138>;
	.reg .b32 	%r<359>;
	.reg .b64 	%rd<6564>;

	mov.u64 	%SPL, __local_depot3;
	ld.param.u64 	%rd1050, [precompute_gtable_param_1];
	add.u64 	%rd1, %SPL, 0;
	mov.u32 	%r13, %ctaid.x;
	mov.u32 	%r14, %ntid.x;
	mov.u32 	%r15, %tid.x;
	mad.lo.s32 	%r1, %r13, %r14, %r15;
	setp.gt.u32 	%p172, %r1, 1048575;
	@%p172 bra 	$L__BB3_248;
	cvta.to.global.u64 	%rd1054, %rd1050;
	and.b32  	%r2, %r1, 65535;
	ld.global.nc.u64 	%rd6257, [%rd1054];
	ld.global.nc.u64 	%rd6256, [%rd1054+8];
	ld.global.nc.u64 	%rd6255, [%rd1054+16];
	ld.global.nc.u64 	%rd6254, [%rd1054+24];
	ld.global.nc.u64 	%rd6253, [%rd1054+32];
	ld.global.nc.u64 	%rd6252, [%rd1054+40];
	ld.global.nc.u64 	%rd6251, [%rd1054+48];
	ld.global.nc.u64 	%rd6250, [%rd1054+56];
	shr.u32 	%r16, %r1, 12;
	and.b32  	%r3, %r16, 240;
	setp.eq.s32 	%p173, %r3, 0;
	mov.b64 	%rd6249, 1;
	mov.b64 	%rd6246, 0;
	mov.u64 	%rd6247, %rd6246;
	mov.u64 	%rd6248, %rd6246;
	@%p173 bra 	$L__BB3_87;
	ld.const.u64 	%rd10, [SECP256K1_P];
	ld.const.u64 	%rd11, [SECP256K1_P+8];
	ld.const.u64 	%rd12, [SECP256K1_P+16];
	mov.b32 	%r354, 0;
	mov.b64 	%rd6249, 1;
	mov.b64 	%rd6246, 0;
	ld.const.u64 	%rd13, [SECP256K1_P+24];
$L__BB3_3:
	or.b64  	%rd1057, %rd6248, %rd6249;
	or.b64  	%rd1058, %rd1057, %rd6247;
	or.b64  	%rd1059, %rd1058, %rd6246;
	setp.eq.s64 	%p174, %rd1059, 0;
	@%p174 bra 	$L__BB3_86;
	mul.hi.u64 	%rd1060, %rd6257, %rd6257;
	mul.lo.s64 	%rd1061, %rd6256, %rd6257;
	mul.hi.u64 	%rd1062, %rd6257, %rd6256;
	add.s64 	%rd1063, %rd1061, %rd1060;
	setp.lt.u64 	%p175, %rd1063, %rd1061;
	selp.u64 	%rd1064, 1, 0, %p175;
	add.s64 	%rd1065, %rd1062, %rd1064;
	mul.lo.s64 	%rd1066, %rd6255, %rd6257;
	mul.hi.u64 	%rd1067, %rd6257, %rd6255;
	add.s64 	%rd1068, %rd1066, %rd1065;
	setp.lt.u64 	%p176, %rd1068, %rd1066;
	selp.u64 	%rd1069, 1, 0, %p176;
	add.s64 	%rd1070, %rd1067, %rd1069;
	mul.lo.s64 	%rd1071, %rd6254, %rd6257;
	mul.hi.u64 	%rd1072, %rd6257, %rd6254;
	add.s64 	%rd1073, %rd1071, %rd1070;
	setp.lt.u64 	%p177, %rd1073, %rd1071;
	selp.u64 	%rd1074, 1, 0, %p177;
	add.s64 	%rd1075, %rd1072, %rd1074;
	mul.hi.u64 	%rd1076, %rd6256, %rd6257;
	add.s64 	%rd1077, %rd1063, %rd1061;
	setp.lt.u64 	%p178, %rd1077, %rd1063;
	selp.u64 	%rd1078, 1, 0, %p178;
	add.s64 	%rd1079, %rd1076, %rd1078;
	mul.lo.s64 	%rd1080, %rd6256, %rd6256;
	mul.hi.u64 	%rd1081, %rd6256, %rd6256;
	add.s64 	%rd1082, %rd1080, %rd1068;
	setp.lt.u64 	%p179, %rd1082, %rd1080;
	selp.u64 	%rd1083, 1, 0, %p179;
	add.s64 	%rd1084, %rd1082, %rd1079;
	setp.lt.u64 	%p180, %rd1084, %rd1082;
	selp.u64 	%rd1085, 1, 0, %p180;
	add.s64 	%rd1086, %rd1081, %rd1083;
	add.s64 	%rd1087, %rd1086, %rd1085;
	mul.lo.s64 	%rd1088, %rd6255, %rd6256;
	mul.hi.u64 	%rd1089, %rd6256, %rd6255;
	add.s64 	%rd1090, %rd1088, %rd1073;
	setp.lt.u64 	%p181, %rd1090, %rd1088;
	selp.u64 	%rd1091, 1, 0, %p181;
	add.s64 	%rd1092, %rd1090, %rd1087;
	setp.lt.u64 	%p182, %rd1092, %rd1090;
	selp.u64 	%rd1093, 1, 0, %p182;
	add.s64 	%rd1094, %rd1089, %rd1091;
	add.s64 	%rd1095, %rd1094, %rd1093;
	mul.lo.s64 	%rd1096, %rd6254, %rd6256;
	mul.hi.u64 	%rd1097, %rd6256, %rd6254;
	add.s64 	%rd1098, %rd1096, %rd1075;
	setp.lt.u64 	%p183, %rd1098, %rd1096;
	selp.u64 	%rd1099, 1, 0, %p183;
	add.s64 	%rd1100, %rd1098, %rd1095;
	setp.lt.u64 	%p184, %rd1100, %rd1098;
	selp.u64 	%rd1101, 1, 0, %p184;
	add.s64 	%rd1102, %rd1097, %rd1099;
	add.s64 	%rd1103, %rd1102, %rd1101;
	mul.hi.u64 	%rd1104, %rd6255, %rd6257;
	add.s64 	%rd1105, %rd1066, %rd1084;
	setp.lt.u64 	%p185, %rd1105, %rd1066;
	selp.u64 	%rd1106, 1, 0, %p185;
	add.s64 	%rd1107, %rd1104, %rd1106;
	mul.hi.u64 	%rd1108, %rd6255, %rd6256;
	add.s64 	%rd1109, %rd1088, %rd1092;
	setp.lt.u64 	%p186, %rd1109, %rd1088;
	selp.u64 	%rd1110, 1, 0, %p186;
	add.s64 	%rd1111, %rd1109, %rd1107;
	setp.lt.u64 	%p187, %rd1111, %rd1109;
	selp.u64 	%rd1112, 1, 0, %p187;
	add.s64 	%rd1113, %rd1108, %rd1110;
	add.s64 	%rd1114, %rd1113, %rd1112;
	mul.lo.s64 	%rd1115, %rd6255, %rd6255;
	mul.hi.u64 	%rd1116, %rd6255, %rd6255;
	add.s64 	%rd1117, %rd1115, %rd1100;
	setp.lt.u64 	%p188, %rd1117, %rd1115;
	selp.u64 	%rd1118, 1, 0, %p188;
	add.s64 	%rd1119, %rd1117, %rd1114;
	setp.lt.u64 	%p189, %rd1119, %rd1117;
	selp.u64 	%rd1120, 1, 0, %p189;
	add.s64 	%rd1121, %rd1116, %rd1118;
	add.s64 	%rd1122, %rd1121, %rd1120;
	mul.lo.s64 	%rd1123, %rd6254, %rd6255;
	mul.hi.u64 	%rd1124, %rd6255, %rd6254;
	add.s64 	%rd1125, %rd1123, %rd1103;
	setp.lt.u64 	%p190, %rd1125, %rd1123;
	selp.u64 	%rd1126, 1, 0, %p190;
	add.s64 	%rd1127, %rd1125, %rd1122;
	setp.lt.u64 	%p191, %rd1127, %rd1125;
	selp.u64 	%rd1128, 1, 0, %p191;
	add.s64 	%rd1129, %rd1124, %rd1126;
	add.s64 	%rd1130, %rd1129, %rd1128;
	mul.hi.u64 	%rd1131, %rd6254, %rd6257;
	add.s64 	%rd1132, %rd1071, %rd1111;
	setp.lt.u64 	%p192, %rd1132, %rd1071;
	selp.u64 	%rd1133, 1, 0, %p192;
	add.s64 	%rd1134, %rd1131, %rd1133;
	mul.hi.u64 	%rd1135, %rd6254, %rd6256;
	add.s64 	%rd1136, %rd1096, %rd1119;
	setp.lt.u64 	%p193, %rd1136, %rd1096;
	selp.u64 	%rd1137, 1, 0, %p193;
	add.s64 	%rd1138, %rd1136, %rd1134;
	setp.lt.u64 	%p194, %rd1138, %rd1136;
	selp.u64 	%rd1139, 1, 0, %p194;
	add.s64 	%rd1140, %rd1135, %rd1137;
	add.s64 	%rd1141, %rd1140, %rd1139;
	mul.hi.u64 	%rd1142, %rd6254, %rd6255;
	add.s64 	%rd1143, %rd1123, %rd1127;
	setp.lt.u64 	%p195, %rd1143, %rd1123;
	selp.u64 	%rd1144, 1, 0, %p195;
	add.s64 	%rd1145, %rd1143, %rd1141;
	setp.lt.u64 	%p196, %rd1145, %rd1143;
	selp.u64 	%rd1146, 1, 0, %p196;
	add.s64 	%rd1147, %rd1142, %rd1144;
	add.s64 	%rd1148, %rd1147, %rd1146;
	mul.lo.s64 	%rd1149, %rd6254, %rd6254;
	mul.hi.u64 	%rd1150, %rd6254, %rd6254;
	add.s64 	%rd1151, %rd1149, %rd1130;
	setp.lt.u64 	%p197, %rd1151, %rd1149;
	selp.u64 	%rd1152, 1, 0, %p197;
	add.s64 	%rd1153, %rd1151, %rd1148;
	setp.lt.u64 	%p198, %rd1153, %rd1151;
	selp.u64 	%rd1154, 1, 0, %p198;
	add.s64 	%rd1155, %rd1150, %rd1152;
	add.s64 	%rd1156, %rd1155, %rd1154;
	mov.b64 	%rd1157, 977;
	mul.hi.u64 	%rd1158, %rd1138, %rd1157;
	mul.lo.s64 	%rd1159, %rd1145, 977;
	mul.hi.u64 	%rd1160, %rd1145, %rd1157;
	add.s64 	%rd1161, %rd1159, %rd1158;
	setp.lt.u64 	%p199, %rd1161, %rd1159;
	selp.u64 	%rd1162, 1, 0, %p199;
	add.s64 	%rd1163, %rd1160, %rd1162;
	mul.lo.s64 	%rd1164, %rd1153, 977;
	mul.hi.u64 	%rd1165, %rd1153, %rd1157;
	add.s64 	%rd1166, %rd1164, %rd1163;
	setp.lt.u64 	%p200, %rd1166, %rd1164;
	selp.u64 	%rd1167, 1, 0, %p200;
	add.s64 	%rd1168, %rd1165, %rd1167;
	mul.lo.s64 	%rd1169, %rd1156, 977;
	mul.hi.u64 	%rd1170, %rd1156, %rd1157;
	add.s64 	%rd1171, %rd1169, %rd1168;
	setp.lt.u64 	%p201, %rd1171, %rd1169;
	selp.u64 	%rd1172, 1, 0, %p201;
	add.s64 	%rd1173, %rd1170, %rd1172;
	shl.b64 	%rd1174, %rd1138, 32;
	mov.b64 	{%r18, %r19}, %rd1138;
	mov.b64 	{%r20, %r21}, %rd1145;
	mov.b64 	%rd1175, {%r19, %r20};
	mov.b64 	{%r22, %r23}, %rd1153;
	mov.b64 	%rd1176, {%r21, %r22};
	mov.b64 	{%r24, %r25}, %rd1156;
	mov.b64 	%rd1177, {%r23, %r24};
	shr.u64 	%rd1178, %rd1156, 32;
	mad.lo.s64 	%rd1179, %rd1138, 977, %rd1174;
	setp.lt.u64 	%p202, %rd1179, %rd1174;
	selp.u64 	%rd1180, 1, 0, %p202;
	add.s64 	%rd1181, %rd1175, %rd1180;
	add.s64 	%rd1182, %rd1181, %rd1161;
	setp.lt.u64 	%p203, %rd1182, %rd1175;
	setp.eq.s64 	%p204, %rd1182, %rd1175;
	and.pred  	%p205, %p202, %p204;
	or.pred  	%p206, %p203, %p205;
	selp.u64 	%rd1183, 1, 0, %p206;
	add.s64 	%rd1184, %rd1176, %rd1183;
	add.s64 	%rd1185, %rd1184, %rd1166;
	setp.lt.u64 	%p207, %rd1185, %rd1176;
	setp.eq.s64 	%p208, %rd1185, %rd1176;
	and.pred  	%p209, %p206, %p208;
	or.pred  	%p210, %p207, %p209;
	selp.u64 	%rd1186, 1, 0, %p210;
	add.s64 	%rd1187, %rd1177, %rd1186;
	add.s64 	%rd1188, %rd1187, %rd1171;
	setp.lt.u64 	%p211, %rd1188, %rd1177;
	setp.eq.s64 	%p212, %rd1188, %rd1177;
	and.pred  	%p213, %p210, %p212;
	or.pred  	%p214, %p211, %p213;
	selp.u64 	%rd1189, 1, 0, %p214;
	add.s64 	%rd1190, %rd1178, %rd1189;
	add.s64 	%rd1191, %rd1190, %rd1173;
	mad.lo.s64 	%rd6171, %rd6257, %rd6257, %rd1179;
	setp.lt.u64 	%p215, %rd6171, %rd1179;
	selp.u64 	%rd1192, 1, 0, %p215;
	add.s64 	%rd1193, %rd1182, %rd1077;
	add.s64 	%rd6170, %rd1193, %rd1192;
	setp.lt.u64 	%p216, %rd6170, %rd1077;
	setp.eq.s64 	%p217, %rd6170, %rd1077;
	and.pred  	%p218, %p215, %p217;
	or.pred  	%p219, %p216, %p218;
	selp.u64 	%rd1194, 1, 0, %p219;
	add.s64 	%rd1195, %rd1185, %rd1105;
	add.s64 	%rd6169, %rd1195, %rd1194;
	setp.lt.u64 	%p220, %rd6169, %rd1105;
	setp.eq.s64 	%p221, %rd6169, %rd1105;
	and.pred  	%p222, %p219, %p221;
	or.pred  	%p223, %p220, %p222;
	selp.u64 	%rd1196, 1, 0, %p223;
	add.s64 	%rd1197, %rd1188, %rd1132;
	add.s64 	%rd6168, %rd1197, %rd1196;
	setp.lt.u64 	%p224, %rd6168, %rd1132;
	setp.eq.s64 	%p225, %rd6168, %rd1132;
	and.pred  	%p226, %p223, %p225;
	or.pred  	%p227, %p224, %p226;
	selp.u64 	%rd1198, 1, 0, %p227;
	add.s64 	%rd6163, %rd1191, %rd1198;
	setp.eq.s64 	%p228, %rd6163, 0;
	@%p228 bra 	$L__BB3_7;
	mov.u64 	%rd6165, %rd6170;
	mov.u64 	%rd6166, %rd6169;
	mov.u64 	%rd6167, %rd6168;
$L__BB3_6:
	mul.lo.s64 	%rd1200, %rd6163, 977;
	shl.b64 	%rd1201, %rd6163, 32;
	add.s64 	%rd6171, %rd1200, %rd6171;
	setp.lt.u64 	%p229, %rd6171, %rd1200;
	selp.u64 	%rd1202, 1, 0, %p229;
	add.s64 	%rd1203, %rd1201, %rd6165;
	add.s64 	%rd6170, %rd1203, %rd1202;
	setp.lt.u64 	%p230, %rd6170, %rd6165;
	setp.eq.s64 	%p231, %rd6170, %rd6165;
	and.pred  	%p232, %p229, %p231;
	or.pred  	%p233, %p230, %p232;
	selp.u64 	%rd1204, 1, 0, %p233;
	add.s64 	%rd6169, %rd6166, %rd1204;
	setp.lt.u64 	%p234, %rd6169, %rd6166;
	selp.u64 	%rd1205, 1, 0, %p234;
	add.s64 	%rd6168, %rd6167, %rd1205;
	setp.lt.u64 	%p235, %rd6168, %rd6167;
	mov.b64 	%rd6163, 1;
	mov.u64 	%rd6165, %rd6170;
	mov.u64 	%rd6166, %rd6169;
	mov.u64 	%rd6167, %rd6168;
	@%p235 bra 	$L__BB3_6;
$L__BB3_7:
	setp.lt.u64 	%p237, %rd6171, %rd10;
	selp.u64 	%rd44, 1, 0, %p237;
	setp.lt.u64 	%p238, %rd6170, %rd11;
	setp.eq.s64 	%p239, %rd6170, %rd11;
	and.pred  	%p240, %p237, %p239;
	or.pred  	%p241, %p238, %p240;
	selp.u64 	%rd45, 1, 0, %p241;
	setp.lt.u64 	%p242, %rd6169, %rd12;
	setp.eq.s64 	%p243, %rd6169, %rd12;
	and.pred  	%p244, %p243, %p241;
	or.pred  	%p1, %p242, %p244;
	setp.lt.u64 	%p245, %rd6168, %rd13;
	mov.pred 	%p3081, 0;
	@%p245 bra 	$L__BB3_9;
	not.pred 	%p246, %p1;
	setp.ne.s64 	%p247, %rd6168, %rd13;
	or.pred  	%p3081, %p247, %p246;
$L__BB3_9:
	selp.u64 	%rd1206, 1, 0, %p1;
	add.s64 	%rd1207, %rd13, %rd1206;
	selp.b64 	%rd1208, %rd1207, 0, %p3081;
	sub.s64 	%rd46, %rd6168, %rd1208;
	add.s64 	%rd1209, %rd12, %rd45;
	selp.b64 	%rd1210, %rd1209, 0, %p3081;
	sub.s64 	%rd47, %rd6169, %rd1210;
	add.s64 	%rd1211, %rd11, %rd44;
	selp.b64 	%rd1212, %rd1211, 0, %p3081;
	sub.s64 	%rd48, %rd6170, %rd1212;
	selp.b64 	%rd1213, %rd10, 0, %p3081;
	sub.s64 	%rd49, %rd6171, %rd1213;
	mul.hi.u64 	%rd1214, %rd6253, %rd6253;
	mul.lo.s64 	%rd1215, %rd6252, %rd6253;
	mul.hi.u64 	%rd1216, %rd6253, %rd6252;
	add.s64 	%rd1217, %rd1215, %rd1214;
	setp.lt.u64 	%p248, %rd1217, %rd1215;
	selp.u64 	%rd1218, 1, 0, %p248;
	add.s64 	%rd1219, %rd1216, %rd1218;
	mul.lo.s64 	%rd1220, %rd6251, %rd6253;
	mul.hi.u64 	%rd1221, %rd6253, %rd6251;
	add.s64 	%rd1222, %rd1220, %rd1219;
	setp.lt.u64 	%p249, %rd1222, %rd1220;
	selp.u64 	%rd1223, 1, 0, %p249;
	add.s64 	%rd1224, %rd1221, %rd1223;
	mul.lo.s64 	%rd1225, %rd6250, %rd6253;
	mul.hi.u64 	%rd1226, %rd6253, %rd6250;
	add.s64 	%rd1227, %rd1225, %rd1224;
	setp.lt.u64 	%p250, %rd1227, %rd1225;
	selp.u64 	%rd1228, 1, 0, %p250;
	add.s64 	%rd1229, %rd1226, %rd1228;
	mul.hi.u64 	%rd1230, %rd6252, %rd6253;
	add.s64 	%rd1231, %rd1217, %rd1215;
	setp.lt.u64 	%p251, %rd1231, %rd1217;
	selp.u64 	%rd1232, 1, 0, %p251;
	add.s64 	%rd1233, %rd1230, %rd1232;
	mul.lo.s64 	%rd1234, %rd6252, %rd6252;
	mul.hi.u64 	%rd1235, %rd6252, %rd6252;
	add.s64 	%rd1236, %rd1234, %rd1222;
	setp.lt.u64 	%p252, %rd1236, %rd1234;
	selp.u64 	%rd1237, 1, 0, %p252;
	add.s64 	%rd1238, %rd1236, %rd1233;
	setp.lt.u64 	%p253, %rd1238, %rd1236;
	selp.u64 	%rd1239, 1, 0, %p253;
	add.s64 	%rd1240, %rd1235, %rd1237;
	add.s64 	%rd1241, %rd1240, %rd1239;
	mul.lo.s64 	%rd1242, %rd6251, %rd6252;
	mul.hi.u64 	%rd1243, %rd6252, %rd6251;
	add.s64 	%rd1244, %rd1242, %rd1227;
	setp.lt.u64 	%p254, %rd1244, %rd1242;
	selp.u64 	%rd1245, 1, 0, %p254;
	add.s64 	%rd1246, %rd1244, %rd1241;
	setp.lt.u64 	%p255, %rd1246, %rd1244;
	selp.u64 	%rd1247, 1, 0, %p255;
	add.s64 	%rd1248, %rd1243, %rd1245;
	add.s64 	%rd1249, %rd1248, %rd1247;
	mul.lo.s64 	%rd1250, %rd6250, %rd6252;
	mul.hi.u64 	%rd1251, %rd6252, %rd6250;
	add.s64 	%rd1252, %rd1250, %rd1229;
	setp.lt.u64 	%p256, %rd1252, %rd1250;
	selp.u64 	%rd1253, 1, 0, %p256;
	add.s64 	%rd1254, %rd1252, %rd1249;
	setp.lt.u64 	%p257, %rd1254, %rd1252;
	selp.u64 	%rd1255, 1, 0, %p257;
	add.s64 	%rd1256, %rd1251, %rd1253;
	add.s64 	%rd1257, %rd1256, %rd1255;
	mul.hi.u64 	%rd1258, %rd6251, %rd6253;
	add.s64 	%rd1259, %rd1220, %rd1238;
	setp.lt.u64 	%p258, %rd1259, %rd1220;
	selp.u64 	%rd1260, 1, 0, %p258;
	add.s64 	%rd1261, %rd1258, %rd1260;
	mul.hi.u64 	%rd1262, %rd6251, %rd6252;
	add.s64 	%rd1263, %rd1242, %rd1246;
	setp.lt.u64 	%p259, %rd1263, %rd1242;
	selp.u64 	%rd1264, 1, 0, %p259;
	add.s64 	%rd1265, %rd1263, %rd1261;
	setp.lt.u64 	%p260, %rd1265, %rd1263;
	selp.u64 	%rd1266, 1, 0, %p260;
	add.s64 	%rd1267, %rd1262, %rd1264;
	add.s64 	%rd1268, %rd1267, %rd1266;
	mul.lo.s64 	%rd1269, %rd6251, %rd6251;
	mul.hi.u64 	%rd1270, %rd6251, %rd6251;
	add.s64 	%rd1271, %rd1269, %rd1254;
	setp.lt.u64 	%p261, %rd1271, %rd1269;
	selp.u64 	%rd1272, 1, 0, %p261;
	add.s64 	%rd1273, %rd1271, %rd1268;
	setp.lt.u64 	%p262, %rd1273, %rd1271;
	selp.u64 	%rd1274, 1, 0, %p262;
	add.s64 	%rd1275, %rd1270, %rd1272;
	add.s64 	%rd1276, %rd1275, %rd1274;
	mul.lo.s64 	%rd1277, %rd6250, %rd6251;
	mul.hi.u64 	%rd1278, %rd6251, %rd6250;
	add.s64 	%rd1279, %rd1277, %rd1257;
	setp.lt.u64 	%p263, %rd1279, %rd1277;
	selp.u64 	%rd1280, 1, 0, %p263;
	add.s64 	%rd1281, %rd1279, %rd1276;
	setp.lt.u64 	%p264, %rd1281, %rd1279;
	selp.u64 	%rd1282, 1, 0, %p264;
	add.s64 	%rd1283, %rd1278, %rd1280;
	add.s64 	%rd1284, %rd1283, %rd1282;
	mul.hi.u64 	%rd1285, %rd6250, %rd6253;
	add.s64 	%rd1286, %rd1225, %rd1265;
	setp.lt.u64 	%p265, %rd1286, %rd1225;
	selp.u64 	%rd1287, 1, 0, %p265;
	add.s64 	%rd1288, %rd1285, %rd1287;
	mul.hi.u64 	%rd1289, %rd6250, %rd6252;
	add.s64 	%rd1290, %rd1250, %rd1273;
	setp.lt.u64 	%p266, %rd1290, %rd1250;
	selp.u64 	%rd1291, 1, 0, %p266;
	add.s64 	%rd1292, %rd1290, %rd1288;
	setp.lt.u64 	%p267, %rd1292, %rd1290;
	selp.u64 	%rd1293, 1, 0, %p267;
	add.s64 	%rd1294, %rd1289, %rd1291;
	add.s64 	%rd1295, %rd1294, %rd1293;
	mul.hi.u64 	%rd1296, %rd6250, %rd6251;
	add.s64 	%rd1297, %rd1277, %rd1281;
	setp.lt.u64 	%p268, %rd1297, %rd1277;
	selp.u64 	%rd1298, 1, 0, %p268;
	add.s64 	%rd1299, %rd1297, %rd1295;
	setp.lt.u64 	%p269, %rd1299, %rd1297;
	selp.u64 	%rd1300, 1, 0, %p269;
	add.s64 	%rd1301, %rd1296, %rd1298;
	add.s64 	%rd1302, %rd1301, %rd1300;
	mul.lo.s64 	%rd1303, %rd6250, %rd6250;
	mul.hi.u64 	%rd1304, %rd6250, %rd6250;
	add.s64 	%rd1305, %rd1303, %rd1284;
	setp.lt.u64 	%p270, %rd1305, %rd1303;
	selp.u64 	%rd1306, 1, 0, %p270;
	add.s64 	%rd1307, %rd1305, %rd1302;
	setp.lt.u64 	%p271, %rd1307, %rd1305;
	selp.u64 	%rd1308, 1, 0, %p271;
	add.s64 	%rd1309, %rd1304, %rd1306;
	add.s64 	%rd1310, %rd1309, %rd1308;
	mov.b64 	%rd1311, 977;
	mul.hi.u64 	%rd1312, %rd1292, %rd1311;
	mul.lo.s64 	%rd1313, %rd1299, 977;
	mul.hi.u64 	%rd1314, %rd1299, %rd1311;
	add.s64 	%rd1315, %rd1313, %rd1312;
	setp.lt.u64 	%p272, %rd1315, %rd1313;
	selp.u64 	%rd1316, 1, 0, %p272;
	add.s64 	%rd1317, %rd1314, %rd1316;
	mul.lo.s64 	%rd1318, %rd1307, 977;
	mul.hi.u64 	%rd1319, %rd1307, %rd1311;
	add.s64 	%rd1320, %rd1318, %rd1317;
	setp.lt.u64 	%p273, %rd1320, %rd1318;
	selp.u64 	%rd1321, 1, 0, %p273;
	add.s64 	%rd1322, %rd1319, %rd1321;
	mul.lo.s64 	%rd1323, %rd1310, 977;
	mul.hi.u64 	%rd1324, %rd1310, %rd1311;
	add.s64 	%rd1325, %rd1323, %rd1322;
	setp.lt.u64 	%p274, %rd1325, %rd1323;
	selp.u64 	%rd1326, 1, 0, %p274;
	add.s64 	%rd1327, %rd1324, %rd1326;
	shl.b64 	%rd1328, %rd1292, 32;
	mov.b64 	{%r26, %r27}, %rd1292;
	mov.b64 	{%r28, %r29}, %rd1299;
	mov.b64 	%rd1329, {%r27, %r28};
	mov.b64 	{%r30, %r31}, %rd1307;
	mov.b64 	%rd1330, {%r29, %r30};
	mov.b64 	{%r32, %r33}, %rd1310;
	mov.b64 	%rd1331, {%r31, %r32};
	shr.u64 	%rd1332, %rd1310, 32;
	mad.lo.s64 	%rd1333, %rd1292, 977, %rd1328;
	setp.lt.u64 	%p275, %rd1333, %rd1328;
	selp.u64 	%rd1334, 1, 0, %p275;
	add.s64 	%rd1335, %rd1329, %rd1334;
	add.s64 	%rd1336, %rd1335, %rd1315;
	setp.lt.u64 	%p276, %rd1336, %rd1329;
	setp.eq.s64 	%p277, %rd1336, %rd1329;
	and.pred  	%p278, %p275, %p277;
	or.pred  	%p279, %p276, %p278;
	selp.u64 	%rd1337, 1, 0, %p279;
	add.s64 	%rd1338, %rd1330, %rd1337;
	add.s64 	%rd1339, %rd1338, %rd1320;
	setp.lt.u64 	%p280, %rd1339, %rd1330;
	setp.eq.s64 	%p281, %rd1339, %rd1330;
	and.pred  	%p282, %p279, %p281;
	or.pred  	%p283, %p280, %p282;
	selp.u64 	%rd1340, 1, 0, %p283;
	add.s64 	%rd1341, %rd1331, %rd1340;
	add.s64 	%rd1342, %rd1341, %rd1325;
	setp.lt.u64 	%p284, %rd1342, %rd1331;
	setp.eq.s64 	%p285, %rd1342, %rd1331;
	and.pred  	%p286, %p283, %p285;
	or.pred  	%p287, %p284, %p286;
	selp.u64 	%rd1343, 1, 0, %p287;
	add.s64 	%rd1344, %rd1332, %rd1343;
	add.s64 	%rd1345, %rd1344, %rd1327;
	mad.lo.s64 	%rd6180, %rd6253, %rd6253, %rd1333;
	setp.lt.u64 	%p288, %rd6180, %rd1333;
	selp.u64 	%rd1346, 1, 0, %p288;
	add.s64 	%rd1347, %rd1336, %rd1231;
	add.s64 	%rd6179, %rd1347, %rd1346;
	setp.lt.u64 	%p289, %rd6179, %rd1231;
	setp.eq.s64 	%p290, %rd6179, %rd1231;
	and.pred  	%p291, %p288, %p290;
	or.pred  	%p292, %p289, %p291;
	selp.u64 	%rd1348, 1, 0, %p292;
	add.s64 	%rd1349, %rd1339, %rd1259;
	add.s64 	%rd6178, %rd1349, %rd1348;
	setp.lt.u64 	%p293, %rd6178, %rd1259;
	setp.eq.s64 	%p294, %rd6178, %rd1259;
	and.pred  	%p295, %p292, %p294;
	or.pred  	%p296, %p293, %p295;
	selp.u64 	%rd1350, 1, 0, %p296;
	add.s64 	%rd1351, %rd1342, %rd1286;
	add.s64 	%rd6177, %rd1351, %rd1350;
	setp.lt.u64 	%p297, %rd6177, %rd1286;
	setp.eq.s64 	%p298, %rd6177, %rd1286;
	and.pred  	%p299, %p296, %p298;
	or.pred  	%p300, %p297, %p299;
	selp.u64 	%rd1352, 1, 0, %p300;
	add.s64 	%rd6172, %rd1345, %rd1352;
	setp.eq.s64 	%p301, %rd6172, 0;
	@%p301 bra 	$L__BB3_12;
	mov.u64 	%rd6174, %rd6179;
	mov.u64 	%rd6175, %rd6178;
	mov.u64 	%rd6176, %rd6177;
$L__BB3_11:
	mul.lo.s64 	%rd1354, %rd6172, 977;
	shl.b64 	%rd1355, %rd6172, 32;
	add.s64 	%rd6180, %rd1354, %rd6180;
	setp.lt.u64 	%p302, %rd6180, %rd1354;
	selp.u64 	%rd1356, 1, 0, %p302;
	add.s64 	%rd1357, %rd1355, %rd6174;
	add.s64 	%rd6179, %rd1357, %rd1356;
	setp.lt.u64 	%p303, %rd6179, %rd6174;
	setp.eq.s64 	%p304, %rd6179, %rd6174;
	and.pred  	%p305, %p302, %p304;
	or.pred  	%p306, %p303, %p305;
	selp.u64 	%rd1358, 1, 0, %p306;
	add.s64 	%rd6178, %rd6175, %rd1358;
	setp.lt.u64 	%p307, %rd6178, %rd6175;
	selp.u64 	%rd1359, 1, 0, %p307;
	add.s64 	%rd6177, %rd6176, %rd1359;
	setp.lt.u64 	%p308, %rd6177, %rd6176;
	mov.b64 	%rd6172, 1;
	mov.u64 	%rd6174, %rd6179;
	mov.u64 	%rd6175, %rd6178;
	mov.u64 	%rd6176, %rd6177;
	@%p308 bra 	$L__BB3_11;
$L__BB3_12:
	setp.lt.u64 	%p310, %rd6180, %rd10;
	selp.u64 	%rd68, 1, 0, %p310;
	setp.lt.u64 	%p311, %rd6179, %rd11;
	setp.eq.s64 	%p312, %rd6179, %rd11;
	and.pred  	%p313, %p310, %p312;
	or.pred  	%p314, %p311, %p313;
	selp.u64 	%rd69, 1, 0, %p314;
	setp.lt.u64 	%p315, %rd6178, %rd12;
	setp.eq.s64 	%p316, %rd6178, %rd12;
	and.pred  	%p317, %p316, %p314;
	or.pred  	%p4, %p315, %p317;
	setp.lt.u64 	%p318, %rd6177, %rd13;
	mov.pred 	%p3082, 0;
	@%p318 bra 	$L__BB3_14;
	not.pred 	%p319, %p4;
	setp.ne.s64 	%p320, %rd6177, %rd13;
	or.pred  	%p3082, %p320, %p319;
$L__BB3_14:
	selp.u64 	%rd1360, 1, 0, %p4;
	add.s64 	%rd1361, %rd13, %rd1360;
	selp.b64 	%rd1362, %rd1361, 0, %p3082;
	sub.s64 	%rd70, %rd6177, %rd1362;
	add.s64 	%rd1363, %rd12, %rd69;
	selp.b64 	%rd1364, %rd1363, 0, %p3082;
	sub.s64 	%rd71, %rd6178, %rd1364;
	add.s64 	%rd1365, %rd11, %rd68;
	selp.b64 	%rd1366, %rd1365, 0, %p3082;
	sub.s64 	%rd72, %rd6179, %rd1366;
	selp.b64 	%rd1367, %rd10, 0, %p3082;
	sub.s64 	%rd73, %rd6180, %rd1367;
	mul.hi.u64 	%rd1368, %rd73, %rd73;
	mul.lo.s64 	%rd1369, %rd72, %rd73;
	mul.hi.u64 	%rd1370, %rd73, %rd72;
	add.s64 	%rd1371, %rd1369, %rd1368;
	setp.lt.u64 	%p321, %rd1371, %rd1369;
	selp.u64 	%rd1372, 1, 0, %p321;
	add.s64 	%rd1373, %rd1370, %rd1372;
	mul.lo.s64 	%rd1374, %rd71, %rd73;
	mul.hi.u64 	%rd1375, %rd73, %rd71;
	add.s64 	%rd1376, %rd1374, %rd1373;
	setp.lt.u64 	%p322, %rd1376, %rd1374;
	selp.u64 	%rd1377, 1, 0, %p322;
	add.s64 	%rd1378, %rd1375, %rd1377;
	mul.lo.s64 	%rd1379, %rd70, %rd73;
	mul.hi.u64 	%rd1380, %rd73, %rd70;
	add.s64 	%rd1381, %rd1379, %rd1378;
	setp.lt.u64 	%p323, %rd1381, %rd1379;
	selp.u64 	%rd1382, 1, 0, %p323;
	add.s64 	%rd1383, %rd1380, %rd1382;
	mul.hi.u64 	%rd1384, %rd72, %rd73;
	add.s64 	%rd1385, %rd1371, %rd1369;
	setp.lt.u64 	%p324, %rd1385, %rd1371;
	selp.u64 	%rd1386, 1, 0, %p324;
	add.s64 	%rd1387, %rd1384, %rd1386;
	mul.lo.s64 	%rd1388, %rd72, %rd72;
	mul.hi.u64 	%rd1389, %rd72, %rd72;
	add.s64 	%rd1390, %rd1388, %rd1376;
	setp.lt.u64 	%p325, %rd1390, %rd1388;
	selp.u64 	%rd1391, 1, 0, %p325;
	add.s64 	%rd1392, %rd1390, %rd1387;
	setp.lt.u64 	%p326, %rd1392, %rd1390;
	selp.u64 	%rd1393, 1, 0, %p326;
	add.s64 	%rd1394, %rd1389, %rd1391;
	add.s64 	%rd1395, %rd1394, %rd1393;
	mul.lo.s64 	%rd1396, %rd71, %rd72;
	mul.hi.u64 	%rd1397, %rd72, %rd71;
	add.s64 	%rd1398, %rd1396, %rd1381;
	setp.lt.u64 	%p327, %rd1398, %rd1396;
	selp.u64 	%rd1399, 1, 0, %p327;
	add.s64 	%rd1400, %rd1398, %rd1395;
	setp.lt.u64 	%p328, %rd1400, %rd1398;
	selp.u64 	%rd1401, 1, 0, %p328;
	add.s64 	%rd1402, %rd1397, %rd1399;
	add.s64 	%rd1403, %rd1402, %rd1401;
	mul.lo.s64 	%rd1404, %rd70, %rd72;
	mul.hi.u64 	%rd1405, %rd72, %rd70;
	add.s64 	%rd1406, %rd1404, %rd1383;
	setp.lt.u64 	%p329, %rd1406, %rd1404;
	selp.u64 	%rd1407, 1, 0, %p329;
	add.s64 	%rd1408, %rd1406, %rd1403;
	setp.lt.u64 	%p330, %rd1408, %rd1406;
	selp.u64 	%rd1409, 1, 0, %p330;
	add.s64 	%rd1410, %rd1405, %rd1407;
	add.s64 	%rd1411, %rd1410, %rd1409;
	mul.hi.u64 	%rd1412, %rd71, %rd73;
	add.s64 	%rd1413, %rd1374, %rd1392;
	setp.lt.u64 	%p331, %rd1413, %rd1374;
	selp.u64 	%rd1414, 1, 0, %p331;
	add.s64 	%rd1415, %rd1412, %rd1414;
	mul.hi.u64 	%rd1416, %rd71, %rd72;
	add.s64 	%rd1417, %rd1396, %rd1400;
	setp.lt.u64 	%p332, %rd1417, %rd1396;
	selp.u64 	%rd1418, 1, 0, %p332;
	add.s64 	%rd1419, %rd1417, %rd1415;
	setp.lt.u64 	%p333, %rd1419, %rd1417;
	selp.u64 	%rd1420, 1, 0, %p333;
	add.s64 	%rd1421, %rd1416, %rd1418;
	add.s64 	%rd1422, %rd1421, %rd1420;
	mul.lo.s64 	%rd1423, %rd71, %rd71;
	mul.hi.u64 	%rd1424, %rd71, %rd71;
	add.s64 	%rd1425, %rd1423, %rd1408;
	setp.lt.u64 	%p334, %rd1425, %rd1423;
	selp.u64 	%rd1426, 1, 0, %p334;
	add.s64 	%rd1427, %rd1425, %rd1422;
	setp.lt.u64 	%p335, %rd1427, %rd1425;
	selp.u64 	%rd1428, 1, 0, %p335;
	add.s64 	%rd1429, %rd1424, %rd1426;
	add.s64 	%rd1430, %rd1429, %rd1428;
	mul.lo.s64 	%rd1431, %rd70, %rd71;
	mul.hi.u64 	%rd1432, %rd71, %rd70;
	add.s64 	%rd1433, %rd1431, %rd1411;
	setp.lt.u64 	%p336, %rd1433, %rd1431;
	selp.u64 	%rd1434, 1, 0, %p336;
	add.s64 	%rd1435, %rd1433, %rd1430;
	setp.lt.u64 	%p337, %rd1435, %rd1433;
	selp.u64 	%rd1436, 1, 0, %p337;
	add.s64 	%rd1437, %rd1432, %rd1434;
	add.s64 	%rd1438, %rd1437, %rd1436;
	mul.hi.u64 	%rd1439, %rd70, %rd73;
	add.s64 	%rd1440, %rd1379, %rd1419;
	setp.lt.u64 	%p338, %rd1440, %rd1379;
	selp.u64 	%rd1441, 1, 0, %p338;
	add.s64 	%rd1442, %rd1439, %rd1441;
	mul.hi.u64 	%rd1443, %rd70, %rd72;
	add.s64 	%rd1444, %rd1404, %rd1427;
	setp.lt.u64 	%p339, %rd1444, %rd1404;
	selp.u64 	%rd1445, 1, 0, %p339;
	add.s64 	%rd1446, %rd1444, %rd1442;
	setp.lt.u64 	%p340, %rd1446, %rd1444;
	selp.u64 	%rd1447, 1, 0, %p340;
	add.s64 	%rd1448, %rd1443, %rd1445;
	add.s64 	%rd1449, %rd1448, %rd1447;
	mul.hi.u64 	%rd1450, %rd70, %rd71;
	add.s64 	%rd1451, %rd1431, %rd1435;
	setp.lt.u64 	%p341, %rd1451, %rd1431;
	selp.u64 	%rd1452, 1, 0, %p341;
	add.s64 	%rd1453, %rd1451, %rd1449;
	setp.lt.u64 	%p342, %rd1453, %rd1451;
	selp.u64 	%rd1454, 1, 0, %p342;
	add.s64 	%rd1455, %rd1450, %rd1452;
	add.s64 	%rd1456, %rd1455, %rd1454;
	mul.lo.s64 	%rd1457, %rd70, %rd70;
	mul.hi.u64 	%rd1458, %rd70, %rd70;
	add.s64 	%rd1459, %rd1457, %rd1438;
	setp.lt.u64 	%p343, %rd1459, %rd1457;
	selp.u64 	%rd1460, 1, 0, %p343;
	add.s64 	%rd1461, %rd1459, %rd1456;
	setp.lt.u64 	%p344, %rd1461, %rd1459;
	selp.u64 	%rd1462, 1, 0, %p344;
	add.s64 	%rd1463, %rd1458, %rd1460;
	add.s64 	%rd1464, %rd1463, %rd1462;
	mov.b64 	%rd1465, 977;
	mul.hi.u64 	%rd1466, %rd1446, %rd1465;
	mul.lo.s64 	%rd1467, %rd1453, 977;
	mul.hi.u64 	%rd1468, %rd1453, %rd1465;
	add.s64 	%rd1469, %rd1467, %rd1466;
	setp.lt.u64 	%p345, %rd1469, %rd1467;
	selp.u64 	%rd1470, 1, 0, %p345;
	add.s64 	%rd1471, %rd1468, %rd1470;
	mul.lo.s64 	%rd1472, %rd1461, 977;
	mul.hi.u64 	%rd1473, %rd1461, %rd1465;
	add.s64 	%rd1474, %rd1472, %rd1471;
	setp.lt.u64 	%p346, %rd1474, %rd1472;
	selp.u64 	%rd1475, 1, 0, %p346;
	add.s64 	%rd1476, %rd1473, %rd1475;
	mul.lo.s64 	%rd1477, %rd1464, 977;
	mul.hi.u64 	%rd1478, %rd1464, %rd1465;
	add.s64 	%rd1479, %rd1477, %rd1476;
	setp.lt.u64 	%p347, %rd1479, %rd1477;
	selp.u64 	%rd1480, 1, 0, %p347;
	add.s64 	%rd1481, %rd1478, %rd1480;
	shl.b64 	%rd1482, %rd1446, 32;
	mov.b64 	{%r34, %r35}, %rd1446;
	mov.b64 	{%r36, %r37}, %rd1453;
	mov.b64 	%rd1483, {%r35, %r36};
	mov.b64 	{%r38, %r39}, %rd1461;
	mov.b64 	%rd1484, {%r37, %r38};
	mov.b64 	{%r40, %r41}, %rd1464;
	mov.b64 	%rd1485, {%r39, %r40};
	shr.u64 	%rd1486, %rd1464, 32;
	mad.lo.s64 	%rd1487, %rd1446, 977, %rd1482;
	setp.lt.u64 	%p348, %rd1487, %rd1482;
	selp.u64 	%rd1488, 1, 0, %p348;
	add.s64 	%rd1489, %rd1483, %rd1488;
	add.s64 	%rd1490, %rd1489, %rd1469;
	setp.lt.u64 	%p349, %rd1490, %rd1483;
	setp.eq.s64 	%p350, %rd1490, %rd1483;
	and.pred  	%p351, %p348, %p350;
	or.pred  	%p352, %p349, %p351;
	selp.u64 	%rd1491, 1, 0, %p352;
	add.s64 	%rd1492, %rd1484, %rd1491;
	add.s64 	%rd1493, %rd1492, %rd1474;
	setp.lt.u64 	%p353, %rd1493, %rd1484;
	setp.eq.s64 	%p354, %rd1493, %rd1484;
	and.pred  	%p355, %p352, %p354;
	or.pred  	%p356, %p353, %p355;
	selp.u64 	%rd1494, 1, 0, %p356;
	add.s64 	%rd1495, %rd1485, %rd1494;
	add.s64 	%rd1496, %rd1495, %rd1479;
	setp.lt.u64 	%p357, %rd1496, %rd1485;
	setp.eq.s64 	%p358, %rd1496, %rd1485;
	and.pred  	%p359, %p356, %p358;
	or.pred  	%p360, %p357, %p359;
	selp.u64 	%rd1497, 1, 0, %p360;
	add.s64 	%rd1498, %rd1486, %rd1497;
	add.s64 	%rd1499, %rd1498, %rd1481;
	mad.lo.s64 	%rd6189, %rd73, %rd73, %rd1487;
	setp.lt.u64 	%p361, %rd6189, %rd1487;
	selp.u64 	%rd1500, 1, 0, %p361;
	add.s64 	%rd1501, %rd1490, %rd1385;
	add.s64 	%rd6188, %rd1501, %rd1500;
	setp.lt.u64 	%p362, %rd6188, %rd1385;
	setp.eq.s64 	%p363, %rd6188, %rd1385;
	and.pred  	%p364, %p361, %p363;
	or.pred  	%p365, %p362, %p364;
	selp.u64 	%rd1502, 1, 0, %p365;
	add.s64 	%rd1503, %rd1493, %rd1413;
	add.s64 	%rd6187, %rd1503, %rd1502;
	setp.lt.u64 	%p366, %rd6187, %rd1413;
	setp.eq.s64 	%p367, %rd6187, %rd1413;
	and.pred  	%p368, %p365, %p367;
	or.pred  	%p369, %p366, %p368;
	selp.u64 	%rd1504, 1, 0, %p369;
	add.s64 	%rd1505, %rd1496, %rd1440;
	add.s64 	%rd6186, %rd1505, %rd1504;
	setp.lt.u64 	%p370, %rd6186, %rd1440;
	setp.eq.s64 	%p371, %rd6186, %rd1440;
	and.pred  	%p372, %p369, %p371;
	or.pred  	%p373, %p370, %p372;
	selp.u64 	%rd1506, 1, 0, %p373;
	add.s64 	%rd6181, %rd1499, %rd1506;
	setp.eq.s64 	%p374, %rd6181, 0;
	@%p374 bra 	$L__BB3_17;
	mov.u64 	%rd6183, %rd6188;
	mov.u64 	%rd6184, %rd6187;
	mov.u64 	%rd6185, %rd6186;
$L__BB3_16:
	mul.lo.s64 	%rd1508, %rd6181, 977;
	shl.b64 	%rd1509, %rd6181, 32;
	add.s64 	%rd6189, %rd1508, %rd6189;
	setp.lt.u64 	%p375, %rd6189, %rd1508;
	selp.u64 	%rd1510, 1, 0, %p375;
	add.s64 	%rd1511, %rd1509, %rd6183;
	add.s64 	%rd6188, %rd1511, %rd1510;
	setp.lt.u64 	%p376, %rd6188, %rd6183;
	setp.eq.s64 	%p377, %rd6188, %rd6183;
	and.pred  	%p378, %p375, %p377;
	or.pred  	%p379, %p376, %p378;
	selp.u64 	%rd1512, 1, 0, %p379;
	add.s64 	%rd6187, %rd6184, %rd1512;
	setp.lt.u64 	%p380, %rd6187, %rd6184;
	selp.u64 	%rd1513, 1, 0, %p380;
	add.s64 	%rd6186, %rd6185, %rd1513;
	setp.lt.u64 	%p381, %rd6186, %rd6185;
	mov.b64 	%rd6181, 1;
	mov.u64 	%rd6183, %rd6188;
	mov.u64 	%rd6184, %rd6187;
	mov.u64 	%rd6185, %rd6186;
	@%p381 bra 	$L__BB3_16;
$L__BB3_17:
	setp.lt.u64 	%p383, %rd6189, %rd10;
	selp.u64 	%rd92, 1, 0, %p383;
	setp.lt.u64 	%p384, %rd6188, %rd11;
	setp.eq.s64 	%p385, %rd6188, %rd11;
	and.pred  	%p386, %p383, %p385;
	or.pred  	%p387, %p384, %p386;
	selp.u64 	%rd93, 1, 0, %p387;
	setp.lt.u64 	%p388, %rd6187, %rd12;
	setp.eq.s64 	%p389, %rd6187, %rd12;
	and.pred  	%p390, %p389, %p387;
	or.pred  	%p7, %p388, %p390;
	setp.lt.u64 	%p391, %rd6186, %rd13;
	mov.pred 	%p3083, 0;
	@%p391 bra 	$L__BB3_19;
	not.pred 	%p392, %p7;
	setp.ne.s64 	%p393, %rd6186, %rd13;
	or.pred  	%p3083, %p393, %p392;
$L__BB3_19:
	selp.u64 	%rd1514, 1, 0, %p7;
	add.s64 	%rd1515, %rd13, %rd1514;
	selp.b64 	%rd1516, %rd1515, 0, %p3083;
	sub.s64 	%rd94, %rd6186, %rd1516;
	add.s64 	%rd1517, %rd12, %rd93;
	selp.b64 	%rd1518, %rd1517, 0, %p3083;
	sub.s64 	%rd95, %rd6187, %rd1518;
	add.s64 	%rd1519, %rd11, %rd92;
	selp.b64 	%rd1520, %rd1519, 0, %p3083;
	sub.s64 	%rd96, %rd6188, %rd1520;
	selp.b64 	%rd1521, %rd10, 0, %p3083;
	sub.s64 	%rd97, %rd6189, %rd1521;
	add.s64 	%rd98, %rd73, %rd6257;
	setp.lt.u64 	%p395, %rd98, %rd73;
	selp.u64 	%rd1522, 1, 0, %p395;
	add.s64 	%rd1523, %rd72, %rd6256;
	add.s64 	%rd99, %rd1523, %rd1522;
	setp.lt.u64 	%p396, %rd99, %rd6256;
	setp.eq.s64 	%p397, %rd99, %rd6256;
	and.pred  	%p398, %p395, %p397;
	or.pred  	%p399, %p396, %p398;
	selp.u64 	%rd1524, 1, 0, %p399;
	add.s64 	%rd1525, %rd71, %rd6255;
	add.s64 	%rd100, %rd1525, %rd1524;
	setp.lt.u64 	%p400, %rd100, %rd6255;
	setp.eq.s64 	%p401, %rd100, %rd6255;
	and.pred  	%p402, %p399, %p401;
	or.pred  	%p10, %p400, %p402;
	selp.u64 	%rd1526, 1, 0, %p10;
	add.s64 	%rd1527, %rd70, %rd6254;
	add.s64 	%rd101, %rd1527, %rd1526;
	setp.lt.u64 	%p403, %rd101, %rd6254;
	mov.pred 	%p3084, -1;
	@%p403 bra 	$L__BB3_21;
	setp.eq.s64 	%p404, %rd101, %rd6254;
	and.pred  	%p3084, %p10, %p404;
$L__BB3_21:
	setp.lt.u64 	%p406, %rd98, %rd10;
	selp.u64 	%rd102, 1, 0, %p406;
	setp.lt.u64 	%p407, %rd99, %rd11;
	setp.eq.s64 	%p408, %rd99, %rd11;
	and.pred  	%p409, %p406, %p408;
	or.pred  	%p410, %p407, %p409;
	selp.u64 	%rd103, 1, 0, %p410;
	setp.lt.u64 	%p411, %rd100, %rd12;
	setp.eq.s64 	%p412, %rd100, %rd12;
	and.pred  	%p413, %p412, %p410;
	or.pred  	%p13, %p411, %p413;
	setp.lt.u64 	%p414, %rd101, %rd13;
	mov.pred 	%p3085, 0;
	@%p414 bra 	$L__BB3_23;
	not.pred 	%p415, %p13;
	setp.ne.s64 	%p416, %rd101, %rd13;
	or.pred  	%p3085, %p416, %p415;
$L__BB3_23:
	or.pred  	%p417, %p3084, %p3085;
	selp.u64 	%rd1528, 1, 0, %p13;
	add.s64 	%rd1529, %rd13, %rd1528;
	selp.b64 	%rd1530, %rd1529, 0, %p417;
	sub.s64 	%rd1531, %rd101, %rd1530;
	add.s64 	%rd1532, %rd12, %rd103;
	selp.b64 	%rd1533, %rd1532, 0, %p417;
	sub.s64 	%rd1534, %rd100, %rd1533;
	add.s64 	%rd1535, %rd11, %rd102;
	selp.b64 	%rd1536, %rd1535, 0, %p417;
	sub.s64 	%rd1537, %rd99, %rd1536;
	selp.b64 	%rd1538, %rd10, 0, %p417;
	sub.s64 	%rd1539, %rd98, %rd1538;
	mul.hi.u64 	%rd1540, %rd1539, %rd1539;
	mul.lo.s64 	%rd1541, %rd1537, %rd1539;
	mul.hi.u64 	%rd1542, %rd1539, %rd1537;
	add.s64 	%rd1543, %rd1541, %rd1540;
	setp.lt.u64 	%p418, %rd1543, %rd1541;
	selp.u64 	%rd1544, 1, 0, %p418;
	add.s64 	%rd1545, %rd1542, %rd1544;
	mul.lo.s64 	%rd1546, %rd1534, %rd1539;
	mul.hi.u64 	%rd1547, %rd1539, %rd1534;
	add.s64 	%rd1548, %rd1546, %rd1545;
	setp.lt.u64 	%p419, %rd1548, %rd1546;
	selp.u64 	%rd1549, 1, 0, %p419;
	add.s64 	%rd1550, %rd1547, %rd1549;
	mul.lo.s64 	%rd1551, %rd1531, %rd1539;
	mul.hi.u64 	%rd1552, %rd1539, %rd1531;
	add.s64 	%rd1553, %rd1551, %rd1550;
	setp.lt.u64 	%p420, %rd1553, %rd1551;
	selp.u64 	%rd1554, 1, 0, %p420;
	add.s64 	%rd1555, %rd1552, %rd1554;
	mul.hi.u64 	%rd1556, %rd1537, %rd1539;
	add.s64 	%rd1557, %rd1543, %rd1541;
	setp.lt.u64 	%p421, %rd1557, %rd1543;
	selp.u64 	%rd1558, 1, 0, %p421;
	add.s64 	%rd1559, %rd1556, %rd1558;
	mul.lo.s64 	%rd1560, %rd1537, %rd1537;
	mul.hi.u64 	%rd1561, %rd1537, %rd1537;
	add.s64 	%rd1562, %rd1560, %rd1548;
	setp.lt.u64 	%p422, %rd1562, %rd1560;
	selp.u64 	%rd1563, 1, 0, %p422;
	add.s64 	%rd1564, %rd1562, %rd1559;
	setp.lt.u64 	%p423, %rd1564, %rd1562;
	selp.u64 	%rd1565, 1, 0, %p423;
	add.s64 	%rd1566, %rd1561, %rd1563;
	add.s64 	%rd1567, %rd1566, %rd1565;
	mul.lo.s64 	%rd1568, %rd1534, %rd1537;
	mul.hi.u64 	%rd1569, %rd1537, %rd1534;
	add.s64 	%rd1570, %rd1568, %rd1553;
	setp.lt.u64 	%p424, %rd1570, %rd1568;
	selp.u64 	%rd1571, 1, 0, %p424;
	add.s64 	%rd1572, %rd1570, %rd1567;
	setp.lt.u64 	%p425, %rd1572, %rd1570;
	selp.u64 	%rd1573, 1, 0, %p425;
	add.s64 	%rd1574, %rd1569, %rd1571;
	add.s64 	%rd1575, %rd1574, %rd1573;
	mul.lo.s64 	%rd1576, %rd1531, %rd1537;
	mul.hi.u64 	%rd1577, %rd1537, %rd1531;
	add.s64 	%rd1578, %rd1576, %rd1555;
	setp.lt.u64 	%p426, %rd1578, %rd1576;
	selp.u64 	%rd1579, 1, 0, %p426;
	add.s64 	%rd1580, %rd1578, %rd1575;
	setp.lt.u64 	%p427, %rd1580, %rd1578;
	selp.u64 	%rd1581, 1, 0, %p427;
	add.s64 	%rd1582, %rd1577, %rd1579;
	add.s64 	%rd1583, %rd1582, %rd1581;
	mul.hi.u64 	%rd1584, %rd1534, %rd1539;
	add.s64 	%rd1585, %rd1546, %rd1564;
	setp.lt.u64 	%p428, %rd1585, %rd1546;
	selp.u64 	%rd1586, 1, 0, %p428;
	add.s64 	%rd1587, %rd1584, %rd1586;
	mul.hi.u64 	%rd1588, %rd1534, %rd1537;
	add.s64 	%rd1589, %rd1568, %rd1572;
	setp.lt.u64 	%p429, %rd1589, %rd1568;
	selp.u64 	%rd1590, 1, 0, %p429;
	add.s64 	%rd1591, %rd1589, %rd1587;
	setp.lt.u64 	%p430, %rd1591, %rd1589;
	selp.u64 	%rd1592, 1, 0, %p430;
	add.s64 	%rd1593, %rd1588, %rd1590;
	add.s64 	%rd1594, %rd1593, %rd1592;
	mul.lo.s64 	%rd1595, %rd1534, %rd1534;
	mul.hi.u64 	%rd1596, %rd1534, %rd1534;
	add.s64 	%rd1597, %rd1595, %rd1580;
	setp.lt.u64 	%p431, %rd1597, %rd1595;
	selp.u64 	%rd1598, 1, 0, %p431;
	add.s64 	%rd1599, %rd1597, %rd1594;
	setp.lt.u64 	%p432, %rd1599, %rd1597;
	selp.u64 	%rd1600, 1, 0, %p432;
	add.s64 	%rd1601, %rd1596, %rd1598;
	add.s64 	%rd1602, %rd1601, %rd1600;
	mul.lo.s64 	%rd1603, %rd1531, %rd1534;
	mul.hi.u64 	%rd1604, %rd1534, %rd1531;
	add.s64 	%rd1605, %rd1603, %rd1583;
	setp.lt.u64 	%p433, %rd1605, %rd1603;
	selp.u64 	%rd1606, 1, 0, %p433;
	add.s64 	%rd1607, %rd1605, %rd1602;
	setp.lt.u64 	%p434, %rd1607, %rd1605;
	selp.u64 	%rd1608, 1, 0, %p434;
	add.s64 	%rd1609, %rd1604, %rd1606;
	add.s64 	%rd1610, %rd1609, %rd1608;
	mul.hi.u64 	%rd1611, %rd1531, %rd1539;
	add.s64 	%rd1612, %rd1551, %rd1591;
	setp.lt.u64 	%p435, %rd1612, %rd1551;
	selp.u64 	%rd1613, 1, 0, %p435;
	add.s64 	%rd1614, %rd1611, %rd1613;
	mul.hi.u64 	%rd1615, %rd1531, %rd1537;
	add.s64 	%rd1616, %rd1576, %rd1599;
	setp.lt.u64 	%p436, %rd1616, %rd1576;
	selp.u64 	%rd1617, 1, 0, %p436;
	add.s64 	%rd1618, %rd1616, %rd1614;
	setp.lt.u64 	%p437, %rd1618, %rd1616;
	selp.u64 	%rd1619, 1, 0, %p437;
	add.s64 	%rd1620, %rd1615, %rd1617;
	add.s64 	%rd1621, %rd1620, %rd1619;
	mul.hi.u64 	%rd1622, %rd1531, %rd1534;
	add.s64 	%rd1623, %rd1603, %rd1607;
	setp.lt.u64 	%p438, %rd1623, %rd1603;
	selp.u64 	%rd1624, 1, 0, %p438;
	add.s64 	%rd1625, %rd1623, %rd1621;
	setp.lt.u64 	%p439, %rd1625, %rd1623;
	selp.u64 	%rd1626, 1, 0, %p439;
	add.s64 	%rd1627, %rd1622, %rd1624;
	add.s64 	%rd1628, %rd1627, %rd1626;
	mul.lo.s64 	%rd1629, %rd1531, %rd1531;
	mul.hi.u64 	%rd1630, %rd1531, %rd1531;
	add.s64 	%rd1631, %rd1629, %rd1610;
	setp.lt.u64 	%p440, %rd1631, %rd1629;
	selp.u64 	%rd1632, 1, 0, %p440;
	add.s64 	%rd1633, %rd1631, %rd1628;
	setp.lt.u64 	%p441, %rd1633, %rd1631;
	selp.u64 	%rd1634, 1, 0, %p441;
	add.s64 	%rd1635, %rd1630, %rd1632;
	add.s64 	%rd1636, %rd1635, %rd1634;
	mov.b64 	%rd1637, 977;
	mul.hi.u64 	%rd1638, %rd1618, %rd1637;
	mul.lo.s64 	%rd1639, %rd1625, 977;
	mul.hi.u64 	%rd1640, %rd1625, %rd1637;
	add.s64 	%rd1641, %rd1639, %rd1638;
	setp.lt.u64 	%p442, %rd1641, %rd1639;
	selp.u64 	%rd1642, 1, 0, %p442;
	add.s64 	%rd1643, %rd1640, %rd1642;
	mul.lo.s64 	%rd1644, %rd1633, 977;
	mul.hi.u64 	%rd1645, %rd1633, %rd1637;
	add.s64 	%rd1646, %rd1644, %rd1643;
	setp.lt.u64 	%p443, %rd1646, %rd1644;
	selp.u64 	%rd1647, 1, 0, %p443;
	add.s64 	%rd1648, %rd1645, %rd1647;
	mul.lo.s64 	%rd1649, %rd1636, 977;
	mul.hi.u64 	%rd1650, %rd1636, %rd1637;
	add.s64 	%rd1651, %rd1649, %rd1648;
	setp.lt.u64 	%p444, %rd1651, %rd1649;
	selp.u64 	%rd1652, 1, 0, %p444;
	add.s64 	%rd1653, %rd1650, %rd1652;
	shl.b64 	%rd1654, %rd1618, 32;
	mov.b64 	{%r42, %r43}, %rd1618;
	mov.b64 	{%r44, %r45}, %rd1625;
	mov.b64 	%rd1655, {%r43, %r44};
	mov.b64 	{%r46, %r47}, %rd1633;
	mov.b64 	%rd1656, {%r45, %r46};
	mov.b64 	{%r48, %r49}, %rd1636;
	mov.b64 	%rd1657, {%r47, %r48};
	shr.u64 	%rd1658, %rd1636, 32;
	mad.lo.s64 	%rd1659, %rd1618, 977, %rd1654;
	setp.lt.u64 	%p445, %rd1659, %rd1654;
	selp.u64 	%rd1660, 1, 0, %p445;
	add.s64 	%rd1661, %rd1655, %rd1660;
	add.s64 	%rd1662, %rd1661, %rd1641;
	setp.lt.u64 	%p446, %rd1662, %rd1655;
	setp.eq.s64 	%p447, %rd1662, %rd1655;
	and.pred  	%p448, %p445, %p447;
	or.pred  	%p449, %p446, %p448;
	selp.u64 	%rd1663, 1, 0, %p449;
	add.s64 	%rd1664, %rd1656, %rd1663;
	add.s64 	%rd1665, %rd1664, %rd1646;
	setp.lt.u64 	%p450, %rd1665, %rd1656;
	setp.eq.s64 	%p451, %rd1665, %rd1656;
	and.pred  	%p452, %p449, %p451;
	or.pred  	%p453, %p450, %p452;
	selp.u64 	%rd1666, 1, 0, %p453;
	add.s64 	%rd1667, %rd1657, %rd1666;
	add.s64 	%rd1668, %rd1667, %rd1651;
	setp.lt.u64 	%p454, %rd1668, %rd1657;
	setp.eq.s64 	%p455, %rd1668, %rd1657;
	and.pred  	%p456, %p453, %p455;
	or.pred  	%p457, %p454, %p456;
	selp.u64 	%rd1669, 1, 0, %p457;
	add.s64 	%rd1670, %rd1658, %rd1669;
	add.s64 	%rd1671, %rd1670, %rd1653;
	mad.lo.s64 	%rd6198, %rd1539, %rd1539, %rd1659;
	setp.lt.u64 	%p458, %rd6198, %rd1659;
	selp.u64 	%rd1672, 1, 0, %p458;
	add.s64 	%rd1673, %rd1662, %rd1557;
	add.s64 	%rd6197, %rd1673, %rd1672;
	setp.lt.u64 	%p459, %rd6197, %rd1557;
	setp.eq.s64 	%p460, %rd6197, %rd1557;
	and.pred  	%p461, %p458, %p460;
	or.pred  	%p462, %p459, %p461;
	selp.u64 	%rd1674, 1, 0, %p462;
	add.s64 	%rd1675, %rd1665, %rd1585;
	add.s64 	%rd6196, %rd1675, %rd1674;
	setp.lt.u64 	%p463, %rd6196, %rd1585;
	setp.eq.s64 	%p464, %rd6196, %rd1585;
	and.pred  	%p465, %p462, %p464;
	or.pred  	%p466, %p463, %p465;
	selp.u64 	%rd1676, 1, 0, %p466;
	add.s64 	%rd1677, %rd1668, %rd1612;
	add.s64 	%rd6195, %rd1677, %rd1676;
	setp.lt.u64 	%p467, %rd6195, %rd1612;
	setp.eq.s64 	%p468, %rd6195, %rd1612;
	and.pred  	%p469, %p466, %p468;
	or.pred  	%p470, %p467, %p469;
	selp.u64 	%rd1678, 1, 0, %p470;
	add.s64 	%rd6190, %rd1671, %rd1678;
	setp.eq.s64 	%p471, %rd6190, 0;
	@%p471 bra 	$L__BB3_26;
	mov.u64 	%rd6192, %rd6197;
	mov.u64 	%rd6193, %rd6196;
	mov.u64 	%rd6194, %rd6195;
$L__BB3_25:
	mul.lo.s64 	%rd1680, %rd6190, 977;
	shl.b64 	%rd1681, %rd6190, 32;
	add.s64 	%rd6198, %rd1680, %rd6198;
	setp.lt.u64 	%p472, %rd6198, %rd1680;
	selp.u64 	%rd1682, 1, 0, %p472;
	add.s64 	%rd1683, %rd1681, %rd6192;
	add.s64 	%rd6197, %rd1683, %rd1682;
	setp.lt.u64 	%p473, %rd6197, %rd6192;
	setp.eq.s64 	%p474, %rd6197, %rd6192;
	and.pred  	%p475, %p472, %p474;
	or.pred  	%p476, %p473, %p475;
	selp.u64 	%rd1684, 1, 0, %p476;
	add.s64 	%rd6196, %rd6193, %rd1684;
	setp.lt.u64 	%p477, %rd6196, %rd6193;
	selp.u64 	%rd1685, 1, 0, %p477;
	add.s64 	%rd6195, %rd6194, %rd1685;
	setp.lt.u64 	%p478, %rd6195, %rd6194;
	mov.b64 	%rd6190, 1;
	mov.u64 	%rd6192, %rd6197;
	mov.u64 	%rd6193, %rd6196;
	mov.u64 	%rd6194, %rd6195;
	@%p478 bra 	$L__BB3_25;
$L__BB3_26:
	setp.lt.u64 	%p480, %rd6198, %rd10;
	selp.u64 	%rd122, 1, 0, %p480;
	setp.lt.u64 	%p481, %rd6197, %rd11;
	setp.eq.s64 	%p482, %rd6197, %rd11;
	and.pred  	%p483, %p480, %p482;
	or.pred  	%p484, %p481, %p483;
	selp.u64 	%rd123, 1, 0, %p484;
	setp.lt.u64 	%p485, %rd6196, %rd12;
	setp.eq.s64 	%p486, %rd6196, %rd12;
	and.pred  	%p487, %p486, %p484;
	or.pred  	%p16, %p485, %p487;
	setp.lt.u64 	%p488, %rd6195, %rd13;
	mov.pred 	%p3086, 0;
	@%p488 bra 	$L__BB3_28;
	not.pred 	%p489, %p16;
	setp.ne.s64 	%p490, %rd6195, %rd13;
	or.pred  	%p3086, %p490, %p489;
$L__BB3_28:
	selp.u64 	%rd1686, 1, 0, %p16;
	add.s64 	%rd1687, %rd13, %rd1686;
	selp.b64 	%rd1688, %rd1687, 0, %p3086;
	sub.s64 	%rd1689, %rd6195, %rd1688;
	add.s64 	%rd1690, %rd12, %rd123;
	selp.b64 	%rd1691, %rd1690, 0, %p3086;
	sub.s64 	%rd1692, %rd6196, %rd1691;
	add.s64 	%rd1693, %rd11, %rd122;
	selp.b64 	%rd1694, %rd1693, 0, %p3086;
	sub.s64 	%rd1695, %rd6197, %rd1694;
	selp.b64 	%rd1696, %rd10, 0, %p3086;
	sub.s64 	%rd1697, %rd6198, %rd1696;
	sub.s64 	%rd6202, %rd1697, %rd49;
	setp.lt.u64 	%p491, %rd1697, %rd49;
	selp.s64 	%rd1698, -1, 0, %p491;
	sub.s64 	%rd1699, %rd1695, %rd48;
	add.s64 	%rd6201, %rd1699, %rd1698;
	setp.lt.u64 	%p492, %rd1695, %rd48;
	setp.eq.s64 	%p493, %rd1695, %rd48;
	and.pred  	%p494, %p491, %p493;
	or.pred  	%p496, %p492, %p494;
	selp.s64 	%rd1700, -1, 0, %p496;
	sub.s64 	%rd1701, %rd1692, %rd47;
	add.s64 	%rd6200, %rd1701, %rd1700;
	setp.lt.u64 	%p497, %rd1692, %rd47;
	setp.eq.s64 	%p498, %rd1692, %rd47;
	and.pred  	%p499, %p498, %p496;
	or.pred  	%p501, %p497, %p499;
	selp.s64 	%rd1702, -1, 0, %p501;
	sub.s64 	%rd1703, %rd1689, %rd46;
	add.s64 	%rd6199, %rd1703, %rd1702;
	setp.ge.u64 	%p502, %rd1689, %rd46;
	setp.eq.s64 	%p503, %rd1689, %rd46;
	and.pred  	%p504, %p503, %p501;
	not.pred 	%p506, %p504;
	and.pred  	%p507, %p502, %p506;
	@%p507 bra 	$L__BB3_30;
	add.s64 	%rd6202, %rd10, %rd6202;
	setp.lt.u64 	%p508, %rd6202, %rd10;
	selp.u64 	%rd1704, 1, 0, %p508;
	add.s64 	%rd1705, %rd11, %rd6201;
	add.s64 	%rd129, %rd1705, %rd1704;
	setp.lt.u64 	%p509, %rd129, %rd6201;
	setp.eq.s64 	%p510, %rd129, %rd6201;
	and.pred  	%p511, %p508, %p510;
	or.pred  	%p512, %p509, %p511;
	selp.u64 	%rd1706, 1, 0, %p512;
	add.s64 	%rd1707, %rd12, %rd6200;
	add.s64 	%rd130, %rd1707, %rd1706;
	setp.lt.u64 	%p513, %rd130, %rd6200;
	setp.eq.s64 	%p514, %rd130, %rd6200;
	and.pred  	%p515, %p512, %p514;
	or.pred  	%p517, %p513, %p515;
	selp.u64 	%rd1708, 1, 0, %p517;
	add.s64 	%rd1709, %rd13, %rd6199;
	add.s64 	%rd6199, %rd1709, %rd1708;
	mov.u64 	%rd6200, %rd130;
	mov.u64 	%rd6201, %rd129;
$L__BB3_30:
	sub.s64 	%rd6206, %rd6202, %rd97;
	setp.lt.u64 	%p518, %rd6202, %rd97;
	selp.s64 	%rd1710, -1, 0, %p518;
	sub.s64 	%rd1711, %rd6201, %rd96;
	add.s64 	%rd6205, %rd1711, %rd1710;
	setp.lt.u64 	%p519, %rd6201, %rd96;
	setp.eq.s64 	%p520, %rd6201, %rd96;
	and.pred  	%p521, %p520, %p518;
	or.pred  	%p522, %p519, %p521;
	selp.s64 	%rd1712, -1, 0, %p522;
	sub.s64 	%rd1713, %rd6200, %rd95;
	add.s64 	%rd6204, %rd1713, %rd1712;
	setp.lt.u64 	%p523, %rd6200, %rd95;
	setp.eq.s64 	%p524, %rd6200, %rd95;
	and.pred  	%p525, %p524, %p522;
	or.pred  	%p526, %p523, %p525;
	not.pred 	%p527, %p526;
	selp.s64 	%rd1714, -1, 0, %p526;
	sub.s64 	%rd1715, %rd6199, %rd94;
	add.s64 	%rd6203, %rd1715, %rd1714;
	setp.ge.u64 	%p528, %rd6199, %rd94;
	setp.ne.s64 	%p529, %rd6199, %rd94;
	or.pred  	%p530, %p529, %p527;
	and.pred  	%p531, %p528, %p530;
	@%p531 bra 	$L__BB3_32;
	add.s64 	%rd6206, %rd10, %rd6206;
	setp.lt.u64 	%p532, %rd6206, %rd10;
	selp.u64 	%rd1716, 1, 0, %p532;
	add.s64 	%rd1717, %rd11, %rd6205;
	add.s64 	%rd141, %rd1717, %rd1716;
	setp.lt.u64 	%p533, %rd141, %rd6205;
	setp.eq.s64 	%p534, %rd141, %rd6205;
	and.pred  	%p535, %p532, %p534;
	or.pred  	%p536, %p533, %p535;
	selp.u64 	%rd1718, 1, 0, %p536;
	add.s64 	%rd1719, %rd12, %rd6204;
	add.s64 	%rd142, %rd1719, %rd1718;
	setp.lt.u64 	%p537, %rd142, %rd6204;
	setp.eq.s64 	%p538, %rd142, %rd6204;
	and.pred  	%p539, %p536, %p538;
	or.pred  	%p541, %p537, %p539;
	selp.u64 	%rd1720, 1, 0, %p541;
	add.s64 	%rd1721, %rd13, %rd6203;
	add.s64 	%rd6203, %rd1721, %rd1720;
	mov.u64 	%rd6204, %rd142;
	mov.u64 	%rd6205, %rd141;
$L__BB3_32:
	shl.b64 	%rd148, %rd6206, 1;
	setp.lt.s64 	%p543, %rd6206, 0;
	mov.b64 	{%r50, %r51}, %rd6205;
	mov.b64 	{%r52, %r53}, %rd6206;
	shf.l.wrap.b32 	%r54, %r53, %r50, 1;
	shf.l.wrap.b32 	%r55, %r50, %r51, 1;
	mov.b64 	%rd149, {%r54, %r55};
	setp.lt.u64 	%p544, %rd149, %rd6205;
	setp.eq.s64 	%p545, %rd149, %rd6205;
	and.pred  	%p546, %p543, %p545;
	or.pred  	%p547, %p544, %p546;
	selp.u64 	%rd1722, 1, 0, %p547;
	shl.b64 	%rd1723, %rd6204, 1;
	or.b64  	%rd150, %rd1723, %rd1722;
	setp.lt.u64 	%p548, %rd150, %rd6204;
	setp.eq.s64 	%p549, %rd150, %rd6204;
	and.pred  	%p550, %p547, %p549;
	or.pred  	%p19, %p548, %p550;
	selp.u64 	%rd1724, 1, 0, %p19;
	shl.b64 	%rd1725, %rd6203, 1;
	or.b64  	%rd151, %rd1725, %rd1724;
	setp.lt.u64 	%p551, %rd151, %rd6203;
	mov.pred 	%p3087, -1;
	@%p551 bra 	$L__BB3_34;
	setp.eq.s64 	%p552, %rd151, %rd6203;
	and.pred  	%p3087, %p19, %p552;
$L__BB3_34:
	setp.lt.u64 	%p554, %rd148, %rd10;
	selp.u64 	%rd152, 1, 0, %p554;
	setp.lt.u64 	%p555, %rd149, %rd11;
	setp.eq.s64 	%p556, %rd149, %rd11;
	and.pred  	%p557, %p554, %p556;
	or.pred  	%p558, %p555, %p557;
	selp.u64 	%rd153, 1, 0, %p558;
	setp.lt.u64 	%p559, %rd150, %rd12;
	setp.eq.s64 	%p560, %rd150, %rd12;
	and.pred  	%p561, %p560, %p558;
	or.pred  	%p22, %p559, %p561;
	setp.lt.u64 	%p562, %rd151, %rd13;
	mov.pred 	%p3088, 0;
	@%p562 bra 	$L__BB3_36;
	not.pred 	%p563, %p22;
	setp.ne.s64 	%p564, %rd151, %rd13;
	or.pred  	%p3088, %p564, %p563;
$L__BB3_36:
	or.pred  	%p566, %p3087, %p3088;
	selp.u64 	%rd1726, 1, 0, %p22;
	add.s64 	%rd1727, %rd13, %rd1726;
	selp.b64 	%rd1728, %rd1727, 0, %p566;
	sub.s64 	%rd154, %rd151, %rd1728;
	add.s64 	%rd1729, %rd12, %rd153;
	selp.b64 	%rd1730, %rd1729, 0, %p566;
	sub.s64 	%rd155, %rd150, %rd1730;
	add.s64 	%rd1731, %rd11, %rd152;
	selp.b64 	%rd1732, %rd1731, 0, %p566;
	sub.s64 	%rd156, %rd149, %rd1732;
	selp.b64 	%rd1733, %rd10, 0, %p566;
	sub.s64 	%rd157, %rd148, %rd1733;
	shl.b64 	%rd158, %rd49, 1;
	setp.lt.s64 	%p567, %rd49, 0;
	mov.b64 	{%r56, %r57}, %rd48;
	mov.b64 	{%r58, %r59}, %rd49;
	shf.l.wrap.b32 	%r60, %r59, %r56, 1;
	shf.l.wrap.b32 	%r61, %r56, %r57, 1;
	mov.b64 	%rd159, {%r60, %r61};
	setp.lt.u64 	%p568, %rd159, %rd48;
	setp.eq.s64 	%p569, %rd159, %rd48;
	and.pred  	%p570, %p567, %p569;
	or.pred  	%p571, %p568, %p570;
	selp.u64 	%rd1734, 1, 0, %p571;
	shl.b64 	%rd1735, %rd47, 1;
	or.b64  	%rd160, %rd1735, %rd1734;
	setp.lt.u64 	%p572, %rd160, %rd47;
	setp.eq.s64 	%p573, %rd160, %rd47;
	and.pred  	%p574, %p571, %p573;
	or.pred  	%p25, %p572, %p574;
	selp.u64 	%rd1736, 1, 0, %p25;
	shl.b64 	%rd1737, %rd46, 1;
	or.b64  	%rd161, %rd1737, %rd1736;
	setp.lt.u64 	%p575, %rd161, %rd46;
	mov.pred 	%p3089, -1;
	@%p575 bra 	$L__BB3_38;
	setp.eq.s64 	%p576, %rd161, %rd46;
	and.pred  	%p3089, %p25, %p576;
$L__BB3_38:
	setp.lt.u64 	%p578, %rd158, %rd10;
	selp.s64 	%rd162, -1, 0, %p578;
	setp.lt.u64 	%p579, %rd159, %rd11;
	setp.eq.s64 	%p580, %rd159, %rd11;
	and.pred  	%p581, %p578, %p580;
	or.pred  	%p582, %p579, %p581;
	selp.s64 	%rd163, -1, 0, %p582;
	setp.lt.u64 	%p583, %rd160, %rd12;
	setp.eq.s64 	%p584, %rd160, %rd12;
	and.pred  	%p585, %p584, %p582;
	or.pred  	%p28, %p583, %p585;
	setp.lt.u64 	%p586, %rd161, %rd13;
	mov.pred 	%p3090, 0;
	@%p586 bra 	$L__BB3_40;
	not.pred 	%p587, %p28;
	setp.ne.s64 	%p588, %rd161, %rd13;
	or.pred  	%p3090, %p588, %p587;
$L__BB3_40:
	or.pred  	%p590, %p3089, %p3090;
	selp.s64 	%rd1738, -1, 0, %p28;
	sub.s64 	%rd1739, %rd1738, %rd13;
	selp.b64 	%rd1740, %rd1739, 0, %p590;
	sub.s64 	%rd1741, %rd163, %rd12;
	selp.b64 	%rd1742, %rd1741, 0, %p590;
	sub.s64 	%rd1743, %rd162, %rd11;
	selp.b64 	%rd1744, %rd1743, 0, %p590;
	selp.b64 	%rd1745, %rd10, 0, %p590;
	sub.s64 	%rd1746, %rd158, %rd1745;
	add.s64 	%rd164, %rd1746, %rd49;
	setp.lt.u64 	%p591, %rd164, %rd1746;
	selp.u64 	%rd1747, 1, 0, %p591;
	add.s64 	%rd1748, %rd159, %rd48;
	add.s64 	%rd1749, %rd1748, %rd1744;
	add.s64 	%rd165, %rd1749, %rd1747;
	setp.lt.u64 	%p592, %rd165, %rd48;
	setp.eq.s64 	%p593, %rd165, %rd48;
	and.pred  	%p594, %p591, %p593;
	or.pred  	%p595, %p592, %p594;
	selp.u64 	%rd1750, 1, 0, %p595;
	add.s64 	%rd1751, %rd160, %rd47;
	add.s64 	%rd1752, %rd1751, %rd1742;
	add.s64 	%rd166, %rd1752, %rd1750;
	setp.lt.u64 	%p596, %rd166, %rd47;
	setp.eq.s64 	%p597, %rd166, %rd47;
	and.pred  	%p598, %p595, %p597;
	or.pred  	%p31, %p596, %p598;
	selp.u64 	%rd1753, 1, 0, %p31;
	add.s64 	%rd1754, %rd161, %rd46;
	add.s64 	%rd1755, %rd1754, %rd1740;
	add.s64 	%rd167, %rd1755, %rd1753;
	setp.lt.u64 	%p599, %rd167, %rd46;
	mov.pred 	%p3091, -1;
	@%p599 bra 	$L__BB3_42;
	setp.eq.s64 	%p600, %rd167, %rd46;
	and.pred  	%p3091, %p31, %p600;
$L__BB3_42:
	setp.lt.u64 	%p602, %rd164, %rd10;
	selp.u64 	%rd168, 1, 0, %p602;
	setp.lt.u64 	%p603, %rd165, %rd11;
	setp.eq.s64 	%p604, %rd165, %rd11;
	and.pred  	%p605, %p602, %p604;
	or.pred  	%p606, %p603, %p605;
	selp.u64 	%rd169, 1, 0, %p606;
	setp.lt.u64 	%p607, %rd166, %rd12;
	setp.eq.s64 	%p608, %rd166, %rd12;
	and.pred  	%p609, %p608, %p606;
	or.pred  	%p34, %p607, %p609;
	setp.lt.u64 	%p610, %rd167, %rd13;
	mov.pred 	%p3092, 0;
	@%p610 bra 	$L__BB3_44;
	not.pred 	%p611, %p34;
	setp.ne.s64 	%p612, %rd167, %rd13;
	or.pred  	%p3092, %p612, %p611;
$L__BB3_44:
	or.pred  	%p613, %p3091, %p3092;
	selp.u64 	%rd1756, 1, 0, %p34;
	add.s64 	%rd1757, %rd13, %rd1756;
	selp.b64 	%rd1758, %rd1757, 0, %p613;
	sub.s64 	%rd170, %rd167, %rd1758;
	add.s64 	%rd1759, %rd12, %rd169;
	selp.b64 	%rd1760, %rd1759, 0, %p613;
	sub.s64 	%rd171, %rd166, %rd1760;
	add.s64 	%rd1761, %rd11, %rd168;
	selp.b64 	%rd1762, %rd1761, 0, %p613;
	sub.s64 	%rd172, %rd165, %rd1762;
	selp.b64 	%rd1763, %rd10, 0, %p613;
	sub.s64 	%rd173, %rd164, %rd1763;
	mul.hi.u64 	%rd1764, %rd173, %rd173;
	mul.lo.s64 	%rd1765, %rd172, %rd173;
	mul.hi.u64 	%rd1766, %rd173, %rd172;
	add.s64 	%rd1767, %rd1765, %rd1764;
	setp.lt.u64 	%p614, %rd1767, %rd1765;
	selp.u64 	%rd1768, 1, 0, %p614;
	add.s64 	%rd1769, %rd1766, %rd1768;
	mul.lo.s64 	%rd1770, %rd171, %rd173;
	mul.hi.u64 	%rd1771, %rd173, %rd171;
	add.s64 	%rd1772, %rd1770, %rd1769;
	setp.lt.u64 	%p615, %rd1772, %rd1770;
	selp.u64 	%rd1773, 1, 0, %p615;
	add.s64 	%rd1774, %rd1771, %rd1773;
	mul.lo.s64 	%rd1775, %rd170, %rd173;
	mul.hi.u64 	%rd1776, %rd173, %rd170;
	add.s64 	%rd1777, %rd1775, %rd1774;
	setp.lt.u64 	%p616, %rd1777, %rd1775;
	selp.u64 	%rd1778, 1, 0, %p616;
	add.s64 	%rd1779, %rd1776, %rd1778;
	mul.hi.u64 	%rd1780, %rd172, %rd173;
	add.s64 	%rd1781, %rd1767, %rd1765;
	setp.lt.u64 	%p617, %rd1781, %rd1767;
	selp.u64 	%rd1782, 1, 0, %p617;
	add.s64 	%rd1783, %rd1780, %rd1782;
	mul.lo.s64 	%rd1784, %rd172, %rd172;
	mul.hi.u64 	%rd1785, %rd172, %rd172;
	add.s64 	%rd1786, %rd1784, %rd1772;
	setp.lt.u64 	%p618, %rd1786, %rd1784;
	selp.u64 	%rd1787, 1, 0, %p618;
	add.s64 	%rd1788, %rd1786, %rd1783;
	setp.lt.u64 	%p619, %rd1788, %rd1786;
	selp.u64 	%rd1789, 1, 0, %p619;
	add.s64 	%rd1790, %rd1785, %rd1787;
	add.s64 	%rd1791, %rd1790, %rd1789;
	mul.lo.s64 	%rd1792, %rd171, %rd172;
	mul.hi.u64 	%rd1793, %rd172, %rd171;
	add.s64 	%rd1794, %rd1792, %rd1777;
	setp.lt.u64 	%p620, %rd1794, %rd1792;
	selp.u64 	%rd1795, 1, 0, %p620;
	add.s64 	%rd1796, %rd1794, %rd1791;
	setp.lt.u64 	%p621, %rd1796, %rd1794;
	selp.u64 	%rd1797, 1, 0, %p621;
	add.s64 	%rd1798, %rd1793, %rd1795;
	add.s64 	%rd1799, %rd1798, %rd1797;
	mul.lo.s64 	%rd1800, %rd170, %rd172;
	mul.hi.u64 	%rd1801, %rd172, %rd170;
	add.s64 	%rd1802, %rd1800, %rd1779;
	setp.lt.u64 	%p622, %rd1802, %rd1800;
	selp.u64 	%rd1803, 1, 0, %p622;
	add.s64 	%rd1804, %rd1802, %rd1799;
	setp.lt.u64 	%p623, %rd1804, %rd1802;
	selp.u64 	%rd1805, 1, 0, %p623;
	add.s64 	%rd1806, %rd1801, %rd1803;
	add.s64 	%rd1807, %rd1806, %rd1805;
	mul.hi.u64 	%rd1808, %rd171, %rd173;
	add.s64 	%rd1809, %rd1770, %rd1788;
	setp.lt.u64 	%p624, %rd1809, %rd1770;
	selp.u64 	%rd1810, 1, 0, %p624;
	add.s64 	%rd1811, %rd1808, %rd1810;
	mul.hi.u64 	%rd1812, %rd171, %rd172;
	add.s64 	%rd1813, %rd1792, %rd1796;
	setp.lt.u64 	%p625, %rd1813, %rd1792;
	selp.u64 	%rd1814, 1, 0, %p625;
	add.s64 	%rd1815, %rd1813, %rd1811;
	setp.lt.u64 	%p626, %rd1815, %rd1813;
	selp.u64 	%rd1816, 1, 0, %p626;
	add.s64 	%rd1817, %rd1812, %rd1814;
	add.s64 	%rd1818, %rd1817, %rd1816;
	mul.lo.s64 	%rd1819, %rd171, %rd171;
	mul.hi.u64 	%rd1820, %rd171, %rd171;
	add.s64 	%rd1821, %rd1819, %rd1804;
	setp.lt.u64 	%p627, %rd1821, %rd1819;
	selp.u64 	%rd1822, 1, 0, %p627;
	add.s64 	%rd1823, %rd1821, %rd1818;
	setp.lt.u64 	%p628, %rd1823, %rd1821;
	selp.u64 	%rd1824, 1, 0, %p628;
	add.s64 	%rd1825, %rd1820, %rd1822;
	add.s64 	%rd1826, %rd1825, %rd1824;
	mul.lo.s64 	%rd1827, %rd170, %rd171;
	mul.hi.u64 	%rd1828, %rd171, %rd170;
	add.s64 	%rd1829, %rd1827, %rd1807;
	setp.lt.u64 	%p629, %rd1829, %rd1827;
	selp.u64 	%rd1830, 1, 0, %p629;
	add.s64 	%rd1831, %rd1829, %rd1826;
	setp.lt.u64 	%p630, %rd1831, %rd1829;
	selp.u64 	%rd1832, 1, 0, %p630;
	add.s64 	%rd1833, %rd1828, %rd1830;
	add.s64 	%rd1834, %rd1833, %rd1832;
	mul.hi.u64 	%rd1835, %rd170, %rd173;
	add.s64 	%rd1836, %rd1775, %rd1815;
	setp.lt.u64 	%p631, %rd1836, %rd1775;
	selp.u64 	%rd1837, 1, 0, %p631;
	add.s64 	%rd1838, %rd1835, %rd1837;
	mul.hi.u64 	%rd1839, %rd170, %rd172;
	add.s64 	%rd1840, %rd1800, %rd1823;
	setp.lt.u64 	%p632, %rd1840, %rd1800;
	selp.u64 	%rd1841, 1, 0, %p632;
	add.s64 	%rd1842, %rd1840, %rd1838;
	setp.lt.u64 	%p633, %rd1842, %rd1840;
	selp.u64 	%rd1843, 1, 0, %p633;
	add.s64 	%rd1844, %rd1839, %rd1841;
	add.s64 	%rd1845, %rd1844, %rd1843;
	mul.hi.u64 	%rd1846, %rd170, %rd171;
	add.s64 	%rd1847, %rd1827, %rd1831;
	setp.lt.u64 	%p634, %rd1847, %rd1827;
	selp.u64 	%rd1848, 1, 0, %p634;
	add.s64 	%rd1849, %rd1847, %rd1845;
	setp.lt.u64 	%p635, %rd1849, %rd1847;
	selp.u64 	%rd1850, 1, 0, %p635;
	add.s64 	%rd1851, %rd1846, %rd1848;
	add.s64 	%rd1852, %rd1851, %rd1850;
	mul.lo.s64 	%rd1853, %rd170, %rd170;
	mul.hi.u64 	%rd1854, %rd170, %rd170;
	add.s64 	%rd1855, %rd1853, %rd1834;
	setp.lt.u64 	%p636, %rd1855, %rd1853;
	selp.u64 	%rd1856, 1, 0, %p636;
	add.s64 	%rd1857, %rd1855, %rd1852;
	setp.lt.u64 	%p637, %rd1857, %rd1855;
	selp.u64 	%rd1858, 1, 0, %p637;
	add.s64 	%rd1859, %rd1854, %rd1856;
	add.s64 	%rd1860, %rd1859, %rd1858;
	mov.b64 	%rd1861, 977;
	mul.hi.u64 	%rd1862, %rd1842, %rd1861;
	mul.lo.s64 	%rd1863, %rd1849, 977;
	mul.hi.u64 	%rd1864, %rd1849, %rd1861;
	add.s64 	%rd1865, %rd1863, %rd1862;
	setp.lt.u64 	%p638, %rd1865, %rd1863;
	selp.u64 	%rd1866, 1, 0, %p638;
	add.s64 	%rd1867, %rd1864, %rd1866;
	mul.lo.s64 	%rd1868, %rd1857, 977;
	mul.hi.u64 	%rd1869, %rd1857, %rd1861;
	add.s64 	%rd1870, %rd1868, %rd1867;
	setp.lt.u64 	%p639, %rd1870, %rd1868;
	selp.u64 	%rd1871, 1, 0, %p639;
	add.s64 	%rd1872, %rd1869, %rd1871;
	mul.lo.s64 	%rd1873, %rd1860, 977;
	mul.hi.u64 	%rd1874, %rd1860, %rd1861;
	add.s64 	%rd1875, %rd1873, %rd1872;
	setp.lt.u64 	%p640, %rd1875, %rd1873;
	selp.u64 	%rd1876, 1, 0, %p640;
	add.s64 	%rd1877, %rd1874, %rd1876;
	shl.b64 	%rd1878, %rd1842, 32;
	mov.b64 	{%r62, %r63}, %rd1842;
	mov.b64 	{%r64, %r65}, %rd1849;
	mov.b64 	%rd1879, {%r63, %r64};
	mov.b64 	{%r66, %r67}, %rd1857;
	mov.b64 	%rd1880, {%r65, %r66};
	mov.b64 	{%r68, %r69}, %rd1860;
	mov.b64 	%rd1881, {%r67, %r68};
	shr.u64 	%rd1882, %rd1860, 32;
	mad.lo.s64 	%rd1883, %rd1842, 977, %rd1878;
	setp.lt.u64 	%p641, %rd1883, %rd1878;
	selp.u64 	%rd1884, 1, 0, %p641;
	add.s64 	%rd1885, %rd1879, %rd1884;
	add.s64 	%rd1886, %rd1885, %rd1865;
	setp.lt.u64 	%p642, %rd1886, %rd1879;
	setp.eq.s64 	%p643, %rd1886, %rd1879;
	and.pred  	%p644, %p641, %p643;
	or.pred  	%p645, %p642, %p644;
	selp.u64 	%rd1887, 1, 0, %p645;
	add.s64 	%rd1888, %rd1880, %rd1887;
	add.s64 	%rd1889, %rd1888, %rd1870;
	setp.lt.u64 	%p646, %rd1889, %rd1880;
	setp.eq.s64 	%p647, %rd1889, %rd1880;
	and.pred  	%p648, %p645, %p647;
	or.pred  	%p649, %p646, %p648;
	selp.u64 	%rd1890, 1, 0, %p649;
	add.s64 	%rd1891, %rd1881, %rd1890;
	add.s64 	%rd1892, %rd1891, %rd1875;
	setp.lt.u64 	%p650, %rd1892, %rd1881;
	setp.eq.s64 	%p651, %rd1892, %rd1881;
	and.pred  	%p652, %p649, %p651;
	or.pred  	%p653, %p650, %p652;
	selp.u64 	%rd1893, 1, 0, %p653;
	add.s64 	%rd1894, %rd1882, %rd1893;
	add.s64 	%rd1895, %rd1894, %rd1877;
	mad.lo.s64 	%rd6215, %rd173, %rd173, %rd1883;
	setp.lt.u64 	%p654, %rd6215, %rd1883;
	selp.u64 	%rd1896, 1, 0, %p654;
	add.s64 	%rd1897, %rd1886, %rd1781;
	add.s64 	%rd6214, %rd1897, %rd1896;
	setp.lt.u64 	%p655, %rd6214, %rd1781;
	setp.eq.s64 	%p656, %rd6214, %rd1781;
	and.pred  	%p657, %p654, %p656;
	or.pred  	%p658, %p655, %p657;
	selp.u64 	%rd1898, 1, 0, %p658;
	add.s64 	%rd1899, %rd1889, %rd1809;
	add.s64 	%rd6213, %rd1899, %rd1898;
	setp.lt.u64 	%p659, %rd6213, %rd1809;
	setp.eq.s64 	%p660, %rd6213, %rd1809;
	and.pred  	%p661, %p658, %p660;
	or.pred  	%p662, %p659, %p661;
	selp.u64 	%rd1900, 1, 0, %p662;
	add.s64 	%rd1901, %rd1892, %rd1836;
	add.s64 	%rd6212, %rd1901, %rd1900;
	setp.lt.u64 	%p663, %rd6212, %rd1836;
	setp.eq.s64 	%p664, %rd6212, %rd1836;
	and.pred  	%p665, %p662, %p664;
	or.pred  	%p666, %p663, %p665;
	selp.u64 	%rd1902, 1, 0, %p666;
	add.s64 	%rd6207, %rd1895, %rd1902;
	setp.eq.s64 	%p667, %rd6207, 0;
	@%p667 bra 	$L__BB3_47;
	mov.u64 	%rd6209, %rd6214;
	mov.u64 	%rd6210, %rd6213;
	mov.u64 	%rd6211, %rd6212;
$L__BB3_46:
	mul.lo.s64 	%rd1904, %rd6207, 977;
	shl.b64 	%rd1905, %rd6207, 32;
	add.s64 	%rd6215, %rd1904, %rd6215;
	setp.lt.u64 	%p668, %rd6215, %rd1904;
	selp.u64 	%rd1906, 1, 0, %p668;
	add.s64 	%rd1907, %rd1905, %rd6209;
	add.s64 	%rd6214, %rd1907, %rd1906;
	setp.lt.u64 	%p669, %rd6214, %rd6209;
	setp.eq.s64 	%p670, %rd6214, %rd6209;
	and.pred  	%p671, %p668, %p670;
	or.pred  	%p672, %p669, %p671;
	selp.u64 	%rd1908, 1, 0, %p672;
	add.s64 	%rd6213, %rd6210, %rd1908;
	setp.lt.u64 	%p673, %rd6213, %rd6210;
	selp.u64 	%rd1909, 1, 0, %p673;
	add.s64 	%rd6212, %rd6211, %rd1909;
	setp.lt.u64 	%p674, %rd6212, %rd6211;
	mov.b64 	%rd6207, 1;
	mov.u64 	%rd6209, %rd6214;
	mov.u64 	%rd6210, %rd6213;
	mov.u64 	%rd6211, %rd6212;
	@%p674 bra 	$L__BB3_46;
$L__BB3_47:
	setp.lt.u64 	%p676, %rd6215, %rd10;
	selp.u64 	%rd192, 1, 0, %p676;
	setp.lt.u64 	%p677, %rd6214, %rd11;
	setp.eq.s64 	%p678, %rd6214, %rd11;
	and.pred  	%p679, %p676, %p678;
	or.pred  	%p680, %p677, %p679;
	selp.u64 	%rd193, 1, 0, %p680;
	setp.lt.u64 	%p681, %rd6213, %rd12;
	setp.eq.s64 	%p682, %rd6213, %rd12;
	and.pred  	%p683, %p682, %p680;
	or.pred  	%p37, %p681, %p683;
	setp.lt.u64 	%p684, %rd6212, %rd13;
	mov.pred 	%p3093, 0;
	@%p684 bra 	$L__BB3_49;
	not.pred 	%p685, %p37;
	setp.ne.s64 	%p686, %rd6212, %rd13;
	or.pred  	%p3093, %p686, %p685;
$L__BB3_49:
	selp.u64 	%rd1910, 1, 0, %p37;
	add.s64 	%rd1911, %rd13, %rd1910;
	selp.b64 	%rd1912, %rd1911, 0, %p3093;
	sub.s64 	%rd194, %rd6212, %rd1912;
	add.s64 	%rd1913, %rd12, %rd193;
	selp.b64 	%rd1914, %rd1913, 0, %p3093;
	sub.s64 	%rd195, %rd6213, %rd1914;
	add.s64 	%rd1915, %rd11, %rd192;
	selp.b64 	%rd1916, %rd1915, 0, %p3093;
	sub.s64 	%rd196, %rd6214, %rd1916;
	selp.b64 	%rd1917, %rd10, 0, %p3093;
	sub.s64 	%rd197, %rd6215, %rd1917;
	shl.b64 	%rd198, %rd157, 1;
	setp.lt.s64 	%p688, %rd157, 0;
	mov.b64 	{%r70, %r71}, %rd156;
	mov.b64 	{%r72, %r73}, %rd157;
	shf.l.wrap.b32 	%r74, %r73, %r70, 1;
	shf.l.wrap.b32 	%r75, %r70, %r71, 1;
	mov.b64 	%rd199, {%r74, %r75};
	setp.lt.u64 	%p689, %rd199, %rd156;
	setp.eq.s64 	%p690, %rd199, %rd156;
	and.pred  	%p691, %p688, %p690;
	or.pred  	%p692, %p689, %p691;
	selp.u64 	%rd1918, 1, 0, %p692;
	shl.b64 	%rd1919, %rd155, 1;
	or.b64  	%rd200, %rd1919, %rd1918;
	setp.lt.u64 	%p693, %rd200, %rd155;
	setp.eq.s64 	%p694, %rd200, %rd155;
	and.pred  	%p695, %p692, %p694;
	or.pred  	%p40, %p693, %p695;
	selp.u64 	%rd1920, 1, 0, %p40;
	shl.b64 	%rd1921, %rd154, 1;
	or.b64  	%rd201, %rd1921, %rd1920;
	setp.lt.u64 	%p696, %rd201, %rd154;
	mov.pred 	%p3094, -1;
	@%p696 bra 	$L__BB3_51;
	setp.eq.s64 	%p697, %rd201, %rd154;
	and.pred  	%p3094, %p40, %p697;
$L__BB3_51:
	setp.lt.u64 	%p699, %rd198, %rd10;
	selp.u64 	%rd202, 1, 0, %p699;
	setp.lt.u64 	%p700, %rd199, %rd11;
	setp.eq.s64 	%p701, %rd199, %rd11;
	and.pred  	%p702, %p699, %p701;
	or.pred  	%p703, %p700, %p702;
	selp.u64 	%rd203, 1, 0, %p703;
	setp.lt.u64 	%p704, %rd200, %rd12;
	setp.eq.s64 	%p705, %rd200, %rd12;
	and.pred  	%p706, %p705, %p703;
	or.pred  	%p43, %p704, %p706;
	setp.lt.u64 	%p707, %rd201, %rd13;
	mov.pred 	%p3095, 0;
	@%p707 bra 	$L__BB3_53;
	not.pred 	%p708, %p43;
	setp.ne.s64 	%p709, %rd201, %rd13;
	or.pred  	%p3095, %p709, %p708;
$L__BB3_53:
	or.pred  	%p710, %p3094, %p3095;
	selp.u64 	%rd1922, 1, 0, %p43;
	add.s64 	%rd1923, %rd13, %rd1922;
	selp.b64 	%rd1924, %rd1923, 0, %p710;
	sub.s64 	%rd1925, %rd201, %rd1924;
	add.s64 	%rd1926, %rd12, %rd203;
	selp.b64 	%rd1927, %rd1926, 0, %p710;
	sub.s64 	%rd1928, %rd200, %rd1927;
	add.s64 	%rd1929, %rd11, %rd202;
	selp.b64 	%rd1930, %rd1929, 0, %p710;
	sub.s64 	%rd1931, %rd199, %rd1930;
	selp.b64 	%rd1932, %rd10, 0, %p710;
	sub.s64 	%rd1933, %rd198, %rd1932;
	sub.s64 	%rd6257, %rd197, %rd1933;
	setp.lt.u64 	%p711, %rd197, %rd1933;
	selp.s64 	%rd1934, -1, 0, %p711;
	sub.s64 	%rd1935, %rd196, %rd1931;
	add.s64 	%rd6256, %rd1935, %rd1934;
	setp.lt.u64 	%p712, %rd196, %rd1931;
	setp.eq.s64 	%p713, %rd196, %rd1931;
	and.pred  	%p714, %p711, %p713;
	or.pred  	%p716, %p712, %p714;
	selp.s64 	%rd1936, -1, 0, %p716;
	sub.s64 	%rd1937, %rd195, %rd1928;
	add.s64 	%rd6255, %rd1937, %rd1936;
	setp.lt.u64 	%p717, %rd195, %rd1928;
	setp.eq.s64 	%p718, %rd195, %rd1928;
	and.pred  	%p719, %p718, %p716;
	or.pred  	%p721, %p717, %p719;
	selp.s64 	%rd1938, -1, 0, %p721;
	sub.s64 	%rd1939, %rd194, %rd1925;
	add.s64 	%rd6254, %rd1939, %rd1938;
	setp.ge.u64 	%p722, %rd194, %rd1925;
	setp.eq.s64 	%p723, %rd194, %rd1925;
	and.pred  	%p724, %p723, %p721;
	not.pred 	%p726, %p724;
	and.pred  	%p727, %p722, %p726;
	@%p727 bra 	$L__BB3_55;
	add.s64 	%rd6257, %rd10, %rd6257;
	setp.lt.u64 	%p728, %rd6257, %rd10;
	selp.u64 	%rd1940, 1, 0, %p728;
	add.s64 	%rd1941, %rd11, %rd6256;
	add.s64 	%rd209, %rd1941, %rd1940;
	setp.lt.u64 	%p729, %rd209, %rd6256;
	setp.eq.s64 	%p730, %rd209, %rd6256;
	and.pred  	%p731, %p728, %p730;
	or.pred  	%p732, %p729, %p731;
	selp.u64 	%rd1942, 1, 0, %p732;
	add.s64 	%rd1943, %rd12, %rd6255;
	add.s64 	%rd210, %rd1943, %rd1942;
	setp.lt.u64 	%p733, %rd210, %rd6255;
	setp.eq.s64 	%p734, %rd210, %rd6255;
	and.pred  	%p735, %p732, %p734;
	or.pred  	%p737, %p733, %p735;
	selp.u64 	%rd1944, 1, 0, %p737;
	add.s64 	%rd1945, %rd13, %rd6254;
	add.s64 	%rd6254, %rd1945, %rd1944;
	mov.u64 	%rd6255, %rd210;
	mov.u64 	%rd6256, %rd209;
$L__BB3_55:
	sub.s64 	%rd6223, %rd157, %rd6257;
	setp.lt.u64 	%p738, %rd157, %rd6257;
	selp.s64 	%rd1946, -1, 0, %p738;
	sub.s64 	%rd1947, %rd156, %rd6256;
	add.s64 	%rd6222, %rd1947, %rd1946;
	setp.lt.u64 	%p739, %rd156, %rd6256;
	setp.eq.s64 	%p740, %rd156, %rd6256;
	and.pred  	%p741, %p740, %p738;
	or.pred  	%p742, %p739, %p741;
	selp.s64 	%rd1948, -1, 0, %p742;
	sub.s64 	%rd1949, %rd155, %rd6255;
	add.s64 	%rd6221, %rd1949, %rd1948;
	setp.lt.u64 	%p743, %rd155, %rd6255;
	setp.eq.s64 	%p744, %rd155, %rd6255;
	and.pred  	%p745, %p744, %p742;
	or.pred  	%p746, %p743, %p745;
	not.pred 	%p747, %p746;
	selp.s64 	%rd1950, -1, 0, %p746;
	sub.s64 	%rd1951, %rd154, %rd6254;
	add.s64 	%rd6220, %rd1951, %rd1950;
	setp.ge.u64 	%p748, %rd154, %rd6254;
	setp.ne.s64 	%p749, %rd154, %rd6254;
	or.pred  	%p750, %p749, %p747;
	and.pred  	%p751, %p748, %p750;
	@%p751 bra 	$L__BB3_57;
	add.s64 	%rd6223, %rd10, %rd6223;
	setp.lt.u64 	%p752, %rd6223, %rd10;
	selp.u64 	%rd1952, 1, 0, %p752;
	add.s64 	%rd1953, %rd11, %rd6222;
	add.s64 	%rd221, %rd1953, %rd1952;
	setp.lt.u64 	%p753, %rd221, %rd6222;
	setp.eq.s64 	%p754, %rd221, %rd6222;
	and.pred  	%p755, %p752, %p754;
	or.pred  	%p756, %p753, %p755;
	selp.u64 	%rd1954, 1, 0, %p756;
	add.s64 	%rd1955, %rd12, %rd6221;
	add.s64 	%rd222, %rd1955, %rd1954;
	setp.lt.u64 	%p757, %rd222, %rd6221;
	setp.eq.s64 	%p758, %rd222, %rd6221;
	and.pred  	%p759, %p756, %p758;
	or.pred  	%p761, %p757, %p759;
	selp.u64 	%rd1956, 1, 0, %p761;
	add.s64 	%rd1957, %rd13, %rd6220;
	add.s64 	%rd6220, %rd1957, %rd1956;
	mov.u64 	%rd6221, %rd222;
	mov.u64 	%rd6222, %rd221;
$L__BB3_57:
	mul.hi.u64 	%rd1958, %rd173, %rd6223;
	mul.lo.s64 	%rd1959, %rd6222, %rd173;
	mul.hi.u64 	%rd1960, %rd173, %rd6222;
	add.s64 	%rd1961, %rd1959, %rd1958;
	setp.lt.u64 	%p762, %rd1961, %rd1959;
	selp.u64 	%rd1962, 1, 0, %p762;
	add.s64 	%rd1963, %rd1960, %rd1962;
	mul.lo.s64 	%rd1964, %rd6221, %rd173;
	mul.hi.u64 	%rd1965, %rd173, %rd6221;
	add.s64 	%rd1966, %rd1964, %rd1963;
	setp.lt.u64 	%p763, %rd1966, %rd1964;
	selp.u64 	%rd1967, 1, 0, %p763;
	add.s64 	%rd1968, %rd1965, %rd1967;
	mul.lo.s64 	%rd1969, %rd6220, %rd173;
	mul.hi.u64 	%rd1970, %rd173, %rd6220;
	add.s64 	%rd1971, %rd1969, %rd1968;
	setp.lt.u64 	%p764, %rd1971, %rd1969;
	selp.u64 	%rd1972, 1, 0, %p764;
	add.s64 	%rd1973, %rd1970, %rd1972;
	mul.lo.s64 	%rd1974, %rd6223, %rd172;
	mul.hi.u64 	%rd1975, %rd172, %rd6223;
	add.s64 	%rd1976, %rd1974, %rd1961;
	setp.lt.u64 	%p765, %rd1976, %rd1974;
	selp.u64 	%rd1977, 1, 0, %p765;
	add.s64 	%rd1978, %rd1975, %rd1977;
	mul.lo.s64 	%rd1979, %rd6222, %rd172;
	mul.hi.u64 	%rd1980, %rd172, %rd6222;
	add.s64 	%rd1981, %rd1979, %rd1966;
	setp.lt.u64 	%p766, %rd1981, %rd1979;
	selp.u64 	%rd1982, 1, 0, %p766;
	add.s64 	%rd1983, %rd1981, %rd1978;
	setp.lt.u64 	%p767, %rd1983, %rd1981;
	selp.u64 	%rd1984, 1, 0, %p767;
	add.s64 	%rd1985, %rd1980, %rd1982;
	add.s64 	%rd1986, %rd1985, %rd1984;
	mul.lo.s64 	%rd1987, %rd6221, %rd172;
	mul.hi.u64 	%rd1988, %rd172, %rd6221;
	add.s64 	%rd1989, %rd1987, %rd1971;
	setp.lt.u64 	%p768, %rd1989, %rd1987;
	selp.u64 	%rd1990, 1, 0, %p768;
	add.s64 	%rd1991, %rd1989, %rd1986;
	setp.lt.u64 	%p769, %rd1991, %rd1989;
	selp.u64 	%rd1992, 1, 0, %p769;
	add.s64 	%rd1993, %rd1988, %rd1990;
	add.s64 	%rd1994, %rd1993, %rd1992;
	mul.lo.s64 	%rd1995, %rd6220, %rd172;
	mul.hi.u64 	%rd1996, %rd172, %rd6220;
	add.s64 	%rd1997, %rd1995, %rd1973;
	setp.lt.u64 	%p770, %rd1997, %rd1995;
	selp.u64 	%rd1998, 1, 0, %p770;
	add.s64 	%rd1999, %rd1997, %rd1994;
	setp.lt.u64 	%p771, %rd1999, %rd1997;
	selp.u64 	%rd2000, 1, 0, %p771;
	add.s64 	%rd2001, %rd1996, %rd1998;
	add.s64 	%rd2002, %rd2001, %rd2000;
	mul.lo.s64 	%rd2003, %rd6223, %rd171;
	mul.hi.u64 	%rd2004, %rd171, %rd6223;
	add.s64 	%rd2005, %rd2003, %rd1983;
	setp.lt.u64 	%p772, %rd2005, %rd2003;
	selp.u64 	%rd2006, 1, 0, %p772;
	add.s64 	%rd2007, %rd2004, %rd2006;
	mul.lo.s64 	%rd2008, %rd6222, %rd171;
	mul.hi.u64 	%rd2009, %rd171, %rd6222;
	add.s64 	%rd2010, %rd2008, %rd1991;
	setp.lt.u64 	%p773, %rd2010, %rd2008;
	selp.u64 	%rd2011, 1, 0, %p773;
	add.s64 	%rd2012, %rd2010, %rd2007;
	setp.lt.u64 	%p774, %rd2012, %rd2010;
	selp.u64 	%rd2013, 1, 0, %p774;
	add.s64 	%rd2014, %rd2009, %rd2011;
	add.s64 	%rd2015, %rd2014, %rd2013;
	mul.lo.s64 	%rd2016, %rd6221, %rd171;
	mul.hi.u64 	%rd2017, %rd171, %rd6221;
	add.s64 	%rd2018, %rd2016, %rd1999;
	setp.lt.u64 	%p775, %rd2018, %rd2016;
	selp.u64 	%rd2019, 1, 0, %p775;
	add.s64 	%rd2020, %rd2018, %rd2015;
	setp.lt.u64 	%p776, %rd2020, %rd2018;
	selp.u64 	%rd2021, 1, 0, %p776;
	add.s64 	%rd2022, %rd2017, %rd2019;
	add.s64 	%rd2023, %rd2022, %rd2021;
	mul.lo.s64 	%rd2024, %rd6220, %rd171;
	mul.hi.u64 	%rd2025, %rd171, %rd6220;
	add.s64 	%rd2026, %rd2024, %rd2002;
	setp.lt.u64 	%p777, %rd2026, %rd2024;
	selp.u64 	%rd2027, 1, 0, %p777;
	add.s64 	%rd2028, %rd2026, %rd2023;
	setp.lt.u64 	%p778, %rd2028, %rd2026;
	selp.u64 	%rd2029, 1, 0, %p778;
	add.s64 	%rd2030, %rd2025, %rd2027;
	add.s64 	%rd2031, %rd2030, %rd2029;
	mul.lo.s64 	%rd2032, %rd6223, %rd170;
	mul.hi.u64 	%rd2033, %rd170, %rd6223;
	add.s64 	%rd2034, %rd2032, %rd2012;
	setp.lt.u64 	%p779, %rd2034, %rd2032;
	selp.u64 	%rd2035, 1, 0, %p779;
	add.s64 	%rd2036, %rd2033, %rd2035;
	mul.lo.s64 	%rd2037, %rd6222, %rd170;
	mul.hi.u64 	%rd2038, %rd170, %rd6222;
	add.s64 	%rd2039, %rd2037, %rd2020;
	setp.lt.u64 	%p780, %rd2039, %rd2037;
	selp.u64 	%rd2040, 1, 0, %p780;
	add.s64 	%rd2041, %rd2039, %rd2036;
	setp.lt.u64 	%p781, %rd2041, %rd2039;
	selp.u64 	%rd2042, 1, 0, %p781;
	add.s64 	%rd2043, %rd2038, %rd2040;
	add.s64 	%rd2044, %rd2043, %rd2042;
	mul.lo.s64 	%rd2045, %rd6221, %rd170;
	mul.hi.u64 	%rd2046, %rd170, %rd6221;
	add.s64 	%rd2047, %rd2045, %rd2028;
	setp.lt.u64 	%p782, %rd2047, %rd2045;
	selp.u64 	%rd2048, 1, 0, %p782;
	add.s64 	%rd2049, %rd2047, %rd2044;
	setp.lt.u64 	%p783, %rd2049, %rd2047;
	selp.u64 	%rd2050, 1, 0, %p783;
	add.s64 	%rd2051, %rd2046, %rd2048;
	add.s64 	%rd2052, %rd2051, %rd2050;
	mul.lo.s64 	%rd2053, %rd6220, %rd170;
	mul.hi.u64 	%rd2054, %rd170, %rd6220;
	add.s64 	%rd2055, %rd2053, %rd2031;
	setp.lt.u64 	%p784, %rd2055, %rd2053;
	selp.u64 	%rd2056, 1, 0, %p784;
	add.s64 	%rd2057, %rd2055, %rd2052;
	setp.lt.u64 	%p785, %rd2057, %rd2055;
	selp.u64 	%rd2058, 1, 0, %p785;
	add.s64 	%rd2059, %rd2054, %rd2056;
	add.s64 	%rd2060, %rd2059, %rd2058;
	mov.b64 	%rd2061, 977;
	mul.hi.u64 	%rd2062, %rd2041, %rd2061;
	mul.lo.s64 	%rd2063, %rd2049, 977;
	mul.hi.u64 	%rd2064, %rd2049, %rd2061;
	add.s64 	%rd2065, %rd2063, %rd2062;
	setp.lt.u64 	%p786, %rd2065, %rd2063;
	selp.u64 	%rd2066, 1, 0, %p786;
	add.s64 	%rd2067, %rd2064, %rd2066;
	mul.lo.s64 	%rd2068, %rd2057, 977;
	mul.hi.u64 	%rd2069, %rd2057, %rd2061;
	add.s64 	%rd2070, %rd2068, %rd2067;
	setp.lt.u64 	%p787, %rd2070, %rd2068;
	selp.u64 	%rd2071, 1, 0, %p787;
	add.s64 	%rd2072, %rd2069, %rd2071;
	mul.lo.s64 	%rd2073, %rd2060, 977;
	mul.hi.u64 	%rd2074, %rd2060, %rd2061;
	add.s64 	%rd2075, %rd2073, %rd2072;
	setp.lt.u64 	%p788, %rd2075, %rd2073;
	selp.u64 	%rd2076, 1, 0, %p788;
	add.s64 	%rd2077, %rd2074, %rd2076;
	shl.b64 	%rd2078, %rd2041, 32;
	mov.b64 	{%r76, %r77}, %rd2041;
	mov.b64 	{%r78, %r79}, %rd2049;
	mov.b64 	%rd2079, {%r77, %r78};
	mov.b64 	{%r80, %r81}, %rd2057;
	mov.b64 	%rd2080, {%r79, %r80};
	mov.b64 	{%r82, %r83}, %rd2060;
	mov.b64 	%rd2081, {%r81, %r82};
	shr.u64 	%rd2082, %rd2060, 32;
	mad.lo.s64 	%rd2083, %rd2041, 977, %rd2078;
	setp.lt.u64 	%p789, %rd2083, %rd2078;
	selp.u64 	%rd2084, 1, 0, %p789;
	add.s64 	%rd2085, %rd2079, %rd2084;
	add.s64 	%rd2086, %rd2085, %rd2065;
	setp.lt.u64 	%p790, %rd2086, %rd2079;
	setp.eq.s64 	%p791, %rd2086, %rd2079;
	and.pred  	%p792, %p789, %p791;
	or.pred  	%p793, %p790, %p792;
	selp.u64 	%rd2087, 1, 0, %p793;
	add.s64 	%rd2088, %rd2080, %rd2087;
	add.s64 	%rd2089, %rd2088, %rd2070;
	setp.lt.u64 	%p794, %rd2089, %rd2080;
	setp.eq.s64 	%p795, %rd2089, %rd2080;
	and.pred  	%p796, %p793, %p795;
	or.pred  	%p797, %p794, %p796;
	selp.u64 	%rd2090, 1, 0, %p797;
	add.s64 	%rd2091, %rd2081, %rd2090;
	add.s64 	%rd2092, %rd2091, %rd2075;
	setp.lt.u64 	%p798, %rd2092, %rd2081;
	setp.eq.s64 	%p799, %rd2092, %rd2081;
	and.pred  	%p800, %p797, %p799;
	or.pred  	%p801, %p798, %p800;
	selp.u64 	%rd2093, 1, 0, %p801;
	add.s64 	%rd2094, %rd2082, %rd2093;
	add.s64 	%rd2095, %rd2094, %rd2077;
	mad.lo.s64 	%rd6232, %rd6223, %rd173, %rd2083;
	setp.lt.u64 	%p802, %rd6232, %rd2083;
	selp.u64 	%rd2096, 1, 0, %p802;
	add.s64 	%rd2097, %rd2086, %rd1976;
	add.s64 	%rd6231, %rd2097, %rd2096;
	setp.lt.u64 	%p803, %rd6231, %rd1976;
	setp.eq.s64 	%p804, %rd6231, %rd1976;
	and.pred  	%p805, %p802, %p804;
	or.pred  	%p806, %p803, %p805;
	selp.u64 	%rd2098, 1, 0, %p806;
	add.s64 	%rd2099, %rd2089, %rd2005;
	add.s64 	%rd6230, %rd2099, %rd2098;
	setp.lt.u64 	%p807, %rd6230, %rd2005;
	setp.eq.s64 	%p808, %rd6230, %rd2005;
	and.pred  	%p809, %p806, %p808;
	or.pred  	%p810, %p807, %p809;
	selp.u64 	%rd2100, 1, 0, %p810;
	add.s64 	%rd2101, %rd2092, %rd2034;
	add.s64 	%rd6229, %rd2101, %rd2100;
	setp.lt.u64 	%p811, %rd6229, %rd2034;
	setp.eq.s64 	%p812, %rd6229, %rd2034;
	and.pred  	%p813, %p810, %p812;
	or.pred  	%p814, %p811, %p813;
	selp.u64 	%rd2102, 1, 0, %p814;
	add.s64 	%rd6224, %rd2095, %rd2102;
	setp.eq.s64 	%p815, %rd6224, 0;
	@%p815 bra 	$L__BB3_60;
	mov.u64 	%rd6226, %rd6231;
	mov.u64 	%rd6227, %rd6230;
	mov.u64 	%rd6228, %rd6229;
$L__BB3_59:
	mul.lo.s64 	%rd2104, %rd6224, 977;
	shl.b64 	%rd2105, %rd6224, 32;
	add.s64 	%rd6232, %rd2104, %rd6232;
	setp.lt.u64 	%p816, %rd6232, %rd2104;
	selp.u64 	%rd2106, 1, 0, %p816;
	add.s64 	%rd2107, %rd2105, %rd6226;
	add.s64 	%rd6231, %rd2107, %rd2106;
	setp.lt.u64 	%p817, %rd6231, %rd6226;
	setp.eq.s64 	%p818, %rd6231, %rd6226;
	and.pred  	%p819, %p816, %p818;
	or.pred  	%p820, %p817, %p819;
	selp.u64 	%rd2108, 1, 0, %p820;
	add.s64 	%rd6230, %rd6227, %rd2108;
	setp.lt.u64 	%p821, %rd6230, %rd6227;
	selp.u64 	%rd2109, 1, 0, %p821;
	add.s64 	%rd6229, %rd6228, %rd2109;
	setp.lt.u64 	%p822, %rd6229, %rd6228;
	mov.b64 	%rd6224, 1;
	mov.u64 	%rd6226, %rd6231;
	mov.u64 	%rd6227, %rd6230;
	mov.u64 	%rd6228, %rd6229;
	@%p822 bra 	$L__BB3_59;
$L__BB3_60:
	setp.lt.u64 	%p824, %rd6232, %rd10;
	selp.u64 	%rd246, 1, 0, %p824;
	setp.lt.u64 	%p825, %rd6231, %rd11;
	setp.eq.s64 	%p826, %rd6231, %rd11;
	and.pred  	%p827, %p824, %p826;
	or.pred  	%p828, %p825, %p827;
	selp.u64 	%rd247, 1, 0, %p828;
	setp.lt.u64 	%p829, %rd6230, %rd12;
	setp.eq.s64 	%p830, %rd6230, %rd12;
	and.pred  	%p831, %p830, %p828;
	or.pred  	%p46, %p829, %p831;
	setp.lt.u64 	%p832, %rd6229, %rd13;
	mov.pred 	%p3096, 0;
	@%p832 bra 	$L__BB3_62;
	not.pred 	%p833, %p46;
	setp.ne.s64 	%p834, %rd6229, %rd13;
	or.pred  	%p3096, %p834, %p833;
$L__BB3_62:
	selp.u64 	%rd2110, 1, 0, %p46;
	add.s64 	%rd2111, %rd13, %rd2110;
	selp.b64 	%rd2112, %rd2111, 0, %p3096;
	sub.s64 	%rd248, %rd6229, %rd2112;
	add.s64 	%rd2113, %rd12, %rd247;
	selp.b64 	%rd2114, %rd2113, 0, %p3096;
	sub.s64 	%rd249, %rd6230, %rd2114;
	add.s64 	%rd2115, %rd11, %rd246;
	selp.b64 	%rd2116, %rd2115, 0, %p3096;
	sub.s64 	%rd250, %rd6231, %rd2116;
	selp.b64 	%rd2117, %rd10, 0, %p3096;
	sub.s64 	%rd251, %rd6232, %rd2117;
	shl.b64 	%rd252, %rd97, 1;
	setp.lt.s64 	%p836, %rd97, 0;
	mov.b64 	{%r84, %r85}, %rd96;
	mov.b64 	{%r86, %r87}, %rd97;
	shf.l.wrap.b32 	%r88, %r87, %r84, 1;
	shf.l.wrap.b32 	%r89, %r84, %r85, 1;
	mov.b64 	%rd253, {%r88, %r89};
	setp.lt.u64 	%p837, %rd253, %rd96;
	setp.eq.s64 	%p838, %rd253, %rd96;
	and.pred  	%p839, %p836, %p838;
	or.pred  	%p840, %p837, %p839;
	selp.u64 	%rd2118, 1, 0, %p840;
	shl.b64 	%rd2119, %rd95, 1;
	or.b64  	%rd254, %rd2119, %rd2118;
	setp.lt.u64 	%p841, %rd254, %rd95;
	setp.eq.s64 	%p842, %rd254, %rd95;
	and.pred  	%p843, %p840, %p842;
	or.pred  	%p49, %p841, %p843;
	selp.u64 	%rd2120, 1, 0, %p49;
	shl.b64 	%rd2121, %rd94, 1;
	or.b64  	%rd255, %rd2121, %rd2120;
	setp.lt.u64 	%p844, %rd255, %rd94;
	mov.pred 	%p3097, -1;
	@%p844 bra 	$L__BB3_64;
	setp.eq.s64 	%p845, %rd255, %rd94;
	and.pred  	%p3097, %p49, %p845;
$L__BB3_64:
	setp.lt.u64 	%p847, %rd252, %rd10;
	selp.u64 	%rd256, 1, 0, %p847;
	setp.lt.u64 	%p848, %rd253, %rd11;
	setp.eq.s64 	%p849, %rd253, %rd11;
	and.pred  	%p850, %p847, %p849;
	or.pred  	%p851, %p848, %p850;
	selp.u64 	%rd257, 1, 0, %p851;
	setp.lt.u64 	%p852, %rd254, %rd12;
	setp.eq.s64 	%p853, %rd254, %rd12;
	and.pred  	%p854, %p853, %p851;
	or.pred  	%p52, %p852, %p854;
	setp.lt.u64 	%p855, %rd255, %rd13;
	mov.pred 	%p3098, 0;
	@%p855 bra 	$L__BB3_66;
	not.pred 	%p856, %p52;
	setp.ne.s64 	%p857, %rd255, %rd13;
	or.pred  	%p3098, %p857, %p856;
$L__BB3_66:
	or.pred  	%p859, %p3097, %p3098;
	selp.u64 	%rd2122, 1, 0, %p52;
	add.s64 	%rd2123, %rd13, %rd2122;
	selp.b64 	%rd2124, %rd2123, 0, %p859;
	sub.s64 	%rd258, %rd255, %rd2124;
	add.s64 	%rd2125, %rd12, %rd257;
	selp.b64 	%rd2126, %rd2125, 0, %p859;
	sub.s64 	%rd2127, %rd254, %rd2126;
	add.s64 	%rd2128, %rd11, %rd256;
	selp.b64 	%rd2129, %rd2128, 0, %p859;
	sub.s64 	%rd2130, %rd253, %rd2129;
	selp.b64 	%rd2131, %rd10, 0, %p859;
	sub.s64 	%rd2132, %rd252, %rd2131;
	shl.b64 	%rd259, %rd2132, 1;
	setp.lt.s64 	%p860, %rd2132, 0;
	mov.b64 	{%r90, %r91}, %rd2130;
	mov.b64 	{%r92, %r93}, %rd2132;
	shf.l.wrap.b32 	%r94, %r93, %r90, 1;
	shf.l.wrap.b32 	%r95, %r90, %r91, 1;
	mov.b64 	%rd260, {%r94, %r95};
	setp.lt.u64 	%p861, %rd260, %rd2130;
	setp.eq.s64 	%p862, %rd260, %rd2130;
	and.pred  	%p863, %p860, %p862;
	or.pred  	%p864, %p861, %p863;
	selp.u64 	%rd2133, 1, 0, %p864;
	shl.b64 	%rd2134, %rd2127, 1;
	or.b64  	%rd261, %rd2134, %rd2133;
	setp.lt.u64 	%p865, %rd261, %rd2127;
	setp.eq.s64 	%p866, %rd261, %rd2127;
	and.pred  	%p867, %p864, %p866;
	or.pred  	%p55, %p865, %p867;
	selp.u64 	%rd2135, 1, 0, %p55;
	shl.b64 	%rd2136, %rd258, 1;
	or.b64  	%rd262, %rd2136, %rd2135;
	setp.lt.u64 	%p868, %rd262, %rd258;
	mov.pred 	%p3099, -1;
	@%p868 bra 	$L__BB3_68;
	setp.eq.s64 	%p869, %rd262, %rd258;
	and.pred  	%p3099, %p55, %p869;
$L__BB3_68:
	setp.lt.u64 	%p871, %rd259, %rd10;
	selp.u64 	%rd263, 1, 0, %p871;
	setp.lt.u64 	%p872, %rd260, %rd11;
	setp.eq.s64 	%p873, %rd260, %rd11;
	and.pred  	%p874, %p871, %p873;
	or.pred  	%p875, %p872, %p874;
	selp.u64 	%rd264, 1, 0, %p875;
	setp.lt.u64 	%p876, %rd261, %rd12;
	setp.eq.s64 	%p877, %rd261, %rd12;
	and.pred  	%p878, %p877, %p875;
	or.pred  	%p58, %p876, %p878;
	setp.lt.u64 	%p879, %rd262, %rd13;
	mov.pred 	%p3100, 0;
	@%p879 bra 	$L__BB3_70;
	not.pred 	%p880, %p58;
	setp.ne.s64 	%p881, %rd262, %rd13;
	or.pred  	%p3100, %p881, %p880;
$L__BB3_70:
	or.pred  	%p883, %p3099, %p3100;
	selp.u64 	%rd2137, 1, 0, %p58;
	add.s64 	%rd2138, %rd13, %rd2137;
	selp.b64 	%rd2139, %rd2138, 0, %p883;
	sub.s64 	%rd265, %rd262, %rd2139;
	add.s64 	%rd2140, %rd12, %rd264;
	selp.b64 	%rd2141, %rd2140, 0, %p883;
	sub.s64 	%rd2142, %rd261, %rd2141;
	add.s64 	%rd2143, %rd11, %rd263;
	selp.b64 	%rd2144, %rd2143, 0, %p883;
	sub.s64 	%rd2145, %rd260, %rd2144;
	selp.b64 	%rd2146, %rd10, 0, %p883;
	sub.s64 	%rd2147, %rd259, %rd2146;
	shl.b64 	%rd266, %rd2147, 1;
	setp.lt.s64 	%p884, %rd2147, 0;
	mov.b64 	{%r96, %r97}, %rd2145;
	mov.b64 	{%r98, %r99}, %rd2147;
	shf.l.wrap.b32 	%r100, %r99, %r96, 1;
	shf.l.wrap.b32 	%r101, %r96, %r97, 1;
	mov.b64 	%rd267, {%r100, %r101};
	setp.lt.u64 	%p885, %rd267, %rd2145;
	setp.eq.s64 	%p886, %rd267, %rd2145;
	and.pred  	%p887, %p884, %p886;
	or.pred  	%p888, %p885, %p887;
	selp.u64 	%rd2148, 1, 0, %p888;
	shl.b64 	%rd2149, %rd2142, 1;
	or.b64  	%rd268, %rd2149, %rd2148;
	setp.lt.u64 	%p889, %rd268, %rd2142;
	setp.eq.s64 	%p890, %rd268, %rd2142;
	and.pred  	%p891, %p888, %p890;
	or.pred  	%p61, %p889, %p891;
	selp.u64 	%rd2150, 1, 0, %p61;
	shl.b64 	%rd2151, %rd265, 1;
	or.b64  	%rd269, %rd2151, %rd2150;
	setp.lt.u64 	%p892, %rd269, %rd265;
	mov.pred 	%p3101, -1;
	@%p892 bra 	$L__BB3_72;
	setp.eq.s64 	%p893, %rd269, %rd265;
	and.pred  	%p3101, %p61, %p893;
$L__BB3_72:
	setp.lt.u64 	%p895, %rd266, %rd10;
	selp.u64 	%rd270, 1, 0, %p895;
	setp.lt.u64 	%p896, %rd267, %rd11;
	setp.eq.s64 	%p897, %rd267, %rd11;
	and.pred  	%p898, %p895, %p897;
	or.pred  	%p899, %p896, %p898;
	selp.u64 	%rd271, 1, 0, %p899;
	setp.lt.u64 	%p900, %rd268, %rd12;
	setp.eq.s64 	%p901, %rd268, %rd12;
	and.pred  	%p902, %p901, %p899;
	or.pred  	%p64, %p900, %p902;
	setp.lt.u64 	%p903, %rd269, %rd13;
	mov.pred 	%p3102, 0;
	@%p903 bra 	$L__BB3_74;
	not.pred 	%p904, %p64;
	setp.ne.s64 	%p905, %rd269, %rd13;
	or.pred  	%p3102, %p905, %p904;
$L__BB3_74:
	or.pred  	%p906, %p3101, %p3102;
	selp.u64 	%rd2152, 1, 0, %p64;
	add.s64 	%rd2153, %rd13, %rd2152;
	selp.b64 	%rd2154, %rd2153, 0, %p906;
	sub.s64 	%rd2155, %rd269, %rd2154;
	add.s64 	%rd2156, %rd12, %rd271;
	selp.b64 	%rd2157, %rd2156, 0, %p906;
	sub.s64 	%rd2158, %rd268, %rd2157;
	add.s64 	%rd2159, %rd11, %rd270;
	selp.b64 	%rd2160, %rd2159, 0, %p906;
	sub.s64 	%rd2161, %rd267, %rd2160;
	selp.b64 	%rd2162, %rd10, 0, %p906;
	sub.s64 	%rd2163, %rd266, %rd2162;
	sub.s64 	%rd6236, %rd251, %rd2163;
	setp.lt.u64 	%p907, %rd251, %rd2163;
	selp.s64 	%rd2164, -1, 0, %p907;
	sub.s64 	%rd2165, %rd250, %rd2161;
	add.s64 	%rd6235, %rd2165, %rd2164;
	setp.lt.u64 	%p908, %rd250, %rd2161;
	setp.eq.s64 	%p909, %rd250, %rd2161;
	and.pred  	%p910, %p907, %p909;
	or.pred  	%p912, %p908, %p910;
	selp.s64 	%rd2166, -1, 0, %p912;
	sub.s64 	%rd2167, %rd249, %rd2158;
	add.s64 	%rd6234, %rd2167, %rd2166;
	setp.lt.u64 	%p913, %rd249, %rd2158;
	setp.eq.s64 	%p914, %rd249, %rd2158;
	and.pred  	%p915, %p914, %p912;
	or.pred  	%p917, %p913, %p915;
	selp.s64 	%rd2168, -1, 0, %p917;
	sub.s64 	%rd2169, %rd248, %rd2155;
	add.s64 	%rd6233, %rd2169, %rd2168;
	setp.ge.u64 	%p918, %rd248, %rd2155;
	setp.eq.s64 	%p919, %rd248, %rd2155;
	and.pred  	%p920, %p919, %p917;
	not.pred 	%p922, %p920;
	and.pred  	%p923, %p918, %p922;
	@%p923 bra 	$L__BB3_76;
	add.s64 	%rd6236, %rd10, %rd6236;
	setp.lt.u64 	%p924, %rd6236, %rd10;
	selp.u64 	%rd2170, 1, 0, %p924;
	add.s64 	%rd2171, %rd11, %rd6235;
	add.s64 	%rd277, %rd2171, %rd2170;
	setp.lt.u64 	%p925, %rd277, %rd6235;
	setp.eq.s64 	%p926, %rd277, %rd6235;
	and.pred  	%p927, %p924, %p926;
	or.pred  	%p928, %p925, %p927;
	selp.u64 	%rd2172, 1, 0, %p928;
	add.s64 	%rd2173, %rd12, %rd6234;
	add.s64 	%rd278, %rd2173, %rd2172;
	setp.lt.u64 	%p929, %rd278, %rd6234;
	setp.eq.s64 	%p930, %rd278, %rd6234;
	and.pred  	%p931, %p928, %p930;
	or.pred  	%p933, %p929, %p931;
	selp.u64 	%rd2174, 1, 0, %p933;
	add.s64 	%rd2175, %rd13, %rd6233;
	add.s64 	%rd6233, %rd2175, %rd2174;
	mov.u64 	%rd6234, %rd278;
	mov.u64 	%rd6235, %rd277;
$L__BB3_76:
	mul.hi.u64 	%rd2176, %rd6253, %rd6249;
	mul.lo.s64 	%rd2177, %rd6248, %rd6253;
	mul.hi.u64 	%rd2178, %rd6253, %rd6248;
	add.s64 	%rd2179, %rd2177, %rd2176;
	setp.lt.u64 	%p934, %rd2179, %rd2177;
	selp.u64 	%rd2180, 1, 0, %p934;
	add.s64 	%rd2181, %rd2178, %rd2180;
	mul.lo.s64 	%rd2182, %rd6247, %rd6253;
	mul.hi.u64 	%rd2183, %rd6253, %rd6247;
	add.s64 	%rd2184, %rd2182, %rd2181;
	setp.lt.u64 	%p935, %rd2184, %rd2182;
	selp.u64 	%rd2185, 1, 0, %p935;
	add.s64 	%rd2186, %rd2183, %rd2185;
	mul.lo.s64 	%rd2187, %rd6246, %rd6253;
	mul.hi.u64 	%rd2188, %rd6253, %rd6246;
	add.s64 	%rd2189, %rd2187, %rd2186;
	setp.lt.u64 	%p936, %rd2189, %rd2187;
	selp.u64 	%rd2190, 1, 0, %p936;
	add.s64 	%rd2191, %rd2188, %rd2190;
	mul.lo.s64 	%rd2192, %rd6249, %rd6252;
	mul.hi.u64 	%rd2193, %rd6252, %rd6249;
	add.s64 	%rd2194, %rd2192, %rd2179;
	setp.lt.u64 	%p937, %rd2194, %rd2192;
	selp.u64 	%rd2195, 1, 0, %p937;
	add.s64 	%rd2196, %rd2193, %rd2195;
	mul.lo.s64 	%rd2197, %rd6248, %rd6252;
	mul.hi.u64 	%rd2198, %rd6252, %rd6248;
	add.s64 	%rd2199, %rd2197, %rd2184;
	setp.lt.u64 	%p938, %rd2199, %rd2197;
	selp.u64 	%rd2200, 1, 0, %p938;
	add.s64 	%rd2201, %rd2199, %rd2196;
	setp.lt.u64 	%p939, %rd2201, %rd2199;
	selp.u64 	%rd2202, 1, 0, %p939;
	add.s64 	%rd2203, %rd2198, %rd2200;
	add.s64 	%rd2204, %rd2203, %rd2202;
	mul.lo.s64 	%rd2205, %rd6247, %rd6252;
	mul.hi.u64 	%rd2206, %rd6252, %rd6247;
	add.s64 	%rd2207, %rd2205, %rd2189;
	setp.lt.u64 	%p940, %rd2207, %rd2205;
	selp.u64 	%rd2208, 1, 0, %p940;
	add.s64 	%rd2209, %rd2207, %rd2204;
	setp.lt.u64 	%p941, %rd2209, %rd2207;
	selp.u64 	%rd2210, 1, 0, %p941;
	add.s64 	%rd2211, %rd2206, %rd2208;
	add.s64 	%rd2212, %rd2211, %rd2210;
	mul.lo.s64 	%rd2213, %rd6246, %rd6252;
	mul.hi.u64 	%rd2214, %rd6252, %rd6246;
	add.s64 	%rd2215, %rd2213, %rd2191;
	setp.lt.u64 	%p942, %rd2215, %rd2213;
	selp.u64 	%rd2216, 1, 0, %p942;
	add.s64 	%rd2217, %rd2215, %rd2212;
	setp.lt.u64 	%p943, %rd2217, %rd2215;
	selp.u64 	%rd2218, 1, 0, %p943;
	add.s64 	%rd2219, %rd2214, %rd2216;
	add.s64 	%rd2220, %rd2219, %rd2218;
	mul.lo.s64 	%rd2221, %rd6249, %rd6251;
	mul.hi.u64 	%rd2222, %rd6251, %rd6249;
	add.s64 	%rd2223, %rd2221, %rd2201;
	setp.lt.u64 	%p944, %rd2223, %rd2221;
	selp.u64 	%rd2224, 1, 0, %p944;
	add.s64 	%rd2225, %rd2222, %rd2224;
	mul.lo.s64 	%rd2226, %rd6248, %rd6251;
	mul.hi.u64 	%rd2227, %rd6251, %rd6248;
	add.s64 	%rd2228, %rd2226, %rd2209;
	setp.lt.u64 	%p945, %rd2228, %rd2226;
	selp.u64 	%rd2229, 1, 0, %p945;
	add.s64 	%rd2230, %rd2228, %rd2225;
	setp.lt.u64 	%p946, %rd2230, %rd2228;
	selp.u64 	%rd2231, 1, 0, %p946;
	add.s64 	%rd2232, %rd2227, %rd2229;
	add.s64 	%rd2233, %rd2232, %rd2231;
	mul.lo.s64 	%rd2234, %rd6247, %rd6251;
	mul.hi.u64 	%rd2235, %rd6251, %rd6247;
	add.s64 	%rd2236, %rd2234, %rd2217;
	setp.lt.u64 	%p947, %rd2236, %rd2234;
	selp.u64 	%rd2237, 1, 0, %p947;
	add.s64 	%rd2238, %rd2236, %rd2233;
	setp.lt.u64 	%p948, %rd2238, %rd2236;
	selp.u64 	%rd2239, 1, 0, %p948;
	add.s64 	%rd2240, %rd2235, %rd2237;
	add.s64 	%rd2241, %rd2240, %rd2239;
	mul.lo.s64 	%rd2242, %rd6246, %rd6251;
	mul.hi.u64 	%rd2243, %rd6251, %rd6246;
	add.s64 	%rd2244, %rd2242, %rd2220;
	setp.lt.u64 	%p949, %rd2244, %rd2242;
	selp.u64 	%rd2245, 1, 0, %p949;
	add.s64 	%rd2246, %rd2244, %rd2241;
	setp.lt.u64 	%p950, %rd2246, %rd2244;
	selp.u64 	%rd2247, 1, 0, %p950;
	add.s64 	%rd2248, %rd2243, %rd2245;
	add.s64 	%rd2249, %rd2248, %rd2247;
	mul.lo.s64 	%rd2250, %rd6249, %rd6250;
	mul.hi.u64 	%rd2251, %rd6250, %rd6249;
	add.s64 	%rd2252, %rd2250, %rd2230;
	setp.lt.u64 	%p951, %rd2252, %rd2250;
	selp.u64 	%rd2253, 1, 0, %p951;
	add.s64 	%rd2254, %rd2251, %rd2253;
	mul.lo.s64 	%rd2255, %rd6248, %rd6250;
	mul.hi.u64 	%rd2256, %rd6250, %rd6248;
	add.s64 	%rd2257, %rd2255, %rd2238;
	setp.lt.u64 	%p952, %rd2257, %rd2255;
	selp.u64 	%rd2258, 1, 0, %p952;
	add.s64 	%rd2259, %rd2257, %rd2254;
	setp.lt.u64 	%p953, %rd2259, %rd2257;
	selp.u64 	%rd2260, 1, 0, %p953;
	add.s64 	%rd2261, %rd2256, %rd2258;
	add.s64 	%rd2262, %rd2261, %rd2260;
	mul.lo.s64 	%rd2263, %rd6247, %rd6250;
	mul.hi.u64 	%rd2264, %rd6250, %rd6247;
	add.s64 	%rd2265, %rd2263, %rd2246;
	setp.lt.u64 	%p954, %rd2265, %rd2263;
	selp.u64 	%rd2266, 1, 0, %p954;
	add.s64 	%rd2267, %rd2265, %rd2262;
	setp.lt.u64 	%p955, %rd2267, %rd2265;
	selp.u64 	%rd2268, 1, 0, %p955;
	add.s64 	%rd2269, %rd2264, %rd2266;
	add.s64 	%rd2270, %rd2269, %rd2268;
	mul.lo.s64 	%rd2271, %rd6246, %rd6250;
	mul.hi.u64 	%rd2272, %rd6250, %rd6246;
	add.s64 	%rd2273, %rd2271, %rd2249;
	setp.lt.u64 	%p956, %rd2273, %rd2271;
	selp.u64 	%rd2274, 1, 0, %p956;
	add.s64 	%rd2275, %rd2273, %rd2270;
	setp.lt.u64 	%p957, %rd2275, %rd2273;
	selp.u64 	%rd2276, 1, 0, %p957;
	add.s64 	%rd2277, %rd2272, %rd2274;
	add.s64 	%rd2278, %rd2277, %rd2276;
	mov.b64 	%rd2279, 977;
	mul.hi.u64 	%rd2280, %rd2259, %rd2279;
	mul.lo.s64 	%rd2281, %rd2267, 977;
	mul.hi.u64 	%rd2282, %rd2267, %rd2279;
	add.s64 	%rd2283, %rd2281, %rd2280;
	setp.lt.u64 	%p958, %rd2283, %rd2281;
	selp.u64 	%rd2284, 1, 0, %p958;
	add.s64 	%rd2285, %rd2282, %rd2284;
	mul.lo.s64 	%rd2286, %rd2275, 977;
	mul.hi.u64 	%rd2287, %rd2275, %rd2279;
	add.s64 	%rd2288, %rd2286, %rd2285;
	setp.lt.u64 	%p959, %rd2288, %rd2286;
	selp.u64 	%rd2289, 1, 0, %p959;
	add.s64 	%rd2290, %rd2287, %rd2289;
	mul.lo.s64 	%rd2291, %rd2278, 977;
	mul.hi.u64 	%rd2292, %rd2278, %rd2279;
	add.s64 	%rd2293, %rd2291, %rd2290;
	setp.lt.u64 	%p960, %rd2293, %rd2291;
	selp.u64 	%rd2294, 1, 0, %p960;
	add.s64 	%rd2295, %rd2292, %rd2294;
	shl.b64 	%rd2296, %rd2259, 32;
	mov.b64 	{%r102, %r103}, %rd2259;
	mov.b64 	{%r104, %r105}, %rd2267;
	mov.b64 	%rd2297, {%r103, %r104};
	mov.b64 	{%r106, %r107}, %rd2275;
	mov.b64 	%rd2298, {%r105, %r106};
	mov.b64 	{%r108, %r109}, %rd2278;
	mov.b64 	%rd2299, {%r107, %r108};
	shr.u64 	%rd2300, %rd2278, 32;
	mad.lo.s64 	%rd2301, %rd2259, 977, %rd2296;
	setp.lt.u64 	%p961, %rd2301, %rd2296;
	selp.u64 	%rd2302, 1, 0, %p961;
	add.s64 	%rd2303, %rd2297, %rd2302;
	add.s64 	%rd2304, %rd2303, %rd2283;
	setp.lt.u64 	%p962, %rd2304, %rd2297;
	setp.eq.s64 	%p963, %rd2304, %rd2297;
	and.pred  	%p964, %p961, %p963;
	or.pred  	%p965, %p962, %p964;
	selp.u64 	%rd2305, 1, 0, %p965;
	add.s64 	%rd2306, %rd2298, %rd2305;
	add.s64 	%rd2307, %rd2306, %rd2288;
	setp.lt.u64 	%p966, %rd2307, %rd2298;
	setp.eq.s64 	%p967, %rd2307, %rd2298;
	and.pred  	%p968, %p965, %p967;
	or.pred  	%p969, %p966, %p968;
	selp.u64 	%rd2308, 1, 0, %p969;
	add.s64 	%rd2309, %rd2299, %rd2308;
	add.s64 	%rd2310, %rd2309, %rd2293;
	setp.lt.u64 	%p970, %rd2310, %rd2299;
	setp.eq.s64 	%p971, %rd2310, %rd2299;
	and.pred  	%p972, %p969, %p971;
	or.pred  	%p973, %p970, %p972;
	selp.u64 	%rd2311, 1, 0, %p973;
	add.s64 	%rd2312, %rd2300, %rd2311;
	add.s64 	%rd2313, %rd2312, %rd2295;
	mad.lo.s64 	%rd6245, %rd6249, %rd6253, %rd2301;
	setp.lt.u64 	%p974, %rd6245, %rd2301;
	selp.u64 	%rd2314, 1, 0, %p974;
	add.s64 	%rd2315, %rd2304, %rd2194;
	add.s64 	%rd6244, %rd2315, %rd2314;
	setp.lt.u64 	%p975, %rd6244, %rd2194;
	setp.eq.s64 	%p976, %rd6244, %rd2194;
	and.pred  	%p977, %p974, %p976;
	or.pred  	%p978, %p975, %p977;
	selp.u64 	%rd2316, 1, 0, %p978;
	add.s64 	%rd2317, %rd2307, %rd2223;
	add.s64 	%rd6243, %rd2317, %rd2316;
	setp.lt.u64 	%p979, %rd6243, %rd2223;
	setp.eq.s64 	%p980, %rd6243, %rd2223;
	and.pred  	%p981, %p978, %p980;
	or.pred  	%p982, %p979, %p981;
	selp.u64 	%rd2318, 1, 0, %p982;
	add.s64 	%rd2319, %rd2310, %rd2252;
	add.s64 	%rd6242, %rd2319, %rd2318;
	setp.lt.u64 	%p983, %rd6242, %rd2252;
	setp.eq.s64 	%p984, %rd6242, %rd2252;
	and.pred  	%p985, %p982, %p984;
	or.pred  	%p986, %p983, %p985;
	selp.u64 	%rd2320, 1, 0, %p986;
	add.s64 	%rd6237, %rd2313, %rd2320;
	setp.eq.s64 	%p987, %rd6237, 0;
	@%p987 bra 	$L__BB3_79;
	mov.u64 	%rd6239, %rd6244;
	mov.u64 	%rd6240, %rd6243;
	mov.u64 	%rd6241, %rd6242;
$L__BB3_78:
	mul.lo.s64 	%rd2322, %rd6237, 977;
	shl.b64 	%rd2323, %rd6237, 32;
	add.s64 	%rd6245, %rd2322, %rd6245;
	setp.lt.u64 	%p988, %rd6245, %rd2322;
	selp.u64 	%rd2324, 1, 0, %p988;
	add.s64 	%rd2325, %rd2323, %rd6239;
	add.s64 	%rd6244, %rd2325, %rd2324;
	setp.lt.u64 	%p989, %rd6244, %rd6239;
	setp.eq.s64 	%p990, %rd6244, %rd6239;
	and.pred  	%p991, %p988, %p990;
	or.pred  	%p992, %p989, %p991;
	selp.u64 	%rd2326, 1, 0, %p992;
	add.s64 	%rd6243, %rd6240, %rd2326;
	setp.lt.u64 	%p993, %rd6243, %rd6240;
	selp.u64 	%rd2327, 1, 0, %p993;
	add.s64 	%rd6242, %rd6241, %rd2327;
	setp.lt.u64 	%p994, %rd6242, %rd6241;
	mov.b64 	%rd6237, 1;
	mov.u64 	%rd6239, %rd6244;
	mov.u64 	%rd6240, %rd6243;
	mov.u64 	%rd6241, %rd6242;
	@%p994 bra 	$L__BB3_78;
$L__BB3_79:
	setp.lt.u64 	%p996, %rd6245, %rd10;
	selp.u64 	%rd302, 1, 0, %p996;
	setp.lt.u64 	%p997, %rd6244, %rd11;
	setp.eq.s64 	%p998, %rd6244, %rd11;
	and.pred  	%p999, %p996, %p998;
	or.pred  	%p1000, %p997, %p999;
	selp.u64 	%rd303, 1, 0, %p1000;
	setp.lt.u64 	%p1001, %rd6243, %rd12;
	setp.eq.s64 	%p1002, %rd6243, %rd12;
	and.pred  	%p1003, %p1002, %p1000;
	or.pred  	%p67, %p1001, %p1003;
	setp.lt.u64 	%p1004, %rd6242, %rd13;
	mov.pred 	%p3103, 0;
	@%p1004 bra 	$L__BB3_81;
	not.pred 	%p1005, %p67;
	setp.ne.s64 	%p1006, %rd6242, %rd13;
	or.pred  	%p3103, %p1006, %p1005;
$L__BB3_81:
	selp.u64 	%rd2328, 1, 0, %p67;
	add.s64 	%rd2329, %rd13, %rd2328;
	selp.b64 	%rd2330, %rd2329, 0, %p3103;
	sub.s64 	%rd304, %rd6242, %rd2330;
	add.s64 	%rd2331, %rd12, %rd303;
	selp.b64 	%rd2332, %rd2331, 0, %p3103;
	sub.s64 	%rd2333, %rd6243, %rd2332;
	add.s64 	%rd2334, %rd11, %rd302;
	selp.b64 	%rd2335, %rd2334, 0, %p3103;
	sub.s64 	%rd2336, %rd6244, %rd2335;
	selp.b64 	%rd2337, %rd10, 0, %p3103;
	sub.s64 	%rd2338, %rd6245, %rd2337;
	shl.b64 	%rd305, %rd2338, 1;
	setp.lt.s64 	%p1008, %rd2338, 0;
	mov.b64 	{%r110, %r111}, %rd2338;
	mov.b64 	{%r112, %r113}, %rd2336;
	shf.l.wrap.b32 	%r114, %r111, %r112, 1;
	shf.l.wrap.b32 	%r115, %r112, %r113, 1;
	mov.b64 	%rd306, {%r114, %r115};
	setp.lt.u64 	%p1009, %rd306, %rd2336;
	setp.eq.s64 	%p1010, %rd306, %rd2336;
	and.pred  	%p1011, %p1008, %p1010;
	or.pred  	%p1012, %p1009, %p1011;
	selp.u64 	%rd2339, 1, 0, %p1012;
	shl.b64 	%rd2340, %rd2333, 1;
	or.b64  	%rd307, %rd2340, %rd2339;
	setp.lt.u64 	%p1013, %rd307, %rd2333;
	setp.eq.s64 	%p1014, %rd307, %rd2333;
	and.pred  	%p1015, %p1012, %p1014;
	or.pred  	%p70, %p1013, %p1015;
	selp.u64 	%rd2341, 1, 0, %p70;
	shl.b64 	%rd2342, %rd304, 1;
	or.b64  	%rd308, %rd2342, %rd2341;
	setp.lt.u64 	%p1016, %rd308, %rd304;
	mov.pred 	%p3104, -1;
	@%p1016 bra 	$L__BB3_83;
	setp.eq.s64 	%p1017, %rd308, %rd304;
	and.pred  	%p3104, %p70, %p1017;
$L__BB3_83:
	setp.lt.u64 	%p1019, %rd305, %rd10;
	selp.u64 	%rd309, 1, 0, %p1019;
	setp.lt.u64 	%p1020, %rd306, %rd11;
	setp.eq.s64 	%p1021, %rd306, %rd11;
	and.pred  	%p1022, %p1019, %p1021;
	or.pred  	%p1023, %p1020, %p1022;
	selp.u64 	%rd310, 1, 0, %p1023;
	setp.lt.u64 	%p1024, %rd307, %rd12;
	setp.eq.s64 	%p1025, %rd307, %rd12;
	and.pred  	%p1026, %p1025, %p1023;
	or.pred  	%p73, %p1024, %p1026;
	setp.lt.u64 	%p1027, %rd308, %rd13;
	mov.pred 	%p3105, 0;
	@%p1027 bra 	$L__BB3_85;
	not.pred 	%p1028, %p73;
	setp.ne.s64 	%p1029, %rd308, %rd13;
	or.pred  	%p3105, %p1029, %p1028;
$L__BB3_85:
	or.pred  	%p1030, %p3104, %p3105;
	selp.u64 	%rd2343, 1, 0, %p73;
	add.s64 	%rd2344, %rd13, %rd2343;
	selp.b64 	%rd2345, %rd2344, 0, %p1030;
	sub.s64 	%rd6246, %rd308, %rd2345;
	add.s64 	%rd2346, %rd12, %rd310;
	selp.b64 	%rd2347, %rd2346, 0, %p1030;
	sub.s64 	%rd6247, %rd307, %rd2347;
	add.s64 	%rd2348, %rd11, %rd309;
	selp.b64 	%rd2349, %rd2348, 0, %p1030;
	sub.s64 	%rd6248, %rd306, %rd2349;
	selp.b64 	%rd2350, %rd10, 0, %p1030;
	sub.s64 	%rd6249, %rd305, %rd2350;
	mov.u64 	%rd6250, %rd6233;
	mov.u64 	%rd6251, %rd6234;
	mov.u64 	%rd6252, %rd6235;
	mov.u64 	%rd6253, %rd6236;
$L__BB3_86:
	add.s32 	%r354, %r354, 1;
	setp.ne.s32 	%p1031, %r354, %r3;
	@%p1031 bra 	$L__BB3_3;
$L__BB3_87:
	setp.eq.s32 	%p1032, %r2, 0;
	mov.u64 	%rd6458, %rd6246;
	mov.u64 	%rd6459, %rd6247;
	mov.u64 	%rd6460, %rd6248;
	mov.u64 	%rd6461, %rd6249;
	mov.u64 	%rd6462, %rd6250;
	mov.u64 	%rd6463, %rd6251;
	mov.u64 	%rd6464, %rd6252;
	mov.u64 	%rd6465, %rd6253;
	mov.u64 	%rd6466, %rd6254;
	mov.u64 	%rd6467, %rd6255;
	mov.u64 	%rd6468, %rd6256;
	mov.u64 	%rd6469, %rd6257;
	@%p1032 bra 	$L__BB3_209;
	mul.hi.u64 	%rd2351, %rd6249, %rd6249;
	mul.lo.s64 	%rd2352, %rd6248, %rd6249;
	mul.hi.u64 	%rd2353, %rd6249, %rd6248;
	add.s64 	%rd2354, %rd2352, %rd2351;
	setp.lt.u64 	%p1033, %rd2354, %rd2352;
	selp.u64 	%rd2355, 1, 0, %p1033;
	add.s64 	%rd2356, %rd2353, %rd2355;
	mul.lo.s64 	%rd2357, %rd6247, %rd6249;
	mul.hi.u64 	%rd2358, %rd6249, %rd6247;
	add.s64 	%rd2359, %rd2357, %rd2356;
	setp.lt.u64 	%p1034, %rd2359, %rd2357;
	selp.u64 	%rd2360, 1, 0, %p1034;
	add.s64 	%rd2361, %rd2358, %rd2360;
	mul.lo.s64 	%rd2362, %rd6246, %rd6249;
	mul.hi.u64 	%rd2363, %rd6249, %rd6246;
	add.s64 	%rd2364, %rd2362, %rd2361;
	setp.lt.u64 	%p1035, %rd2364, %rd2362;
	selp.u64 	%rd2365, 1, 0, %p1035;
	add.s64 	%rd2366, %rd2363, %rd2365;
	mul.hi.u64 	%rd2367, %rd6248, %rd6249;
	add.s64 	%rd2368, %rd2354, %rd2352;
	setp.lt.u64 	%p1036, %rd2368, %rd2354;
	selp.u64 	%rd2369, 1, 0, %p1036;
	add.s64 	%rd2370, %rd2367, %rd2369;
	mul.lo.s64 	%rd2371, %rd6248, %rd6248;
	mul.hi.u64 	%rd2372, %rd6248, %rd6248;
	add.s64 	%rd2373, %rd2371, %rd2359;
	setp.lt.u64 	%p1037, %rd2373, %rd2371;
	selp.u64 	%rd2374, 1, 0, %p1037;
	add.s64 	%rd2375, %rd2373, %rd2370;
	setp.lt.u64 	%p1038, %rd2375, %rd2373;
	selp.u64 	%rd2376, 1, 0, %p1038;
	add.s64 	%rd2377, %rd2372, %rd2374;
	add.s64 	%rd2378, %rd2377, %rd2376;
	mul.lo.s64 	%rd2379, %rd6247, %rd6248;
	mul.hi.u64 	%rd2380, %rd6248, %rd6247;
	add.s64 	%rd2381, %rd2379, %rd2364;
	setp.lt.u64 	%p1039, %rd2381, %rd2379;
	selp.u64 	%rd2382, 1, 0, %p1039;
	add.s64 	%rd2383, %rd2381, %rd2378;
	setp.lt.u64 	%p1040, %rd2383, %rd2381;
	selp.u64 	%rd2384, 1, 0, %p1040;
	add.s64 	%rd2385, %rd2380, %rd2382;
	add.s64 	%rd2386, %rd2385, %rd2384;
	mul.lo.s64 	%rd2387, %rd6246, %rd6248;
	mul.hi.u64 	%rd2388, %rd6248, %rd6246;
	add.s64 	%rd2389, %rd2387, %rd2366;
	setp.lt.u64 	%p1041, %rd2389, %rd2387;
	selp.u64 	%rd2390, 1, 0, %p1041;
	add.s64 	%rd2391, %rd2389, %rd2386;
	setp.lt.u64 	%p1042, %rd2391, %rd2389;
	selp.u64 	%rd2392, 1, 0, %p1042;
	add.s64 	%rd2393, %rd2388, %rd2390;
	add.s64 	%rd2394, %rd2393, %rd2392;
	mul.hi.u64 	%rd2395, %rd6247, %rd6249;
	add.s64 	%rd2396, %rd2357, %rd2375;
	setp.lt.u64 	%p1043, %rd2396, %rd2357;
	selp.u64 	%rd2397, 1, 0, %p1043;
	add.s64 	%rd2398, %rd2395, %rd2397;
	mul.hi.u64 	%rd2399, %rd6247, %rd6248;
	add.s64 	%rd2400, %rd2379, %rd2383;
	setp.lt.u64 	%p1044, %rd2400, %rd2379;
	selp.u64 	%rd2401, 1, 0, %p1044;
	add.s64 	%rd2402, %rd2400, %rd2398;
	setp.lt.u64 	%p1045, %rd2402, %rd2400;
	selp.u64 	%rd2403, 1, 0, %p1045;
	add.s64 	%rd2404, %rd2399, %rd2401;
	add.s64 	%rd2405, %rd2404, %rd2403;
	mul.lo.s64 	%rd2406, %rd6247, %rd6247;
	mul.hi.u64 	%rd2407, %rd6247, %rd6247;
	add.s64 	%rd2408, %rd2406, %rd2391;
	setp.lt.u64 	%p1046, %rd2408, %rd2406;
	selp.u64 	%rd2409, 1, 0, %p1046;
	add.s64 	%rd2410, %rd2408, %rd2405;
	setp.lt.u64 	%p1047, %rd2410, %rd2408;
	selp.u64 	%rd2411, 1, 0, %p1047;
	add.s64 	%rd2412, %rd2407, %rd2409;
	add.s64 	%rd2413, %rd2412, %rd2411;
	mul.lo.s64 	%rd2414, %rd6246, %rd6247;
	mul.hi.u64 	%rd2415, %rd6247, %rd6246;
	add.s64 	%rd2416, %rd2414, %rd2394;
	setp.lt.u64 	%p1048, %rd2416, %rd2414;
	selp.u64 	%rd2417, 1, 0, %p1048;
	add.s64 	%rd2418, %rd2416, %rd2413;
	setp.lt.u64 	%p1049, %rd2418, %rd2416;
	selp.u64 	%rd2419, 1, 0, %p1049;
	add.s64 	%rd2420, %rd2415, %rd2417;
	add.s64 	%rd2421, %rd2420, %rd2419;
	mul.hi.u64 	%rd2422, %rd6246, %rd6249;
	add.s64 	%rd2423, %rd2362, %rd2402;
	setp.lt.u64 	%p1050, %rd2423, %rd2362;
	selp.u64 	%rd2424, 1, 0, %p1050;
	add.s64 	%rd2425, %rd2422, %rd2424;
	mul.hi.u64 	%rd2426, %rd6246, %rd6248;
	add.s64 	%rd2427, %rd2387, %rd2410;
	setp.lt.u64 	%p1051, %rd2427, %rd2387;
	selp.u64 	%rd2428, 1, 0, %p1051;
	add.s64 	%rd2429, %rd2427, %rd2425;
	setp.lt.u64 	%p1052, %rd2429, %rd2427;
	selp.u64 	%rd2430, 1, 0, %p1052;
	add.s64 	%rd2431, %rd2426, %rd2428;
	add.s64 	%rd2432, %rd2431, %rd2430;
	mul.hi.u64 	%rd2433, %rd6246, %rd6247;
	add.s64 	%rd2434, %rd2414, %rd2418;
	setp.lt.u64 	%p1053, %rd2434, %rd2414;
	selp.u64 	%rd2435, 1, 0, %p1053;
	add.s64 	%rd2436, %rd2434, %rd2432;
	setp.lt.u64 	%p1054, %rd2436, %rd2434;
	selp.u64 	%rd2437, 1, 0, %p1054;
	add.s64 	%rd2438, %rd2433, %rd2435;
	add.s64 	%rd2439, %rd2438, %rd2437;
	mul.lo.s64 	%rd2440, %rd6246, %rd6246;
	mul.hi.u64 	%rd2441, %rd6246, %rd6246;
	add.s64 	%rd2442, %rd2440, %rd2421;
	setp.lt.u64 	%p1055, %rd2442, %rd2440;
	selp.u64 	%rd2443, 1, 0, %p1055;
	add.s64 	%rd2444, %rd2442, %rd2439;
	setp.lt.u64 	%p1056, %rd2444, %rd2442;
	selp.u64 	%rd2445, 1, 0, %p1056;
	add.s64 	%rd2446, %rd2441, %rd2443;
	add.s64 	%rd2447, %rd2446, %rd2445;
	mov.b64 	%rd2448, 977;
	mul.hi.u64 	%rd2449, %rd2429, %rd2448;
	mul.lo.s64 	%rd2450, %rd2436, 977;
	mul.hi.u64 	%rd2451, %rd2436, %rd2448;
	add.s64 	%rd2452, %rd2450, %rd2449;
	setp.lt.u64 	%p1057, %rd2452, %rd2450;
	selp.u64 	%rd2453, 1, 0, %p1057;
	add.s64 	%rd2454, %rd2451, %rd2453;
	mul.lo.s64 	%rd2455, %rd2444, 977;
	mul.hi.u64 	%rd2456, %rd2444, %rd2448;
	add.s64 	%rd2457, %rd2455, %rd2454;
	setp.lt.u64 	%p1058, %rd2457, %rd2455;
	selp.u64 	%rd2458, 1, 0, %p1058;
	add.s64 	%rd2459, %rd2456, %rd2458;
	mul.lo.s64 	%rd2460, %rd2447, 977;
	mul.hi.u64 	%rd2461, %rd2447, %rd2448;
	add.s64 	%rd2462, %rd2460, %rd2459;
	setp.lt.u64 	%p1059, %rd2462, %rd2460;
	selp.u64 	%rd2463, 1, 0, %p1059;
	add.s64 	%rd2464, %rd2461, %rd2463;
	shl.b64 	%rd2465, %rd2429, 32;
	mov.b64 	{%r117, %r118}, %rd2429;
	mov.b64 	{%r119, %r120}, %rd2436;
	mov.b64 	%rd2466, {%r118, %r119};
	mov.b64 	{%r121, %r122}, %rd2444;
	mov.b64 	%rd2467, {%r120, %r121};
	mov.b64 	{%r123, %r124}, %rd2447;
	mov.b64 	%rd2468, {%r122, %r123};
	shr.u64 	%rd2469, %rd2447, 32;
	mad.lo.s64 	%rd2470, %rd2429, 977, %rd2465;
	setp.lt.u64 	%p1060, %rd2470, %rd2465;
	selp.u64 	%rd2471, 1, 0, %p1060;
	add.s64 	%rd2472, %rd2466, %rd2471;
	add.s64 	%rd2473, %rd2472, %rd2452;
	setp.lt.u64 	%p1061, %rd2473, %rd2466;
	setp.eq.s64 	%p1062, %rd2473, %rd2466;
	and.pred  	%p1063, %p1060, %p1062;
	or.pred  	%p1064, %p1061, %p1063;
	selp.u64 	%rd2474, 1, 0, %p1064;
	add.s64 	%rd2475, %rd2467, %rd2474;
	add.s64 	%rd2476, %rd2475, %rd2457;
	setp.lt.u64 	%p1065, %rd2476, %rd2467;
	setp.eq.s64 	%p1066, %rd2476, %rd2467;
	and.pred  	%p1067, %p1064, %p1066;
	or.pred  	%p1068, %p1065, %p1067;
	selp.u64 	%rd2477, 1, 0, %p1068;
	add.s64 	%rd2478, %rd2468, %rd2477;
	add.s64 	%rd2479, %rd2478, %rd2462;
	setp.lt.u64 	%p1069, %rd2479, %rd2468;
	setp.eq.s64 	%p1070, %rd2479, %rd2468;
	and.pred  	%p1071, %p1068, %p1070;
	or.pred  	%p1072, %p1069, %p1071;
	selp.u64 	%rd2480, 1, 0, %p1072;
	add.s64 	%rd2481, %rd2469, %rd2480;
	add.s64 	%rd2482, %rd2481, %rd2464;
	mad.lo.s64 	%rd339, %rd6249, %rd6249, %rd2470;
	setp.lt.u64 	%p1073, %rd339, %rd2470;
	selp.u64 	%rd2483, 1, 0, %p1073;
	add.s64 	%rd2484, %rd2473, %rd2368;
	add.s64 	%rd340, %rd2484, %rd2483;
	setp.lt.u64 	%p1074, %rd340, %rd2368;
	setp.eq.s64 	%p1075, %rd340, %rd2368;
	and.pred  	%p1076, %p1073, %p1075;
	or.pred  	%p1077, %p1074, %p1076;
	selp.u64 	%rd2485, 1, 0, %p1077;
	add.s64 	%rd2486, %rd2476, %rd2396;
	add.s64 	%rd341, %rd2486, %rd2485;
	setp.lt.u64 	%p1078, %rd341, %rd2396;
	setp.eq.s64 	%p1079, %rd341, %rd2396;
	and.pred  	%p1080, %p1077, %p1079;
	or.pred  	%p1081, %p1078, %p1080;
	selp.u64 	%rd2487, 1, 0, %p1081;
	add.s64 	%rd2488, %rd2479, %rd2423;
	add.s64 	%rd342, %rd2488, %rd2487;
	setp.lt.u64 	%p1082, %rd342, %rd2423;
	setp.eq.s64 	%p1083, %rd342, %rd2423;
	and.pred  	%p1084, %p1081, %p1083;
	or.pred  	%p1085, %p1082, %p1084;
	selp.u64 	%rd2489, 1, 0, %p1085;
	add.s64 	%rd343, %rd2482, %rd2489;
	mov.b32 	%r355, 0;
	mov.u64 	%rd6458, %rd6246;
	mov.u64 	%rd6459, %rd6247;
	mov.u64 	%rd6460, %rd6248;
	mov.u64 	%rd6461, %rd6249;
	mov.u64 	%rd6462, %rd6250;
	mov.u64 	%rd6463, %rd6251;
	mov.u64 	%rd6464, %rd6252;
	mov.u64 	%rd6465, %rd6253;
	mov.u64 	%rd6466, %rd6254;
	mov.u64 	%rd6467, %rd6255;
	mov.u64 	%rd6468, %rd6256;
	mov.u64 	%rd6469, %rd6257;
$L__BB3_89:
	mov.u64 	%rd355, %rd6469;
	mov.u64 	%rd354, %rd6468;
	mov.u64 	%rd353, %rd6467;
	mov.u64 	%rd352, %rd6466;
	mov.u64 	%rd351, %rd6465;
	mov.u64 	%rd350, %rd6464;
	mov.u64 	%rd349, %rd6463;
	mov.u64 	%rd348, %rd6462;
	mov.u64 	%rd347, %rd6461;
	mov.u64 	%rd346, %rd6460;
	mov.u64 	%rd345, %rd6459;
	mov.u64 	%rd344, %rd6458;
	or.b64  	%rd2490, %rd346, %rd347;
	or.b64  	%rd2491, %rd2490, %rd345;
	or.b64  	%rd2492, %rd2491, %rd344;
	setp.eq.s64 	%p1086, %rd2492, 0;
	mov.u64 	%rd6458, %rd6246;
	mov.u64 	%rd6459, %rd6247;
	mov.u64 	%rd6460, %rd6248;
	mov.u64 	%rd6461, %rd6249;
	mov.u64 	%rd6462, %rd6250;
	mov.u64 	%rd6463, %rd6251;
	mov.u64 	%rd6464, %rd6252;
	mov.u64 	%rd6465, %rd6253;
	mov.u64 	%rd6466, %rd6254;
	mov.u64 	%rd6467, %rd6255;
	mov.u64 	%rd6468, %rd6256;
	mov.u64 	%rd6469, %rd6257;
	@%p1086 bra 	$L__BB3_208;
	or.b64  	%rd2493, %rd6248, %rd6249;
	or.b64  	%rd2494, %rd2493, %rd6247;
	or.b64  	%rd2495, %rd2494, %rd6246;
	setp.eq.s64 	%p1087, %rd2495, 0;
	mov.u64 	%rd6458, %rd344;
	mov.u64 	%rd6459, %rd345;
	mov.u64 	%rd6460, %rd346;
	mov.u64 	%rd6461, %rd347;
	mov.u64 	%rd6462, %rd348;
	mov.u64 	%rd6463, %rd349;
	mov.u64 	%rd6464, %rd350;
	mov.u64 	%rd6465, %rd351;
	mov.u64 	%rd6466, %rd352;
	mov.u64 	%rd6467, %rd353;
	mov.u64 	%rd6468, %rd354;
	mov.u64 	%rd6469, %rd355;
	@%p1087 bra 	$L__BB3_208;
	mul.hi.u64 	%rd2496, %rd347, %rd347;
	mul.lo.s64 	%rd2497, %rd346, %rd347;
	mul.hi.u64 	%rd2498, %rd347, %rd346;
	add.s64 	%rd2499, %rd2497, %rd2496;
	setp.lt.u64 	%p1088, %rd2499, %rd2497;
	selp.u64 	%rd2500, 1, 0, %p1088;
	add.s64 	%rd2501, %rd2498, %rd2500;
	mul.lo.s64 	%rd2502, %rd345, %rd347;
	mul.hi.u64 	%rd2503, %rd347, %rd345;
	add.s64 	%rd2504, %rd2502, %rd2501;
	setp.lt.u64 	%p1089, %rd2504, %rd2502;
	selp.u64 	%rd2505, 1, 0, %p1089;
	add.s64 	%rd2506, %rd2503, %rd2505;
	mul.lo.s64 	%rd2507, %rd344, %rd347;
	mul.hi.u64 	%rd2508, %rd347, %rd344;
	add.s64 	%rd2509, %rd2507, %rd2506;
	setp.lt.u64 	%p1090, %rd2509, %rd2507;
	selp.u64 	%rd2510, 1, 0, %p1090;
	add.s64 	%rd2511, %rd2508, %rd2510;
	mul.hi.u64 	%rd2512, %rd346, %rd347;
	add.s64 	%rd2513, %rd2499, %rd2497;
	setp.lt.u64 	%p1091, %rd2513, %rd2499;
	selp.u64 	%rd2514, 1, 0, %p1091;
	add.s64 	%rd2515, %rd2512, %rd2514;
	mul.lo.s64 	%rd2516, %rd346, %rd346;
	mul.hi.u64 	%rd2517, %rd346, %rd346;
	add.s64 	%rd2518, %rd2516, %rd2504;
	setp.lt.u64 	%p1092, %rd2518, %rd2516;
	selp.u64 	%rd2519, 1, 0, %p1092;
	add.s64 	%rd2520, %rd2518, %rd2515;
	setp.lt.u64 	%p1093, %rd2520, %rd2518;
	selp.u64 	%rd2521, 1, 0, %p1093;
	add.s64 	%rd2522, %rd2517, %rd2519;
	add.s64 	%rd2523, %rd2522, %rd2521;
	mul.lo.s64 	%rd2524, %rd345, %rd346;
	mul.hi.u64 	%rd2525, %rd346, %rd345;
	add.s64 	%rd2526, %rd2524, %rd2509;
	setp.lt.u64 	%p1094, %rd2526, %rd2524;
	selp.u64 	%rd2527, 1, 0, %p1094;
	add.s64 	%rd2528, %rd2526, %rd2523;
	setp.lt.u64 	%p1095, %rd2528, %rd2526;
	selp.u64 	%rd2529, 1, 0, %p1095;
	add.s64 	%rd2530, %rd2525, %rd2527;
	add.s64 	%rd2531, %rd2530, %rd2529;
	mul.lo.s64 	%rd2532, %rd344, %rd346;
	mul.hi.u64 	%rd2533, %rd346, %rd344;
	add.s64 	%rd2534, %rd2532, %rd2511;
	setp.lt.u64 	%p1096, %rd2534, %rd2532;
	selp.u64 	%rd2535, 1, 0, %p1096;
	add.s64 	%rd2536, %rd2534, %rd2531;
	setp.lt.u64 	%p1097, %rd2536, %rd2534;
	selp.u64 	%rd2537, 1, 0, %p1097;
	add.s64 	%rd2538, %rd2533, %rd2535;
	add.s64 	%rd2539, %rd2538, %rd2537;
	mul.hi.u64 	%rd2540, %rd345, %rd347;
	add.s64 	%rd2541, %rd2502, %rd2520;
	setp.lt.u64 	%p1098, %rd2541, %rd2502;
	selp.u64 	%rd2542, 1, 0, %p1098;
	add.s64 	%rd2543, %rd2540, %rd2542;
	mul.hi.u64 	%rd2544, %rd345, %rd346;
	add.s64 	%rd2545, %rd2524, %rd2528;
	setp.lt.u64 	%p1099, %rd2545, %rd2524;
	selp.u64 	%rd2546, 1, 0, %p1099;
	add.s64 	%rd2547, %rd2545, %rd2543;
	setp.lt.u64 	%p1100, %rd2547, %rd2545;
	selp.u64 	%rd2548, 1, 0, %p1100;
	add.s64 	%rd2549, %rd2544, %rd2546;
	add.s64 	%rd2550, %rd2549, %rd2548;
	mul.lo.s64 	%rd2551, %rd345, %rd345;
	mul.hi.u64 	%rd2552, %rd345, %rd345;
	add.s64 	%rd2553, %rd2551, %rd2536;
	setp.lt.u64 	%p1101, %rd2553, %rd2551;
	selp.u64 	%rd2554, 1, 0, %p1101;
	add.s64 	%rd2555, %rd2553, %rd2550;
	setp.lt.u64 	%p1102, %rd2555, %rd2553;
	selp.u64 	%rd2556, 1, 0, %p1102;
	add.s64 	%rd2557, %rd2552, %rd2554;
	add.s64 	%rd2558, %rd2557, %rd2556;
	mul.lo.s64 	%rd2559, %rd344, %rd345;
	mul.hi.u64 	%rd2560, %rd345, %rd344;
	add.s64 	%rd2561, %rd2559, %rd2539;
	setp.lt.u64 	%p1103, %rd2561, %rd2559;
	selp.u64 	%rd2562, 1, 0, %p1103;
	add.s64 	%rd2563, %rd2561, %rd2558;
	setp.lt.u64 	%p1104, %rd2563, %rd2561;
	selp.u64 	%rd2564, 1, 0, %p1104;
	add.s64 	%rd2565, %rd2560, %rd2562;
	add.s64 	%rd2566, %rd2565, %rd2564;
	mul.hi.u64 	%rd2567, %rd344, %rd347;
	add.s64 	%rd2568, %rd2507, %rd2547;
	setp.lt.u64 	%p1105, %rd2568, %rd2507;
	selp.u64 	%rd2569, 1, 0, %p1105;
	add.s64 	%rd2570, %rd2567, %rd2569;
	mul.hi.u64 	%rd2571, %rd344, %rd346;
	add.s64 	%rd2572, %rd2532, %rd2555;
	setp.lt.u64 	%p1106, %rd2572, %rd2532;
	selp.u64 	%rd2573, 1, 0, %p1106;
	add.s64 	%rd2574, %rd2572, %rd2570;
	setp.lt.u64 	%p1107, %rd2574, %rd2572;
	selp.u64 	%rd2575, 1, 0, %p1107;
	add.s64 	%rd2576, %rd2571, %rd2573;
	add.s64 	%rd2577, %rd2576, %rd2575;
	mul.hi.u64 	%rd2578, %rd344, %rd345;
	add.s64 	%rd2579, %rd2559, %rd2563;
	setp.lt.u64 	%p1108, %rd2579, %rd2559;
	selp.u64 	%rd2580, 1, 0, %p1108;
	add.s64 	%rd2581, %rd2579, %rd2577;
	setp.lt.u64 	%p1109, %rd2581, %rd2579;
	selp.u64 	%rd2582, 1, 0, %p1109;
	add.s64 	%rd2583, %rd2578, %rd2580;
	add.s64 	%rd2584, %rd2583, %rd2582;
	mul.lo.s64 	%rd2585, %rd344, %rd344;
	mul.hi.u64 	%rd2586, %rd344, %rd344;
	add.s64 	%rd2587, %rd2585, %rd2566;
	setp.lt.u64 	%p1110, %rd2587, %rd2585;
	selp.u64 	%rd2588, 1, 0, %p1110;
	add.s64 	%rd2589, %rd2587, %rd2584;
	setp.lt.u64 	%p1111, %rd2589, %rd2587;
	selp.u64 	%rd2590, 1, 0, %p1111;
	add.s64 	%rd2591, %rd2586, %rd2588;
	add.s64 	%rd2592, %rd2591, %rd2590;
	mov.b64 	%rd2593, 977;
	mul.hi.u64 	%rd2594, %rd2574, %rd2593;
	mul.lo.s64 	%rd2595, %rd2581, 977;
	mul.hi.u64 	%rd2596, %rd2581, %rd2593;
	add.s64 	%rd2597, %rd2595, %rd2594;
	setp.lt.u64 	%p1112, %rd2597, %rd2595;
	selp.u64 	%rd2598, 1, 0, %p1112;
	add.s64 	%rd2599, %rd2596, %rd2598;
	mul.lo.s64 	%rd2600, %rd2589, 977;
	mul.hi.u64 	%rd2601, %rd2589, %rd2593;
	add.s64 	%rd2602, %rd2600, %rd2599;
	setp.lt.u64 	%p1113, %rd2602, %rd2600;
	selp.u64 	%rd2603, 1, 0, %p1113;
	add.s64 	%rd2604, %rd2601, %rd2603;
	mul.lo.s64 	%rd2605, %rd2592, 977;
	mul.hi.u64 	%rd2606, %rd2592, %rd2593;
	add.s64 	%rd2607, %rd2605, %rd2604;
	setp.lt.u64 	%p1114, %rd2607, %rd2605;
	selp.u64 	%rd2608, 1, 0, %p1114;
	add.s64 	%rd2609, %rd2606, %rd2608;
	shl.b64 	%rd2610, %rd2574, 32;
	mov.b64 	{%r125, %r126}, %rd2574;
	mov.b64 	{%r127, %r128}, %rd2581;
	mov.b64 	%rd2611, {%r126, %r127};
	mov.b64 	{%r129, %r130}, %rd2589;
	mov.b64 	%rd2612, {%r128, %r129};
	mov.b64 	{%r131, %r132}, %rd2592;
	mov.b64 	%rd2613, {%r130, %r131};
	shr.u64 	%rd2614, %rd2592, 32;
	mad.lo.s64 	%rd2615, %rd2574, 977, %rd2610;
	setp.lt.u64 	%p1115, %rd2615, %rd2610;
	selp.u64 	%rd2616, 1, 0, %p1115;
	add.s64 	%rd2617, %rd2611, %rd2616;
	add.s64 	%rd2618, %rd2617, %rd2597;
	setp.lt.u64 	%p1116, %rd2618, %rd2611;
	setp.eq.s64 	%p1117, %rd2618, %rd2611;
	and.pred  	%p1118, %p1115, %p1117;
	or.pred  	%p1119, %p1116, %p1118;
	selp.u64 	%rd2619, 1, 0, %p1119;
	add.s64 	%rd2620, %rd2612, %rd2619;
	add.s64 	%rd2621, %rd2620, %rd2602;
	setp.lt.u64 	%p1120, %rd2621, %rd2612;
	setp.eq.s64 	%p1121, %rd2621, %rd2612;
	and.pred  	%p1122, %p1119, %p1121;
	or.pred  	%p1123, %p1120, %p1122;
	selp.u64 	%rd2622, 1, 0, %p1123;
	add.s64 	%rd2623, %rd2613, %rd2622;
	add.s64 	%rd2624, %rd2623, %rd2607;
	setp.lt.u64 	%p1124, %rd2624, %rd2613;
	setp.eq.s64 	%p1125, %rd2624, %rd2613;
	and.pred  	%p1126, %p1123, %p1125;
	or.pred  	%p1127, %p1124, %p1126;
	selp.u64 	%rd2625, 1, 0, %p1127;
	add.s64 	%rd2626, %rd2614, %rd2625;
	add.s64 	%rd2627, %rd2626, %rd2609;
	mad.lo.s64 	%rd6290, %rd347, %rd347, %rd2615;
	setp.lt.u64 	%p1128, %rd6290, %rd2615;
	selp.u64 	%rd2628, 1, 0, %p1128;
	add.s64 	%rd2629, %rd2618, %rd2513;
	add.s64 	%rd6289, %rd2629, %rd2628;
	setp.lt.u64 	%p1129, %rd6289, %rd2513;
	setp.eq.s64 	%p1130, %rd6289, %rd2513;
	and.pred  	%p1131, %p1128, %p1130;
	or.pred  	%p1132, %p1129, %p1131;
	selp.u64 	%rd2630, 1, 0, %p1132;
	add.s64 	%rd2631, %rd2621, %rd2541;
	add.s64 	%rd6288, %rd2631, %rd2630;
	setp.lt.u64 	%p1133, %rd6288, %rd2541;
	setp.eq.s64 	%p1134, %rd6288, %rd2541;
	and.pred  	%p1135, %p1132, %p1134;
	or.pred  	%p1136, %p1133, %p1135;
	selp.u64 	%rd2632, 1, 0, %p1136;
	add.s64 	%rd2633, %rd2624, %rd2568;
	add.s64 	%rd6287, %rd2633, %rd2632;
	setp.lt.u64 	%p1137, %rd6287, %rd2568;
	setp.eq.s64 	%p1138, %rd6287, %rd2568;
	and.pred  	%p1139, %p1136, %p1138;
	or.pred  	%p1140, %p1137, %p1139;
	selp.u64 	%rd2634, 1, 0, %p1140;
	add.s64 	%rd6282, %rd2627, %rd2634;
	setp.eq.s64 	%p1141, %rd6282, 0;
	@%p1141 bra 	$L__BB3_94;
	mov.u64 	%rd6284, %rd6289;
	mov.u64 	%rd6285, %rd6288;
	mov.u64 	%rd6286, %rd6287;
$L__BB3_93:
	mul.lo.s64 	%rd2636, %rd6282, 977;
	shl.b64 	%rd2637, %rd6282, 32;
	add.s64 	%rd6290, %rd2636, %rd6290;
	setp.lt.u64 	%p1142, %rd6290, %rd2636;
	selp.u64 	%rd2638, 1, 0, %p1142;
	add.s64 	%rd2639, %rd2637, %rd6284;
	add.s64 	%rd6289, %rd2639, %rd2638;
	setp.lt.u64 	%p1143, %rd6289, %rd6284;
	setp.eq.s64 	%p1144, %rd6289, %rd6284;
	and.pred  	%p1145, %p1142, %p1144;
	or.pred  	%p1146, %p1143, %p1145;
	selp.u64 	%rd2640, 1, 0, %p1146;
	add.s64 	%rd6288, %rd6285, %rd2640;
	setp.lt.u64 	%p1147, %rd6288, %rd6285;
	selp.u64 	%rd2641, 1, 0, %p1147;
	add.s64 	%rd6287, %rd6286, %rd2641;
	setp.lt.u64 	%p1148, %rd6287, %rd6286;
	mov.b64 	%rd6282, 1;
	mov.u64 	%rd6284, %rd6289;
	mov.u64 	%rd6285, %rd6288;
	mov.u64 	%rd6286, %rd6287;
	@%p1148 bra 	$L__BB3_93;
$L__BB3_94:
	ld.const.u64 	%rd374, [SECP256K1_P];
	setp.lt.u64 	%p1150, %rd6290, %rd374;
	selp.u64 	%rd375, 1, 0, %p1150;
	ld.const.u64 	%rd376, [SECP256K1_P+8];
	setp.lt.u64 	%p1151, %rd6289, %rd376;
	setp.eq.s64 	%p1152, %rd6289, %rd376;
	and.pred  	%p1153, %p1150, %p1152;
	or.pred  	%p1155, %p1151, %p1153;
	selp.u64 	%rd377, 1, 0, %p1155;
	ld.const.u64 	%rd378, [SECP256K1_P+16];
	setp.lt.u64 	%p1156, %rd6288, %rd378;
	setp.eq.s64 	%p1157, %rd6288, %rd378;
	and.pred  	%p1158, %p1157, %p1155;
	or.pred  	%p76, %p1156, %p1158;
	ld.const.u64 	%rd379, [SECP256K1_P+24];
	setp.lt.u64 	%p1160, %rd6287, %rd379;
	mov.pred 	%p3106, 0;
	@%p1160 bra 	$L__BB3_96;
	not.pred 	%p1161, %p76;
	setp.ne.s64 	%p1162, %rd6287, %rd379;
	or.pred  	%p3106, %p1162, %p1161;
$L__BB3_96:
	setp.eq.s64 	%p1163, %rd343, 0;
	selp.u64 	%rd2642, 1, 0, %p76;
	add.s64 	%rd2643, %rd379, %rd2642;
	selp.b64 	%rd2644, %rd2643, 0, %p3106;
	sub.s64 	%rd380, %rd6287, %rd2644;
	add.s64 	%rd2645, %rd378, %rd377;
	selp.b64 	%rd2646, %rd2645, 0, %p3106;
	sub.s64 	%rd381, %rd6288, %rd2646;
	add.s64 	%rd2647, %rd376, %rd375;
	selp.b64 	%rd2648, %rd2647, 0, %p3106;
	sub.s64 	%rd382, %rd6289, %rd2648;
	selp.b64 	%rd2649, %rd374, 0, %p3106;
	sub.s64 	%rd383, %rd6290, %rd2649;
	mov.u64 	%rd6296, %rd342;
	mov.u64 	%rd6297, %rd341;
	mov.u64 	%rd6298, %rd340;
	mov.u64 	%rd6299, %rd339;
	@%p1163 bra 	$L__BB3_99;
	mov.u64 	%rd6291, %rd343;
	mov.u64 	%rd6299, %rd339;
	mov.u64 	%rd6293, %rd340;
	mov.u64 	%rd6294, %rd341;
	mov.u64 	%rd6295, %rd342;
$L__BB3_98:
	mul.lo.s64 	%rd2651, %rd6291, 977;
	shl.b64 	%rd2652, %rd6291, 32;
	add.s64 	%rd6299, %rd2651, %rd6299;
	setp.lt.u64 	%p1164, %rd6299, %rd2651;
	selp.u64 	%rd2653, 1, 0, %p1164;
	add.s64 	%rd2654, %rd2652, %rd6293;
	add.s64 	%rd6298, %rd2654, %rd2653;
	setp.lt.u64 	%p1165, %rd6298, %rd6293;
	setp.eq.s64 	%p1166, %rd6298, %rd6293;
	and.pred  	%p1167, %p1164, %p1166;
	or.pred  	%p1168, %p1165, %p1167;
	selp.u64 	%rd2655, 1, 0, %p1168;
	add.s64 	%rd6297, %rd6294, %rd2655;
	setp.lt.u64 	%p1169, %rd6297, %rd6294;
	selp.u64 	%rd2656, 1, 0, %p1169;
	add.s64 	%rd6296, %rd6295, %rd2656;
	setp.lt.u64 	%p1170, %rd6296, %rd6295;
	mov.b64 	%rd6291, 1;
	mov.u64 	%rd6293, %rd6298;
	mov.u64 	%rd6294, %rd6297;
	mov.u64 	%rd6295, %rd6296;
	@%p1170 bra 	$L__BB3_98;
$L__BB3_99:
	setp.lt.u64 	%p1172, %rd6299, %rd374;
	selp.u64 	%rd397, 1, 0, %p1172;
	setp.lt.u64 	%p1173, %rd6298, %rd376;
	setp.eq.s64 	%p1174, %rd6298, %rd376;
	and.pred  	%p1175, %p1172, %p1174;
	or.pred  	%p1176, %p1173, %p1175;
	selp.u64 	%rd398, 1, 0, %p1176;
	setp.lt.u64 	%p1177, %rd6297, %rd378;
	setp.eq.s64 	%p1178, %rd6297, %rd378;
	and.pred  	%p1179, %p1178, %p1176;
	or.pred  	%p79, %p1177, %p1179;
	setp.lt.u64 	%p1180, %rd6296, %rd379;
	mov.pred 	%p3107, 0;
	@%p1180 bra 	$L__BB3_101;
	not.pred 	%p1181, %p79;
	setp.ne.s64 	%p1182, %rd6296, %rd379;
	or.pred  	%p3107, %p1182, %p1181;
$L__BB3_101:
	selp.u64 	%rd2657, 1, 0, %p79;
	add.s64 	%rd2658, %rd379, %rd2657;
	selp.b64 	%rd2659, %rd2658, 0, %p3107;
	sub.s64 	%rd399, %rd6296, %rd2659;
	add.s64 	%rd2660, %rd378, %rd398;
	selp.b64 	%rd2661, %rd2660, 0, %p3107;
	sub.s64 	%rd400, %rd6297, %rd2661;
	add.s64 	%rd2662, %rd376, %rd397;
	selp.b64 	%rd2663, %rd2662, 0, %p3107;
	sub.s64 	%rd401, %rd6298, %rd2663;
	selp.b64 	%rd2664, %rd374, 0, %p3107;
	sub.s64 	%rd402, %rd6299, %rd2664;
	mul.hi.u64 	%rd2665, %rd355, %rd402;
	mul.lo.s64 	%rd2666, %rd401, %rd355;
	mul.hi.u64 	%rd2667, %rd355, %rd401;
	add.s64 	%rd2668, %rd2666, %rd2665;
	setp.lt.u64 	%p1183, %rd2668, %rd2666;
	selp.u64 	%rd2669, 1, 0, %p1183;
	add.s64 	%rd2670, %rd2667, %rd2669;
	mul.lo.s64 	%rd2671, %rd400, %rd355;
	mul.hi.u64 	%rd2672, %rd355, %rd400;
	add.s64 	%rd2673, %rd2671, %rd2670;
	setp.lt.u64 	%p1184, %rd2673, %rd2671;
	selp.u64 	%rd2674, 1, 0, %p1184;
	add.s64 	%rd2675, %rd2672, %rd2674;
	mul.lo.s64 	%rd2676, %rd399, %rd355;
	mul.hi.u64 	%rd2677, %rd355, %rd399;
	add.s64 	%rd2678, %rd2676, %rd2675;
	setp.lt.u64 	%p1185, %rd2678, %rd2676;
	selp.u64 	%rd2679, 1, 0, %p1185;
	add.s64 	%rd2680, %rd2677, %rd2679;
	mul.lo.s64 	%rd2681, %rd402, %rd354;
	mul.hi.u64 	%rd2682, %rd354, %rd402;
	add.s64 	%rd2683, %rd2681, %rd2668;
	setp.lt.u64 	%p1186, %rd2683, %rd2681;
	selp.u64 	%rd2684, 1, 0, %p1186;
	add.s64 	%rd2685, %rd2682, %rd2684;
	mul.lo.s64 	%rd2686, %rd401, %rd354;
	mul.hi.u64 	%rd2687, %rd354, %rd401;
	add.s64 	%rd2688, %rd2686, %rd2673;
	setp.lt.u64 	%p1187, %rd2688, %rd2686;
	selp.u64 	%rd2689, 1, 0, %p1187;
	add.s64 	%rd2690, %rd2688, %rd2685;
	setp.lt.u64 	%p1188, %rd2690, %rd2688;
	selp.u64 	%rd2691, 1, 0, %p1188;
	add.s64 	%rd2692, %rd2687, %rd2689;
	add.s64 	%rd2693, %rd2692, %rd2691;
	mul.lo.s64 	%rd2694, %rd400, %rd354;
	mul.hi.u64 	%rd2695, %rd354, %rd400;
	add.s64 	%rd2696, %rd2694, %rd2678;
	setp.lt.u64 	%p1189, %rd2696, %rd2694;
	selp.u64 	%rd2697, 1, 0, %p1189;
	add.s64 	%rd2698, %rd2696, %rd2693;
	setp.lt.u64 	%p1190, %rd2698, %rd2696;
	selp.u64 	%rd2699, 1, 0, %p1190;
	add.s64 	%rd2700, %rd2695, %rd2697;
	add.s64 	%rd2701, %rd2700, %rd2699;
	mul.lo.s64 	%rd2702, %rd399, %rd354;
	mul.hi.u64 	%rd2703, %rd354, %rd399;
	add.s64 	%rd2704, %rd2702, %rd2680;
	setp.lt.u64 	%p1191, %rd2704, %rd2702;
	selp.u64 	%rd2705, 1, 0, %p1191;
	add.s64 	%rd2706, %rd2704, %rd2701;
	setp.lt.u64 	%p1192, %rd2706, %rd2704;
	selp.u64 	%rd2707, 1, 0, %p1192;
	add.s64 	%rd2708, %rd2703, %rd2705;
	add.s64 	%rd2709, %rd2708, %rd2707;
	mul.lo.s64 	%rd2710, %rd402, %rd353;
	mul.hi.u64 	%rd2711, %rd353, %rd402;
	add.s64 	%rd2712, %rd2710, %rd2690;
	setp.lt.u64 	%p1193, %rd2712, %rd2710;
	selp.u64 	%rd2713, 1, 0, %p1193;
	add.s64 	%rd2714, %rd2711, %rd2713;
	mul.lo.s64 	%rd2715, %rd401, %rd353;
	mul.hi.u64 	%rd2716, %rd353, %rd401;
	add.s64 	%rd2717, %rd2715, %rd2698;
	setp.lt.u64 	%p1194, %rd2717, %rd2715;
	selp.u64 	%rd2718, 1, 0, %p1194;
	add.s64 	%rd2719, %rd2717, %rd2714;
	setp.lt.u64 	%p1195, %rd2719, %rd2717;
	selp.u64 	%rd2720, 1, 0, %p1195;
	add.s64 	%rd2721, %rd2716, %rd2718;
	add.s64 	%rd2722, %rd2721, %rd2720;
	mul.lo.s64 	%rd2723, %rd400, %rd353;
	mul.hi.u64 	%rd2724, %rd353, %rd400;
	add.s64 	%rd2725, %rd2723, %rd2706;
	setp.lt.u64 	%p1196, %rd2725, %rd2723;
	selp.u64 	%rd2726, 1, 0, %p1196;
	add.s64 	%rd2727, %rd2725, %rd2722;
	setp.lt.u64 	%p1197, %rd2727, %rd2725;
	selp.u64 	%rd2728, 1, 0, %p1197;
	add.s64 	%rd2729, %rd2724, %rd2726;
	add.s64 	%rd2730, %rd2729, %rd2728;
	mul.lo.s64 	%rd2731, %rd399, %rd353;
	mul.hi.u64 	%rd2732, %rd353, %rd399;
	add.s64 	%rd2733, %rd2731, %rd2709;
	setp.lt.u64 	%p1198, %rd2733, %rd2731;
	selp.u64 	%rd2734, 1, 0, %p1198;
	add.s64 	%rd2735, %rd2733, %rd2730;
	setp.lt.u64 	%p1199, %rd2735, %rd2733;
	selp.u64 	%rd2736, 1, 0, %p1199;
	add.s64 	%rd2737, %rd2732, %rd2734;
	add.s64 	%rd2738, %rd2737, %rd2736;
	mul.lo.s64 	%rd2739, %rd402, %rd352;
	mul.hi.u64 	%rd2740, %rd352, %rd402;
	add.s64 	%rd2741, %rd2739, %rd2719;
	setp.lt.u64 	%p1200, %rd2741, %rd2739;
	selp.u64 	%rd2742, 1, 0, %p1200;
	add.s64 	%rd2743, %rd2740, %rd2742;
	mul.lo.s64 	%rd2744, %rd401, %rd352;
	mul.hi.u64 	%rd2745, %rd352, %rd401;
	add.s64 	%rd2746, %rd2744, %rd2727;
	setp.lt.u64 	%p1201, %rd2746, %rd2744;
	selp.u64 	%rd2747, 1, 0, %p1201;
	add.s64 	%rd2748, %rd2746, %rd2743;
	setp.lt.u64 	%p1202, %rd2748, %rd2746;
	selp.u64 	%rd2749, 1, 0, %p1202;
	add.s64 	%rd2750, %rd2745, %rd2747;
	add.s64 	%rd2751, %rd2750, %rd2749;
	mul.lo.s64 	%rd2752, %rd400, %rd352;
	mul.hi.u64 	%rd2753, %rd352, %rd400;
	add.s64 	%rd2754, %rd2752, %rd2735;
	setp.lt.u64 	%p1203, %rd2754, %rd2752;
	selp.u64 	%rd2755, 1, 0, %p1203;
	add.s64 	%rd2756, %rd2754, %rd2751;
	setp.lt.u64 	%p1204, %rd2756, %rd2754;
	selp.u64 	%rd2757, 1, 0, %p1204;
	add.s64 	%rd2758, %rd2753, %rd2755;
	add.s64 	%rd2759, %rd2758, %rd2757;
	mul.lo.s64 	%rd2760, %rd399, %rd352;
	mul.hi.u64 	%rd2761, %rd352, %rd399;
	add.s64 	%rd2762, %rd2760, %rd2738;
	setp.lt.u64 	%p1205, %rd2762, %rd2760;
	selp.u64 	%rd2763, 1, 0, %p1205;
	add.s64 	%rd2764, %rd2762, %rd2759;
	setp.lt.u64 	%p1206, %rd2764, %rd2762;
	selp.u64 	%rd2765, 1, 0, %p1206;
	add.s64 	%rd2766, %rd2761, %rd2763;
	add.s64 	%rd2767, %rd2766, %rd2765;
	mov.b64 	%rd2768, 977;
	mul.hi.u64 	%rd2769, %rd2748, %rd2768;
	mul.lo.s64 	%rd2770, %rd2756, 977;
	mul.hi.u64 	%rd2771, %rd2756, %rd2768;
	add.s64 	%rd2772, %rd2770, %rd2769;
	setp.lt.u64 	%p1207, %rd2772, %rd2770;
	selp.u64 	%rd2773, 1, 0, %p1207;
	add.s64 	%rd2774, %rd2771, %rd2773;
	mul.lo.s64 	%rd2775, %rd2764, 977;
	mul.hi.u64 	%rd2776, %rd2764, %rd2768;
	add.s64 	%rd2777, %rd2775, %rd2774;
	setp.lt.u64 	%p1208, %rd2777, %rd2775;
	selp.u64 	%rd2778, 1, 0, %p1208;
	add.s64 	%rd2779, %rd2776, %rd2778;
	mul.lo.s64 	%rd2780, %rd2767, 977;
	mul.hi.u64 	%rd2781, %rd2767, %rd2768;
	add.s64 	%rd2782, %rd2780, %rd2779;
	setp.lt.u64 	%p1209, %rd2782, %rd2780;
	selp.u64 	%rd2783, 1, 0, %p1209;
	add.s64 	%rd2784, %rd2781, %rd2783;
	shl.b64 	%rd2785, %rd2748, 32;
	mov.b64 	{%r133, %r134}, %rd2748;
	mov.b64 	{%r135, %r136}, %rd2756;
	mov.b64 	%rd2786, {%r134, %r135};
	mov.b64 	{%r137, %r138}, %rd2764;
	mov.b64 	%rd2787, {%r136, %r137};
	mov.b64 	{%r139, %r140}, %rd2767;
	mov.b64 	%rd2788, {%r138, %r139};
	shr.u64 	%rd2789, %rd2767, 32;
	mad.lo.s64 	%rd2790, %rd2748, 977, %rd2785;
	setp.lt.u64 	%p1210, %rd2790, %rd2785;
	selp.u64 	%rd2791, 1, 0, %p1210;
	add.s64 	%rd2792, %rd2786, %rd2791;
	add.s64 	%rd2793, %rd2792, %rd2772;
	setp.lt.u64 	%p1211, %rd2793, %rd2786;
	setp.eq.s64 	%p1212, %rd2793, %rd2786;
	and.pred  	%p1213, %p1210, %p1212;
	or.pred  	%p1214, %p1211, %p1213;
	selp.u64 	%rd2794, 1, 0, %p1214;
	add.s64 	%rd2795, %rd2787, %rd2794;
	add.s64 	%rd2796, %rd2795, %rd2777;
	setp.lt.u64 	%p1215, %rd2796, %rd2787;
	setp.eq.s64 	%p1216, %rd2796, %rd2787;
	and.pred  	%p1217, %p1214, %p1216;
	or.pred  	%p1218, %p1215, %p1217;
	selp.u64 	%rd2797, 1, 0, %p1218;
	add.s64 	%rd2798, %rd2788, %rd2797;
	add.s64 	%rd2799, %rd2798, %rd2782;
	setp.lt.u64 	%p1219, %rd2799, %rd2788;
	setp.eq.s64 	%p1220, %rd2799, %rd2788;
	and.pred  	%p1221, %p1218, %p1220;
	or.pred  	%p1222, %p1219, %p1221;
	selp.u64 	%rd2800, 1, 0, %p1222;
	add.s64 	%rd2801, %rd2789, %rd2800;
	add.s64 	%rd2802, %rd2801, %rd2784;
	mad.lo.s64 	%rd6308, %rd402, %rd355, %rd2790;
	setp.lt.u64 	%p1223, %rd6308, %rd2790;
	selp.u64 	%rd2803, 1, 0, %p1223;
	add.s64 	%rd2804, %rd2793, %rd2683;
	add.s64 	%rd6307, %rd2804, %rd2803;
	setp.lt.u64 	%p1224, %rd6307, %rd2683;
	setp.eq.s64 	%p1225, %rd6307, %rd2683;
	and.pred  	%p1226, %p1223, %p1225;
	or.pred  	%p1227, %p1224, %p1226;
	selp.u64 	%rd2805, 1, 0, %p1227;
	add.s64 	%rd2806, %rd2796, %rd2712;
	add.s64 	%rd6306, %rd2806, %rd2805;
	setp.lt.u64 	%p1228, %rd6306, %rd2712;
	setp.eq.s64 	%p1229, %rd6306, %rd2712;
	and.pred  	%p1230, %p1227, %p1229;
	or.pred  	%p1231, %p1228, %p1230;
	selp.u64 	%rd2807, 1, 0, %p1231;
	add.s64 	%rd2808, %rd2799, %rd2741;
	add.s64 	%rd6305, %rd2808, %rd2807;
	setp.lt.u64 	%p1232, %rd6305, %rd2741;
	setp.eq.s64 	%p1233, %rd6305, %rd2741;
	and.pred  	%p1234, %p1231, %p1233;
	or.pred  	%p1235, %p1232, %p1234;
	selp.u64 	%rd2809, 1, 0, %p1235;
	add.s64 	%rd6300, %rd2802, %rd2809;
	setp.eq.s64 	%p1236, %rd6300, 0;
	@%p1236 bra 	$L__BB3_104;
	mov.u64 	%rd6302, %rd6307;
	mov.u64 	%rd6303, %rd6306;
	mov.u64 	%rd6304, %rd6305;
$L__BB3_103:
	mul.lo.s64 	%rd2811, %rd6300, 977;
	shl.b64 	%rd2812, %rd6300, 32;
	add.s64 	%rd6308, %rd2811, %rd6308;
	setp.lt.u64 	%p1237, %rd6308, %rd2811;
	selp.u64 	%rd2813, 1, 0, %p1237;
	add.s64 	%rd2814, %rd2812, %rd6302;
	add.s64 	%rd6307, %rd2814, %rd2813;
	setp.lt.u64 	%p1238, %rd6307, %rd6302;
	setp.eq.s64 	%p1239, %rd6307, %rd6302;
	and.pred  	%p1240, %p1237, %p1239;
	or.pred  	%p1241, %p1238, %p1240;
	selp.u64 	%rd2815, 1, 0, %p1241;
	add.s64 	%rd6306, %rd6303, %rd2815;
	setp.lt.u64 	%p1242, %rd6306, %rd6303;
	selp.u64 	%rd2816, 1, 0, %p1242;
	add.s64 	%rd6305, %rd6304, %rd2816;
	setp.lt.u64 	%p1243, %rd6305, %rd6304;
	mov.b64 	%rd6300, 1;
	mov.u64 	%rd6302, %rd6307;
	mov.u64 	%rd6303, %rd6306;
	mov.u64 	%rd6304, %rd6305;
	@%p1243 bra 	$L__BB3_103;
$L__BB3_104:
	setp.lt.u64 	%p1245, %rd6308, %rd374;
	selp.u64 	%rd421, 1, 0, %p1245;
	setp.lt.u64 	%p1246, %rd6307, %rd376;
	setp.eq.s64 	%p1247, %rd6307, %rd376;
	and.pred  	%p1248, %p1245, %p1247;
	or.pred  	%p1249, %p1246, %p1248;
	selp.u64 	%rd422, 1, 0, %p1249;
	setp.lt.u64 	%p1250, %rd6306, %rd378;
	setp.eq.s64 	%p1251, %rd6306, %rd378;
	and.pred  	%p1252, %p1251, %p1249;
	or.pred  	%p82, %p1250, %p1252;
	setp.lt.u64 	%p1253, %rd6305, %rd379;
	mov.pred 	%p3108, 0;
	@%p1253 bra 	$L__BB3_106;
	not.pred 	%p1254, %p82;
	setp.ne.s64 	%p1255, %rd6305, %rd379;
	or.pred  	%p3108, %p1255, %p1254;
$L__BB3_106:
	selp.u64 	%rd2817, 1, 0, %p82;
	add.s64 	%rd2818, %rd379, %rd2817;
	selp.b64 	%rd2819, %rd2818, 0, %p3108;
	sub.s64 	%rd423, %rd6305, %rd2819;
	add.s64 	%rd2820, %rd378, %rd422;
	selp.b64 	%rd2821, %rd2820, 0, %p3108;
	sub.s64 	%rd424, %rd6306, %rd2821;
	add.s64 	%rd2822, %rd376, %rd421;
	selp.b64 	%rd2823, %rd2822, 0, %p3108;
	sub.s64 	%rd425, %rd6307, %rd2823;
	selp.b64 	%rd2824, %rd374, 0, %p3108;
	sub.s64 	%rd426, %rd6308, %rd2824;
	mul.hi.u64 	%rd2825, %rd6257, %rd383;
	mul.lo.s64 	%rd2826, %rd382, %rd6257;
	mul.hi.u64 	%rd2827, %rd6257, %rd382;
	add.s64 	%rd2828, %rd2826, %rd2825;
	setp.lt.u64 	%p1256, %rd2828, %rd2826;
	selp.u64 	%rd2829, 1, 0, %p1256;
	add.s64 	%rd2830, %rd2827, %rd2829;
	mul.lo.s64 	%rd2831, %rd381, %rd6257;
	mul.hi.u64 	%rd2832, %rd6257, %rd381;
	add.s64 	%rd2833, %rd2831, %rd2830;
	setp.lt.u64 	%p1257, %rd2833, %rd2831;
	selp.u64 	%rd2834, 1, 0, %p1257;
	add.s64 	%rd2835, %rd2832, %rd2834;
	mul.lo.s64 	%rd2836, %rd380, %rd6257;
	mul.hi.u64 	%rd2837, %rd6257, %rd380;
	add.s64 	%rd2838, %rd2836, %rd2835;
	setp.lt.u64 	%p1258, %rd2838, %rd2836;
	selp.u64 	%rd2839, 1, 0, %p1258;
	add.s64 	%rd2840, %rd2837, %rd2839;
	mul.lo.s64 	%rd2841, %rd383, %rd6256;
	mul.hi.u64 	%rd2842, %rd6256, %rd383;
	add.s64 	%rd2843, %rd2841, %rd2828;
	setp.lt.u64 	%p1259, %rd2843, %rd2841;
	selp.u64 	%rd2844, 1, 0, %p1259;
	add.s64 	%rd2845, %rd2842, %rd2844;
	mul.lo.s64 	%rd2846, %rd382, %rd6256;
	mul.hi.u64 	%rd2847, %rd6256, %rd382;
	add.s64 	%rd2848, %rd2846, %rd2833;
	setp.lt.u64 	%p1260, %rd2848, %rd2846;
	selp.u64 	%rd2849, 1, 0, %p1260;
	add.s64 	%rd2850, %rd2848, %rd2845;
	setp.lt.u64 	%p1261, %rd2850, %rd2848;
	selp.u64 	%rd2851, 1, 0, %p1261;
	add.s64 	%rd2852, %rd2847, %rd2849;
	add.s64 	%rd2853, %rd2852, %rd2851;
	mul.lo.s64 	%rd2854, %rd381, %rd6256;
	mul.hi.u64 	%rd2855, %rd6256, %rd381;
	add.s64 	%rd2856, %rd2854, %rd2838;
	setp.lt.u64 	%p1262, %rd2856, %rd2854;
	selp.u64 	%rd2857, 1, 0, %p1262;
	add.s64 	%rd2858, %rd2856, %rd2853;
	setp.lt.u64 	%p1263, %rd2858, %rd2856;
	selp.u64 	%rd2859, 1, 0, %p1263;
	add.s64 	%rd2860, %rd2855, %rd2857;
	add.s64 	%rd2861, %rd2860, %rd2859;
	mul.lo.s64 	%rd2862, %rd380, %rd6256;
	mul.hi.u64 	%rd2863, %rd6256, %rd380;
	add.s64 	%rd2864, %rd2862, %rd2840;
	setp.lt.u64 	%p1264, %rd2864, %rd2862;
	selp.u64 	%rd2865, 1, 0, %p1264;
	add.s64 	%rd2866, %rd2864, %rd2861;
	setp.lt.u64 	%p1265, %rd2866, %rd2864;
	selp.u64 	%rd2867, 1, 0, %p1265;
	add.s64 	%rd2868, %rd2863, %rd2865;
	add.s64 	%rd2869, %rd2868, %rd2867;
	mul.lo.s64 	%rd2870, %rd383, %rd6255;
	mul.hi.u64 	%rd2871, %rd6255, %rd383;
	add.s64 	%rd2872, %rd2870, %rd2850;
	setp.lt.u64 	%p1266, %rd2872, %rd2870;
	selp.u64 	%rd2873, 1, 0, %p1266;
	add.s64 	%rd2874, %rd2871, %rd2873;
	mul.lo.s64 	%rd2875, %rd382, %rd6255;
	mul.hi.u64 	%rd2876, %rd6255, %rd382;
	add.s64 	%rd2877, %rd2875, %rd2858;
	setp.lt.u64 	%p1267, %rd2877, %rd2875;
	selp.u64 	%rd2878, 1, 0, %p1267;
	add.s64 	%rd2879, %rd2877, %rd2874;
	setp.lt.u64 	%p1268, %rd2879, %rd2877;
	selp.u64 	%rd2880, 1, 0, %p1268;
	add.s64 	%rd2881, %rd2876, %rd2878;
	add.s64 	%rd2882, %rd2881, %rd2880;
	mul.lo.s64 	%rd2883, %rd381, %rd6255;
	mul.hi.u64 	%rd2884, %rd6255, %rd381;
	add.s64 	%rd2885, %rd2883, %rd2866;
	setp.lt.u64 	%p1269, %rd2885, %rd2883;
	selp.u64 	%rd2886, 1, 0, %p1269;
	add.s64 	%rd2887, %rd2885, %rd2882;
	setp.lt.u64 	%p1270, %rd2887, %rd2885;
	selp.u64 	%rd2888, 1, 0, %p1270;
	add.s64 	%rd2889, %rd2884, %rd2886;
	add.s64 	%rd2890, %rd2889, %rd2888;
	mul.lo.s64 	%rd2891, %rd380, %rd6255;
	mul.hi.u64 	%rd2892, %rd6255, %rd380;
	add.s64 	%rd2893, %rd2891, %rd2869;
	setp.lt.u64 	%p1271, %rd2893, %rd2891;
	selp.u64 	%rd2894, 1, 0, %p1271;
	add.s64 	%rd2895, %rd2893, %rd2890;
	setp.lt.u64 	%p1272, %rd2895, %rd2893;
	selp.u64 	%rd2896, 1, 0, %p1272;
	add.s64 	%rd2897, %rd2892, %rd2894;
	add.s64 	%rd2898, %rd2897, %rd2896;
	mul.lo.s64 	%rd2899, %rd383, %rd6254;
	mul.hi.u64 	%rd2900, %rd6254, %rd383;
	add.s64 	%rd2901, %rd2899, %rd2879;
	setp.lt.u64 	%p1273, %rd2901, %rd2899;
	selp.u64 	%rd2902, 1, 0, %p1273;
	add.s64 	%rd2903, %rd2900, %rd2902;
	mul.lo.s64 	%rd2904, %rd382, %rd6254;
	mul.hi.u64 	%rd2905, %rd6254, %rd382;
	add.s64 	%rd2906, %rd2904, %rd2887;
	setp.lt.u64 	%p1274, %rd2906, %rd2904;
	selp.u64 	%rd2907, 1, 0, %p1274;
	add.s64 	%rd2908, %rd2906, %rd2903;
	setp.lt.u64 	%p1275, %rd2908, %rd2906;
	selp.u64 	%rd2909, 1, 0, %p1275;
	add.s64 	%rd2910, %rd2905, %rd2907;
	add.s64 	%rd2911, %rd2910, %rd2909;
	mul.lo.s64 	%rd2912, %rd381, %rd6254;
	mul.hi.u64 	%rd2913, %rd6254, %rd381;
	add.s64 	%rd2914, %rd2912, %rd2895;
	setp.lt.u64 	%p1276, %rd2914, %rd2912;
	selp.u64 	%rd2915, 1, 0, %p1276;
	add.s64 	%rd2916, %rd2914, %rd2911;
	setp.lt.u64 	%p1277, %rd2916, %rd2914;
	selp.u64 	%rd2917, 1, 0, %p1277;
	add.s64 	%rd2918, %rd2913, %rd2915;
	add.s64 	%rd2919, %rd2918, %rd2917;
	mul.lo.s64 	%rd2920, %rd380, %rd6254;
	mul.hi.u64 	%rd2921, %rd6254, %rd380;
	add.s64 	%rd2922, %rd2920, %rd2898;
	setp.lt.u64 	%p1278, %rd2922, %rd2920;
	selp.u64 	%rd2923, 1, 0, %p1278;
	add.s64 	%rd2924, %rd2922, %rd2919;
	setp.lt.u64 	%p1279, %rd2924, %rd2922;
	selp.u64 	%rd2925, 1, 0, %p1279;
	add.s64 	%rd2926, %rd2921, %rd2923;
	add.s64 	%rd2927, %rd2926, %rd2925;
	mov.b64 	%rd2928, 977;
	mul.hi.u64 	%rd2929, %rd2908, %rd2928;
	mul.lo.s64 	%rd2930, %rd2916, 977;
	mul.hi.u64 	%rd2931, %rd2916, %rd2928;
	add.s64 	%rd2932, %rd2930, %rd2929;
	setp.lt.u64 	%p1280, %rd2932, %rd2930;
	selp.u64 	%rd2933, 1, 0, %p1280;
	add.s64 	%rd2934, %rd2931, %rd2933;
	mul.lo.s64 	%rd2935, %rd2924, 977;
	mul.hi.u64 	%rd2936, %rd2924, %rd2928;
	add.s64 	%rd2937, %rd2935, %rd2934;
	setp.lt.u64 	%p1281, %rd2937, %rd2935;
	selp.u64 	%rd2938, 1, 0, %p1281;
	add.s64 	%rd2939, %rd2936, %rd2938;
	mul.lo.s64 	%rd2940, %rd2927, 977;
	mul.hi.u64 	%rd2941, %rd2927, %rd2928;
	add.s64 	%rd2942, %rd2940, %rd2939;
	setp.lt.u64 	%p1282, %rd2942, %rd2940;
	selp.u64 	%rd2943, 1, 0, %p1282;
	add.s64 	%rd2944, %rd2941, %rd2943;
	shl.b64 	%rd2945, %rd2908, 32;
	mov.b64 	{%r141, %r142}, %rd2908;
	mov.b64 	{%r143, %r144}, %rd2916;
	mov.b64 	%rd2946, {%r142, %r143};
	mov.b64 	{%r145, %r146}, %rd2924;
	mov.b64 	%rd2947, {%r144, %r145};
	mov.b64 	{%r147, %r148}, %rd2927;
	mov.b64 	%rd2948, {%r146, %r147};
	shr.u64 	%rd2949, %rd2927, 32;
	mad.lo.s64 	%rd2950, %rd2908, 977, %rd2945;
	setp.lt.u64 	%p1283, %rd2950, %rd2945;
	selp.u64 	%rd2951, 1, 0, %p1283;
	add.s64 	%rd2952, %rd2946, %rd2951;
	add.s64 	%rd2953, %rd2952, %rd2932;
	setp.lt.u64 	%p1284, %rd2953, %rd2946;
	setp.eq.s64 	%p1285, %rd2953, %rd2946;
	and.pred  	%p1286, %p1283, %p1285;
	or.pred  	%p1287, %p1284, %p1286;
	selp.u64 	%rd2954, 1, 0, %p1287;
	add.s64 	%rd2955, %rd2947, %rd2954;
	add.s64 	%rd2956, %rd2955, %rd2937;
	setp.lt.u64 	%p1288, %rd2956, %rd2947;
	setp.eq.s64 	%p1289, %rd2956, %rd2947;
	and.pred  	%p1290, %p1287, %p1289;
	or.pred  	%p1291, %p1288, %p1290;
	selp.u64 	%rd2957, 1, 0, %p1291;
	add.s64 	%rd2958, %rd2948, %rd2957;
	add.s64 	%rd2959, %rd2958, %rd2942;
	setp.lt.u64 	%p1292, %rd2959, %rd2948;
	setp.eq.s64 	%p1293, %rd2959, %rd2948;
	and.pred  	%p1294, %p1291, %p1293;
	or.pred  	%p1295, %p1292, %p1294;
	selp.u64 	%rd2960, 1, 0, %p1295;
	add.s64 	%rd2961, %rd2949, %rd2960;
	add.s64 	%rd2962, %rd2961, %rd2944;
	mad.lo.s64 	%rd6317, %rd383, %rd6257, %rd2950;
	setp.lt.u64 	%p1296, %rd6317, %rd2950;
	selp.u64 	%rd2963, 1, 0, %p1296;
	add.s64 	%rd2964, %rd2953, %rd2843;
	add.s64 	%rd6316, %rd2964, %rd2963;
	setp.lt.u64 	%p1297, %rd6316, %rd2843;
	setp.eq.s64 	%p1298, %rd6316, %rd2843;
	and.pred  	%p1299, %p1296, %p1298;
	or.pred  	%p1300, %p1297, %p1299;
	selp.u64 	%rd2965, 1, 0, %p1300;
	add.s64 	%rd2966, %rd2956, %rd2872;
	add.s64 	%rd6315, %rd2966, %rd2965;
	setp.lt.u64 	%p1301, %rd6315, %rd2872;
	setp.eq.s64 	%p1302, %rd6315, %rd2872;
	and.pred  	%p1303, %p1300, %p1302;
	or.pred  	%p1304, %p1301, %p1303;
	selp.u64 	%rd2967, 1, 0, %p1304;
	add.s64 	%rd2968, %rd2959, %rd2901;
	add.s64 	%rd6314, %rd2968, %rd2967;
	setp.lt.u64 	%p1305, %rd6314, %rd2901;
	setp.eq.s64 	%p1306, %rd6314, %rd2901;
	and.pred  	%p1307, %p1304, %p1306;
	or.pred  	%p1308, %p1305, %p1307;
	selp.u64 	%rd2969, 1, 0, %p1308;
	add.s64 	%rd6309, %rd2962, %rd2969;
	setp.eq.s64 	%p1309, %rd6309, 0;
	@%p1309 bra 	$L__BB3_109;
	mov.u64 	%rd6311, %rd6316;
	mov.u64 	%rd6312, %rd6315;
	mov.u64 	%rd6313, %rd6314;
$L__BB3_108:
	mul.lo.s64 	%rd2971, %rd6309, 977;
	shl.b64 	%rd2972, %rd6309, 32;
	add.s64 	%rd6317, %rd2971, %rd6317;
	setp.lt.u64 	%p1310, %rd6317, %rd2971;
	selp.u64 	%rd2973, 1, 0, %p1310;
	add.s64 	%rd2974, %rd2972, %rd6311;
	add.s64 	%rd6316, %rd2974, %rd2973;
	setp.lt.u64 	%p1311, %rd6316, %rd6311;
	setp.eq.s64 	%p1312, %rd6316, %rd6311;
	and.pred  	%p1313, %p1310, %p1312;
	or.pred  	%p1314, %p1311, %p1313;
	selp.u64 	%rd2975, 1, 0, %p1314;
	add.s64 	%rd6315, %rd6312, %rd2975;
	setp.lt.u64 	%p1315, %rd6315, %rd6312;
	selp.u64 	%rd2976, 1, 0, %p1315;
	add.s64 	%rd6314, %rd6313, %rd2976;
	setp.lt.u64 	%p1316, %rd6314, %rd6313;
	mov.b64 	%rd6309, 1;
	mov.u64 	%rd6311, %rd6316;
	mov.u64 	%rd6312, %rd6315;
	mov.u64 	%rd6313, %rd6314;
	@%p1316 bra 	$L__BB3_108;
$L__BB3_109:
	setp.lt.u64 	%p1318, %rd6317, %rd374;
	selp.u64 	%rd445, 1, 0, %p1318;
	setp.lt.u64 	%p1319, %rd6316, %rd376;
	setp.eq.s64 	%p1320, %rd6316, %rd376;
	and.pred  	%p1321, %p1318, %p1320;
	or.pred  	%p1322, %p1319, %p1321;
	selp.u64 	%rd446, 1, 0, %p1322;
	setp.lt.u64 	%p1323, %rd6315, %rd378;
	setp.eq.s64 	%p1324, %rd6315, %rd378;
	and.pred  	%p1325, %p1324, %p1322;
	or.pred  	%p85, %p1323, %p1325;
	setp.lt.u64 	%p1326, %rd6314, %rd379;
	mov.pred 	%p3109, 0;
	@%p1326 bra 	$L__BB3_111;
	not.pred 	%p1327, %p85;
	setp.ne.s64 	%p1328, %rd6314, %rd379;
	or.pred  	%p3109, %p1328, %p1327;
$L__BB3_111:
	selp.u64 	%rd2977, 1, 0, %p85;
	add.s64 	%rd2978, %rd379, %rd2977;
	selp.b64 	%rd2979, %rd2978, 0, %p3109;
	sub.s64 	%rd447, %rd6314, %rd2979;
	add.s64 	%rd2980, %rd378, %rd446;
	selp.b64 	%rd2981, %rd2980, 0, %p3109;
	sub.s64 	%rd448, %rd6315, %rd2981;
	add.s64 	%rd2982, %rd376, %rd445;
	selp.b64 	%rd2983, %rd2982, 0, %p3109;
	sub.s64 	%rd449, %rd6316, %rd2983;
	selp.b64 	%rd2984, %rd374, 0, %p3109;
	sub.s64 	%rd450, %rd6317, %rd2984;
	mul.hi.u64 	%rd2985, %rd351, %rd6249;
	mul.lo.s64 	%rd2986, %rd6248, %rd351;
	mul.hi.u64 	%rd2987, %rd351, %rd6248;
	add.s64 	%rd2988, %rd2986, %rd2985;
	setp.lt.u64 	%p1329, %rd2988, %rd2986;
	selp.u64 	%rd2989, 1, 0, %p1329;
	add.s64 	%rd2990, %rd2987, %rd2989;
	mul.lo.s64 	%rd2991, %rd6247, %rd351;
	mul.hi.u64 	%rd2992, %rd351, %rd6247;
	add.s64 	%rd2993, %rd2991, %rd2990;
	setp.lt.u64 	%p1330, %rd2993, %rd2991;
	selp.u64 	%rd2994, 1, 0, %p1330;
	add.s64 	%rd2995, %rd2992, %rd2994;
	mul.lo.s64 	%rd2996, %rd6246, %rd351;
	mul.hi.u64 	%rd2997, %rd351, %rd6246;
	add.s64 	%rd2998, %rd2996, %rd2995;
	setp.lt.u64 	%p1331, %rd2998, %rd2996;
	selp.u64 	%rd2999, 1, 0, %p1331;
	add.s64 	%rd3000, %rd2997, %rd2999;
	mul.lo.s64 	%rd3001, %rd6249, %rd350;
	mul.hi.u64 	%rd3002, %rd350, %rd6249;
	add.s64 	%rd3003, %rd3001, %rd2988;
	setp.lt.u64 	%p1332, %rd3003, %rd3001;
	selp.u64 	%rd3004, 1, 0, %p1332;
	add.s64 	%rd3005, %rd3002, %rd3004;
	mul.lo.s64 	%rd3006, %rd6248, %rd350;
	mul.hi.u64 	%rd3007, %rd350, %rd6248;
	add.s64 	%rd3008, %rd3006, %rd2993;
	setp.lt.u64 	%p1333, %rd3008, %rd3006;
	selp.u64 	%rd3009, 1, 0, %p1333;
	add.s64 	%rd3010, %rd3008, %rd3005;
	setp.lt.u64 	%p1334, %rd3010, %rd3008;
	selp.u64 	%rd3011, 1, 0, %p1334;
	add.s64 	%rd3012, %rd3007, %rd3009;
	add.s64 	%rd3013, %rd3012, %rd3011;
	mul.lo.s64 	%rd3014, %rd6247, %rd350;
	mul.hi.u64 	%rd3015, %rd350, %rd6247;
	add.s64 	%rd3016, %rd3014, %rd2998;
	setp.lt.u64 	%p1335, %rd3016, %rd3014;
	selp.u64 	%rd3017, 1, 0, %p1335;
	add.s64 	%rd3018, %rd3016, %rd3013;
	setp.lt.u64 	%p1336, %rd3018, %rd3016;
	selp.u64 	%rd3019, 1, 0, %p1336;
	add.s64 	%rd3020, %rd3015, %rd3017;
	add.s64 	%rd3021, %rd3020, %rd3019;
	mul.lo.s64 	%rd3022, %rd6246, %rd350;
	mul.hi.u64 	%rd3023, %rd350, %rd6246;
	add.s64 	%rd3024, %rd3022, %rd3000;
	setp.lt.u64 	%p1337, %rd3024, %rd3022;
	selp.u64 	%rd3025, 1, 0, %p1337;
	add.s64 	%rd3026, %rd3024, %rd3021;
	setp.lt.u64 	%p1338, %rd3026, %rd3024;
	selp.u64 	%rd3027, 1, 0, %p1338;
	add.s64 	%rd3028, %rd3023, %rd3025;
	add.s64 	%rd3029, %rd3028, %rd3027;
	mul.lo.s64 	%rd3030, %rd6249, %rd349;
	mul.hi.u64 	%rd3031, %rd349, %rd6249;
	add.s64 	%rd3032, %rd3030, %rd3010;
	setp.lt.u64 	%p1339, %rd3032, %rd3030;
	selp.u64 	%rd3033, 1, 0, %p1339;
	add.s64 	%rd3034, %rd3031, %rd3033;
	mul.lo.s64 	%rd3035, %rd6248, %rd349;
	mul.hi.u64 	%rd3036, %rd349, %rd6248;
	add.s64 	%rd3037, %rd3035, %rd3018;
	setp.lt.u64 	%p1340, %rd3037, %rd3035;
	selp.u64 	%rd3038, 1, 0, %p1340;
	add.s64 	%rd3039, %rd3037, %rd3034;
	setp.lt.u64 	%p1341, %rd3039, %rd3037;
	selp.u64 	%rd3040, 1, 0, %p1341;
	add.s64 	%rd3041, %rd3036, %rd3038;
	add.s64 	%rd3042, %rd3041, %rd3040;
	mul.lo.s64 	%rd3043, %rd6247, %rd349;
	mul.hi.u64 	%rd3044, %rd349, %rd6247;
	add.s64 	%rd3045, %rd3043, %rd3026;
	setp.lt.u64 	%p1342, %rd3045, %rd3043;
	selp.u64 	%rd3046, 1, 0, %p1342;
	add.s64 	%rd3047, %rd3045, %rd3042;
	setp.lt.u64 	%p1343, %rd3047, %rd3045;
	selp.u64 	%rd3048, 1, 0, %p1343;
	add.s64 	%rd3049, %rd3044, %rd3046;
	add.s64 	%rd3050, %rd3049, %rd3048;
	mul.lo.s64 	%rd3051, %rd6246, %rd349;
	mul.hi.u64 	%rd3052, %rd349, %rd6246;
	add.s64 	%rd3053, %rd3051, %rd3029;
	setp.lt.u64 	%p1344, %rd3053, %rd3051;
	selp.u64 	%rd3054, 1, 0, %p1344;
	add.s64 	%rd3055, %rd3053, %rd3050;
	setp.lt.u64 	%p1345, %rd3055, %rd3053;
	selp.u64 	%rd3056, 1, 0, %p1345;
	add.s64 	%rd3057, %rd3052, %rd3054;
	add.s64 	%rd3058, %rd3057, %rd3056;
	mul.lo.s64 	%rd3059, %rd6249, %rd348;
	mul.hi.u64 	%rd3060, %rd348, %rd6249;
	add.s64 	%rd3061, %rd3059, %rd3039;
	setp.lt.u64 	%p1346, %rd3061, %rd3059;
	selp.u64 	%rd3062, 1, 0, %p1346;
	add.s64 	%rd3063, %rd3060, %rd3062;
	mul.lo.s64 	%rd3064, %rd6248, %rd348;
	mul.hi.u64 	%rd3065, %rd348, %rd6248;
	add.s64 	%rd3066, %rd3064, %rd3047;
	setp.lt.u64 	%p1347, %rd3066, %rd3064;
	selp.u64 	%rd3067, 1, 0, %p1347;
	add.s64 	%rd3068, %rd3066, %rd3063;
	setp.lt.u64 	%p1348, %rd3068, %rd3066;
	selp.u64 	%rd3069, 1, 0, %p1348;
	add.s64 	%rd3070, %rd3065, %rd3067;
	add.s64 	%rd3071, %rd3070, %rd3069;
	mul.lo.s64 	%rd3072, %rd6247, %rd348;
	mul.hi.u64 	%rd3073, %rd348, %rd6247;
	add.s64 	%rd3074, %rd3072, %rd3055;
	setp.lt.u64 	%p1349, %rd3074, %rd3072;
	selp.u64 	%rd3075, 1, 0, %p1349;
	add.s64 	%rd3076, %rd3074, %rd3071;
	setp.lt.u64 	%p1350, %rd3076, %rd3074;
	selp.u64 	%rd3077, 1, 0, %p1350;
	add.s64 	%rd3078, %rd3073, %rd3075;
	add.s64 	%rd3079, %rd3078, %rd3077;
	mul.lo.s64 	%rd3080, %rd6246, %rd348;
	mul.hi.u64 	%rd3081, %rd348, %rd6246;
	add.s64 	%rd3082, %rd3080, %rd3058;
	setp.lt.u64 	%p1351, %rd3082, %rd3080;
	selp.u64 	%rd3083, 1, 0, %p1351;
	add.s64 	%rd3084, %rd3082, %rd3079;
	setp.lt.u64 	%p1352, %rd3084, %rd3082;
	selp.u64 	%rd3085, 1, 0, %p1352;
	add.s64 	%rd3086, %rd3081, %rd3083;
	add.s64 	%rd3087, %rd3086, %rd3085;
	mov.b64 	%rd3088, 977;
	mul.hi.u64 	%rd3089, %rd3068, %rd3088;
	mul.lo.s64 	%rd3090, %rd3076, 977;
	mul.hi.u64 	%rd3091, %rd3076, %rd3088;
	add.s64 	%rd3092, %rd3090, %rd3089;
	setp.lt.u64 	%p1353, %rd3092, %rd3090;
	selp.u64 	%rd3093, 1, 0, %p1353;
	add.s64 	%rd3094, %rd3091, %rd3093;
	mul.lo.s64 	%rd3095, %rd3084, 977;
	mul.hi.u64 	%rd3096, %rd3084, %rd3088;
	add.s64 	%rd3097, %rd3095, %rd3094;
	setp.lt.u64 	%p1354, %rd3097, %rd3095;
	selp.u64 	%rd3098, 1, 0, %p1354;
	add.s64 	%rd3099, %rd3096, %rd3098;
	mul.lo.s64 	%rd3100, %rd3087, 977;
	mul.hi.u64 	%rd3101, %rd3087, %rd3088;
	add.s64 	%rd3102, %rd3100, %rd3099;
	setp.lt.u64 	%p1355, %rd3102, %rd3100;
	selp.u64 	%rd3103, 1, 0, %p1355;
	add.s64 	%rd3104, %rd3101, %rd3103;
	shl.b64 	%rd3105, %rd3068, 32;
	mov.b64 	{%r149, %r150}, %rd3068;
	mov.b64 	{%r151, %r152}, %rd3076;
	mov.b64 	%rd3106, {%r150, %r151};
	mov.b64 	{%r153, %r154}, %rd3084;
	mov.b64 	%rd3107, {%r152, %r153};
	mov.b64 	{%r155, %r156}, %rd3087;
	mov.b64 	%rd3108, {%r154, %r155};
	shr.u64 	%rd3109, %rd3087, 32;
	mad.lo.s64 	%rd3110, %rd3068, 977, %rd3105;
	setp.lt.u64 	%p1356, %rd3110, %rd3105;
	selp.u64 	%rd3111, 1, 0, %p1356;
	add.s64 	%rd3112, %rd3106, %rd3111;
	add.s64 	%rd3113, %rd3112, %rd3092;
	setp.lt.u64 	%p1357, %rd3113, %rd3106;
	setp.eq.s64 	%p1358, %rd3113, %rd3106;
	and.pred  	%p1359, %p1356, %p1358;
	or.pred  	%p1360, %p1357, %p1359;
	selp.u64 	%rd3114, 1, 0, %p1360;
	add.s64 	%rd3115, %rd3107, %rd3114;
	add.s64 	%rd3116, %rd3115, %rd3097;
	setp.lt.u64 	%p1361, %rd3116, %rd3107;
	setp.eq.s64 	%p1362, %rd3116, %rd3107;
	and.pred  	%p1363, %p1360, %p1362;
	or.pred  	%p1364, %p1361, %p1363;
	selp.u64 	%rd3117, 1, 0, %p1364;
	add.s64 	%rd3118, %rd3108, %rd3117;
	add.s64 	%rd3119, %rd3118, %rd3102;
	setp.lt.u64 	%p1365, %rd3119, %rd3108;
	setp.eq.s64 	%p1366, %rd3119, %rd3108;
	and.pred  	%p1367, %p1364, %p1366;
	or.pred  	%p1368, %p1365, %p1367;
	selp.u64 	%rd3120, 1, 0, %p1368;
	add.s64 	%rd3121, %rd3109, %rd3120;
	add.s64 	%rd3122, %rd3121, %rd3104;
	mad.lo.s64 	%rd6326, %rd6249, %rd351, %rd3110;
	setp.lt.u64 	%p1369, %rd6326, %rd3110;
	selp.u64 	%rd3123, 1, 0, %p1369;
	add.s64 	%rd3124, %rd3113, %rd3003;
	add.s64 	%rd6325, %rd3124, %rd3123;
	setp.lt.u64 	%p1370, %rd6325, %rd3003;
	setp.eq.s64 	%p1371, %rd6325, %rd3003;
	and.pred  	%p1372, %p1369, %p1371;
	or.pred  	%p1373, %p1370, %p1372;
	selp.u64 	%rd3125, 1, 0, %p1373;
	add.s64 	%rd3126, %rd3116, %rd3032;
	add.s64 	%rd6324, %rd3126, %rd3125;
	setp.lt.u64 	%p1374, %rd6324, %rd3032;
	setp.eq.s64 	%p1375, %rd6324, %rd3032;
	and.pred  	%p1376, %p1373, %p1375;
	or.pred  	%p1377, %p1374, %p1376;
	selp.u64 	%rd3127, 1, 0, %p1377;
	add.s64 	%rd3128, %rd3119, %rd3061;
	add.s64 	%rd6323, %rd3128, %rd3127;
	setp.lt.u64 	%p1378, %rd6323, %rd3061;
	setp.eq.s64 	%p1379, %rd6323, %rd3061;
	and.pred  	%p1380, %p1377, %p1379;
	or.pred  	%p1381, %p1378, %p1380;
	selp.u64 	%rd3129, 1, 0, %p1381;
	add.s64 	%rd6318, %rd3122, %rd3129;
	setp.eq.s64 	%p1382, %rd6318, 0;
	@%p1382 bra 	$L__BB3_114;
	mov.u64 	%rd6320, %rd6325;
	mov.u64 	%rd6321, %rd6324;
	mov.u64 	%rd6322, %rd6323;
$L__BB3_113:
	mul.lo.s64 	%rd3131, %rd6318, 977;
	shl.b64 	%rd3132, %rd6318, 32;
	add.s64 	%rd6326, %rd3131, %rd6326;
	setp.lt.u64 	%p1383, %rd6326, %rd3131;
	selp.u64 	%rd3133, 1, 0, %p1383;
	add.s64 	%rd3134, %rd3132, %rd6320;
	add.s64 	%rd6325, %rd3134, %rd3133;
	setp.lt.u64 	%p1384, %rd6325, %rd6320;
	setp.eq.s64 	%p1385, %rd6325, %rd6320;
	and.pred  	%p1386, %p1383, %p1385;
	or.pred  	%p1387, %p1384, %p1386;
	selp.u64 	%rd3135, 1, 0, %p1387;
	add.s64 	%rd6324, %rd6321, %rd3135;
	setp.lt.u64 	%p1388, %rd6324, %rd6321;
	selp.u64 	%rd3136, 1, 0, %p1388;
	add.s64 	%rd6323, %rd6322, %rd3136;
	setp.lt.u64 	%p1389, %rd6323, %rd6322;
	mov.b64 	%rd6318, 1;
	mov.u64 	%rd6320, %rd6325;
	mov.u64 	%rd6321, %rd6324;
	mov.u64 	%rd6322, %rd6323;
	@%p1389 bra 	$L__BB3_113;
$L__BB3_114:
	setp.lt.u64 	%p1391, %rd6326, %rd374;
	selp.u64 	%rd469, 1, 0, %p1391;
	setp.lt.u64 	%p1392, %rd6325, %rd376;
	setp.eq.s64 	%p1393, %rd6325, %rd376;
	and.pred  	%p1394, %p1391, %p1393;
	or.pred  	%p1395, %p1392, %p1394;
	selp.u64 	%rd470, 1, 0, %p1395;
	setp.lt.u64 	%p1396, %rd6324, %rd378;
	setp.eq.s64 	%p1397, %rd6324, %rd378;
	and.pred  	%p1398, %p1397, %p1395;
	or.pred  	%p88, %p1396, %p1398;
	setp.lt.u64 	%p1399, %rd6323, %rd379;
	mov.pred 	%p3110, 0;
	@%p1399 bra 	$L__BB3_116;
	not.pred 	%p1400, %p88;
	setp.ne.s64 	%p1401, %rd6323, %rd379;
	or.pred  	%p3110, %p1401, %p1400;
$L__BB3_116:
	selp.u64 	%rd3137, 1, 0, %p88;
	add.s64 	%rd3138, %rd379, %rd3137;
	selp.b64 	%rd3139, %rd3138, 0, %p3110;
	sub.s64 	%rd3140, %rd6323, %rd3139;
	add.s64 	%rd3141, %rd378, %rd470;
	selp.b64 	%rd3142, %rd3141, 0, %p3110;
	sub.s64 	%rd3143, %rd6324, %rd3142;
	add.s64 	%rd3144, %rd376, %rd469;
	selp.b64 	%rd3145, %rd3144, 0, %p3110;
	sub.s64 	%rd3146, %rd6325, %rd3145;
	selp.b64 	%rd3147, %rd374, 0, %p3110;
	sub.s64 	%rd3148, %rd6326, %rd3147;
	mul.hi.u64 	%rd3149, %rd3148, %rd402;
	mul.lo.s64 	%rd3150, %rd401, %rd3148;
	mul.hi.u64 	%rd3151, %rd3148, %rd401;
	add.s64 	%rd3152, %rd3150, %rd3149;
	setp.lt.u64 	%p1402, %rd3152, %rd3150;
	selp.u64 	%rd3153, 1, 0, %p1402;
	add.s64 	%rd3154, %rd3151, %rd3153;
	mul.lo.s64 	%rd3155, %rd400, %rd3148;
	mul.hi.u64 	%rd3156, %rd3148, %rd400;
	add.s64 	%rd3157, %rd3155, %rd3154;
	setp.lt.u64 	%p1403, %rd3157, %rd3155;
	selp.u64 	%rd3158, 1, 0, %p1403;
	add.s64 	%rd3159, %rd3156, %rd3158;
	mul.lo.s64 	%rd3160, %rd399, %rd3148;
	mul.hi.u64 	%rd3161, %rd3148, %rd399;
	add.s64 	%rd3162, %rd3160, %rd3159;
	setp.lt.u64 	%p1404, %rd3162, %rd3160;
	selp.u64 	%rd3163, 1, 0, %p1404;
	add.s64 	%rd3164, %rd3161, %rd3163;
	mul.lo.s64 	%rd3165, %rd402, %rd3146;
	mul.hi.u64 	%rd3166, %rd3146, %rd402;
	add.s64 	%rd3167, %rd3165, %rd3152;
	setp.lt.u64 	%p1405, %rd3167, %rd3165;
	selp.u64 	%rd3168, 1, 0, %p1405;
	add.s64 	%rd3169, %rd3166, %rd3168;
	mul.lo.s64 	%rd3170, %rd401, %rd3146;
	mul.hi.u64 	%rd3171, %rd3146, %rd401;
	add.s64 	%rd3172, %rd3170, %rd3157;
	setp.lt.u64 	%p1406, %rd3172, %rd3170;
	selp.u64 	%rd3173, 1, 0, %p1406;
	add.s64 	%rd3174, %rd3172, %rd3169;
	setp.lt.u64 	%p1407, %rd3174, %rd3172;
	selp.u64 	%rd3175, 1, 0, %p1407;
	add.s64 	%rd3176, %rd3171, %rd3173;
	add.s64 	%rd3177, %rd3176, %rd3175;
	mul.lo.s64 	%rd3178, %rd400, %rd3146;
	mul.hi.u64 	%rd3179, %rd3146, %rd400;
	add.s64 	%rd3180, %rd3178, %rd3162;
	setp.lt.u64 	%p1408, %rd3180, %rd3178;
	selp.u64 	%rd3181, 1, 0, %p1408;
	add.s64 	%rd3182, %rd3180, %rd3177;
	setp.lt.u64 	%p1409, %rd3182, %rd3180;
	selp.u64 	%rd3183, 1, 0, %p1409;
	add.s64 	%rd3184, %rd3179, %rd3181;
	add.s64 	%rd3185, %rd3184, %rd3183;
	mul.lo.s64 	%rd3186, %rd399, %rd3146;
	mul.hi.u64 	%rd3187, %rd3146, %rd399;
	add.s64 	%rd3188, %rd3186, %rd3164;
	setp.lt.u64 	%p1410, %rd3188, %rd3186;
	selp.u64 	%rd3189, 1, 0, %p1410;
	add.s64 	%rd3190, %rd3188, %rd3185;
	setp.lt.u64 	%p1411, %rd3190, %rd3188;
	selp.u64 	%rd3191, 1, 0, %p1411;
	add.s64 	%rd3192, %rd3187, %rd3189;
	add.s64 	%rd3193, %rd3192, %rd3191;
	mul.lo.s64 	%rd3194, %rd402, %rd3143;
	mul.hi.u64 	%rd3195, %rd3143, %rd402;
	add.s64 	%rd3196, %rd3194, %rd3174;
	setp.lt.u64 	%p1412, %rd3196, %rd3194;
	selp.u64 	%rd3197, 1, 0, %p1412;
	add.s64 	%rd3198, %rd3195, %rd3197;
	mul.lo.s64 	%rd3199, %rd401, %rd3143;
	mul.hi.u64 	%rd3200, %rd3143, %rd401;
	add.s64 	%rd3201, %rd3199, %rd3182;
	setp.lt.u64 	%p1413, %rd3201, %rd3199;
	selp.u64 	%rd3202, 1, 0, %p1413;
	add.s64 	%rd3203, %rd3201, %rd3198;
	setp.lt.u64 	%p1414, %rd3203, %rd3201;
	selp.u64 	%rd3204, 1, 0, %p1414;
	add.s64 	%rd3205, %rd3200, %rd3202;
	add.s64 	%rd3206, %rd3205, %rd3204;
	mul.lo.s64 	%rd3207, %rd400, %rd3143;
	mul.hi.u64 	%rd3208, %rd3143, %rd400;
	add.s64 	%rd3209, %rd3207, %rd3190;
	setp.lt.u64 	%p1415, %rd3209, %rd3207;
	selp.u64 	%rd3210, 1, 0, %p1415;
	add.s64 	%rd3211, %rd3209, %rd3206;
	setp.lt.u64 	%p1416, %rd3211, %rd3209;
	selp.u64 	%rd3212, 1, 0, %p1416;
	add.s64 	%rd3213, %rd3208, %rd3210;
	add.s64 	%rd3214, %rd3213, %rd3212;
	mul.lo.s64 	%rd3215, %rd399, %rd3143;
	mul.hi.u64 	%rd3216, %rd3143, %rd399;
	add.s64 	%rd3217, %rd3215, %rd3193;
	setp.lt.u64 	%p1417, %rd3217, %rd3215;
	selp.u64 	%rd3218, 1, 0, %p1417;
	add.s64 	%rd3219, %rd3217, %rd3214;
	setp.lt.u64 	%p1418, %rd3219, %rd3217;
	selp.u64 	%rd3220, 1, 0, %p1418;
	add.s64 	%rd3221, %rd3216, %rd3218;
	add.s64 	%rd3222, %rd3221, %rd3220;
	mul.lo.s64 	%rd3223, %rd402, %rd3140;
	mul.hi.u64 	%rd3224, %rd3140, %rd402;
	add.s64 	%rd3225, %rd3223, %rd3203;
	setp.lt.u64 	%p1419, %rd3225, %rd3223;
	selp.u64 	%rd3226, 1, 0, %p1419;
	add.s64 	%rd3227, %rd3224, %rd3226;
	mul.lo.s64 	%rd3228, %rd401, %rd3140;
	mul.hi.u64 	%rd3229, %rd3140, %rd401;
	add.s64 	%rd3230, %rd3228, %rd3211;
	setp.lt.u64 	%p1420, %rd3230, %rd3228;
	selp.u64 	%rd3231, 1, 0, %p1420;
	add.s64 	%rd3232, %rd3230, %rd3227;
	setp.lt.u64 	%p1421, %rd3232, %rd3230;
	selp.u64 	%rd3233, 1, 0, %p1421;
	add.s64 	%rd3234, %rd3229, %rd3231;
	add.s64 	%rd3235, %rd3234, %rd3233;
	mul.lo.s64 	%rd3236, %rd400, %rd3140;
	mul.hi.u64 	%rd3237, %rd3140, %rd400;
	add.s64 	%rd3238, %rd3236, %rd3219;
	setp.lt.u64 	%p1422, %rd3238, %rd3236;
	selp.u64 	%rd3239, 1, 0, %p1422;
	add.s64 	%rd3240, %rd3238, %rd3235;
	setp.lt.u64 	%p1423, %rd3240, %rd3238;
	selp.u64 	%rd3241, 1, 0, %p1423;
	add.s64 	%rd3242, %rd3237, %rd3239;
	add.s64 	%rd3243, %rd3242, %rd3241;
	mul.lo.s64 	%rd3244, %rd399, %rd3140;
	mul.hi.u64 	%rd3245, %rd3140, %rd399;
	add.s64 	%rd3246, %rd3244, %rd3222;
	setp.lt.u64 	%p1424, %rd3246, %rd3244;
	selp.u64 	%rd3247, 1, 0, %p1424;
	add.s64 	%rd3248, %rd3246, %rd3243;
	setp.lt.u64 	%p1425, %rd3248, %rd3246;
	selp.u64 	%rd3249, 1, 0, %p1425;
	add.s64 	%rd3250, %rd3245, %rd3247;
	add.s64 	%rd3251, %rd3250, %rd3249;
	mov.b64 	%rd3252, 977;
	mul.hi.u64 	%rd3253, %rd3232, %rd3252;
	mul.lo.s64 	%rd3254, %rd3240, 977;
	mul.hi.u64 	%rd3255, %rd3240, %rd3252;
	add.s64 	%rd3256, %rd3254, %rd3253;
	setp.lt.u64 	%p1426, %rd3256, %rd3254;
	selp.u64 	%rd3257, 1, 0, %p1426;
	add.s64 	%rd3258, %rd3255, %rd3257;
	mul.lo.s64 	%rd3259, %rd3248, 977;
	mul.hi.u64 	%rd3260, %rd3248, %rd3252;
	add.s64 	%rd3261, %rd3259, %rd3258;
	setp.lt.u64 	%p1427, %rd3261, %rd3259;
	selp.u64 	%rd3262, 1, 0, %p1427;
	add.s64 	%rd3263, %rd3260, %rd3262;
	mul.lo.s64 	%rd3264, %rd3251, 977;
	mul.hi.u64 	%rd3265, %rd3251, %rd3252;
	add.s64 	%rd3266, %rd3264, %rd3263;
	setp.lt.u64 	%p1428, %rd3266, %rd3264;
	selp.u64 	%rd3267, 1, 0, %p1428;
	add.s64 	%rd3268, %rd3265, %rd3267;
	shl.b64 	%rd3269, %rd3232, 32;
	mov.b64 	{%r157, %r158}, %rd3232;
	mov.b64 	{%r159, %r160}, %rd3240;
	mov.b64 	%rd3270, {%r158, %r159};
	mov.b64 	{%r161, %r162}, %rd3248;
	mov.b64 	%rd3271, {%r160, %r161};
	mov.b64 	{%r163, %r164}, %rd3251;
	mov.b64 	%rd3272, {%r162, %r163};
	shr.u64 	%rd3273, %rd3251, 32;
	mad.lo.s64 	%rd3274, %rd3232, 977, %rd3269;
	setp.lt.u64 	%p1429, %rd3274, %rd3269;
	selp.u64 	%rd3275, 1, 0, %p1429;
	add.s64 	%rd3276, %rd3270, %rd3275;
	add.s64 	%rd3277, %rd3276, %rd3256;
	setp.lt.u64 	%p1430, %rd3277, %rd3270;
	setp.eq.s64 	%p1431, %rd3277, %rd3270;
	and.pred  	%p1432, %p1429, %p1431;
	or.pred  	%p1433, %p1430, %p1432;
	selp.u64 	%rd3278, 1, 0, %p1433;
	add.s64 	%rd3279, %rd3271, %rd3278;
	add.s64 	%rd3280, %rd3279, %rd3261;
	setp.lt.u64 	%p1434, %rd3280, %rd3271;
	setp.eq.s64 	%p1435, %rd3280, %rd3271;
	and.pred  	%p1436, %p1433, %p1435;
	or.pred  	%p1437, %p1434, %p1436;
	selp.u64 	%rd3281, 1, 0, %p1437;
	add.s64 	%rd3282, %rd3272, %rd3281;
	add.s64 	%rd3283, %rd3282, %rd3266;
	setp.lt.u64 	%p1438, %rd3283, %rd3272;
	setp.eq.s64 	%p1439, %rd3283, %rd3272;
	and.pred  	%p1440, %p1437, %p1439;
	or.pred  	%p1441, %p1438, %p1440;
	selp.u64 	%rd3284, 1, 0, %p1441;
	add.s64 	%rd3285, %rd3273, %rd3284;
	add.s64 	%rd3286, %rd3285, %rd3268;
	mad.lo.s64 	%rd6335, %rd402, %rd3148, %rd3274;
	setp.lt.u64 	%p1442, %rd6335, %rd3274;
	selp.u64 	%rd3287, 1, 0, %p1442;
	add.s64 	%rd3288, %rd3277, %rd3167;
	add.s64 	%rd6334, %rd3288, %rd3287;
	setp.lt.u64 	%p1443, %rd6334, %rd3167;
	setp.eq.s64 	%p1444, %rd6334, %rd3167;
	and.pred  	%p1445, %p1442, %p1444;
	or.pred  	%p1446, %p1443, %p1445;
	selp.u64 	%rd3289, 1, 0, %p1446;
	add.s64 	%rd3290, %rd3280, %rd3196;
	add.s64 	%rd6333, %rd3290, %rd3289;
	setp.lt.u64 	%p1447, %rd6333, %rd3196;
	setp.eq.s64 	%p1448, %rd6333, %rd3196;
	and.pred  	%p1449, %p1446, %p1448;
	or.pred  	%p1450, %p1447, %p1449;
	selp.u64 	%rd3291, 1, 0, %p1450;
	add.s64 	%rd3292, %rd3283, %rd3225;
	add.s64 	%rd6332, %rd3292, %rd3291;
	setp.lt.u64 	%p1451, %rd6332, %rd3225;
	setp.eq.s64 	%p1452, %rd6332, %rd3225;
	and.pred  	%p1453, %p1450, %p1452;
	or.pred  	%p1454, %p1451, %p1453;
	selp.u64 	%rd3293, 1, 0, %p1454;
	add.s64 	%rd6327, %rd3286, %rd3293;
	setp.eq.s64 	%p1455, %rd6327, 0;
	@%p1455 bra 	$L__BB3_119;
	mov.u64 	%rd6329, %rd6334;
	mov.u64 	%rd6330, %rd6333;
	mov.u64 	%rd6331, %rd6332;
$L__BB3_118:
	mul.lo.s64 	%rd3295, %rd6327, 977;
	shl.b64 	%rd3296, %rd6327, 32;
	add.s64 	%rd6335, %rd3295, %rd6335;
	setp.lt.u64 	%p1456, %rd6335, %rd3295;
	selp.u64 	%rd3297, 1, 0, %p1456;
	add.s64 	%rd3298, %rd3296, %rd6329;
	add.s64 	%rd6334, %rd3298, %rd3297;
	setp.lt.u64 	%p1457, %rd6334, %rd6329;
	setp.eq.s64 	%p1458, %rd6334, %rd6329;
	and.pred  	%p1459, %p1456, %p1458;
	or.pred  	%p1460, %p1457, %p1459;
	selp.u64 	%rd3299, 1, 0, %p1460;
	add.s64 	%rd6333, %rd6330, %rd3299;
	setp.lt.u64 	%p1461, %rd6333, %rd6330;
	selp.u64 	%rd3300, 1, 0, %p1461;
	add.s64 	%rd6332, %rd6331, %rd3300;
	setp.lt.u64 	%p1462, %rd6332, %rd6331;
	mov.b64 	%rd6327, 1;
	mov.u64 	%rd6329, %rd6334;
	mov.u64 	%rd6330, %rd6333;
	mov.u64 	%rd6331, %rd6332;
	@%p1462 bra 	$L__BB3_118;
$L__BB3_119:
	setp.lt.u64 	%p1464, %rd6335, %rd374;
	setp.lt.u64 	%p1465, %rd6334, %rd376;
	setp.eq.s64 	%p1466, %rd6334, %rd376;
	and.pred  	%p1467, %p1464, %p1466;
	or.pred  	%p1468, %p1465, %p1467;
	setp.lt.u64 	%p1469, %rd6333, %rd378;
	setp.eq.s64 	%p1470, %rd6333, %rd378;
	and.pred  	%p1471, %p1470, %p1468;
	or.pred  	%p91, %p1469, %p1471;
	setp.lt.u64 	%p1472, %rd6332, %rd379;
	mov.pred 	%p3111, 0;
	@%p1472 bra 	$L__BB3_121;
	not.pred 	%p1473, %p91;
	setp.ne.s64 	%p1474, %rd6332, %rd379;
	or.pred  	%p3111, %p1474, %p1473;
$L__BB3_121:
	selp.u64 	%rd3301, 1, 0, %p91;
	add.s64 	%rd3302, %rd379, %rd3301;
	selp.b64 	%rd3303, %rd3302, 0, %p3111;
	sub.s64 	%rd489, %rd6332, %rd3303;
	setp.lt.u64 	%p1475, %rd6334, %rd376;
	setp.lt.u64 	%p1476, %rd6335, %rd374;
	setp.eq.s64 	%p1477, %rd6334, %rd376;
	and.pred  	%p1478, %p1476, %p1477;
	or.pred  	%p1479, %p1475, %p1478;
	selp.u64 	%rd3305, 1, 0, %p1479;
	ld.const.u64 	%rd491, [SECP256K1_P+16];
	add.s64 	%rd3306, %rd491, %rd3305;
	selp.b64 	%rd3307, %rd3306, 0, %p3111;
	sub.s64 	%rd492, %rd6333, %rd3307;
	selp.u64 	%rd3308, 1, 0, %p1476;
	add.s64 	%rd3309, %rd376, %rd3308;
	selp.b64 	%rd3310, %rd3309, 0, %p3111;
	sub.s64 	%rd493, %rd6334, %rd3310;
	selp.b64 	%rd3311, %rd374, 0, %p3111;
	sub.s64 	%rd494, %rd6335, %rd3311;
	mul.hi.u64 	%rd3312, %rd6253, %rd347;
	mul.lo.s64 	%rd3313, %rd346, %rd6253;
	mul.hi.u64 	%rd3314, %rd6253, %rd346;
	add.s64 	%rd3315, %rd3313, %rd3312;
	setp.lt.u64 	%p1480, %rd3315, %rd3313;
	selp.u64 	%rd3316, 1, 0, %p1480;
	add.s64 	%rd3317, %rd3314, %rd3316;
	mul.lo.s64 	%rd3318, %rd345, %rd6253;
	mul.hi.u64 	%rd3319, %rd6253, %rd345;
	add.s64 	%rd3320, %rd3318, %rd3317;
	setp.lt.u64 	%p1481, %rd3320, %rd3318;
	selp.u64 	%rd3321, 1, 0, %p1481;
	add.s64 	%rd3322, %rd3319, %rd3321;
	mul.lo.s64 	%rd3323, %rd344, %rd6253;
	mul.hi.u64 	%rd3324, %rd6253, %rd344;
	add.s64 	%rd3325, %rd3323, %rd3322;
	setp.lt.u64 	%p1482, %rd3325, %rd3323;
	selp.u64 	%rd3326, 1, 0, %p1482;
	add.s64 	%rd3327, %rd3324, %rd3326;
	mul.lo.s64 	%rd3328, %rd347, %rd6252;
	mul.hi.u64 	%rd3329, %rd6252, %rd347;
	add.s64 	%rd3330, %rd3328, %rd3315;
	setp.lt.u64 	%p1483, %rd3330, %rd3328;
	selp.u64 	%rd3331, 1, 0, %p1483;
	add.s64 	%rd3332, %rd3329, %rd3331;
	mul.lo.s64 	%rd3333, %rd346, %rd6252;
	mul.hi.u64 	%rd3334, %rd6252, %rd346;
	add.s64 	%rd3335, %rd3333, %rd3320;
	setp.lt.u64 	%p1484, %rd3335, %rd3333;
	selp.u64 	%rd3336, 1, 0, %p1484;
	add.s64 	%rd3337, %rd3335, %rd3332;
	setp.lt.u64 	%p1485, %rd3337, %rd3335;
	selp.u64 	%rd3338, 1, 0, %p1485;
	add.s64 	%rd3339, %rd3334, %rd3336;
	add.s64 	%rd3340, %rd3339, %rd3338;
	mul.lo.s64 	%rd3341, %rd345, %rd6252;
	mul.hi.u64 	%rd3342, %rd6252, %rd345;
	add.s64 	%rd3343, %rd3341, %rd3325;
	setp.lt.u64 	%p1486, %rd3343, %rd3341;
	selp.u64 	%rd3344, 1, 0, %p1486;
	add.s64 	%rd3345, %rd3343, %rd3340;
	setp.lt.u64 	%p1487, %rd3345, %rd3343;
	selp.u64 	%rd3346, 1, 0, %p1487;
	add.s64 	%rd3347, %rd3342, %rd3344;
	add.s64 	%rd3348, %rd3347, %rd3346;
	mul.lo.s64 	%rd3349, %rd344, %rd6252;
	mul.hi.u64 	%rd3350, %rd6252, %rd344;
	add.s64 	%rd3351, %rd3349, %rd3327;
	setp.lt.u64 	%p1488, %rd3351, %rd3349;
	selp.u64 	%rd3352, 1, 0, %p1488;
	add.s64 	%rd3353, %rd3351, %rd3348;
	setp.lt.u64 	%p1489, %rd3353, %rd3351;
	selp.u64 	%rd3354, 1, 0, %p1489;
	add.s64 	%rd3355, %rd3350, %rd3352;
	add.s64 	%rd3356, %rd3355, %rd3354;
	mul.lo.s64 	%rd3357, %rd347, %rd6251;
	mul.hi.u64 	%rd3358, %rd6251, %rd347;
	add.s64 	%rd3359, %rd3357, %rd3337;
	setp.lt.u64 	%p1490, %rd3359, %rd3357;
	selp.u64 	%rd3360, 1, 0, %p1490;
	add.s64 	%rd3361, %rd3358, %rd3360;
	mul.lo.s64 	%rd3362, %rd346, %rd6251;
	mul.hi.u64 	%rd3363, %rd6251, %rd346;
	add.s64 	%rd3364, %rd3362, %rd3345;
	setp.lt.u64 	%p1491, %rd3364, %rd3362;
	selp.u64 	%rd3365, 1, 0, %p1491;
	add.s64 	%rd3366, %rd3364, %rd3361;
	setp.lt.u64 	%p1492, %rd3366, %rd3364;
	selp.u64 	%rd3367, 1, 0, %p1492;
	add.s64 	%rd3368, %rd3363, %rd3365;
	add.s64 	%rd3369, %rd3368, %rd3367;
	mul.lo.s64 	%rd3370, %rd345, %rd6251;
	mul.hi.u64 	%rd3371, %rd6251, %rd345;
	add.s64 	%rd3372, %rd3370, %rd3353;
	setp.lt.u64 	%p1493, %rd3372, %rd3370;
	selp.u64 	%rd3373, 1, 0, %p1493;
	add.s64 	%rd3374, %rd3372, %rd3369;
	setp.lt.u64 	%p1494, %rd3374, %rd3372;
	selp.u64 	%rd3375, 1, 0, %p1494;
	add.s64 	%rd3376, %rd3371, %rd3373;
	add.s64 	%rd3377, %rd3376, %rd3375;
	mul.lo.s64 	%rd3378, %rd344, %rd6251;
	mul.hi.u64 	%rd3379, %rd6251, %rd344;
	add.s64 	%rd3380, %rd3378, %rd3356;
	setp.lt.u64 	%p1495, %rd3380, %rd3378;
	selp.u64 	%rd3381, 1, 0, %p1495;
	add.s64 	%rd3382, %rd3380, %rd3377;
	setp.lt.u64 	%p1496, %rd3382, %rd3380;
	selp.u64 	%rd3383, 1, 0, %p1496;
	add.s64 	%rd3384, %rd3379, %rd3381;
	add.s64 	%rd3385, %rd3384, %rd3383;
	mul.lo.s64 	%rd3386, %rd347, %rd6250;
	mul.hi.u64 	%rd3387, %rd6250, %rd347;
	add.s64 	%rd3388, %rd3386, %rd3366;
	setp.lt.u64 	%p1497, %rd3388, %rd3386;
	selp.u64 	%rd3389, 1, 0, %p1497;
	add.s64 	%rd3390, %rd3387, %rd3389;
	mul.lo.s64 	%rd3391, %rd346, %rd6250;
	mul.hi.u64 	%rd3392, %rd6250, %rd346;
	add.s64 	%rd3393, %rd3391, %rd3374;
	setp.lt.u64 	%p1498, %rd3393, %rd3391;
	selp.u64 	%rd3394, 1, 0, %p1498;
	add.s64 	%rd3395, %rd3393, %rd3390;
	setp.lt.u64 	%p1499, %rd3395, %rd3393;
	selp.u64 	%rd3396, 1, 0, %p1499;
	add.s64 	%rd3397, %rd3392, %rd3394;
	add.s64 	%rd3398, %rd3397, %rd3396;
	mul.lo.s64 	%rd3399, %rd345, %rd6250;
	mul.hi.u64 	%rd3400, %rd6250, %rd345;
	add.s64 	%rd3401, %rd3399, %rd3382;
	setp.lt.u64 	%p1500, %rd3401, %rd3399;
	selp.u64 	%rd3402, 1, 0, %p1500;
	add.s64 	%rd3403, %rd3401, %rd3398;
	setp.lt.u64 	%p1501, %rd3403, %rd3401;
	selp.u64 	%rd3404, 1, 0, %p1501;
	add.s64 	%rd3405, %rd3400, %rd3402;
	add.s64 	%rd3406, %rd3405, %rd3404;
	mul.lo.s64 	%rd3407, %rd344, %rd6250;
	mul.hi.u64 	%rd3408, %rd6250, %rd344;
	add.s64 	%rd3409, %rd3407, %rd3385;
	setp.lt.u64 	%p1502, %rd3409, %rd3407;
	selp.u64 	%rd3410, 1, 0, %p1502;
	add.s64 	%rd3411, %rd3409, %rd3406;
	setp.lt.u64 	%p1503, %rd3411, %rd3409;
	selp.u64 	%rd3412, 1, 0, %p1503;
	add.s64 	%rd3413, %rd3408, %rd3410;
	add.s64 	%rd3414, %rd3413, %rd3412;
	mov.b64 	%rd3415, 977;
	mul.hi.u64 	%rd3416, %rd3395, %rd3415;
	mul.lo.s64 	%rd3417, %rd3403, 977;
	mul.hi.u64 	%rd3418, %rd3403, %rd3415;
	add.s64 	%rd3419, %rd3417, %rd3416;
	setp.lt.u64 	%p1504, %rd3419, %rd3417;
	selp.u64 	%rd3420, 1, 0, %p1504;
	add.s64 	%rd3421, %rd3418, %rd3420;
	mul.lo.s64 	%rd3422, %rd3411, 977;
	mul.hi.u64 	%rd3423, %rd3411, %rd3415;
	add.s64 	%rd3424, %rd3422, %rd3421;
	setp.lt.u64 	%p1505, %rd3424, %rd3422;
	selp.u64 	%rd3425, 1, 0, %p1505;
	add.s64 	%rd3426, %rd3423, %rd3425;
	mul.lo.s64 	%rd3427, %rd3414, 977;
	mul.hi.u64 	%rd3428, %rd3414, %rd3415;
	add.s64 	%rd3429, %rd3427, %rd3426;
	setp.lt.u64 	%p1506, %rd3429, %rd3427;
	selp.u64 	%rd3430, 1, 0, %p1506;
	add.s64 	%rd3431, %rd3428, %rd3430;
	shl.b64 	%rd3432, %rd3395, 32;
	mov.b64 	{%r165, %r166}, %rd3395;
	mov.b64 	{%r167, %r168}, %rd3403;
	mov.b64 	%rd3433, {%r166, %r167};
	mov.b64 	{%r169, %r170}, %rd3411;
	mov.b64 	%rd3434, {%r168, %r169};
	mov.b64 	{%r171, %r172}, %rd3414;
	mov.b64 	%rd3435, {%r170, %r171};
	shr.u64 	%rd3436, %rd3414, 32;
	mad.lo.s64 	%rd3437, %rd3395, 977, %rd3432;
	setp.lt.u64 	%p1507, %rd3437, %rd3432;
	selp.u64 	%rd3438, 1, 0, %p1507;
	add.s64 	%rd3439, %rd3433, %rd3438;
	add.s64 	%rd3440, %rd3439, %rd3419;
	setp.lt.u64 	%p1508, %rd3440, %rd3433;
	setp.eq.s64 	%p1509, %rd3440, %rd3433;
	and.pred  	%p1510, %p1507, %p1509;
	or.pred  	%p1511, %p1508, %p1510;
	selp.u64 	%rd3441, 1, 0, %p1511;
	add.s64 	%rd3442, %rd3434, %rd3441;
	add.s64 	%rd3443, %rd3442, %rd3424;
	setp.lt.u64 	%p1512, %rd3443, %rd3434;
	setp.eq.s64 	%p1513, %rd3443, %rd3434;
	and.pred  	%p1514, %p1511, %p1513;
	or.pred  	%p1515, %p1512, %p1514;
	selp.u64 	%rd3444, 1, 0, %p1515;
	add.s64 	%rd3445, %rd3435, %rd3444;
	add.s64 	%rd3446, %rd3445, %rd3429;
	setp.lt.u64 	%p1516, %rd3446, %rd3435;
	setp.eq.s64 	%p1517, %rd3446, %rd3435;
	and.pred  	%p1518, %p1515, %p1517;
	or.pred  	%p1519, %p1516, %p1518;
	selp.u64 	%rd3447, 1, 0, %p1519;
	add.s64 	%rd3448, %rd3436, %rd3447;
	add.s64 	%rd3449, %rd3448, %rd3431;
	mad.lo.s64 	%rd6341, %rd347, %rd6253, %rd3437;
	setp.lt.u64 	%p1520, %rd6341, %rd3437;
	selp.u64 	%rd3450, 1, 0, %p1520;
	add.s64 	%rd3451, %rd3440, %rd3330;
	add.s64 	%rd6342, %rd3451, %rd3450;
	setp.lt.u64 	%p1521, %rd6342, %rd3330;
	setp.eq.s64 	%p1522, %rd6342, %rd3330;
	and.pred  	%p1523, %p1520, %p1522;
	or.pred  	%p1524, %p1521, %p1523;
	selp.u64 	%rd3452, 1, 0, %p1524;
	add.s64 	%rd3453, %rd3443, %rd3359;
	add.s64 	%rd6343, %rd3453, %rd3452;
	setp.lt.u64 	%p1525, %rd6343, %rd3359;
	setp.eq.s64 	%p1526, %rd6343, %rd3359;
	and.pred  	%p1527, %p1524, %p1526;
	or.pred  	%p1528, %p1525, %p1527;
	selp.u64 	%rd3454, 1, 0, %p1528;
	add.s64 	%rd3455, %rd3446, %rd3388;
	add.s64 	%rd6344, %rd3455, %rd3454;
	setp.lt.u64 	%p1529, %rd6344, %rd3388;
	setp.eq.s64 	%p1530, %rd6344, %rd3388;
	and.pred  	%p1531, %p1528, %p1530;
	or.pred  	%p1532, %p1529, %p1531;
	selp.u64 	%rd3456, 1, 0, %p1532;
	add.s64 	%rd6336, %rd3449, %rd3456;
	setp.eq.s64 	%p1533, %rd6336, 0;
	@%p1533 bra 	$L__BB3_124;
	mov.u64 	%rd6337, %rd6344;
	mov.u64 	%rd6338, %rd6343;
	mov.u64 	%rd6339, %rd6342;
$L__BB3_123:
	mul.lo.s64 	%rd3458, %rd6336, 977;
	shl.b64 	%rd3459, %rd6336, 32;
	add.s64 	%rd6341, %rd3458, %rd6341;
	setp.lt.u64 	%p1534, %rd6341, %rd3458;
	selp.u64 	%rd3460, 1, 0, %p1534;
	add.s64 	%rd3461, %rd3459, %rd6339;
	add.s64 	%rd6342, %rd3461, %rd3460;
	setp.lt.u64 	%p1535, %rd6342, %rd6339;
	setp.eq.s64 	%p1536, %rd6342, %rd6339;
	and.pred  	%p1537, %p1534, %p1536;
	or.pred  	%p1538, %p1535, %p1537;
	selp.u64 	%rd3462, 1, 0, %p1538;
	add.s64 	%rd6343, %rd6338, %rd3462;
	setp.lt.u64 	%p1539, %rd6343, %rd6338;
	selp.u64 	%rd3463, 1, 0, %p1539;
	add.s64 	%rd6344, %rd6337, %rd3463;
	setp.lt.u64 	%p1540, %rd6344, %rd6337;
	mov.b64 	%rd6336, 1;
	mov.u64 	%rd6337, %rd6344;
	mov.u64 	%rd6338, %rd6343;
	mov.u64 	%rd6339, %rd6342;
	@%p1540 bra 	$L__BB3_123;
$L__BB3_124:
	setp.lt.u64 	%p1542, %rd6341, %rd374;
	setp.lt.u64 	%p1543, %rd6342, %rd376;
	setp.eq.s64 	%p1544, %rd6342, %rd376;
	and.pred  	%p1545, %p1542, %p1544;
	or.pred  	%p1546, %p1543, %p1545;
	setp.lt.u64 	%p1547, %rd6343, %rd491;
	setp.eq.s64 	%p1548, %rd6343, %rd491;
	and.pred  	%p1549, %p1548, %p1546;
	or.pred  	%p94, %p1547, %p1549;
	setp.lt.u64 	%p1550, %rd6344, %rd379;
	mov.pred 	%p3112, 0;
	@%p1550 bra 	$L__BB3_126;
	not.pred 	%p1551, %p94;
	setp.ne.s64 	%p1552, %rd6344, %rd379;
	or.pred  	%p3112, %p1552, %p1551;
$L__BB3_126:
	ld.const.u64 	%rd3464, [SECP256K1_P];
	selp.b64 	%rd3465, %rd3464, 0, %p3112;
	sub.s64 	%rd3466, %rd6341, %rd3465;
	setp.lt.u64 	%p1553, %rd6341, %rd3464;
	selp.u64 	%rd3467, 1, 0, %p1553;
	add.s64 	%rd3468, %rd376, %rd3467;
	selp.b64 	%rd3469, %rd3468, 0, %p3112;
	sub.s64 	%rd3470, %rd6342, %rd3469;
	setp.lt.u64 	%p1554, %rd6342, %rd376;
	setp.eq.s64 	%p1555, %rd6342, %rd376;
	and.pred  	%p1556, %p1553, %p1555;
	or.pred  	%p1557, %p1554, %p1556;
	selp.u64 	%rd3471, 1, 0, %p1557;
	ld.const.u64 	%rd514, [SECP256K1_P+16];
	add.s64 	%rd3472, %rd514, %rd3471;
	selp.b64 	%rd3473, %rd3472, 0, %p3112;
	sub.s64 	%rd3474, %rd6343, %rd3473;
	selp.u64 	%rd3475, 1, 0, %p94;
	add.s64 	%rd3476, %rd379, %rd3475;
	selp.b64 	%rd3477, %rd3476, 0, %p3112;
	sub.s64 	%rd3478, %rd6344, %rd3477;
	mul.hi.u64 	%rd3479, %rd3466, %rd383;
	mul.lo.s64 	%rd3480, %rd382, %rd3466;
	mul.hi.u64 	%rd3481, %rd3466, %rd382;
	add.s64 	%rd3482, %rd3480, %rd3479;
	setp.lt.u64 	%p1558, %rd3482, %rd3480;
	selp.u64 	%rd3483, 1, 0, %p1558;
	add.s64 	%rd3484, %rd3481, %rd3483;
	mul.lo.s64 	%rd3485, %rd381, %rd3466;
	mul.hi.u64 	%rd3486, %rd3466, %rd381;
	add.s64 	%rd3487, %rd3485, %rd3484;
	setp.lt.u64 	%p1559, %rd3487, %rd3485;
	selp.u64 	%rd3488, 1, 0, %p1559;
	add.s64 	%rd3489, %rd3486, %rd3488;
	mul.lo.s64 	%rd3490, %rd380, %rd3466;
	mul.hi.u64 	%rd3491, %rd3466, %rd380;
	add.s64 	%rd3492, %rd3490, %rd3489;
	setp.lt.u64 	%p1560, %rd3492, %rd3490;
	selp.u64 	%rd3493, 1, 0, %p1560;
	add.s64 	%rd3494, %rd3491, %rd3493;
	mul.lo.s64 	%rd3495, %rd383, %rd3470;
	mul.hi.u64 	%rd3496, %rd3470, %rd383;
	add.s64 	%rd3497, %rd3495, %rd3482;
	setp.lt.u64 	%p1561, %rd3497, %rd3495;
	selp.u64 	%rd3498, 1, 0, %p1561;
	add.s64 	%rd3499, %rd3496, %rd3498;
	mul.lo.s64 	%rd3500, %rd382, %rd3470;
	mul.hi.u64 	%rd3501, %rd3470, %rd382;
	add.s64 	%rd3502, %rd3500, %rd3487;
	setp.lt.u64 	%p1562, %rd3502, %rd3500;
	selp.u64 	%rd3503, 1, 0, %p1562;
	add.s64 	%rd3504, %rd3502, %rd3499;
	setp.lt.u64 	%p1563, %rd3504, %rd3502;
	selp.u64 	%rd3505, 1, 0, %p1563;
	add.s64 	%rd3506, %rd3501, %rd3503;
	add.s64 	%rd3507, %rd3506, %rd3505;
	mul.lo.s64 	%rd3508, %rd381, %rd3470;
	mul.hi.u64 	%rd3509, %rd3470, %rd381;
	add.s64 	%rd3510, %rd3508, %rd3492;
	setp.lt.u64 	%p1564, %rd3510, %rd3508;
	selp.u64 	%rd3511, 1, 0, %p1564;
	add.s64 	%rd3512, %rd3510, %rd3507;
	setp.lt.u64 	%p1565, %rd3512, %rd3510;
	selp.u64 	%rd3513, 1, 0, %p1565;
	add.s64 	%rd3514, %rd3509, %rd3511;
	add.s64 	%rd3515, %rd3514, %rd3513;
	mul.lo.s64 	%rd3516, %rd380, %rd3470;
	mul.hi.u64 	%rd3517, %rd3470, %rd380;
	add.s64 	%rd3518, %rd3516, %rd3494;
	setp.lt.u64 	%p1566, %rd3518, %rd3516;
	selp.u64 	%rd3519, 1, 0, %p1566;
	add.s64 	%rd3520, %rd3518, %rd3515;
	setp.lt.u64 	%p1567, %rd3520, %rd3518;
	selp.u64 	%rd3521, 1, 0, %p1567;
	add.s64 	%rd3522, %rd3517, %rd3519;
	add.s64 	%rd3523, %rd3522, %rd3521;
	mul.lo.s64 	%rd3524, %rd383, %rd3474;
	mul.hi.u64 	%rd3525, %rd3474, %rd383;
	add.s64 	%rd3526, %rd3524, %rd3504;
	setp.lt.u64 	%p1568, %rd3526, %rd3524;
	selp.u64 	%rd3527, 1, 0, %p1568;
	add.s64 	%rd3528, %rd3525, %rd3527;
	mul.lo.s64 	%rd3529, %rd382, %rd3474;
	mul.hi.u64 	%rd3530, %rd3474, %rd382;
	add.s64 	%rd3531, %rd3529, %rd3512;
	setp.lt.u64 	%p1569, %rd3531, %rd3529;
	selp.u64 	%rd3532, 1, 0, %p1569;
	add.s64 	%rd3533, %rd3531, %rd3528;
	setp.lt.u64 	%p1570, %rd3533, %rd3531;
	selp.u64 	%rd3534, 1, 0, %p1570;
	add.s64 	%rd3535, %rd3530, %rd3532;
	add.s64 	%rd3536, %rd3535, %rd3534;
	mul.lo.s64 	%rd3537, %rd381, %rd3474;
	mul.hi.u64 	%rd3538, %rd3474, %rd381;
	add.s64 	%rd3539, %rd3537, %rd3520;
	setp.lt.u64 	%p1571, %rd3539, %rd3537;
	selp.u64 	%rd3540, 1, 0, %p1571;
	add.s64 	%rd3541, %rd3539, %rd3536;
	setp.lt.u64 	%p1572, %rd3541, %rd3539;
	selp.u64 	%rd3542, 1, 0, %p1572;
	add.s64 	%rd3543, %rd3538, %rd3540;
	add.s64 	%rd3544, %rd3543, %rd3542;
	mul.lo.s64 	%rd3545, %rd380, %rd3474;
	mul.hi.u64 	%rd3546, %rd3474, %rd380;
	add.s64 	%rd3547, %rd3545, %rd3523;
	setp.lt.u64 	%p1573, %rd3547, %rd3545;
	selp.u64 	%rd3548, 1, 0, %p1573;
	add.s64 	%rd3549, %rd3547, %rd3544;
	setp.lt.u64 	%p1574, %rd3549, %rd3547;
	selp.u64 	%rd3550, 1, 0, %p1574;
	add.s64 	%rd3551, %rd3546, %rd3548;
	add.s64 	%rd3552, %rd3551, %rd3550;
	mul.lo.s64 	%rd3553, %rd383, %rd3478;
	mul.hi.u64 	%rd3554, %rd3478, %rd383;
	add.s64 	%rd3555, %rd3553, %rd3533;
	setp.lt.u64 	%p1575, %rd3555, %rd3553;
	selp.u64 	%rd3556, 1, 0, %p1575;
	add.s64 	%rd3557, %rd3554, %rd3556;
	mul.lo.s64 	%rd3558, %rd382, %rd3478;
	mul.hi.u64 	%rd3559, %rd3478, %rd382;
	add.s64 	%rd3560, %rd3558, %rd3541;
	setp.lt.u64 	%p1576, %rd3560, %rd3558;
	selp.u64 	%rd3561, 1, 0, %p1576;
	add.s64 	%rd3562, %rd3560, %rd3557;
	setp.lt.u64 	%p1577, %rd3562, %rd3560;
	selp.u64 	%rd3563, 1, 0, %p1577;
	add.s64 	%rd3564, %rd3559, %rd3561;
	add.s64 	%rd3565, %rd3564, %rd3563;
	mul.lo.s64 	%rd3566, %rd381, %rd3478;
	mul.hi.u64 	%rd3567, %rd3478, %rd381;
	add.s64 	%rd3568, %rd3566, %rd3549;
	setp.lt.u64 	%p1578, %rd3568, %rd3566;
	selp.u64 	%rd3569, 1, 0, %p1578;
	add.s64 	%rd3570, %rd3568, %rd3565;
	setp.lt.u64 	%p1579, %rd3570, %rd3568;
	selp.u64 	%rd3571, 1, 0, %p1579;
	add.s64 	%rd3572, %rd3567, %rd3569;
	add.s64 	%rd3573, %rd3572, %rd3571;
	mul.lo.s64 	%rd3574, %rd380, %rd3478;
	mul.hi.u64 	%rd3575, %rd3478, %rd380;
	add.s64 	%rd3576, %rd3574, %rd3552;
	setp.lt.u64 	%p1580, %rd3576, %rd3574;
	selp.u64 	%rd3577, 1, 0, %p1580;
	add.s64 	%rd3578, %rd3576, %rd3573;
	setp.lt.u64 	%p1581, %rd3578, %rd3576;
	selp.u64 	%rd3579, 1, 0, %p1581;
	add.s64 	%rd3580, %rd3575, %rd3577;
	add.s64 	%rd3581, %rd3580, %rd3579;
	mov.b64 	%rd3582, 977;
	mul.hi.u64 	%rd3583, %rd3562, %rd3582;
	mul.lo.s64 	%rd3584, %rd3570, 977;
	mul.hi.u64 	%rd3585, %rd3570, %rd3582;
	add.s64 	%rd3586, %rd3584, %rd3583;
	setp.lt.u64 	%p1582, %rd3586, %rd3584;
	selp.u64 	%rd3587, 1, 0, %p1582;
	add.s64 	%rd3588, %rd3585, %rd3587;
	mul.lo.s64 	%rd3589, %rd3578, 977;
	mul.hi.u64 	%rd3590, %rd3578, %rd3582;
	add.s64 	%rd3591, %rd3589, %rd3588;
	setp.lt.u64 	%p1583, %rd3591, %rd3589;
	selp.u64 	%rd3592, 1, 0, %p1583;
	add.s64 	%rd3593, %rd3590, %rd3592;
	mul.lo.s64 	%rd3594, %rd3581, 977;
	mul.hi.u64 	%rd3595, %rd3581, %rd3582;
	add.s64 	%rd3596, %rd3594, %rd3593;
	setp.lt.u64 	%p1584, %rd3596, %rd3594;
	selp.u64 	%rd3597, 1, 0, %p1584;
	add.s64 	%rd3598, %rd3595, %rd3597;
	shl.b64 	%rd3599, %rd3562, 32;
	mov.b64 	{%r173, %r174}, %rd3562;
	mov.b64 	{%r175, %r176}, %rd3570;
	mov.b64 	%rd3600, {%r174, %r175};
	mov.b64 	{%r177, %r178}, %rd3578;
	mov.b64 	%rd3601, {%r176, %r177};
	mov.b64 	{%r179, %r180}, %rd3581;
	mov.b64 	%rd3602, {%r178, %r179};
	shr.u64 	%rd3603, %rd3581, 32;
	mad.lo.s64 	%rd3604, %rd3562, 977, %rd3599;
	setp.lt.u64 	%p1585, %rd3604, %rd3599;
	selp.u64 	%rd3605, 1, 0, %p1585;
	add.s64 	%rd3606, %rd3600, %rd3605;
	add.s64 	%rd3607, %rd3606, %rd3586;
	setp.lt.u64 	%p1586, %rd3607, %rd3600;
	setp.eq.s64 	%p1587, %rd3607, %rd3600;
	and.pred  	%p1588, %p1585, %p1587;
	or.pred  	%p1589, %p1586, %p1588;
	selp.u64 	%rd3608, 1, 0, %p1589;
	add.s64 	%rd3609, %rd3601, %rd3608;
	add.s64 	%rd3610, %rd3609, %rd3591;
	setp.lt.u64 	%p1590, %rd3610, %rd3601;
	setp.eq.s64 	%p1591, %rd3610, %rd3601;
	and.pred  	%p1592, %p1589, %p1591;
	or.pred  	%p1593, %p1590, %p1592;
	selp.u64 	%rd3611, 1, 0, %p1593;
	add.s64 	%rd3612, %rd3602, %rd3611;
	add.s64 	%rd3613, %rd3612, %rd3596;
	setp.lt.u64 	%p1594, %rd3613, %rd3602;
	setp.eq.s64 	%p1595, %rd3613, %rd3602;
	and.pred  	%p1596, %p1593, %p1595;
	or.pred  	%p1597, %p1594, %p1596;
	selp.u64 	%rd3614, 1, 0, %p1597;
	add.s64 	%rd3615, %rd3603, %rd3614;
	add.s64 	%rd3616, %rd3615, %rd3598;
	mad.lo.s64 	%rd6350, %rd383, %rd3466, %rd3604;
	setp.lt.u64 	%p1598, %rd6350, %rd3604;
	selp.u64 	%rd3617, 1, 0, %p1598;
	add.s64 	%rd3618, %rd3607, %rd3497;
	add.s64 	%rd6351, %rd3618, %rd3617;
	setp.lt.u64 	%p1599, %rd6351, %rd3497;
	setp.eq.s64 	%p1600, %rd6351, %rd3497;
	and.pred  	%p1601, %p1598, %p1600;
	or.pred  	%p1602, %p1599, %p1601;
	selp.u64 	%rd3619, 1, 0, %p1602;
	add.s64 	%rd3620, %rd3610, %rd3526;
	add.s64 	%rd6352, %rd3620, %rd3619;
	setp.lt.u64 	%p1603, %rd6352, %rd3526;
	setp.eq.s64 	%p1604, %rd6352, %rd3526;
	and.pred  	%p1605, %p1602, %p1604;
	or.pred  	%p1606, %p1603, %p1605;
	selp.u64 	%rd3621, 1, 0, %p1606;
	add.s64 	%rd3622, %rd3613, %rd3555;
	add.s64 	%rd6353, %rd3622, %rd3621;
	setp.lt.u64 	%p1607, %rd6353, %rd3555;
	setp.eq.s64 	%p1608, %rd6353, %rd3555;
	and.pred  	%p1609, %p1606, %p1608;
	or.pred  	%p1610, %p1607, %p1609;
	selp.u64 	%rd3623, 1, 0, %p1610;
	add.s64 	%rd6345, %rd3616, %rd3623;
	setp.eq.s64 	%p1611, %rd6345, 0;
	@%p1611 bra 	$L__BB3_129;
	mov.u64 	%rd6346, %rd6353;
	mov.u64 	%rd6347, %rd6352;
	mov.u64 	%rd6348, %rd6351;
$L__BB3_128:
	mul.lo.s64 	%rd3625, %rd6345, 977;
	shl.b64 	%rd3626, %rd6345, 32;
	add.s64 	%rd6350, %rd3625, %rd6350;
	setp.lt.u64 	%p1612, %rd6350, %rd3625;
	selp.u64 	%rd3627, 1, 0, %p1612;
	add.s64 	%rd3628, %rd3626, %rd6348;
	add.s64 	%rd6351, %rd3628, %rd3627;
	setp.lt.u64 	%p1613, %rd6351, %rd6348;
	setp.eq.s64 	%p1614, %rd6351, %rd6348;
	and.pred  	%p1615, %p1612, %p1614;
	or.pred  	%p1616, %p1613, %p1615;
	selp.u64 	%rd3629, 1, 0, %p1616;
	add.s64 	%rd6352, %rd6347, %rd3629;
	setp.lt.u64 	%p1617, %rd6352, %rd6347;
	selp.u64 	%rd3630, 1, 0, %p1617;
	add.s64 	%rd6353, %rd6346, %rd3630;
	setp.lt.u64 	%p1618, %rd6353, %rd6346;
	mov.b64 	%rd6345, 1;
	mov.u64 	%rd6346, %rd6353;
	mov.u64 	%rd6347, %rd6352;
	mov.u64 	%rd6348, %rd6351;
	@%p1618 bra 	$L__BB3_128;
$L__BB3_129:
	setp.lt.u64 	%p1620, %rd6350, %rd3464;
	selp.u64 	%rd533, 1, 0, %p1620;
	setp.lt.u64 	%p1621, %rd6351, %rd376;
	setp.eq.s64 	%p1622, %rd6351, %rd376;
	and.pred  	%p1623, %p1620, %p1622;
	or.pred  	%p1624, %p1621, %p1623;
	selp.u64 	%rd534, 1, 0, %p1624;
	setp.lt.u64 	%p1625, %rd6352, %rd514;
	setp.eq.s64 	%p1626, %rd6352, %rd514;
	and.pred  	%p1627, %p1626, %p1624;
	or.pred  	%p97, %p1625, %p1627;
	setp.lt.u64 	%p1628, %rd6353, %rd379;
	mov.pred 	%p3113, 0;
	@%p1628 bra 	$L__BB3_131;
	not.pred 	%p1629, %p97;
	setp.ne.s64 	%p1630, %rd6353, %rd379;
	or.pred  	%p3113, %p1630, %p1629;
$L__BB3_131:
	selp.b64 	%rd3631, %rd3464, 0, %p3113;
	sub.s64 	%rd535, %rd6350, %rd3631;
	add.s64 	%rd3632, %rd376, %rd533;
	selp.b64 	%rd3633, %rd3632, 0, %p3113;
	sub.s64 	%rd536, %rd6351, %rd3633;
	add.s64 	%rd3634, %rd514, %rd534;
	selp.b64 	%rd3635, %rd3634, 0, %p3113;
	sub.s64 	%rd537, %rd6352, %rd3635;
	selp.u64 	%rd3636, 1, 0, %p97;
	add.s64 	%rd3637, %rd379, %rd3636;
	selp.b64 	%rd3638, %rd3637, 0, %p3113;
	sub.s64 	%rd538, %rd6353, %rd3638;
	sub.s64 	%rd6354, %rd450, %rd426;
	setp.lt.u64 	%p1631, %rd450, %rd426;
	selp.s64 	%rd3639, -1, 0, %p1631;
	sub.s64 	%rd3640, %rd449, %rd425;
	add.s64 	%rd6355, %rd3640, %rd3639;
	setp.lt.u64 	%p1632, %rd449, %rd425;
	setp.eq.s64 	%p1633, %rd449, %rd425;
	and.pred  	%p1634, %p1631, %p1633;
	or.pred  	%p1635, %p1632, %p1634;
	selp.s64 	%rd3641, -1, 0, %p1635;
	sub.s64 	%rd3642, %rd448, %rd424;
	add.s64 	%rd6356, %rd3642, %rd3641;
	setp.lt.u64 	%p1636, %rd448, %rd424;
	setp.eq.s64 	%p1637, %rd448, %rd424;
	and.pred  	%p1638, %p1637, %p1635;
	or.pred  	%p1639, %p1636, %p1638;
	not.pred 	%p1640, %p1639;
	selp.s64 	%rd3643, -1, 0, %p1639;
	sub.s64 	%rd3644, %rd447, %rd423;
	add.s64 	%rd6357, %rd3644, %rd3643;
	setp.ge.u64 	%p1641, %rd447, %rd423;
	setp.ne.s64 	%p1642, %rd447, %rd423;
	or.pred  	%p1643, %p1642, %p1640;
	and.pred  	%p1644, %p1641, %p1643;
	@%p1644 bra 	$L__BB3_133;
	add.s64 	%rd6354, %rd3464, %rd6354;
	setp.lt.u64 	%p1645, %rd6354, %rd3464;
	selp.u64 	%rd3645, 1, 0, %p1645;
	add.s64 	%rd3646, %rd376, %rd6355;
	add.s64 	%rd544, %rd3646, %rd3645;
	setp.lt.u64 	%p1646, %rd544, %rd6355;
	setp.eq.s64 	%p1647, %rd544, %rd6355;
	and.pred  	%p1648, %p1645, %p1647;
	or.pred  	%p1649, %p1646, %p1648;
	selp.u64 	%rd3647, 1, 0, %p1649;
	add.s64 	%rd3648, %rd514, %rd6356;
	add.s64 	%rd545, %rd3648, %rd3647;
	setp.lt.u64 	%p1650, %rd545, %rd6356;
	setp.eq.s64 	%p1651, %rd545, %rd6356;
	and.pred  	%p1652, %p1649, %p1651;
	or.pred  	%p1654, %p1650, %p1652;
	selp.u64 	%rd3649, 1, 0, %p1654;
	add.s64 	%rd3650, %rd379, %rd6357;
	add.s64 	%rd6357, %rd3650, %rd3649;
	mov.u64 	%rd6355, %rd544;
	mov.u64 	%rd6356, %rd545;
$L__BB3_133:
	shl.b64 	%rd551, %rd6354, 1;
	setp.lt.s64 	%p1656, %rd6354, 0;
	mov.b64 	{%r181, %r182}, %rd6355;
	mov.b64 	{%r183, %r184}, %rd6354;
	shf.l.wrap.b32 	%r185, %r184, %r181, 1;
	shf.l.wrap.b32 	%r186, %r181, %r182, 1;
	mov.b64 	%rd552, {%r185, %r186};
	setp.lt.u64 	%p1657, %rd552, %rd6355;
	setp.eq.s64 	%p1658, %rd552, %rd6355;
	and.pred  	%p1659, %p1656, %p1658;
	or.pred  	%p1660, %p1657, %p1659;
	selp.u64 	%rd3651, 1, 0, %p1660;
	shl.b64 	%rd3652, %rd6356, 1;
	or.b64  	%rd553, %rd3652, %rd3651;
	setp.lt.u64 	%p1661, %rd553, %rd6356;
	setp.eq.s64 	%p1662, %rd553, %rd6356;
	and.pred  	%p1663, %p1660, %p1662;
	or.pred  	%p100, %p1661, %p1663;
	selp.u64 	%rd3653, 1, 0, %p100;
	shl.b64 	%rd3654, %rd6357, 1;
	or.b64  	%rd554, %rd3654, %rd3653;
	setp.lt.u64 	%p1664, %rd554, %rd6357;
	mov.pred 	%p3114, -1;
	@%p1664 bra 	$L__BB3_135;
	setp.eq.s64 	%p1665, %rd554, %rd6357;
	and.pred  	%p3114, %p100, %p1665;
$L__BB3_135:
	setp.lt.u64 	%p1667, %rd551, %rd3464;
	setp.lt.u64 	%p1668, %rd552, %rd376;
	setp.eq.s64 	%p1669, %rd552, %rd376;
	and.pred  	%p1670, %p1667, %p1669;
	or.pred  	%p1671, %p1668, %p1670;
	setp.lt.u64 	%p1672, %rd553, %rd514;
	setp.eq.s64 	%p1673, %rd553, %rd514;
	and.pred  	%p1674, %p1673, %p1671;
	or.pred  	%p103, %p1672, %p1674;
	setp.lt.u64 	%p1675, %rd554, %rd379;
	mov.pred 	%p3115, 0;
	@%p1675 bra 	$L__BB3_137;
	not.pred 	%p1676, %p103;
	setp.ne.s64 	%p1677, %rd554, %rd379;
	or.pred  	%p3115, %p1677, %p1676;
$L__BB3_137:
	or.pred  	%p1678, %p3114, %p3115;
	ld.const.u64 	%rd555, [SECP256K1_P];
	selp.b64 	%rd3655, %rd555, 0, %p1678;
	shl.b64 	%rd3656, %rd6354, 1;
	sub.s64 	%rd3657, %rd3656, %rd3655;
	setp.lt.u64 	%p1679, %rd3656, %rd555;
	selp.u64 	%rd3658, 1, 0, %p1679;
	ld.const.u64 	%rd556, [SECP256K1_P+8];
	add.s64 	%rd3659, %rd556, %rd3658;
	selp.b64 	%rd3660, %rd3659, 0, %p1678;
	mov.b64 	{%r187, %r188}, %rd6355;
	mov.b64 	{%r189, %r190}, %rd6354;
	shf.l.wrap.b32 	%r191, %r190, %r187, 1;
	shf.l.wrap.b32 	%r192, %r187, %r188, 1;
	mov.b64 	%rd3661, {%r191, %r192};
	sub.s64 	%rd3662, %rd3661, %rd3660;
	setp.lt.u64 	%p1680, %rd3661, %rd556;
	setp.eq.s64 	%p1681, %rd3661, %rd556;
	and.pred  	%p1682, %p1679, %p1681;
	or.pred  	%p1684, %p1680, %p1682;
	selp.u64 	%rd3663, 1, 0, %p1684;
	ld.const.u64 	%rd557, [SECP256K1_P+16];
	add.s64 	%rd3664, %rd557, %rd3663;
	selp.b64 	%rd3665, %rd3664, 0, %p1678;
	shl.b64 	%rd3666, %rd6356, 1;
	setp.lt.u64 	%p1685, %rd3661, %rd6355;
	setp.lt.s64 	%p1686, %rd6354, 0;
	setp.eq.s64 	%p1687, %rd3661, %rd6355;
	and.pred  	%p1688, %p1686, %p1687;
	or.pred  	%p1689, %p1685, %p1688;
	selp.u64 	%rd3667, 1, 0, %p1689;
	or.b64  	%rd3668, %rd3666, %rd3667;
	sub.s64 	%rd3669, %rd3668, %rd3665;
	selp.u64 	%rd3670, 1, 0, %p103;
	ld.const.u64 	%rd558, [SECP256K1_P+24];
	add.s64 	%rd3671, %rd558, %rd3670;
	selp.b64 	%rd3672, %rd3671, 0, %p1678;
	shl.b64 	%rd3673, %rd6357, 1;
	setp.lt.u64 	%p1690, %rd3668, %rd6356;
	setp.eq.s64 	%p1691, %rd3668, %rd6356;
	and.pred  	%p1692, %p1689, %p1691;
	or.pred  	%p1693, %p1690, %p1692;
	selp.u64 	%rd3674, 1, 0, %p1693;
	or.b64  	%rd3675, %rd3673, %rd3674;
	sub.s64 	%rd3676, %rd3675, %rd3672;
	mul.hi.u64 	%rd3677, %rd3657, %rd3657;
	mul.lo.s64 	%rd3678, %rd3662, %rd3657;
	mul.hi.u64 	%rd3679, %rd3657, %rd3662;
	add.s64 	%rd3680, %rd3678, %rd3677;
	setp.lt.u64 	%p1694, %rd3680, %rd3678;
	selp.u64 	%rd3681, 1, 0, %p1694;
	add.s64 	%rd3682, %rd3679, %rd3681;
	mul.lo.s64 	%rd3683, %rd3669, %rd3657;
	mul.hi.u64 	%rd3684, %rd3657, %rd3669;
	add.s64 	%rd3685, %rd3683, %rd3682;
	setp.lt.u64 	%p1695, %rd3685, %rd3683;
	selp.u64 	%rd3686, 1, 0, %p1695;
	add.s64 	%rd3687, %rd3684, %rd3686;
	mul.lo.s64 	%rd3688, %rd3676, %rd3657;
	mul.hi.u64 	%rd3689, %rd3657, %rd3676;
	add.s64 	%rd3690, %rd3688, %rd3687;
	setp.lt.u64 	%p1696, %rd3690, %rd3688;
	selp.u64 	%rd3691, 1, 0, %p1696;
	add.s64 	%rd3692, %rd3689, %rd3691;
	mul.hi.u64 	%rd3693, %rd3662, %rd3657;
	add.s64 	%rd3694, %rd3680, %rd3678;
	setp.lt.u64 	%p1697, %rd3694, %rd3680;
	selp.u64 	%rd3695, 1, 0, %p1697;
	add.s64 	%rd3696, %rd3693, %rd3695;
	mul.lo.s64 	%rd3697, %rd3662, %rd3662;
	mul.hi.u64 	%rd3698, %rd3662, %rd3662;
	add.s64 	%rd3699, %rd3697, %rd3685;
	setp.lt.u64 	%p1698, %rd3699, %rd3697;
	selp.u64 	%rd3700, 1, 0, %p1698;
	add.s64 	%rd3701, %rd3699, %rd3696;
	setp.lt.u64 	%p1699, %rd3701, %rd3699;
	selp.u64 	%rd3702, 1, 0, %p1699;
	add.s64 	%rd3703, %rd3698, %rd3700;
	add.s64 	%rd3704, %rd3703, %rd3702;
	mul.lo.s64 	%rd3705, %rd3669, %rd3662;
	mul.hi.u64 	%rd3706, %rd3662, %rd3669;
	add.s64 	%rd3707, %rd3705, %rd3690;
	setp.lt.u64 	%p1700, %rd3707, %rd3705;
	selp.u64 	%rd3708, 1, 0, %p1700;
	add.s64 	%rd3709, %rd3707, %rd3704;
	setp.lt.u64 	%p1701, %rd3709, %rd3707;
	selp.u64 	%rd3710, 1, 0, %p1701;
	add.s64 	%rd3711, %rd3706, %rd3708;
	add.s64 	%rd3712, %rd3711, %rd3710;
	mul.lo.s64 	%rd3713, %rd3676, %rd3662;
	mul.hi.u64 	%rd3714, %rd3662, %rd3676;
	add.s64 	%rd3715, %rd3713, %rd3692;
	setp.lt.u64 	%p1702, %rd3715, %rd3713;
	selp.u64 	%rd3716, 1, 0, %p1702;
	add.s64 	%rd3717, %rd3715, %rd3712;
	setp.lt.u64 	%p1703, %rd3717, %rd3715;
	selp.u64 	%rd3718, 1, 0, %p1703;
	add.s64 	%rd3719, %rd3714, %rd3716;
	add.s64 	%rd3720, %rd3719, %rd3718;
	mul.hi.u64 	%rd3721, %rd3669, %rd3657;
	add.s64 	%rd3722, %rd3683, %rd3701;
	setp.lt.u64 	%p1704, %rd3722, %rd3683;
	selp.u64 	%rd3723, 1, 0, %p1704;
	add.s64 	%rd3724, %rd3721, %rd3723;
	mul.hi.u64 	%rd3725, %rd3669, %rd3662;
	add.s64 	%rd3726, %rd3705, %rd3709;
	setp.lt.u64 	%p1705, %rd3726, %rd3705;
	selp.u64 	%rd3727, 1, 0, %p1705;
	add.s64 	%rd3728, %rd3726, %rd3724;
	setp.lt.u64 	%p1706, %rd3728, %rd3726;
	selp.u64 	%rd3729, 1, 0, %p1706;
	add.s64 	%rd3730, %rd3725, %rd3727;
	add.s64 	%rd3731, %rd3730, %rd3729;
	mul.lo.s64 	%rd3732, %rd3669, %rd3669;
	mul.hi.u64 	%rd3733, %rd3669, %rd3669;
	add.s64 	%rd3734, %rd3732, %rd3717;
	setp.lt.u64 	%p1707, %rd3734, %rd3732;
	selp.u64 	%rd3735, 1, 0, %p1707;
	add.s64 	%rd3736, %rd3734, %rd3731;
	setp.lt.u64 	%p1708, %rd3736, %rd3734;
	selp.u64 	%rd3737, 1, 0, %p1708;
	add.s64 	%rd3738, %rd3733, %rd3735;
	add.s64 	%rd3739, %rd3738, %rd3737;
	mul.lo.s64 	%rd3740, %rd3676, %rd3669;
	mul.hi.u64 	%rd3741, %rd3669, %rd3676;
	add.s64 	%rd3742, %rd3740, %rd3720;
	setp.lt.u64 	%p1709, %rd3742, %rd3740;
	selp.u64 	%rd3743, 1, 0, %p1709;
	add.s64 	%rd3744, %rd3742, %rd3739;
	setp.lt.u64 	%p1710, %rd3744, %rd3742;
	selp.u64 	%rd3745, 1, 0, %p1710;
	add.s64 	%rd3746, %rd3741, %rd3743;
	add.s64 	%rd3747, %rd3746, %rd3745;
	mul.hi.u64 	%rd3748, %rd3676, %rd3657;
	add.s64 	%rd3749, %rd3688, %rd3728;
	setp.lt.u64 	%p1711, %rd3749, %rd3688;
	selp.u64 	%rd3750, 1, 0, %p1711;
	add.s64 	%rd3751, %rd3748, %rd3750;
	mul.hi.u64 	%rd3752, %rd3676, %rd3662;
	add.s64 	%rd3753, %rd3713, %rd3736;
	setp.lt.u64 	%p1712, %rd3753, %rd3713;
	selp.u64 	%rd3754, 1, 0, %p1712;
	add.s64 	%rd3755, %rd3753, %rd3751;
	setp.lt.u64 	%p1713, %rd3755, %rd3753;
	selp.u64 	%rd3756, 1, 0, %p1713;
	add.s64 	%rd3757, %rd3752, %rd3754;
	add.s64 	%rd3758, %rd3757, %rd3756;
	mul.hi.u64 	%rd3759, %rd3676, %rd3669;
	add.s64 	%rd3760, %rd3740, %rd3744;
	setp.lt.u64 	%p1714, %rd3760, %rd3740;
	selp.u64 	%rd3761, 1, 0, %p1714;
	add.s64 	%rd3762, %rd3760, %rd3758;
	setp.lt.u64 	%p1715, %rd3762, %rd3760;
	selp.u64 	%rd3763, 1, 0, %p1715;
	add.s64 	%rd3764, %rd3759, %rd3761;
	add.s64 	%rd3765, %rd3764, %rd3763;
	mul.lo.s64 	%rd3766, %rd3676, %rd3676;
	mul.hi.u64 	%rd3767, %rd3676, %rd3676;
	add.s64 	%rd3768, %rd3766, %rd3747;
	setp.lt.u64 	%p1716, %rd3768, %rd3766;
	selp.u64 	%rd3769, 1, 0, %p1716;
	add.s64 	%rd3770, %rd3768, %rd3765;
	setp.lt.u64 	%p1717, %rd3770, %rd3768;
	selp.u64 	%rd3771, 1, 0, %p1717;
	add.s64 	%rd3772, %rd3767, %rd3769;
	add.s64 	%rd3773, %rd3772, %rd3771;
	mov.b64 	%rd3774, 977;
	mul.hi.u64 	%rd3775, %rd3755, %rd3774;
	mul.lo.s64 	%rd3776, %rd3762, 977;
	mul.hi.u64 	%rd3777, %rd3762, %rd3774;
	add.s64 	%rd3778, %rd3776, %rd3775;
	setp.lt.u64 	%p1718, %rd3778, %rd3776;
	selp.u64 	%rd3779, 1, 0, %p1718;
	add.s64 	%rd3780, %rd3777, %rd3779;
	mul.lo.s64 	%rd3781, %rd3770, 977;
	mul.hi.u64 	%rd3782, %rd3770, %rd3774;
	add.s64 	%rd3783, %rd3781, %rd3780;
	setp.lt.u64 	%p1719, %rd3783, %rd3781;
	selp.u64 	%rd3784, 1, 0, %p1719;
	add.s64 	%rd3785, %rd3782, %rd3784;
	mul.lo.s64 	%rd3786, %rd3773, 977;
	mul.hi.u64 	%rd3787, %rd3773, %rd3774;
	add.s64 	%rd3788, %rd3786, %rd3785;
	setp.lt.u64 	%p1720, %rd3788, %rd3786;
	selp.u64 	%rd3789, 1, 0, %p1720;
	add.s64 	%rd3790, %rd3787, %rd3789;
	shl.b64 	%rd3791, %rd3755, 32;
	mov.b64 	{%r193, %r194}, %rd3755;
	mov.b64 	{%r195, %r196}, %rd3762;
	mov.b64 	%rd3792, {%r194, %r195};
	mov.b64 	{%r197, %r198}, %rd3770;
	mov.b64 	%rd3793, {%r196, %r197};
	mov.b64 	{%r199, %r200}, %rd3773;
	mov.b64 	%rd3794, {%r198, %r199};
	shr.u64 	%rd3795, %rd3773, 32;
	mad.lo.s64 	%rd3796, %rd3755, 977, %rd3791;
	setp.lt.u64 	%p1721, %rd3796, %rd3791;
	selp.u64 	%rd3797, 1, 0, %p1721;
	add.s64 	%rd3798, %rd3792, %rd3797;
	add.s64 	%rd3799, %rd3798, %rd3778;
	setp.lt.u64 	%p1722, %rd3799, %rd3792;
	setp.eq.s64 	%p1723, %rd3799, %rd3792;
	and.pred  	%p1724, %p1721, %p1723;
	or.pred  	%p1725, %p1722, %p1724;
	selp.u64 	%rd3800, 1, 0, %p1725;
	add.s64 	%rd3801, %rd3793, %rd3800;
	add.s64 	%rd3802, %rd3801, %rd3783;
	setp.lt.u64 	%p1726, %rd3802, %rd3793;
	setp.eq.s64 	%p1727, %rd3802, %rd3793;
	and.pred  	%p1728, %p1725, %p1727;
	or.pred  	%p1729, %p1726, %p1728;
	selp.u64 	%rd3803, 1, 0, %p1729;
	add.s64 	%rd3804, %rd3794, %rd3803;
	add.s64 	%rd3805, %rd3804, %rd3788;
	setp.lt.u64 	%p1730, %rd3805, %rd3794;
	setp.eq.s64 	%p1731, %rd3805, %rd3794;
	and.pred  	%p1732, %p1729, %p1731;
	or.pred  	%p1733, %p1730, %p1732;
	selp.u64 	%rd3806, 1, 0, %p1733;
	add.s64 	%rd3807, %rd3795, %rd3806;
	add.s64 	%rd3808, %rd3807, %rd3790;
	mad.lo.s64 	%rd6363, %rd3657, %rd3657, %rd3796;
	setp.lt.u64 	%p1734, %rd6363, %rd3796;
	selp.u64 	%rd3809, 1, 0, %p1734;
	add.s64 	%rd3810, %rd3799, %rd3694;
	add.s64 	%rd6364, %rd3810, %rd3809;
	setp.lt.u64 	%p1735, %rd6364, %rd3694;
	setp.eq.s64 	%p1736, %rd6364, %rd3694;
	and.pred  	%p1737, %p1734, %p1736;
	or.pred  	%p1738, %p1735, %p1737;
	selp.u64 	%rd3811, 1, 0, %p1738;
	add.s64 	%rd3812, %rd3802, %rd3722;
	add.s64 	%rd6365, %rd3812, %rd3811;
	setp.lt.u64 	%p1739, %rd6365, %rd3722;
	setp.eq.s64 	%p1740, %rd6365, %rd3722;
	and.pred  	%p1741, %p1738, %p1740;
	or.pred  	%p1742, %p1739, %p1741;
	selp.u64 	%rd3813, 1, 0, %p1742;
	add.s64 	%rd3814, %rd3805, %rd3749;
	add.s64 	%rd6366, %rd3814, %rd3813;
	setp.lt.u64 	%p1743, %rd6366, %rd3749;
	setp.eq.s64 	%p1744, %rd6366, %rd3749;
	and.pred  	%p1745, %p1742, %p1744;
	or.pred  	%p1746, %p1743, %p1745;
	selp.u64 	%rd3815, 1, 0, %p1746;
	add.s64 	%rd6358, %rd3808, %rd3815;
	setp.eq.s64 	%p1747, %rd6358, 0;
	@%p1747 bra 	$L__BB3_140;
	mov.u64 	%rd6359, %rd6366;
	mov.u64 	%rd6360, %rd6365;
	mov.u64 	%rd6361, %rd6364;
$L__BB3_139:
	mul.lo.s64 	%rd3817, %rd6358, 977;
	shl.b64 	%rd3818, %rd6358, 32;
	add.s64 	%rd6363, %rd3817, %rd6363;
	setp.lt.u64 	%p1748, %rd6363, %rd3817;
	selp.u64 	%rd3819, 1, 0, %p1748;
	add.s64 	%rd3820, %rd3818, %rd6361;
	add.s64 	%rd6364, %rd3820, %rd3819;
	setp.lt.u64 	%p1749, %rd6364, %rd6361;
	setp.eq.s64 	%p1750, %rd6364, %rd6361;
	and.pred  	%p1751, %p1748, %p1750;
	or.pred  	%p1752, %p1749, %p1751;
	selp.u64 	%rd3821, 1, 0, %p1752;
	add.s64 	%rd6365, %rd6360, %rd3821;
	setp.lt.u64 	%p1753, %rd6365, %rd6360;
	selp.u64 	%rd3822, 1, 0, %p1753;
	add.s64 	%rd6366, %rd6359, %rd3822;
	setp.lt.u64 	%p1754, %rd6366, %rd6359;
	mov.b64 	%rd6358, 1;
	mov.u64 	%rd6359, %rd6366;
	mov.u64 	%rd6360, %rd6365;
	mov.u64 	%rd6361, %rd6364;
	@%p1754 bra 	$L__BB3_139;
$L__BB3_140:
	setp.lt.u64 	%p1756, %rd6363, %rd555;
	setp.lt.u64 	%p1757, %rd6364, %rd556;
	setp.eq.s64 	%p1758, %rd6364, %rd556;
	and.pred  	%p1759, %p1756, %p1758;
	or.pred  	%p1760, %p1757, %p1759;
	setp.lt.u64 	%p1761, %rd6365, %rd557;
	setp.eq.s64 	%p1762, %rd6365, %rd557;
	and.pred  	%p1763, %p1762, %p1760;
	or.pred  	%p106, %p1761, %p1763;
	setp.lt.u64 	%p1764, %rd6366, %rd558;
	mov.pred 	%p3116, 0;
	@%p1764 bra 	$L__BB3_142;
	not.pred 	%p1765, %p106;
	setp.ne.s64 	%p1766, %rd6366, %rd558;
	or.pred  	%p3116, %p1766, %p1765;
$L__BB3_142:
	ld.const.u64 	%rd3823, [SECP256K1_P];
	selp.b64 	%rd3824, %rd3823, 0, %p3116;
	sub.s64 	%rd577, %rd6363, %rd3824;
	setp.lt.u64 	%p1767, %rd6363, %rd3823;
	selp.u64 	%rd3825, 1, 0, %p1767;
	ld.const.u64 	%rd3826, [SECP256K1_P+8];
	add.s64 	%rd3827, %rd3826, %rd3825;
	selp.b64 	%rd3828, %rd3827, 0, %p3116;
	sub.s64 	%rd578, %rd6364, %rd3828;
	setp.lt.u64 	%p1768, %rd6364, %rd3826;
	setp.eq.s64 	%p1769, %rd6364, %rd3826;
	and.pred  	%p1770, %p1767, %p1769;
	or.pred  	%p1772, %p1768, %p1770;
	selp.u64 	%rd3829, 1, 0, %p1772;
	ld.const.u64 	%rd3830, [SECP256K1_P+16];
	add.s64 	%rd3831, %rd3830, %rd3829;
	selp.b64 	%rd3832, %rd3831, 0, %p3116;
	sub.s64 	%rd579, %rd6365, %rd3832;
	selp.u64 	%rd3833, 1, 0, %p106;
	ld.const.u64 	%rd3834, [SECP256K1_P+24];
	add.s64 	%rd3835, %rd3834, %rd3833;
	selp.b64 	%rd3836, %rd3835, 0, %p3116;
	sub.s64 	%rd580, %rd6366, %rd3836;
	mul.hi.u64 	%rd3837, %rd6354, %rd577;
	mul.lo.s64 	%rd3838, %rd578, %rd6354;
	mul.hi.u64 	%rd3839, %rd6354, %rd578;
	add.s64 	%rd3840, %rd3838, %rd3837;
	setp.lt.u64 	%p1773, %rd3840, %rd3838;
	selp.u64 	%rd3841, 1, 0, %p1773;
	add.s64 	%rd3842, %rd3839, %rd3841;
	mul.lo.s64 	%rd3843, %rd579, %rd6354;
	mul.hi.u64 	%rd3844, %rd6354, %rd579;
	add.s64 	%rd3845, %rd3843, %rd3842;
	setp.lt.u64 	%p1774, %rd3845, %rd3843;
	selp.u64 	%rd3846, 1, 0, %p1774;
	add.s64 	%rd3847, %rd3844, %rd3846;
	mul.lo.s64 	%rd3848, %rd580, %rd6354;
	mul.hi.u64 	%rd3849, %rd6354, %rd580;
	add.s64 	%rd3850, %rd3848, %rd3847;
	setp.lt.u64 	%p1775, %rd3850, %rd3848;
	selp.u64 	%rd3851, 1, 0, %p1775;
	add.s64 	%rd3852, %rd3849, %rd3851;
	mul.lo.s64 	%rd3853, %rd577, %rd6355;
	mul.hi.u64 	%rd3854, %rd6355, %rd577;
	add.s64 	%rd3855, %rd3853, %rd3840;
	setp.lt.u64 	%p1776, %rd3855, %rd3853;
	selp.u64 	%rd3856, 1, 0, %p1776;
	add.s64 	%rd3857, %rd3854, %rd3856;
	mul.lo.s64 	%rd3858, %rd578, %rd6355;
	mul.hi.u64 	%rd3859, %rd6355, %rd578;
	add.s64 	%rd3860, %rd3858, %rd3845;
	setp.lt.u64 	%p1777, %rd3860, %rd3858;
	selp.u64 	%rd3861, 1, 0, %p1777;
	add.s64 	%rd3862, %rd3860, %rd3857;
	setp.lt.u64 	%p1778, %rd3862, %rd3860;
	selp.u64 	%rd3863, 1, 0, %p1778;
	add.s64 	%rd3864, %rd3859, %rd3861;
	add.s64 	%rd3865, %rd3864, %rd3863;
	mul.lo.s64 	%rd3866, %rd579, %rd6355;
	mul.hi.u64 	%rd3867, %rd6355, %rd579;
	add.s64 	%rd3868, %rd3866, %rd3850;
	setp.lt.u64 	%p1779, %rd3868, %rd3866;
	selp.u64 	%rd3869, 1, 0, %p1779;
	add.s64 	%rd3870, %rd3868, %rd3865;
	setp.lt.u64 	%p1780, %rd3870, %rd3868;
	selp.u64 	%rd3871, 1, 0, %p1780;
	add.s64 	%rd3872, %rd3867, %rd3869;
	add.s64 	%rd3873, %rd3872, %rd3871;
	mul.lo.s64 	%rd3874, %rd580, %rd6355;
	mul.hi.u64 	%rd3875, %rd6355, %rd580;
	add.s64 	%rd3876, %rd3874, %rd3852;
	setp.lt.u64 	%p1781, %rd3876, %rd3874;
	selp.u64 	%rd3877, 1, 0, %p1781;
	add.s64 	%rd3878, %rd3876, %rd3873;
	setp.lt.u64 	%p1782, %rd3878, %rd3876;
	selp.u64 	%rd3879, 1, 0, %p1782;
	add.s64 	%rd3880, %rd3875, %rd3877;
	add.s64 	%rd3881, %rd3880, %rd3879;
	mul.lo.s64 	%rd3882, %rd577, %rd6356;
	mul.hi.u64 	%rd3883, %rd6356, %rd577;
	add.s64 	%rd3884, %rd3882, %rd3862;
	setp.lt.u64 	%p1783, %rd3884, %rd3882;
	selp.u64 	%rd3885, 1, 0, %p1783;
	add.s64 	%rd3886, %rd3883, %rd3885;
	mul.lo.s64 	%rd3887, %rd578, %rd6356;
	mul.hi.u64 	%rd3888, %rd6356, %rd578;
	add.s64 	%rd3889, %rd3887, %rd3870;
	setp.lt.u64 	%p1784, %rd3889, %rd3887;
	selp.u64 	%rd3890, 1, 0, %p1784;
	add.s64 	%rd3891, %rd3889, %rd3886;
	setp.lt.u64 	%p1785, %rd3891, %rd3889;
	selp.u64 	%rd3892, 1, 0, %p1785;
	add.s64 	%rd3893, %rd3888, %rd3890;
	add.s64 	%rd3894, %rd3893, %rd3892;
	mul.lo.s64 	%rd3895, %rd579, %rd6356;
	mul.hi.u64 	%rd3896, %rd6356, %rd579;
	add.s64 	%rd3897, %rd3895, %rd3878;
	setp.lt.u64 	%p1786, %rd3897, %rd3895;
	selp.u64 	%rd3898, 1, 0, %p1786;
	add.s64 	%rd3899, %rd3897, %rd3894;
	setp.lt.u64 	%p1787, %rd3899, %rd3897;
	selp.u64 	%rd3900, 1, 0, %p1787;
	add.s64 	%rd3901, %rd3896, %rd3898;
	add.s64 	%rd3902, %rd3901, %rd3900;
	mul.lo.s64 	%rd3903, %rd580, %rd6356;
	mul.hi.u64 	%rd3904, %rd6356, %rd580;
	add.s64 	%rd3905, %rd3903, %rd3881;
	setp.lt.u64 	%p1788, %rd3905, %rd3903;
	selp.u64 	%rd3906, 1, 0, %p1788;
	add.s64 	%rd3907, %rd3905, %rd3902;
	setp.lt.u64 	%p1789, %rd3907, %rd3905;
	selp.u64 	%rd3908, 1, 0, %p1789;
	add.s64 	%rd3909, %rd3904, %rd3906;
	add.s64 	%rd3910, %rd3909, %rd3908;
	mul.lo.s64 	%rd3911, %rd577, %rd6357;
	mul.hi.u64 	%rd3912, %rd6357, %rd577;
	add.s64 	%rd3913, %rd3911, %rd3891;
	setp.lt.u64 	%p1790, %rd3913, %rd3911;
	selp.u64 	%rd3914, 1, 0, %p1790;
	add.s64 	%rd3915, %rd3912, %rd3914;
	mul.lo.s64 	%rd3916, %rd578, %rd6357;
	mul.hi.u64 	%rd3917, %rd6357, %rd578;
	add.s64 	%rd3918, %rd3916, %rd3899;
	setp.lt.u64 	%p1791, %rd3918, %rd3916;
	selp.u64 	%rd3919, 1, 0, %p1791;
	add.s64 	%rd3920, %rd3918, %rd3915;
	setp.lt.u64 	%p1792, %rd3920, %rd3918;
	selp.u64 	%rd3921, 1, 0, %p1792;
	add.s64 	%rd3922, %rd3917, %rd3919;
	add.s64 	%rd3923, %rd3922, %rd3921;
	mul.lo.s64 	%rd3924, %rd579, %rd6357;
	mul.hi.u64 	%rd3925, %rd6357, %rd579;
	add.s64 	%rd3926, %rd3924, %rd3907;
	setp.lt.u64 	%p1793, %rd3926, %rd3924;
	selp.u64 	%rd3927, 1, 0, %p1793;
	add.s64 	%rd3928, %rd3926, %rd3923;
	setp.lt.u64 	%p1794, %rd3928, %rd3926;
	selp.u64 	%rd3929, 1, 0, %p1794;
	add.s64 	%rd3930, %rd3925, %rd3927;
	add.s64 	%rd3931, %rd3930, %rd3929;
	mul.lo.s64 	%rd3932, %rd580, %rd6357;
	mul.hi.u64 	%rd3933, %rd6357, %rd580;
	add.s64 	%rd3934, %rd3932, %rd3910;
	setp.lt.u64 	%p1795, %rd3934, %rd3932;
	selp.u64 	%rd3935, 1, 0, %p1795;
	add.s64 	%rd3936, %rd3934, %rd3931;
	setp.lt.u64 	%p1796, %rd3936, %rd3934;
	selp.u64 	%rd3937, 1, 0, %p1796;
	add.s64 	%rd3938, %rd3933, %rd3935;
	add.s64 	%rd3939, %rd3938, %rd3937;
	mov.b64 	%rd3940, 977;
	mul.hi.u64 	%rd3941, %rd3920, %rd3940;
	mul.lo.s64 	%rd3942, %rd3928, 977;
	mul.hi.u64 	%rd3943, %rd3928, %rd3940;
	add.s64 	%rd3944, %rd3942, %rd3941;
	setp.lt.u64 	%p1797, %rd3944, %rd3942;
	selp.u64 	%rd3945, 1, 0, %p1797;
	add.s64 	%rd3946, %rd3943, %rd3945;
	mul.lo.s64 	%rd3947, %rd3936, 977;
	mul.hi.u64 	%rd3948, %rd3936, %rd3940;
	add.s64 	%rd3949, %rd3947, %rd3946;
	setp.lt.u64 	%p1798, %rd3949, %rd3947;
	selp.u64 	%rd3950, 1, 0, %p1798;
	add.s64 	%rd3951, %rd3948, %rd3950;
	mul.lo.s64 	%rd3952, %rd3939, 977;
	mul.hi.u64 	%rd3953, %rd3939, %rd3940;
	add.s64 	%rd3954, %rd3952, %rd3951;
	setp.lt.u64 	%p1799, %rd3954, %rd3952;
	selp.u64 	%rd3955, 1, 0, %p1799;
	add.s64 	%rd3956, %rd3953, %rd3955;
	shl.b64 	%rd3957, %rd3920, 32;
	mov.b64 	{%r201, %r202}, %rd3920;
	mov.b64 	{%r203, %r204}, %rd3928;
	mov.b64 	%rd3958, {%r202, %r203};
	mov.b64 	{%r205, %r206}, %rd3936;
	mov.b64 	%rd3959, {%r204, %r205};
	mov.b64 	{%r207, %r208}, %rd3939;
	mov.b64 	%rd3960, {%r206, %r207};
	shr.u64 	%rd3961, %rd3939, 32;
	mad.lo.s64 	%rd3962, %rd3920, 977, %rd3957;
	setp.lt.u64 	%p1800, %rd3962, %rd3957;
	selp.u64 	%rd3963, 1, 0, %p1800;
	add.s64 	%rd3964, %rd3958, %rd3963;
	add.s64 	%rd3965, %rd3964, %rd3944;
	setp.lt.u64 	%p1801, %rd3965, %rd3958;
	setp.eq.s64 	%p1802, %rd3965, %rd3958;
	and.pred  	%p1803, %p1800, %p1802;
	or.pred  	%p1804, %p1801, %p1803;
	selp.u64 	%rd3966, 1, 0, %p1804;
	add.s64 	%rd3967, %rd3959, %rd3966;
	add.s64 	%rd3968, %rd3967, %rd3949;
	setp.lt.u64 	%p1805, %rd3968, %rd3959;
	setp.eq.s64 	%p1806, %rd3968, %rd3959;
	and.pred  	%p1807, %p1804, %p1806;
	or.pred  	%p1808, %p1805, %p1807;
	selp.u64 	%rd3969, 1, 0, %p1808;
	add.s64 	%rd3970, %rd3960, %rd3969;
	add.s64 	%rd3971, %rd3970, %rd3954;
	setp.lt.u64 	%p1809, %rd3971, %rd3960;
	setp.eq.s64 	%p1810, %rd3971, %rd3960;
	and.pred  	%p1811, %p1808, %p1810;
	or.pred  	%p1812, %p1809, %p1811;
	selp.u64 	%rd3972, 1, 0, %p1812;
	add.s64 	%rd3973, %rd3961, %rd3972;
	add.s64 	%rd3974, %rd3973, %rd3956;
	mad.lo.s64 	%rd6372, %rd577, %rd6354, %rd3962;
	setp.lt.u64 	%p1813, %rd6372, %rd3962;
	selp.u64 	%rd3975, 1, 0, %p1813;
	add.s64 	%rd3976, %rd3965, %rd3855;
	add.s64 	%rd6373, %rd3976, %rd3975;
	setp.lt.u64 	%p1814, %rd6373, %rd3855;
	setp.eq.s64 	%p1815, %rd6373, %rd3855;
	and.pred  	%p1816, %p1813, %p1815;
	or.pred  	%p1817, %p1814, %p1816;
	selp.u64 	%rd3977, 1, 0, %p1817;
	add.s64 	%rd3978, %rd3968, %rd3884;
	add.s64 	%rd6374, %rd3978, %rd3977;
	setp.lt.u64 	%p1818, %rd6374, %rd3884;
	setp.eq.s64 	%p1819, %rd6374, %rd3884;
	and.pred  	%p1820, %p1817, %p1819;
	or.pred  	%p1821, %p1818, %p1820;
	selp.u64 	%rd3979, 1, 0, %p1821;
	add.s64 	%rd3980, %rd3971, %rd3913;
	add.s64 	%rd6375, %rd3980, %rd3979;
	setp.lt.u64 	%p1822, %rd6375, %rd3913;
	setp.eq.s64 	%p1823, %rd6375, %rd3913;
	and.pred  	%p1824, %p1821, %p1823;
	or.pred  	%p1825, %p1822, %p1824;
	selp.u64 	%rd3981, 1, 0, %p1825;
	add.s64 	%rd6367, %rd3974, %rd3981;
	setp.eq.s64 	%p1826, %rd6367, 0;
	@%p1826 bra 	$L__BB3_145;
	mov.u64 	%rd6368, %rd6375;
	mov.u64 	%rd6369, %rd6374;
	mov.u64 	%rd6370, %rd6373;
$L__BB3_144:
	mul.lo.s64 	%rd3983, %rd6367, 977;
	shl.b64 	%rd3984, %rd6367, 32;
	add.s64 	%rd6372, %rd3983, %rd6372;
	setp.lt.u64 	%p1827, %rd6372, %rd3983;
	selp.u64 	%rd3985, 1, 0, %p1827;
	add.s64 	%rd3986, %rd3984, %rd6370;
	add.s64 	%rd6373, %rd3986, %rd3985;
	setp.lt.u64 	%p1828, %rd6373, %rd6370;
	setp.eq.s64 	%p1829, %rd6373, %rd6370;
	and.pred  	%p1830, %p1827, %p1829;
	or.pred  	%p1831, %p1828, %p1830;
	selp.u64 	%rd3987, 1, 0, %p1831;
	add.s64 	%rd6374, %rd6369, %rd3987;
	setp.lt.u64 	%p1832, %rd6374, %rd6369;
	selp.u64 	%rd3988, 1, 0, %p1832;
	add.s64 	%rd6375, %rd6368, %rd3988;
	setp.lt.u64 	%p1833, %rd6375, %rd6368;
	mov.b64 	%rd6367, 1;
	mov.u64 	%rd6368, %rd6375;
	mov.u64 	%rd6369, %rd6374;
	mov.u64 	%rd6370, %rd6373;
	@%p1833 bra 	$L__BB3_144;
$L__BB3_145:
	setp.lt.u64 	%p1835, %rd6372, %rd3823;
	setp.lt.u64 	%p1836, %rd6373, %rd3826;
	setp.eq.s64 	%p1837, %rd6373, %rd3826;
	and.pred  	%p1838, %p1835, %p1837;
	or.pred  	%p1840, %p1836, %p1838;
	setp.lt.u64 	%p1841, %rd6374, %rd3830;
	setp.eq.s64 	%p1842, %rd6374, %rd3830;
	and.pred  	%p1843, %p1842, %p1840;
	or.pred  	%p109, %p1841, %p1843;
	setp.lt.u64 	%p1845, %rd6375, %rd3834;
	mov.pred 	%p3117, 0;
	@%p1845 bra 	$L__BB3_147;
	not.pred 	%p1846, %p109;
	setp.ne.s64 	%p1847, %rd6375, %rd3834;
	or.pred  	%p3117, %p1847, %p1846;
$L__BB3_147:
	selp.b64 	%rd3993, %rd3823, 0, %p3117;
	sub.s64 	%rd600, %rd6372, %rd3993;
	selp.u64 	%rd3994, 1, 0, %p1835;
	add.s64 	%rd3996, %rd3826, %rd3994;
	selp.b64 	%rd3997, %rd3996, 0, %p3117;
	sub.s64 	%rd601, %rd6373, %rd3997;
	setp.eq.s64 	%p1850, %rd6373, %rd3826;
	and.pred  	%p1851, %p1835, %p1850;
	or.pred  	%p1853, %p1836, %p1851;
	selp.u64 	%rd3998, 1, 0, %p1853;
	ld.const.u64 	%rd3999, [SECP256K1_P+16];
	add.s64 	%rd4000, %rd3999, %rd3998;
	selp.b64 	%rd4001, %rd4000, 0, %p3117;
	sub.s64 	%rd602, %rd6374, %rd4001;
	selp.u64 	%rd4002, 1, 0, %p109;
	add.s64 	%rd4003, %rd3834, %rd4002;
	selp.b64 	%rd4004, %rd4003, 0, %p3117;
	sub.s64 	%rd603, %rd6375, %rd4004;
	sub.s64 	%rd6376, %rd535, %rd494;
	setp.lt.u64 	%p1854, %rd535, %rd494;
	selp.s64 	%rd4005, -1, 0, %p1854;
	add.s64 	%rd4006, %rd536, %rd4005;
	sub.s64 	%rd6377, %rd4006, %rd493;
	setp.lt.u64 	%p1855, %rd536, %rd493;
	setp.eq.s64 	%p1856, %rd536, %rd493;
	and.pred  	%p1857, %p1854, %p1856;
	or.pred  	%p1858, %p1855, %p1857;
	selp.s64 	%rd4007, -1, 0, %p1858;
	sub.s64 	%rd4008, %rd537, %rd492;
	add.s64 	%rd6378, %rd4008, %rd4007;
	setp.lt.u64 	%p1859, %rd537, %rd492;
	setp.eq.s64 	%p1860, %rd537, %rd492;
	and.pred  	%p1861, %p1858, %p1860;
	or.pred  	%p1862, %p1859, %p1861;
	not.pred 	%p1863, %p1862;
	selp.s64 	%rd4009, -1, 0, %p1862;
	sub.s64 	%rd4010, %rd538, %rd489;
	add.s64 	%rd6379, %rd4010, %rd4009;
	setp.ge.u64 	%p1864, %rd538, %rd489;
	setp.ne.s64 	%p1865, %rd538, %rd489;
	or.pred  	%p1866, %p1865, %p1863;
	and.pred  	%p1867, %p1864, %p1866;
	@%p1867 bra 	$L__BB3_149;
	ld.const.u64 	%rd4011, [SECP256K1_P];
	add.s64 	%rd6376, %rd4011, %rd6376;
	setp.lt.u64 	%p1868, %rd6376, %rd4011;
	selp.u64 	%rd4012, 1, 0, %p1868;
	ld.const.u64 	%rd4013, [SECP256K1_P+8];
	add.s64 	%rd4014, %rd4013, %rd6377;
	add.s64 	%rd609, %rd4014, %rd4012;
	setp.lt.u64 	%p1869, %rd609, %rd6377;
	setp.eq.s64 	%p1870, %rd609, %rd6377;
	and.pred  	%p1871, %p1868, %p1870;
	or.pred  	%p1873, %p1869, %p1871;
	selp.u64 	%rd4015, 1, 0, %p1873;
	add.s64 	%rd4017, %rd3999, %rd6378;
	add.s64 	%rd610, %rd4017, %rd4015;
	setp.lt.u64 	%p1874, %rd610, %rd6378;
	setp.eq.s64 	%p1875, %rd610, %rd6378;
	and.pred  	%p1876, %p1873, %p1875;
	or.pred  	%p1878, %p1874, %p1876;
	selp.u64 	%rd4018, 1, 0, %p1878;
	ld.const.u64 	%rd4019, [SECP256K1_P+24];
	add.s64 	%rd4020, %rd4019, %rd6379;
	add.s64 	%rd6379, %rd4020, %rd4018;
	mov.u64 	%rd6377, %rd609;
	mov.u64 	%rd6378, %rd610;
$L__BB3_149:
	shl.b64 	%rd616, %rd6376, 1;
	setp.lt.s64 	%p1880, %rd6376, 0;
	mov.b64 	{%r209, %r210}, %rd6377;
	mov.b64 	{%r211, %r212}, %rd6376;
	shf.l.wrap.b32 	%r213, %r212, %r209, 1;
	shf.l.wrap.b32 	%r214, %r209, %r210, 1;
	mov.b64 	%rd617, {%r213, %r214};
	setp.lt.u64 	%p1881, %rd617, %rd6377;
	setp.eq.s64 	%p1882, %rd617, %rd6377;
	and.pred  	%p1883, %p1880, %p1882;
	or.pred  	%p1884, %p1881, %p1883;
	selp.u64 	%rd4021, 1, 0, %p1884;
	shl.b64 	%rd4022, %rd6378, 1;
	or.b64  	%rd618, %rd4022, %rd4021;
	setp.lt.u64 	%p1885, %rd618, %rd6378;
	setp.eq.s64 	%p1886, %rd618, %rd6378;
	and.pred  	%p1887, %p1884, %p1886;
	or.pred  	%p112, %p1885, %p1887;
	selp.u64 	%rd4023, 1, 0, %p112;
	shl.b64 	%rd4024, %rd6379, 1;
	or.b64  	%rd619, %rd4024, %rd4023;
	setp.lt.u64 	%p1888, %rd619, %rd6379;
	mov.pred 	%p3118, -1;
	@%p1888 bra 	$L__BB3_151;
	setp.eq.s64 	%p1889, %rd619, %rd6379;
	and.pred  	%p3118, %p112, %p1889;
$L__BB3_151:
	ld.const.u64 	%rd4025, [SECP256K1_P];
	setp.lt.u64 	%p1891, %rd616, %rd4025;
	ld.const.u64 	%rd4026, [SECP256K1_P+8];
	setp.lt.u64 	%p1892, %rd617, %rd4026;
	setp.eq.s64 	%p1893, %rd617, %rd4026;
	and.pred  	%p1894, %p1891, %p1893;
	or.pred  	%p1896, %p1892, %p1894;
	setp.lt.u64 	%p1897, %rd618, %rd3999;
	setp.eq.s64 	%p1898, %rd618, %rd3999;
	and.pred  	%p1899, %p1898, %p1896;
	or.pred  	%p115, %p1897, %p1899;
	ld.const.u64 	%rd620, [SECP256K1_P+24];
	setp.lt.u64 	%p1901, %rd619, %rd620;
	mov.pred 	%p3119, 0;
	@%p1901 bra 	$L__BB3_153;
	not.pred 	%p1902, %p115;
	setp.ne.s64 	%p1903, %rd619, %rd620;
	or.pred  	%p3119, %p1903, %p1902;
$L__BB3_153:
	or.pred  	%p1904, %p3118, %p3119;
	ld.const.u64 	%rd621, [SECP256K1_P];
	selp.b64 	%rd4028, %rd621, 0, %p1904;
	sub.s64 	%rd622, %rd616, %rd4028;
	setp.lt.u64 	%p1905, %rd616, %rd621;
	selp.u64 	%rd4029, 1, 0, %p1905;
	ld.const.u64 	%rd623, [SECP256K1_P+8];
	add.s64 	%rd4030, %rd623, %rd4029;
	selp.b64 	%rd4031, %rd4030, 0, %p1904;
	sub.s64 	%rd624, %rd617, %rd4031;
	setp.lt.u64 	%p1906, %rd617, %rd623;
	setp.eq.s64 	%p1907, %rd617, %rd623;
	and.pred  	%p1908, %p1905, %p1907;
	or.pred  	%p1910, %p1906, %p1908;
	selp.u64 	%rd4032, 1, 0, %p1910;
	ld.const.u64 	%rd625, [SECP256K1_P+16];
	add.s64 	%rd4033, %rd625, %rd4032;
	selp.b64 	%rd4034, %rd4033, 0, %p1904;
	sub.s64 	%rd626, %rd618, %rd4034;
	selp.u64 	%rd4035, 1, 0, %p115;
	ld.const.u64 	%rd627, [SECP256K1_P+24];
	add.s64 	%rd4036, %rd627, %rd4035;
	selp.b64 	%rd4037, %rd4036, 0, %p1904;
	sub.s64 	%rd628, %rd619, %rd4037;
	mul.hi.u64 	%rd4038, %rd426, %rd577;
	mul.lo.s64 	%rd4039, %rd578, %rd426;
	mul.hi.u64 	%rd4040, %rd426, %rd578;
	add.s64 	%rd4041, %rd4039, %rd4038;
	setp.lt.u64 	%p1911, %rd4041, %rd4039;
	selp.u64 	%rd4042, 1, 0, %p1911;
	add.s64 	%rd4043, %rd4040, %rd4042;
	mul.lo.s64 	%rd4044, %rd579, %rd426;
	mul.hi.u64 	%rd4045, %rd426, %rd579;
	add.s64 	%rd4046, %rd4044, %rd4043;
	setp.lt.u64 	%p1912, %rd4046, %rd4044;
	selp.u64 	%rd4047, 1, 0, %p1912;
	add.s64 	%rd4048, %rd4045, %rd4047;
	mul.lo.s64 	%rd4049, %rd580, %rd426;
	mul.hi.u64 	%rd4050, %rd426, %rd580;
	add.s64 	%rd4051, %rd4049, %rd4048;
	setp.lt.u64 	%p1913, %rd4051, %rd4049;
	selp.u64 	%rd4052, 1, 0, %p1913;
	add.s64 	%rd4053, %rd4050, %rd4052;
	mul.lo.s64 	%rd4054, %rd577, %rd425;
	mul.hi.u64 	%rd4055, %rd425, %rd577;
	add.s64 	%rd4056, %rd4054, %rd4041;
	setp.lt.u64 	%p1914, %rd4056, %rd4054;
	selp.u64 	%rd4057, 1, 0, %p1914;
	add.s64 	%rd4058, %rd4055, %rd4057;
	mul.lo.s64 	%rd4059, %rd578, %rd425;
	mul.hi.u64 	%rd4060, %rd425, %rd578;
	add.s64 	%rd4061, %rd4059, %rd4046;
	setp.lt.u64 	%p1915, %rd4061, %rd4059;
	selp.u64 	%rd4062, 1, 0, %p1915;
	add.s64 	%rd4063, %rd4061, %rd4058;
	setp.lt.u64 	%p1916, %rd4063, %rd4061;
	selp.u64 	%rd4064, 1, 0, %p1916;
	add.s64 	%rd4065, %rd4060, %rd4062;
	add.s64 	%rd4066, %rd4065, %rd4064;
	mul.lo.s64 	%rd4067, %rd579, %rd425;
	mul.hi.u64 	%rd4068, %rd425, %rd579;
	add.s64 	%rd4069, %rd4067, %rd4051;
	setp.lt.u64 	%p1917, %rd4069, %rd4067;
	selp.u64 	%rd4070, 1, 0, %p1917;
	add.s64 	%rd4071, %rd4069, %rd4066;
	setp.lt.u64 	%p1918, %rd4071, %rd4069;
	selp.u64 	%rd4072, 1, 0, %p1918;
	add.s64 	%rd4073, %rd4068, %rd4070;
	add.s64 	%rd4074, %rd4073, %rd4072;
	mul.lo.s64 	%rd4075, %rd580, %rd425;
	mul.hi.u64 	%rd4076, %rd425, %rd580;
	add.s64 	%rd4077, %rd4075, %rd4053;
	setp.lt.u64 	%p1919, %rd4077, %rd4075;
	selp.u64 	%rd4078, 1, 0, %p1919;
	add.s64 	%rd4079, %rd4077, %rd4074;
	setp.lt.u64 	%p1920, %rd4079, %rd4077;
	selp.u64 	%rd4080, 1, 0, %p1920;
	add.s64 	%rd4081, %rd4076, %rd4078;
	add.s64 	%rd4082, %rd4081, %rd4080;
	mul.lo.s64 	%rd4083, %rd577, %rd424;
	mul.hi.u64 	%rd4084, %rd424, %rd577;
	add.s64 	%rd4085, %rd4083, %rd4063;
	setp.lt.u64 	%p1921, %rd4085, %rd4083;
	selp.u64 	%rd4086, 1, 0, %p1921;
	add.s64 	%rd4087, %rd4084, %rd4086;
	mul.lo.s64 	%rd4088, %rd578, %rd424;
	mul.hi.u64 	%rd4089, %rd424, %rd578;
	add.s64 	%rd4090, %rd4088, %rd4071;
	setp.lt.u64 	%p1922, %rd4090, %rd4088;
	selp.u64 	%rd4091, 1, 0, %p1922;
	add.s64 	%rd4092, %rd4090, %rd4087;
	setp.lt.u64 	%p1923, %rd4092, %rd4090;
	selp.u64 	%rd4093, 1, 0, %p1923;
	add.s64 	%rd4094, %rd4089, %rd4091;
	add.s64 	%rd4095, %rd4094, %rd4093;
	mul.lo.s64 	%rd4096, %rd579, %rd424;
	mul.hi.u64 	%rd4097, %rd424, %rd579;
	add.s64 	%rd4098, %rd4096, %rd4079;
	setp.lt.u64 	%p1924, %rd4098, %rd4096;
	selp.u64 	%rd4099, 1, 0, %p1924;
	add.s64 	%rd4100, %rd4098, %rd4095;
	setp.lt.u64 	%p1925, %rd4100, %rd4098;
	selp.u64 	%rd4101, 1, 0, %p1925;
	add.s64 	%rd4102, %rd4097, %rd4099;
	add.s64 	%rd4103, %rd4102, %rd4101;
	mul.lo.s64 	%rd4104, %rd580, %rd424;
	mul.hi.u64 	%rd4105, %rd424, %rd580;
	add.s64 	%rd4106, %rd4104, %rd4082;
	setp.lt.u64 	%p1926, %rd4106, %rd4104;
	selp.u64 	%rd4107, 1, 0, %p1926;
	add.s64 	%rd4108, %rd4106, %rd4103;
	setp.lt.u64 	%p1927, %rd4108, %rd4106;
	selp.u64 	%rd4109, 1, 0, %p1927;
	add.s64 	%rd4110, %rd4105, %rd4107;
	add.s64 	%rd4111, %rd4110, %rd4109;
	mul.lo.s64 	%rd4112, %rd577, %rd423;
	mul.hi.u64 	%rd4113, %rd423, %rd577;
	add.s64 	%rd4114, %rd4112, %rd4092;
	setp.lt.u64 	%p1928, %rd4114, %rd4112;
	selp.u64 	%rd4115, 1, 0, %p1928;
	add.s64 	%rd4116, %rd4113, %rd4115;
	mul.lo.s64 	%rd4117, %rd578, %rd423;
	mul.hi.u64 	%rd4118, %rd423, %rd578;
	add.s64 	%rd4119, %rd4117, %rd4100;
	setp.lt.u64 	%p1929, %rd4119, %rd4117;
	selp.u64 	%rd4120, 1, 0, %p1929;
	add.s64 	%rd4121, %rd4119, %rd4116;
	setp.lt.u64 	%p1930, %rd4121, %rd4119;
	selp.u64 	%rd4122, 1, 0, %p1930;
	add.s64 	%rd4123, %rd4118, %rd4120;
	add.s64 	%rd4124, %rd4123, %rd4122;
	mul.lo.s64 	%rd4125, %rd579, %rd423;
	mul.hi.u64 	%rd4126, %rd423, %rd579;
	add.s64 	%rd4127, %rd4125, %rd4108;
	setp.lt.u64 	%p1931, %rd4127, %rd4125;
	selp.u64 	%rd4128, 1, 0, %p1931;
	add.s64 	%rd4129, %rd4127, %rd4124;
	setp.lt.u64 	%p1932, %rd4129, %rd4127;
	selp.u64 	%rd4130, 1, 0, %p1932;
	add.s64 	%rd4131, %rd4126, %rd4128;
	add.s64 	%rd4132, %rd4131, %rd4130;
	mul.lo.s64 	%rd4133, %rd580, %rd423;
	mul.hi.u64 	%rd4134, %rd423, %rd580;
	add.s64 	%rd4135, %rd4133, %rd4111;
	setp.lt.u64 	%p1933, %rd4135, %rd4133;
	selp.u64 	%rd4136, 1, 0, %p1933;
	add.s64 	%rd4137, %rd4135, %rd4132;
	setp.lt.u64 	%p1934, %rd4137, %rd4135;
	selp.u64 	%rd4138, 1, 0, %p1934;
	add.s64 	%rd4139, %rd4134, %rd4136;
	add.s64 	%rd4140, %rd4139, %rd4138;
	mov.b64 	%rd4141, 977;
	mul.hi.u64 	%rd4142, %rd4121, %rd4141;
	mul.lo.s64 	%rd4143, %rd4129, 977;
	mul.hi.u64 	%rd4144, %rd4129, %rd4141;
	add.s64 	%rd4145, %rd4143, %rd4142;
	setp.lt.u64 	%p1935, %rd4145, %rd4143;
	selp.u64 	%rd4146, 1, 0, %p1935;
	add.s64 	%rd4147, %rd4144, %rd4146;
	mul.lo.s64 	%rd4148, %rd4137, 977;
	mul.hi.u64 	%rd4149, %rd4137, %rd4141;
	add.s64 	%rd4150, %rd4148, %rd4147;
	setp.lt.u64 	%p1936, %rd4150, %rd4148;
	selp.u64 	%rd4151, 1, 0, %p1936;
	add.s64 	%rd4152, %rd4149, %rd4151;
	mul.lo.s64 	%rd4153, %rd4140, 977;
	mul.hi.u64 	%rd4154, %rd4140, %rd4141;
	add.s64 	%rd4155, %rd4153, %rd4152;
	setp.lt.u64 	%p1937, %rd4155, %rd4153;
	selp.u64 	%rd4156, 1, 0, %p1937;
	add.s64 	%rd4157, %rd4154, %rd4156;
	shl.b64 	%rd4158, %rd4121, 32;
	mov.b64 	{%r215, %r216}, %rd4121;
	mov.b64 	{%r217, %r218}, %rd4129;
	mov.b64 	%rd4159, {%r216, %r217};
	mov.b64 	{%r219, %r220}, %rd4137;
	mov.b64 	%rd4160, {%r218, %r219};
	mov.b64 	{%r221, %r222}, %rd4140;
	mov.b64 	%rd4161, {%r220, %r221};
	shr.u64 	%rd4162, %rd4140, 32;
	mad.lo.s64 	%rd4163, %rd4121, 977, %rd4158;
	setp.lt.u64 	%p1938, %rd4163, %rd4158;
	selp.u64 	%rd4164, 1, 0, %p1938;
	add.s64 	%rd4165, %rd4159, %rd4164;
	add.s64 	%rd4166, %rd4165, %rd4145;
	setp.lt.u64 	%p1939, %rd4166, %rd4159;
	setp.eq.s64 	%p1940, %rd4166, %rd4159;
	and.pred  	%p1941, %p1938, %p1940;
	or.pred  	%p1942, %p1939, %p1941;
	selp.u64 	%rd4167, 1, 0, %p1942;
	add.s64 	%rd4168, %rd4160, %rd4167;
	add.s64 	%rd4169, %rd4168, %rd4150;
	setp.lt.u64 	%p1943, %rd4169, %rd4160;
	setp.eq.s64 	%p1944, %rd4169, %rd4160;
	and.pred  	%p1945, %p1942, %p1944;
	or.pred  	%p1946, %p1943, %p1945;
	selp.u64 	%rd4170, 1, 0, %p1946;
	add.s64 	%rd4171, %rd4161, %rd4170;
	add.s64 	%rd4172, %rd4171, %rd4155;
	setp.lt.u64 	%p1947, %rd4172, %rd4161;
	setp.eq.s64 	%p1948, %rd4172, %rd4161;
	and.pred  	%p1949, %p1946, %p1948;
	or.pred  	%p1950, %p1947, %p1949;
	selp.u64 	%rd4173, 1, 0, %p1950;
	add.s64 	%rd4174, %rd4162, %rd4173;
	add.s64 	%rd4175, %rd4174, %rd4157;
	mad.lo.s64 	%rd6385, %rd577, %rd426, %rd4163;
	setp.lt.u64 	%p1951, %rd6385, %rd4163;
	selp.u64 	%rd4176, 1, 0, %p1951;
	add.s64 	%rd4177, %rd4166, %rd4056;
	add.s64 	%rd6386, %rd4177, %rd4176;
	setp.lt.u64 	%p1952, %rd6386, %rd4056;
	setp.eq.s64 	%p1953, %rd6386, %rd4056;
	and.pred  	%p1954, %p1951, %p1953;
	or.pred  	%p1955, %p1952, %p1954;
	selp.u64 	%rd4178, 1, 0, %p1955;
	add.s64 	%rd4179, %rd4169, %rd4085;
	add.s64 	%rd6387, %rd4179, %rd4178;
	setp.lt.u64 	%p1956, %rd6387, %rd4085;
	setp.eq.s64 	%p1957, %rd6387, %rd4085;
	and.pred  	%p1958, %p1955, %p1957;
	or.pred  	%p1959, %p1956, %p1958;
	selp.u64 	%rd4180, 1, 0, %p1959;
	add.s64 	%rd4181, %rd4172, %rd4114;
	add.s64 	%rd6388, %rd4181, %rd4180;
	setp.lt.u64 	%p1960, %rd6388, %rd4114;
	setp.eq.s64 	%p1961, %rd6388, %rd4114;
	and.pred  	%p1962, %p1959, %p1961;
	or.pred  	%p1963, %p1960, %p1962;
	selp.u64 	%rd4182, 1, 0, %p1963;
	add.s64 	%rd6380, %rd4175, %rd4182;
	setp.eq.s64 	%p1964, %rd6380, 0;
	@%p1964 bra 	$L__BB3_156;
	mov.u64 	%rd6381, %rd6388;
	mov.u64 	%rd6382, %rd6387;
	mov.u64 	%rd6383, %rd6386;
$L__BB3_155:
	mul.lo.s64 	%rd4184, %rd6380, 977;
	shl.b64 	%rd4185, %rd6380, 32;
	add.s64 	%rd6385, %rd4184, %rd6385;
	setp.lt.u64 	%p1965, %rd6385, %rd4184;
	selp.u64 	%rd4186, 1, 0, %p1965;
	add.s64 	%rd4187, %rd4185, %rd6383;
	add.s64 	%rd6386, %rd4187, %rd4186;
	setp.lt.u64 	%p1966, %rd6386, %rd6383;
	setp.eq.s64 	%p1967, %rd6386, %rd6383;
	and.pred  	%p1968, %p1965, %p1967;
	or.pred  	%p1969, %p1966, %p1968;
	selp.u64 	%rd4188, 1, 0, %p1969;
	add.s64 	%rd6387, %rd6382, %rd4188;
	setp.lt.u64 	%p1970, %rd6387, %rd6382;
	selp.u64 	%rd4189, 1, 0, %p1970;
	add.s64 	%rd6388, %rd6381, %rd4189;
	setp.lt.u64 	%p1971, %rd6388, %rd6381;
	mov.b64 	%rd6380, 1;
	mov.u64 	%rd6381, %rd6388;
	mov.u64 	%rd6382, %rd6387;
	mov.u64 	%rd6383, %rd6386;
	@%p1971 bra 	$L__BB3_155;
$L__BB3_156:
	setp.lt.u64 	%p1973, %rd6385, %rd621;
	setp.lt.u64 	%p1974, %rd6386, %rd623;
	setp.eq.s64 	%p1975, %rd6386, %rd623;
	and.pred  	%p1976, %p1973, %p1975;
	or.pred  	%p1977, %p1974, %p1976;
	setp.lt.u64 	%p1978, %rd6387, %rd625;
	setp.eq.s64 	%p1979, %rd6387, %rd625;
	and.pred  	%p1980, %p1979, %p1977;
	or.pred  	%p118, %p1978, %p1980;
	setp.lt.u64 	%p1981, %rd6388, %rd627;
	mov.pred 	%p3120, 0;
	@%p1981 bra 	$L__BB3_158;
	not.pred 	%p1982, %p118;
	setp.ne.s64 	%p1983, %rd6388, %rd627;
	or.pred  	%p3120, %p1983, %p1982;
$L__BB3_158:
	ld.const.u64 	%rd4190, [SECP256K1_P];
	selp.b64 	%rd4191, %rd4190, 0, %p3120;
	sub.s64 	%rd647, %rd6385, %rd4191;
	setp.lt.u64 	%p1984, %rd6385, %rd4190;
	selp.u64 	%rd4192, 1, 0, %p1984;
	ld.const.u64 	%rd4193, [SECP256K1_P+8];
	add.s64 	%rd4194, %rd4193, %rd4192;
	selp.b64 	%rd4195, %rd4194, 0, %p3120;
	sub.s64 	%rd648, %rd6386, %rd4195;
	setp.lt.u64 	%p1985, %rd6386, %rd4193;
	setp.eq.s64 	%p1986, %rd6386, %rd4193;
	and.pred  	%p1987, %p1984, %p1986;
	or.pred  	%p1989, %p1985, %p1987;
	selp.u64 	%rd4196, 1, 0, %p1989;
	ld.const.u64 	%rd4197, [SECP256K1_P+16];
	add.s64 	%rd4198, %rd4197, %rd4196;
	selp.b64 	%rd4199, %rd4198, 0, %p3120;
	sub.s64 	%rd649, %rd6387, %rd4199;
	selp.u64 	%rd4200, 1, 0, %p118;
	ld.const.u64 	%rd4201, [SECP256K1_P+24];
	add.s64 	%rd4202, %rd4201, %rd4200;
	selp.b64 	%rd4203, %rd4202, 0, %p3120;
	sub.s64 	%rd650, %rd6388, %rd4203;
	mul.hi.u64 	%rd4204, %rd622, %rd622;
	mul.lo.s64 	%rd4205, %rd624, %rd622;
	mul.hi.u64 	%rd4206, %rd622, %rd624;
	add.s64 	%rd4207, %rd4205, %rd4204;
	setp.lt.u64 	%p1990, %rd4207, %rd4205;
	selp.u64 	%rd4208, 1, 0, %p1990;
	add.s64 	%rd4209, %rd4206, %rd4208;
	mul.lo.s64 	%rd4210, %rd626, %rd622;
	mul.hi.u64 	%rd4211, %rd622, %rd626;
	add.s64 	%rd4212, %rd4210, %rd4209;
	setp.lt.u64 	%p1991, %rd4212, %rd4210;
	selp.u64 	%rd4213, 1, 0, %p1991;
	add.s64 	%rd4214, %rd4211, %rd4213;
	mul.lo.s64 	%rd4215, %rd628, %rd622;
	mul.hi.u64 	%rd4216, %rd622, %rd628;
	add.s64 	%rd4217, %rd4215, %rd4214;
	setp.lt.u64 	%p1992, %rd4217, %rd4215;
	selp.u64 	%rd4218, 1, 0, %p1992;
	add.s64 	%rd4219, %rd4216, %rd4218;
	mul.hi.u64 	%rd4220, %rd624, %rd622;
	add.s64 	%rd4221, %rd4207, %rd4205;
	setp.lt.u64 	%p1993, %rd4221, %rd4207;
	selp.u64 	%rd4222, 1, 0, %p1993;
	add.s64 	%rd4223, %rd4220, %rd4222;
	mul.lo.s64 	%rd4224, %rd624, %rd624;
	mul.hi.u64 	%rd4225, %rd624, %rd624;
	add.s64 	%rd4226, %rd4224, %rd4212;
	setp.lt.u64 	%p1994, %rd4226, %rd4224;
	selp.u64 	%rd4227, 1, 0, %p1994;
	add.s64 	%rd4228, %rd4226, %rd4223;
	setp.lt.u64 	%p1995, %rd4228, %rd4226;
	selp.u64 	%rd4229, 1, 0, %p1995;
	add.s64 	%rd4230, %rd4225, %rd4227;
	add.s64 	%rd4231, %rd4230, %rd4229;
	mul.lo.s64 	%rd4232, %rd626, %rd624;
	mul.hi.u64 	%rd4233, %rd624, %rd626;
	add.s64 	%rd4234, %rd4232, %rd4217;
	setp.lt.u64 	%p1996, %rd4234, %rd4232;
	selp.u64 	%rd4235, 1, 0, %p1996;
	add.s64 	%rd4236, %rd4234, %rd4231;
	setp.lt.u64 	%p1997, %rd4236, %rd4234;
	selp.u64 	%rd4237, 1, 0, %p1997;
	add.s64 	%rd4238, %rd4233, %rd4235;
	add.s64 	%rd4239, %rd4238, %rd4237;
	mul.lo.s64 	%rd4240, %rd628, %rd624;
	mul.hi.u64 	%rd4241, %rd624, %rd628;
	add.s64 	%rd4242, %rd4240, %rd4219;
	setp.lt.u64 	%p1998, %rd4242, %rd4240;
	selp.u64 	%rd4243, 1, 0, %p1998;
	add.s64 	%rd4244, %rd4242, %rd4239;
	setp.lt.u64 	%p1999, %rd4244, %rd4242;
	selp.u64 	%rd4245, 1, 0, %p1999;
	add.s64 	%rd4246, %rd4241, %rd4243;
	add.s64 	%rd4247, %rd4246, %rd4245;
	mul.hi.u64 	%rd4248, %rd626, %rd622;
	add.s64 	%rd4249, %rd4210, %rd4228;
	setp.lt.u64 	%p2000, %rd4249, %rd4210;
	selp.u64 	%rd4250, 1, 0, %p2000;
	add.s64 	%rd4251, %rd4248, %rd4250;
	mul.hi.u64 	%rd4252, %rd626, %rd624;
	add.s64 	%rd4253, %rd4232, %rd4236;
	setp.lt.u64 	%p2001, %rd4253, %rd4232;
	selp.u64 	%rd4254, 1, 0, %p2001;
	add.s64 	%rd4255, %rd4253, %rd4251;
	setp.lt.u64 	%p2002, %rd4255, %rd4253;
	selp.u64 	%rd4256, 1, 0, %p2002;
	add.s64 	%rd4257, %rd4252, %rd4254;
	add.s64 	%rd4258, %rd4257, %rd4256;
	mul.lo.s64 	%rd4259, %rd626, %rd626;
	mul.hi.u64 	%rd4260, %rd626, %rd626;
	add.s64 	%rd4261, %rd4259, %rd4244;
	setp.lt.u64 	%p2003, %rd4261, %rd4259;
	selp.u64 	%rd4262, 1, 0, %p2003;
	add.s64 	%rd4263, %rd4261, %rd4258;
	setp.lt.u64 	%p2004, %rd4263, %rd4261;
	selp.u64 	%rd4264, 1, 0, %p2004;
	add.s64 	%rd4265, %rd4260, %rd4262;
	add.s64 	%rd4266, %rd4265, %rd4264;
	mul.lo.s64 	%rd4267, %rd628, %rd626;
	mul.hi.u64 	%rd4268, %rd626, %rd628;
	add.s64 	%rd4269, %rd4267, %rd4247;
	setp.lt.u64 	%p2005, %rd4269, %rd4267;
	selp.u64 	%rd4270, 1, 0, %p2005;
	add.s64 	%rd4271, %rd4269, %rd4266;
	setp.lt.u64 	%p2006, %rd4271, %rd4269;
	selp.u64 	%rd4272, 1, 0, %p2006;
	add.s64 	%rd4273, %rd4268, %rd4270;
	add.s64 	%rd4274, %rd4273, %rd4272;
	mul.hi.u64 	%rd4275, %rd628, %rd622;
	add.s64 	%rd4276, %rd4215, %rd4255;
	setp.lt.u64 	%p2007, %rd4276, %rd4215;
	selp.u64 	%rd4277, 1, 0, %p2007;
	add.s64 	%rd4278, %rd4275, %rd4277;
	mul.hi.u64 	%rd4279, %rd628, %rd624;
	add.s64 	%rd4280, %rd4240, %rd4263;
	setp.lt.u64 	%p2008, %rd4280, %rd4240;
	selp.u64 	%rd4281, 1, 0, %p2008;
	add.s64 	%rd4282, %rd4280, %rd4278;
	setp.lt.u64 	%p2009, %rd4282, %rd4280;
	selp.u64 	%rd4283, 1, 0, %p2009;
	add.s64 	%rd4284, %rd4279, %rd4281;
	add.s64 	%rd4285, %rd4284, %rd4283;
	mul.hi.u64 	%rd4286, %rd628, %rd626;
	add.s64 	%rd4287, %rd4267, %rd4271;
	setp.lt.u64 	%p2010, %rd4287, %rd4267;
	selp.u64 	%rd4288, 1, 0, %p2010;
	add.s64 	%rd4289, %rd4287, %rd4285;
	setp.lt.u64 	%p2011, %rd4289, %rd4287;
	selp.u64 	%rd4290, 1, 0, %p2011;
	add.s64 	%rd4291, %rd4286, %rd4288;
	add.s64 	%rd4292, %rd4291, %rd4290;
	mul.lo.s64 	%rd4293, %rd628, %rd628;
	mul.hi.u64 	%rd4294, %rd628, %rd628;
	add.s64 	%rd4295, %rd4293, %rd4274;
	setp.lt.u64 	%p2012, %rd4295, %rd4293;
	selp.u64 	%rd4296, 1, 0, %p2012;
	add.s64 	%rd4297, %rd4295, %rd4292;
	setp.lt.u64 	%p2013, %rd4297, %rd4295;
	selp.u64 	%rd4298, 1, 0, %p2013;
	add.s64 	%rd4299, %rd4294, %rd4296;
	add.s64 	%rd4300, %rd4299, %rd4298;
	mov.b64 	%rd4301, 977;
	mul.hi.u64 	%rd4302, %rd4282, %rd4301;
	mul.lo.s64 	%rd4303, %rd4289, 977;
	mul.hi.u64 	%rd4304, %rd4289, %rd4301;
	add.s64 	%rd4305, %rd4303, %rd4302;
	setp.lt.u64 	%p2014, %rd4305, %rd4303;
	selp.u64 	%rd4306, 1, 0, %p2014;
	add.s64 	%rd4307, %rd4304, %rd4306;
	mul.lo.s64 	%rd4308, %rd4297, 977;
	mul.hi.u64 	%rd4309, %rd4297, %rd4301;
	add.s64 	%rd4310, %rd4308, %rd4307;
	setp.lt.u64 	%p2015, %rd4310, %rd4308;
	selp.u64 	%rd4311, 1, 0, %p2015;
	add.s64 	%rd4312, %rd4309, %rd4311;
	mul.lo.s64 	%rd4313, %rd4300, 977;
	mul.hi.u64 	%rd4314, %rd4300, %rd4301;
	add.s64 	%rd4315, %rd4313, %rd4312;
	setp.lt.u64 	%p2016, %rd4315, %rd4313;
	selp.u64 	%rd4316, 1, 0, %p2016;
	add.s64 	%rd4317, %rd4314, %rd4316;
	shl.b64 	%rd4318, %rd4282, 32;
	mov.b64 	{%r223, %r224}, %rd4282;
	mov.b64 	{%r225, %r226}, %rd4289;
	mov.b64 	%rd4319, {%r224, %r225};
	mov.b64 	{%r227, %r228}, %rd4297;
	mov.b64 	%rd4320, {%r226, %r227};
	mov.b64 	{%r229, %r230}, %rd4300;
	mov.b64 	%rd4321, {%r228, %r229};
	shr.u64 	%rd4322, %rd4300, 32;
	mad.lo.s64 	%rd4323, %rd4282, 977, %rd4318;
	setp.lt.u64 	%p2017, %rd4323, %rd4318;
	selp.u64 	%rd4324, 1, 0, %p2017;
	add.s64 	%rd4325, %rd4319, %rd4324;
	add.s64 	%rd4326, %rd4325, %rd4305;
	setp.lt.u64 	%p2018, %rd4326, %rd4319;
	setp.eq.s64 	%p2019, %rd4326, %rd4319;
	and.pred  	%p2020, %p2017, %p2019;
	or.pred  	%p2021, %p2018, %p2020;
	selp.u64 	%rd4327, 1, 0, %p2021;
	add.s64 	%rd4328, %rd4320, %rd4327;
	add.s64 	%rd4329, %rd4328, %rd4310;
	setp.lt.u64 	%p2022, %rd4329, %rd4320;
	setp.eq.s64 	%p2023, %rd4329, %rd4320;
	and.pred  	%p2024, %p2021, %p2023;
	or.pred  	%p2025, %p2022, %p2024;
	selp.u64 	%rd4330, 1, 0, %p2025;
	add.s64 	%rd4331, %rd4321, %rd4330;
	add.s64 	%rd4332, %rd4331, %rd4315;
	setp.lt.u64 	%p2026, %rd4332, %rd4321;
	setp.eq.s64 	%p2027, %rd4332, %rd4321;
	and.pred  	%p2028, %p2025, %p2027;
	or.pred  	%p2029, %p2026, %p2028;
	selp.u64 	%rd4333, 1, 0, %p2029;
	add.s64 	%rd4334, %rd4322, %rd4333;
	add.s64 	%rd4335, %rd4334, %rd4317;
	mad.lo.s64 	%rd6394, %rd622, %rd622, %rd4323;
	setp.lt.u64 	%p2030, %rd6394, %rd4323;
	selp.u64 	%rd4336, 1, 0, %p2030;
	add.s64 	%rd4337, %rd4326, %rd4221;
	add.s64 	%rd6395, %rd4337, %rd4336;
	setp.lt.u64 	%p2031, %rd6395, %rd4221;
	setp.eq.s64 	%p2032, %rd6395, %rd4221;
	and.pred  	%p2033, %p2030, %p2032;
	or.pred  	%p2034, %p2031, %p2033;
	selp.u64 	%rd4338, 1, 0, %p2034;
	add.s64 	%rd4339, %rd4329, %rd4249;
	add.s64 	%rd6396, %rd4339, %rd4338;
	setp.lt.u64 	%p2035, %rd6396, %rd4249;
	setp.eq.s64 	%p2036, %rd6396, %rd4249;
	and.pred  	%p2037, %p2034, %p2036;
	or.pred  	%p2038, %p2035, %p2037;
	selp.u64 	%rd4340, 1, 0, %p2038;
	add.s64 	%rd4341, %rd4332, %rd4276;
	add.s64 	%rd6397, %rd4341, %rd4340;
	setp.lt.u64 	%p2039, %rd6397, %rd4276;
	setp.eq.s64 	%p2040, %rd6397, %rd4276;
	and.pred  	%p2041, %p2038, %p2040;
	or.pred  	%p2042, %p2039, %p2041;
	selp.u64 	%rd4342, 1, 0, %p2042;
	add.s64 	%rd6389, %rd4335, %rd4342;
	setp.eq.s64 	%p2043, %rd6389, 0;
	@%p2043 bra 	$L__BB3_161;
	mov.u64 	%rd6390, %rd6397;
	mov.u64 	%rd6391, %rd6396;
	mov.u64 	%rd6392, %rd6395;
$L__BB3_160:
	mul.lo.s64 	%rd4344, %rd6389, 977;
	shl.b64 	%rd4345, %rd6389, 32;
	add.s64 	%rd6394, %rd4344, %rd6394;
	setp.lt.u64 	%p2044, %rd6394, %rd4344;
	selp.u64 	%rd4346, 1, 0, %p2044;
	add.s64 	%rd4347, %rd4345, %rd6392;
	add.s64 	%rd6395, %rd4347, %rd4346;
	setp.lt.u64 	%p2045, %rd6395, %rd6392;
	setp.eq.s64 	%p2046, %rd6395, %rd6392;
	and.pred  	%p2047, %p2044, %p2046;
	or.pred  	%p2048, %p2045, %p2047;
	selp.u64 	%rd4348, 1, 0, %p2048;
	add.s64 	%rd6396, %rd6391, %rd4348;
	setp.lt.u64 	%p2049, %rd6396, %rd6391;
	selp.u64 	%rd4349, 1, 0, %p2049;
	add.s64 	%rd6397, %rd6390, %rd4349;
	setp.lt.u64 	%p2050, %rd6397, %rd6390;
	mov.b64 	%rd6389, 1;
	mov.u64 	%rd6390, %rd6397;
	mov.u64 	%rd6391, %rd6396;
	mov.u64 	%rd6392, %rd6395;
	@%p2050 bra 	$L__BB3_160;
$L__BB3_161:
	setp.lt.u64 	%p2052, %rd6394, %rd4190;
	setp.lt.u64 	%p2053, %rd6395, %rd4193;
	setp.eq.s64 	%p2054, %rd6395, %rd4193;
	and.pred  	%p2055, %p2052, %p2054;
	or.pred  	%p2057, %p2053, %p2055;
	setp.lt.u64 	%p2058, %rd6396, %rd4197;
	setp.eq.s64 	%p2059, %rd6396, %rd4197;
	and.pred  	%p2060, %p2059, %p2057;
	or.pred  	%p121, %p2058, %p2060;
	setp.lt.u64 	%p2062, %rd6397, %rd4201;
	mov.pred 	%p3121, 0;
	@%p2062 bra 	$L__BB3_163;
	not.pred 	%p2063, %p121;
	setp.ne.s64 	%p2064, %rd6397, %rd4201;
	or.pred  	%p3121, %p2064, %p2063;
$L__BB3_163:
	selp.b64 	%rd4354, %rd4190, 0, %p3121;
	sub.s64 	%rd4355, %rd6394, %rd4354;
	selp.u64 	%rd4356, 1, 0, %p2052;
	add.s64 	%rd4358, %rd4193, %rd4356;
	selp.b64 	%rd4359, %rd4358, 0, %p3121;
	sub.s64 	%rd4360, %rd6395, %rd4359;
	setp.eq.s64 	%p2067, %rd6395, %rd4193;
	and.pred  	%p2068, %p2052, %p2067;
	or.pred  	%p2070, %p2053, %p2068;
	selp.u64 	%rd4361, 1, 0, %p2070;
	ld.const.u64 	%rd4362, [SECP256K1_P+16];
	add.s64 	%rd4363, %rd4362, %rd4361;
	selp.b64 	%rd4364, %rd4363, 0, %p3121;
	sub.s64 	%rd4365, %rd6396, %rd4364;
	selp.u64 	%rd4366, 1, 0, %p121;
	add.s64 	%rd4367, %rd4201, %rd4366;
	selp.b64 	%rd4368, %rd4367, 0, %p3121;
	sub.s64 	%rd4369, %rd6397, %rd4368;
	sub.s64 	%rd6398, %rd4355, %rd600;
	setp.lt.u64 	%p2071, %rd4355, %rd600;
	selp.s64 	%rd4370, -1, 0, %p2071;
	sub.s64 	%rd4371, %rd4360, %rd601;
	add.s64 	%rd6399, %rd4371, %rd4370;
	setp.lt.u64 	%p2072, %rd4360, %rd601;
	setp.eq.s64 	%p2073, %rd4360, %rd601;
	and.pred  	%p2074, %p2071, %p2073;
	or.pred  	%p2076, %p2072, %p2074;
	selp.s64 	%rd4372, -1, 0, %p2076;
	sub.s64 	%rd4373, %rd4365, %rd602;
	add.s64 	%rd6400, %rd4373, %rd4372;
	setp.lt.u64 	%p2077, %rd4365, %rd602;
	setp.eq.s64 	%p2078, %rd4365, %rd602;
	and.pred  	%p2079, %p2078, %p2076;
	or.pred  	%p2081, %p2077, %p2079;
	selp.s64 	%rd4374, -1, 0, %p2081;
	sub.s64 	%rd4375, %rd4369, %rd603;
	add.s64 	%rd6401, %rd4375, %rd4374;
	setp.ge.u64 	%p2082, %rd4369, %rd603;
	setp.eq.s64 	%p2083, %rd4369, %rd603;
	and.pred  	%p2084, %p2083, %p2081;
	not.pred 	%p2086, %p2084;
	and.pred  	%p2087, %p2082, %p2086;
	@%p2087 bra 	$L__BB3_165;
	ld.const.u64 	%rd4376, [SECP256K1_P];
	add.s64 	%rd6398, %rd4376, %rd6398;
	setp.lt.u64 	%p2088, %rd6398, %rd4376;
	selp.u64 	%rd4377, 1, 0, %p2088;
	ld.const.u64 	%rd4378, [SECP256K1_P+8];
	add.s64 	%rd4379, %rd4378, %rd6399;
	add.s64 	%rd675, %rd4379, %rd4377;
	setp.lt.u64 	%p2089, %rd675, %rd6399;
	setp.eq.s64 	%p2090, %rd675, %rd6399;
	and.pred  	%p2091, %p2088, %p2090;
	or.pred  	%p2093, %p2089, %p2091;
	selp.u64 	%rd4380, 1, 0, %p2093;
	add.s64 	%rd4382, %rd4362, %rd6400;
	add.s64 	%rd676, %rd4382, %rd4380;
	setp.lt.u64 	%p2094, %rd676, %rd6400;
	setp.eq.s64 	%p2095, %rd676, %rd6400;
	and.pred  	%p2096, %p2093, %p2095;
	or.pred  	%p2098, %p2094, %p2096;
	selp.u64 	%rd4383, 1, 0, %p2098;
	ld.const.u64 	%rd4384, [SECP256K1_P+24];
	add.s64 	%rd4385, %rd4384, %rd6401;
	add.s64 	%rd6401, %rd4385, %rd4383;
	mov.u64 	%rd6399, %rd675;
	mov.u64 	%rd6400, %rd676;
$L__BB3_165:
	setp.lt.s64 	%p2100, %rd647, 0;
	mov.b64 	{%r231, %r232}, %rd648;
	mov.b64 	{%r233, %r234}, %rd647;
	shf.l.wrap.b32 	%r235, %r234, %r231, 1;
	shf.l.wrap.b32 	%r236, %r231, %r232, 1;
	mov.b64 	%rd4386, {%r235, %r236};
	setp.lt.u64 	%p2101, %rd4386, %rd648;
	setp.eq.s64 	%p2102, %rd4386, %rd648;
	and.pred  	%p2103, %p2100, %p2102;
	or.pred  	%p2104, %p2101, %p2103;
	selp.u64 	%rd4387, 1, 0, %p2104;
	shl.b64 	%rd4388, %rd649, 1;
	or.b64  	%rd4389, %rd4388, %rd4387;
	setp.lt.u64 	%p2105, %rd4389, %rd649;
	setp.eq.s64 	%p2106, %rd4389, %rd649;
	and.pred  	%p2107, %p2104, %p2106;
	or.pred  	%p124, %p2105, %p2107;
	selp.u64 	%rd4390, 1, 0, %p124;
	shl.b64 	%rd4391, %rd650, 1;
	or.b64  	%rd4392, %rd4391, %rd4390;
	setp.lt.u64 	%p2108, %rd4392, %rd650;
	mov.pred 	%p3122, -1;
	@%p2108 bra 	$L__BB3_167;
	setp.eq.s64 	%p2109, %rd4392, %rd650;
	and.pred  	%p3122, %p124, %p2109;
$L__BB3_167:
	shl.b64 	%rd4396, %rd647, 1;
	ld.const.u64 	%rd4397, [SECP256K1_P];
	setp.lt.u64 	%p2111, %rd4396, %rd4397;
	ld.const.u64 	%rd4399, [SECP256K1_P+8];
	setp.lt.u64 	%p2112, %rd4386, %rd4399;
	setp.eq.s64 	%p2113, %rd4386, %rd4399;
	and.pred  	%p2114, %p2111, %p2113;
	or.pred  	%p2116, %p2112, %p2114;
	setp.eq.s64 	%p2119, %rd4386, %rd648;
	and.pred  	%p2120, %p2100, %p2119;
	or.pred  	%p2121, %p2101, %p2120;
	selp.u64 	%rd4401, 1, 0, %p2121;
	or.b64  	%rd4402, %rd4388, %rd4401;
	setp.lt.u64 	%p2122, %rd4402, %rd4362;
	setp.eq.s64 	%p2123, %rd4402, %rd4362;
	and.pred  	%p2124, %p2123, %p2116;
	or.pred  	%p127, %p2122, %p2124;
	setp.lt.u64 	%p2126, %rd4402, %rd649;
	setp.eq.s64 	%p2127, %rd4402, %rd649;
	and.pred  	%p2128, %p2121, %p2127;
	or.pred  	%p2129, %p2126, %p2128;
	selp.u64 	%rd4405, 1, 0, %p2129;
	or.b64  	%rd4406, %rd4391, %rd4405;
	ld.const.u64 	%rd682, [SECP256K1_P+24];
	setp.lt.u64 	%p2130, %rd4406, %rd682;
	mov.pred 	%p3123, 0;
	@%p2130 bra 	$L__BB3_169;
	not.pred 	%p2131, %p127;
	shl.b64 	%rd4407, %rd650, 1;
	shl.b64 	%rd4408, %rd649, 1;
	mov.b64 	{%r243, %r244}, %rd648;
	mov.b64 	{%r245, %r246}, %rd647;
	shf.l.wrap.b32 	%r247, %r246, %r243, 1;
	shf.l.wrap.b32 	%r248, %r243, %r244, 1;
	mov.b64 	%rd4409, {%r247, %r248};
	setp.lt.u64 	%p2132, %rd4409, %rd648;
	setp.lt.s64 	%p2133, %rd647, 0;
	setp.eq.s64 	%p2134, %rd4409, %rd648;
	and.pred  	%p2135, %p2133, %p2134;
	or.pred  	%p2136, %p2132, %p2135;
	selp.u64 	%rd4410, 1, 0, %p2136;
	or.b64  	%rd4411, %rd4408, %rd4410;
	setp.lt.u64 	%p2137, %rd4411, %rd649;
	setp.eq.s64 	%p2138, %rd4411, %rd649;
	and.pred  	%p2139, %p2136, %p2138;
	or.pred  	%p2140, %p2137, %p2139;
	selp.u64 	%rd4412, 1, 0, %p2140;
	or.b64  	%rd4413, %rd4407, %rd4412;
	setp.ne.s64 	%p2141, %rd4413, %rd682;
	or.pred  	%p3123, %p2141, %p2131;
$L__BB3_169:
	or.pred  	%p2142, %p3122, %p3123;
	selp.b64 	%rd4415, %rd4397, 0, %p2142;
	shl.b64 	%rd4416, %rd647, 1;
	sub.s64 	%rd4417, %rd4416, %rd4415;
	setp.lt.u64 	%p2143, %rd4416, %rd4397;
	selp.u64 	%rd4418, 1, 0, %p2143;
	ld.const.u64 	%rd4419, [SECP256K1_P+8];
	add.s64 	%rd4420, %rd4419, %rd4418;
	selp.b64 	%rd4421, %rd4420, 0, %p2142;
	mov.b64 	{%r249, %r250}, %rd648;
	mov.b64 	{%r251, %r252}, %rd647;
	shf.l.wrap.b32 	%r253, %r252, %r249, 1;
	shf.l.wrap.b32 	%r254, %r249, %r250, 1;
	mov.b64 	%rd4422, {%r253, %r254};
	sub.s64 	%rd4423, %rd4422, %rd4421;
	setp.lt.u64 	%p2144, %rd4422, %rd4419;
	setp.eq.s64 	%p2145, %rd4422, %rd4419;
	and.pred  	%p2146, %p2143, %p2145;
	or.pred  	%p2148, %p2144, %p2146;
	selp.u64 	%rd4424, 1, 0, %p2148;
	ld.const.u64 	%rd4425, [SECP256K1_P+16];
	add.s64 	%rd4426, %rd4425, %rd4424;
	selp.b64 	%rd4427, %rd4426, 0, %p2142;
	shl.b64 	%rd4428, %rd649, 1;
	setp.lt.u64 	%p2149, %rd4422, %rd648;
	setp.lt.s64 	%p2150, %rd647, 0;
	setp.eq.s64 	%p2151, %rd4422, %rd648;
	and.pred  	%p2152, %p2150, %p2151;
	or.pred  	%p2153, %p2149, %p2152;
	selp.u64 	%rd4429, 1, 0, %p2153;
	or.b64  	%rd4430, %rd4428, %rd4429;
	sub.s64 	%rd4431, %rd4430, %rd4427;
	selp.u64 	%rd4432, 1, 0, %p127;
	add.s64 	%rd4433, %rd682, %rd4432;
	selp.b64 	%rd4434, %rd4433, 0, %p2142;
	shl.b64 	%rd4435, %rd650, 1;
	setp.lt.u64 	%p2154, %rd4430, %rd649;
	setp.eq.s64 	%p2155, %rd4430, %rd649;
	and.pred  	%p2156, %p2153, %p2155;
	or.pred  	%p2157, %p2154, %p2156;
	selp.u64 	%rd4436, 1, 0, %p2157;
	or.b64  	%rd4437, %rd4435, %rd4436;
	sub.s64 	%rd4438, %rd4437, %rd4434;
	sub.s64 	%rd6469, %rd6398, %rd4417;
	setp.lt.u64 	%p2158, %rd6398, %rd4417;
	selp.s64 	%rd4439, -1, 0, %p2158;
	sub.s64 	%rd4440, %rd6399, %rd4423;
	add.s64 	%rd6468, %rd4440, %rd4439;
	setp.lt.u64 	%p2159, %rd6399, %rd4423;
	setp.eq.s64 	%p2160, %rd6399, %rd4423;
	and.pred  	%p2161, %p2158, %p2160;
	or.pred  	%p2163, %p2159, %p2161;
	selp.s64 	%rd4441, -1, 0, %p2163;
	sub.s64 	%rd4442, %rd6400, %rd4431;
	add.s64 	%rd6467, %rd4442, %rd4441;
	setp.lt.u64 	%p2164, %rd6400, %rd4431;
	setp.eq.s64 	%p2165, %rd6400, %rd4431;
	and.pred  	%p2166, %p2165, %p2163;
	or.pred  	%p2168, %p2164, %p2166;
	selp.s64 	%rd4443, -1, 0, %p2168;
	sub.s64 	%rd4444, %rd6401, %rd4438;
	add.s64 	%rd6466, %rd4444, %rd4443;
	setp.ge.u64 	%p2169, %rd6401, %rd4438;
	setp.eq.s64 	%p2170, %rd6401, %rd4438;
	and.pred  	%p2171, %p2170, %p2168;
	not.pred 	%p2173, %p2171;
	and.pred  	%p2174, %p2169, %p2173;
	@%p2174 bra 	$L__BB3_171;
	add.s64 	%rd6469, %rd4397, %rd6469;
	setp.lt.u64 	%p2175, %rd6469, %rd4397;
	selp.u64 	%rd4446, 1, 0, %p2175;
	add.s64 	%rd4448, %rd4419, %rd6468;
	add.s64 	%rd688, %rd4448, %rd4446;
	setp.lt.u64 	%p2176, %rd688, %rd6468;
	setp.eq.s64 	%p2177, %rd688, %rd6468;
	and.pred  	%p2178, %p2175, %p2177;
	or.pred  	%p2180, %p2176, %p2178;
	selp.u64 	%rd4449, 1, 0, %p2180;
	add.s64 	%rd4451, %rd4425, %rd6467;
	add.s64 	%rd689, %rd4451, %rd4449;
	setp.lt.u64 	%p2181, %rd689, %rd6467;
	setp.eq.s64 	%p2182, %rd689, %rd6467;
	and.pred  	%p2183, %p2180, %p2182;
	or.pred  	%p2185, %p2181, %p2183;
	selp.u64 	%rd4452, 1, 0, %p2185;
	ld.const.u64 	%rd4453, [SECP256K1_P+24];
	add.s64 	%rd4454, %rd4453, %rd6466;
	add.s64 	%rd6466, %rd4454, %rd4452;
	mov.u64 	%rd6468, %rd688;
	mov.u64 	%rd6467, %rd689;
$L__BB3_171:
	sub.s64 	%rd6406, %rd647, %rd6469;
	setp.lt.u64 	%p2186, %rd647, %rd6469;
	selp.s64 	%rd4455, -1, 0, %p2186;
	sub.s64 	%rd4456, %rd648, %rd6468;
	add.s64 	%rd6407, %rd4456, %rd4455;
	setp.lt.u64 	%p2187, %rd648, %rd6468;
	setp.eq.s64 	%p2188, %rd648, %rd6468;
	and.pred  	%p2189, %p2186, %p2188;
	or.pred  	%p2190, %p2187, %p2189;
	selp.s64 	%rd4457, -1, 0, %p2190;
	sub.s64 	%rd4458, %rd649, %rd6467;
	add.s64 	%rd6408, %rd4458, %rd4457;
	setp.lt.u64 	%p2191, %rd649, %rd6467;
	setp.eq.s64 	%p2192, %rd649, %rd6467;
	and.pred  	%p2193, %p2192, %p2190;
	or.pred  	%p2194, %p2191, %p2193;
	not.pred 	%p2195, %p2194;
	selp.s64 	%rd4459, -1, 0, %p2194;
	sub.s64 	%rd4460, %rd650, %rd6466;
	add.s64 	%rd6409, %rd4460, %rd4459;
	setp.ge.u64 	%p2196, %rd650, %rd6466;
	setp.ne.s64 	%p2197, %rd650, %rd6466;
	or.pred  	%p2198, %p2197, %p2195;
	and.pred  	%p2199, %p2196, %p2198;
	@%p2199 bra 	$L__BB3_173;
	add.s64 	%rd6406, %rd4397, %rd6406;
	setp.lt.u64 	%p2200, %rd6406, %rd4397;
	selp.u64 	%rd4462, 1, 0, %p2200;
	add.s64 	%rd4464, %rd4419, %rd6407;
	add.s64 	%rd700, %rd4464, %rd4462;
	setp.lt.u64 	%p2201, %rd700, %rd6407;
	setp.eq.s64 	%p2202, %rd700, %rd6407;
	and.pred  	%p2203, %p2200, %p2202;
	or.pred  	%p2205, %p2201, %p2203;
	selp.u64 	%rd4465, 1, 0, %p2205;
	add.s64 	%rd4467, %rd4425, %rd6408;
	add.s64 	%rd701, %rd4467, %rd4465;
	setp.lt.u64 	%p2206, %rd701, %rd6408;
	setp.eq.s64 	%p2207, %rd701, %rd6408;
	and.pred  	%p2208, %p2205, %p2207;
	or.pred  	%p2210, %p2206, %p2208;
	selp.u64 	%rd4468, 1, 0, %p2210;
	ld.const.u64 	%rd4469, [SECP256K1_P+24];
	add.s64 	%rd4470, %rd4469, %rd6409;
	add.s64 	%rd6409, %rd4470, %rd4468;
	mov.u64 	%rd6407, %rd700;
	mov.u64 	%rd6408, %rd701;
$L__BB3_173:
	mul.hi.u64 	%rd4471, %rd622, %rd6406;
	mul.lo.s64 	%rd4472, %rd6407, %rd622;
	mul.hi.u64 	%rd4473, %rd622, %rd6407;
	add.s64 	%rd4474, %rd4472, %rd4471;
	setp.lt.u64 	%p2211, %rd4474, %rd4472;
	selp.u64 	%rd4475, 1, 0, %p2211;
	add.s64 	%rd4476, %rd4473, %rd4475;
	mul.lo.s64 	%rd4477, %rd6408, %rd622;
	mul.hi.u64 	%rd4478, %rd622, %rd6408;
	add.s64 	%rd4479, %rd4477, %rd4476;
	setp.lt.u64 	%p2212, %rd4479, %rd4477;
	selp.u64 	%rd4480, 1, 0, %p2212;
	add.s64 	%rd4481, %rd4478, %rd4480;
	mul.lo.s64 	%rd4482, %rd6409, %rd622;
	mul.hi.u64 	%rd4483, %rd622, %rd6409;
	add.s64 	%rd4484, %rd4482, %rd4481;
	setp.lt.u64 	%p2213, %rd4484, %rd4482;
	selp.u64 	%rd4485, 1, 0, %p2213;
	add.s64 	%rd4486, %rd4483, %rd4485;
	mul.lo.s64 	%rd4487, %rd6406, %rd624;
	mul.hi.u64 	%rd4488, %rd624, %rd6406;
	add.s64 	%rd4489, %rd4487, %rd4474;
	setp.lt.u64 	%p2214, %rd4489, %rd4487;
	selp.u64 	%rd4490, 1, 0, %p2214;
	add.s64 	%rd4491, %rd4488, %rd4490;
	mul.lo.s64 	%rd4492, %rd6407, %rd624;
	mul.hi.u64 	%rd4493, %rd624, %rd6407;
	add.s64 	%rd4494, %rd4492, %rd4479;
	setp.lt.u64 	%p2215, %rd4494, %rd4492;
	selp.u64 	%rd4495, 1, 0, %p2215;
	add.s64 	%rd4496, %rd4494, %rd4491;
	setp.lt.u64 	%p2216, %rd4496, %rd4494;
	selp.u64 	%rd4497, 1, 0, %p2216;
	add.s64 	%rd4498, %rd4493, %rd4495;
	add.s64 	%rd4499, %rd4498, %rd4497;
	mul.lo.s64 	%rd4500, %rd6408, %rd624;
	mul.hi.u64 	%rd4501, %rd624, %rd6408;
	add.s64 	%rd4502, %rd4500, %rd4484;
	setp.lt.u64 	%p2217, %rd4502, %rd4500;
	selp.u64 	%rd4503, 1, 0, %p2217;
	add.s64 	%rd4504, %rd4502, %rd4499;
	setp.lt.u64 	%p2218, %rd4504, %rd4502;
	selp.u64 	%rd4505, 1, 0, %p2218;
	add.s64 	%rd4506, %rd4501, %rd4503;
	add.s64 	%rd4507, %rd4506, %rd4505;
	mul.lo.s64 	%rd4508, %rd6409, %rd624;
	mul.hi.u64 	%rd4509, %rd624, %rd6409;
	add.s64 	%rd4510, %rd4508, %rd4486;
	setp.lt.u64 	%p2219, %rd4510, %rd4508;
	selp.u64 	%rd4511, 1, 0, %p2219;
	add.s64 	%rd4512, %rd4510, %rd4507;
	setp.lt.u64 	%p2220, %rd4512, %rd4510;
	selp.u64 	%rd4513, 1, 0, %p2220;
	add.s64 	%rd4514, %rd4509, %rd4511;
	add.s64 	%rd4515, %rd4514, %rd4513;
	mul.lo.s64 	%rd4516, %rd6406, %rd626;
	mul.hi.u64 	%rd4517, %rd626, %rd6406;
	add.s64 	%rd4518, %rd4516, %rd4496;
	setp.lt.u64 	%p2221, %rd4518, %rd4516;
	selp.u64 	%rd4519, 1, 0, %p2221;
	add.s64 	%rd4520, %rd4517, %rd4519;
	mul.lo.s64 	%rd4521, %rd6407, %rd626;
	mul.hi.u64 	%rd4522, %rd626, %rd6407;
	add.s64 	%rd4523, %rd4521, %rd4504;
	setp.lt.u64 	%p2222, %rd4523, %rd4521;
	selp.u64 	%rd4524, 1, 0, %p2222;
	add.s64 	%rd4525, %rd4523, %rd4520;
	setp.lt.u64 	%p2223, %rd4525, %rd4523;
	selp.u64 	%rd4526, 1, 0, %p2223;
	add.s64 	%rd4527, %rd4522, %rd4524;
	add.s64 	%rd4528, %rd4527, %rd4526;
	mul.lo.s64 	%rd4529, %rd6408, %rd626;
	mul.hi.u64 	%rd4530, %rd626, %rd6408;
	add.s64 	%rd4531, %rd4529, %rd4512;
	setp.lt.u64 	%p2224, %rd4531, %rd4529;
	selp.u64 	%rd4532, 1, 0, %p2224;
	add.s64 	%rd4533, %rd4531, %rd4528;
	setp.lt.u64 	%p2225, %rd4533, %rd4531;
	selp.u64 	%rd4534, 1, 0, %p2225;
	add.s64 	%rd4535, %rd4530, %rd4532;
	add.s64 	%rd4536, %rd4535, %rd4534;
	mul.lo.s64 	%rd4537, %rd6409, %rd626;
	mul.hi.u64 	%rd4538, %rd626, %rd6409;
	add.s64 	%rd4539, %rd4537, %rd4515;
	setp.lt.u64 	%p2226, %rd4539, %rd4537;
	selp.u64 	%rd4540, 1, 0, %p2226;
	add.s64 	%rd4541, %rd4539, %rd4536;
	setp.lt.u64 	%p2227, %rd4541, %rd4539;
	selp.u64 	%rd4542, 1, 0, %p2227;
	add.s64 	%rd4543, %rd4538, %rd4540;
	add.s64 	%rd4544, %rd4543, %rd4542;
	mul.lo.s64 	%rd4545, %rd6406, %rd628;
	mul.hi.u64 	%rd4546, %rd628, %rd6406;
	add.s64 	%rd4547, %rd4545, %rd4525;
	setp.lt.u64 	%p2228, %rd4547, %rd4545;
	selp.u64 	%rd4548, 1, 0, %p2228;
	add.s64 	%rd4549, %rd4546, %rd4548;
	mul.lo.s64 	%rd4550, %rd6407, %rd628;
	mul.hi.u64 	%rd4551, %rd628, %rd6407;
	add.s64 	%rd4552, %rd4550, %rd4533;
	setp.lt.u64 	%p2229, %rd4552, %rd4550;
	selp.u64 	%rd4553, 1, 0, %p2229;
	add.s64 	%rd4554, %rd4552, %rd4549;
	setp.lt.u64 	%p2230, %rd4554, %rd4552;
	selp.u64 	%rd4555, 1, 0, %p2230;
	add.s64 	%rd4556, %rd4551, %rd4553;
	add.s64 	%rd4557, %rd4556, %rd4555;
	mul.lo.s64 	%rd4558, %rd6408, %rd628;
	mul.hi.u64 	%rd4559, %rd628, %rd6408;
	add.s64 	%rd4560, %rd4558, %rd4541;
	setp.lt.u64 	%p2231, %rd4560, %rd4558;
	selp.u64 	%rd4561, 1, 0, %p2231;
	add.s64 	%rd4562, %rd4560, %rd4557;
	setp.lt.u64 	%p2232, %rd4562, %rd4560;
	selp.u64 	%rd4563, 1, 0, %p2232;
	add.s64 	%rd4564, %rd4559, %rd4561;
	add.s64 	%rd4565, %rd4564, %rd4563;
	mul.lo.s64 	%rd4566, %rd6409, %rd628;
	mul.hi.u64 	%rd4567, %rd628, %rd6409;
	add.s64 	%rd4568, %rd4566, %rd4544;
	setp.lt.u64 	%p2233, %rd4568, %rd4566;
	selp.u64 	%rd4569, 1, 0, %p2233;
	add.s64 	%rd4570, %rd4568, %rd4565;
	setp.lt.u64 	%p2234, %rd4570, %rd4568;
	selp.u64 	%rd4571, 1, 0, %p2234;
	add.s64 	%rd4572, %rd4567, %rd4569;
	add.s64 	%rd4573, %rd4572, %rd4571;
	mov.b64 	%rd4574, 977;
	mul.hi.u64 	%rd4575, %rd4554, %rd4574;
	mul.lo.s64 	%rd4576, %rd4562, 977;
	mul.hi.u64 	%rd4577, %rd4562, %rd4574;
	add.s64 	%rd4578, %rd4576, %rd4575;
	setp.lt.u64 	%p2235, %rd4578, %rd4576;
	selp.u64 	%rd4579, 1, 0, %p2235;
	add.s64 	%rd4580, %rd4577, %rd4579;
	mul.lo.s64 	%rd4581, %rd4570, 977;
	mul.hi.u64 	%rd4582, %rd4570, %rd4574;
	add.s64 	%rd4583, %rd4581, %rd4580;
	setp.lt.u64 	%p2236, %rd4583, %rd4581;
	selp.u64 	%rd4584, 1, 0, %p2236;
	add.s64 	%rd4585, %rd4582, %rd4584;
	mul.lo.s64 	%rd4586, %rd4573, 977;
	mul.hi.u64 	%rd4587, %rd4573, %rd4574;
	add.s64 	%rd4588, %rd4586, %rd4585;
	setp.lt.u64 	%p2237, %rd4588, %rd4586;
	selp.u64 	%rd4589, 1, 0, %p2237;
	add.s64 	%rd4590, %rd4587, %rd4589;
	shl.b64 	%rd4591, %rd4554, 32;
	mov.b64 	{%r255, %r256}, %rd4554;
	mov.b64 	{%r257, %r258}, %rd4562;
	mov.b64 	%rd4592, {%r256, %r257};
	mov.b64 	{%r259, %r260}, %rd4570;
	mov.b64 	%rd4593, {%r258, %r259};
	mov.b64 	{%r261, %r262}, %rd4573;
	mov.b64 	%rd4594, {%r260, %r261};
	shr.u64 	%rd4595, %rd4573, 32;
	mad.lo.s64 	%rd4596, %rd4554, 977, %rd4591;
	setp.lt.u64 	%p2238, %rd4596, %rd4591;
	selp.u64 	%rd4597, 1, 0, %p2238;
	add.s64 	%rd4598, %rd4592, %rd4597;
	add.s64 	%rd4599, %rd4598, %rd4578;
	setp.lt.u64 	%p2239, %rd4599, %rd4592;
	setp.eq.s64 	%p2240, %rd4599, %rd4592;
	and.pred  	%p2241, %p2238, %p2240;
	or.pred  	%p2242, %p2239, %p2241;
	selp.u64 	%rd4600, 1, 0, %p2242;
	add.s64 	%rd4601, %rd4593, %rd4600;
	add.s64 	%rd4602, %rd4601, %rd4583;
	setp.lt.u64 	%p2243, %rd4602, %rd4593;
	setp.eq.s64 	%p2244, %rd4602, %rd4593;
	and.pred  	%p2245, %p2242, %p2244;
	or.pred  	%p2246, %p2243, %p2245;
	selp.u64 	%rd4603, 1, 0, %p2246;
	add.s64 	%rd4604, %rd4594, %rd4603;
	add.s64 	%rd4605, %rd4604, %rd4588;
	setp.lt.u64 	%p2247, %rd4605, %rd4594;
	setp.eq.s64 	%p2248, %rd4605, %rd4594;
	and.pred  	%p2249, %p2246, %p2248;
	or.pred  	%p2250, %p2247, %p2249;
	selp.u64 	%rd4606, 1, 0, %p2250;
	add.s64 	%rd4607, %rd4595, %rd4606;
	add.s64 	%rd4608, %rd4607, %rd4590;
	mad.lo.s64 	%rd6415, %rd6406, %rd622, %rd4596;
	setp.lt.u64 	%p2251, %rd6415, %rd4596;
	selp.u64 	%rd4609, 1, 0, %p2251;
	add.s64 	%rd4610, %rd4599, %rd4489;
	add.s64 	%rd6416, %rd4610, %rd4609;
	setp.lt.u64 	%p2252, %rd6416, %rd4489;
	setp.eq.s64 	%p2253, %rd6416, %rd4489;
	and.pred  	%p2254, %p2251, %p2253;
	or.pred  	%p2255, %p2252, %p2254;
	selp.u64 	%rd4611, 1, 0, %p2255;
	add.s64 	%rd4612, %rd4602, %rd4518;
	add.s64 	%rd6417, %rd4612, %rd4611;
	setp.lt.u64 	%p2256, %rd6417, %rd4518;
	setp.eq.s64 	%p2257, %rd6417, %rd4518;
	and.pred  	%p2258, %p2255, %p2257;
	or.pred  	%p2259, %p2256, %p2258;
	selp.u64 	%rd4613, 1, 0, %p2259;
	add.s64 	%rd4614, %rd4605, %rd4547;
	add.s64 	%rd6418, %rd4614, %rd4613;
	setp.lt.u64 	%p2260, %rd6418, %rd4547;
	setp.eq.s64 	%p2261, %rd6418, %rd4547;
	and.pred  	%p2262, %p2259, %p2261;
	or.pred  	%p2263, %p2260, %p2262;
	selp.u64 	%rd4615, 1, 0, %p2263;
	add.s64 	%rd6410, %rd4608, %rd4615;
	setp.eq.s64 	%p2264, %rd6410, 0;
	@%p2264 bra 	$L__BB3_176;
	mov.u64 	%rd6411, %rd6418;
	mov.u64 	%rd6412, %rd6417;
	mov.u64 	%rd6413, %rd6416;
$L__BB3_175:
	mul.lo.s64 	%rd4617, %rd6410, 977;
	shl.b64 	%rd4618, %rd6410, 32;
	add.s64 	%rd6415, %rd4617, %rd6415;
	setp.lt.u64 	%p2265, %rd6415, %rd4617;
	selp.u64 	%rd4619, 1, 0, %p2265;
	add.s64 	%rd4620, %rd4618, %rd6413;
	add.s64 	%rd6416, %rd4620, %rd4619;
	setp.lt.u64 	%p2266, %rd6416, %rd6413;
	setp.eq.s64 	%p2267, %rd6416, %rd6413;
	and.pred  	%p2268, %p2265, %p2267;
	or.pred  	%p2269, %p2266, %p2268;
	selp.u64 	%rd4621, 1, 0, %p2269;
	add.s64 	%rd6417, %rd6412, %rd4621;
	setp.lt.u64 	%p2270, %rd6417, %rd6412;
	selp.u64 	%rd4622, 1, 0, %p2270;
	add.s64 	%rd6418, %rd6411, %rd4622;
	setp.lt.u64 	%p2271, %rd6418, %rd6411;
	mov.b64 	%rd6410, 1;
	mov.u64 	%rd6411, %rd6418;
	mov.u64 	%rd6412, %rd6417;
	mov.u64 	%rd6413, %rd6416;
	@%p2271 bra 	$L__BB3_175;
$L__BB3_176:
	ld.const.u64 	%rd4623, [SECP256K1_P];
	setp.lt.u64 	%p2273, %rd6415, %rd4623;
	ld.const.u64 	%rd4624, [SECP256K1_P+8];
	setp.lt.u64 	%p2274, %rd6416, %rd4624;
	setp.eq.s64 	%p2275, %rd6416, %rd4624;
	and.pred  	%p2276, %p2273, %p2275;
	or.pred  	%p2278, %p2274, %p2276;
	ld.const.u64 	%rd4625, [SECP256K1_P+16];
	setp.lt.u64 	%p2279, %rd6417, %rd4625;
	setp.eq.s64 	%p2280, %rd6417, %rd4625;
	and.pred  	%p2281, %p2280, %p2278;
	or.pred  	%p130, %p2279, %p2281;
	ld.const.u64 	%rd725, [SECP256K1_P+24];
	setp.lt.u64 	%p2283, %rd6418, %rd725;
	mov.pred 	%p3124, 0;
	@%p2283 bra 	$L__BB3_178;
	not.pred 	%p2284, %p130;
	setp.ne.s64 	%p2285, %rd6418, %rd725;
	or.pred  	%p3124, %p2285, %p2284;
$L__BB3_178:
	ld.const.u64 	%rd726, [SECP256K1_P];
	selp.b64 	%rd4626, %rd726, 0, %p3124;
	sub.s64 	%rd727, %rd6415, %rd4626;
	setp.lt.u64 	%p2286, %rd6415, %rd726;
	selp.u64 	%rd4627, 1, 0, %p2286;
	ld.const.u64 	%rd728, [SECP256K1_P+8];
	add.s64 	%rd4628, %rd728, %rd4627;
	selp.b64 	%rd4629, %rd4628, 0, %p3124;
	sub.s64 	%rd729, %rd6416, %rd4629;
	setp.lt.u64 	%p2287, %rd6416, %rd728;
	setp.eq.s64 	%p2288, %rd6416, %rd728;
	and.pred  	%p2289, %p2286, %p2288;
	or.pred  	%p2291, %p2287, %p2289;
	selp.u64 	%rd4630, 1, 0, %p2291;
	ld.const.u64 	%rd730, [SECP256K1_P+16];
	add.s64 	%rd4631, %rd730, %rd4630;
	selp.b64 	%rd4632, %rd4631, 0, %p3124;
	sub.s64 	%rd731, %rd6417, %rd4632;
	selp.u64 	%rd4633, 1, 0, %p130;
	add.s64 	%rd4634, %rd725, %rd4633;
	selp.b64 	%rd4635, %rd4634, 0, %p3124;
	sub.s64 	%rd732, %rd6418, %rd4635;
	mul.hi.u64 	%rd4636, %rd494, %rd600;
	mul.lo.s64 	%rd4637, %rd601, %rd494;
	mul.hi.u64 	%rd4638, %rd494, %rd601;
	add.s64 	%rd4639, %rd4637, %rd4636;
	setp.lt.u64 	%p2292, %rd4639, %rd4637;
	selp.u64 	%rd4640, 1, 0, %p2292;
	add.s64 	%rd4641, %rd4638, %rd4640;
	mul.lo.s64 	%rd4642, %rd602, %rd494;
	mul.hi.u64 	%rd4643, %rd494, %rd602;
	add.s64 	%rd4644, %rd4642, %rd4641;
	setp.lt.u64 	%p2293, %rd4644, %rd4642;
	selp.u64 	%rd4645, 1, 0, %p2293;
	add.s64 	%rd4646, %rd4643, %rd4645;
	mul.lo.s64 	%rd4647, %rd603, %rd494;
	mul.hi.u64 	%rd4648, %rd494, %rd603;
	add.s64 	%rd4649, %rd4647, %rd4646;
	setp.lt.u64 	%p2294, %rd4649, %rd4647;
	selp.u64 	%rd4650, 1, 0, %p2294;
	add.s64 	%rd4651, %rd4648, %rd4650;
	mul.lo.s64 	%rd4652, %rd600, %rd493;
	mul.hi.u64 	%rd4653, %rd493, %rd600;
	add.s64 	%rd4654, %rd4652, %rd4639;
	setp.lt.u64 	%p2295, %rd4654, %rd4652;
	selp.u64 	%rd4655, 1, 0, %p2295;
	add.s64 	%rd4656, %rd4653, %rd4655;
	mul.lo.s64 	%rd4657, %rd601, %rd493;
	mul.hi.u64 	%rd4658, %rd493, %rd601;
	add.s64 	%rd4659, %rd4657, %rd4644;
	setp.lt.u64 	%p2296, %rd4659, %rd4657;
	selp.u64 	%rd4660, 1, 0, %p2296;
	add.s64 	%rd4661, %rd4659, %rd4656;
	setp.lt.u64 	%p2297, %rd4661, %rd4659;
	selp.u64 	%rd4662, 1, 0, %p2297;
	add.s64 	%rd4663, %rd4658, %rd4660;
	add.s64 	%rd4664, %rd4663, %rd4662;
	mul.lo.s64 	%rd4665, %rd602, %rd493;
	mul.hi.u64 	%rd4666, %rd493, %rd602;
	add.s64 	%rd4667, %rd4665, %rd4649;
	setp.lt.u64 	%p2298, %rd4667, %rd4665;
	selp.u64 	%rd4668, 1, 0, %p2298;
	add.s64 	%rd4669, %rd4667, %rd4664;
	setp.lt.u64 	%p2299, %rd4669, %rd4667;
	selp.u64 	%rd4670, 1, 0, %p2299;
	add.s64 	%rd4671, %rd4666, %rd4668;
	add.s64 	%rd4672, %rd4671, %rd4670;
	mul.lo.s64 	%rd4673, %rd603, %rd493;
	mul.hi.u64 	%rd4674, %rd493, %rd603;
	add.s64 	%rd4675, %rd4673, %rd4651;
	setp.lt.u64 	%p2300, %rd4675, %rd4673;
	selp.u64 	%rd4676, 1, 0, %p2300;
	add.s64 	%rd4677, %rd4675, %rd4672;
	setp.lt.u64 	%p2301, %rd4677, %rd4675;
	selp.u64 	%rd4678, 1, 0, %p2301;
	add.s64 	%rd4679, %rd4674, %rd4676;
	add.s64 	%rd4680, %rd4679, %rd4678;
	mul.lo.s64 	%rd4681, %rd600, %rd492;
	mul.hi.u64 	%rd4682, %rd492, %rd600;
	add.s64 	%rd4683, %rd4681, %rd4661;
	setp.lt.u64 	%p2302, %rd4683, %rd4681;
	selp.u64 	%rd4684, 1, 0, %p2302;
	add.s64 	%rd4685, %rd4682, %rd4684;
	mul.lo.s64 	%rd4686, %rd601, %rd492;
	mul.hi.u64 	%rd4687, %rd492, %rd601;
	add.s64 	%rd4688, %rd4686, %rd4669;
	setp.lt.u64 	%p2303, %rd4688, %rd4686;
	selp.u64 	%rd4689, 1, 0, %p2303;
	add.s64 	%rd4690, %rd4688, %rd4685;
	setp.lt.u64 	%p2304, %rd4690, %rd4688;
	selp.u64 	%rd4691, 1, 0, %p2304;
	add.s64 	%rd4692, %rd4687, %rd4689;
	add.s64 	%rd4693, %rd4692, %rd4691;
	mul.lo.s64 	%rd4694, %rd602, %rd492;
	mul.hi.u64 	%rd4695, %rd492, %rd602;
	add.s64 	%rd4696, %rd4694, %rd4677;
	setp.lt.u64 	%p2305, %rd4696, %rd4694;
	selp.u64 	%rd4697, 1, 0, %p2305;
	add.s64 	%rd4698, %rd4696, %rd4693;
	setp.lt.u64 	%p2306, %rd4698, %rd4696;
	selp.u64 	%rd4699, 1, 0, %p2306;
	add.s64 	%rd4700, %rd4695, %rd4697;
	add.s64 	%rd4701, %rd4700, %rd4699;
	mul.lo.s64 	%rd4702, %rd603, %rd492;
	mul.hi.u64 	%rd4703, %rd492, %rd603;
	add.s64 	%rd4704, %rd4702, %rd4680;
	setp.lt.u64 	%p2307, %rd4704, %rd4702;
	selp.u64 	%rd4705, 1, 0, %p2307;
	add.s64 	%rd4706, %rd4704, %rd4701;
	setp.lt.u64 	%p2308, %rd4706, %rd4704;
	selp.u64 	%rd4707, 1, 0, %p2308;
	add.s64 	%rd4708, %rd4703, %rd4705;
	add.s64 	%rd4709, %rd4708, %rd4707;
	mul.lo.s64 	%rd4710, %rd600, %rd489;
	mul.hi.u64 	%rd4711, %rd489, %rd600;
	add.s64 	%rd4712, %rd4710, %rd4690;
	setp.lt.u64 	%p2309, %rd4712, %rd4710;
	selp.u64 	%rd4713, 1, 0, %p2309;
	add.s64 	%rd4714, %rd4711, %rd4713;
	mul.lo.s64 	%rd4715, %rd601, %rd489;
	mul.hi.u64 	%rd4716, %rd489, %rd601;
	add.s64 	%rd4717, %rd4715, %rd4698;
	setp.lt.u64 	%p2310, %rd4717, %rd4715;
	selp.u64 	%rd4718, 1, 0, %p2310;
	add.s64 	%rd4719, %rd4717, %rd4714;
	setp.lt.u64 	%p2311, %rd4719, %rd4717;
	selp.u64 	%rd4720, 1, 0, %p2311;
	add.s64 	%rd4721, %rd4716, %rd4718;
	add.s64 	%rd4722, %rd4721, %rd4720;
	mul.lo.s64 	%rd4723, %rd602, %rd489;
	mul.hi.u64 	%rd4724, %rd489, %rd602;
	add.s64 	%rd4725, %rd4723, %rd4706;
	setp.lt.u64 	%p2312, %rd4725, %rd4723;
	selp.u64 	%rd4726, 1, 0, %p2312;
	add.s64 	%rd4727, %rd4725, %rd4722;
	setp.lt.u64 	%p2313, %rd4727, %rd4725;
	selp.u64 	%rd4728, 1, 0, %p2313;
	add.s64 	%rd4729, %rd4724, %rd4726;
	add.s64 	%rd4730, %rd4729, %rd4728;
	mul.lo.s64 	%rd4731, %rd603, %rd489;
	mul.hi.u64 	%rd4732, %rd489, %rd603;
	add.s64 	%rd4733, %rd4731, %rd4709;
	setp.lt.u64 	%p2314, %rd4733, %rd4731;
	selp.u64 	%rd4734, 1, 0, %p2314;
	add.s64 	%rd4735, %rd4733, %rd4730;
	setp.lt.u64 	%p2315, %rd4735, %rd4733;
	selp.u64 	%rd4736, 1, 0, %p2315;
	add.s64 	%rd4737, %rd4732, %rd4734;
	add.s64 	%rd4738, %rd4737, %rd4736;
	mov.b64 	%rd4739, 977;
	mul.hi.u64 	%rd4740, %rd4719, %rd4739;
	mul.lo.s64 	%rd4741, %rd4727, 977;
	mul.hi.u64 	%rd4742, %rd4727, %rd4739;
	add.s64 	%rd4743, %rd4741, %rd4740;
	setp.lt.u64 	%p2316, %rd4743, %rd4741;
	selp.u64 	%rd4744, 1, 0, %p2316;
	add.s64 	%rd4745, %rd4742, %rd4744;
	mul.lo.s64 	%rd4746, %rd4735, 977;
	mul.hi.u64 	%rd4747, %rd4735, %rd4739;
	add.s64 	%rd4748, %rd4746, %rd4745;
	setp.lt.u64 	%p2317, %rd4748, %rd4746;
	selp.u64 	%rd4749, 1, 0, %p2317;
	add.s64 	%rd4750, %rd4747, %rd4749;
	mul.lo.s64 	%rd4751, %rd4738, 977;
	mul.hi.u64 	%rd4752, %rd4738, %rd4739;
	add.s64 	%rd4753, %rd4751, %rd4750;
	setp.lt.u64 	%p2318, %rd4753, %rd4751;
	selp.u64 	%rd4754, 1, 0, %p2318;
	add.s64 	%rd4755, %rd4752, %rd4754;
	shl.b64 	%rd4756, %rd4719, 32;
	mov.b64 	{%r263, %r264}, %rd4719;
	mov.b64 	{%r265, %r266}, %rd4727;
	mov.b64 	%rd4757, {%r264, %r265};
	mov.b64 	{%r267, %r268}, %rd4735;
	mov.b64 	%rd4758, {%r266, %r267};
	mov.b64 	{%r269, %r270}, %rd4738;
	mov.b64 	%rd4759, {%r268, %r269};
	shr.u64 	%rd4760, %rd4738, 32;
	mad.lo.s64 	%rd4761, %rd4719, 977, %rd4756;
	setp.lt.u64 	%p2319, %rd4761, %rd4756;
	selp.u64 	%rd4762, 1, 0, %p2319;
	add.s64 	%rd4763, %rd4757, %rd4762;
	add.s64 	%rd4764, %rd4763, %rd4743;
	setp.lt.u64 	%p2320, %rd4764, %rd4757;
	setp.eq.s64 	%p2321, %rd4764, %rd4757;
	and.pred  	%p2322, %p2319, %p2321;
	or.pred  	%p2323, %p2320, %p2322;
	selp.u64 	%rd4765, 1, 0, %p2323;
	add.s64 	%rd4766, %rd4758, %rd4765;
	add.s64 	%rd4767, %rd4766, %rd4748;
	setp.lt.u64 	%p2324, %rd4767, %rd4758;
	setp.eq.s64 	%p2325, %rd4767, %rd4758;
	and.pred  	%p2326, %p2323, %p2325;
	or.pred  	%p2327, %p2324, %p2326;
	selp.u64 	%rd4768, 1, 0, %p2327;
	add.s64 	%rd4769, %rd4759, %rd4768;
	add.s64 	%rd4770, %rd4769, %rd4753;
	setp.lt.u64 	%p2328, %rd4770, %rd4759;
	setp.eq.s64 	%p2329, %rd4770, %rd4759;
	and.pred  	%p2330, %p2327, %p2329;
	or.pred  	%p2331, %p2328, %p2330;
	selp.u64 	%rd4771, 1, 0, %p2331;
	add.s64 	%rd4772, %rd4760, %rd4771;
	add.s64 	%rd4773, %rd4772, %rd4755;
	mad.lo.s64 	%rd6424, %rd600, %rd494, %rd4761;
	setp.lt.u64 	%p2332, %rd6424, %rd4761;
	selp.u64 	%rd4774, 1, 0, %p2332;
	add.s64 	%rd4775, %rd4764, %rd4654;
	add.s64 	%rd6425, %rd4775, %rd4774;
	setp.lt.u64 	%p2333, %rd6425, %rd4654;
	setp.eq.s64 	%p2334, %rd6425, %rd4654;
	and.pred  	%p2335, %p2332, %p2334;
	or.pred  	%p2336, %p2333, %p2335;
	selp.u64 	%rd4776, 1, 0, %p2336;
	add.s64 	%rd4777, %rd4767, %rd4683;
	add.s64 	%rd6426, %rd4777, %rd4776;
	setp.lt.u64 	%p2337, %rd6426, %rd4683;
	setp.eq.s64 	%p2338, %rd6426, %rd4683;
	and.pred  	%p2339, %p2336, %p2338;
	or.pred  	%p2340, %p2337, %p2339;
	selp.u64 	%rd4778, 1, 0, %p2340;
	add.s64 	%rd4779, %rd4770, %rd4712;
	add.s64 	%rd6427, %rd4779, %rd4778;
	setp.lt.u64 	%p2341, %rd6427, %rd4712;
	setp.eq.s64 	%p2342, %rd6427, %rd4712;
	and.pred  	%p2343, %p2340, %p2342;
	or.pred  	%p2344, %p2341, %p2343;
	selp.u64 	%rd4780, 1, 0, %p2344;
	add.s64 	%rd6419, %rd4773, %rd4780;
	setp.eq.s64 	%p2345, %rd6419, 0;
	@%p2345 bra 	$L__BB3_181;
	mov.u64 	%rd6420, %rd6427;
	mov.u64 	%rd6421, %rd6426;
	mov.u64 	%rd6422, %rd6425;
$L__BB3_180:
	mul.lo.s64 	%rd4782, %rd6419, 977;
	shl.b64 	%rd4783, %rd6419, 32;
	add.s64 	%rd6424, %rd4782, %rd6424;
	setp.lt.u64 	%p2346, %rd6424, %rd4782;
	selp.u64 	%rd4784, 1, 0, %p2346;
	add.s64 	%rd4785, %rd4783, %rd6422;
	add.s64 	%rd6425, %rd4785, %rd4784;
	setp.lt.u64 	%p2347, %rd6425, %rd6422;
	setp.eq.s64 	%p2348, %rd6425, %rd6422;
	and.pred  	%p2349, %p2346, %p2348;
	or.pred  	%p2350, %p2347, %p2349;
	selp.u64 	%rd4786, 1, 0, %p2350;
	add.s64 	%rd6426, %rd6421, %rd4786;
	setp.lt.u64 	%p2351, %rd6426, %rd6421;
	selp.u64 	%rd4787, 1, 0, %p2351;
	add.s64 	%rd6427, %rd6420, %rd4787;
	setp.lt.u64 	%p2352, %rd6427, %rd6420;
	mov.b64 	%rd6419, 1;
	mov.u64 	%rd6420, %rd6427;
	mov.u64 	%rd6421, %rd6426;
	mov.u64 	%rd6422, %rd6425;
	@%p2352 bra 	$L__BB3_180;
$L__BB3_181:
	setp.lt.u64 	%p2354, %rd6424, %rd726;
	selp.u64 	%rd751, 1, 0, %p2354;
	setp.lt.u64 	%p2355, %rd6425, %rd728;
	setp.eq.s64 	%p2356, %rd6425, %rd728;
	and.pred  	%p2357, %p2354, %p2356;
	or.pred  	%p2358, %p2355, %p2357;
	selp.u64 	%rd752, 1, 0, %p2358;
	setp.lt.u64 	%p2359, %rd6426, %rd730;
	setp.eq.s64 	%p2360, %rd6426, %rd730;
	and.pred  	%p2361, %p2360, %p2358;
	or.pred  	%p133, %p2359, %p2361;
	setp.lt.u64 	%p2362, %rd6427, %rd725;
	mov.pred 	%p3125, 0;
	@%p2362 bra 	$L__BB3_183;
	not.pred 	%p2363, %p133;
	setp.ne.s64 	%p2364, %rd6427, %rd725;
	or.pred  	%p3125, %p2364, %p2363;
$L__BB3_183:
	selp.b64 	%rd4788, %rd726, 0, %p3125;
	sub.s64 	%rd4789, %rd6424, %rd4788;
	add.s64 	%rd4790, %rd728, %rd751;
	selp.b64 	%rd4791, %rd4790, 0, %p3125;
	sub.s64 	%rd4792, %rd6425, %rd4791;
	add.s64 	%rd4793, %rd730, %rd752;
	selp.b64 	%rd4794, %rd4793, 0, %p3125;
	sub.s64 	%rd4795, %rd6426, %rd4794;
	selp.u64 	%rd4796, 1, 0, %p133;
	add.s64 	%rd4797, %rd725, %rd4796;
	selp.b64 	%rd4798, %rd4797, 0, %p3125;
	sub.s64 	%rd753, %rd6427, %rd4798;
	shl.b64 	%rd754, %rd4789, 1;
	setp.lt.s64 	%p2366, %rd4789, 0;
	mov.b64 	{%r271, %r272}, %rd4789;
	mov.b64 	{%r273, %r274}, %rd4792;
	shf.l.wrap.b32 	%r275, %r272, %r273, 1;
	shf.l.wrap.b32 	%r276, %r273, %r274, 1;
	mov.b64 	%rd755, {%r275, %r276};
	setp.lt.u64 	%p2367, %rd755, %rd4792;
	setp.eq.s64 	%p2368, %rd755, %rd4792;
	and.pred  	%p2369, %p2366, %p2368;
	or.pred  	%p2370, %p2367, %p2369;
	selp.u64 	%rd4799, 1, 0, %p2370;
	shl.b64 	%rd4800, %rd4795, 1;
	or.b64  	%rd756, %rd4800, %rd4799;
	setp.lt.u64 	%p2371, %rd756, %rd4795;
	setp.eq.s64 	%p2372, %rd756, %rd4795;
	and.pred  	%p2373, %p2370, %p2372;
	or.pred  	%p136, %p2371, %p2373;
	selp.u64 	%rd4801, 1, 0, %p136;
	shl.b64 	%rd4802, %rd753, 1;
	or.b64  	%rd757, %rd4802, %rd4801;
	setp.lt.u64 	%p2374, %rd757, %rd753;
	mov.pred 	%p3126, -1;
	@%p2374 bra 	$L__BB3_185;
	setp.eq.s64 	%p2375, %rd757, %rd753;
	and.pred  	%p3126, %p136, %p2375;
$L__BB3_185:
	setp.lt.u64 	%p2377, %rd754, %rd726;
	selp.u64 	%rd758, 1, 0, %p2377;
	setp.lt.u64 	%p2378, %rd755, %rd728;
	setp.eq.s64 	%p2379, %rd755, %rd728;
	and.pred  	%p2380, %p2377, %p2379;
	or.pred  	%p2381, %p2378, %p2380;
	selp.u64 	%rd759, 1, 0, %p2381;
	setp.lt.u64 	%p2382, %rd756, %rd730;
	setp.eq.s64 	%p2383, %rd756, %rd730;
	and.pred  	%p2384, %p2383, %p2381;
	or.pred  	%p139, %p2382, %p2384;
	setp.lt.u64 	%p2385, %rd757, %rd725;
	mov.pred 	%p3127, 0;
	@%p2385 bra 	$L__BB3_187;
	not.pred 	%p2386, %p139;
	setp.ne.s64 	%p2387, %rd757, %rd725;
	or.pred  	%p3127, %p2387, %p2386;
$L__BB3_187:
	or.pred  	%p2388, %p3126, %p3127;
	selp.b64 	%rd4803, %rd726, 0, %p2388;
	sub.s64 	%rd4804, %rd754, %rd4803;
	add.s64 	%rd4805, %rd728, %rd758;
	selp.b64 	%rd4806, %rd4805, 0, %p2388;
	sub.s64 	%rd4807, %rd755, %rd4806;
	add.s64 	%rd4808, %rd730, %rd759;
	selp.b64 	%rd4809, %rd4808, 0, %p2388;
	sub.s64 	%rd4810, %rd756, %rd4809;
	selp.u64 	%rd4811, 1, 0, %p139;
	add.s64 	%rd4812, %rd725, %rd4811;
	selp.b64 	%rd4813, %rd4812, 0, %p2388;
	sub.s64 	%rd4814, %rd757, %rd4813;
	sub.s64 	%rd6465, %rd727, %rd4804;
	setp.lt.u64 	%p2389, %rd727, %rd4804;
	selp.s64 	%rd4815, -1, 0, %p2389;
	sub.s64 	%rd4816, %rd729, %rd4807;
	add.s64 	%rd6464, %rd4816, %rd4815;
	setp.lt.u64 	%p2390, %rd729, %rd4807;
	setp.eq.s64 	%p2391, %rd729, %rd4807;
	and.pred  	%p2392, %p2389, %p2391;
	or.pred  	%p2394, %p2390, %p2392;
	selp.s64 	%rd4817, -1, 0, %p2394;
	sub.s64 	%rd4818, %rd731, %rd4810;
	add.s64 	%rd6463, %rd4818, %rd4817;
	setp.lt.u64 	%p2395, %rd731, %rd4810;
	setp.eq.s64 	%p2396, %rd731, %rd4810;
	and.pred  	%p2397, %p2396, %p2394;
	or.pred  	%p2399, %p2395, %p2397;
	selp.s64 	%rd4819, -1, 0, %p2399;
	sub.s64 	%rd4820, %rd732, %rd4814;
	add.s64 	%rd6462, %rd4820, %rd4819;
	setp.ge.u64 	%p2400, %rd732, %rd4814;
	setp.eq.s64 	%p2401, %rd732, %rd4814;
	and.pred  	%p2402, %p2401, %p2399;
	not.pred 	%p2404, %p2402;
	and.pred  	%p2405, %p2400, %p2404;
	@%p2405 bra 	$L__BB3_189;
	add.s64 	%rd6465, %rd726, %rd6465;
	setp.lt.u64 	%p2406, %rd6465, %rd726;
	selp.u64 	%rd4821, 1, 0, %p2406;
	add.s64 	%rd4822, %rd728, %rd6464;
	add.s64 	%rd765, %rd4822, %rd4821;
	setp.lt.u64 	%p2407, %rd765, %rd6464;
	setp.eq.s64 	%p2408, %rd765, %rd6464;
	and.pred  	%p2409, %p2406, %p2408;
	or.pred  	%p2410, %p2407, %p2409;
	selp.u64 	%rd4823, 1, 0, %p2410;
	add.s64 	%rd4824, %rd730, %rd6463;
	add.s64 	%rd766, %rd4824, %rd4823;
	setp.lt.u64 	%p2411, %rd766, %rd6463;
	setp.eq.s64 	%p2412, %rd766, %rd6463;
	and.pred  	%p2413, %p2410, %p2412;
	or.pred  	%p2415, %p2411, %p2413;
	selp.u64 	%rd4825, 1, 0, %p2415;
	add.s64 	%rd4826, %rd725, %rd6462;
	add.s64 	%rd6462, %rd4826, %rd4825;
	mov.u64 	%rd6464, %rd765;
	mov.u64 	%rd6463, %rd766;
$L__BB3_189:
	add.s64 	%rd772, %rd6249, %rd347;
	setp.lt.u64 	%p2417, %rd772, %rd6249;
	selp.u64 	%rd4827, 1, 0, %p2417;
	add.s64 	%rd4828, %rd6248, %rd346;
	add.s64 	%rd773, %rd4828, %rd4827;
	setp.lt.u64 	%p2418, %rd773, %rd346;
	setp.eq.s64 	%p2419, %rd773, %rd346;
	and.pred  	%p2420, %p2417, %p2419;
	or.pred  	%p2421, %p2418, %p2420;
	selp.u64 	%rd4829, 1, 0, %p2421;
	add.s64 	%rd4830, %rd6247, %rd345;
	add.s64 	%rd774, %rd4830, %rd4829;
	setp.lt.u64 	%p2422, %rd774, %rd345;
	setp.eq.s64 	%p2423, %rd774, %rd345;
	and.pred  	%p2424, %p2421, %p2423;
	or.pred  	%p142, %p2422, %p2424;
	selp.u64 	%rd4831, 1, 0, %p142;
	add.s64 	%rd4832, %rd6246, %rd344;
	add.s64 	%rd775, %rd4832, %rd4831;
	setp.lt.u64 	%p2425, %rd775, %rd344;
	mov.pred 	%p3128, -1;
	@%p2425 bra 	$L__BB3_191;
	setp.eq.s64 	%p2426, %rd775, %rd344;
	and.pred  	%p3128, %p142, %p2426;
$L__BB3_191:
	setp.lt.u64 	%p2428, %rd772, %rd726;
	selp.u64 	%rd776, 1, 0, %p2428;
	setp.lt.u64 	%p2429, %rd773, %rd728;
	setp.eq.s64 	%p2430, %rd773, %rd728;
	and.pred  	%p2431, %p2428, %p2430;
	or.pred  	%p2432, %p2429, %p2431;
	selp.u64 	%rd777, 1, 0, %p2432;
	setp.lt.u64 	%p2433, %rd774, %rd730;
	setp.eq.s64 	%p2434, %rd774, %rd730;
	and.pred  	%p2435, %p2434, %p2432;
	or.pred  	%p145, %p2433, %p2435;
	setp.lt.u64 	%p2436, %rd775, %rd725;
	mov.pred 	%p3129, 0;
	@%p2436 bra 	$L__BB3_193;
	not.pred 	%p2437, %p145;
	setp.ne.s64 	%p2438, %rd775, %rd725;
	or.pred  	%p3129, %p2438, %p2437;
$L__BB3_193:
	or.pred  	%p2439, %p3128, %p3129;
	selp.b64 	%rd4833, %rd726, 0, %p2439;
	sub.s64 	%rd4834, %rd772, %rd4833;
	add.s64 	%rd4835, %rd728, %rd776;
	selp.b64 	%rd4836, %rd4835, 0, %p2439;
	sub.s64 	%rd4837, %rd773, %rd4836;
	add.s64 	%rd4838, %rd730, %rd777;
	selp.b64 	%rd4839, %rd4838, 0, %p2439;
	sub.s64 	%rd4840, %rd774, %rd4839;
	selp.u64 	%rd4841, 1, 0, %p145;
	add.s64 	%rd4842, %rd725, %rd4841;
	selp.b64 	%rd4843, %rd4842, 0, %p2439;
	sub.s64 	%rd4844, %rd775, %rd4843;
	mul.hi.u64 	%rd4845, %rd4834, %rd4834;
	mul.lo.s64 	%rd4846, %rd4837, %rd4834;
	mul.hi.u64 	%rd4847, %rd4834, %rd4837;
	add.s64 	%rd4848, %rd4846, %rd4845;
	setp.lt.u64 	%p2440, %rd4848, %rd4846;
	selp.u64 	%rd4849, 1, 0, %p2440;
	add.s64 	%rd4850, %rd4847, %rd4849;
	mul.lo.s64 	%rd4851, %rd4840, %rd4834;
	mul.hi.u64 	%rd4852, %rd4834, %rd4840;
	add.s64 	%rd4853, %rd4851, %rd4850;
	setp.lt.u64 	%p2441, %rd4853, %rd4851;
	selp.u64 	%rd4854, 1, 0, %p2441;
	add.s64 	%rd4855, %rd4852, %rd4854;
	mul.lo.s64 	%rd4856, %rd4844, %rd4834;
	mul.hi.u64 	%rd4857, %rd4834, %rd4844;
	add.s64 	%rd4858, %rd4856, %rd4855;
	setp.lt.u64 	%p2442, %rd4858, %rd4856;
	selp.u64 	%rd4859, 1, 0, %p2442;
	add.s64 	%rd4860, %rd4857, %rd4859;
	mul.hi.u64 	%rd4861, %rd4837, %rd4834;
	add.s64 	%rd4862, %rd4848, %rd4846;
	setp.lt.u64 	%p2443, %rd4862, %rd4848;
	selp.u64 	%rd4863, 1, 0, %p2443;
	add.s64 	%rd4864, %rd4861, %rd4863;
	mul.lo.s64 	%rd4865, %rd4837, %rd4837;
	mul.hi.u64 	%rd4866, %rd4837, %rd4837;
	add.s64 	%rd4867, %rd4865, %rd4853;
	setp.lt.u64 	%p2444, %rd4867, %rd4865;
	selp.u64 	%rd4868, 1, 0, %p2444;
	add.s64 	%rd4869, %rd4867, %rd4864;
	setp.lt.u64 	%p2445, %rd4869, %rd4867;
	selp.u64 	%rd4870, 1, 0, %p2445;
	add.s64 	%rd4871, %rd4866, %rd4868;
	add.s64 	%rd4872, %rd4871, %rd4870;
	mul.lo.s64 	%rd4873, %rd4840, %rd4837;
	mul.hi.u64 	%rd4874, %rd4837, %rd4840;
	add.s64 	%rd4875, %rd4873, %rd4858;
	setp.lt.u64 	%p2446, %rd4875, %rd4873;
	selp.u64 	%rd4876, 1, 0, %p2446;
	add.s64 	%rd4877, %rd4875, %rd4872;
	setp.lt.u64 	%p2447, %rd4877, %rd4875;
	selp.u64 	%rd4878, 1, 0, %p2447;
	add.s64 	%rd4879, %rd4874, %rd4876;
	add.s64 	%rd4880, %rd4879, %rd4878;
	mul.lo.s64 	%rd4881, %rd4844, %rd4837;
	mul.hi.u64 	%rd4882, %rd4837, %rd4844;
	add.s64 	%rd4883, %rd4881, %rd4860;
	setp.lt.u64 	%p2448, %rd4883, %rd4881;
	selp.u64 	%rd4884, 1, 0, %p2448;
	add.s64 	%rd4885, %rd4883, %rd4880;
	setp.lt.u64 	%p2449, %rd4885, %rd4883;
	selp.u64 	%rd4886, 1, 0, %p2449;
	add.s64 	%rd4887, %rd4882, %rd4884;
	add.s64 	%rd4888, %rd4887, %rd4886;
	mul.hi.u64 	%rd4889, %rd4840, %rd4834;
	add.s64 	%rd4890, %rd4851, %rd4869;
	setp.lt.u64 	%p2450, %rd4890, %rd4851;
	selp.u64 	%rd4891, 1, 0, %p2450;
	add.s64 	%rd4892, %rd4889, %rd4891;
	mul.hi.u64 	%rd4893, %rd4840, %rd4837;
	add.s64 	%rd4894, %rd4873, %rd4877;
	setp.lt.u64 	%p2451, %rd4894, %rd4873;
	selp.u64 	%rd4895, 1, 0, %p2451;
	add.s64 	%rd4896, %rd4894, %rd4892;
	setp.lt.u64 	%p2452, %rd4896, %rd4894;
	selp.u64 	%rd4897, 1, 0, %p2452;
	add.s64 	%rd4898, %rd4893, %rd4895;
	add.s64 	%rd4899, %rd4898, %rd4897;
	mul.lo.s64 	%rd4900, %rd4840, %rd4840;
	mul.hi.u64 	%rd4901, %rd4840, %rd4840;
	add.s64 	%rd4902, %rd4900, %rd4885;
	setp.lt.u64 	%p2453, %rd4902, %rd4900;
	selp.u64 	%rd4903, 1, 0, %p2453;
	add.s64 	%rd4904, %rd4902, %rd4899;
	setp.lt.u64 	%p2454, %rd4904, %rd4902;
	selp.u64 	%rd4905, 1, 0, %p2454;
	add.s64 	%rd4906, %rd4901, %rd4903;
	add.s64 	%rd4907, %rd4906, %rd4905;
	mul.lo.s64 	%rd4908, %rd4844, %rd4840;
	mul.hi.u64 	%rd4909, %rd4840, %rd4844;
	add.s64 	%rd4910, %rd4908, %rd4888;
	setp.lt.u64 	%p2455, %rd4910, %rd4908;
	selp.u64 	%rd4911, 1, 0, %p2455;
	add.s64 	%rd4912, %rd4910, %rd4907;
	setp.lt.u64 	%p2456, %rd4912, %rd4910;
	selp.u64 	%rd4913, 1, 0, %p2456;
	add.s64 	%rd4914, %rd4909, %rd4911;
	add.s64 	%rd4915, %rd4914, %rd4913;
	mul.hi.u64 	%rd4916, %rd4844, %rd4834;
	add.s64 	%rd4917, %rd4856, %rd4896;
	setp.lt.u64 	%p2457, %rd4917, %rd4856;
	selp.u64 	%rd4918, 1, 0, %p2457;
	add.s64 	%rd4919, %rd4916, %rd4918;
	mul.hi.u64 	%rd4920, %rd4844, %rd4837;
	add.s64 	%rd4921, %rd4881, %rd4904;
	setp.lt.u64 	%p2458, %rd4921, %rd4881;
	selp.u64 	%rd4922, 1, 0, %p2458;
	add.s64 	%rd4923, %rd4921, %rd4919;
	setp.lt.u64 	%p2459, %rd4923, %rd4921;
	selp.u64 	%rd4924, 1, 0, %p2459;
	add.s64 	%rd4925, %rd4920, %rd4922;
	add.s64 	%rd4926, %rd4925, %rd4924;
	mul.hi.u64 	%rd4927, %rd4844, %rd4840;
	add.s64 	%rd4928, %rd4908, %rd4912;
	setp.lt.u64 	%p2460, %rd4928, %rd4908;
	selp.u64 	%rd4929, 1, 0, %p2460;
	add.s64 	%rd4930, %rd4928, %rd4926;
	setp.lt.u64 	%p2461, %rd4930, %rd4928;
	selp.u64 	%rd4931, 1, 0, %p2461;
	add.s64 	%rd4932, %rd4927, %rd4929;
	add.s64 	%rd4933, %rd4932, %rd4931;
	mul.lo.s64 	%rd4934, %rd4844, %rd4844;
	mul.hi.u64 	%rd4935, %rd4844, %rd4844;
	add.s64 	%rd4936, %rd4934, %rd4915;
	setp.lt.u64 	%p2462, %rd4936, %rd4934;
	selp.u64 	%rd4937, 1, 0, %p2462;
	add.s64 	%rd4938, %rd4936, %rd4933;
	setp.lt.u64 	%p2463, %rd4938, %rd4936;
	selp.u64 	%rd4939, 1, 0, %p2463;
	add.s64 	%rd4940, %rd4935, %rd4937;
	add.s64 	%rd4941, %rd4940, %rd4939;
	mov.b64 	%rd4942, 977;
	mul.hi.u64 	%rd4943, %rd4923, %rd4942;
	mul.lo.s64 	%rd4944, %rd4930, 977;
	mul.hi.u64 	%rd4945, %rd4930, %rd4942;
	add.s64 	%rd4946, %rd4944, %rd4943;
	setp.lt.u64 	%p2464, %rd4946, %rd4944;
	selp.u64 	%rd4947, 1, 0, %p2464;
	add.s64 	%rd4948, %rd4945, %rd4947;
	mul.lo.s64 	%rd4949, %rd4938, 977;
	mul.hi.u64 	%rd4950, %rd4938, %rd4942;
	add.s64 	%rd4951, %rd4949, %rd4948;
	setp.lt.u64 	%p2465, %rd4951, %rd4949;
	selp.u64 	%rd4952, 1, 0, %p2465;
	add.s64 	%rd4953, %rd4950, %rd4952;
	mul.lo.s64 	%rd4954, %rd4941, 977;
	mul.hi.u64 	%rd4955, %rd4941, %rd4942;
	add.s64 	%rd4956, %rd4954, %rd4953;
	setp.lt.u64 	%p2466, %rd4956, %rd4954;
	selp.u64 	%rd4957, 1, 0, %p2466;
	add.s64 	%rd4958, %rd4955, %rd4957;
	shl.b64 	%rd4959, %rd4923, 32;
	mov.b64 	{%r277, %r278}, %rd4923;
	mov.b64 	{%r279, %r280}, %rd4930;
	mov.b64 	%rd4960, {%r278, %r279};
	mov.b64 	{%r281, %r282}, %rd4938;
	mov.b64 	%rd4961, {%r280, %r281};
	mov.b64 	{%r283, %r284}, %rd4941;
	mov.b64 	%rd4962, {%r282, %r283};
	shr.u64 	%rd4963, %rd4941, 32;
	mad.lo.s64 	%rd4964, %rd4923, 977, %rd4959;
	setp.lt.u64 	%p2467, %rd4964, %rd4959;
	selp.u64 	%rd4965, 1, 0, %p2467;
	add.s64 	%rd4966, %rd4960, %rd4965;
	add.s64 	%rd4967, %rd4966, %rd4946;
	setp.lt.u64 	%p2468, %rd4967, %rd4960;
	setp.eq.s64 	%p2469, %rd4967, %rd4960;
	and.pred  	%p2470, %p2467, %p2469;
	or.pred  	%p2471, %p2468, %p2470;
	selp.u64 	%rd4968, 1, 0, %p2471;
	add.s64 	%rd4969, %rd4961, %rd4968;
	add.s64 	%rd4970, %rd4969, %rd4951;
	setp.lt.u64 	%p2472, %rd4970, %rd4961;
	setp.eq.s64 	%p2473, %rd4970, %rd4961;
	and.pred  	%p2474, %p2471, %p2473;
	or.pred  	%p2475, %p2472, %p2474;
	selp.u64 	%rd4971, 1, 0, %p2475;
	add.s64 	%rd4972, %rd4962, %rd4971;
	add.s64 	%rd4973, %rd4972, %rd4956;
	setp.lt.u64 	%p2476, %rd4973, %rd4962;
	setp.eq.s64 	%p2477, %rd4973, %rd4962;
	and.pred  	%p2478, %p2475, %p2477;
	or.pred  	%p2479, %p2476, %p2478;
	selp.u64 	%rd4974, 1, 0, %p2479;
	add.s64 	%rd4975, %rd4963, %rd4974;
	add.s64 	%rd4976, %rd4975, %rd4958;
	mad.lo.s64 	%rd6437, %rd4834, %rd4834, %rd4964;
	setp.lt.u64 	%p2480, %rd6437, %rd4964;
	selp.u64 	%rd4977, 1, 0, %p2480;
	add.s64 	%rd4978, %rd4967, %rd4862;
	add.s64 	%rd6438, %rd4978, %rd4977;
	setp.lt.u64 	%p2481, %rd6438, %rd4862;
	setp.eq.s64 	%p2482, %rd6438, %rd4862;
	and.pred  	%p2483, %p2480, %p2482;
	or.pred  	%p2484, %p2481, %p2483;
	selp.u64 	%rd4979, 1, 0, %p2484;
	add.s64 	%rd4980, %rd4970, %rd4890;
	add.s64 	%rd6439, %rd4980, %rd4979;
	setp.lt.u64 	%p2485, %rd6439, %rd4890;
	setp.eq.s64 	%p2486, %rd6439, %rd4890;
	and.pred  	%p2487, %p2484, %p2486;
	or.pred  	%p2488, %p2485, %p2487;
	selp.u64 	%rd4981, 1, 0, %p2488;
	add.s64 	%rd4982, %rd4973, %rd4917;
	add.s64 	%rd6440, %rd4982, %rd4981;
	setp.lt.u64 	%p2489, %rd6440, %rd4917;
	setp.eq.s64 	%p2490, %rd6440, %rd4917;
	and.pred  	%p2491, %p2488, %p2490;
	or.pred  	%p2492, %p2489, %p2491;
	selp.u64 	%rd4983, 1, 0, %p2492;
	add.s64 	%rd6432, %rd4976, %rd4983;
	setp.eq.s64 	%p2493, %rd6432, 0;
	@%p2493 bra 	$L__BB3_196;
	mov.u64 	%rd6433, %rd6440;
	mov.u64 	%rd6434, %rd6439;
	mov.u64 	%rd6435, %rd6438;
$L__BB3_195:
	mul.lo.s64 	%rd4985, %rd6432, 977;
	shl.b64 	%rd4986, %rd6432, 32;
	add.s64 	%rd6437, %rd4985, %rd6437;
	setp.lt.u64 	%p2494, %rd6437, %rd4985;
	selp.u64 	%rd4987, 1, 0, %p2494;
	add.s64 	%rd4988, %rd4986, %rd6435;
	add.s64 	%rd6438, %rd4988, %rd4987;
	setp.lt.u64 	%p2495, %rd6438, %rd6435;
	setp.eq.s64 	%p2496, %rd6438, %rd6435;
	and.pred  	%p2497, %p2494, %p2496;
	or.pred  	%p2498, %p2495, %p2497;
	selp.u64 	%rd4989, 1, 0, %p2498;
	add.s64 	%rd6439, %rd6434, %rd4989;
	setp.lt.u64 	%p2499, %rd6439, %rd6434;
	selp.u64 	%rd4990, 1, 0, %p2499;
	add.s64 	%rd6440, %rd6433, %rd4990;
	setp.lt.u64 	%p2500, %rd6440, %rd6433;
	mov.b64 	%rd6432, 1;
	mov.u64 	%rd6433, %rd6440;
	mov.u64 	%rd6434, %rd6439;
	mov.u64 	%rd6435, %rd6438;
	@%p2500 bra 	$L__BB3_195;
$L__BB3_196:
	setp.lt.u64 	%p2502, %rd6437, %rd726;
	selp.u64 	%rd798, 1, 0, %p2502;
	setp.lt.u64 	%p2503, %rd6438, %rd728;
	setp.eq.s64 	%p2504, %rd6438, %rd728;
	and.pred  	%p2505, %p2502, %p2504;
	or.pred  	%p2506, %p2503, %p2505;
	selp.u64 	%rd799, 1, 0, %p2506;
	setp.lt.u64 	%p2507, %rd6439, %rd730;
	setp.eq.s64 	%p2508, %rd6439, %rd730;
	and.pred  	%p2509, %p2508, %p2506;
	or.pred  	%p148, %p2507, %p2509;
	setp.lt.u64 	%p2510, %rd6440, %rd725;
	mov.pred 	%p3130, 0;
	@%p2510 bra 	$L__BB3_198;
	not.pred 	%p2511, %p148;
	setp.ne.s64 	%p2512, %rd6440, %rd725;
	or.pred  	%p3130, %p2512, %p2511;
$L__BB3_198:
	selp.b64 	%rd4991, %rd726, 0, %p3130;
	sub.s64 	%rd4992, %rd6437, %rd4991;
	add.s64 	%rd4993, %rd728, %rd798;
	selp.b64 	%rd4994, %rd4993, 0, %p3130;
	sub.s64 	%rd4995, %rd6438, %rd4994;
	add.s64 	%rd4996, %rd730, %rd799;
	selp.b64 	%rd4997, %rd4996, 0, %p3130;
	sub.s64 	%rd4998, %rd6439, %rd4997;
	selp.u64 	%rd4999, 1, 0, %p148;
	add.s64 	%rd5000, %rd725, %rd4999;
	selp.b64 	%rd5001, %rd5000, 0, %p3130;
	sub.s64 	%rd5002, %rd6440, %rd5001;
	sub.s64 	%rd6441, %rd4992, %rd383;
	setp.lt.u64 	%p2513, %rd4992, %rd383;
	selp.s64 	%rd5003, -1, 0, %p2513;
	sub.s64 	%rd5004, %rd4995, %rd382;
	add.s64 	%rd6442, %rd5004, %rd5003;
	setp.lt.u64 	%p2514, %rd4995, %rd382;
	setp.eq.s64 	%p2515, %rd4995, %rd382;
	and.pred  	%p2516, %p2513, %p2515;
	or.pred  	%p2518, %p2514, %p2516;
	selp.s64 	%rd5005, -1, 0, %p2518;
	sub.s64 	%rd5006, %rd4998, %rd381;
	add.s64 	%rd6443, %rd5006, %rd5005;
	setp.lt.u64 	%p2519, %rd4998, %rd381;
	setp.eq.s64 	%p2520, %rd4998, %rd381;
	and.pred  	%p2521, %p2520, %p2518;
	or.pred  	%p2523, %p2519, %p2521;
	selp.s64 	%rd5007, -1, 0, %p2523;
	sub.s64 	%rd5008, %rd5002, %rd380;
	add.s64 	%rd6444, %rd5008, %rd5007;
	setp.ge.u64 	%p2524, %rd5002, %rd380;
	setp.eq.s64 	%p2525, %rd5002, %rd380;
	and.pred  	%p2526, %p2525, %p2523;
	not.pred 	%p2528, %p2526;
	and.pred  	%p2529, %p2524, %p2528;
	@%p2529 bra 	$L__BB3_200;
	add.s64 	%rd6441, %rd726, %rd6441;
	setp.lt.u64 	%p2530, %rd6441, %rd726;
	selp.u64 	%rd5009, 1, 0, %p2530;
	add.s64 	%rd5010, %rd728, %rd6442;
	add.s64 	%rd805, %rd5010, %rd5009;
	setp.lt.u64 	%p2531, %rd805, %rd6442;
	setp.eq.s64 	%p2532, %rd805, %rd6442;
	and.pred  	%p2533, %p2530, %p2532;
	or.pred  	%p2534, %p2531, %p2533;
	selp.u64 	%rd5011, 1, 0, %p2534;
	add.s64 	%rd5012, %rd730, %rd6443;
	add.s64 	%rd806, %rd5012, %rd5011;
	setp.lt.u64 	%p2535, %rd806, %rd6443;
	setp.eq.s64 	%p2536, %rd806, %rd6443;
	and.pred  	%p2537, %p2534, %p2536;
	or.pred  	%p2539, %p2535, %p2537;
	selp.u64 	%rd5013, 1, 0, %p2539;
	add.s64 	%rd5014, %rd725, %rd6444;
	add.s64 	%rd6444, %rd5014, %rd5013;
	mov.u64 	%rd6442, %rd805;
	mov.u64 	%rd6443, %rd806;
$L__BB3_200:
	sub.s64 	%rd6445, %rd6441, %rd402;
	setp.lt.u64 	%p2540, %rd6441, %rd402;
	selp.s64 	%rd5015, -1, 0, %p2540;
	add.s64 	%rd5016, %rd6442, %rd5015;
	sub.s64 	%rd6446, %rd5016, %rd401;
	setp.lt.u64 	%p2541, %rd6442, %rd401;
	setp.eq.s64 	%p2542, %rd6442, %rd401;
	and.pred  	%p2543, %p2540, %p2542;
	or.pred  	%p2544, %p2541, %p2543;
	selp.s64 	%rd5017, -1, 0, %p2544;
	sub.s64 	%rd5018, %rd6443, %rd400;
	add.s64 	%rd6447, %rd5018, %rd5017;
	setp.lt.u64 	%p2545, %rd6443, %rd400;
	setp.eq.s64 	%p2546, %rd6443, %rd400;
	and.pred  	%p2547, %p2544, %p2546;
	or.pred  	%p2548, %p2545, %p2547;
	not.pred 	%p2549, %p2548;
	selp.s64 	%rd5019, -1, 0, %p2548;
	sub.s64 	%rd5020, %rd6444, %rd399;
	add.s64 	%rd6448, %rd5020, %rd5019;
	setp.ge.u64 	%p2550, %rd6444, %rd399;
	setp.ne.s64 	%p2551, %rd6444, %rd399;
	or.pred  	%p2552, %p2551, %p2549;
	and.pred  	%p2553, %p2550, %p2552;
	@%p2553 bra 	$L__BB3_202;
	add.s64 	%rd6445, %rd726, %rd6445;
	setp.lt.u64 	%p2554, %rd6445, %rd726;
	selp.u64 	%rd5021, 1, 0, %p2554;
	add.s64 	%rd5022, %rd728, %rd6446;
	add.s64 	%rd817, %rd5022, %rd5021;
	setp.lt.u64 	%p2555, %rd817, %rd6446;
	setp.eq.s64 	%p2556, %rd817, %rd6446;
	and.pred  	%p2557, %p2554, %p2556;
	or.pred  	%p2558, %p2555, %p2557;
	selp.u64 	%rd5023, 1, 0, %p2558;
	add.s64 	%rd5024, %rd730, %rd6447;
	add.s64 	%rd818, %rd5024, %rd5023;
	setp.lt.u64 	%p2559, %rd818, %rd6447;
	setp.eq.s64 	%p2560, %rd818, %rd6447;
	and.pred  	%p2561, %p2558, %p2560;
	or.pred  	%p2563, %p2559, %p2561;
	selp.u64 	%rd5025, 1, 0, %p2563;
	add.s64 	%rd5026, %rd725, %rd6448;
	add.s64 	%rd6448, %rd5026, %rd5025;
	mov.u64 	%rd6446, %rd817;
	mov.u64 	%rd6447, %rd818;
$L__BB3_202:
	mul.hi.u64 	%rd5027, %rd6445, %rd6354;
	mul.lo.s64 	%rd5028, %rd6355, %rd6445;
	mul.hi.u64 	%rd5029, %rd6445, %rd6355;
	add.s64 	%rd5030, %rd5028, %rd5027;
	setp.lt.u64 	%p2564, %rd5030, %rd5028;
	selp.u64 	%rd5031, 1, 0, %p2564;
	add.s64 	%rd5032, %rd5029, %rd5031;
	mul.lo.s64 	%rd5033, %rd6356, %rd6445;
	mul.hi.u64 	%rd5034, %rd6445, %rd6356;
	add.s64 	%rd5035, %rd5033, %rd5032;
	setp.lt.u64 	%p2565, %rd5035, %rd5033;
	selp.u64 	%rd5036, 1, 0, %p2565;
	add.s64 	%rd5037, %rd5034, %rd5036;
	mul.lo.s64 	%rd5038, %rd6357, %rd6445;
	mul.hi.u64 	%rd5039, %rd6445, %rd6357;
	add.s64 	%rd5040, %rd5038, %rd5037;
	setp.lt.u64 	%p2566, %rd5040, %rd5038;
	selp.u64 	%rd5041, 1, 0, %p2566;
	add.s64 	%rd5042, %rd5039, %rd5041;
	mul.lo.s64 	%rd5043, %rd6354, %rd6446;
	mul.hi.u64 	%rd5044, %rd6446, %rd6354;
	add.s64 	%rd5045, %rd5043, %rd5030;
	setp.lt.u64 	%p2567, %rd5045, %rd5043;
	selp.u64 	%rd5046, 1, 0, %p2567;
	add.s64 	%rd5047, %rd5044, %rd5046;
	mul.lo.s64 	%rd5048, %rd6355, %rd6446;
	mul.hi.u64 	%rd5049, %rd6446, %rd6355;
	add.s64 	%rd5050, %rd5048, %rd5035;
	setp.lt.u64 	%p2568, %rd5050, %rd5048;
	selp.u64 	%rd5051, 1, 0, %p2568;
	add.s64 	%rd5052, %rd5050, %rd5047;
	setp.lt.u64 	%p2569, %rd5052, %rd5050;
	selp.u64 	%rd5053, 1, 0, %p2569;
	add.s64 	%rd5054, %rd5049, %rd5051;
	add.s64 	%rd5055, %rd5054, %rd5053;
	mul.lo.s64 	%rd5056, %rd6356, %rd6446;
	mul.hi.u64 	%rd5057, %rd6446, %rd6356;
	add.s64 	%rd5058, %rd5056, %rd5040;
	setp.lt.u64 	%p2570, %rd5058, %rd5056;
	selp.u64 	%rd5059, 1, 0, %p2570;
	add.s64 	%rd5060, %rd5058, %rd5055;
	setp.lt.u64 	%p2571, %rd5060, %rd5058;
	selp.u64 	%rd5061, 1, 0, %p2571;
	add.s64 	%rd5062, %rd5057, %rd5059;
	add.s64 	%rd5063, %rd5062, %rd5061;
	mul.lo.s64 	%rd5064, %rd6357, %rd6446;
	mul.hi.u64 	%rd5065, %rd6446, %rd6357;
	add.s64 	%rd5066, %rd5064, %rd5042;
	setp.lt.u64 	%p2572, %rd5066, %rd5064;
	selp.u64 	%rd5067, 1, 0, %p2572;
	add.s64 	%rd5068, %rd5066, %rd5063;
	setp.lt.u64 	%p2573, %rd5068, %rd5066;
	selp.u64 	%rd5069, 1, 0, %p2573;
	add.s64 	%rd5070, %rd5065, %rd5067;
	add.s64 	%rd5071, %rd5070, %rd5069;
	mul.lo.s64 	%rd5072, %rd6354, %rd6447;
	mul.hi.u64 	%rd5073, %rd6447, %rd6354;
	add.s64 	%rd5074, %rd5072, %rd5052;
	setp.lt.u64 	%p2574, %rd5074, %rd5072;
	selp.u64 	%rd5075, 1, 0, %p2574;
	add.s64 	%rd5076, %rd5073, %rd5075;
	mul.lo.s64 	%rd5077, %rd6355, %rd6447;
	mul.hi.u64 	%rd5078, %rd6447, %rd6355;
	add.s64 	%rd5079, %rd5077, %rd5060;
	setp.lt.u64 	%p2575, %rd5079, %rd5077;
	selp.u64 	%rd5080, 1, 0, %p2575;
	add.s64 	%rd5081, %rd5079, %rd5076;
	setp.lt.u64 	%p2576, %rd5081, %rd5079;
	selp.u64 	%rd5082, 1, 0, %p2576;
	add.s64 	%rd5083, %rd5078, %rd5080;
	add.s64 	%rd5084, %rd5083, %rd5082;
	mul.lo.s64 	%rd5085, %rd6356, %rd6447;
	mul.hi.u64 	%rd5086, %rd6447, %rd6356;
	add.s64 	%rd5087, %rd5085, %rd5068;
	setp.lt.u64 	%p2577, %rd5087, %rd5085;
	selp.u64 	%rd5088, 1, 0, %p2577;
	add.s64 	%rd5089, %rd5087, %rd5084;
	setp.lt.u64 	%p2578, %rd5089, %rd5087;
	selp.u64 	%rd5090, 1, 0, %p2578;
	add.s64 	%rd5091, %rd5086, %rd5088;
	add.s64 	%rd5092, %rd5091, %rd5090;
	mul.lo.s64 	%rd5093, %rd6357, %rd6447;
	mul.hi.u64 	%rd5094, %rd6447, %rd6357;
	add.s64 	%rd5095, %rd5093, %rd5071;
	setp.lt.u64 	%p2579, %rd5095, %rd5093;
	selp.u64 	%rd5096, 1, 0, %p2579;
	add.s64 	%rd5097, %rd5095, %rd5092;
	setp.lt.u64 	%p2580, %rd5097, %rd5095;
	selp.u64 	%rd5098, 1, 0, %p2580;
	add.s64 	%rd5099, %rd5094, %rd5096;
	add.s64 	%rd5100, %rd5099, %rd5098;
	mul.lo.s64 	%rd5101, %rd6354, %rd6448;
	mul.hi.u64 	%rd5102, %rd6448, %rd6354;
	add.s64 	%rd5103, %rd5101, %rd5081;
	setp.lt.u64 	%p2581, %rd5103, %rd5101;
	selp.u64 	%rd5104, 1, 0, %p2581;
	add.s64 	%rd5105, %rd5102, %rd5104;
	mul.lo.s64 	%rd5106, %rd6355, %rd6448;
	mul.hi.u64 	%rd5107, %rd6448, %rd6355;
	add.s64 	%rd5108, %rd5106, %rd5089;
	setp.lt.u64 	%p2582, %rd5108, %rd5106;
	selp.u64 	%rd5109, 1, 0, %p2582;
	add.s64 	%rd5110, %rd5108, %rd5105;
	setp.lt.u64 	%p2583, %rd5110, %rd5108;
	selp.u64 	%rd5111, 1, 0, %p2583;
	add.s64 	%rd5112, %rd5107, %rd5109;
	add.s64 	%rd5113, %rd5112, %rd5111;
	mul.lo.s64 	%rd5114, %rd6356, %rd6448;
	mul.hi.u64 	%rd5115, %rd6448, %rd6356;
	add.s64 	%rd5116, %rd5114, %rd5097;
	setp.lt.u64 	%p2584, %rd5116, %rd5114;
	selp.u64 	%rd5117, 1, 0, %p2584;
	add.s64 	%rd5118, %rd5116, %rd5113;
	setp.lt.u64 	%p2585, %rd5118, %rd5116;
	selp.u64 	%rd5119, 1, 0, %p2585;
	add.s64 	%rd5120, %rd5115, %rd5117;
	add.s64 	%rd5121, %rd5120, %rd5119;
	mul.lo.s64 	%rd5122, %rd6357, %rd6448;
	mul.hi.u64 	%rd5123, %rd6448, %rd6357;
	add.s64 	%rd5124, %rd5122, %rd5100;
	setp.lt.u64 	%p2586, %rd5124, %rd5122;
	selp.u64 	%rd5125, 1, 0, %p2586;
	add.s64 	%rd5126, %rd5124, %rd5121;
	setp.lt.u64 	%p2587, %rd5126, %rd5124;
	selp.u64 	%rd5127, 1, 0, %p2587;
	add.s64 	%rd5128, %rd5123, %rd5125;
	add.s64 	%rd5129, %rd5128, %rd5127;
	mov.b64 	%rd5130, 977;
	mul.hi.u64 	%rd5131, %rd5110, %rd5130;
	mul.lo.s64 	%rd5132, %rd5118, 977;
	mul.hi.u64 	%rd5133, %rd5118, %rd5130;
	add.s64 	%rd5134, %rd5132, %rd5131;
	setp.lt.u64 	%p2588, %rd5134, %rd5132;
	selp.u64 	%rd5135, 1, 0, %p2588;
	add.s64 	%rd5136, %rd5133, %rd5135;
	mul.lo.s64 	%rd5137, %rd5126, 977;
	mul.hi.u64 	%rd5138, %rd5126, %rd5130;
	add.s64 	%rd5139, %rd5137, %rd5136;
	setp.lt.u64 	%p2589, %rd5139, %rd5137;
	selp.u64 	%rd5140, 1, 0, %p2589;
	add.s64 	%rd5141, %rd5138, %rd5140;
	mul.lo.s64 	%rd5142, %rd5129, 977;
	mul.hi.u64 	%rd5143, %rd5129, %rd5130;
	add.s64 	%rd5144, %rd5142, %rd5141;
	setp.lt.u64 	%p2590, %rd5144, %rd5142;
	selp.u64 	%rd5145, 1, 0, %p2590;
	add.s64 	%rd5146, %rd5143, %rd5145;
	shl.b64 	%rd5147, %rd5110, 32;
	mov.b64 	{%r285, %r286}, %rd5110;
	mov.b64 	{%r287, %r288}, %rd5118;
	mov.b64 	%rd5148, {%r286, %r287};
	mov.b64 	{%r289, %r290}, %rd5126;
	mov.b64 	%rd5149, {%r288, %r289};
	mov.b64 	{%r291, %r292}, %rd5129;
	mov.b64 	%rd5150, {%r290, %r291};
	shr.u64 	%rd5151, %rd5129, 32;
	mad.lo.s64 	%rd5152, %rd5110, 977, %rd5147;
	setp.lt.u64 	%p2591, %rd5152, %rd5147;
	selp.u64 	%rd5153, 1, 0, %p2591;
	add.s64 	%rd5154, %rd5148, %rd5153;
	add.s64 	%rd5155, %rd5154, %rd5134;
	setp.lt.u64 	%p2592, %rd5155, %rd5148;
	setp.eq.s64 	%p2593, %rd5155, %rd5148;
	and.pred  	%p2594, %p2591, %p2593;
	or.pred  	%p2595, %p2592, %p2594;
	selp.u64 	%rd5156, 1, 0, %p2595;
	add.s64 	%rd5157, %rd5149, %rd5156;
	add.s64 	%rd5158, %rd5157, %rd5139;
	setp.lt.u64 	%p2596, %rd5158, %rd5149;
	setp.eq.s64 	%p2597, %rd5158, %rd5149;
	and.pred  	%p2598, %p2595, %p2597;
	or.pred  	%p2599, %p2596, %p2598;
	selp.u64 	%rd5159, 1, 0, %p2599;
	add.s64 	%rd5160, %rd5150, %rd5159;
	add.s64 	%rd5161, %rd5160, %rd5144;
	setp.lt.u64 	%p2600, %rd5161, %rd5150;
	setp.eq.s64 	%p2601, %rd5161, %rd5150;
	and.pred  	%p2602, %p2599, %p2601;
	or.pred  	%p2603, %p2600, %p2602;
	selp.u64 	%rd5162, 1, 0, %p2603;
	add.s64 	%rd5163, %rd5151, %rd5162;
	add.s64 	%rd5164, %rd5163, %rd5146;
	mad.lo.s64 	%rd6454, %rd6354, %rd6445, %rd5152;
	setp.lt.u64 	%p2604, %rd6454, %rd5152;
	selp.u64 	%rd5165, 1, 0, %p2604;
	add.s64 	%rd5166, %rd5155, %rd5045;
	add.s64 	%rd6455, %rd5166, %rd5165;
	setp.lt.u64 	%p2605, %rd6455, %rd5045;
	setp.eq.s64 	%p2606, %rd6455, %rd5045;
	and.pred  	%p2607, %p2604, %p2606;
	or.pred  	%p2608, %p2605, %p2607;
	selp.u64 	%rd5167, 1, 0, %p2608;
	add.s64 	%rd5168, %rd5158, %rd5074;
	add.s64 	%rd6456, %rd5168, %rd5167;
	setp.lt.u64 	%p2609, %rd6456, %rd5074;
	setp.eq.s64 	%p2610, %rd6456, %rd5074;
	and.pred  	%p2611, %p2608, %p2610;
	or.pred  	%p2612, %p2609, %p2611;
	selp.u64 	%rd5169, 1, 0, %p2612;
	add.s64 	%rd5170, %rd5161, %rd5103;
	add.s64 	%rd6457, %rd5170, %rd5169;
	setp.lt.u64 	%p2613, %rd6457, %rd5103;
	setp.eq.s64 	%p2614, %rd6457, %rd5103;
	and.pred  	%p2615, %p2612, %p2614;
	or.pred  	%p2616, %p2613, %p2615;
	selp.u64 	%rd5171, 1, 0, %p2616;
	add.s64 	%rd6449, %rd5164, %rd5171;
	setp.eq.s64 	%p2617, %rd6449, 0;
	@%p2617 bra 	$L__BB3_205;
	mov.u64 	%rd6450, %rd6457;
	mov.u64 	%rd6451, %rd6456;
	mov.u64 	%rd6452, %rd6455;
$L__BB3_204:
	mul.lo.s64 	%rd5173, %rd6449, 977;
	shl.b64 	%rd5174, %rd6449, 32;
	add.s64 	%rd6454, %rd5173, %rd6454;
	setp.lt.u64 	%p2618, %rd6454, %rd5173;
	selp.u64 	%rd5175, 1, 0, %p2618;
	add.s64 	%rd5176, %rd5174, %rd6452;
	add.s64 	%rd6455, %rd5176, %rd5175;
	setp.lt.u64 	%p2619, %rd6455, %rd6452;
	setp.eq.s64 	%p2620, %rd6455, %rd6452;
	and.pred  	%p2621, %p2618, %p2620;
	or.pred  	%p2622, %p2619, %p2621;
	selp.u64 	%rd5177, 1, 0, %p2622;
	add.s64 	%rd6456, %rd6451, %rd5177;
	setp.lt.u64 	%p2623, %rd6456, %rd6451;
	selp.u64 	%rd5178, 1, 0, %p2623;
	add.s64 	%rd6457, %rd6450, %rd5178;
	setp.lt.u64 	%p2624, %rd6457, %rd6450;
	mov.b64 	%rd6449, 1;
	mov.u64 	%rd6450, %rd6457;
	mov.u64 	%rd6451, %rd6456;
	mov.u64 	%rd6452, %rd6455;
	@%p2624 bra 	$L__BB3_204;
$L__BB3_205:
	setp.lt.u64 	%p2626, %rd6454, %rd726;
	selp.u64 	%rd842, 1, 0, %p2626;
	setp.lt.u64 	%p2627, %rd6455, %rd728;
	setp.eq.s64 	%p2628, %rd6455, %rd728;
	and.pred  	%p2629, %p2626, %p2628;
	or.pred  	%p2630, %p2627, %p2629;
	selp.u64 	%rd843, 1, 0, %p2630;
	setp.lt.u64 	%p2631, %rd6456, %rd730;
	setp.eq.s64 	%p2632, %rd6456, %rd730;
	and.pred  	%p2633, %p2632, %p2630;
	or.pred  	%p151, %p2631, %p2633;
	setp.lt.u64 	%p2634, %rd6457, %rd725;
	mov.pred 	%p3131, 0;
	@%p2634 bra 	$L__BB3_207;
	not.pred 	%p2635, %p151;
	setp.ne.s64 	%p2636, %rd6457, %rd725;
	or.pred  	%p3131, %p2636, %p2635;
$L__BB3_207:
	selp.b64 	%rd5179, %rd726, 0, %p3131;
	sub.s64 	%rd6461, %rd6454, %rd5179;
	add.s64 	%rd5180, %rd728, %rd842;
	selp.b64 	%rd5181, %rd5180, 0, %p3131;
	sub.s64 	%rd6460, %rd6455, %rd5181;
	add.s64 	%rd5182, %rd730, %rd843;
	selp.b64 	%rd5183, %rd5182, 0, %p3131;
	sub.s64 	%rd6459, %rd6456, %rd5183;
	selp.u64 	%rd5184, 1, 0, %p151;
	add.s64 	%rd5185, %rd725, %rd5184;
	selp.b64 	%rd5186, %rd5185, 0, %p3131;
	sub.s64 	%rd6458, %rd6457, %rd5186;
$L__BB3_208:
	add.s32 	%r355, %r355, 1;
	mov.u32 	%r295, %tid.x;
	mad.lo.s32 	%r296, %r13, %r14, %r295;
	and.b32  	%r297, %r296, 65535;
	setp.ne.s32 	%p2637, %r355, %r297;
	@%p2637 bra 	$L__BB3_89;
$L__BB3_209:
	or.b64  	%rd5188, %rd6460, %rd6461;
	or.b64  	%rd5189, %rd5188, %rd6459;
	or.b64  	%rd5190, %rd5189, %rd6458;
	setp.eq.s64 	%p2638, %rd5190, 0;
	mov.b32 	%r358, 1;
	mov.b64 	%rd6556, 0;
	mov.u64 	%rd6557, %rd6556;
	mov.u64 	%rd6558, %rd6556;
	mov.u64 	%rd6559, %rd6556;
	mov.u64 	%rd6560, %rd6556;
	mov.u64 	%rd6561, %rd6556;
	mov.u64 	%rd6562, %rd6556;
	mov.u64 	%rd6563, %rd6556;
	@%p2638 bra 	$L__BB3_247;
	mov.b64 	%rd5193, -1;
	mov.b64 	%rd5194, -4294968275;
	st.local.v2.u64 	[%rd1], {%rd5194, %rd5193};
	st.local.v2.u64 	[%rd1+16], {%rd5193, %rd5193};
	ld.const.u64 	%rd872, [SECP256K1_P];
	ld.const.u64 	%rd873, [SECP256K1_P+8];
	ld.const.u64 	%rd874, [SECP256K1_P+16];
	mov.b32 	%r356, 0;
	mov.b64 	%rd6508, 0;
	mov.b64 	%rd6507, 1;
	ld.const.u64 	%rd875, [SECP256K1_P+24];
	mov.u64 	%rd6509, %rd6508;
	mov.u64 	%rd6510, %rd6508;
$L__BB3_211:
	mul.wide.u32 	%rd5195, %r356, 8;
	add.s64 	%rd5196, %rd1, %rd5195;
	ld.local.u64 	%rd884, [%rd5196];
	mov.b32 	%r357, 0;
$L__BB3_212:
	shr.u64 	%rd5197, %rd884, %r357;
	and.b64  	%rd5198, %rd5197, 1;
	setp.eq.b64 	%p2639, %rd5198, 1;
	not.pred 	%p2640, %p2639;
	@%p2640 bra 	$L__BB3_219;
	mul.hi.u64 	%rd5199, %rd6507, %rd6461;
	mul.lo.s64 	%rd5200, %rd6460, %rd6507;
	mul.hi.u64 	%rd5201, %rd6507, %rd6460;
	add.s64 	%rd5202, %rd5200, %rd5199;
	setp.lt.u64 	%p2641, %rd5202, %rd5200;
	selp.u64 	%rd5203, 1, 0, %p2641;
	add.s64 	%rd5204, %rd5201, %rd5203;
	mul.lo.s64 	%rd5205, %rd6459, %rd6507;
	mul.hi.u64 	%rd5206, %rd6507, %rd6459;
	add.s64 	%rd5207, %rd5205, %rd5204;
	setp.lt.u64 	%p2642, %rd5207, %rd5205;
	selp.u64 	%rd5208, 1, 0, %p2642;
	add.s64 	%rd5209, %rd5206, %rd5208;
	mul.lo.s64 	%rd5210, %rd6458, %rd6507;
	mul.hi.u64 	%rd5211, %rd6507, %rd6458;
	add.s64 	%rd5212, %rd5210, %rd5209;
	setp.lt.u64 	%p2643, %rd5212, %rd5210;
	selp.u64 	%rd5213, 1, 0, %p2643;
	add.s64 	%rd5214, %rd5211, %rd5213;
	mul.lo.s64 	%rd5215, %rd6461, %rd6508;
	mul.hi.u64 	%rd5216, %rd6508, %rd6461;
	add.s64 	%rd5217, %rd5215, %rd5202;
	setp.lt.u64 	%p2644, %rd5217, %rd5215;
	selp.u64 	%rd5218, 1, 0, %p2644;
	add.s64 	%rd5219, %rd5216, %rd5218;
	mul.lo.s64 	%rd5220, %rd6460, %rd6508;
	mul.hi.u64 	%rd5221, %rd6508, %rd6460;
	add.s64 	%rd5222, %rd5220, %rd5207;
	setp.lt.u64 	%p2645, %rd5222, %rd5220;
	selp.u64 	%rd5223, 1, 0, %p2645;
	add.s64 	%rd5224, %rd5222, %rd5219;
	setp.lt.u64 	%p2646, %rd5224, %rd5222;
	selp.u64 	%rd5225, 1, 0, %p2646;
	add.s64 	%rd5226, %rd5221, %rd5223;
	add.s64 	%rd5227, %rd5226, %rd5225;
	mul.lo.s64 	%rd5228, %rd6459, %rd6508;
	mul.hi.u64 	%rd5229, %rd6508, %rd6459;
	add.s64 	%rd5230, %rd5228, %rd5212;
	setp.lt.u64 	%p2647, %rd5230, %rd5228;
	selp.u64 	%rd5231, 1, 0, %p2647;
	add.s64 	%rd5232, %rd5230, %rd5227;
	setp.lt.u64 	%p2648, %rd5232, %rd5230;
	selp.u64 	%rd5233, 1, 0, %p2648;
	add.s64 	%rd5234, %rd5229, %rd5231;
	add.s64 	%rd5235, %rd5234, %rd5233;
	mul.lo.s64 	%rd5236, %rd6458, %rd6508;
	mul.hi.u64 	%rd5237, %rd6508, %rd6458;
	add.s64 	%rd5238, %rd5236, %rd5214;
	setp.lt.u64 	%p2649, %rd5238, %rd5236;
	selp.u64 	%rd5239, 1, 0, %p2649;
	add.s64 	%rd5240, %rd5238, %rd5235;
	setp.lt.u64 	%p2650, %rd5240, %rd5238;
	selp.u64 	%rd5241, 1, 0, %p2650;
	add.s64 	%rd5242, %rd5237, %rd5239;
	add.s64 	%rd5243, %rd5242, %rd5241;
	mul.lo.s64 	%rd5244, %rd6461, %rd6509;
	mul.hi.u64 	%rd5245, %rd6509, %rd6461;
	add.s64 	%rd5246, %rd5244, %rd5224;
	setp.lt.u64 	%p2651, %rd5246, %rd5244;
	selp.u64 	%rd5247, 1, 0, %p2651;
	add.s64 	%rd5248, %rd5245, %rd5247;
	mul.lo.s64 	%rd5249, %rd6460, %rd6509;
	mul.hi.u64 	%rd5250, %rd6509, %rd6460;
	add.s64 	%rd5251, %rd5249, %rd5232;
	setp.lt.u64 	%p2652, %rd5251, %rd5249;
	selp.u64 	%rd5252, 1, 0, %p2652;
	add.s64 	%rd5253, %rd5251, %rd5248;
	setp.lt.u64 	%p2653, %rd5253, %rd5251;
	selp.u64 	%rd5254, 1, 0, %p2653;
	add.s64 	%rd5255, %rd5250, %rd5252;
	add.s64 	%rd5256, %rd5255, %rd5254;
	mul.lo.s64 	%rd5257, %rd6459, %rd6509;
	mul.hi.u64 	%rd5258, %rd6509, %rd6459;
	add.s64 	%rd5259, %rd5257, %rd5240;
	setp.lt.u64 	%p2654, %rd5259, %rd5257;
	selp.u64 	%rd5260, 1, 0, %p2654;
	add.s64 	%rd5261, %rd5259, %rd5256;
	setp.lt.u64 	%p2655, %rd5261, %rd5259;
	selp.u64 	%rd5262, 1, 0, %p2655;
	add.s64 	%rd5263, %rd5258, %rd5260;
	add.s64 	%rd5264, %rd5263, %rd5262;
	mul.lo.s64 	%rd5265, %rd6458, %rd6509;
	mul.hi.u64 	%rd5266, %rd6509, %rd6458;
	add.s64 	%rd5267, %rd5265, %rd5243;
	setp.lt.u64 	%p2656, %rd5267, %rd5265;
	selp.u64 	%rd5268, 1, 0, %p2656;
	add.s64 	%rd5269, %rd5267, %rd5264;
	setp.lt.u64 	%p2657, %rd5269, %rd5267;
	selp.u64 	%rd5270, 1, 0, %p2657;
	add.s64 	%rd5271, %rd5266, %rd5268;
	add.s64 	%rd5272, %rd5271, %rd5270;
	mul.lo.s64 	%rd5273, %rd6461, %rd6510;
	mul.hi.u64 	%rd5274, %rd6510, %rd6461;
	add.s64 	%rd5275, %rd5273, %rd5253;
	setp.lt.u64 	%p2658, %rd5275, %rd5273;
	selp.u64 	%rd5276, 1, 0, %p2658;
	add.s64 	%rd5277, %rd5274, %rd5276;
	mul.lo.s64 	%rd5278, %rd6460, %rd6510;
	mul.hi.u64 	%rd5279, %rd6510, %rd6460;
	add.s64 	%rd5280, %rd5278, %rd5261;
	setp.lt.u64 	%p2659, %rd5280, %rd5278;
	selp.u64 	%rd5281, 1, 0, %p2659;
	add.s64 	%rd5282, %rd5280, %rd5277;
	setp.lt.u64 	%p2660, %rd5282, %rd5280;
	selp.u64 	%rd5283, 1, 0, %p2660;
	add.s64 	%rd5284, %rd5279, %rd5281;
	add.s64 	%rd5285, %rd5284, %rd5283;
	mul.lo.s64 	%rd5286, %rd6459, %rd6510;
	mul.hi.u64 	%rd5287, %rd6510, %rd6459;
	add.s64 	%rd5288, %rd5286, %rd5269;
	setp.lt.u64 	%p2661, %rd5288, %rd5286;
	selp.u64 	%rd5289, 1, 0, %p2661;
	add.s64 	%rd5290, %rd5288, %rd5285;
	setp.lt.u64 	%p2662, %rd5290, %rd5288;
	selp.u64 	%rd5291, 1, 0, %p2662;
	add.s64 	%rd5292, %rd5287, %rd5289;
	add.s64 	%rd5293, %rd5292, %rd5291;
	mul.lo.s64 	%rd5294, %rd6458, %rd6510;
	mul.hi.u64 	%rd5295, %rd6510, %rd6458;
	add.s64 	%rd5296, %rd5294, %rd5272;
	setp.lt.u64 	%p2663, %rd5296, %rd5294;
	selp.u64 	%rd5297, 1, 0, %p2663;
	add.s64 	%rd5298, %rd5296, %rd5293;
	setp.lt.u64 	%p2664, %rd5298, %rd5296;
	selp.u64 	%rd5299, 1, 0, %p2664;
	add.s64 	%rd5300, %rd5295, %rd5297;
	add.s64 	%rd5301, %rd5300, %rd5299;
	mov.b64 	%rd5302, 977;
	mul.hi.u64 	%rd5303, %rd5282, %rd5302;
	mul.lo.s64 	%rd5304, %rd5290, 977;
	mul.hi.u64 	%rd5305, %rd5290, %rd5302;
	add.s64 	%rd5306, %rd5304, %rd5303;
	setp.lt.u64 	%p2665, %rd5306, %rd5304;
	selp.u64 	%rd5307, 1, 0, %p2665;
	add.s64 	%rd5308, %rd5305, %rd5307;
	mul.lo.s64 	%rd5309, %rd5298, 977;
	mul.hi.u64 	%rd5310, %rd5298, %rd5302;
	add.s64 	%rd5311, %rd5309, %rd5308;
	setp.lt.u64 	%p2666, %rd5311, %rd5309;
	selp.u64 	%rd5312, 1, 0, %p2666;
	add.s64 	%rd5313, %rd5310, %rd5312;
	mul.lo.s64 	%rd5314, %rd5301, 977;
	mul.hi.u64 	%rd5315, %rd5301, %rd5302;
	add.s64 	%rd5316, %rd5314, %rd5313;
	setp.lt.u64 	%p2667, %rd5316, %rd5314;
	selp.u64 	%rd5317, 1, 0, %p2667;
	add.s64 	%rd5318, %rd5315, %rd5317;
	shl.b64 	%rd5319, %rd5282, 32;
	mov.b64 	{%r301, %r302}, %rd5282;
	mov.b64 	{%r303, %r304}, %rd5290;
	mov.b64 	%rd5320, {%r302, %r303};
	mov.b64 	{%r305, %r306}, %rd5298;
	mov.b64 	%rd5321, {%r304, %r305};
	mov.b64 	{%r307, %r308}, %rd5301;
	mov.b64 	%rd5322, {%r306, %r307};
	shr.u64 	%rd5323, %rd5301, 32;
	mad.lo.s64 	%rd5324, %rd5282, 977, %rd5319;
	setp.lt.u64 	%p2668, %rd5324, %rd5319;
	selp.u64 	%rd5325, 1, 0, %p2668;
	add.s64 	%rd5326, %rd5320, %rd5325;
	add.s64 	%rd5327, %rd5326, %rd5306;
	setp.lt.u64 	%p2669, %rd5327, %rd5320;
	setp.eq.s64 	%p2670, %rd5327, %rd5320;
	and.pred  	%p2671, %p2668, %p2670;
	or.pred  	%p2672, %p2669, %p2671;
	selp.u64 	%rd5328, 1, 0, %p2672;
	add.s64 	%rd5329, %rd5321, %rd5328;
	add.s64 	%rd5330, %rd5329, %rd5311;
	setp.lt.u64 	%p2673, %rd5330, %rd5321;
	setp.eq.s64 	%p2674, %rd5330, %rd5321;
	and.pred  	%p2675, %p2672, %p2674;
	or.pred  	%p2676, %p2673, %p2675;
	selp.u64 	%rd5331, 1, 0, %p2676;
	add.s64 	%rd5332, %rd5322, %rd5331;
	add.s64 	%rd5333, %rd5332, %rd5316;
	setp.lt.u64 	%p2677, %rd5333, %rd5322;
	setp.eq.s64 	%p2678, %rd5333, %rd5322;
	and.pred  	%p2679, %p2676, %p2678;
	or.pred  	%p2680, %p2677, %p2679;
	selp.u64 	%rd5334, 1, 0, %p2680;
	add.s64 	%rd5335, %rd5323, %rd5334;
	add.s64 	%rd5336, %rd5335, %rd5318;
	mad.lo.s64 	%rd6503, %rd6461, %rd6507, %rd5324;
	setp.lt.u64 	%p2681, %rd6503, %rd5324;
	selp.u64 	%rd5337, 1, 0, %p2681;
	add.s64 	%rd5338, %rd5327, %rd5217;
	add.s64 	%rd6504, %rd5338, %rd5337;
	setp.lt.u64 	%p2682, %rd6504, %rd5217;
	setp.eq.s64 	%p2683, %rd6504, %rd5217;
	and.pred  	%p2684, %p2681, %p2683;
	or.pred  	%p2685, %p2682, %p2684;
	selp.u64 	%rd5339, 1, 0, %p2685;
	add.s64 	%rd5340, %rd5330, %rd5246;
	add.s64 	%rd6505, %rd5340, %rd5339;
	setp.lt.u64 	%p2686, %rd6505, %rd5246;
	setp.eq.s64 	%p2687, %rd6505, %rd5246;
	and.pred  	%p2688, %p2685, %p2687;
	or.pred  	%p2689, %p2686, %p2688;
	selp.u64 	%rd5341, 1, 0, %p2689;
	add.s64 	%rd5342, %rd5333, %rd5275;
	add.s64 	%rd6506, %rd5342, %rd5341;
	setp.lt.u64 	%p2690, %rd6506, %rd5275;
	setp.eq.s64 	%p2691, %rd6506, %rd5275;
	and.pred  	%p2692, %p2689, %p2691;
	or.pred  	%p2693, %p2690, %p2692;
	selp.u64 	%rd5343, 1, 0, %p2693;
	add.s64 	%rd6498, %rd5336, %rd5343;
	setp.eq.s64 	%p2694, %rd6498, 0;
	@%p2694 bra 	$L__BB3_216;
	mov.u64 	%rd6499, %rd6506;
	mov.u64 	%rd6500, %rd6505;
	mov.u64 	%rd6501, %rd6504;
$L__BB3_215:
	mul.lo.s64 	%rd5345, %rd6498, 977;
	shl.b64 	%rd5346, %rd6498, 32;
	add.s64 	%rd6503, %rd5345, %rd6503;
	setp.lt.u64 	%p2695, %rd6503, %rd5345;
	selp.u64 	%rd5347, 1, 0, %p2695;
	add.s64 	%rd5348, %rd5346, %rd6501;
	add.s64 	%rd6504, %rd5348, %rd5347;
	setp.lt.u64 	%p2696, %rd6504, %rd6501;
	setp.eq.s64 	%p2697, %rd6504, %rd6501;
	and.pred  	%p2698, %p2695, %p2697;
	or.pred  	%p2699, %p2696, %p2698;
	selp.u64 	%rd5349, 1, 0, %p2699;
	add.s64 	%rd6505, %rd6500, %rd5349;
	setp.lt.u64 	%p2700, %rd6505, %rd6500;
	selp.u64 	%rd5350, 1, 0, %p2700;
	add.s64 	%rd6506, %rd6499, %rd5350;
	setp.lt.u64 	%p2701, %rd6506, %rd6499;
	mov.b64 	%rd6498, 1;
	mov.u64 	%rd6499, %rd6506;
	mov.u64 	%rd6500, %rd6505;
	mov.u64 	%rd6501, %rd6504;
	@%p2701 bra 	$L__BB3_215;
$L__BB3_216:
	setp.lt.u64 	%p2703, %rd6503, %rd872;
	selp.u64 	%rd911, 1, 0, %p2703;
	setp.lt.u64 	%p2704, %rd6504, %rd873;
	setp.eq.s64 	%p2705, %rd6504, %rd873;
	and.pred  	%p2706, %p2703, %p2705;
	or.pred  	%p2707, %p2704, %p2706;
	selp.u64 	%rd912, 1, 0, %p2707;
	setp.lt.u64 	%p2708, %rd6505, %rd874;
	setp.eq.s64 	%p2709, %rd6505, %rd874;
	and.pred  	%p2710, %p2709, %p2707;
	or.pred  	%p154, %p2708, %p2710;
	setp.lt.u64 	%p2711, %rd6506, %rd875;
	mov.pred 	%p3132, 0;
	@%p2711 bra 	$L__BB3_218;
	not.pred 	%p2712, %p154;
	setp.ne.s64 	%p2713, %rd6506, %rd875;
	or.pred  	%p3132, %p2713, %p2712;
$L__BB3_218:
	selp.b64 	%rd5351, %rd872, 0, %p3132;
	sub.s64 	%rd6507, %rd6503, %rd5351;
	add.s64 	%rd5352, %rd873, %rd911;
	selp.b64 	%rd5353, %rd5352, 0, %p3132;
	sub.s64 	%rd6508, %rd6504, %rd5353;
	add.s64 	%rd5354, %rd874, %rd912;
	selp.b64 	%rd5355, %rd5354, 0, %p3132;
	sub.s64 	%rd6509, %rd6505, %rd5355;
	selp.u64 	%rd5356, 1, 0, %p154;
	add.s64 	%rd5357, %rd875, %rd5356;
	selp.b64 	%rd5358, %rd5357, 0, %p3132;
	sub.s64 	%rd6510, %rd6506, %rd5358;
$L__BB3_219:
	mul.hi.u64 	%rd5359, %rd6461, %rd6461;
	mul.lo.s64 	%rd5360, %rd6460, %rd6461;
	mul.hi.u64 	%rd5361, %rd6461, %rd6460;
	add.s64 	%rd5362, %rd5360, %rd5359;
	setp.lt.u64 	%p2714, %rd5362, %rd5360;
	selp.u64 	%rd5363, 1, 0, %p2714;
	add.s64 	%rd5364, %rd5361, %rd5363;
	mul.lo.s64 	%rd5365, %rd6459, %rd6461;
	mul.hi.u64 	%rd5366, %rd6461, %rd6459;
	add.s64 	%rd5367, %rd5365, %rd5364;
	setp.lt.u64 	%p2715, %rd5367, %rd5365;
	selp.u64 	%rd5368, 1, 0, %p2715;
	add.s64 	%rd5369, %rd5366, %rd5368;
	mul.lo.s64 	%rd5370, %rd6458, %rd6461;
	mul.hi.u64 	%rd5371, %rd6461, %rd6458;
	add.s64 	%rd5372, %rd5370, %rd5369;
	setp.lt.u64 	%p2716, %rd5372, %rd5370;
	selp.u64 	%rd5373, 1, 0, %p2716;
	add.s64 	%rd5374, %rd5371, %rd5373;
	mul.hi.u64 	%rd5375, %rd6460, %rd6461;
	add.s64 	%rd5376, %rd5362, %rd5360;
	setp.lt.u64 	%p2717, %rd5376, %rd5362;
	selp.u64 	%rd5377, 1, 0, %p2717;
	add.s64 	%rd5378, %rd5375, %rd5377;
	mul.lo.s64 	%rd5379, %rd6460, %rd6460;
	mul.hi.u64 	%rd5380, %rd6460, %rd6460;
	add.s64 	%rd5381, %rd5379, %rd5367;
	setp.lt.u64 	%p2718, %rd5381, %rd5379;
	selp.u64 	%rd5382, 1, 0, %p2718;
	add.s64 	%rd5383, %rd5381, %rd5378;
	setp.lt.u64 	%p2719, %rd5383, %rd5381;
	selp.u64 	%rd5384, 1, 0, %p2719;
	add.s64 	%rd5385, %rd5380, %rd5382;
	add.s64 	%rd5386, %rd5385, %rd5384;
	mul.lo.s64 	%rd5387, %rd6459, %rd6460;
	mul.hi.u64 	%rd5388, %rd6460, %rd6459;
	add.s64 	%rd5389, %rd5387, %rd5372;
	setp.lt.u64 	%p2720, %rd5389, %rd5387;
	selp.u64 	%rd5390, 1, 0, %p2720;
	add.s64 	%rd5391, %rd5389, %rd5386;
	setp.lt.u64 	%p2721, %rd5391, %rd5389;
	selp.u64 	%rd5392, 1, 0, %p2721;
	add.s64 	%rd5393, %rd5388, %rd5390;
	add.s64 	%rd5394, %rd5393, %rd5392;
	mul.lo.s64 	%rd5395, %rd6458, %rd6460;
	mul.hi.u64 	%rd5396, %rd6460, %rd6458;
	add.s64 	%rd5397, %rd5395, %rd5374;
	setp.lt.u64 	%p2722, %rd5397, %rd5395;
	selp.u64 	%rd5398, 1, 0, %p2722;
	add.s64 	%rd5399, %rd5397, %rd5394;
	setp.lt.u64 	%p2723, %rd5399, %rd5397;
	selp.u64 	%rd5400, 1, 0, %p2723;
	add.s64 	%rd5401, %rd5396, %rd5398;
	add.s64 	%rd5402, %rd5401, %rd5400;
	mul.hi.u64 	%rd5403, %rd6459, %rd6461;
	add.s64 	%rd5404, %rd5365, %rd5383;
	setp.lt.u64 	%p2724, %rd5404, %rd5365;
	selp.u64 	%rd5405, 1, 0, %p2724;
	add.s64 	%rd5406, %rd5403, %rd5405;
	mul.hi.u64 	%rd5407, %rd6459, %rd6460;
	add.s64 	%rd5408, %rd5387, %rd5391;
	setp.lt.u64 	%p2725, %rd5408, %rd5387;
	selp.u64 	%rd5409, 1, 0, %p2725;
	add.s64 	%rd5410, %rd5408, %rd5406;
	setp.lt.u64 	%p2726, %rd5410, %rd5408;
	selp.u64 	%rd5411, 1, 0, %p2726;
	add.s64 	%rd5412, %rd5407, %rd5409;
	add.s64 	%rd5413, %rd5412, %rd5411;
	mul.lo.s64 	%rd5414, %rd6459, %rd6459;
	mul.hi.u64 	%rd5415, %rd6459, %rd6459;
	add.s64 	%rd5416, %rd5414, %rd5399;
	setp.lt.u64 	%p2727, %rd5416, %rd5414;
	selp.u64 	%rd5417, 1, 0, %p2727;
	add.s64 	%rd5418, %rd5416, %rd5413;
	setp.lt.u64 	%p2728, %rd5418, %rd5416;
	selp.u64 	%rd5419, 1, 0, %p2728;
	add.s64 	%rd5420, %rd5415, %rd5417;
	add.s64 	%rd5421, %rd5420, %rd5419;
	mul.lo.s64 	%rd5422, %rd6458, %rd6459;
	mul.hi.u64 	%rd5423, %rd6459, %rd6458;
	add.s64 	%rd5424, %rd5422, %rd5402;
	setp.lt.u64 	%p2729, %rd5424, %rd5422;
	selp.u64 	%rd5425, 1, 0, %p2729;
	add.s64 	%rd5426, %rd5424, %rd5421;
	setp.lt.u64 	%p2730, %rd5426, %rd5424;
	selp.u64 	%rd5427, 1, 0, %p2730;
	add.s64 	%rd5428, %rd5423, %rd5425;
	add.s64 	%rd5429, %rd5428, %rd5427;
	mul.hi.u64 	%rd5430, %rd6458, %rd6461;
	add.s64 	%rd5431, %rd5370, %rd5410;
	setp.lt.u64 	%p2731, %rd5431, %rd5370;
	selp.u64 	%rd5432, 1, 0, %p2731;
	add.s64 	%rd5433, %rd5430, %rd5432;
	mul.hi.u64 	%rd5434, %rd6458, %rd6460;
	add.s64 	%rd5435, %rd5395, %rd5418;
	setp.lt.u64 	%p2732, %rd5435, %rd5395;
	selp.u64 	%rd5436, 1, 0, %p2732;
	add.s64 	%rd5437, %rd5435, %rd5433;
	setp.lt.u64 	%p2733, %rd5437, %rd5435;
	selp.u64 	%rd5438, 1, 0, %p2733;
	add.s64 	%rd5439, %rd5434, %rd5436;
	add.s64 	%rd5440, %rd5439, %rd5438;
	mul.hi.u64 	%rd5441, %rd6458, %rd6459;
	add.s64 	%rd5442, %rd5422, %rd5426;
	setp.lt.u64 	%p2734, %rd5442, %rd5422;
	selp.u64 	%rd5443, 1, 0, %p2734;
	add.s64 	%rd5444, %rd5442, %rd5440;
	setp.lt.u64 	%p2735, %rd5444, %rd5442;
	selp.u64 	%rd5445, 1, 0, %p2735;
	add.s64 	%rd5446, %rd5441, %rd5443;
	add.s64 	%rd5447, %rd5446, %rd5445;
	mul.lo.s64 	%rd5448, %rd6458, %rd6458;
	mul.hi.u64 	%rd5449, %rd6458, %rd6458;
	add.s64 	%rd5450, %rd5448, %rd5429;
	setp.lt.u64 	%p2736, %rd5450, %rd5448;
	selp.u64 	%rd5451, 1, 0, %p2736;
	add.s64 	%rd5452, %rd5450, %rd5447;
	setp.lt.u64 	%p2737, %rd5452, %rd5450;
	selp.u64 	%rd5453, 1, 0, %p2737;
	add.s64 	%rd5454, %rd5449, %rd5451;
	add.s64 	%rd5455, %rd5454, %rd5453;
	mov.b64 	%rd5456, 977;
	mul.hi.u64 	%rd5457, %rd5437, %rd5456;
	mul.lo.s64 	%rd5458, %rd5444, 977;
	mul.hi.u64 	%rd5459, %rd5444, %rd5456;
	add.s64 	%rd5460, %rd5458, %rd5457;
	setp.lt.u64 	%p2738, %rd5460, %rd5458;
	selp.u64 	%rd5461, 1, 0, %p2738;
	add.s64 	%rd5462, %rd5459, %rd5461;
	mul.lo.s64 	%rd5463, %rd5452, 977;
	mul.hi.u64 	%rd5464, %rd5452, %rd5456;
	add.s64 	%rd5465, %rd5463, %rd5462;
	setp.lt.u64 	%p2739, %rd5465, %rd5463;
	selp.u64 	%rd5466, 1, 0, %p2739;
	add.s64 	%rd5467, %rd5464, %rd5466;
	mul.lo.s64 	%rd5468, %rd5455, 977;
	mul.hi.u64 	%rd5469, %rd5455, %rd5456;
	add.s64 	%rd5470, %rd5468, %rd5467;
	setp.lt.u64 	%p2740, %rd5470, %rd5468;
	selp.u64 	%rd5471, 1, 0, %p2740;
	add.s64 	%rd5472, %rd5469, %rd5471;
	shl.b64 	%rd5473, %rd5437, 32;
	mov.b64 	{%r309, %r310}, %rd5437;
	mov.b64 	{%r311, %r312}, %rd5444;
	mov.b64 	%rd5474, {%r310, %r311};
	mov.b64 	{%r313, %r314}, %rd5452;
	mov.b64 	%rd5475, {%r312, %r313};
	mov.b64 	{%r315, %r316}, %rd5455;
	mov.b64 	%rd5476, {%r314, %r315};
	shr.u64 	%rd5477, %rd5455, 32;
	mad.lo.s64 	%rd5478, %rd5437, 977, %rd5473;
	setp.lt.u64 	%p2741, %rd5478, %rd5473;
	selp.u64 	%rd5479, 1, 0, %p2741;
	add.s64 	%rd5480, %rd5474, %rd5479;
	add.s64 	%rd5481, %rd5480, %rd5460;
	setp.lt.u64 	%p2742, %rd5481, %rd5474;
	setp.eq.s64 	%p2743, %rd5481, %rd5474;
	and.pred  	%p2744, %p2741, %p2743;
	or.pred  	%p2745, %p2742, %p2744;
	selp.u64 	%rd5482, 1, 0, %p2745;
	add.s64 	%rd5483, %rd5475, %rd5482;
	add.s64 	%rd5484, %rd5483, %rd5465;
	setp.lt.u64 	%p2746, %rd5484, %rd5475;
	setp.eq.s64 	%p2747, %rd5484, %rd5475;
	and.pred  	%p2748, %p2745, %p2747;
	or.pred  	%p2749, %p2746, %p2748;
	selp.u64 	%rd5485, 1, 0, %p2749;
	add.s64 	%rd5486, %rd5476, %rd5485;
	add.s64 	%rd5487, %rd5486, %rd5470;
	setp.lt.u64 	%p2750, %rd5487, %rd5476;
	setp.eq.s64 	%p2751, %rd5487, %rd5476;
	and.pred  	%p2752, %p2749, %p2751;
	or.pred  	%p2753, %p2750, %p2752;
	selp.u64 	%rd5488, 1, 0, %p2753;
	add.s64 	%rd5489, %rd5477, %rd5488;
	add.s64 	%rd5490, %rd5489, %rd5472;
	mad.lo.s64 	%rd6516, %rd6461, %rd6461, %rd5478;
	setp.lt.u64 	%p2754, %rd6516, %rd5478;
	selp.u64 	%rd5491, 1, 0, %p2754;
	add.s64 	%rd5492, %rd5481, %rd5376;
	add.s64 	%rd6517, %rd5492, %rd5491;
	setp.lt.u64 	%p2755, %rd6517, %rd5376;
	setp.eq.s64 	%p2756, %rd6517, %rd5376;
	and.pred  	%p2757, %p2754, %p2756;
	or.pred  	%p2758, %p2755, %p2757;
	selp.u64 	%rd5493, 1, 0, %p2758;
	add.s64 	%rd5494, %rd5484, %rd5404;
	add.s64 	%rd6518, %rd5494, %rd5493;
	setp.lt.u64 	%p2759, %rd6518, %rd5404;
	setp.eq.s64 	%p2760, %rd6518, %rd5404;
	and.pred  	%p2761, %p2758, %p2760;
	or.pred  	%p2762, %p2759, %p2761;
	selp.u64 	%rd5495, 1, 0, %p2762;
	add.s64 	%rd5496, %rd5487, %rd5431;
	add.s64 	%rd6519, %rd5496, %rd5495;
	setp.lt.u64 	%p2763, %rd6519, %rd5431;
	setp.eq.s64 	%p2764, %rd6519, %rd5431;
	and.pred  	%p2765, %p2762, %p2764;
	or.pred  	%p2766, %p2763, %p2765;
	selp.u64 	%rd5497, 1, 0, %p2766;
	add.s64 	%rd6511, %rd5490, %rd5497;
	setp.eq.s64 	%p2767, %rd6511, 0;
	@%p2767 bra 	$L__BB3_222;
	mov.u64 	%rd6512, %rd6519;
	mov.u64 	%rd6513, %rd6518;
	mov.u64 	%rd6514, %rd6517;
$L__BB3_221:
	mul.lo.s64 	%rd5499, %rd6511, 977;
	shl.b64 	%rd5500, %rd6511, 32;
	add.s64 	%rd6516, %rd5499, %rd6516;
	setp.lt.u64 	%p2768, %rd6516, %rd5499;
	selp.u64 	%rd5501, 1, 0, %p2768;
	add.s64 	%rd5502, %rd5500, %rd6514;
	add.s64 	%rd6517, %rd5502, %rd5501;
	setp.lt.u64 	%p2769, %rd6517, %rd6514;
	setp.eq.s64 	%p2770, %rd6517, %rd6514;
	and.pred  	%p2771, %p2768, %p2770;
	or.pred  	%p2772, %p2769, %p2771;
	selp.u64 	%rd5503, 1, 0, %p2772;
	add.s64 	%rd6518, %rd6513, %rd5503;
	setp.lt.u64 	%p2773, %rd6518, %rd6513;
	selp.u64 	%rd5504, 1, 0, %p2773;
	add.s64 	%rd6519, %rd6512, %rd5504;
	setp.lt.u64 	%p2774, %rd6519, %rd6512;
	mov.b64 	%rd6511, 1;
	mov.u64 	%rd6512, %rd6519;
	mov.u64 	%rd6513, %rd6518;
	mov.u64 	%rd6514, %rd6517;
	@%p2774 bra 	$L__BB3_221;
$L__BB3_222:
	setp.lt.u64 	%p2776, %rd6516, %rd872;
	selp.u64 	%rd939, 1, 0, %p2776;
	setp.lt.u64 	%p2777, %rd6517, %rd873;
	setp.eq.s64 	%p2778, %rd6517, %rd873;
	and.pred  	%p2779, %p2776, %p2778;
	or.pred  	%p2780, %p2777, %p2779;
	selp.u64 	%rd940, 1, 0, %p2780;
	setp.lt.u64 	%p2781, %rd6518, %rd874;
	setp.eq.s64 	%p2782, %rd6518, %rd874;
	and.pred  	%p2783, %p2782, %p2780;
	or.pred  	%p157, %p2781, %p2783;
	setp.lt.u64 	%p2784, %rd6519, %rd875;
	mov.pred 	%p3133, 0;
	@%p2784 bra 	$L__BB3_224;
	not.pred 	%p2785, %p157;
	setp.ne.s64 	%p2786, %rd6519, %rd875;
	or.pred  	%p3133, %p2786, %p2785;
$L__BB3_224:
	selp.b64 	%rd5505, %rd872, 0, %p3133;
	sub.s64 	%rd6461, %rd6516, %rd5505;
	add.s64 	%rd5506, %rd873, %rd939;
	selp.b64 	%rd5507, %rd5506, 0, %p3133;
	sub.s64 	%rd6460, %rd6517, %rd5507;
	add.s64 	%rd5508, %rd874, %rd940;
	selp.b64 	%rd5509, %rd5508, 0, %p3133;
	sub.s64 	%rd6459, %rd6518, %rd5509;
	selp.u64 	%rd5510, 1, 0, %p157;
	add.s64 	%rd5511, %rd875, %rd5510;
	selp.b64 	%rd5512, %rd5511, 0, %p3133;
	sub.s64 	%rd6458, %rd6519, %rd5512;
	add.s32 	%r357, %r357, 1;
	setp.ne.s32 	%p2787, %r357, 64;
	@%p2787 bra 	$L__BB3_212;
	add.s32 	%r356, %r356, 1;
	setp.ne.s32 	%p2788, %r356, 4;
	@%p2788 bra 	$L__BB3_211;
	mul.hi.u64 	%rd5513, %rd6507, %rd6507;
	mul.lo.s64 	%rd5514, %rd6508, %rd6507;
	mul.hi.u64 	%rd5515, %rd6507, %rd6508;
	add.s64 	%rd5516, %rd5514, %rd5513;
	setp.lt.u64 	%p2789, %rd5516, %rd5514;
	selp.u64 	%rd5517, 1, 0, %p2789;
	add.s64 	%rd5518, %rd5515, %rd5517;
	mul.lo.s64 	%rd5519, %rd6509, %rd6507;
	mul.hi.u64 	%rd5520, %rd6507, %rd6509;
	add.s64 	%rd5521, %rd5519, %rd5518;
	setp.lt.u64 	%p2790, %rd5521, %rd5519;
	selp.u64 	%rd5522, 1, 0, %p2790;
	add.s64 	%rd5523, %rd5520, %rd5522;
	mul.lo.s64 	%rd5524, %rd6510, %rd6507;
	mul.hi.u64 	%rd5525, %rd6507, %rd6510;
	add.s64 	%rd5526, %rd5524, %rd5523;
	setp.lt.u64 	%p2791, %rd5526, %rd5524;
	selp.u64 	%rd5527, 1, 0, %p2791;
	add.s64 	%rd5528, %rd5525, %rd5527;
	mul.hi.u64 	%rd5529, %rd6508, %rd6507;
	add.s64 	%rd5530, %rd5516, %rd5514;
	setp.lt.u64 	%p2792, %rd5530, %rd5516;
	selp.u64 	%rd5531, 1, 0, %p2792;
	add.s64 	%rd5532, %rd5529, %rd5531;
	mul.lo.s64 	%rd5533, %rd6508, %rd6508;
	mul.hi.u64 	%rd5534, %rd6508, %rd6508;
	add.s64 	%rd5535, %rd5533, %rd5521;
	setp.lt.u64 	%p2793, %rd5535, %rd5533;
	selp.u64 	%rd5536, 1, 0, %p2793;
	add.s64 	%rd5537, %rd5535, %rd5532;
	setp.lt.u64 	%p2794, %rd5537, %rd5535;
	selp.u64 	%rd5538, 1, 0, %p2794;
	add.s64 	%rd5539, %rd5534, %rd5536;
	add.s64 	%rd5540, %rd5539, %rd5538;
	mul.lo.s64 	%rd5541, %rd6509, %rd6508;
	mul.hi.u64 	%rd5542, %rd6508, %rd6509;
	add.s64 	%rd5543, %rd5541, %rd5526;
	setp.lt.u64 	%p2795, %rd5543, %rd5541;
	selp.u64 	%rd5544, 1, 0, %p2795;
	add.s64 	%rd5545, %rd5543, %rd5540;
	setp.lt.u64 	%p2796, %rd5545, %rd5543;
	selp.u64 	%rd5546, 1, 0, %p2796;
	add.s64 	%rd5547, %rd5542, %rd5544;
	add.s64 	%rd5548, %rd5547, %rd5546;
	mul.lo.s64 	%rd5549, %rd6510, %rd6508;
	mul.hi.u64 	%rd5550, %rd6508, %rd6510;
	add.s64 	%rd5551, %rd5549, %rd5528;
	setp.lt.u64 	%p2797, %rd5551, %rd5549;
	selp.u64 	%rd5552, 1, 0, %p2797;
	add.s64 	%rd5553, %rd5551, %rd5548;
	setp.lt.u64 	%p2798, %rd5553, %rd5551;
	selp.u64 	%rd5554, 1, 0, %p2798;
	add.s64 	%rd5555, %rd5550, %rd5552;
	add.s64 	%rd5556, %rd5555, %rd5554;
	mul.hi.u64 	%rd5557, %rd6509, %rd6507;
	add.s64 	%rd5558, %rd5519, %rd5537;
	setp.lt.u64 	%p2799, %rd5558, %rd5519;
	selp.u64 	%rd5559, 1, 0, %p2799;
	add.s64 	%rd5560, %rd5557, %rd5559;
	mul.hi.u64 	%rd5561, %rd6509, %rd6508;
	add.s64 	%rd5562, %rd5541, %rd5545;
	setp.lt.u64 	%p2800, %rd5562, %rd5541;
	selp.u64 	%rd5563, 1, 0, %p2800;
	add.s64 	%rd5564, %rd5562, %rd5560;
	setp.lt.u64 	%p2801, %rd5564, %rd5562;
	selp.u64 	%rd5565, 1, 0, %p2801;
	add.s64 	%rd5566, %rd5561, %rd5563;
	add.s64 	%rd5567, %rd5566, %rd5565;
	mul.lo.s64 	%rd5568, %rd6509, %rd6509;
	mul.hi.u64 	%rd5569, %rd6509, %rd6509;
	add.s64 	%rd5570, %rd5568, %rd5553;
	setp.lt.u64 	%p2802, %rd5570, %rd5568;
	selp.u64 	%rd5571, 1, 0, %p2802;
	add.s64 	%rd5572, %rd5570, %rd5567;
	setp.lt.u64 	%p2803, %rd5572, %rd5570;
	selp.u64 	%rd5573, 1, 0, %p2803;
	add.s64 	%rd5574, %rd5569, %rd5571;
	add.s64 	%rd5575, %rd5574, %rd5573;
	mul.lo.s64 	%rd5576, %rd6510, %rd6509;
	mul.hi.u64 	%rd5577, %rd6509, %rd6510;
	add.s64 	%rd5578, %rd5576, %rd5556;
	setp.lt.u64 	%p2804, %rd5578, %rd5576;
	selp.u64 	%rd5579, 1, 0, %p2804;
	add.s64 	%rd5580, %rd5578, %rd5575;
	setp.lt.u64 	%p2805, %rd5580, %rd5578;
	selp.u64 	%rd5581, 1, 0, %p2805;
	add.s64 	%rd5582, %rd5577, %rd5579;
	add.s64 	%rd5583, %rd5582, %rd5581;
	mul.hi.u64 	%rd5584, %rd6510, %rd6507;
	add.s64 	%rd5585, %rd5524, %rd5564;
	setp.lt.u64 	%p2806, %rd5585, %rd5524;
	selp.u64 	%rd5586, 1, 0, %p2806;
	add.s64 	%rd5587, %rd5584, %rd5586;
	mul.hi.u64 	%rd5588, %rd6510, %rd6508;
	add.s64 	%rd5589, %rd5549, %rd5572;
	setp.lt.u64 	%p2807, %rd5589, %rd5549;
	selp.u64 	%rd5590, 1, 0, %p2807;
	add.s64 	%rd5591, %rd5589, %rd5587;
	setp.lt.u64 	%p2808, %rd5591, %rd5589;
	selp.u64 	%rd5592, 1, 0, %p2808;
	add.s64 	%rd5593, %rd5588, %rd5590;
	add.s64 	%rd5594, %rd5593, %rd5592;
	mul.hi.u64 	%rd5595, %rd6510, %rd6509;
	add.s64 	%rd5596, %rd5576, %rd5580;
	setp.lt.u64 	%p2809, %rd5596, %rd5576;
	selp.u64 	%rd5597, 1, 0, %p2809;
	add.s64 	%rd5598, %rd5596, %rd5594;
	setp.lt.u64 	%p2810, %rd5598, %rd5596;
	selp.u64 	%rd5599, 1, 0, %p2810;
	add.s64 	%rd5600, %rd5595, %rd5597;
	add.s64 	%rd5601, %rd5600, %rd5599;
	mul.lo.s64 	%rd5602, %rd6510, %rd6510;
	mul.hi.u64 	%rd5603, %rd6510, %rd6510;
	add.s64 	%rd5604, %rd5602, %rd5583;
	setp.lt.u64 	%p2811, %rd5604, %rd5602;
	selp.u64 	%rd5605, 1, 0, %p2811;
	add.s64 	%rd5606, %rd5604, %rd5601;
	setp.lt.u64 	%p2812, %rd5606, %rd5604;
	selp.u64 	%rd5607, 1, 0, %p2812;
	add.s64 	%rd5608, %rd5603, %rd5605;
	add.s64 	%rd5609, %rd5608, %rd5607;
	mov.b64 	%rd5610, 977;
	mul.hi.u64 	%rd5611, %rd5591, %rd5610;
	mul.lo.s64 	%rd5612, %rd5598, 977;
	mul.hi.u64 	%rd5613, %rd5598, %rd5610;
	add.s64 	%rd5614, %rd5612, %rd5611;
	setp.lt.u64 	%p2813, %rd5614, %rd5612;
	selp.u64 	%rd5615, 1, 0, %p2813;
	add.s64 	%rd5616, %rd5613, %rd5615;
	mul.lo.s64 	%rd5617, %rd5606, 977;
	mul.hi.u64 	%rd5618, %rd5606, %rd5610;
	add.s64 	%rd5619, %rd5617, %rd5616;
	setp.lt.u64 	%p2814, %rd5619, %rd5617;
	selp.u64 	%rd5620, 1, 0, %p2814;
	add.s64 	%rd5621, %rd5618, %rd5620;
	mul.lo.s64 	%rd5622, %rd5609, 977;
	mul.hi.u64 	%rd5623, %rd5609, %rd5610;
	add.s64 	%rd5624, %rd5622, %rd5621;
	setp.lt.u64 	%p2815, %rd5624, %rd5622;
	selp.u64 	%rd5625, 1, 0, %p2815;
	add.s64 	%rd5626, %rd5623, %rd5625;
	shl.b64 	%rd5627, %rd5591, 32;
	mov.b64 	{%r317, %r318}, %rd5591;
	mov.b64 	{%r319, %r320}, %rd5598;
	mov.b64 	%rd5628, {%r318, %r319};
	mov.b64 	{%r321, %r322}, %rd5606;
	mov.b64 	%rd5629, {%r320, %r321};
	mov.b64 	{%r323, %r324}, %rd5609;
	mov.b64 	%rd5630, {%r322, %r323};
	shr.u64 	%rd5631, %rd5609, 32;
	mad.lo.s64 	%rd5632, %rd5591, 977, %rd5627;
	setp.lt.u64 	%p2816, %rd5632, %rd5627;
	selp.u64 	%rd5633, 1, 0, %p2816;
	add.s64 	%rd5634, %rd5628, %rd5633;
	add.s64 	%rd5635, %rd5634, %rd5614;
	setp.lt.u64 	%p2817, %rd5635, %rd5628;
	setp.eq.s64 	%p2818, %rd5635, %rd5628;
	and.pred  	%p2819, %p2816, %p2818;
	or.pred  	%p2820, %p2817, %p2819;
	selp.u64 	%rd5636, 1, 0, %p2820;
	add.s64 	%rd5637, %rd5629, %rd5636;
	add.s64 	%rd5638, %rd5637, %rd5619;
	setp.lt.u64 	%p2821, %rd5638, %rd5629;
	setp.eq.s64 	%p2822, %rd5638, %rd5629;
	and.pred  	%p2823, %p2820, %p2822;
	or.pred  	%p2824, %p2821, %p2823;
	selp.u64 	%rd5639, 1, 0, %p2824;
	add.s64 	%rd5640, %rd5630, %rd5639;
	add.s64 	%rd5641, %rd5640, %rd5624;
	setp.lt.u64 	%p2825, %rd5641, %rd5630;
	setp.eq.s64 	%p2826, %rd5641, %rd5630;
	and.pred  	%p2827, %p2824, %p2826;
	or.pred  	%p2828, %p2825, %p2827;
	selp.u64 	%rd5642, 1, 0, %p2828;
	add.s64 	%rd5643, %rd5631, %rd5642;
	add.s64 	%rd5644, %rd5643, %rd5626;
	mad.lo.s64 	%rd6525, %rd6507, %rd6507, %rd5632;
	setp.lt.u64 	%p2829, %rd6525, %rd5632;
	selp.u64 	%rd5645, 1, 0, %p2829;
	add.s64 	%rd5646, %rd5635, %rd5530;
	add.s64 	%rd6526, %rd5646, %rd5645;
	setp.lt.u64 	%p2830, %rd6526, %rd5530;
	setp.eq.s64 	%p2831, %rd6526, %rd5530;
	and.pred  	%p2832, %p2829, %p2831;
	or.pred  	%p2833, %p2830, %p2832;
	selp.u64 	%rd5647, 1, 0, %p2833;
	add.s64 	%rd5648, %rd5638, %rd5558;
	add.s64 	%rd6527, %rd5648, %rd5647;
	setp.lt.u64 	%p2834, %rd6527, %rd5558;
	setp.eq.s64 	%p2835, %rd6527, %rd5558;
	and.pred  	%p2836, %p2833, %p2835;
	or.pred  	%p2837, %p2834, %p2836;
	selp.u64 	%rd5649, 1, 0, %p2837;
	add.s64 	%rd5650, %rd5641, %rd5585;
	add.s64 	%rd6528, %rd5650, %rd5649;
	setp.lt.u64 	%p2838, %rd6528, %rd5585;
	setp.eq.s64 	%p2839, %rd6528, %rd5585;
	and.pred  	%p2840, %p2837, %p2839;
	or.pred  	%p2841, %p2838, %p2840;
	selp.u64 	%rd5651, 1, 0, %p2841;
	add.s64 	%rd6520, %rd5644, %rd5651;
	setp.eq.s64 	%p2842, %rd6520, 0;
	@%p2842 bra 	$L__BB3_229;
	mov.u64 	%rd6521, %rd6528;
	mov.u64 	%rd6522, %rd6527;
	mov.u64 	%rd6523, %rd6526;
$L__BB3_228:
	mul.lo.s64 	%rd5653, %rd6520, 977;
	shl.b64 	%rd5654, %rd6520, 32;
	add.s64 	%rd6525, %rd5653, %rd6525;
	setp.lt.u64 	%p2843, %rd6525, %rd5653;
	selp.u64 	%rd5655, 1, 0, %p2843;
	add.s64 	%rd5656, %rd5654, %rd6523;
	add.s64 	%rd6526, %rd5656, %rd5655;
	setp.lt.u64 	%p2844, %rd6526, %rd6523;
	setp.eq.s64 	%p2845, %rd6526, %rd6523;
	and.pred  	%p2846, %p2843, %p2845;
	or.pred  	%p2847, %p2844, %p2846;
	selp.u64 	%rd5657, 1, 0, %p2847;
	add.s64 	%rd6527, %rd6522, %rd5657;
	setp.lt.u64 	%p2848, %rd6527, %rd6522;
	selp.u64 	%rd5658, 1, 0, %p2848;
	add.s64 	%rd6528, %rd6521, %rd5658;
	setp.lt.u64 	%p2849, %rd6528, %rd6521;
	mov.b64 	%rd6520, 1;
	mov.u64 	%rd6521, %rd6528;
	mov.u64 	%rd6522, %rd6527;
	mov.u64 	%rd6523, %rd6526;
	@%p2849 bra 	$L__BB3_228;
$L__BB3_229:
	setp.lt.u64 	%p2851, %rd6525, %rd872;
	selp.u64 	%rd963, 1, 0, %p2851;
	setp.lt.u64 	%p2852, %rd6526, %rd873;
	setp.eq.s64 	%p2853, %rd6526, %rd873;
	and.pred  	%p2854, %p2851, %p2853;
	or.pred  	%p2855, %p2852, %p2854;
	selp.u64 	%rd964, 1, 0, %p2855;
	setp.lt.u64 	%p2856, %rd6527, %rd874;
	setp.eq.s64 	%p2857, %rd6527, %rd874;
	and.pred  	%p2858, %p2857, %p2855;
	or.pred  	%p160, %p2856, %p2858;
	setp.lt.u64 	%p2859, %rd6528, %rd875;
	mov.pred 	%p3134, 0;
	@%p2859 bra 	$L__BB3_231;
	not.pred 	%p2860, %p160;
	setp.ne.s64 	%p2861, %rd6528, %rd875;
	or.pred  	%p3134, %p2861, %p2860;
$L__BB3_231:
	selp.b64 	%rd5659, %rd872, 0, %p3134;
	sub.s64 	%rd965, %rd6525, %rd5659;
	add.s64 	%rd5660, %rd873, %rd963;
	selp.b64 	%rd5661, %rd5660, 0, %p3134;
	sub.s64 	%rd966, %rd6526, %rd5661;
	add.s64 	%rd5662, %rd874, %rd964;
	selp.b64 	%rd5663, %rd5662, 0, %p3134;
	sub.s64 	%rd967, %rd6527, %rd5663;
	selp.u64 	%rd5664, 1, 0, %p160;
	add.s64 	%rd5665, %rd875, %rd5664;
	selp.b64 	%rd5666, %rd5665, 0, %p3134;
	sub.s64 	%rd968, %rd6528, %rd5666;
	mul.hi.u64 	%rd5667, %rd965, %rd6507;
	mul.lo.s64 	%rd5668, %rd6508, %rd965;
	mul.hi.u64 	%rd5669, %rd965, %rd6508;
	add.s64 	%rd5670, %rd5668, %rd5667;
	setp.lt.u64 	%p2862, %rd5670, %rd5668;
	selp.u64 	%rd5671, 1, 0, %p2862;
	add.s64 	%rd5672, %rd5669, %rd5671;
	mul.lo.s64 	%rd5673, %rd6509, %rd965;
	mul.hi.u64 	%rd5674, %rd965, %rd6509;
	add.s64 	%rd5675, %rd5673, %rd5672;
	setp.lt.u64 	%p2863, %rd5675, %rd5673;
	selp.u64 	%rd5676, 1, 0, %p2863;
	add.s64 	%rd5677, %rd5674, %rd5676;
	mul.lo.s64 	%rd5678, %rd6510, %rd965;
	mul.hi.u64 	%rd5679, %rd965, %rd6510;
	add.s64 	%rd5680, %rd5678, %rd5677;
	setp.lt.u64 	%p2864, %rd5680, %rd5678;
	selp.u64 	%rd5681, 1, 0, %p2864;
	add.s64 	%rd5682, %rd5679, %rd5681;
	mul.lo.s64 	%rd5683, %rd6507, %rd966;
	mul.hi.u64 	%rd5684, %rd966, %rd6507;
	add.s64 	%rd5685, %rd5683, %rd5670;
	setp.lt.u64 	%p2865, %rd5685, %rd5683;
	selp.u64 	%rd5686, 1, 0, %p2865;
	add.s64 	%rd5687, %rd5684, %rd5686;
	mul.lo.s64 	%rd5688, %rd6508, %rd966;
	mul.hi.u64 	%rd5689, %rd966, %rd6508;
	add.s64 	%rd5690, %rd5688, %rd5675;
	setp.lt.u64 	%p2866, %rd5690, %rd5688;
	selp.u64 	%rd5691, 1, 0, %p2866;
	add.s64 	%rd5692, %rd5690, %rd5687;
	setp.lt.u64 	%p2867, %rd5692, %rd5690;
	selp.u64 	%rd5693, 1, 0, %p2867;
	add.s64 	%rd5694, %rd5689, %rd5691;
	add.s64 	%rd5695, %rd5694, %rd5693;
	mul.lo.s64 	%rd5696, %rd6509, %rd966;
	mul.hi.u64 	%rd5697, %rd966, %rd6509;
	add.s64 	%rd5698, %rd5696, %rd5680;
	setp.lt.u64 	%p2868, %rd5698, %rd5696;
	selp.u64 	%rd5699, 1, 0, %p2868;
	add.s64 	%rd5700, %rd5698, %rd5695;
	setp.lt.u64 	%p2869, %rd5700, %rd5698;
	selp.u64 	%rd5701, 1, 0, %p2869;
	add.s64 	%rd5702, %rd5697, %rd5699;
	add.s64 	%rd5703, %rd5702, %rd5701;
	mul.lo.s64 	%rd5704, %rd6510, %rd966;
	mul.hi.u64 	%rd5705, %rd966, %rd6510;
	add.s64 	%rd5706, %rd5704, %rd5682;
	setp.lt.u64 	%p2870, %rd5706, %rd5704;
	selp.u64 	%rd5707, 1, 0, %p2870;
	add.s64 	%rd5708, %rd5706, %rd5703;
	setp.lt.u64 	%p2871, %rd5708, %rd5706;
	selp.u64 	%rd5709, 1, 0, %p2871;
	add.s64 	%rd5710, %rd5705, %rd5707;
	add.s64 	%rd5711, %rd5710, %rd5709;
	mul.lo.s64 	%rd5712, %rd6507, %rd967;
	mul.hi.u64 	%rd5713, %rd967, %rd6507;
	add.s64 	%rd5714, %rd5712, %rd5692;
	setp.lt.u64 	%p2872, %rd5714, %rd5712;
	selp.u64 	%rd5715, 1, 0, %p2872;
	add.s64 	%rd5716, %rd5713, %rd5715;
	mul.lo.s64 	%rd5717, %rd6508, %rd967;
	mul.hi.u64 	%rd5718, %rd967, %rd6508;
	add.s64 	%rd5719, %rd5717, %rd5700;
	setp.lt.u64 	%p2873, %rd5719, %rd5717;
	selp.u64 	%rd5720, 1, 0, %p2873;
	add.s64 	%rd5721, %rd5719, %rd5716;
	setp.lt.u64 	%p2874, %rd5721, %rd5719;
	selp.u64 	%rd5722, 1, 0, %p2874;
	add.s64 	%rd5723, %rd5718, %rd5720;
	add.s64 	%rd5724, %rd5723, %rd5722;
	mul.lo.s64 	%rd5725, %rd6509, %rd967;
	mul.hi.u64 	%rd5726, %rd967, %rd6509;
	add.s64 	%rd5727, %rd5725, %rd5708;
	setp.lt.u64 	%p2875, %rd5727, %rd5725;
	selp.u64 	%rd5728, 1, 0, %p2875;
	add.s64 	%rd5729, %rd5727, %rd5724;
	setp.lt.u64 	%p2876, %rd5729, %rd5727;
	selp.u64 	%rd5730, 1, 0, %p2876;
	add.s64 	%rd5731, %rd5726, %rd5728;
	add.s64 	%rd5732, %rd5731, %rd5730;
	mul.lo.s64 	%rd5733, %rd6510, %rd967;
	mul.hi.u64 	%rd5734, %rd967, %rd6510;
	add.s64 	%rd5735, %rd5733, %rd5711;
	setp.lt.u64 	%p2877, %rd5735, %rd5733;
	selp.u64 	%rd5736, 1, 0, %p2877;
	add.s64 	%rd5737, %rd5735, %rd5732;
	setp.lt.u64 	%p2878, %rd5737, %rd5735;
	selp.u64 	%rd5738, 1, 0, %p2878;
	add.s64 	%rd5739, %rd5734, %rd5736;
	add.s64 	%rd5740, %rd5739, %rd5738;
	mul.lo.s64 	%rd5741, %rd6507, %rd968;
	mul.hi.u64 	%rd5742, %rd968, %rd6507;
	add.s64 	%rd5743, %rd5741, %rd5721;
	setp.lt.u64 	%p2879, %rd5743, %rd5741;
	selp.u64 	%rd5744, 1, 0, %p2879;
	add.s64 	%rd5745, %rd5742, %rd5744;
	mul.lo.s64 	%rd5746, %rd6508, %rd968;
	mul.hi.u64 	%rd5747, %rd968, %rd6508;
	add.s64 	%rd5748, %rd5746, %rd5729;
	setp.lt.u64 	%p2880, %rd5748, %rd5746;
	selp.u64 	%rd5749, 1, 0, %p2880;
	add.s64 	%rd5750, %rd5748, %rd5745;
	setp.lt.u64 	%p2881, %rd5750, %rd5748;
	selp.u64 	%rd5751, 1, 0, %p2881;
	add.s64 	%rd5752, %rd5747, %rd5749;
	add.s64 	%rd5753, %rd5752, %rd5751;
	mul.lo.s64 	%rd5754, %rd6509, %rd968;
	mul.hi.u64 	%rd5755, %rd968, %rd6509;
	add.s64 	%rd5756, %rd5754, %rd5737;
	setp.lt.u64 	%p2882, %rd5756, %rd5754;
	selp.u64 	%rd5757, 1, 0, %p2882;
	add.s64 	%rd5758, %rd5756, %rd5753;
	setp.lt.u64 	%p2883, %rd5758, %rd5756;
	selp.u64 	%rd5759, 1, 0, %p2883;
	add.s64 	%rd5760, %rd5755, %rd5757;
	add.s64 	%rd5761, %rd5760, %rd5759;
	mul.lo.s64 	%rd5762, %rd6510, %rd968;
	mul.hi.u64 	%rd5763, %rd968, %rd6510;
	add.s64 	%rd5764, %rd5762, %rd5740;
	setp.lt.u64 	%p2884, %rd5764, %rd5762;
	selp.u64 	%rd5765, 1, 0, %p2884;
	add.s64 	%rd5766, %rd5764, %rd5761;
	setp.lt.u64 	%p2885, %rd5766, %rd5764;
	selp.u64 	%rd5767, 1, 0, %p2885;
	add.s64 	%rd5768, %rd5763, %rd5765;
	add.s64 	%rd5769, %rd5768, %rd5767;
	mov.b64 	%rd5770, 977;
	mul.hi.u64 	%rd5771, %rd5750, %rd5770;
	mul.lo.s64 	%rd5772, %rd5758, 977;
	mul.hi.u64 	%rd5773, %rd5758, %rd5770;
	add.s64 	%rd5774, %rd5772, %rd5771;
	setp.lt.u64 	%p2886, %rd5774, %rd5772;
	selp.u64 	%rd5775, 1, 0, %p2886;
	add.s64 	%rd5776, %rd5773, %rd5775;
	mul.lo.s64 	%rd5777, %rd5766, 977;
	mul.hi.u64 	%rd5778, %rd5766, %rd5770;
	add.s64 	%rd5779, %rd5777, %rd5776;
	setp.lt.u64 	%p2887, %rd5779, %rd5777;
	selp.u64 	%rd5780, 1, 0, %p2887;
	add.s64 	%rd5781, %rd5778, %rd5780;
	mul.lo.s64 	%rd5782, %rd5769, 977;
	mul.hi.u64 	%rd5783, %rd5769, %rd5770;
	add.s64 	%rd5784, %rd5782, %rd5781;
	setp.lt.u64 	%p2888, %rd5784, %rd5782;
	selp.u64 	%rd5785, 1, 0, %p2888;
	add.s64 	%rd5786, %rd5783, %rd5785;
	shl.b64 	%rd5787, %rd5750, 32;
	mov.b64 	{%r325, %r326}, %rd5750;
	mov.b64 	{%r327, %r328}, %rd5758;
	mov.b64 	%rd5788, {%r326, %r327};
	mov.b64 	{%r329, %r330}, %rd5766;
	mov.b64 	%rd5789, {%r328, %r329};
	mov.b64 	{%r331, %r332}, %rd5769;
	mov.b64 	%rd5790, {%r330, %r331};
	shr.u64 	%rd5791, %rd5769, 32;
	mad.lo.s64 	%rd5792, %rd5750, 977, %rd5787;
	setp.lt.u64 	%p2889, %rd5792, %rd5787;
	selp.u64 	%rd5793, 1, 0, %p2889;
	add.s64 	%rd5794, %rd5788, %rd5793;
	add.s64 	%rd5795, %rd5794, %rd5774;
	setp.lt.u64 	%p2890, %rd5795, %rd5788;
	setp.eq.s64 	%p2891, %rd5795, %rd5788;
	and.pred  	%p2892, %p2889, %p2891;
	or.pred  	%p2893, %p2890, %p2892;
	selp.u64 	%rd5796, 1, 0, %p2893;
	add.s64 	%rd5797, %rd5789, %rd5796;
	add.s64 	%rd5798, %rd5797, %rd5779;
	setp.lt.u64 	%p2894, %rd5798, %rd5789;
	setp.eq.s64 	%p2895, %rd5798, %rd5789;
	and.pred  	%p2896, %p2893, %p2895;
	or.pred  	%p2897, %p2894, %p2896;
	selp.u64 	%rd5799, 1, 0, %p2897;
	add.s64 	%rd5800, %rd5790, %rd5799;
	add.s64 	%rd5801, %rd5800, %rd5784;
	setp.lt.u64 	%p2898, %rd5801, %rd5790;
	setp.eq.s64 	%p2899, %rd5801, %rd5790;
	and.pred  	%p2900, %p2897, %p2899;
	or.pred  	%p2901, %p2898, %p2900;
	selp.u64 	%rd5802, 1, 0, %p2901;
	add.s64 	%rd5803, %rd5791, %rd5802;
	add.s64 	%rd5804, %rd5803, %rd5786;
	mad.lo.s64 	%rd6534, %rd6507, %rd965, %rd5792;
	setp.lt.u64 	%p2902, %rd6534, %rd5792;
	selp.u64 	%rd5805, 1, 0, %p2902;
	add.s64 	%rd5806, %rd5795, %rd5685;
	add.s64 	%rd6535, %rd5806, %rd5805;
	setp.lt.u64 	%p2903, %rd6535, %rd5685;
	setp.eq.s64 	%p2904, %rd6535, %rd5685;
	and.pred  	%p2905, %p2902, %p2904;
	or.pred  	%p2906, %p2903, %p2905;
	selp.u64 	%rd5807, 1, 0, %p2906;
	add.s64 	%rd5808, %rd5798, %rd5714;
	add.s64 	%rd6536, %rd5808, %rd5807;
	setp.lt.u64 	%p2907, %rd6536, %rd5714;
	setp.eq.s64 	%p2908, %rd6536, %rd5714;
	and.pred  	%p2909, %p2906, %p2908;
	or.pred  	%p2910, %p2907, %p2909;
	selp.u64 	%rd5809, 1, 0, %p2910;
	add.s64 	%rd5810, %rd5801, %rd5743;
	add.s64 	%rd6537, %rd5810, %rd5809;
	setp.lt.u64 	%p2911, %rd6537, %rd5743;
	setp.eq.s64 	%p2912, %rd6537, %rd5743;
	and.pred  	%p2913, %p2910, %p2912;
	or.pred  	%p2914, %p2911, %p2913;
	selp.u64 	%rd5811, 1, 0, %p2914;
	add.s64 	%rd6529, %rd5804, %rd5811;
	setp.eq.s64 	%p2915, %rd6529, 0;
	@%p2915 bra 	$L__BB3_234;
	mov.u64 	%rd6530, %rd6537;
	mov.u64 	%rd6531, %rd6536;
	mov.u64 	%rd6532, %rd6535;
$L__BB3_233:
	mul.lo.s64 	%rd5813, %rd6529, 977;
	shl.b64 	%rd5814, %rd6529, 32;
	add.s64 	%rd6534, %rd5813, %rd6534;
	setp.lt.u64 	%p2916, %rd6534, %rd5813;
	selp.u64 	%rd5815, 1, 0, %p2916;
	add.s64 	%rd5816, %rd5814, %rd6532;
	add.s64 	%rd6535, %rd5816, %rd5815;
	setp.lt.u64 	%p2917, %rd6535, %rd6532;
	setp.eq.s64 	%p2918, %rd6535, %rd6532;
	and.pred  	%p2919, %p2916, %p2918;
	or.pred  	%p2920, %p2917, %p2919;
	selp.u64 	%rd5817, 1, 0, %p2920;
	add.s64 	%rd6536, %rd6531, %rd5817;
	setp.lt.u64 	%p2921, %rd6536, %rd6531;
	selp.u64 	%rd5818, 1, 0, %p2921;
	add.s64 	%rd6537, %rd6530, %rd5818;
	setp.lt.u64 	%p2922, %rd6537, %rd6530;
	mov.b64 	%rd6529, 1;
	mov.u64 	%rd6530, %rd6537;
	mov.u64 	%rd6531, %rd6536;
	mov.u64 	%rd6532, %rd6535;
	@%p2922 bra 	$L__BB3_233;
$L__BB3_234:
	setp.lt.u64 	%p2924, %rd6534, %rd872;
	selp.u64 	%rd987, 1, 0, %p2924;
	setp.lt.u64 	%p2925, %rd6535, %rd873;
	setp.eq.s64 	%p2926, %rd6535, %rd873;
	and.pred  	%p2927, %p2924, %p2926;
	or.pred  	%p2928, %p2925, %p2927;
	selp.u64 	%rd988, 1, 0, %p2928;
	setp.lt.u64 	%p2929, %rd6536, %rd874;
	setp.eq.s64 	%p2930, %rd6536, %rd874;
	and.pred  	%p2931, %p2930, %p2928;
	or.pred  	%p163, %p2929, %p2931;
	setp.lt.u64 	%p2932, %rd6537, %rd875;
	mov.pred 	%p3135, 0;
	@%p2932 bra 	$L__BB3_236;
	not.pred 	%p2933, %p163;
	setp.ne.s64 	%p2934, %rd6537, %rd875;
	or.pred  	%p3135, %p2934, %p2933;
$L__BB3_236:
	selp.b64 	%rd5819, %rd872, 0, %p3135;
	sub.s64 	%rd989, %rd6534, %rd5819;
	add.s64 	%rd5820, %rd873, %rd987;
	selp.b64 	%rd5821, %rd5820, 0, %p3135;
	sub.s64 	%rd990, %rd6535, %rd5821;
	add.s64 	%rd5822, %rd874, %rd988;
	selp.b64 	%rd5823, %rd5822, 0, %p3135;
	sub.s64 	%rd991, %rd6536, %rd5823;
	selp.u64 	%rd5824, 1, 0, %p163;
	add.s64 	%rd5825, %rd875, %rd5824;
	selp.b64 	%rd5826, %rd5825, 0, %p3135;
	sub.s64 	%rd992, %rd6537, %rd5826;
	mul.hi.u64 	%rd5827, %rd6469, %rd965;
	mul.lo.s64 	%rd5828, %rd966, %rd6469;
	mul.hi.u64 	%rd5829, %rd6469, %rd966;
	add.s64 	%rd5830, %rd5828, %rd5827;
	setp.lt.u64 	%p2935, %rd5830, %rd5828;
	selp.u64 	%rd5831, 1, 0, %p2935;
	add.s64 	%rd5832, %rd5829, %rd5831;
	mul.lo.s64 	%rd5833, %rd967, %rd6469;
	mul.hi.u64 	%rd5834, %rd6469, %rd967;
	add.s64 	%rd5835, %rd5833, %rd5832;
	setp.lt.u64 	%p2936, %rd5835, %rd5833;
	selp.u64 	%rd5836, 1, 0, %p2936;
	add.s64 	%rd5837, %rd5834, %rd5836;
	mul.lo.s64 	%rd5838, %rd968, %rd6469;
	mul.hi.u64 	%rd5839, %rd6469, %rd968;
	add.s64 	%rd5840, %rd5838, %rd5837;
	setp.lt.u64 	%p2937, %rd5840, %rd5838;
	selp.u64 	%rd5841, 1, 0, %p2937;
	add.s64 	%rd5842, %rd5839, %rd5841;
	mul.lo.s64 	%rd5843, %rd965, %rd6468;
	mul.hi.u64 	%rd5844, %rd6468, %rd965;
	add.s64 	%rd5845, %rd5843, %rd5830;
	setp.lt.u64 	%p2938, %rd5845, %rd5843;
	selp.u64 	%rd5846, 1, 0, %p2938;
	add.s64 	%rd5847, %rd5844, %rd5846;
	mul.lo.s64 	%rd5848, %rd966, %rd6468;
	mul.hi.u64 	%rd5849, %rd6468, %rd966;
	add.s64 	%rd5850, %rd5848, %rd5835;
	setp.lt.u64 	%p2939, %rd5850, %rd5848;
	selp.u64 	%rd5851, 1, 0, %p2939;
	add.s64 	%rd5852, %rd5850, %rd5847;
	setp.lt.u64 	%p2940, %rd5852, %rd5850;
	selp.u64 	%rd5853, 1, 0, %p2940;
	add.s64 	%rd5854, %rd5849, %rd5851;
	add.s64 	%rd5855, %rd5854, %rd5853;
	mul.lo.s64 	%rd5856, %rd967, %rd6468;
	mul.hi.u64 	%rd5857, %rd6468, %rd967;
	add.s64 	%rd5858, %rd5856, %rd5840;
	setp.lt.u64 	%p2941, %rd5858, %rd5856;
	selp.u64 	%rd5859, 1, 0, %p2941;
	add.s64 	%rd5860, %rd5858, %rd5855;
	setp.lt.u64 	%p2942, %rd5860, %rd5858;
	selp.u64 	%rd5861, 1, 0, %p2942;
	add.s64 	%rd5862, %rd5857, %rd5859;
	add.s64 	%rd5863, %rd5862, %rd5861;
	mul.lo.s64 	%rd5864, %rd968, %rd6468;
	mul.hi.u64 	%rd5865, %rd6468, %rd968;
	add.s64 	%rd5866, %rd5864, %rd5842;
	setp.lt.u64 	%p2943, %rd5866, %rd5864;
	selp.u64 	%rd5867, 1, 0, %p2943;
	add.s64 	%rd5868, %rd5866, %rd5863;
	setp.lt.u64 	%p2944, %rd5868, %rd5866;
	selp.u64 	%rd5869, 1, 0, %p2944;
	add.s64 	%rd5870, %rd5865, %rd5867;
	add.s64 	%rd5871, %rd5870, %rd5869;
	mul.lo.s64 	%rd5872, %rd965, %rd6467;
	mul.hi.u64 	%rd5873, %rd6467, %rd965;
	add.s64 	%rd5874, %rd5872, %rd5852;
	setp.lt.u64 	%p2945, %rd5874, %rd5872;
	selp.u64 	%rd5875, 1, 0, %p2945;
	add.s64 	%rd5876, %rd5873, %rd5875;
	mul.lo.s64 	%rd5877, %rd966, %rd6467;
	mul.hi.u64 	%rd5878, %rd6467, %rd966;
	add.s64 	%rd5879, %rd5877, %rd5860;
	setp.lt.u64 	%p2946, %rd5879, %rd5877;
	selp.u64 	%rd5880, 1, 0, %p2946;
	add.s64 	%rd5881, %rd5879, %rd5876;
	setp.lt.u64 	%p2947, %rd5881, %rd5879;
	selp.u64 	%rd5882, 1, 0, %p2947;
	add.s64 	%rd5883, %rd5878, %rd5880;
	add.s64 	%rd5884, %rd5883, %rd5882;
	mul.lo.s64 	%rd5885, %rd967, %rd6467;
	mul.hi.u64 	%rd5886, %rd6467, %rd967;
	add.s64 	%rd5887, %rd5885, %rd5868;
	setp.lt.u64 	%p2948, %rd5887, %rd5885;
	selp.u64 	%rd5888, 1, 0, %p2948;
	add.s64 	%rd5889, %rd5887, %rd5884;
	setp.lt.u64 	%p2949, %rd5889, %rd5887;
	selp.u64 	%rd5890, 1, 0, %p2949;
	add.s64 	%rd5891, %rd5886, %rd5888;
	add.s64 	%rd5892, %rd5891, %rd5890;
	mul.lo.s64 	%rd5893, %rd968, %rd6467;
	mul.hi.u64 	%rd5894, %rd6467, %rd968;
	add.s64 	%rd5895, %rd5893, %rd5871;
	setp.lt.u64 	%p2950, %rd5895, %rd5893;
	selp.u64 	%rd5896, 1, 0, %p2950;
	add.s64 	%rd5897, %rd5895, %rd5892;
	setp.lt.u64 	%p2951, %rd5897, %rd5895;
	selp.u64 	%rd5898, 1, 0, %p2951;
	add.s64 	%rd5899, %rd5894, %rd5896;
	add.s64 	%rd5900, %rd5899, %rd5898;
	mul.lo.s64 	%rd5901, %rd965, %rd6466;
	mul.hi.u64 	%rd5902, %rd6466, %rd965;
	add.s64 	%rd5903, %rd5901, %rd5881;
	setp.lt.u64 	%p2952, %rd5903, %rd5901;
	selp.u64 	%rd5904, 1, 0, %p2952;
	add.s64 	%rd5905, %rd5902, %rd5904;
	mul.lo.s64 	%rd5906, %rd966, %rd6466;
	mul.hi.u64 	%rd5907, %rd6466, %rd966;
	add.s64 	%rd5908, %rd5906, %rd5889;
	setp.lt.u64 	%p2953, %rd5908, %rd5906;
	selp.u64 	%rd5909, 1, 0, %p2953;
	add.s64 	%rd5910, %rd5908, %rd5905;
	setp.lt.u64 	%p2954, %rd5910, %rd5908;
	selp.u64 	%rd5911, 1, 0, %p2954;
	add.s64 	%rd5912, %rd5907, %rd5909;
	add.s64 	%rd5913, %rd5912, %rd5911;
	mul.lo.s64 	%rd5914, %rd967, %rd6466;
	mul.hi.u64 	%rd5915, %rd6466, %rd967;
	add.s64 	%rd5916, %rd5914, %rd5897;
	setp.lt.u64 	%p2955, %rd5916, %rd5914;
	selp.u64 	%rd5917, 1, 0, %p2955;
	add.s64 	%rd5918, %rd5916, %rd5913;
	setp.lt.u64 	%p2956, %rd5918, %rd5916;
	selp.u64 	%rd5919, 1, 0, %p2956;
	add.s64 	%rd5920, %rd5915, %rd5917;
	add.s64 	%rd5921, %rd5920, %rd5919;
	mul.lo.s64 	%rd5922, %rd968, %rd6466;
	mul.hi.u64 	%rd5923, %rd6466, %rd968;
	add.s64 	%rd5924, %rd5922, %rd5900;
	setp.lt.u64 	%p2957, %rd5924, %rd5922;
	selp.u64 	%rd5925, 1, 0, %p2957;
	add.s64 	%rd5926, %rd5924, %rd5921;
	setp.lt.u64 	%p2958, %rd5926, %rd5924;
	selp.u64 	%rd5927, 1, 0, %p2958;
	add.s64 	%rd5928, %rd5923, %rd5925;
	add.s64 	%rd5929, %rd5928, %rd5927;
	mov.b64 	%rd5930, 977;
	mul.hi.u64 	%rd5931, %rd5910, %rd5930;
	mul.lo.s64 	%rd5932, %rd5918, 977;
	mul.hi.u64 	%rd5933, %rd5918, %rd5930;
	add.s64 	%rd5934, %rd5932, %rd5931;
	setp.lt.u64 	%p2959, %rd5934, %rd5932;
	selp.u64 	%rd5935, 1, 0, %p2959;
	add.s64 	%rd5936, %rd5933, %rd5935;
	mul.lo.s64 	%rd5937, %rd5926, 977;
	mul.hi.u64 	%rd5938, %rd5926, %rd5930;
	add.s64 	%rd5939, %rd5937, %rd5936;
	setp.lt.u64 	%p2960, %rd5939, %rd5937;
	selp.u64 	%rd5940, 1, 0, %p2960;
	add.s64 	%rd5941, %rd5938, %rd5940;
	mul.lo.s64 	%rd5942, %rd5929, 977;
	mul.hi.u64 	%rd5943, %rd5929, %rd5930;
	add.s64 	%rd5944, %rd5942, %rd5941;
	setp.lt.u64 	%p2961, %rd5944, %rd5942;
	selp.u64 	%rd5945, 1, 0, %p2961;
	add.s64 	%rd5946, %rd5943, %rd5945;
	shl.b64 	%rd5947, %rd5910, 32;
	mov.b64 	{%r333, %r334}, %rd5910;
	mov.b64 	{%r335, %r336}, %rd5918;
	mov.b64 	%rd5948, {%r334, %r335};
	mov.b64 	{%r337, %r338}, %rd5926;
	mov.b64 	%rd5949, {%r336, %r337};
	mov.b64 	{%r339, %r340}, %rd5929;
	mov.b64 	%rd5950, {%r338, %r339};
	shr.u64 	%rd5951, %rd5929, 32;
	mad.lo.s64 	%rd5952, %rd5910, 977, %rd5947;
	setp.lt.u64 	%p2962, %rd5952, %rd5947;
	selp.u64 	%rd5953, 1, 0, %p2962;
	add.s64 	%rd5954, %rd5948, %rd5953;
	add.s64 	%rd5955, %rd5954, %rd5934;
	setp.lt.u64 	%p2963, %rd5955, %rd5948;
	setp.eq.s64 	%p2964, %rd5955, %rd5948;
	and.pred  	%p2965, %p2962, %p2964;
	or.pred  	%p2966, %p2963, %p2965;
	selp.u64 	%rd5956, 1, 0, %p2966;
	add.s64 	%rd5957, %rd5949, %rd5956;
	add.s64 	%rd5958, %rd5957, %rd5939;
	setp.lt.u64 	%p2967, %rd5958, %rd5949;
	setp.eq.s64 	%p2968, %rd5958, %rd5949;
	and.pred  	%p2969, %p2966, %p2968;
	or.pred  	%p2970, %p2967, %p2969;
	selp.u64 	%rd5959, 1, 0, %p2970;
	add.s64 	%rd5960, %rd5950, %rd5959;
	add.s64 	%rd5961, %rd5960, %rd5944;
	setp.lt.u64 	%p2971, %rd5961, %rd5950;
	setp.eq.s64 	%p2972, %rd5961, %rd5950;
	and.pred  	%p2973, %p2970, %p2972;
	or.pred  	%p2974, %p2971, %p2973;
	selp.u64 	%rd5962, 1, 0, %p2974;
	add.s64 	%rd5963, %rd5951, %rd5962;
	add.s64 	%rd5964, %rd5963, %rd5946;
	mad.lo.s64 	%rd6543, %rd965, %rd6469, %rd5952;
	setp.lt.u64 	%p2975, %rd6543, %rd5952;
	selp.u64 	%rd5965, 1, 0, %p2975;
	add.s64 	%rd5966, %rd5955, %rd5845;
	add.s64 	%rd6544, %rd5966, %rd5965;
	setp.lt.u64 	%p2976, %rd6544, %rd5845;
	setp.eq.s64 	%p2977, %rd6544, %rd5845;
	and.pred  	%p2978, %p2975, %p2977;
	or.pred  	%p2979, %p2976, %p2978;
	selp.u64 	%rd5967, 1, 0, %p2979;
	add.s64 	%rd5968, %rd5958, %rd5874;
	add.s64 	%rd6545, %rd5968, %rd5967;
	setp.lt.u64 	%p2980, %rd6545, %rd5874;
	setp.eq.s64 	%p2981, %rd6545, %rd5874;
	and.pred  	%p2982, %p2979, %p2981;
	or.pred  	%p2983, %p2980, %p2982;
	selp.u64 	%rd5969, 1, 0, %p2983;
	add.s64 	%rd5970, %rd5961, %rd5903;
	add.s64 	%rd6546, %rd5970, %rd5969;
	setp.lt.u64 	%p2984, %rd6546, %rd5903;
	setp.eq.s64 	%p2985, %rd6546, %rd5903;
	and.pred  	%p2986, %p2983, %p2985;
	or.pred  	%p2987, %p2984, %p2986;
	selp.u64 	%rd5971, 1, 0, %p2987;
	add.s64 	%rd6538, %rd5964, %rd5971;
	setp.eq.s64 	%p2988, %rd6538, 0;
	@%p2988 bra 	$L__BB3_239;
	mov.u64 	%rd6539, %rd6546;
	mov.u64 	%rd6540, %rd6545;
	mov.u64 	%rd6541, %rd6544;
$L__BB3_238:
	mul.lo.s64 	%rd5973, %rd6538, 977;
	shl.b64 	%rd5974, %rd6538, 32;
	add.s64 	%rd6543, %rd5973, %rd6543;
	setp.lt.u64 	%p2989, %rd6543, %rd5973;
	selp.u64 	%rd5975, 1, 0, %p2989;
	add.s64 	%rd5976, %rd5974, %rd6541;
	add.s64 	%rd6544, %rd5976, %rd5975;
	setp.lt.u64 	%p2990, %rd6544, %rd6541;
	setp.eq.s64 	%p2991, %rd6544, %rd6541;
	and.pred  	%p2992, %p2989, %p2991;
	or.pred  	%p2993, %p2990, %p2992;
	selp.u64 	%rd5977, 1, 0, %p2993;
	add.s64 	%rd6545, %rd6540, %rd5977;
	setp.lt.u64 	%p2994, %rd6545, %rd6540;
	selp.u64 	%rd5978, 1, 0, %p2994;
	add.s64 	%rd6546, %rd6539, %rd5978;
	setp.lt.u64 	%p2995, %rd6546, %rd6539;
	mov.b64 	%rd6538, 1;
	mov.u64 	%rd6539, %rd6546;
	mov.u64 	%rd6540, %rd6545;
	mov.u64 	%rd6541, %rd6544;
	@%p2995 bra 	$L__BB3_238;
$L__BB3_239:
	setp.lt.u64 	%p2997, %rd6543, %rd872;
	selp.u64 	%rd1011, 1, 0, %p2997;
	setp.lt.u64 	%p2998, %rd6544, %rd873;
	setp.eq.s64 	%p2999, %rd6544, %rd873;
	and.pred  	%p3000, %p2997, %p2999;
	or.pred  	%p3001, %p2998, %p3000;
	selp.u64 	%rd1012, 1, 0, %p3001;
	setp.lt.u64 	%p3002, %rd6545, %rd874;
	setp.eq.s64 	%p3003, %rd6545, %rd874;
	and.pred  	%p3004, %p3003, %p3001;
	or.pred  	%p166, %p3002, %p3004;
	setp.lt.u64 	%p3005, %rd6546, %rd875;
	mov.pred 	%p3136, 0;
	@%p3005 bra 	$L__BB3_241;
	not.pred 	%p3006, %p166;
	setp.ne.s64 	%p3007, %rd6546, %rd875;
	or.pred  	%p3136, %p3007, %p3006;
$L__BB3_241:
	selp.b64 	%rd5979, %rd872, 0, %p3136;
	sub.s64 	%rd6556, %rd6543, %rd5979;
	add.s64 	%rd5980, %rd873, %rd1011;
	selp.b64 	%rd5981, %rd5980, 0, %p3136;
	sub.s64 	%rd6557, %rd6544, %rd5981;
	add.s64 	%rd5982, %rd874, %rd1012;
	selp.b64 	%rd5983, %rd5982, 0, %p3136;
	sub.s64 	%rd6558, %rd6545, %rd5983;
	selp.u64 	%rd5984, 1, 0, %p166;
	add.s64 	%rd5985, %rd875, %rd5984;
	selp.b64 	%rd5986, %rd5985, 0, %p3136;
	sub.s64 	%rd6559, %rd6546, %rd5986;
	mul.hi.u64 	%rd5987, %rd6465, %rd989;
	mul.lo.s64 	%rd5988, %rd990, %rd6465;
	mul.hi.u64 	%rd5989, %rd6465, %rd990;
	add.s64 	%rd5990, %rd5988, %rd5987;
	setp.lt.u64 	%p3008, %rd5990, %rd5988;
	selp.u64 	%rd5991, 1, 0, %p3008;
	add.s64 	%rd5992, %rd5989, %rd5991;
	mul.lo.s64 	%rd5993, %rd991, %rd6465;
	mul.hi.u64 	%rd5994, %rd6465, %rd991;
	add.s64 	%rd5995, %rd5993, %rd5992;
	setp.lt.u64 	%p3009, %rd5995, %rd5993;
	selp.u64 	%rd5996, 1, 0, %p3009;
	add.s64 	%rd5997, %rd5994, %rd5996;
	mul.lo.s64 	%rd5998, %rd992, %rd6465;
	mul.hi.u64 	%rd5999, %rd6465, %rd992;
	add.s64 	%rd6000, %rd5998, %rd5997;
	setp.lt.u64 	%p3010, %rd6000, %rd5998;
	selp.u64 	%rd6001, 1, 0, %p3010;
	add.s64 	%rd6002, %rd5999, %rd6001;
	mul.lo.s64 	%rd6003, %rd989, %rd6464;
	mul.hi.u64 	%rd6004, %rd6464, %rd989;
	add.s64 	%rd6005, %rd6003, %rd5990;
	setp.lt.u64 	%p3011, %rd6005, %rd6003;
	selp.u64 	%rd6006, 1, 0, %p3011;
	add.s64 	%rd6007, %rd6004, %rd6006;
	mul.lo.s64 	%rd6008, %rd990, %rd6464;
	mul.hi.u64 	%rd6009, %rd6464, %rd990;
	add.s64 	%rd6010, %rd6008, %rd5995;
	setp.lt.u64 	%p3012, %rd6010, %rd6008;
	selp.u64 	%rd6011, 1, 0, %p3012;
	add.s64 	%rd6012, %rd6010, %rd6007;
	setp.lt.u64 	%p3013, %rd6012, %rd6010;
	selp.u64 	%rd6013, 1, 0, %p3013;
	add.s64 	%rd6014, %rd6009, %rd6011;
	add.s64 	%rd6015, %rd6014, %rd6013;
	mul.lo.s64 	%rd6016, %rd991, %rd6464;
	mul.hi.u64 	%rd6017, %rd6464, %rd991;
	add.s64 	%rd6018, %rd6016, %rd6000;
	setp.lt.u64 	%p3014, %rd6018, %rd6016;
	selp.u64 	%rd6019, 1, 0, %p3014;
	add.s64 	%rd6020, %rd6018, %rd6015;
	setp.lt.u64 	%p3015, %rd6020, %rd6018;
	selp.u64 	%rd6021, 1, 0, %p3015;
	add.s64 	%rd6022, %rd6017, %rd6019;
	add.s64 	%rd6023, %rd6022, %rd6021;
	mul.lo.s64 	%rd6024, %rd992, %rd6464;
	mul.hi.u64 	%rd6025, %rd6464, %rd992;
	add.s64 	%rd6026, %rd6024, %rd6002;
	setp.lt.u64 	%p3016, %rd6026, %rd6024;
	selp.u64 	%rd6027, 1, 0, %p3016;
	add.s64 	%rd6028, %rd6026, %rd6023;
	setp.lt.u64 	%p3017, %rd6028, %rd6026;
	selp.u64 	%rd6029, 1, 0, %p3017;
	add.s64 	%rd6030, %rd6025, %rd6027;
	add.s64 	%rd6031, %rd6030, %rd6029;
	mul.lo.s64 	%rd6032, %rd989, %rd6463;
	mul.hi.u64 	%rd6033, %rd6463, %rd989;
	add.s64 	%rd6034, %rd6032, %rd6012;
	setp.lt.u64 	%p3018, %rd6034, %rd6032;
	selp.u64 	%rd6035, 1, 0, %p3018;
	add.s64 	%rd6036, %rd6033, %rd6035;
	mul.lo.s64 	%rd6037, %rd990, %rd6463;
	mul.hi.u64 	%rd6038, %rd6463, %rd990;
	add.s64 	%rd6039, %rd6037, %rd6020;
	setp.lt.u64 	%p3019, %rd6039, %rd6037;
	selp.u64 	%rd6040, 1, 0, %p3019;
	add.s64 	%rd6041, %rd6039, %rd6036;
	setp.lt.u64 	%p3020, %rd6041, %rd6039;
	selp.u64 	%rd6042, 1, 0, %p3020;
	add.s64 	%rd6043, %rd6038, %rd6040;
	add.s64 	%rd6044, %rd6043, %rd6042;
	mul.lo.s64 	%rd6045, %rd991, %rd6463;
	mul.hi.u64 	%rd6046, %rd6463, %rd991;
	add.s64 	%rd6047, %rd6045, %rd6028;
	setp.lt.u64 	%p3021, %rd6047, %rd6045;
	selp.u64 	%rd6048, 1, 0, %p3021;
	add.s64 	%rd6049, %rd6047, %rd6044;
	setp.lt.u64 	%p3022, %rd6049, %rd6047;
	selp.u64 	%rd6050, 1, 0, %p3022;
	add.s64 	%rd6051, %rd6046, %rd6048;
	add.s64 	%rd6052, %rd6051, %rd6050;
	mul.lo.s64 	%rd6053, %rd992, %rd6463;
	mul.hi.u64 	%rd6054, %rd6463, %rd992;
	add.s64 	%rd6055, %rd6053, %rd6031;
	setp.lt.u64 	%p3023, %rd6055, %rd6053;
	selp.u64 	%rd6056, 1, 0, %p3023;
	add.s64 	%rd6057, %rd6055, %rd6052;
	setp.lt.u64 	%p3024, %rd6057, %rd6055;
	selp.u64 	%rd6058, 1, 0, %p3024;
	add.s64 	%rd6059, %rd6054, %rd6056;
	add.s64 	%rd6060, %rd6059, %rd6058;
	mul.lo.s64 	%rd6061, %rd989, %rd6462;
	mul.hi.u64 	%rd6062, %rd6462, %rd989;
	add.s64 	%rd6063, %rd6061, %rd6041;
	setp.lt.u64 	%p3025, %rd6063, %rd6061;
	selp.u64 	%rd6064, 1, 0, %p3025;
	add.s64 	%rd6065, %rd6062, %rd6064;
	mul.lo.s64 	%rd6066, %rd990, %rd6462;
	mul.hi.u64 	%rd6067, %rd6462, %rd990;
	add.s64 	%rd6068, %rd6066, %rd6049;
	setp.lt.u64 	%p3026, %rd6068, %rd6066;
	selp.u64 	%rd6069, 1, 0, %p3026;
	add.s64 	%rd6070, %rd6068, %rd6065;
	setp.lt.u64 	%p3027, %rd6070, %rd6068;
	selp.u64 	%rd6071, 1, 0, %p3027;
	add.s64 	%rd6072, %rd6067, %rd6069;
	add.s64 	%rd6073, %rd6072, %rd6071;
	mul.lo.s64 	%rd6074, %rd991, %rd6462;
	mul.hi.u64 	%rd6075, %rd6462, %rd991;
	add.s64 	%rd6076, %rd6074, %rd6057;
	setp.lt.u64 	%p3028, %rd6076, %rd6074;
	selp.u64 	%rd6077, 1, 0, %p3028;
	add.s64 	%rd6078, %rd6076, %rd6073;
	setp.lt.u64 	%p3029, %rd6078, %rd6076;
	selp.u64 	%rd6079, 1, 0, %p3029;
	add.s64 	%rd6080, %rd6075, %rd6077;
	add.s64 	%rd6081, %rd6080, %rd6079;
	mul.lo.s64 	%rd6082, %rd992, %rd6462;
	mul.hi.u64 	%rd6083, %rd6462, %rd992;
	add.s64 	%rd6084, %rd6082, %rd6060;
	setp.lt.u64 	%p3030, %rd6084, %rd6082;
	selp.u64 	%rd6085, 1, 0, %p3030;
	add.s64 	%rd6086, %rd6084, %rd6081;
	setp.lt.u64 	%p3031, %rd6086, %rd6084;
	selp.u64 	%rd6087, 1, 0, %p3031;
	add.s64 	%rd6088, %rd6083, %rd6085;
	add.s64 	%rd6089, %rd6088, %rd6087;
	mov.b64 	%rd6090, 977;
	mul.hi.u64 	%rd6091, %rd6070, %rd6090;
	mul.lo.s64 	%rd6092, %rd6078, 977;
	mul.hi.u64 	%rd6093, %rd6078, %rd6090;
	add.s64 	%rd6094, %rd6092, %rd6091;
	setp.lt.u64 	%p3032, %rd6094, %rd6092;
	selp.u64 	%rd6095, 1, 0, %p3032;
	add.s64 	%rd6096, %rd6093, %rd6095;
	mul.lo.s64 	%rd6097, %rd6086, 977;
	mul.hi.u64 	%rd6098, %rd6086, %rd6090;
	add.s64 	%rd6099, %rd6097, %rd6096;
	setp.lt.u64 	%p3033, %rd6099, %rd6097;
	selp.u64 	%rd6100, 1, 0, %p3033;
	add.s64 	%rd6101, %rd6098, %rd6100;
	mul.lo.s64 	%rd6102, %rd6089, 977;
	mul.hi.u64 	%rd6103, %rd6089, %rd6090;
	add.s64 	%rd6104, %rd6102, %rd6101;
	setp.lt.u64 	%p3034, %rd6104, %rd6102;
	selp.u64 	%rd6105, 1, 0, %p3034;
	add.s64 	%rd6106, %rd6103, %rd6105;
	shl.b64 	%rd6107, %rd6070, 32;
	mov.b64 	{%r341, %r342}, %rd6070;
	mov.b64 	{%r343, %r344}, %rd6078;
	mov.b64 	%rd6108, {%r342, %r343};
	mov.b64 	{%r345, %r346}, %rd6086;
	mov.b64 	%rd6109, {%r344, %r345};
	mov.b64 	{%r347, %r348}, %rd6089;
	mov.b64 	%rd6110, {%r346, %r347};
	shr.u64 	%rd6111, %rd6089, 32;
	mad.lo.s64 	%rd6112, %rd6070, 977, %rd6107;
	setp.lt.u64 	%p3035, %rd6112, %rd6107;
	selp.u64 	%rd6113, 1, 0, %p3035;
	add.s64 	%rd6114, %rd6108, %rd6113;
	add.s64 	%rd6115, %rd6114, %rd6094;
	setp.lt.u64 	%p3036, %rd6115, %rd6108;
	setp.eq.s64 	%p3037, %rd6115, %rd6108;
	and.pred  	%p3038, %p3035, %p3037;
	or.pred  	%p3039, %p3036, %p3038;
	selp.u64 	%rd6116, 1, 0, %p3039;
	add.s64 	%rd6117, %rd6109, %rd6116;
	add.s64 	%rd6118, %rd6117, %rd6099;
	setp.lt.u64 	%p3040, %rd6118, %rd6109;
	setp.eq.s64 	%p3041, %rd6118, %rd6109;
	and.pred  	%p3042, %p3039, %p3041;
	or.pred  	%p3043, %p3040, %p3042;
	selp.u64 	%rd6119, 1, 0, %p3043;
	add.s64 	%rd6120, %rd6110, %rd6119;
	add.s64 	%rd6121, %rd6120, %rd6104;
	setp.lt.u64 	%p3044, %rd6121, %rd6110;
	setp.eq.s64 	%p3045, %rd6121, %rd6110;
	and.pred  	%p3046, %p3043, %p3045;
	or.pred  	%p3047, %p3044, %p3046;
	selp.u64 	%rd6122, 1, 0, %p3047;
	add.s64 	%rd6123, %rd6111, %rd6122;
	add.s64 	%rd6124, %rd6123, %rd6106;
	mad.lo.s64 	%rd6552, %rd989, %rd6465, %rd6112;
	setp.lt.u64 	%p3048, %rd6552, %rd6112;
	selp.u64 	%rd6125, 1, 0, %p3048;
	add.s64 	%rd6126, %rd6115, %rd6005;
	add.s64 	%rd6553, %rd6126, %rd6125;
	setp.lt.u64 	%p3049, %rd6553, %rd6005;
	setp.eq.s64 	%p3050, %rd6553, %rd6005;
	and.pred  	%p3051, %p3048, %p3050;
	or.pred  	%p3052, %p3049, %p3051;
	selp.u64 	%rd6127, 1, 0, %p3052;
	add.s64 	%rd6128, %rd6118, %rd6034;
	add.s64 	%rd6554, %rd6128, %rd6127;
	setp.lt.u64 	%p3053, %rd6554, %rd6034;
	setp.eq.s64 	%p3054, %rd6554, %rd6034;
	and.pred  	%p3055, %p3052, %p3054;
	or.pred  	%p3056, %p3053, %p3055;
	selp.u64 	%rd6129, 1, 0, %p3056;
	add.s64 	%rd6130, %rd6121, %rd6063;
	add.s64 	%rd6555, %rd6130, %rd6129;
	setp.lt.u64 	%p3057, %rd6555, %rd6063;
	setp.eq.s64 	%p3058, %rd6555, %rd6063;
	and.pred  	%p3059, %p3056, %p3058;
	or.pred  	%p3060, %p3057, %p3059;
	selp.u64 	%rd6131, 1, 0, %p3060;
	add.s64 	%rd6547, %rd6124, %rd6131;
	setp.eq.s64 	%p3061, %rd6547, 0;
	@%p3061 bra 	$L__BB3_244;
	mov.u64 	%rd6548, %rd6555;
	mov.u64 	%rd6549, %rd6554;
	mov.u64 	%rd6550, %rd6553;
$L__BB3_243:
	mul.lo.s64 	%rd6133, %rd6547, 977;
	shl.b64 	%rd6134, %rd6547, 32;
	add.s64 	%rd6552, %rd6133, %rd6552;
	setp.lt.u64 	%p3062, %rd6552, %rd6133;
	selp.u64 	%rd6135, 1, 0, %p3062;
	add.s64 	%rd6136, %rd6134, %rd6550;
	add.s64 	%rd6553, %rd6136, %rd6135;
	setp.lt.u64 	%p3063, %rd6553, %rd6550;
	setp.eq.s64 	%p3064, %rd6553, %rd6550;
	and.pred  	%p3065, %p3062, %p3064;
	or.pred  	%p3066, %p3063, %p3065;
	selp.u64 	%rd6137, 1, 0, %p3066;
	add.s64 	%rd6554, %rd6549, %rd6137;
	setp.lt.u64 	%p3067, %rd6554, %rd6549;
	selp.u64 	%rd6138, 1, 0, %p3067;
	add.s64 	%rd6555, %rd6548, %rd6138;
	setp.lt.u64 	%p3068, %rd6555, %rd6548;
	mov.b64 	%rd6547, 1;
	mov.u64 	%rd6548, %rd6555;
	mov.u64 	%rd6549, %rd6554;
	mov.u64 	%rd6550, %rd6553;
	@%p3068 bra 	$L__BB3_243;
$L__BB3_244:
	setp.lt.u64 	%p3070, %rd6552, %rd872;
	selp.u64 	%rd6139, 1, 0, %p3070;
	add.s64 	%rd1035, %rd873, %rd6139;
	setp.lt.u64 	%p3071, %rd6553, %rd873;
	setp.eq.s64 	%p3072, %rd6553, %rd873;
	and.pred  	%p3073, %p3070, %p3072;
	or.pred  	%p3074, %p3071, %p3073;
	selp.u64 	%rd6140, 1, 0, %p3074;
	add.s64 	%rd1036, %rd874, %rd6140;
	setp.lt.u64 	%p3075, %rd6554, %rd874;
	setp.eq.s64 	%p3076, %rd6554, %rd874;
	and.pred  	%p3077, %p3076, %p3074;
	or.pred  	%p169, %p3075, %p3077;
	setp.lt.u64 	%p3078, %rd6555, %rd875;
	mov.pred 	%p3137, 0;
	@%p3078 bra 	$L__BB3_246;
	not.pred 	%p3079, %p169;
	setp.ne.s64 	%p3080, %rd6555, %rd875;
	or.pred  	%p3137, %p3080, %p3079;
$L__BB3_246:
	selp.b64 	%rd6141, %rd872, 0, %p3137;
	sub.s64 	%rd6560, %rd6552, %rd6141;
	selp.b64 	%rd6142, %rd1035, 0, %p3137;
	sub.s64 	%rd6561, %rd6553, %rd6142;
	selp.b64 	%rd6143, %rd1036, 0, %p3137;
	sub.s64 	%rd6562, %rd6554, %rd6143;
	selp.u64 	%rd6144, 1, 0, %p169;
	add.s64 	%rd6145, %rd875, %rd6144;
	selp.b64 	%rd6146, %rd6145, 0, %p3137;
	sub.s64 	%rd6563, %rd6555, %rd6146;
	mov.b32 	%r358, 0;
$L__BB3_247:
	ld.param.u64 	%rd6150, [precompute_gtable_param_0];
	mov.u32 	%r350, %ctaid.x;
	mov.u32 	%r351, %ntid.x;
	mov.u32 	%r352, %tid.x;
	mad.lo.s32 	%r353, %r350, %r351, %r352;
	cvta.to.global.u64 	%rd6147, %rd6150;
	mul.wide.u32 	%rd6148, %r353, 72;
	add.s64 	%rd6149, %rd6147, %rd6148;
	st.global.u64 	[%rd6149], %rd6556;
	st.global.u64 	[%rd6149+8], %rd6557;
	st.global.u64 	[%rd6149+16], %rd6558;
	st.global.u64 	[%rd6149+24], %rd6559;
	st.global.u64 	[%rd6149+32], %rd6560;
	st.global.u64 	[%rd6149+40], %rd6561;
	st.global.u64 	[%rd6149+48], %rd6562;
	st.global.u64 	[%rd6149+56], %rd6563;
	st.global.u32 	[%rd6149+64], %r358;
$L__BB3_248:
	ret;

}
	// .globl	parallel_point_reduce
.visible .entry parallel_point_reduce(
	.param .u64 .ptr .align 1 parallel_point_reduce_param_0,
	.param .u32 parallel_point_reduce_param_1
)
{
	.reg .pred 	%p<3581>;
	.reg .b32 	%r<435>;
	.reg .b64 	%rd<7370>;

	ld.param.u64 	%rd1050, [parallel_point_reduce_param_0];
	ld.param.u32 	%r11, [parallel_point_reduce_param_1];
	cvta.to.global.u64 	%rd1, %rd1050;
	mov.u32 	%r12, %tid.x;
	mov.u32 	%r13, %ctaid.x;
	mov.u32 	%r1, %ntid.x;
	mul.lo.s32 	%r14, %r1, %r13;
	shl.b32 	%r15, %r14, 1;
	add.s32 	%r2, %r15, %r12;
	setp.ge.u32 	%p157, %r2, %r11;
	mov.u32 	%r16, shared;
	mad.lo.s32 	%r3, %r12, 96, %r16;
	@%p157 bra 	$L__BB4_2;
	mul.wide.u32 	%rd1053, %r2, 96;
	add.s64 	%rd1054, %rd1, %rd1053;
	ld.global.u64 	%rd7181, [%rd1054];
	ld.global.u64 	%rd7180, [%rd1054+8];
	ld.global.u64 	%rd7179, [%rd1054+16];
	ld.global.u64 	%rd7178, [%rd1054+24];
	ld.global.u64 	%rd7177, [%rd1054+32];
	ld.global.u64 	%rd7176, [%rd1054+40];
	ld.global.u64 	%rd7175, [%rd1054+48];
	ld.global.u64 	%rd7174, [%rd1054+56];
	ld.global.u64 	%rd7173, [%rd1054+64];
	ld.global.u64 	%rd7172, [%rd1054+72];
	ld.global.u64 	%rd7171, [%rd1054+80];
	ld.global.u64 	%rd7170, [%rd1054+88];
	st.shared.v2.u64 	[%r3], {%rd7181, %rd7180};
	st.shared.v2.u64 	[%r3+16], {%rd7179, %rd7178};
	st.shared.v2.u64 	[%r3+32], {%rd7177, %rd7176};
	st.shared.v2.u64 	[%r3+48], {%rd7175, %rd7174};
	st.shared.v2.u64 	[%r3+64], {%rd7173, %rd7172};
	st.shared.v2.u64 	[%r3+80], {%rd7171, %rd7170};
	bra.uni 	$L__BB4_3;
$L__BB4_2:
	mov.b64 	%rd7174, 0;
	mov.b64 	%rd7177, 1;
	st.shared.v2.u64 	[%r3], {%rd7177, %rd7174};
	st.shared.v2.u64 	[%r3+16], {%rd7174, %rd7174};
	st.shared.v2.u64 	[%r3+32], {%rd7177, %rd7174};
	st.shared.v2.u64 	[%r3+48], {%rd7174, %rd7174};
	st.shared.v2.u64 	[%r3+64], {%rd7174, %rd7174};
	st.shared.v2.u64 	[%r3+80], {%rd7174, %rd7174};
	mov.u64 	%rd7175, %rd7174;
	mov.u64 	%rd7176, %rd7174;
	mov.u64 	%rd7178, %rd7174;
	mov.u64 	%rd7179, %rd7174;
	mov.u64 	%rd7180, %rd7174;
	mov.u64 	%rd7181, %rd7177;
	mov.u64 	%rd7170, %rd7174;
	mov.u64 	%rd7171, %rd7174;
	mov.u64 	%rd7172, %rd7174;
	mov.u64 	%rd7173, %rd7174;
$L__BB4_3:
	add.s32 	%r4, %r2, %r1;
	setp.ge.u32 	%p158, %r4, %r11;
	@%p158 bra 	$L__BB4_125;
	mul.wide.u32 	%rd1055, %r4, 96;
	add.s64 	%rd26, %rd1, %rd1055;
	or.b64  	%rd1056, %rd7172, %rd7173;
	or.b64  	%rd1057, %rd1056, %rd7171;
	or.b64  	%rd1058, %rd1057, %rd7170;
	setp.ne.s64 	%p159, %rd1058, 0;
	@%p159 bra 	$L__BB4_6;
	ld.global.u64 	%rd7181, [%rd26];
	ld.global.u64 	%rd7180, [%rd26+8];
	ld.global.u64 	%rd7179, [%rd26+16];
	ld.global.u64 	%rd7178, [%rd26+24];
	ld.global.u64 	%rd7177, [%rd26+32];
	ld.global.u64 	%rd7176, [%rd26+40];
	ld.global.u64 	%rd7175, [%rd26+48];
	ld.global.u64 	%rd7174, [%rd26+56];
	ld.global.u64 	%rd7173, [%rd26+64];
	ld.global.u64 	%rd7172, [%rd26+72];
	ld.global.u64 	%rd7171, [%rd26+80];
	ld.global.u64 	%rd7170, [%rd26+88];
	bra.uni 	$L__BB4_124;
$L__BB4_6:
	ld.global.u64 	%rd39, [%rd26+64];
	ld.global.u64 	%rd40, [%rd26+72];
	or.b64  	%rd1059, %rd40, %rd39;
	ld.global.u64 	%rd41, [%rd26+80];
	or.b64  	%rd1060, %rd1059, %rd41;
	ld.global.u64 	%rd42, [%rd26+88];
	or.b64  	%rd1061, %rd1060, %rd42;
	setp.eq.s64 	%p160, %rd1061, 0;
	@%p160 bra 	$L__BB4_124;
	mul.hi.u64 	%rd1062, %rd7173, %rd7173;
	mul.lo.s64 	%rd1063, %rd7172, %rd7173;
	mul.hi.u64 	%rd1064, %rd7173, %rd7172;
	add.s64 	%rd1065, %rd1063, %rd1062;
	setp.lt.u64 	%p161, %rd1065, %rd1063;
	selp.u64 	%rd1066, 1, 0, %p161;
	add.s64 	%rd1067, %rd1064, %rd1066;
	mul.lo.s64 	%rd1068, %rd7171, %rd7173;
	mul.hi.u64 	%rd1069, %rd7173, %rd7171;
	add.s64 	%rd1070, %rd1068, %rd1067;
	setp.lt.u64 	%p162, %rd1070, %rd1068;
	selp.u64 	%rd1071, 1, 0, %p162;
	add.s64 	%rd1072, %rd1069, %rd1071;
	mul.lo.s64 	%rd1073, %rd7170, %rd7173;
	mul.hi.u64 	%rd1074, %rd7173, %rd7170;
	add.s64 	%rd1075, %rd1073, %rd1072;
	setp.lt.u64 	%p163, %rd1075, %rd1073;
	selp.u64 	%rd1076, 1, 0, %p163;
	add.s64 	%rd1077, %rd1074, %rd1076;
	mul.hi.u64 	%rd1078, %rd7172, %rd7173;
	add.s64 	%rd1079, %rd1065, %rd1063;
	setp.lt.u64 	%p164, %rd1079, %rd1065;
	selp.u64 	%rd1080, 1, 0, %p164;
	add.s64 	%rd1081, %rd1078, %rd1080;
	mul.lo.s64 	%rd1082, %rd7172, %rd7172;
	mul.hi.u64 	%rd1083, %rd7172, %rd7172;
	add.s64 	%rd1084, %rd1082, %rd1070;
	setp.lt.u64 	%p165, %rd1084, %rd1082;
	selp.u64 	%rd1085, 1, 0, %p165;
	add.s64 	%rd1086, %rd1084, %rd1081;
	setp.lt.u64 	%p166, %rd1086, %rd1084;
	selp.u64 	%rd1087, 1, 0, %p166;
	add.s64 	%rd1088, %rd1083, %rd1085;
	add.s64 	%rd1089, %rd1088, %rd1087;
	mul.lo.s64 	%rd1090, %rd7171, %rd7172;
	mul.hi.u64 	%rd1091, %rd7172, %rd7171;
	add.s64 	%rd1092, %rd1090, %rd1075;
	setp.lt.u64 	%p167, %rd1092, %rd1090;
	selp.u64 	%rd1093, 1, 0, %p167;
	add.s64 	%rd1094, %rd1092, %rd1089;
	setp.lt.u64 	%p168, %rd1094, %rd1092;
	selp.u64 	%rd1095, 1, 0, %p168;
	add.s64 	%rd1096, %rd1091, %rd1093;
	add.s64 	%rd1097, %rd1096, %rd1095;
	mul.lo.s64 	%rd1098, %rd7170, %rd7172;
	mul.hi.u64 	%rd1099, %rd7172, %rd7170;
	add.s64 	%rd1100, %rd1098, %rd1077;
	setp.lt.u64 	%p169, %rd1100, %rd1098;
	selp.u64 	%rd1101, 1, 0, %p169;
	add.s64 	%rd1102, %rd1100, %rd1097;
	setp.lt.u64 	%p170, %rd1102, %rd1100;
	selp.u64 	%rd1103, 1, 0, %p170;
	add.s64 	%rd1104, %rd1099, %rd1101;
	add.s64 	%rd1105, %rd1104, %rd1103;
	mul.hi.u64 	%rd1106, %rd7171, %rd7173;
	add.s64 	%rd1107, %rd1068, %rd1086;
	setp.lt.u64 	%p171, %rd1107, %rd1068;
	selp.u64 	%rd1108, 1, 0, %p171;
	add.s64 	%rd1109, %rd1106, %rd1108;
	mul.hi.u64 	%rd1110, %rd7171, %rd7172;
	add.s64 	%rd1111, %rd1090, %rd1094;
	setp.lt.u64 	%p172, %rd1111, %rd1090;
	selp.u64 	%rd1112, 1, 0, %p172;
	add.s64 	%rd1113, %rd1111, %rd1109;
	setp.lt.u64 	%p173, %rd1113, %rd1111;
	selp.u64 	%rd1114, 1, 0, %p173;
	add.s64 	%rd1115, %rd1110, %rd1112;
	add.s64 	%rd1116, %rd1115, %rd1114;
	mul.lo.s64 	%rd1117, %rd7171, %rd7171;
	mul.hi.u64 	%rd1118, %rd7171, %rd7171;
	add.s64 	%rd1119, %rd1117, %rd1102;
	setp.lt.u64 	%p174, %rd1119, %rd1117;
	selp.u64 	%rd1120, 1, 0, %p174;
	add.s64 	%rd1121, %rd1119, %rd1116;
	setp.lt.u64 	%p175, %rd1121, %rd1119;
	selp.u64 	%rd1122, 1, 0, %p175;
	add.s64 	%rd1123, %rd1118, %rd1120;
	add.s64 	%rd1124, %rd1123, %rd1122;
	mul.lo.s64 	%rd1125, %rd7170, %rd7171;
	mul.hi.u64 	%rd1126, %rd7171, %rd7170;
	add.s64 	%rd1127, %rd1125, %rd1105;
	setp.lt.u64 	%p176, %rd1127, %rd1125;
	selp.u64 	%rd1128, 1, 0, %p176;
	add.s64 	%rd1129, %rd1127, %rd1124;
	setp.lt.u64 	%p177, %rd1129, %rd1127;
	selp.u64 	%rd1130, 1, 0, %p177;
	add.s64 	%rd1131, %rd1126, %rd1128;
	add.s64 	%rd1132, %rd1131, %rd1130;
	mul.hi.u64 	%rd1133, %rd7170, %rd7173;
	add.s64 	%rd1134, %rd1073, %rd1113;
	setp.lt.u64 	%p178, %rd1134, %rd1073;
	selp.u64 	%rd1135, 1, 0, %p178;
	add.s64 	%rd1136, %rd1133, %rd1135;
	mul.hi.u64 	%rd1137, %rd7170, %rd7172;
	add.s64 	%rd1138, %rd1098, %rd1121;
	setp.lt.u64 	%p179, %rd1138, %rd1098;
	selp.u64 	%rd1139, 1, 0, %p179;
	add.s64 	%rd1140, %rd1138, %rd1136;
	setp.lt.u64 	%p180, %rd1140, %rd1138;
	selp.u64 	%rd1141, 1, 0, %p180;
	add.s64 	%rd1142, %rd1137, %rd1139;
	add.s64 	%rd1143, %rd1142, %rd1141;
	mul.hi.u64 	%rd1144, %rd7170, %rd7171;
	add.s64 	%rd1145, %rd1125, %rd1129;
	setp.lt.u64 	%p181, %rd1145, %rd1125;
	selp.u64 	%rd1146, 1, 0, %p181;
	add.s64 	%rd1147, %rd1145, %rd1143;
	setp.lt.u64 	%p182, %rd1147, %rd1145;
	selp.u64 	%rd1148, 1, 0, %p182;
	add.s64 	%rd1149, %rd1144, %rd1146;
	add.s64 	%rd1150, %rd1149, %rd1148;
	mul.lo.s64 	%rd1151, %rd7170, %rd7170;
	mul.hi.u64 	%rd1152, %rd7170, %rd7170;
	add.s64 	%rd1153, %rd1151, %rd1132;
	setp.lt.u64 	%p183, %rd1153, %rd1151;
	selp.u64 	%rd1154, 1, 0, %p183;
	add.s64 	%rd1155, %rd1153, %rd1150;
	setp.lt.u64 	%p184, %rd1155, %rd1153;
	selp.u64 	%rd1156, 1, 0, %p184;
	add.s64 	%rd1157, %rd1152, %rd1154;
	add.s64 	%rd1158, %rd1157, %rd1156;
	mov.b64 	%rd1159, 977;
	mul.hi.u64 	%rd1160, %rd1140, %rd1159;
	mul.lo.s64 	%rd1161, %rd1147, 977;
	mul.hi.u64 	%rd1162, %rd1147, %rd1159;
	add.s64 	%rd1163, %rd1161, %rd1160;
	setp.lt.u64 	%p185, %rd1163, %rd1161;
	selp.u64 	%rd1164, 1, 0, %p185;
	add.s64 	%rd1165, %rd1162, %rd1164;
	mul.lo.s64 	%rd1166, %rd1155, 977;
	mul.hi.u64 	%rd1167, %rd1155, %rd1159;
	add.s64 	%rd1168, %rd1166, %rd1165;
	setp.lt.u64 	%p186, %rd1168, %rd1166;
	selp.u64 	%rd1169, 1, 0, %p186;
	add.s64 	%rd1170, %rd1167, %rd1169;
	mul.lo.s64 	%rd1171, %rd1158, 977;
	mul.hi.u64 	%rd1172, %rd1158, %rd1159;
	add.s64 	%rd1173, %rd1171, %rd1170;
	setp.lt.u64 	%p187, %rd1173, %rd1171;
	selp.u64 	%rd1174, 1, 0, %p187;
	add.s64 	%rd1175, %rd1172, %rd1174;
	shl.b64 	%rd1176, %rd1140, 32;
	mov.b64 	{%r17, %r18}, %rd1140;
	mov.b64 	{%r19, %r20}, %rd1147;
	mov.b64 	%rd1177, {%r18, %r19};
	mov.b64 	{%r21, %r22}, %rd1155;
	mov.b64 	%rd1178, {%r20, %r21};
	mov.b64 	{%r23, %r24}, %rd1158;
	mov.b64 	%rd1179, {%r22, %r23};
	shr.u64 	%rd1180, %rd1158, 32;
	mad.lo.s64 	%rd1181, %rd1140, 977, %rd1176;
	setp.lt.u64 	%p188, %rd1181, %rd1176;
	selp.u64 	%rd1182, 1, 0, %p188;
	add.s64 	%rd1183, %rd1177, %rd1182;
	add.s64 	%rd1184, %rd1183, %rd1163;
	setp.lt.u64 	%p189, %rd1184, %rd1177;
	setp.eq.s64 	%p190, %rd1184, %rd1177;
	and.pred  	%p191, %p188, %p190;
	or.pred  	%p192, %p189, %p191;
	selp.u64 	%rd1185, 1, 0, %p192;
	add.s64 	%rd1186, %rd1178, %rd1185;
	add.s64 	%rd1187, %rd1186, %rd1168;
	setp.lt.u64 	%p193, %rd1187, %rd1178;
	setp.eq.s64 	%p194, %rd1187, %rd1178;
	and.pred  	%p195, %p192, %p194;
	or.pred  	%p196, %p193, %p195;
	selp.u64 	%rd1188, 1, 0, %p196;
	add.s64 	%rd1189, %rd1179, %rd1188;
	add.s64 	%rd1190, %rd1189, %rd1173;
	setp.lt.u64 	%p197, %rd1190, %rd1179;
	setp.eq.s64 	%p198, %rd1190, %rd1179;
	and.pred  	%p199, %p196, %p198;
	or.pred  	%p200, %p197, %p199;
	selp.u64 	%rd1191, 1, 0, %p200;
	add.s64 	%rd1192, %rd1180, %rd1191;
	add.s64 	%rd1193, %rd1192, %rd1175;
	mad.lo.s64 	%rd7002, %rd7173, %rd7173, %rd1181;
	setp.lt.u64 	%p201, %rd7002, %rd1181;
	selp.u64 	%rd1194, 1, 0, %p201;
	add.s64 	%rd1195, %rd1184, %rd1079;
	add.s64 	%rd7001, %rd1195, %rd1194;
	setp.lt.u64 	%p202, %rd7001, %rd1079;
	setp.eq.s64 	%p203, %rd7001, %rd1079;
	and.pred  	%p204, %p201, %p203;
	or.pred  	%p205, %p202, %p204;
	selp.u64 	%rd1196, 1, 0, %p205;
	add.s64 	%rd1197, %rd1187, %rd1107;
	add.s64 	%rd7000, %rd1197, %rd1196;
	setp.lt.u64 	%p206, %rd7000, %rd1107;
	setp.eq.s64 	%p207, %rd7000, %rd1107;
	and.pred  	%p208, %p205, %p207;
	or.pred  	%p209, %p206, %p208;
	selp.u64 	%rd1198, 1, 0, %p209;
	add.s64 	%rd1199, %rd1190, %rd1134;
	add.s64 	%rd6999, %rd1199, %rd1198;
	setp.lt.u64 	%p210, %rd6999, %rd1134;
	setp.eq.s64 	%p211, %rd6999, %rd1134;
	and.pred  	%p212, %p209, %p211;
	or.pred  	%p213, %p210, %p212;
	selp.u64 	%rd1200, 1, 0, %p213;
	add.s64 	%rd6994, %rd1193, %rd1200;
	setp.eq.s64 	%p214, %rd6994, 0;
	@%p214 bra 	$L__BB4_10;
	mov.u64 	%rd6996, %rd7001;
	mov.u64 	%rd6997, %rd7000;
	mov.u64 	%rd6998, %rd6999;
$L__BB4_9:
	mul.lo.s64 	%rd1202, %rd6994, 977;
	shl.b64 	%rd1203, %rd6994, 32;
	add.s64 	%rd7002, %rd1202, %rd7002;
	setp.lt.u64 	%p215, %rd7002, %rd1202;
	selp.u64 	%rd1204, 1, 0, %p215;
	add.s64 	%rd1205, %rd1203, %rd6996;
	add.s64 	%rd7001, %rd1205, %rd1204;
	setp.lt.u64 	%p216, %rd7001, %rd6996;
	setp.eq.s64 	%p217, %rd7001, %rd6996;
	and.pred  	%p218, %p215, %p217;
	or.pred  	%p219, %p216, %p218;
	selp.u64 	%rd1206, 1, 0, %p219;
	add.s64 	%rd7000, %rd6997, %rd1206;
	setp.lt.u64 	%p220, %rd7000, %rd6997;
	selp.u64 	%rd1207, 1, 0, %p220;
	add.s64 	%rd6999, %rd6998, %rd1207;
	setp.lt.u64 	%p221, %rd6999, %rd6998;
	mov.b64 	%rd6994, 1;
	mov.u64 	%rd6996, %rd7001;
	mov.u64 	%rd6997, %rd7000;
	mov.u64 	%rd6998, %rd6999;
	@%p221 bra 	$L__BB4_9;
$L__BB4_10:
	ld.const.u64 	%rd1208, [SECP256K1_P];
	setp.lt.u64 	%p223, %rd7002, %rd1208;
	ld.const.u64 	%rd61, [SECP256K1_P+8];
	setp.lt.u64 	%p224, %rd7001, %rd61;
	setp.eq.s64 	%p225, %rd7001, %rd61;
	and.pred  	%p226, %p223, %p225;
	or.pred  	%p228, %p224, %p226;
	ld.const.u64 	%rd62, [SECP256K1_P+16];
	setp.lt.u64 	%p229, %rd7000, %rd62;
	setp.eq.s64 	%p230, %rd7000, %rd62;
	and.pred  	%p231, %p230, %p228;
	or.pred  	%p1, %p229, %p231;
	ld.const.u64 	%rd63, [SECP256K1_P+24];
	setp.lt.u64 	%p233, %rd6999, %rd63;
	mov.pred 	%p3529, 0;
	@%p233 bra 	$L__BB4_12;
	not.pred 	%p234, %p1;
	setp.ne.s64 	%p235, %rd6999, %rd63;
	or.pred  	%p3529, %p235, %p234;
$L__BB4_12:
	selp.u64 	%rd1209, 1, 0, %p1;
	add.s64 	%rd1210, %rd63, %rd1209;
	selp.b64 	%rd1211, %rd1210, 0, %p3529;
	sub.s64 	%rd64, %rd6999, %rd1211;
	setp.lt.u64 	%p236, %rd7001, %rd61;
	setp.lt.u64 	%p237, %rd7002, %rd1208;
	setp.eq.s64 	%p238, %rd7001, %rd61;
	and.pred  	%p239, %p237, %p238;
	or.pred  	%p240, %p236, %p239;
	selp.u64 	%rd1213, 1, 0, %p240;
	add.s64 	%rd1214, %rd62, %rd1213;
	selp.b64 	%rd1215, %rd1214, 0, %p3529;
	sub.s64 	%rd66, %rd7000, %rd1215;
	selp.u64 	%rd1216, 1, 0, %p237;
	add.s64 	%rd1217, %rd61, %rd1216;
	selp.b64 	%rd1218, %rd1217, 0, %p3529;
	sub.s64 	%rd67, %rd7001, %rd1218;
	selp.b64 	%rd1219, %rd1208, 0, %p3529;
	sub.s64 	%rd68, %rd7002, %rd1219;
	mul.hi.u64 	%rd1220, %rd39, %rd39;
	mul.lo.s64 	%rd1221, %rd40, %rd39;
	mul.hi.u64 	%rd1222, %rd39, %rd40;
	add.s64 	%rd1223, %rd1221, %rd1220;
	setp.lt.u64 	%p241, %rd1223, %rd1221;
	selp.u64 	%rd1224, 1, 0, %p241;
	add.s64 	%rd1225, %rd1222, %rd1224;
	mul.lo.s64 	%rd1226, %rd41, %rd39;
	mul.hi.u64 	%rd1227, %rd39, %rd41;
	add.s64 	%rd1228, %rd1226, %rd1225;
	setp.lt.u64 	%p242, %rd1228, %rd1226;
	selp.u64 	%rd1229, 1, 0, %p242;
	add.s64 	%rd1230, %rd1227, %rd1229;
	mul.lo.s64 	%rd1231, %rd42, %rd39;
	mul.hi.u64 	%rd1232, %rd39, %rd42;
	add.s64 	%rd1233, %rd1231, %rd1230;
	setp.lt.u64 	%p243, %rd1233, %rd1231;
	selp.u64 	%rd1234, 1, 0, %p243;
	add.s64 	%rd1235, %rd1232, %rd1234;
	mul.hi.u64 	%rd1236, %rd40, %rd39;
	add.s64 	%rd1237, %rd1223, %rd1221;
	setp.lt.u64 	%p244, %rd1237, %rd1223;
	selp.u64 	%rd1238, 1, 0, %p244;
	add.s64 	%rd1239, %rd1236, %rd1238;
	mul.lo.s64 	%rd1240, %rd40, %rd40;
	mul.hi.u64 	%rd1241, %rd40, %rd40;
	add.s64 	%rd1242, %rd1240, %rd1228;
	setp.lt.u64 	%p245, %rd1242, %rd1240;
	selp.u64 	%rd1243, 1, 0, %p245;
	add.s64 	%rd1244, %rd1242, %rd1239;
	setp.lt.u64 	%p246, %rd1244, %rd1242;
	selp.u64 	%rd1245, 1, 0, %p246;
	add.s64 	%rd1246, %rd1241, %rd1243;
	add.s64 	%rd1247, %rd1246, %rd1245;
	mul.lo.s64 	%rd1248, %rd41, %rd40;
	mul.hi.u64 	%rd1249, %rd40, %rd41;
	add.s64 	%rd1250, %rd1248, %rd1233;
	setp.lt.u64 	%p247, %rd1250, %rd1248;
	selp.u64 	%rd1251, 1, 0, %p247;
	add.s64 	%rd1252, %rd1250, %rd1247;
	setp.lt.u64 	%p248, %rd1252, %rd1250;
	selp.u64 	%rd1253, 1, 0, %p248;
	add.s64 	%rd1254, %rd1249, %rd1251;
	add.s64 	%rd1255, %rd1254, %rd1253;
	mul.lo.s64 	%rd1256, %rd42, %rd40;
	mul.hi.u64 	%rd1257, %rd40, %rd42;
	add.s64 	%rd1258, %rd1256, %rd1235;
	setp.lt.u64 	%p249, %rd1258, %rd1256;
	selp.u64 	%rd1259, 1, 0, %p249;
	add.s64 	%rd1260, %rd1258, %rd1255;
	setp.lt.u64 	%p250, %rd1260, %rd1258;
	selp.u64 	%rd1261, 1, 0, %p250;
	add.s64 	%rd1262, %rd1257, %rd1259;
	add.s64 	%rd1263, %rd1262, %rd1261;
	mul.hi.u64 	%rd1264, %rd41, %rd39;
	add.s64 	%rd1265, %rd1226, %rd1244;
	setp.lt.u64 	%p251, %rd1265, %rd1226;
	selp.u64 	%rd1266, 1, 0, %p251;
	add.s64 	%rd1267, %rd1264, %rd1266;
	mul.hi.u64 	%rd1268, %rd41, %rd40;
	add.s64 	%rd1269, %rd1248, %rd1252;
	setp.lt.u64 	%p252, %rd1269, %rd1248;
	selp.u64 	%rd1270, 1, 0, %p252;
	add.s64 	%rd1271, %rd1269, %rd1267;
	setp.lt.u64 	%p253, %rd1271, %rd1269;
	selp.u64 	%rd1272, 1, 0, %p253;
	add.s64 	%rd1273, %rd1268, %rd1270;
	add.s64 	%rd1274, %rd1273, %rd1272;
	mul.lo.s64 	%rd1275, %rd41, %rd41;
	mul.hi.u64 	%rd1276, %rd41, %rd41;
	add.s64 	%rd1277, %rd1275, %rd1260;
	setp.lt.u64 	%p254, %rd1277, %rd1275;
	selp.u64 	%rd1278, 1, 0, %p254;
	add.s64 	%rd1279, %rd1277, %rd1274;
	setp.lt.u64 	%p255, %rd1279, %rd1277;
	selp.u64 	%rd1280, 1, 0, %p255;
	add.s64 	%rd1281, %rd1276, %rd1278;
	add.s64 	%rd1282, %rd1281, %rd1280;
	mul.lo.s64 	%rd1283, %rd42, %rd41;
	mul.hi.u64 	%rd1284, %rd41, %rd42;
	add.s64 	%rd1285, %rd1283, %rd1263;
	setp.lt.u64 	%p256, %rd1285, %rd1283;
	selp.u64 	%rd1286, 1, 0, %p256;
	add.s64 	%rd1287, %rd1285, %rd1282;
	setp.lt.u64 	%p257, %rd1287, %rd1285;
	selp.u64 	%rd1288, 1, 0, %p257;
	add.s64 	%rd1289, %rd1284, %rd1286;
	add.s64 	%rd1290, %rd1289, %rd1288;
	mul.hi.u64 	%rd1291, %rd42, %rd39;
	add.s64 	%rd1292, %rd1231, %rd1271;
	setp.lt.u64 	%p258, %rd1292, %rd1231;
	selp.u64 	%rd1293, 1, 0, %p258;
	add.s64 	%rd1294, %rd1291, %rd1293;
	mul.hi.u64 	%rd1295, %rd42, %rd40;
	add.s64 	%rd1296, %rd1256, %rd1279;
	setp.lt.u64 	%p259, %rd1296, %rd1256;
	selp.u64 	%rd1297, 1, 0, %p259;
	add.s64 	%rd1298, %rd1296, %rd1294;
	setp.lt.u64 	%p260, %rd1298, %rd1296;
	selp.u64 	%rd1299, 1, 0, %p260;
	add.s64 	%rd1300, %rd1295, %rd1297;
	add.s64 	%rd1301, %rd1300, %rd1299;
	mul.hi.u64 	%rd1302, %rd42, %rd41;
	add.s64 	%rd1303, %rd1283, %rd1287;
	setp.lt.u64 	%p261, %rd1303, %rd1283;
	selp.u64 	%rd1304, 1, 0, %p261;
	add.s64 	%rd1305, %rd1303, %rd1301;
	setp.lt.u64 	%p262, %rd1305, %rd1303;
	selp.u64 	%rd1306, 1, 0, %p262;
	add.s64 	%rd1307, %rd1302, %rd1304;
	add.s64 	%rd1308, %rd1307, %rd1306;
	mul.lo.s64 	%rd1309, %rd42, %rd42;
	mul.hi.u64 	%rd1310, %rd42, %rd42;
	add.s64 	%rd1311, %rd1309, %rd1290;
	setp.lt.u64 	%p263, %rd1311, %rd1309;
	selp.u64 	%rd1312, 1, 0, %p263;
	add.s64 	%rd1313, %rd1311, %rd1308;
	setp.lt.u64 	%p264, %rd1313, %rd1311;
	selp.u64 	%rd1314, 1, 0, %p264;
	add.s64 	%rd1315, %rd1310, %rd1312;
	add.s64 	%rd1316, %rd1315, %rd1314;
	mov.b64 	%rd1317, 977;
	mul.hi.u64 	%rd1318, %rd1298, %rd1317;
	mul.lo.s64 	%rd1319, %rd1305, 977;
	mul.hi.u64 	%rd1320, %rd1305, %rd1317;
	add.s64 	%rd1321, %rd1319, %rd1318;
	setp.lt.u64 	%p265, %rd1321, %rd1319;
	selp.u64 	%rd1322, 1, 0, %p265;
	add.s64 	%rd1323, %rd1320, %rd1322;
	mul.lo.s64 	%rd1324, %rd1313, 977;
	mul.hi.u64 	%rd1325, %rd1313, %rd1317;
	add.s64 	%rd1326, %rd1324, %rd1323;
	setp.lt.u64 	%p266, %rd1326, %rd1324;
	selp.u64 	%rd1327, 1, 0, %p266;
	add.s64 	%rd1328, %rd1325, %rd1327;
	mul.lo.s64 	%rd1329, %rd1316, 977;
	mul.hi.u64 	%rd1330, %rd1316, %rd1317;
	add.s64 	%rd1331, %rd1329, %rd1328;
	setp.lt.u64 	%p267, %rd1331, %rd1329;
	selp.u64 	%rd1332, 1, 0, %p267;
	add.s64 	%rd1333, %rd1330, %rd1332;
	shl.b64 	%rd1334, %rd1298, 32;
	mov.b64 	{%r25, %r26}, %rd1298;
	mov.b64 	{%r27, %r28}, %rd1305;
	mov.b64 	%rd1335, {%r26, %r27};
	mov.b64 	{%r29, %r30}, %rd1313;
	mov.b64 	%rd1336, {%r28, %r29};
	mov.b64 	{%r31, %r32}, %rd1316;
	mov.b64 	%rd1337, {%r30, %r31};
	shr.u64 	%rd1338, %rd1316, 32;
	mad.lo.s64 	%rd1339, %rd1298, 977, %rd1334;
	setp.lt.u64 	%p268, %rd1339, %rd1334;
	selp.u64 	%rd1340, 1, 0, %p268;
	add.s64 	%rd1341, %rd1335, %rd1340;
	add.s64 	%rd1342, %rd1341, %rd1321;
	setp.lt.u64 	%p269, %rd1342, %rd1335;
	setp.eq.s64 	%p270, %rd1342, %rd1335;
	and.pred  	%p271, %p268, %p270;
	or.pred  	%p272, %p269, %p271;
	selp.u64 	%rd1343, 1, 0, %p272;
	add.s64 	%rd1344, %rd1336, %rd1343;
	add.s64 	%rd1345, %rd1344, %rd1326;
	setp.lt.u64 	%p273, %rd1345, %rd1336;
	setp.eq.s64 	%p274, %rd1345, %rd1336;
	and.pred  	%p275, %p272, %p274;
	or.pred  	%p276, %p273, %p275;
	selp.u64 	%rd1346, 1, 0, %p276;
	add.s64 	%rd1347, %rd1337, %rd1346;
	add.s64 	%rd1348, %rd1347, %rd1331;
	setp.lt.u64 	%p277, %rd1348, %rd1337;
	setp.eq.s64 	%p278, %rd1348, %rd1337;
	and.pred  	%p279, %p276, %p278;
	or.pred  	%p280, %p277, %p279;
	selp.u64 	%rd1349, 1, 0, %p280;
	add.s64 	%rd1350, %rd1338, %rd1349;
	add.s64 	%rd1351, %rd1350, %rd1333;
	mad.lo.s64 	%rd7011, %rd39, %rd39, %rd1339;
	setp.lt.u64 	%p281, %rd7011, %rd1339;
	selp.u64 	%rd1352, 1, 0, %p281;
	add.s64 	%rd1353, %rd1342, %rd1237;
	add.s64 	%rd7010, %rd1353, %rd1352;
	setp.lt.u64 	%p282, %rd7010, %rd1237;
	setp.eq.s64 	%p283, %rd7010, %rd1237;
	and.pred  	%p284, %p281, %p283;
	or.pred  	%p285, %p282, %p284;
	selp.u64 	%rd1354, 1, 0, %p285;
	add.s64 	%rd1355, %rd1345, %rd1265;
	add.s64 	%rd7009, %rd1355, %rd1354;
	setp.lt.u64 	%p286, %rd7009, %rd1265;
	setp.eq.s64 	%p287, %rd7009, %rd1265;
	and.pred  	%p288, %p285, %p287;
	or.pred  	%p289, %p286, %p288;
	selp.u64 	%rd1356, 1, 0, %p289;
	add.s64 	%rd1357, %rd1348, %rd1292;
	add.s64 	%rd7008, %rd1357, %rd1356;
	setp.lt.u64 	%p290, %rd7008, %rd1292;
	setp.eq.s64 	%p291, %rd7008, %rd1292;
	and.pred  	%p292, %p289, %p291;
	or.pred  	%p293, %p290, %p292;
	selp.u64 	%rd1358, 1, 0, %p293;
	add.s64 	%rd7003, %rd1351, %rd1358;
	setp.eq.s64 	%p294, %rd7003, 0;
	@%p294 bra 	$L__BB4_15;
	mov.u64 	%rd7005, %rd7010;
	mov.u64 	%rd7006, %rd7009;
	mov.u64 	%rd7007, %rd7008;
$L__BB4_14:
	mul.lo.s64 	%rd1360, %rd7003, 977;
	shl.b64 	%rd1361, %rd7003, 32;
	add.s64 	%rd7011, %rd1360, %rd7011;
	setp.lt.u64 	%p295, %rd7011, %rd1360;
	selp.u64 	%rd1362, 1, 0, %p295;
	add.s64 	%rd1363, %rd1361, %rd7005;
	add.s64 	%rd7010, %rd1363, %rd1362;
	setp.lt.u64 	%p296, %rd7010, %rd7005;
	setp.eq.s64 	%p297, %rd7010, %rd7005;
	and.pred  	%p298, %p295, %p297;
	or.pred  	%p299, %p296, %p298;
	selp.u64 	%rd1364, 1, 0, %p299;
	add.s64 	%rd7009, %rd7006, %rd1364;
	setp.lt.u64 	%p300, %rd7009, %rd7006;
	selp.u64 	%rd1365, 1, 0, %p300;
	add.s64 	%rd7008, %rd7007, %rd1365;
	setp.lt.u64 	%p301, %rd7008, %rd7007;
	mov.b64 	%rd7003, 1;
	mov.u64 	%rd7005, %rd7010;
	mov.u64 	%rd7006, %rd7009;
	mov.u64 	%rd7007, %rd7008;
	@%p301 bra 	$L__BB4_14;
$L__BB4_15:
	setp.lt.u64 	%p303, %rd7011, %rd1208;
	setp.lt.u64 	%p304, %rd7010, %rd61;
	setp.eq.s64 	%p305, %rd7010, %rd61;
	and.pred  	%p306, %p303, %p305;
	or.pred  	%p307, %p304, %p306;
	setp.lt.u64 	%p308, %rd7009, %rd62;
	setp.eq.s64 	%p309, %rd7009, %rd62;
	and.pred  	%p310, %p309, %p307;
	or.pred  	%p4, %p308, %p310;
	setp.lt.u64 	%p311, %rd7008, %rd63;
	mov.pred 	%p3530, 0;
	@%p311 bra 	$L__BB4_17;
	not.pred 	%p312, %p4;
	setp.ne.s64 	%p313, %rd7008, %rd63;
	or.pred  	%p3530, %p313, %p312;
$L__BB4_17:
	selp.u64 	%rd1366, 1, 0, %p4;
	add.s64 	%rd1367, %rd63, %rd1366;
	selp.b64 	%rd1368, %rd1367, 0, %p3530;
	sub.s64 	%rd87, %rd7008, %rd1368;
	setp.lt.u64 	%p314, %rd7010, %rd61;
	ld.const.u64 	%rd1369, [SECP256K1_P];
	setp.lt.u64 	%p315, %rd7011, %rd1369;
	setp.eq.s64 	%p316, %rd7010, %rd61;
	and.pred  	%p317, %p315, %p316;
	or.pred  	%p318, %p314, %p317;
	selp.u64 	%rd1370, 1, 0, %p318;
	add.s64 	%rd1371, %rd62, %rd1370;
	selp.b64 	%rd1372, %rd1371, 0, %p3530;
	sub.s64 	%rd89, %rd7009, %rd1372;
	selp.u64 	%rd1373, 1, 0, %p315;
	add.s64 	%rd1374, %rd61, %rd1373;
	selp.b64 	%rd1375, %rd1374, 0, %p3530;
	sub.s64 	%rd90, %rd7010, %rd1375;
	selp.b64 	%rd1376, %rd1369, 0, %p3530;
	sub.s64 	%rd91, %rd7011, %rd1376;
	mul.hi.u64 	%rd1377, %rd7181, %rd91;
	mul.lo.s64 	%rd1378, %rd90, %rd7181;
	mul.hi.u64 	%rd1379, %rd7181, %rd90;
	add.s64 	%rd1380, %rd1378, %rd1377;
	setp.lt.u64 	%p319, %rd1380, %rd1378;
	selp.u64 	%rd1381, 1, 0, %p319;
	add.s64 	%rd1382, %rd1379, %rd1381;
	mul.lo.s64 	%rd1383, %rd89, %rd7181;
	mul.hi.u64 	%rd1384, %rd7181, %rd89;
	add.s64 	%rd1385, %rd1383, %rd1382;
	setp.lt.u64 	%p320, %rd1385, %rd1383;
	selp.u64 	%rd1386, 1, 0, %p320;
	add.s64 	%rd1387, %rd1384, %rd1386;
	mul.lo.s64 	%rd1388, %rd87, %rd7181;
	mul.hi.u64 	%rd1389, %rd7181, %rd87;
	add.s64 	%rd1390, %rd1388, %rd1387;
	setp.lt.u64 	%p321, %rd1390, %rd1388;
	selp.u64 	%rd1391, 1, 0, %p321;
	add.s64 	%rd1392, %rd1389, %rd1391;
	mul.lo.s64 	%rd1393, %rd91, %rd7180;
	mul.hi.u64 	%rd1394, %rd7180, %rd91;
	add.s64 	%rd1395, %rd1393, %rd1380;
	setp.lt.u64 	%p322, %rd1395, %rd1393;
	selp.u64 	%rd1396, 1, 0, %p322;
	add.s64 	%rd1397, %rd1394, %rd1396;
	mul.lo.s64 	%rd1398, %rd90, %rd7180;
	mul.hi.u64 	%rd1399, %rd7180, %rd90;
	add.s64 	%rd1400, %rd1398, %rd1385;
	setp.lt.u64 	%p323, %rd1400, %rd1398;
	selp.u64 	%rd1401, 1, 0, %p323;
	add.s64 	%rd1402, %rd1400, %rd1397;
	setp.lt.u64 	%p324, %rd1402, %rd1400;
	selp.u64 	%rd1403, 1, 0, %p324;
	add.s64 	%rd1404, %rd1399, %rd1401;
	add.s64 	%rd1405, %rd1404, %rd1403;
	mul.lo.s64 	%rd1406, %rd89, %rd7180;
	mul.hi.u64 	%rd1407, %rd7180, %rd89;
	add.s64 	%rd1408, %rd1406, %rd1390;
	setp.lt.u64 	%p325, %rd1408, %rd1406;
	selp.u64 	%rd1409, 1, 0, %p325;
	add.s64 	%rd1410, %rd1408, %rd1405;
	setp.lt.u64 	%p326, %rd1410, %rd1408;
	selp.u64 	%rd1411, 1, 0, %p326;
	add.s64 	%rd1412, %rd1407, %rd1409;
	add.s64 	%rd1413, %rd1412, %rd1411;
	mul.lo.s64 	%rd1414, %rd87, %rd7180;
	mul.hi.u64 	%rd1415, %rd7180, %rd87;
	add.s64 	%rd1416, %rd1414, %rd1392;
	setp.lt.u64 	%p327, %rd1416, %rd1414;
	selp.u64 	%rd1417, 1, 0, %p327;
	add.s64 	%rd1418, %rd1416, %rd1413;
	setp.lt.u64 	%p328, %rd1418, %rd1416;
	selp.u64 	%rd1419, 1, 0, %p328;
	add.s64 	%rd1420, %rd1415, %rd1417;
	add.s64 	%rd1421, %rd1420, %rd1419;
	mul.lo.s64 	%rd1422, %rd91, %rd7179;
	mul.hi.u64 	%rd1423, %rd7179, %rd91;
	add.s64 	%rd1424, %rd1422, %rd1402;
	setp.lt.u64 	%p329, %rd1424, %rd1422;
	selp.u64 	%rd1425, 1, 0, %p329;
	add.s64 	%rd1426, %rd1423, %rd1425;
	mul.lo.s64 	%rd1427, %rd90, %rd7179;
	mul.hi.u64 	%rd1428, %rd7179, %rd90;
	add.s64 	%rd1429, %rd1427, %rd1410;
	setp.lt.u64 	%p330, %rd1429, %rd1427;
	selp.u64 	%rd1430, 1, 0, %p330;
	add.s64 	%rd1431, %rd1429, %rd1426;
	setp.lt.u64 	%p331, %rd1431, %rd1429;
	selp.u64 	%rd1432, 1, 0, %p331;
	add.s64 	%rd1433, %rd1428, %rd1430;
	add.s64 	%rd1434, %rd1433, %rd1432;
	mul.lo.s64 	%rd1435, %rd89, %rd7179;
	mul.hi.u64 	%rd1436, %rd7179, %rd89;
	add.s64 	%rd1437, %rd1435, %rd1418;
	setp.lt.u64 	%p332, %rd1437, %rd1435;
	selp.u64 	%rd1438, 1, 0, %p332;
	add.s64 	%rd1439, %rd1437, %rd1434;
	setp.lt.u64 	%p333, %rd1439, %rd1437;
	selp.u64 	%rd1440, 1, 0, %p333;
	add.s64 	%rd1441, %rd1436, %rd1438;
	add.s64 	%rd1442, %rd1441, %rd1440;
	mul.lo.s64 	%rd1443, %rd87, %rd7179;
	mul.hi.u64 	%rd1444, %rd7179, %rd87;
	add.s64 	%rd1445, %rd1443, %rd1421;
	setp.lt.u64 	%p334, %rd1445, %rd1443;
	selp.u64 	%rd1446, 1, 0, %p334;
	add.s64 	%rd1447, %rd1445, %rd1442;
	setp.lt.u64 	%p335, %rd1447, %rd1445;
	selp.u64 	%rd1448, 1, 0, %p335;
	add.s64 	%rd1449, %rd1444, %rd1446;
	add.s64 	%rd1450, %rd1449, %rd1448;
	mul.lo.s64 	%rd1451, %rd91, %rd7178;
	mul.hi.u64 	%rd1452, %rd7178, %rd91;
	add.s64 	%rd1453, %rd1451, %rd1431;
	setp.lt.u64 	%p336, %rd1453, %rd1451;
	selp.u64 	%rd1454, 1, 0, %p336;
	add.s64 	%rd1455, %rd1452, %rd1454;
	mul.lo.s64 	%rd1456, %rd90, %rd7178;
	mul.hi.u64 	%rd1457, %rd7178, %rd90;
	add.s64 	%rd1458, %rd1456, %rd1439;
	setp.lt.u64 	%p337, %rd1458, %rd1456;
	selp.u64 	%rd1459, 1, 0, %p337;
	add.s64 	%rd1460, %rd1458, %rd1455;
	setp.lt.u64 	%p338, %rd1460, %rd1458;
	selp.u64 	%rd1461, 1, 0, %p338;
	add.s64 	%rd1462, %rd1457, %rd1459;
	add.s64 	%rd1463, %rd1462, %rd1461;
	mul.lo.s64 	%rd1464, %rd89, %rd7178;
	mul.hi.u64 	%rd1465, %rd7178, %rd89;
	add.s64 	%rd1466, %rd1464, %rd1447;
	setp.lt.u64 	%p339, %rd1466, %rd1464;
	selp.u64 	%rd1467, 1, 0, %p339;
	add.s64 	%rd1468, %rd1466, %rd1463;
	setp.lt.u64 	%p340, %rd1468, %rd1466;
	selp.u64 	%rd1469, 1, 0, %p340;
	add.s64 	%rd1470, %rd1465, %rd1467;
	add.s64 	%rd1471, %rd1470, %rd1469;
	mul.lo.s64 	%rd1472, %rd87, %rd7178;
	mul.hi.u64 	%rd1473, %rd7178, %rd87;
	add.s64 	%rd1474, %rd1472, %rd1450;
	setp.lt.u64 	%p341, %rd1474, %rd1472;
	selp.u64 	%rd1475, 1, 0, %p341;
	add.s64 	%rd1476, %rd1474, %rd1471;
	setp.lt.u64 	%p342, %rd1476, %rd1474;
	selp.u64 	%rd1477, 1, 0, %p342;
	add.s64 	%rd1478, %rd1473, %rd1475;
	add.s64 	%rd1479, %rd1478, %rd1477;
	mov.b64 	%rd1480, 977;
	mul.hi.u64 	%rd1481, %rd1460, %rd1480;
	mul.lo.s64 	%rd1482, %rd1468, 977;
	mul.hi.u64 	%rd1483, %rd1468, %rd1480;
	add.s64 	%rd1484, %rd1482, %rd1481;
	setp.lt.u64 	%p343, %rd1484, %rd1482;
	selp.u64 	%rd1485, 1, 0, %p343;
	add.s64 	%rd1486, %rd1483, %rd1485;
	mul.lo.s64 	%rd1487, %rd1476, 977;
	mul.hi.u64 	%rd1488, %rd1476, %rd1480;
	add.s64 	%rd1489, %rd1487, %rd1486;
	setp.lt.u64 	%p344, %rd1489, %rd1487;
	selp.u64 	%rd1490, 1, 0, %p344;
	add.s64 	%rd1491, %rd1488, %rd1490;
	mul.lo.s64 	%rd1492, %rd1479, 977;
	mul.hi.u64 	%rd1493, %rd1479, %rd1480;
	add.s64 	%rd1494, %rd1492, %rd1491;
	setp.lt.u64 	%p345, %rd1494, %rd1492;
	selp.u64 	%rd1495, 1, 0, %p345;
	add.s64 	%rd1496, %rd1493, %rd1495;
	shl.b64 	%rd1497, %rd1460, 32;
	mov.b64 	{%r33, %r34}, %rd1460;
	mov.b64 	{%r35, %r36}, %rd1468;
	mov.b64 	%rd1498, {%r34, %r35};
	mov.b64 	{%r37, %r38}, %rd1476;
	mov.b64 	%rd1499, {%r36, %r37};
	mov.b64 	{%r39, %r40}, %rd1479;
	mov.b64 	%rd1500, {%r38, %r39};
	shr.u64 	%rd1501, %rd1479, 32;
	mad.lo.s64 	%rd1502, %rd1460, 977, %rd1497;
	setp.lt.u64 	%p346, %rd1502, %rd1497;
	selp.u64 	%rd1503, 1, 0, %p346;
	add.s64 	%rd1504, %rd1498, %rd1503;
	add.s64 	%rd1505, %rd1504, %rd1484;
	setp.lt.u64 	%p347, %rd1505, %rd1498;
	setp.eq.s64 	%p348, %rd1505, %rd1498;
	and.pred  	%p349, %p346, %p348;
	or.pred  	%p350, %p347, %p349;
	selp.u64 	%rd1506, 1, 0, %p350;
	add.s64 	%rd1507, %rd1499, %rd1506;
	add.s64 	%rd1508, %rd1507, %rd1489;
	setp.lt.u64 	%p351, %rd1508, %rd1499;
	setp.eq.s64 	%p352, %rd1508, %rd1499;
	and.pred  	%p353, %p350, %p352;
	or.pred  	%p354, %p351, %p353;
	selp.u64 	%rd1509, 1, 0, %p354;
	add.s64 	%rd1510, %rd1500, %rd1509;
	add.s64 	%rd1511, %rd1510, %rd1494;
	setp.lt.u64 	%p355, %rd1511, %rd1500;
	setp.eq.s64 	%p356, %rd1511, %rd1500;
	and.pred  	%p357, %p354, %p356;
	or.pred  	%p358, %p355, %p357;
	selp.u64 	%rd1512, 1, 0, %p358;
	add.s64 	%rd1513, %rd1501, %rd1512;
	add.s64 	%rd1514, %rd1513, %rd1496;
	mad.lo.s64 	%rd7020, %rd91, %rd7181, %rd1502;
	setp.lt.u64 	%p359, %rd7020, %rd1502;
	selp.u64 	%rd1515, 1, 0, %p359;
	add.s64 	%rd1516, %rd1505, %rd1395;
	add.s64 	%rd7019, %rd1516, %rd1515;
	setp.lt.u64 	%p360, %rd7019, %rd1395;
	setp.eq.s64 	%p361, %rd7019, %rd1395;
	and.pred  	%p362, %p359, %p361;
	or.pred  	%p363, %p360, %p362;
	selp.u64 	%rd1517, 1, 0, %p363;
	add.s64 	%rd1518, %rd1508, %rd1424;
	add.s64 	%rd7018, %rd1518, %rd1517;
	setp.lt.u64 	%p364, %rd7018, %rd1424;
	setp.eq.s64 	%p365, %rd7018, %rd1424;
	and.pred  	%p366, %p363, %p365;
	or.pred  	%p367, %p364, %p366;
	selp.u64 	%rd1519, 1, 0, %p367;
	add.s64 	%rd1520, %rd1511, %rd1453;
	add.s64 	%rd7017, %rd1520, %rd1519;
	setp.lt.u64 	%p368, %rd7017, %rd1453;
	setp.eq.s64 	%p369, %rd7017, %rd1453;
	and.pred  	%p370, %p367, %p369;
	or.pred  	%p371, %p368, %p370;
	selp.u64 	%rd1521, 1, 0, %p371;
	add.s64 	%rd7012, %rd1514, %rd1521;
	setp.eq.s64 	%p372, %rd7012, 0;
	@%p372 bra 	$L__BB4_20;
	mov.u64 	%rd7014, %rd7019;
	mov.u64 	%rd7015, %rd7018;
	mov.u64 	%rd7016, %rd7017;
$L__BB4_19:
	mul.lo.s64 	%rd1523, %rd7012, 977;
	shl.b64 	%rd1524, %rd7012, 32;
	add.s64 	%rd7020, %rd1523, %rd7020;
	setp.lt.u64 	%p373, %rd7020, %rd1523;
	selp.u64 	%rd1525, 1, 0, %p373;
	add.s64 	%rd1526, %rd1524, %rd7014;
	add.s64 	%rd7019, %rd1526, %rd1525;
	setp.lt.u64 	%p374, %rd7019, %rd7014;
	setp.eq.s64 	%p375, %rd7019, %rd7014;
	and.pred  	%p376, %p373, %p375;
	or.pred  	%p377, %p374, %p376;
	selp.u64 	%rd1527, 1, 0, %p377;
	add.s64 	%rd7018, %rd7015, %rd1527;
	setp.lt.u64 	%p378, %rd7018, %rd7015;
	selp.u64 	%rd1528, 1, 0, %p378;
	add.s64 	%rd7017, %rd7016, %rd1528;
	setp.lt.u64 	%p379, %rd7017, %rd7016;
	mov.b64 	%rd7012, 1;
	mov.u64 	%rd7014, %rd7019;
	mov.u64 	%rd7015, %rd7018;
	mov.u64 	%rd7016, %rd7017;
	@%p379 bra 	$L__BB4_19;
$L__BB4_20:
	setp.lt.u64 	%p381, %rd7020, %rd1369;
	setp.lt.u64 	%p382, %rd7019, %rd61;
	setp.eq.s64 	%p383, %rd7019, %rd61;
	and.pred  	%p384, %p381, %p383;
	or.pred  	%p385, %p382, %p384;
	setp.lt.u64 	%p386, %rd7018, %rd62;
	setp.eq.s64 	%p387, %rd7018, %rd62;
	and.pred  	%p388, %p387, %p385;
	or.pred  	%p7, %p386, %p388;
	setp.lt.u64 	%p389, %rd7017, %rd63;
	mov.pred 	%p3531, 0;
	@%p389 bra 	$L__BB4_22;
	not.pred 	%p390, %p7;
	setp.ne.s64 	%p391, %rd7017, %rd63;
	or.pred  	%p3531, %p391, %p390;
$L__BB4_22:
	ld.param.u64 	%rd6979, [parallel_point_reduce_param_0];
	selp.u64 	%rd1529, 1, 0, %p7;
	ld.const.u64 	%rd110, [SECP256K1_P+24];
	add.s64 	%rd1530, %rd110, %rd1529;
	selp.b64 	%rd1531, %rd1530, 0, %p3531;
	sub.s64 	%rd111, %rd7017, %rd1531;
	ld.const.u64 	%rd112, [SECP256K1_P+8];
	setp.lt.u64 	%p392, %rd7019, %rd112;
	ld.const.u64 	%rd113, [SECP256K1_P];
	setp.lt.u64 	%p393, %rd7020, %rd113;
	setp.eq.s64 	%p394, %rd7019, %rd112;
	and.pred  	%p395, %p393, %p394;
	or.pred  	%p397, %p392, %p395;
	selp.u64 	%rd1532, 1, 0, %p397;
	ld.const.u64 	%rd114, [SECP256K1_P+16];
	add.s64 	%rd1533, %rd114, %rd1532;
	selp.b64 	%rd1534, %rd1533, 0, %p3531;
	sub.s64 	%rd115, %rd7018, %rd1534;
	selp.u64 	%rd1535, 1, 0, %p393;
	add.s64 	%rd1536, %rd112, %rd1535;
	selp.b64 	%rd1537, %rd1536, 0, %p3531;
	sub.s64 	%rd116, %rd7019, %rd1537;
	selp.b64 	%rd1538, %rd113, 0, %p3531;
	sub.s64 	%rd117, %rd7020, %rd1538;
	cvta.to.global.u64 	%rd1539, %rd6979;
	mov.u32 	%r41, %ntid.x;
	mov.u32 	%r42, %ctaid.x;
	mul.lo.s32 	%r43, %r41, %r42;
	shl.b32 	%r44, %r43, 1;
	mov.u32 	%r45, %tid.x;
	add.s32 	%r46, %r44, %r45;
	add.s32 	%r47, %r46, %r41;
	mul.wide.u32 	%rd1540, %r47, 96;
	add.s64 	%rd1541, %rd1539, %rd1540;
	ld.global.u64 	%rd1542, [%rd1541];
	mul.hi.u64 	%rd1543, %rd1542, %rd68;
	mul.lo.s64 	%rd1544, %rd67, %rd1542;
	mul.hi.u64 	%rd1545, %rd1542, %rd67;
	add.s64 	%rd1546, %rd1544, %rd1543;
	setp.lt.u64 	%p398, %rd1546, %rd1544;
	selp.u64 	%rd1547, 1, 0, %p398;
	add.s64 	%rd1548, %rd1545, %rd1547;
	mul.lo.s64 	%rd1549, %rd66, %rd1542;
	mul.hi.u64 	%rd1550, %rd1542, %rd66;
	add.s64 	%rd1551, %rd1549, %rd1548;
	setp.lt.u64 	%p399, %rd1551, %rd1549;
	selp.u64 	%rd1552, 1, 0, %p399;
	add.s64 	%rd1553, %rd1550, %rd1552;
	mul.lo.s64 	%rd1554, %rd64, %rd1542;
	mul.hi.u64 	%rd1555, %rd1542, %rd64;
	add.s64 	%rd1556, %rd1554, %rd1553;
	setp.lt.u64 	%p400, %rd1556, %rd1554;
	selp.u64 	%rd1557, 1, 0, %p400;
	add.s64 	%rd1558, %rd1555, %rd1557;
	ld.global.u64 	%rd1559, [%rd1541+8];
	mul.lo.s64 	%rd1560, %rd68, %rd1559;
	mul.hi.u64 	%rd1561, %rd1559, %rd68;
	add.s64 	%rd1562, %rd1560, %rd1546;
	setp.lt.u64 	%p401, %rd1562, %rd1560;
	selp.u64 	%rd1563, 1, 0, %p401;
	add.s64 	%rd1564, %rd1561, %rd1563;
	mul.lo.s64 	%rd1565, %rd67, %rd1559;
	mul.hi.u64 	%rd1566, %rd1559, %rd67;
	add.s64 	%rd1567, %rd1565, %rd1551;
	setp.lt.u64 	%p402, %rd1567, %rd1565;
	selp.u64 	%rd1568, 1, 0, %p402;
	add.s64 	%rd1569, %rd1567, %rd1564;
	setp.lt.u64 	%p403, %rd1569, %rd1567;
	selp.u64 	%rd1570, 1, 0, %p403;
	add.s64 	%rd1571, %rd1566, %rd1568;
	add.s64 	%rd1572, %rd1571, %rd1570;
	mul.lo.s64 	%rd1573, %rd66, %rd1559;
	mul.hi.u64 	%rd1574, %rd1559, %rd66;
	add.s64 	%rd1575, %rd1573, %rd1556;
	setp.lt.u64 	%p404, %rd1575, %rd1573;
	selp.u64 	%rd1576, 1, 0, %p404;
	add.s64 	%rd1577, %rd1575, %rd1572;
	setp.lt.u64 	%p405, %rd1577, %rd1575;
	selp.u64 	%rd1578, 1, 0, %p405;
	add.s64 	%rd1579, %rd1574, %rd1576;
	add.s64 	%rd1580, %rd1579, %rd1578;
	mul.lo.s64 	%rd1581, %rd64, %rd1559;
	mul.hi.u64 	%rd1582, %rd1559, %rd64;
	add.s64 	%rd1583, %rd1581, %rd1558;
	setp.lt.u64 	%p406, %rd1583, %rd1581;
	selp.u64 	%rd1584, 1, 0, %p406;
	add.s64 	%rd1585, %rd1583, %rd1580;
	setp.lt.u64 	%p407, %rd1585, %rd1583;
	selp.u64 	%rd1586, 1, 0, %p407;
	add.s64 	%rd1587, %rd1582, %rd1584;
	add.s64 	%rd1588, %rd1587, %rd1586;
	ld.global.u64 	%rd1589, [%rd1541+16];
	mul.lo.s64 	%rd1590, %rd68, %rd1589;
	mul.hi.u64 	%rd1591, %rd1589, %rd68;
	add.s64 	%rd1592, %rd1590, %rd1569;
	setp.lt.u64 	%p408, %rd1592, %rd1590;
	selp.u64 	%rd1593, 1, 0, %p408;
	add.s64 	%rd1594, %rd1591, %rd1593;
	mul.lo.s64 	%rd1595, %rd67, %rd1589;
	mul.hi.u64 	%rd1596, %rd1589, %rd67;
	add.s64 	%rd1597, %rd1595, %rd1577;
	setp.lt.u64 	%p409, %rd1597, %rd1595;
	selp.u64 	%rd1598, 1, 0, %p409;
	add.s64 	%rd1599, %rd1597, %rd1594;
	setp.lt.u64 	%p410, %rd1599, %rd1597;
	selp.u64 	%rd1600, 1, 0, %p410;
	add.s64 	%rd1601, %rd1596, %rd1598;
	add.s64 	%rd1602, %rd1601, %rd1600;
	mul.lo.s64 	%rd1603, %rd66, %rd1589;
	mul.hi.u64 	%rd1604, %rd1589, %rd66;
	add.s64 	%rd1605, %rd1603, %rd1585;
	setp.lt.u64 	%p411, %rd1605, %rd1603;
	selp.u64 	%rd1606, 1, 0, %p411;
	add.s64 	%rd1607, %rd1605, %rd1602;
	setp.lt.u64 	%p412, %rd1607, %rd1605;
	selp.u64 	%rd1608, 1, 0, %p412;
	add.s64 	%rd1609, %rd1604, %rd1606;
	add.s64 	%rd1610, %rd1609, %rd1608;
	mul.lo.s64 	%rd1611, %rd64, %rd1589;
	mul.hi.u64 	%rd1612, %rd1589, %rd64;
	add.s64 	%rd1613, %rd1611, %rd1588;
	setp.lt.u64 	%p413, %rd1613, %rd1611;
	selp.u64 	%rd1614, 1, 0, %p413;
	add.s64 	%rd1615, %rd1613, %rd1610;
	setp.lt.u64 	%p414, %rd1615, %rd1613;
	selp.u64 	%rd1616, 1, 0, %p414;
	add.s64 	%rd1617, %rd1612, %rd1614;
	add.s64 	%rd1618, %rd1617, %rd1616;
	ld.global.u64 	%rd1619, [%rd1541+24];
	mul.lo.s64 	%rd1620, %rd68, %rd1619;
	mul.hi.u64 	%rd1621, %rd1619, %rd68;
	add.s64 	%rd1622, %rd1620, %rd1599;
	setp.lt.u64 	%p415, %rd1622, %rd1620;
	selp.u64 	%rd1623, 1, 0, %p415;
	add.s64 	%rd1624, %rd1621, %rd1623;
	mul.lo.s64 	%rd1625, %rd67, %rd1619;
	mul.hi.u64 	%rd1626, %rd1619, %rd67;
	add.s64 	%rd1627, %rd1625, %rd1607;
	setp.lt.u64 	%p416, %rd1627, %rd1625;
	selp.u64 	%rd1628, 1, 0, %p416;
	add.s64 	%rd1629, %rd1627, %rd1624;
	setp.lt.u64 	%p417, %rd1629, %rd1627;
	selp.u64 	%rd1630, 1, 0, %p417;
	add.s64 	%rd1631, %rd1626, %rd1628;
	add.s64 	%rd1632, %rd1631, %rd1630;
	mul.lo.s64 	%rd1633, %rd66, %rd1619;
	mul.hi.u64 	%rd1634, %rd1619, %rd66;
	add.s64 	%rd1635, %rd1633, %rd1615;
	setp.lt.u64 	%p418, %rd1635, %rd1633;
	selp.u64 	%rd1636, 1, 0, %p418;
	add.s64 	%rd1637, %rd1635, %rd1632;
	setp.lt.u64 	%p419, %rd1637, %rd1635;
	selp.u64 	%rd1638, 1, 0, %p419;
	add.s64 	%rd1639, %rd1634, %rd1636;
	add.s64 	%rd1640, %rd1639, %rd1638;
	mul.lo.s64 	%rd1641, %rd64, %rd1619;
	mul.hi.u64 	%rd1642, %rd1619, %rd64;
	add.s64 	%rd1643, %rd1641, %rd1618;
	setp.lt.u64 	%p420, %rd1643, %rd1641;
	selp.u64 	%rd1644, 1, 0, %p420;
	add.s64 	%rd1645, %rd1643, %rd1640;
	setp.lt.u64 	%p421, %rd1645, %rd1643;
	selp.u64 	%rd1646, 1, 0, %p421;
	add.s64 	%rd1647, %rd1642, %rd1644;
	add.s64 	%rd1648, %rd1647, %rd1646;
	mov.b64 	%rd1649, 977;
	mul.hi.u64 	%rd1650, %rd1629, %rd1649;
	mul.lo.s64 	%rd1651, %rd1637, 977;
	mul.hi.u64 	%rd1652, %rd1637, %rd1649;
	add.s64 	%rd1653, %rd1651, %rd1650;
	setp.lt.u64 	%p422, %rd1653, %rd1651;
	selp.u64 	%rd1654, 1, 0, %p422;
	add.s64 	%rd1655, %rd1652, %rd1654;
	mul.lo.s64 	%rd1656, %rd1645, 977;
	mul.hi.u64 	%rd1657, %rd1645, %rd1649;
	add.s64 	%rd1658, %rd1656, %rd1655;
	setp.lt.u64 	%p423, %rd1658, %rd1656;
	selp.u64 	%rd1659, 1, 0, %p423;
	add.s64 	%rd1660, %rd1657, %rd1659;
	mul.lo.s64 	%rd1661, %rd1648, 977;
	mul.hi.u64 	%rd1662, %rd1648, %rd1649;
	add.s64 	%rd1663, %rd1661, %rd1660;
	setp.lt.u64 	%p424, %rd1663, %rd1661;
	selp.u64 	%rd1664, 1, 0, %p424;
	add.s64 	%rd1665, %rd1662, %rd1664;
	shl.b64 	%rd1666, %rd1629, 32;
	mov.b64 	{%r48, %r49}, %rd1629;
	mov.b64 	{%r50, %r51}, %rd1637;
	mov.b64 	%rd1667, {%r49, %r50};
	mov.b64 	{%r52, %r53}, %rd1645;
	mov.b64 	%rd1668, {%r51, %r52};
	mov.b64 	{%r54, %r55}, %rd1648;
	mov.b64 	%rd1669, {%r53, %r54};
	shr.u64 	%rd1670, %rd1648, 32;
	mad.lo.s64 	%rd1671, %rd1629, 977, %rd1666;
	setp.lt.u64 	%p425, %rd1671, %rd1666;
	selp.u64 	%rd1672, 1, 0, %p425;
	add.s64 	%rd1673, %rd1667, %rd1672;
	add.s64 	%rd1674, %rd1673, %rd1653;
	setp.lt.u64 	%p426, %rd1674, %rd1667;
	setp.eq.s64 	%p427, %rd1674, %rd1667;
	and.pred  	%p428, %p425, %p427;
	or.pred  	%p429, %p426, %p428;
	selp.u64 	%rd1675, 1, 0, %p429;
	add.s64 	%rd1676, %rd1668, %rd1675;
	add.s64 	%rd1677, %rd1676, %rd1658;
	setp.lt.u64 	%p430, %rd1677, %rd1668;
	setp.eq.s64 	%p431, %rd1677, %rd1668;
	and.pred  	%p432, %p429, %p431;
	or.pred  	%p433, %p430, %p432;
	selp.u64 	%rd1678, 1, 0, %p433;
	add.s64 	%rd1679, %rd1669, %rd1678;
	add.s64 	%rd1680, %rd1679, %rd1663;
	setp.lt.u64 	%p434, %rd1680, %rd1669;
	setp.eq.s64 	%p435, %rd1680, %rd1669;
	and.pred  	%p436, %p433, %p435;
	or.pred  	%p437, %p434, %p436;
	selp.u64 	%rd1681, 1, 0, %p437;
	add.s64 	%rd1682, %rd1670, %rd1681;
	add.s64 	%rd1683, %rd1682, %rd1665;
	mad.lo.s64 	%rd7029, %rd68, %rd1542, %rd1671;
	setp.lt.u64 	%p438, %rd7029, %rd1671;
	selp.u64 	%rd1684, 1, 0, %p438;
	add.s64 	%rd1685, %rd1674, %rd1562;
	add.s64 	%rd7028, %rd1685, %rd1684;
	setp.lt.u64 	%p439, %rd7028, %rd1562;
	setp.eq.s64 	%p440, %rd7028, %rd1562;
	and.pred  	%p441, %p438, %p440;
	or.pred  	%p442, %p439, %p441;
	selp.u64 	%rd1686, 1, 0, %p442;
	add.s64 	%rd1687, %rd1677, %rd1592;
	add.s64 	%rd7027, %rd1687, %rd1686;
	setp.lt.u64 	%p443, %rd7027, %rd1592;
	setp.eq.s64 	%p444, %rd7027, %rd1592;
	and.pred  	%p445, %p442, %p444;
	or.pred  	%p446, %p443, %p445;
	selp.u64 	%rd1688, 1, 0, %p446;
	add.s64 	%rd1689, %rd1680, %rd1622;
	add.s64 	%rd7026, %rd1689, %rd1688;
	setp.lt.u64 	%p447, %rd7026, %rd1622;
	setp.eq.s64 	%p448, %rd7026, %rd1622;
	and.pred  	%p449, %p446, %p448;
	or.pred  	%p450, %p447, %p449;
	selp.u64 	%rd1690, 1, 0, %p450;
	add.s64 	%rd7021, %rd1683, %rd1690;
	setp.eq.s64 	%p451, %rd7021, 0;
	@%p451 bra 	$L__BB4_25;
	mov.u64 	%rd7023, %rd7028;
	mov.u64 	%rd7024, %rd7027;
	mov.u64 	%rd7025, %rd7026;
$L__BB4_24:
	mul.lo.s64 	%rd1692, %rd7021, 977;
	shl.b64 	%rd1693, %rd7021, 32;
	add.s64 	%rd7029, %rd1692, %rd7029;
	setp.lt.u64 	%p452, %rd7029, %rd1692;
	selp.u64 	%rd1694, 1, 0, %p452;
	add.s64 	%rd1695, %rd1693, %rd7023;
	add.s64 	%rd7028, %rd1695, %rd1694;
	setp.lt.u64 	%p453, %rd7028, %rd7023;
	setp.eq.s64 	%p454, %rd7028, %rd7023;
	and.pred  	%p455, %p452, %p454;
	or.pred  	%p456, %p453, %p455;
	selp.u64 	%rd1696, 1, 0, %p456;
	add.s64 	%rd7027, %rd7024, %rd1696;
	setp.lt.u64 	%p457, %rd7027, %rd7024;
	selp.u64 	%rd1697, 1, 0, %p457;
	add.s64 	%rd7026, %rd7025, %rd1697;
	setp.lt.u64 	%p458, %rd7026, %rd7025;
	mov.b64 	%rd7021, 1;
	mov.u64 	%rd7023, %rd7028;
	mov.u64 	%rd7024, %rd7027;
	mov.u64 	%rd7025, %rd7026;
	@%p458 bra 	$L__BB4_24;
$L__BB4_25:
	setp.lt.u64 	%p460, %rd7029, %rd113;
	setp.lt.u64 	%p461, %rd7028, %rd112;
	setp.eq.s64 	%p462, %rd7028, %rd112;
	and.pred  	%p463, %p460, %p462;
	or.pred  	%p464, %p461, %p463;
	setp.lt.u64 	%p465, %rd7027, %rd114;
	setp.eq.s64 	%p466, %rd7027, %rd114;
	and.pred  	%p467, %p466, %p464;
	or.pred  	%p10, %p465, %p467;
	setp.lt.u64 	%p468, %rd7026, %rd110;
	mov.pred 	%p3532, 0;
	@%p468 bra 	$L__BB4_27;
	not.pred 	%p469, %p10;
	setp.ne.s64 	%p470, %rd7026, %rd110;
	or.pred  	%p3532, %p470, %p469;
$L__BB4_27:
	selp.u64 	%rd1698, 1, 0, %p10;
	ld.const.u64 	%rd136, [SECP256K1_P+24];
	add.s64 	%rd1699, %rd136, %rd1698;
	selp.b64 	%rd1700, %rd1699, 0, %p3532;
	sub.s64 	%rd137, %rd7026, %rd1700;
	ld.const.u64 	%rd138, [SECP256K1_P+8];
	setp.lt.u64 	%p471, %rd7028, %rd138;
	ld.const.u64 	%rd139, [SECP256K1_P];
	setp.lt.u64 	%p472, %rd7029, %rd139;
	setp.eq.s64 	%p473, %rd7028, %rd138;
	and.pred  	%p474, %p472, %p473;
	or.pred  	%p476, %p471, %p474;
	selp.u64 	%rd1701, 1, 0, %p476;
	ld.const.u64 	%rd140, [SECP256K1_P+16];
	add.s64 	%rd1702, %rd140, %rd1701;
	selp.b64 	%rd1703, %rd1702, 0, %p3532;
	sub.s64 	%rd141, %rd7027, %rd1703;
	selp.u64 	%rd1704, 1, 0, %p472;
	add.s64 	%rd1705, %rd138, %rd1704;
	selp.b64 	%rd1706, %rd1705, 0, %p3532;
	sub.s64 	%rd142, %rd7028, %rd1706;
	selp.b64 	%rd1707, %rd139, 0, %p3532;
	sub.s64 	%rd143, %rd7029, %rd1707;
	mul.hi.u64 	%rd1708, %rd7177, %rd39;
	mul.lo.s64 	%rd1709, %rd40, %rd7177;
	mul.hi.u64 	%rd1710, %rd7177, %rd40;
	add.s64 	%rd1711, %rd1709, %rd1708;
	setp.lt.u64 	%p477, %rd1711, %rd1709;
	selp.u64 	%rd1712, 1, 0, %p477;
	add.s64 	%rd1713, %rd1710, %rd1712;
	mul.lo.s64 	%rd1714, %rd41, %rd7177;
	mul.hi.u64 	%rd1715, %rd7177, %rd41;
	add.s64 	%rd1716, %rd1714, %rd1713;
	setp.lt.u64 	%p478, %rd1716, %rd1714;
	selp.u64 	%rd1717, 1, 0, %p478;
	add.s64 	%rd1718, %rd1715, %rd1717;
	mul.lo.s64 	%rd1719, %rd42, %rd7177;
	mul.hi.u64 	%rd1720, %rd7177, %rd42;
	add.s64 	%rd1721, %rd1719, %rd1718;
	setp.lt.u64 	%p479, %rd1721, %rd1719;
	selp.u64 	%rd1722, 1, 0, %p479;
	add.s64 	%rd1723, %rd1720, %rd1722;
	mul.lo.s64 	%rd1724, %rd39, %rd7176;
	mul.hi.u64 	%rd1725, %rd7176, %rd39;
	add.s64 	%rd1726, %rd1724, %rd1711;
	setp.lt.u64 	%p480, %rd1726, %rd1724;
	selp.u64 	%rd1727, 1, 0, %p480;
	add.s64 	%rd1728, %rd1725, %rd1727;
	mul.lo.s64 	%rd1729, %rd40, %rd7176;
	mul.hi.u64 	%rd1730, %rd7176, %rd40;
	add.s64 	%rd1731, %rd1729, %rd1716;
	setp.lt.u64 	%p481, %rd1731, %rd1729;
	selp.u64 	%rd1732, 1, 0, %p481;
	add.s64 	%rd1733, %rd1731, %rd1728;
	setp.lt.u64 	%p482, %rd1733, %rd1731;
	selp.u64 	%rd1734, 1, 0, %p482;
	add.s64 	%rd1735, %rd1730, %rd1732;
	add.s64 	%rd1736, %rd1735, %rd1734;
	mul.lo.s64 	%rd1737, %rd41, %rd7176;
	mul.hi.u64 	%rd1738, %rd7176, %rd41;
	add.s64 	%rd1739, %rd1737, %rd1721;
	setp.lt.u64 	%p483, %rd1739, %rd1737;
	selp.u64 	%rd1740, 1, 0, %p483;
	add.s64 	%rd1741, %rd1739, %rd1736;
	setp.lt.u64 	%p484, %rd1741, %rd1739;
	selp.u64 	%rd1742, 1, 0, %p484;
	add.s64 	%rd1743, %rd1738, %rd1740;
	add.s64 	%rd1744, %rd1743, %rd1742;
	mul.lo.s64 	%rd1745, %rd42, %rd7176;
	mul.hi.u64 	%rd1746, %rd7176, %rd42;
	add.s64 	%rd1747, %rd1745, %rd1723;
	setp.lt.u64 	%p485, %rd1747, %rd1745;
	selp.u64 	%rd1748, 1, 0, %p485;
	add.s64 	%rd1749, %rd1747, %rd1744;
	setp.lt.u64 	%p486, %rd1749, %rd1747;
	selp.u64 	%rd1750, 1, 0, %p486;
	add.s64 	%rd1751, %rd1746, %rd1748;
	add.s64 	%rd1752, %rd1751, %rd1750;
	mul.lo.s64 	%rd1753, %rd39, %rd7175;
	mul.hi.u64 	%rd1754, %rd7175, %rd39;
	add.s64 	%rd1755, %rd1753, %rd1733;
	setp.lt.u64 	%p487, %rd1755, %rd1753;
	selp.u64 	%rd1756, 1, 0, %p487;
	add.s64 	%rd1757, %rd1754, %rd1756;
	mul.lo.s64 	%rd1758, %rd40, %rd7175;
	mul.hi.u64 	%rd1759, %rd7175, %rd40;
	add.s64 	%rd1760, %rd1758, %rd1741;
	setp.lt.u64 	%p488, %rd1760, %rd1758;
	selp.u64 	%rd1761, 1, 0, %p488;
	add.s64 	%rd1762, %rd1760, %rd1757;
	setp.lt.u64 	%p489, %rd1762, %rd1760;
	selp.u64 	%rd1763, 1, 0, %p489;
	add.s64 	%rd1764, %rd1759, %rd1761;
	add.s64 	%rd1765, %rd1764, %rd1763;
	mul.lo.s64 	%rd1766, %rd41, %rd7175;
	mul.hi.u64 	%rd1767, %rd7175, %rd41;
	add.s64 	%rd1768, %rd1766, %rd1749;
	setp.lt.u64 	%p490, %rd1768, %rd1766;
	selp.u64 	%rd1769, 1, 0, %p490;
	add.s64 	%rd1770, %rd1768, %rd1765;
	setp.lt.u64 	%p491, %rd1770, %rd1768;
	selp.u64 	%rd1771, 1, 0, %p491;
	add.s64 	%rd1772, %rd1767, %rd1769;
	add.s64 	%rd1773, %rd1772, %rd1771;
	mul.lo.s64 	%rd1774, %rd42, %rd7175;
	mul.hi.u64 	%rd1775, %rd7175, %rd42;
	add.s64 	%rd1776, %rd1774, %rd1752;
	setp.lt.u64 	%p492, %rd1776, %rd1774;
	selp.u64 	%rd1777, 1, 0, %p492;
	add.s64 	%rd1778, %rd1776, %rd1773;
	setp.lt.u64 	%p493, %rd1778, %rd1776;
	selp.u64 	%rd1779, 1, 0, %p493;
	add.s64 	%rd1780, %rd1775, %rd1777;
	add.s64 	%rd1781, %rd1780, %rd1779;
	mul.lo.s64 	%rd1782, %rd39, %rd7174;
	mul.hi.u64 	%rd1783, %rd7174, %rd39;
	add.s64 	%rd1784, %rd1782, %rd1762;
	setp.lt.u64 	%p494, %rd1784, %rd1782;
	selp.u64 	%rd1785, 1, 0, %p494;
	add.s64 	%rd1786, %rd1783, %rd1785;
	mul.lo.s64 	%rd1787, %rd40, %rd7174;
	mul.hi.u64 	%rd1788, %rd7174, %rd40;
	add.s64 	%rd1789, %rd1787, %rd1770;
	setp.lt.u64 	%p495, %rd1789, %rd1787;
	selp.u64 	%rd1790, 1, 0, %p495;
	add.s64 	%rd1791, %rd1789, %rd1786;
	setp.lt.u64 	%p496, %rd1791, %rd1789;
	selp.u64 	%rd1792, 1, 0, %p496;
	add.s64 	%rd1793, %rd1788, %rd1790;
	add.s64 	%rd1794, %rd1793, %rd1792;
	mul.lo.s64 	%rd1795, %rd41, %rd7174;
	mul.hi.u64 	%rd1796, %rd7174, %rd41;
	add.s64 	%rd1797, %rd1795, %rd1778;
	setp.lt.u64 	%p497, %rd1797, %rd1795;
	selp.u64 	%rd1798, 1, 0, %p497;
	add.s64 	%rd1799, %rd1797, %rd1794;
	setp.lt.u64 	%p498, %rd1799, %rd1797;
	selp.u64 	%rd1800, 1, 0, %p498;
	add.s64 	%rd1801, %rd1796, %rd1798;
	add.s64 	%rd1802, %rd1801, %rd1800;
	mul.lo.s64 	%rd1803, %rd42, %rd7174;
	mul.hi.u64 	%rd1804, %rd7174, %rd42;
	add.s64 	%rd1805, %rd1803, %rd1781;
	setp.lt.u64 	%p499, %rd1805, %rd1803;
	selp.u64 	%rd1806, 1, 0, %p499;
	add.s64 	%rd1807, %rd1805, %rd1802;
	setp.lt.u64 	%p500, %rd1807, %rd1805;
	selp.u64 	%rd1808, 1, 0, %p500;
	add.s64 	%rd1809, %rd1804, %rd1806;
	add.s64 	%rd1810, %rd1809, %rd1808;
	mov.b64 	%rd1811, 977;
	mul.hi.u64 	%rd1812, %rd1791, %rd1811;
	mul.lo.s64 	%rd1813, %rd1799, 977;
	mul.hi.u64 	%rd1814, %rd1799, %rd1811;
	add.s64 	%rd1815, %rd1813, %rd1812;
	setp.lt.u64 	%p501, %rd1815, %rd1813;
	selp.u64 	%rd1816, 1, 0, %p501;
	add.s64 	%rd1817, %rd1814, %rd1816;
	mul.lo.s64 	%rd1818, %rd1807, 977;
	mul.hi.u64 	%rd1819, %rd1807, %rd1811;
	add.s64 	%rd1820, %rd1818, %rd1817;
	setp.lt.u64 	%p502, %rd1820, %rd1818;
	selp.u64 	%rd1821, 1, 0, %p502;
	add.s64 	%rd1822, %rd1819, %rd1821;
	mul.lo.s64 	%rd1823, %rd1810, 977;
	mul.hi.u64 	%rd1824, %rd1810, %rd1811;
	add.s64 	%rd1825, %rd1823, %rd1822;
	setp.lt.u64 	%p503, %rd1825, %rd1823;
	selp.u64 	%rd1826, 1, 0, %p503;
	add.s64 	%rd1827, %rd1824, %rd1826;
	shl.b64 	%rd1828, %rd1791, 32;
	mov.b64 	{%r56, %r57}, %rd1791;
	mov.b64 	{%r58, %r59}, %rd1799;
	mov.b64 	%rd1829, {%r57, %r58};
	mov.b64 	{%r60, %r61}, %rd1807;
	mov.b64 	%rd1830, {%r59, %r60};
	mov.b64 	{%r62, %r63}, %rd1810;
	mov.b64 	%rd1831, {%r61, %r62};
	shr.u64 	%rd1832, %rd1810, 32;
	mad.lo.s64 	%rd1833, %rd1791, 977, %rd1828;
	setp.lt.u64 	%p504, %rd1833, %rd1828;
	selp.u64 	%rd1834, 1, 0, %p504;
	add.s64 	%rd1835, %rd1829, %rd1834;
	add.s64 	%rd1836, %rd1835, %rd1815;
	setp.lt.u64 	%p505, %rd1836, %rd1829;
	setp.eq.s64 	%p506, %rd1836, %rd1829;
	and.pred  	%p507, %p504, %p506;
	or.pred  	%p508, %p505, %p507;
	selp.u64 	%rd1837, 1, 0, %p508;
	add.s64 	%rd1838, %rd1830, %rd1837;
	add.s64 	%rd1839, %rd1838, %rd1820;
	setp.lt.u64 	%p509, %rd1839, %rd1830;
	setp.eq.s64 	%p510, %rd1839, %rd1830;
	and.pred  	%p511, %p508, %p510;
	or.pred  	%p512, %p509, %p511;
	selp.u64 	%rd1840, 1, 0, %p512;
	add.s64 	%rd1841, %rd1831, %rd1840;
	add.s64 	%rd1842, %rd1841, %rd1825;
	setp.lt.u64 	%p513, %rd1842, %rd1831;
	setp.eq.s64 	%p514, %rd1842, %rd1831;
	and.pred  	%p515, %p512, %p514;
	or.pred  	%p516, %p513, %p515;
	selp.u64 	%rd1843, 1, 0, %p516;
	add.s64 	%rd1844, %rd1832, %rd1843;
	add.s64 	%rd1845, %rd1844, %rd1827;
	mad.lo.s64 	%rd7038, %rd39, %rd7177, %rd1833;
	setp.lt.u64 	%p517, %rd7038, %rd1833;
	selp.u64 	%rd1846, 1, 0, %p517;
	add.s64 	%rd1847, %rd1836, %rd1726;
	add.s64 	%rd7037, %rd1847, %rd1846;
	setp.lt.u64 	%p518, %rd7037, %rd1726;
	setp.eq.s64 	%p519, %rd7037, %rd1726;
	and.pred  	%p520, %p517, %p519;
	or.pred  	%p521, %p518, %p520;
	selp.u64 	%rd1848, 1, 0, %p521;
	add.s64 	%rd1849, %rd1839, %rd1755;
	add.s64 	%rd7036, %rd1849, %rd1848;
	setp.lt.u64 	%p522, %rd7036, %rd1755;
	setp.eq.s64 	%p523, %rd7036, %rd1755;
	and.pred  	%p524, %p521, %p523;
	or.pred  	%p525, %p522, %p524;
	selp.u64 	%rd1850, 1, 0, %p525;
	add.s64 	%rd1851, %rd1842, %rd1784;
	add.s64 	%rd7035, %rd1851, %rd1850;
	setp.lt.u64 	%p526, %rd7035, %rd1784;
	setp.eq.s64 	%p527, %rd7035, %rd1784;
	and.pred  	%p528, %p525, %p527;
	or.pred  	%p529, %p526, %p528;
	selp.u64 	%rd1852, 1, 0, %p529;
	add.s64 	%rd7030, %rd1845, %rd1852;
	setp.eq.s64 	%p530, %rd7030, 0;
	@%p530 bra 	$L__BB4_30;
	mov.u64 	%rd7032, %rd7037;
	mov.u64 	%rd7033, %rd7036;
	mov.u64 	%rd7034, %rd7035;
$L__BB4_29:
	mul.lo.s64 	%rd1854, %rd7030, 977;
	shl.b64 	%rd1855, %rd7030, 32;
	add.s64 	%rd7038, %rd1854, %rd7038;
	setp.lt.u64 	%p531, %rd7038, %rd1854;
	selp.u64 	%rd1856, 1, 0, %p531;
	add.s64 	%rd1857, %rd1855, %rd7032;
	add.s64 	%rd7037, %rd1857, %rd1856;
	setp.lt.u64 	%p532, %rd7037, %rd7032;
	setp.eq.s64 	%p533, %rd7037, %rd7032;
	and.pred  	%p534, %p531, %p533;
	or.pred  	%p535, %p532, %p534;
	selp.u64 	%rd1858, 1, 0, %p535;
	add.s64 	%rd7036, %rd7033, %rd1858;
	setp.lt.u64 	%p536, %rd7036, %rd7033;
	selp.u64 	%rd1859, 1, 0, %p536;
	add.s64 	%rd7035, %rd7034, %rd1859;
	setp.lt.u64 	%p537, %rd7035, %rd7034;
	mov.b64 	%rd7030, 1;
	mov.u64 	%rd7032, %rd7037;
	mov.u64 	%rd7033, %rd7036;
	mov.u64 	%rd7034, %rd7035;
	@%p537 bra 	$L__BB4_29;
$L__BB4_30:
	setp.lt.u64 	%p539, %rd7038, %rd139;
	setp.lt.u64 	%p540, %rd7037, %rd138;
	setp.eq.s64 	%p541, %rd7037, %rd138;
	and.pred  	%p542, %p539, %p541;
	or.pred  	%p543, %p540, %p542;
	setp.lt.u64 	%p544, %rd7036, %rd140;
	setp.eq.s64 	%p545, %rd7036, %rd140;
	and.pred  	%p546, %p545, %p543;
	or.pred  	%p13, %p544, %p546;
	setp.lt.u64 	%p547, %rd7035, %rd136;
	mov.pred 	%p3533, 0;
	@%p547 bra 	$L__BB4_32;
	not.pred 	%p548, %p13;
	setp.ne.s64 	%p549, %rd7035, %rd136;
	or.pred  	%p3533, %p549, %p548;
$L__BB4_32:
	selp.u64 	%rd1860, 1, 0, %p13;
	ld.const.u64 	%rd162, [SECP256K1_P+24];
	add.s64 	%rd1861, %rd162, %rd1860;
	selp.b64 	%rd1862, %rd1861, 0, %p3533;
	sub.s64 	%rd1863, %rd7035, %rd1862;
	ld.const.u64 	%rd163, [SECP256K1_P+8];
	setp.lt.u64 	%p550, %rd7037, %rd163;
	ld.const.u64 	%rd164, [SECP256K1_P];
	setp.lt.u64 	%p551, %rd7038, %rd164;
	setp.eq.s64 	%p552, %rd7037, %rd163;
	and.pred  	%p553, %p551, %p552;
	or.pred  	%p555, %p550, %p553;
	selp.u64 	%rd1864, 1, 0, %p555;
	ld.const.u64 	%rd165, [SECP256K1_P+16];
	add.s64 	%rd1865, %rd165, %rd1864;
	selp.b64 	%rd1866, %rd1865, 0, %p3533;
	sub.s64 	%rd1867, %rd7036, %rd1866;
	selp.u64 	%rd1868, 1, 0, %p551;
	add.s64 	%rd1869, %rd163, %rd1868;
	selp.b64 	%rd1870, %rd1869, 0, %p3533;
	sub.s64 	%rd1871, %rd7037, %rd1870;
	selp.b64 	%rd1872, %rd164, 0, %p3533;
	sub.s64 	%rd1873, %rd7038, %rd1872;
	mul.hi.u64 	%rd1874, %rd1873, %rd91;
	mul.lo.s64 	%rd1875, %rd90, %rd1873;
	mul.hi.u64 	%rd1876, %rd1873, %rd90;
	add.s64 	%rd1877, %rd1875, %rd1874;
	setp.lt.u64 	%p556, %rd1877, %rd1875;
	selp.u64 	%rd1878, 1, 0, %p556;
	add.s64 	%rd1879, %rd1876, %rd1878;
	mul.lo.s64 	%rd1880, %rd89, %rd1873;
	mul.hi.u64 	%rd1881, %rd1873, %rd89;
	add.s64 	%rd1882, %rd1880, %rd1879;
	setp.lt.u64 	%p557, %rd1882, %rd1880;
	selp.u64 	%rd1883, 1, 0, %p557;
	add.s64 	%rd1884, %rd1881, %rd1883;
	mul.lo.s64 	%rd1885, %rd87, %rd1873;
	mul.hi.u64 	%rd1886, %rd1873, %rd87;
	add.s64 	%rd1887, %rd1885, %rd1884;
	setp.lt.u64 	%p558, %rd1887, %rd1885;
	selp.u64 	%rd1888, 1, 0, %p558;
	add.s64 	%rd1889, %rd1886, %rd1888;
	mul.lo.s64 	%rd1890, %rd91, %rd1871;
	mul.hi.u64 	%rd1891, %rd1871, %rd91;
	add.s64 	%rd1892, %rd1890, %rd1877;
	setp.lt.u64 	%p559, %rd1892, %rd1890;
	selp.u64 	%rd1893, 1, 0, %p559;
	add.s64 	%rd1894, %rd1891, %rd1893;
	mul.lo.s64 	%rd1895, %rd90, %rd1871;
	mul.hi.u64 	%rd1896, %rd1871, %rd90;
	add.s64 	%rd1897, %rd1895, %rd1882;
	setp.lt.u64 	%p560, %rd1897, %rd1895;
	selp.u64 	%rd1898, 1, 0, %p560;
	add.s64 	%rd1899, %rd1897, %rd1894;
	setp.lt.u64 	%p561, %rd1899, %rd1897;
	selp.u64 	%rd1900, 1, 0, %p561;
	add.s64 	%rd1901, %rd1896, %rd1898;
	add.s64 	%rd1902, %rd1901, %rd1900;
	mul.lo.s64 	%rd1903, %rd89, %rd1871;
	mul.hi.u64 	%rd1904, %rd1871, %rd89;
	add.s64 	%rd1905, %rd1903, %rd1887;
	setp.lt.u64 	%p562, %rd1905, %rd1903;
	selp.u64 	%rd1906, 1, 0, %p562;
	add.s64 	%rd1907, %rd1905, %rd1902;
	setp.lt.u64 	%p563, %rd1907, %rd1905;
	selp.u64 	%rd1908, 1, 0, %p563;
	add.s64 	%rd1909, %rd1904, %rd1906;
	add.s64 	%rd1910, %rd1909, %rd1908;
	mul.lo.s64 	%rd1911, %rd87, %rd1871;
	mul.hi.u64 	%rd1912, %rd1871, %rd87;
	add.s64 	%rd1913, %rd1911, %rd1889;
	setp.lt.u64 	%p564, %rd1913, %rd1911;
	selp.u64 	%rd1914, 1, 0, %p564;
	add.s64 	%rd1915, %rd1913, %rd1910;
	setp.lt.u64 	%p565, %rd1915, %rd1913;
	selp.u64 	%rd1916, 1, 0, %p565;
	add.s64 	%rd1917, %rd1912, %rd1914;
	add.s64 	%rd1918, %rd1917, %rd1916;
	mul.lo.s64 	%rd1919, %rd91, %rd1867;
	mul.hi.u64 	%rd1920, %rd1867, %rd91;
	add.s64 	%rd1921, %rd1919, %rd1899;
	setp.lt.u64 	%p566, %rd1921, %rd1919;
	selp.u64 	%rd1922, 1, 0, %p566;
	add.s64 	%rd1923, %rd1920, %rd1922;
	mul.lo.s64 	%rd1924, %rd90, %rd1867;
	mul.hi.u64 	%rd1925, %rd1867, %rd90;
	add.s64 	%rd1926, %rd1924, %rd1907;
	setp.lt.u64 	%p567, %rd1926, %rd1924;
	selp.u64 	%rd1927, 1, 0, %p567;
	add.s64 	%rd1928, %rd1926, %rd1923;
	setp.lt.u64 	%p568, %rd1928, %rd1926;
	selp.u64 	%rd1929, 1, 0, %p568;
	add.s64 	%rd1930, %rd1925, %rd1927;
	add.s64 	%rd1931, %rd1930, %rd1929;
	mul.lo.s64 	%rd1932, %rd89, %rd1867;
	mul.hi.u64 	%rd1933, %rd1867, %rd89;
	add.s64 	%rd1934, %rd1932, %rd1915;
	setp.lt.u64 	%p569, %rd1934, %rd1932;
	selp.u64 	%rd1935, 1, 0, %p569;
	add.s64 	%rd1936, %rd1934, %rd1931;
	setp.lt.u64 	%p570, %rd1936, %rd1934;
	selp.u64 	%rd1937, 1, 0, %p570;
	add.s64 	%rd1938, %rd1933, %rd1935;
	add.s64 	%rd1939, %rd1938, %rd1937;
	mul.lo.s64 	%rd1940, %rd87, %rd1867;
	mul.hi.u64 	%rd1941, %rd1867, %rd87;
	add.s64 	%rd1942, %rd1940, %rd1918;
	setp.lt.u64 	%p571, %rd1942, %rd1940;
	selp.u64 	%rd1943, 1, 0, %p571;
	add.s64 	%rd1944, %rd1942, %rd1939;
	setp.lt.u64 	%p572, %rd1944, %rd1942;
	selp.u64 	%rd1945, 1, 0, %p572;
	add.s64 	%rd1946, %rd1941, %rd1943;
	add.s64 	%rd1947, %rd1946, %rd1945;
	mul.lo.s64 	%rd1948, %rd91, %rd1863;
	mul.hi.u64 	%rd1949, %rd1863, %rd91;
	add.s64 	%rd1950, %rd1948, %rd1928;
	setp.lt.u64 	%p573, %rd1950, %rd1948;
	selp.u64 	%rd1951, 1, 0, %p573;
	add.s64 	%rd1952, %rd1949, %rd1951;
	mul.lo.s64 	%rd1953, %rd90, %rd1863;
	mul.hi.u64 	%rd1954, %rd1863, %rd90;
	add.s64 	%rd1955, %rd1953, %rd1936;
	setp.lt.u64 	%p574, %rd1955, %rd1953;
	selp.u64 	%rd1956, 1, 0, %p574;
	add.s64 	%rd1957, %rd1955, %rd1952;
	setp.lt.u64 	%p575, %rd1957, %rd1955;
	selp.u64 	%rd1958, 1, 0, %p575;
	add.s64 	%rd1959, %rd1954, %rd1956;
	add.s64 	%rd1960, %rd1959, %rd1958;
	mul.lo.s64 	%rd1961, %rd89, %rd1863;
	mul.hi.u64 	%rd1962, %rd1863, %rd89;
	add.s64 	%rd1963, %rd1961, %rd1944;
	setp.lt.u64 	%p576, %rd1963, %rd1961;
	selp.u64 	%rd1964, 1, 0, %p576;
	add.s64 	%rd1965, %rd1963, %rd1960;
	setp.lt.u64 	%p577, %rd1965, %rd1963;
	selp.u64 	%rd1966, 1, 0, %p577;
	add.s64 	%rd1967, %rd1962, %rd1964;
	add.s64 	%rd1968, %rd1967, %rd1966;
	mul.lo.s64 	%rd1969, %rd87, %rd1863;
	mul.hi.u64 	%rd1970, %rd1863, %rd87;
	add.s64 	%rd1971, %rd1969, %rd1947;
	setp.lt.u64 	%p578, %rd1971, %rd1969;
	selp.u64 	%rd1972, 1, 0, %p578;
	add.s64 	%rd1973, %rd1971, %rd1968;
	setp.lt.u64 	%p579, %rd1973, %rd1971;
	selp.u64 	%rd1974, 1, 0, %p579;
	add.s64 	%rd1975, %rd1970, %rd1972;
	add.s64 	%rd1976, %rd1975, %rd1974;
	mov.b64 	%rd1977, 977;
	mul.hi.u64 	%rd1978, %rd1957, %rd1977;
	mul.lo.s64 	%rd1979, %rd1965, 977;
	mul.hi.u64 	%rd1980, %rd1965, %rd1977;
	add.s64 	%rd1981, %rd1979, %rd1978;
	setp.lt.u64 	%p580, %rd1981, %rd1979;
	selp.u64 	%rd1982, 1, 0, %p580;
	add.s64 	%rd1983, %rd1980, %rd1982;
	mul.lo.s64 	%rd1984, %rd1973, 977;
	mul.hi.u64 	%rd1985, %rd1973, %rd1977;
	add.s64 	%rd1986, %rd1984, %rd1983;
	setp.lt.u64 	%p581, %rd1986, %rd1984;
	selp.u64 	%rd1987, 1, 0, %p581;
	add.s64 	%rd1988, %rd1985, %rd1987;
	mul.lo.s64 	%rd1989, %rd1976, 977;
	mul.hi.u64 	%rd1990, %rd1976, %rd1977;
	add.s64 	%rd1991, %rd1989, %rd1988;
	setp.lt.u64 	%p582, %rd1991, %rd1989;
	selp.u64 	%rd1992, 1, 0, %p582;
	add.s64 	%rd1993, %rd1990, %rd1992;
	shl.b64 	%rd1994, %rd1957, 32;
	mov.b64 	{%r64, %r65}, %rd1957;
	mov.b64 	{%r66, %r67}, %rd1965;
	mov.b64 	%rd1995, {%r65, %r66};
	mov.b64 	{%r68, %r69}, %rd1973;
	mov.b64 	%rd1996, {%r67, %r68};
	mov.b64 	{%r70, %r71}, %rd1976;
	mov.b64 	%rd1997, {%r69, %r70};
	shr.u64 	%rd1998, %rd1976, 32;
	mad.lo.s64 	%rd1999, %rd1957, 977, %rd1994;
	setp.lt.u64 	%p583, %rd1999, %rd1994;
	selp.u64 	%rd2000, 1, 0, %p583;
	add.s64 	%rd2001, %rd1995, %rd2000;
	add.s64 	%rd2002, %rd2001, %rd1981;
	setp.lt.u64 	%p584, %rd2002, %rd1995;
	setp.eq.s64 	%p585, %rd2002, %rd1995;
	and.pred  	%p586, %p583, %p585;
	or.pred  	%p587, %p584, %p586;
	selp.u64 	%rd2003, 1, 0, %p587;
	add.s64 	%rd2004, %rd1996, %rd2003;
	add.s64 	%rd2005, %rd2004, %rd1986;
	setp.lt.u64 	%p588, %rd2005, %rd1996;
	setp.eq.s64 	%p589, %rd2005, %rd1996;
	and.pred  	%p590, %p587, %p589;
	or.pred  	%p591, %p588, %p590;
	selp.u64 	%rd2006, 1, 0, %p591;
	add.s64 	%rd2007, %rd1997, %rd2006;
	add.s64 	%rd2008, %rd2007, %rd1991;
	setp.lt.u64 	%p592, %rd2008, %rd1997;
	setp.eq.s64 	%p593, %rd2008, %rd1997;
	and.pred  	%p594, %p591, %p593;
	or.pred  	%p595, %p592, %p594;
	selp.u64 	%rd2009, 1, 0, %p595;
	add.s64 	%rd2010, %rd1998, %rd2009;
	add.s64 	%rd2011, %rd2010, %rd1993;
	mad.lo.s64 	%rd7047, %rd91, %rd1873, %rd1999;
	setp.lt.u64 	%p596, %rd7047, %rd1999;
	selp.u64 	%rd2012, 1, 0, %p596;
	add.s64 	%rd2013, %rd2002, %rd1892;
	add.s64 	%rd7046, %rd2013, %rd2012;
	setp.lt.u64 	%p597, %rd7046, %rd1892;
	setp.eq.s64 	%p598, %rd7046, %rd1892;
	and.pred  	%p599, %p596, %p598;
	or.pred  	%p600, %p597, %p599;
	selp.u64 	%rd2014, 1, 0, %p600;
	add.s64 	%rd2015, %rd2005, %rd1921;
	add.s64 	%rd7045, %rd2015, %rd2014;
	setp.lt.u64 	%p601, %rd7045, %rd1921;
	setp.eq.s64 	%p602, %rd7045, %rd1921;
	and.pred  	%p603, %p600, %p602;
	or.pred  	%p604, %p601, %p603;
	selp.u64 	%rd2016, 1, 0, %p604;
	add.s64 	%rd2017, %rd2008, %rd1950;
	add.s64 	%rd7044, %rd2017, %rd2016;
	setp.lt.u64 	%p605, %rd7044, %rd1950;
	setp.eq.s64 	%p606, %rd7044, %rd1950;
	and.pred  	%p607, %p604, %p606;
	or.pred  	%p608, %p605, %p607;
	selp.u64 	%rd2018, 1, 0, %p608;
	add.s64 	%rd7039, %rd2011, %rd2018;
	setp.eq.s64 	%p609, %rd7039, 0;
	@%p609 bra 	$L__BB4_35;
	mov.u64 	%rd7041, %rd7046;
	mov.u64 	%rd7042, %rd7045;
	mov.u64 	%rd7043, %rd7044;
$L__BB4_34:
	mul.lo.s64 	%rd2020, %rd7039, 977;
	shl.b64 	%rd2021, %rd7039, 32;
	add.s64 	%rd7047, %rd2020, %rd7047;
	setp.lt.u64 	%p610, %rd7047, %rd2020;
	selp.u64 	%rd2022, 1, 0, %p610;
	add.s64 	%rd2023, %rd2021, %rd7041;
	add.s64 	%rd7046, %rd2023, %rd2022;
	setp.lt.u64 	%p611, %rd7046, %rd7041;
	setp.eq.s64 	%p612, %rd7046, %rd7041;
	and.pred  	%p613, %p610, %p612;
	or.pred  	%p614, %p611, %p613;
	selp.u64 	%rd2024, 1, 0, %p614;
	add.s64 	%rd7045, %rd7042, %rd2024;
	setp.lt.u64 	%p615, %rd7045, %rd7042;
	selp.u64 	%rd2025, 1, 0, %p615;
	add.s64 	%rd7044, %rd7043, %rd2025;
	setp.lt.u64 	%p616, %rd7044, %rd7043;
	mov.b64 	%rd7039, 1;
	mov.u64 	%rd7041, %rd7046;
	mov.u64 	%rd7042, %rd7045;
	mov.u64 	%rd7043, %rd7044;
	@%p616 bra 	$L__BB4_34;
$L__BB4_35:
	setp.lt.u64 	%p618, %rd7047, %rd164;
	setp.lt.u64 	%p619, %rd7046, %rd163;
	setp.eq.s64 	%p620, %rd7046, %rd163;
	and.pred  	%p621, %p618, %p620;
	or.pred  	%p622, %p619, %p621;
	setp.lt.u64 	%p623, %rd7045, %rd165;
	setp.eq.s64 	%p624, %rd7045, %rd165;
	and.pred  	%p625, %p624, %p622;
	or.pred  	%p16, %p623, %p625;
	setp.lt.u64 	%p626, %rd7044, %rd162;
	mov.pred 	%p3534, 0;
	@%p626 bra 	$L__BB4_37;
	not.pred 	%p627, %p16;
	setp.ne.s64 	%p628, %rd7044, %rd162;
	or.pred  	%p3534, %p628, %p627;
$L__BB4_37:
	ld.param.u64 	%rd6980, [parallel_point_reduce_param_0];
	selp.u64 	%rd2026, 1, 0, %p16;
	ld.const.u64 	%rd184, [SECP256K1_P+24];
	add.s64 	%rd2027, %rd184, %rd2026;
	selp.b64 	%rd2028, %rd2027, 0, %p3534;
	sub.s64 	%rd185, %rd7044, %rd2028;
	ld.const.u64 	%rd2029, [SECP256K1_P+8];
	setp.lt.u64 	%p629, %rd7046, %rd2029;
	ld.const.u64 	%rd2030, [SECP256K1_P];
	setp.lt.u64 	%p630, %rd7047, %rd2030;
	setp.eq.s64 	%p631, %rd7046, %rd2029;
	and.pred  	%p632, %p630, %p631;
	or.pred  	%p634, %p629, %p632;
	selp.u64 	%rd2031, 1, 0, %p634;
	ld.const.u64 	%rd2032, [SECP256K1_P+16];
	add.s64 	%rd2033, %rd2032, %rd2031;
	selp.b64 	%rd2034, %rd2033, 0, %p3534;
	sub.s64 	%rd186, %rd7045, %rd2034;
	selp.u64 	%rd2035, 1, 0, %p630;
	add.s64 	%rd2036, %rd2029, %rd2035;
	selp.b64 	%rd2037, %rd2036, 0, %p3534;
	sub.s64 	%rd187, %rd7046, %rd2037;
	selp.b64 	%rd2038, %rd2030, 0, %p3534;
	sub.s64 	%rd188, %rd7047, %rd2038;
	cvta.to.global.u64 	%rd2039, %rd6980;
	mov.u32 	%r72, %ntid.x;
	mov.u32 	%r73, %ctaid.x;
	mul.lo.s32 	%r74, %r72, %r73;
	shl.b32 	%r75, %r74, 1;
	mov.u32 	%r76, %tid.x;
	add.s32 	%r77, %r75, %r76;
	add.s32 	%r78, %r77, %r72;
	mul.wide.u32 	%rd2040, %r78, 96;
	add.s64 	%rd2041, %rd2039, %rd2040;
	ld.global.u64 	%rd2042, [%rd2041+32];
	mul.hi.u64 	%rd2043, %rd2042, %rd7173;
	mul.lo.s64 	%rd2044, %rd7172, %rd2042;
	mul.hi.u64 	%rd2045, %rd2042, %rd7172;
	add.s64 	%rd2046, %rd2044, %rd2043;
	setp.lt.u64 	%p635, %rd2046, %rd2044;
	selp.u64 	%rd2047, 1, 0, %p635;
	add.s64 	%rd2048, %rd2045, %rd2047;
	mul.lo.s64 	%rd2049, %rd7171, %rd2042;
	mul.hi.u64 	%rd2050, %rd2042, %rd7171;
	add.s64 	%rd2051, %rd2049, %rd2048;
	setp.lt.u64 	%p636, %rd2051, %rd2049;
	selp.u64 	%rd2052, 1, 0, %p636;
	add.s64 	%rd2053, %rd2050, %rd2052;
	mul.lo.s64 	%rd2054, %rd7170, %rd2042;
	mul.hi.u64 	%rd2055, %rd2042, %rd7170;
	add.s64 	%rd2056, %rd2054, %rd2053;
	setp.lt.u64 	%p637, %rd2056, %rd2054;
	selp.u64 	%rd2057, 1, 0, %p637;
	add.s64 	%rd2058, %rd2055, %rd2057;
	ld.global.u64 	%rd2059, [%rd2041+40];
	mul.lo.s64 	%rd2060, %rd7173, %rd2059;
	mul.hi.u64 	%rd2061, %rd2059, %rd7173;
	add.s64 	%rd2062, %rd2060, %rd2046;
	setp.lt.u64 	%p638, %rd2062, %rd2060;
	selp.u64 	%rd2063, 1, 0, %p638;
	add.s64 	%rd2064, %rd2061, %rd2063;
	mul.lo.s64 	%rd2065, %rd7172, %rd2059;
	mul.hi.u64 	%rd2066, %rd2059, %rd7172;
	add.s64 	%rd2067, %rd2065, %rd2051;
	setp.lt.u64 	%p639, %rd2067, %rd2065;
	selp.u64 	%rd2068, 1, 0, %p639;
	add.s64 	%rd2069, %rd2067, %rd2064;
	setp.lt.u64 	%p640, %rd2069, %rd2067;
	selp.u64 	%rd2070, 1, 0, %p640;
	add.s64 	%rd2071, %rd2066, %rd2068;
	add.s64 	%rd2072, %rd2071, %rd2070;
	mul.lo.s64 	%rd2073, %rd7171, %rd2059;
	mul.hi.u64 	%rd2074, %rd2059, %rd7171;
	add.s64 	%rd2075, %rd2073, %rd2056;
	setp.lt.u64 	%p641, %rd2075, %rd2073;
	selp.u64 	%rd2076, 1, 0, %p641;
	add.s64 	%rd2077, %rd2075, %rd2072;
	setp.lt.u64 	%p642, %rd2077, %rd2075;
	selp.u64 	%rd2078, 1, 0, %p642;
	add.s64 	%rd2079, %rd2074, %rd2076;
	add.s64 	%rd2080, %rd2079, %rd2078;
	mul.lo.s64 	%rd2081, %rd7170, %rd2059;
	mul.hi.u64 	%rd2082, %rd2059, %rd7170;
	add.s64 	%rd2083, %rd2081, %rd2058;
	setp.lt.u64 	%p643, %rd2083, %rd2081;
	selp.u64 	%rd2084, 1, 0, %p643;
	add.s64 	%rd2085, %rd2083, %rd2080;
	setp.lt.u64 	%p644, %rd2085, %rd2083;
	selp.u64 	%rd2086, 1, 0, %p644;
	add.s64 	%rd2087, %rd2082, %rd2084;
	add.s64 	%rd2088, %rd2087, %rd2086;
	ld.global.u64 	%rd2089, [%rd2041+48];
	mul.lo.s64 	%rd2090, %rd7173, %rd2089;
	mul.hi.u64 	%rd2091, %rd2089, %rd7173;
	add.s64 	%rd2092, %rd2090, %rd2069;
	setp.lt.u64 	%p645, %rd2092, %rd2090;
	selp.u64 	%rd2093, 1, 0, %p645;
	add.s64 	%rd2094, %rd2091, %rd2093;
	mul.lo.s64 	%rd2095, %rd7172, %rd2089;
	mul.hi.u64 	%rd2096, %rd2089, %rd7172;
	add.s64 	%rd2097, %rd2095, %rd2077;
	setp.lt.u64 	%p646, %rd2097, %rd2095;
	selp.u64 	%rd2098, 1, 0, %p646;
	add.s64 	%rd2099, %rd2097, %rd2094;
	setp.lt.u64 	%p647, %rd2099, %rd2097;
	selp.u64 	%rd2100, 1, 0, %p647;
	add.s64 	%rd2101, %rd2096, %rd2098;
	add.s64 	%rd2102, %rd2101, %rd2100;
	mul.lo.s64 	%rd2103, %rd7171, %rd2089;
	mul.hi.u64 	%rd2104, %rd2089, %rd7171;
	add.s64 	%rd2105, %rd2103, %rd2085;
	setp.lt.u64 	%p648, %rd2105, %rd2103;
	selp.u64 	%rd2106, 1, 0, %p648;
	add.s64 	%rd2107, %rd2105, %rd2102;
	setp.lt.u64 	%p649, %rd2107, %rd2105;
	selp.u64 	%rd2108, 1, 0, %p649;
	add.s64 	%rd2109, %rd2104, %rd2106;
	add.s64 	%rd2110, %rd2109, %rd2108;
	mul.lo.s64 	%rd2111, %rd7170, %rd2089;
	mul.hi.u64 	%rd2112, %rd2089, %rd7170;
	add.s64 	%rd2113, %rd2111, %rd2088;
	setp.lt.u64 	%p650, %rd2113, %rd2111;
	selp.u64 	%rd2114, 1, 0, %p650;
	add.s64 	%rd2115, %rd2113, %rd2110;
	setp.lt.u64 	%p651, %rd2115, %rd2113;
	selp.u64 	%rd2116, 1, 0, %p651;
	add.s64 	%rd2117, %rd2112, %rd2114;
	add.s64 	%rd2118, %rd2117, %rd2116;
	ld.global.u64 	%rd2119, [%rd2041+56];
	mul.lo.s64 	%rd2120, %rd7173, %rd2119;
	mul.hi.u64 	%rd2121, %rd2119, %rd7173;
	add.s64 	%rd2122, %rd2120, %rd2099;
	setp.lt.u64 	%p652, %rd2122, %rd2120;
	selp.u64 	%rd2123, 1, 0, %p652;
	add.s64 	%rd2124, %rd2121, %rd2123;
	mul.lo.s64 	%rd2125, %rd7172, %rd2119;
	mul.hi.u64 	%rd2126, %rd2119, %rd7172;
	add.s64 	%rd2127, %rd2125, %rd2107;
	setp.lt.u64 	%p653, %rd2127, %rd2125;
	selp.u64 	%rd2128, 1, 0, %p653;
	add.s64 	%rd2129, %rd2127, %rd2124;
	setp.lt.u64 	%p654, %rd2129, %rd2127;
	selp.u64 	%rd2130, 1, 0, %p654;
	add.s64 	%rd2131, %rd2126, %rd2128;
	add.s64 	%rd2132, %rd2131, %rd2130;
	mul.lo.s64 	%rd2133, %rd7171, %rd2119;
	mul.hi.u64 	%rd2134, %rd2119, %rd7171;
	add.s64 	%rd2135, %rd2133, %rd2115;
	setp.lt.u64 	%p655, %rd2135, %rd2133;
	selp.u64 	%rd2136, 1, 0, %p655;
	add.s64 	%rd2137, %rd2135, %rd2132;
	setp.lt.u64 	%p656, %rd2137, %rd2135;
	selp.u64 	%rd2138, 1, 0, %p656;
	add.s64 	%rd2139, %rd2134, %rd2136;
	add.s64 	%rd2140, %rd2139, %rd2138;
	mul.lo.s64 	%rd2141, %rd7170, %rd2119;
	mul.hi.u64 	%rd2142, %rd2119, %rd7170;
	add.s64 	%rd2143, %rd2141, %rd2118;
	setp.lt.u64 	%p657, %rd2143, %rd2141;
	selp.u64 	%rd2144, 1, 0, %p657;
	add.s64 	%rd2145, %rd2143, %rd2140;
	setp.lt.u64 	%p658, %rd2145, %rd2143;
	selp.u64 	%rd2146, 1, 0, %p658;
	add.s64 	%rd2147, %rd2142, %rd2144;
	add.s64 	%rd2148, %rd2147, %rd2146;
	mov.b64 	%rd2149, 977;
	mul.hi.u64 	%rd2150, %rd2129, %rd2149;
	mul.lo.s64 	%rd2151, %rd2137, 977;
	mul.hi.u64 	%rd2152, %rd2137, %rd2149;
	add.s64 	%rd2153, %rd2151, %rd2150;
	setp.lt.u64 	%p659, %rd2153, %rd2151;
	selp.u64 	%rd2154, 1, 0, %p659;
	add.s64 	%rd2155, %rd2152, %rd2154;
	mul.lo.s64 	%rd2156, %rd2145, 977;
	mul.hi.u64 	%rd2157, %rd2145, %rd2149;
	add.s64 	%rd2158, %rd2156, %rd2155;
	setp.lt.u64 	%p660, %rd2158, %rd2156;
	selp.u64 	%rd2159, 1, 0, %p660;
	add.s64 	%rd2160, %rd2157, %rd2159;
	mul.lo.s64 	%rd2161, %rd2148, 977;
	mul.hi.u64 	%rd2162, %rd2148, %rd2149;
	add.s64 	%rd2163, %rd2161, %rd2160;
	setp.lt.u64 	%p661, %rd2163, %rd2161;
	selp.u64 	%rd2164, 1, 0, %p661;
	add.s64 	%rd2165, %rd2162, %rd2164;
	shl.b64 	%rd2166, %rd2129, 32;
	mov.b64 	{%r79, %r80}, %rd2129;
	mov.b64 	{%r81, %r82}, %rd2137;
	mov.b64 	%rd2167, {%r80, %r81};
	mov.b64 	{%r83, %r84}, %rd2145;
	mov.b64 	%rd2168, {%r82, %r83};
	mov.b64 	{%r85, %r86}, %rd2148;
	mov.b64 	%rd2169, {%r84, %r85};
	shr.u64 	%rd2170, %rd2148, 32;
	mad.lo.s64 	%rd2171, %rd2129, 977, %rd2166;
	setp.lt.u64 	%p662, %rd2171, %rd2166;
	selp.u64 	%rd2172, 1, 0, %p662;
	add.s64 	%rd2173, %rd2167, %rd2172;
	add.s64 	%rd2174, %rd2173, %rd2153;
	setp.lt.u64 	%p663, %rd2174, %rd2167;
	setp.eq.s64 	%p664, %rd2174, %rd2167;
	and.pred  	%p665, %p662, %p664;
	or.pred  	%p666, %p663, %p665;
	selp.u64 	%rd2175, 1, 0, %p666;
	add.s64 	%rd2176, %rd2168, %rd2175;
	add.s64 	%rd2177, %rd2176, %rd2158;
	setp.lt.u64 	%p667, %rd2177, %rd2168;
	setp.eq.s64 	%p668, %rd2177, %rd2168;
	and.pred  	%p669, %p666, %p668;
	or.pred  	%p670, %p667, %p669;
	selp.u64 	%rd2178, 1, 0, %p670;
	add.s64 	%rd2179, %rd2169, %rd2178;
	add.s64 	%rd2180, %rd2179, %rd2163;
	setp.lt.u64 	%p671, %rd2180, %rd2169;
	setp.eq.s64 	%p672, %rd2180, %rd2169;
	and.pred  	%p673, %p670, %p672;
	or.pred  	%p674, %p671, %p673;
	selp.u64 	%rd2181, 1, 0, %p674;
	add.s64 	%rd2182, %rd2170, %rd2181;
	add.s64 	%rd2183, %rd2182, %rd2165;
	mad.lo.s64 	%rd7056, %rd7173, %rd2042, %rd2171;
	setp.lt.u64 	%p675, %rd7056, %rd2171;
	selp.u64 	%rd2184, 1, 0, %p675;
	add.s64 	%rd2185, %rd2174, %rd2062;
	add.s64 	%rd7055, %rd2185, %rd2184;
	setp.lt.u64 	%p676, %rd7055, %rd2062;
	setp.eq.s64 	%p677, %rd7055, %rd2062;
	and.pred  	%p678, %p675, %p677;
	or.pred  	%p679, %p676, %p678;
	selp.u64 	%rd2186, 1, 0, %p679;
	add.s64 	%rd2187, %rd2177, %rd2092;
	add.s64 	%rd7054, %rd2187, %rd2186;
	setp.lt.u64 	%p680, %rd7054, %rd2092;
	setp.eq.s64 	%p681, %rd7054, %rd2092;
	and.pred  	%p682, %p679, %p681;
	or.pred  	%p683, %p680, %p682;
	selp.u64 	%rd2188, 1, 0, %p683;
	add.s64 	%rd2189, %rd2180, %rd2122;
	add.s64 	%rd7053, %rd2189, %rd2188;
	setp.lt.u64 	%p684, %rd7053, %rd2122;
	setp.eq.s64 	%p685, %rd7053, %rd2122;
	and.pred  	%p686, %p683, %p685;
	or.pred  	%p687, %p684, %p686;
	selp.u64 	%rd2190, 1, 0, %p687;
	add.s64 	%rd7048, %rd2183, %rd2190;
	setp.eq.s64 	%p688, %rd7048, 0;
	@%p688 bra 	$L__BB4_40;
	mov.u64 	%rd7050, %rd7055;
	mov.u64 	%rd7051, %rd7054;
	mov.u64 	%rd7052, %rd7053;
$L__BB4_39:
	mul.lo.s64 	%rd2192, %rd7048, 977;
	shl.b64 	%rd2193, %rd7048, 32;
	add.s64 	%rd7056, %rd2192, %rd7056;
	setp.lt.u64 	%p689, %rd7056, %rd2192;
	selp.u64 	%rd2194, 1, 0, %p689;
	add.s64 	%rd2195, %rd2193, %rd7050;
	add.s64 	%rd7055, %rd2195, %rd2194;
	setp.lt.u64 	%p690, %rd7055, %rd7050;
	setp.eq.s64 	%p691, %rd7055, %rd7050;
	and.pred  	%p692, %p689, %p691;
	or.pred  	%p693, %p690, %p692;
	selp.u64 	%rd2196, 1, 0, %p693;
	add.s64 	%rd7054, %rd7051, %rd2196;
	setp.lt.u64 	%p694, %rd7054, %rd7051;
	selp.u64 	%rd2197, 1, 0, %p694;
	add.s64 	%rd7053, %rd7052, %rd2197;
	setp.lt.u64 	%p695, %rd7053, %rd7052;
	mov.b64 	%rd7048, 1;
	mov.u64 	%rd7050, %rd7055;
	mov.u64 	%rd7051, %rd7054;
	mov.u64 	%rd7052, %rd7053;
	@%p695 bra 	$L__BB4_39;
$L__BB4_40:
	setp.lt.u64 	%p697, %rd7056, %rd2030;
	setp.lt.u64 	%p698, %rd7055, %rd2029;
	setp.eq.s64 	%p699, %rd7055, %rd2029;
	and.pred  	%p700, %p697, %p699;
	or.pred  	%p702, %p698, %p700;
	setp.lt.u64 	%p703, %rd7054, %rd2032;
	setp.eq.s64 	%p704, %rd7054, %rd2032;
	and.pred  	%p705, %p704, %p702;
	or.pred  	%p19, %p703, %p705;
	setp.lt.u64 	%p707, %rd7053, %rd184;
	mov.pred 	%p3535, 0;
	@%p707 bra 	$L__BB4_42;
	not.pred 	%p708, %p19;
	setp.ne.s64 	%p709, %rd7053, %rd184;
	or.pred  	%p3535, %p709, %p708;
$L__BB4_42:
	selp.u64 	%rd2201, 1, 0, %p19;
	ld.const.u64 	%rd207, [SECP256K1_P+24];
	add.s64 	%rd2202, %rd207, %rd2201;
	selp.b64 	%rd2203, %rd2202, 0, %p3535;
	sub.s64 	%rd2204, %rd7053, %rd2203;
	ld.const.u64 	%rd2205, [SECP256K1_P+8];
	setp.lt.u64 	%p710, %rd7055, %rd2205;
	ld.const.u64 	%rd2206, [SECP256K1_P];
	setp.lt.u64 	%p711, %rd7056, %rd2206;
	setp.eq.s64 	%p712, %rd7055, %rd2205;
	and.pred  	%p713, %p711, %p712;
	or.pred  	%p715, %p710, %p713;
	selp.u64 	%rd2207, 1, 0, %p715;
	ld.const.u64 	%rd2208, [SECP256K1_P+16];
	add.s64 	%rd2209, %rd2208, %rd2207;
	selp.b64 	%rd2210, %rd2209, 0, %p3535;
	sub.s64 	%rd2211, %rd7054, %rd2210;
	selp.u64 	%rd2212, 1, 0, %p711;
	add.s64 	%rd2213, %rd2205, %rd2212;
	selp.b64 	%rd2214, %rd2213, 0, %p3535;
	sub.s64 	%rd2215, %rd7055, %rd2214;
	selp.b64 	%rd2216, %rd2206, 0, %p3535;
	sub.s64 	%rd2217, %rd7056, %rd2216;
	mul.hi.u64 	%rd2218, %rd2217, %rd68;
	mul.lo.s64 	%rd2219, %rd67, %rd2217;
	mul.hi.u64 	%rd2220, %rd2217, %rd67;
	add.s64 	%rd2221, %rd2219, %rd2218;
	setp.lt.u64 	%p716, %rd2221, %rd2219;
	selp.u64 	%rd2222, 1, 0, %p716;
	add.s64 	%rd2223, %rd2220, %rd2222;
	mul.lo.s64 	%rd2224, %rd66, %rd2217;
	mul.hi.u64 	%rd2225, %rd2217, %rd66;
	add.s64 	%rd2226, %rd2224, %rd2223;
	setp.lt.u64 	%p717, %rd2226, %rd2224;
	selp.u64 	%rd2227, 1, 0, %p717;
	add.s64 	%rd2228, %rd2225, %rd2227;
	mul.lo.s64 	%rd2229, %rd64, %rd2217;
	mul.hi.u64 	%rd2230, %rd2217, %rd64;
	add.s64 	%rd2231, %rd2229, %rd2228;
	setp.lt.u64 	%p718, %rd2231, %rd2229;
	selp.u64 	%rd2232, 1, 0, %p718;
	add.s64 	%rd2233, %rd2230, %rd2232;
	mul.lo.s64 	%rd2234, %rd68, %rd2215;
	mul.hi.u64 	%rd2235, %rd2215, %rd68;
	add.s64 	%rd2236, %rd2234, %rd2221;
	setp.lt.u64 	%p719, %rd2236, %rd2234;
	selp.u64 	%rd2237, 1, 0, %p719;
	add.s64 	%rd2238, %rd2235, %rd2237;
	mul.lo.s64 	%rd2239, %rd67, %rd2215;
	mul.hi.u64 	%rd2240, %rd2215, %rd67;
	add.s64 	%rd2241, %rd2239, %rd2226;
	setp.lt.u64 	%p720, %rd2241, %rd2239;
	selp.u64 	%rd2242, 1, 0, %p720;
	add.s64 	%rd2243, %rd2241, %rd2238;
	setp.lt.u64 	%p721, %rd2243, %rd2241;
	selp.u64 	%rd2244, 1, 0, %p721;
	add.s64 	%rd2245, %rd2240, %rd2242;
	add.s64 	%rd2246, %rd2245, %rd2244;
	mul.lo.s64 	%rd2247, %rd66, %rd2215;
	mul.hi.u64 	%rd2248, %rd2215, %rd66;
	add.s64 	%rd2249, %rd2247, %rd2231;
	setp.lt.u64 	%p722, %rd2249, %rd2247;
	selp.u64 	%rd2250, 1, 0, %p722;
	add.s64 	%rd2251, %rd2249, %rd2246;
	setp.lt.u64 	%p723, %rd2251, %rd2249;
	selp.u64 	%rd2252, 1, 0, %p723;
	add.s64 	%rd2253, %rd2248, %rd2250;
	add.s64 	%rd2254, %rd2253, %rd2252;
	mul.lo.s64 	%rd2255, %rd64, %rd2215;
	mul.hi.u64 	%rd2256, %rd2215, %rd64;
	add.s64 	%rd2257, %rd2255, %rd2233;
	setp.lt.u64 	%p724, %rd2257, %rd2255;
	selp.u64 	%rd2258, 1, 0, %p724;
	add.s64 	%rd2259, %rd2257, %rd2254;
	setp.lt.u64 	%p725, %rd2259, %rd2257;
	selp.u64 	%rd2260, 1, 0, %p725;
	add.s64 	%rd2261, %rd2256, %rd2258;
	add.s64 	%rd2262, %rd2261, %rd2260;
	mul.lo.s64 	%rd2263, %rd68, %rd2211;
	mul.hi.u64 	%rd2264, %rd2211, %rd68;
	add.s64 	%rd2265, %rd2263, %rd2243;
	setp.lt.u64 	%p726, %rd2265, %rd2263;
	selp.u64 	%rd2266, 1, 0, %p726;
	add.s64 	%rd2267, %rd2264, %rd2266;
	mul.lo.s64 	%rd2268, %rd67, %rd2211;
	mul.hi.u64 	%rd2269, %rd2211, %rd67;
	add.s64 	%rd2270, %rd2268, %rd2251;
	setp.lt.u64 	%p727, %rd2270, %rd2268;
	selp.u64 	%rd2271, 1, 0, %p727;
	add.s64 	%rd2272, %rd2270, %rd2267;
	setp.lt.u64 	%p728, %rd2272, %rd2270;
	selp.u64 	%rd2273, 1, 0, %p728;
	add.s64 	%rd2274, %rd2269, %rd2271;
	add.s64 	%rd2275, %rd2274, %rd2273;
	mul.lo.s64 	%rd2276, %rd66, %rd2211;
	mul.hi.u64 	%rd2277, %rd2211, %rd66;
	add.s64 	%rd2278, %rd2276, %rd2259;
	setp.lt.u64 	%p729, %rd2278, %rd2276;
	selp.u64 	%rd2279, 1, 0, %p729;
	add.s64 	%rd2280, %rd2278, %rd2275;
	setp.lt.u64 	%p730, %rd2280, %rd2278;
	selp.u64 	%rd2281, 1, 0, %p730;
	add.s64 	%rd2282, %rd2277, %rd2279;
	add.s64 	%rd2283, %rd2282, %rd2281;
	mul.lo.s64 	%rd2284, %rd64, %rd2211;
	mul.hi.u64 	%rd2285, %rd2211, %rd64;
	add.s64 	%rd2286, %rd2284, %rd2262;
	setp.lt.u64 	%p731, %rd2286, %rd2284;
	selp.u64 	%rd2287, 1, 0, %p731;
	add.s64 	%rd2288, %rd2286, %rd2283;
	setp.lt.u64 	%p732, %rd2288, %rd2286;
	selp.u64 	%rd2289, 1, 0, %p732;
	add.s64 	%rd2290, %rd2285, %rd2287;
	add.s64 	%rd2291, %rd2290, %rd2289;
	mul.lo.s64 	%rd2292, %rd68, %rd2204;
	mul.hi.u64 	%rd2293, %rd2204, %rd68;
	add.s64 	%rd2294, %rd2292, %rd2272;
	setp.lt.u64 	%p733, %rd2294, %rd2292;
	selp.u64 	%rd2295, 1, 0, %p733;
	add.s64 	%rd2296, %rd2293, %rd2295;
	mul.lo.s64 	%rd2297, %rd67, %rd2204;
	mul.hi.u64 	%rd2298, %rd2204, %rd67;
	add.s64 	%rd2299, %rd2297, %rd2280;
	setp.lt.u64 	%p734, %rd2299, %rd2297;
	selp.u64 	%rd2300, 1, 0, %p734;
	add.s64 	%rd2301, %rd2299, %rd2296;
	setp.lt.u64 	%p735, %rd2301, %rd2299;
	selp.u64 	%rd2302, 1, 0, %p735;
	add.s64 	%rd2303, %rd2298, %rd2300;
	add.s64 	%rd2304, %rd2303, %rd2302;
	mul.lo.s64 	%rd2305, %rd66, %rd2204;
	mul.hi.u64 	%rd2306, %rd2204, %rd66;
	add.s64 	%rd2307, %rd2305, %rd2288;
	setp.lt.u64 	%p736, %rd2307, %rd2305;
	selp.u64 	%rd2308, 1, 0, %p736;
	add.s64 	%rd2309, %rd2307, %rd2304;
	setp.lt.u64 	%p737, %rd2309, %rd2307;
	selp.u64 	%rd2310, 1, 0, %p737;
	add.s64 	%rd2311, %rd2306, %rd2308;
	add.s64 	%rd2312, %rd2311, %rd2310;
	mul.lo.s64 	%rd2313, %rd64, %rd2204;
	mul.hi.u64 	%rd2314, %rd2204, %rd64;
	add.s64 	%rd2315, %rd2313, %rd2291;
	setp.lt.u64 	%p738, %rd2315, %rd2313;
	selp.u64 	%rd2316, 1, 0, %p738;
	add.s64 	%rd2317, %rd2315, %rd2312;
	setp.lt.u64 	%p739, %rd2317, %rd2315;
	selp.u64 	%rd2318, 1, 0, %p739;
	add.s64 	%rd2319, %rd2314, %rd2316;
	add.s64 	%rd2320, %rd2319, %rd2318;
	mov.b64 	%rd2321, 977;
	mul.hi.u64 	%rd2322, %rd2301, %rd2321;
	mul.lo.s64 	%rd2323, %rd2309, 977;
	mul.hi.u64 	%rd2324, %rd2309, %rd2321;
	add.s64 	%rd2325, %rd2323, %rd2322;
	setp.lt.u64 	%p740, %rd2325, %rd2323;
	selp.u64 	%rd2326, 1, 0, %p740;
	add.s64 	%rd2327, %rd2324, %rd2326;
	mul.lo.s64 	%rd2328, %rd2317, 977;
	mul.hi.u64 	%rd2329, %rd2317, %rd2321;
	add.s64 	%rd2330, %rd2328, %rd2327;
	setp.lt.u64 	%p741, %rd2330, %rd2328;
	selp.u64 	%rd2331, 1, 0, %p741;
	add.s64 	%rd2332, %rd2329, %rd2331;
	mul.lo.s64 	%rd2333, %rd2320, 977;
	mul.hi.u64 	%rd2334, %rd2320, %rd2321;
	add.s64 	%rd2335, %rd2333, %rd2332;
	setp.lt.u64 	%p742, %rd2335, %rd2333;
	selp.u64 	%rd2336, 1, 0, %p742;
	add.s64 	%rd2337, %rd2334, %rd2336;
	shl.b64 	%rd2338, %rd2301, 32;
	mov.b64 	{%r87, %r88}, %rd2301;
	mov.b64 	{%r89, %r90}, %rd2309;
	mov.b64 	%rd2339, {%r88, %r89};
	mov.b64 	{%r91, %r92}, %rd2317;
	mov.b64 	%rd2340, {%r90, %r91};
	mov.b64 	{%r93, %r94}, %rd2320;
	mov.b64 	%rd2341, {%r92, %r93};
	shr.u64 	%rd2342, %rd2320, 32;
	mad.lo.s64 	%rd2343, %rd2301, 977, %rd2338;
	setp.lt.u64 	%p743, %rd2343, %rd2338;
	selp.u64 	%rd2344, 1, 0, %p743;
	add.s64 	%rd2345, %rd2339, %rd2344;
	add.s64 	%rd2346, %rd2345, %rd2325;
	setp.lt.u64 	%p744, %rd2346, %rd2339;
	setp.eq.s64 	%p745, %rd2346, %rd2339;
	and.pred  	%p746, %p743, %p745;
	or.pred  	%p747, %p744, %p746;
	selp.u64 	%rd2347, 1, 0, %p747;
	add.s64 	%rd2348, %rd2340, %rd2347;
	add.s64 	%rd2349, %rd2348, %rd2330;
	setp.lt.u64 	%p748, %rd2349, %rd2340;
	setp.eq.s64 	%p749, %rd2349, %rd2340;
	and.pred  	%p750, %p747, %p749;
	or.pred  	%p751, %p748, %p750;
	selp.u64 	%rd2350, 1, 0, %p751;
	add.s64 	%rd2351, %rd2341, %rd2350;
	add.s64 	%rd2352, %rd2351, %rd2335;
	setp.lt.u64 	%p752, %rd2352, %rd2341;
	setp.eq.s64 	%p753, %rd2352, %rd2341;
	and.pred  	%p754, %p751, %p753;
	or.pred  	%p755, %p752, %p754;
	selp.u64 	%rd2353, 1, 0, %p755;
	add.s64 	%rd2354, %rd2342, %rd2353;
	add.s64 	%rd2355, %rd2354, %rd2337;
	mad.lo.s64 	%rd7065, %rd68, %rd2217, %rd2343;
	setp.lt.u64 	%p756, %rd7065, %rd2343;
	selp.u64 	%rd2356, 1, 0, %p756;
	add.s64 	%rd2357, %rd2346, %rd2236;
	add.s64 	%rd7064, %rd2357, %rd2356;
	setp.lt.u64 	%p757, %rd7064, %rd2236;
	setp.eq.s64 	%p758, %rd7064, %rd2236;
	and.pred  	%p759, %p756, %p758;
	or.pred  	%p760, %p757, %p759;
	selp.u64 	%rd2358, 1, 0, %p760;
	add.s64 	%rd2359, %rd2349, %rd2265;
	add.s64 	%rd7063, %rd2359, %rd2358;
	setp.lt.u64 	%p761, %rd7063, %rd2265;
	setp.eq.s64 	%p762, %rd7063, %rd2265;
	and.pred  	%p763, %p760, %p762;
	or.pred  	%p764, %p761, %p763;
	selp.u64 	%rd2360, 1, 0, %p764;
	add.s64 	%rd2361, %rd2352, %rd2294;
	add.s64 	%rd7062, %rd2361, %rd2360;
	setp.lt.u64 	%p765, %rd7062, %rd2294;
	setp.eq.s64 	%p766, %rd7062, %rd2294;
	and.pred  	%p767, %p764, %p766;
	or.pred  	%p768, %p765, %p767;
	selp.u64 	%rd2362, 1, 0, %p768;
	add.s64 	%rd7057, %rd2355, %rd2362;
	setp.eq.s64 	%p769, %rd7057, 0;
	@%p769 bra 	$L__BB4_45;
	mov.u64 	%rd7059, %rd7064;
	mov.u64 	%rd7060, %rd7063;
	mov.u64 	%rd7061, %rd7062;
$L__BB4_44:
	mul.lo.s64 	%rd2364, %rd7057, 977;
	shl.b64 	%rd2365, %rd7057, 32;
	add.s64 	%rd7065, %rd2364, %rd7065;
	setp.lt.u64 	%p770, %rd7065, %rd2364;
	selp.u64 	%rd2366, 1, 0, %p770;
	add.s64 	%rd2367, %rd2365, %rd7059;
	add.s64 	%rd7064, %rd2367, %rd2366;
	setp.lt.u64 	%p771, %rd7064, %rd7059;
	setp.eq.s64 	%p772, %rd7064, %rd7059;
	and.pred  	%p773, %p770, %p772;
	or.pred  	%p774, %p771, %p773;
	selp.u64 	%rd2368, 1, 0, %p774;
	add.s64 	%rd7063, %rd7060, %rd2368;
	setp.lt.u64 	%p775, %rd7063, %rd7060;
	selp.u64 	%rd2369, 1, 0, %p775;
	add.s64 	%rd7062, %rd7061, %rd2369;
	setp.lt.u64 	%p776, %rd7062, %rd7061;
	mov.b64 	%rd7057, 1;
	mov.u64 	%rd7059, %rd7064;
	mov.u64 	%rd7060, %rd7063;
	mov.u64 	%rd7061, %rd7062;
	@%p776 bra 	$L__BB4_44;
$L__BB4_45:
	setp.lt.u64 	%p778, %rd7065, %rd2206;
	setp.lt.u64 	%p779, %rd7064, %rd2205;
	setp.eq.s64 	%p780, %rd7064, %rd2205;
	and.pred  	%p781, %p778, %p780;
	or.pred  	%p783, %p779, %p781;
	setp.lt.u64 	%p784, %rd7063, %rd2208;
	setp.eq.s64 	%p785, %rd7063, %rd2208;
	and.pred  	%p786, %p785, %p783;
	or.pred  	%p22, %p784, %p786;
	setp.lt.u64 	%p788, %rd7062, %rd207;
	mov.pred 	%p3536, 0;
	@%p788 bra 	$L__BB4_47;
	not.pred 	%p789, %p22;
	setp.ne.s64 	%p790, %rd7062, %rd207;
	or.pred  	%p3536, %p790, %p789;
$L__BB4_47:
	selp.u64 	%rd2372, 1, 0, %p22;
	add.s64 	%rd2373, %rd207, %rd2372;
	selp.b64 	%rd2374, %rd2373, 0, %p3536;
	sub.s64 	%rd227, %rd7062, %rd2374;
	setp.eq.s64 	%p793, %rd7064, %rd2205;
	and.pred  	%p794, %p778, %p793;
	or.pred  	%p795, %p779, %p794;
	selp.u64 	%rd2377, 1, 0, %p795;
	add.s64 	%rd2379, %rd2208, %rd2377;
	selp.b64 	%rd2380, %rd2379, 0, %p3536;
	sub.s64 	%rd228, %rd7063, %rd2380;
	selp.u64 	%rd2381, 1, 0, %p778;
	add.s64 	%rd2382, %rd2205, %rd2381;
	selp.b64 	%rd2383, %rd2382, 0, %p3536;
	sub.s64 	%rd229, %rd7064, %rd2383;
	selp.b64 	%rd2384, %rd2206, 0, %p3536;
	sub.s64 	%rd230, %rd7065, %rd2384;
	sub.s64 	%rd7069, %rd143, %rd117;
	setp.lt.u64 	%p796, %rd143, %rd117;
	selp.s64 	%rd2385, -1, 0, %p796;
	sub.s64 	%rd2386, %rd142, %rd116;
	add.s64 	%rd7068, %rd2386, %rd2385;
	setp.lt.u64 	%p797, %rd142, %rd116;
	setp.eq.s64 	%p798, %rd142, %rd116;
	and.pred  	%p799, %p796, %p798;
	or.pred  	%p800, %p797, %p799;
	selp.s64 	%rd2387, -1, 0, %p800;
	sub.s64 	%rd2388, %rd141, %rd115;
	add.s64 	%rd7067, %rd2388, %rd2387;
	setp.lt.u64 	%p801, %rd141, %rd115;
	setp.eq.s64 	%p802, %rd141, %rd115;
	and.pred  	%p803, %p802, %p800;
	or.pred  	%p804, %p801, %p803;
	not.pred 	%p805, %p804;
	selp.s64 	%rd2389, -1, 0, %p804;
	sub.s64 	%rd2390, %rd137, %rd111;
	add.s64 	%rd7066, %rd2390, %rd2389;
	setp.ge.u64 	%p806, %rd137, %rd111;
	setp.ne.s64 	%p807, %rd137, %rd111;
	or.pred  	%p808, %p807, %p805;
	and.pred  	%p809, %p806, %p808;
	@%p809 bra 	$L__BB4_49;
	add.s64 	%rd7069, %rd2206, %rd7069;
	setp.lt.u64 	%p810, %rd7069, %rd2206;
	selp.u64 	%rd2392, 1, 0, %p810;
	ld.const.u64 	%rd2393, [SECP256K1_P+8];
	add.s64 	%rd2394, %rd2393, %rd7068;
	add.s64 	%rd236, %rd2394, %rd2392;
	setp.lt.u64 	%p811, %rd236, %rd7068;
	setp.eq.s64 	%p812, %rd236, %rd7068;
	and.pred  	%p813, %p810, %p812;
	or.pred  	%p815, %p811, %p813;
	selp.u64 	%rd2395, 1, 0, %p815;
	ld.const.u64 	%rd2396, [SECP256K1_P+16];
	add.s64 	%rd2397, %rd2396, %rd7067;
	add.s64 	%rd237, %rd2397, %rd2395;
	setp.lt.u64 	%p816, %rd237, %rd7067;
	setp.eq.s64 	%p817, %rd237, %rd7067;
	and.pred  	%p818, %p815, %p817;
	or.pred  	%p820, %p816, %p818;
	selp.u64 	%rd2398, 1, 0, %p820;
	add.s64 	%rd2399, %rd207, %rd7066;
	add.s64 	%rd7066, %rd2399, %rd2398;
	mov.u64 	%rd7067, %rd237;
	mov.u64 	%rd7068, %rd236;
$L__BB4_49:
	setp.lt.s64 	%p822, %rd7069, 0;
	mov.b64 	{%r95, %r96}, %rd7068;
	mov.b64 	{%r97, %r98}, %rd7069;
	shf.l.wrap.b32 	%r99, %r98, %r95, 1;
	shf.l.wrap.b32 	%r100, %r95, %r96, 1;
	mov.b64 	%rd2400, {%r99, %r100};
	setp.lt.u64 	%p823, %rd2400, %rd7068;
	setp.eq.s64 	%p824, %rd2400, %rd7068;
	and.pred  	%p825, %p822, %p824;
	or.pred  	%p826, %p823, %p825;
	selp.u64 	%rd2401, 1, 0, %p826;
	shl.b64 	%rd2402, %rd7067, 1;
	or.b64  	%rd2403, %rd2402, %rd2401;
	setp.lt.u64 	%p827, %rd2403, %rd7067;
	setp.eq.s64 	%p828, %rd2403, %rd7067;
	and.pred  	%p829, %p826, %p828;
	or.pred  	%p25, %p827, %p829;
	selp.u64 	%rd2404, 1, 0, %p25;
	shl.b64 	%rd2405, %rd7066, 1;
	or.b64  	%rd2406, %rd2405, %rd2404;
	setp.lt.u64 	%p830, %rd2406, %rd7066;
	mov.pred 	%p3537, -1;
	@%p830 bra 	$L__BB4_51;
	setp.eq.s64 	%p831, %rd2406, %rd7066;
	and.pred  	%p3537, %p25, %p831;
$L__BB4_51:
	shl.b64 	%rd2410, %rd7069, 1;
	setp.lt.u64 	%p833, %rd2410, %rd2206;
	ld.const.u64 	%rd2413, [SECP256K1_P+8];
	setp.lt.u64 	%p834, %rd2400, %rd2413;
	setp.eq.s64 	%p835, %rd2400, %rd2413;
	and.pred  	%p836, %p833, %p835;
	or.pred  	%p838, %p834, %p836;
	setp.eq.s64 	%p841, %rd2400, %rd7068;
	and.pred  	%p842, %p822, %p841;
	or.pred  	%p843, %p823, %p842;
	selp.u64 	%rd2415, 1, 0, %p843;
	or.b64  	%rd2416, %rd2402, %rd2415;
	ld.const.u64 	%rd2417, [SECP256K1_P+16];
	setp.lt.u64 	%p844, %rd2416, %rd2417;
	setp.eq.s64 	%p845, %rd2416, %rd2417;
	and.pred  	%p846, %p845, %p838;
	or.pred  	%p28, %p844, %p846;
	shl.b64 	%rd2418, %rd7066, 1;
	setp.lt.u64 	%p848, %rd2416, %rd7067;
	setp.eq.s64 	%p849, %rd2416, %rd7067;
	and.pred  	%p850, %p843, %p849;
	or.pred  	%p851, %p848, %p850;
	selp.u64 	%rd2419, 1, 0, %p851;
	or.b64  	%rd2420, %rd2418, %rd2419;
	ld.const.u64 	%rd243, [SECP256K1_P+24];
	setp.lt.u64 	%p852, %rd2420, %rd243;
	mov.pred 	%p3538, 0;
	@%p852 bra 	$L__BB4_53;
	not.pred 	%p853, %p28;
	shl.b64 	%rd2422, %rd7067, 1;
	mov.b64 	{%r107, %r108}, %rd7068;
	mov.b64 	{%r109, %r110}, %rd7069;
	shf.l.wrap.b32 	%r111, %r110, %r107, 1;
	shf.l.wrap.b32 	%r112, %r107, %r108, 1;
	mov.b64 	%rd2423, {%r111, %r112};
	setp.lt.u64 	%p854, %rd2423, %rd7068;
	setp.lt.s64 	%p855, %rd7069, 0;
	setp.eq.s64 	%p856, %rd2423, %rd7068;
	and.pred  	%p857, %p855, %p856;
	or.pred  	%p858, %p854, %p857;
	selp.u64 	%rd2424, 1, 0, %p858;
	or.b64  	%rd2425, %rd2422, %rd2424;
	setp.lt.u64 	%p859, %rd2425, %rd7067;
	setp.eq.s64 	%p860, %rd2425, %rd7067;
	and.pred  	%p861, %p858, %p860;
	or.pred  	%p862, %p859, %p861;
	selp.u64 	%rd2426, 1, 0, %p862;
	or.b64  	%rd2427, %rd2418, %rd2426;
	setp.ne.s64 	%p863, %rd2427, %rd243;
	or.pred  	%p3538, %p863, %p853;
$L__BB4_53:
	or.pred  	%p864, %p3537, %p3538;
	selp.u64 	%rd2428, 1, 0, %p28;
	ld.const.u64 	%rd2429, [SECP256K1_P+24];
	add.s64 	%rd2430, %rd2429, %rd2428;
	selp.b64 	%rd2431, %rd2430, 0, %p864;
	shl.b64 	%rd2432, %rd7066, 1;
	shl.b64 	%rd2433, %rd7067, 1;
	mov.b64 	{%r113, %r114}, %rd7068;
	mov.b64 	{%r115, %r116}, %rd7069;
	shf.l.wrap.b32 	%r117, %r116, %r113, 1;
	shf.l.wrap.b32 	%r118, %r113, %r114, 1;
	mov.b64 	%rd2434, {%r117, %r118};
	setp.lt.u64 	%p865, %rd2434, %rd7068;
	setp.lt.s64 	%p866, %rd7069, 0;
	setp.eq.s64 	%p867, %rd2434, %rd7068;
	and.pred  	%p868, %p866, %p867;
	or.pred  	%p869, %p865, %p868;
	selp.u64 	%rd2435, 1, 0, %p869;
	or.b64  	%rd2436, %rd2433, %rd2435;
	setp.lt.u64 	%p870, %rd2436, %rd7067;
	setp.eq.s64 	%p871, %rd2436, %rd7067;
	and.pred  	%p872, %p869, %p871;
	or.pred  	%p873, %p870, %p872;
	selp.u64 	%rd2437, 1, 0, %p873;
	or.b64  	%rd2438, %rd2432, %rd2437;
	sub.s64 	%rd2439, %rd2438, %rd2431;
	ld.const.u64 	%rd2440, [SECP256K1_P+8];
	setp.lt.u64 	%p874, %rd2434, %rd2440;
	shl.b64 	%rd2441, %rd7069, 1;
	ld.const.u64 	%rd2442, [SECP256K1_P];
	setp.lt.u64 	%p875, %rd2441, %rd2442;
	setp.eq.s64 	%p876, %rd2434, %rd2440;
	and.pred  	%p877, %p875, %p876;
	or.pred  	%p879, %p874, %p877;
	selp.u64 	%rd2443, 1, 0, %p879;
	ld.const.u64 	%rd2444, [SECP256K1_P+16];
	add.s64 	%rd2445, %rd2444, %rd2443;
	selp.b64 	%rd2446, %rd2445, 0, %p864;
	sub.s64 	%rd2447, %rd2436, %rd2446;
	selp.u64 	%rd2448, 1, 0, %p875;
	add.s64 	%rd2449, %rd2440, %rd2448;
	selp.b64 	%rd2450, %rd2449, 0, %p864;
	sub.s64 	%rd2451, %rd2434, %rd2450;
	selp.b64 	%rd2452, %rd2442, 0, %p864;
	sub.s64 	%rd2453, %rd2441, %rd2452;
	mul.hi.u64 	%rd2454, %rd2453, %rd2453;
	mul.lo.s64 	%rd2455, %rd2451, %rd2453;
	mul.hi.u64 	%rd2456, %rd2453, %rd2451;
	add.s64 	%rd2457, %rd2455, %rd2454;
	setp.lt.u64 	%p880, %rd2457, %rd2455;
	selp.u64 	%rd2458, 1, 0, %p880;
	add.s64 	%rd2459, %rd2456, %rd2458;
	mul.lo.s64 	%rd2460, %rd2447, %rd2453;
	mul.hi.u64 	%rd2461, %rd2453, %rd2447;
	add.s64 	%rd2462, %rd2460, %rd2459;
	setp.lt.u64 	%p881, %rd2462, %rd2460;
	selp.u64 	%rd2463, 1, 0, %p881;
	add.s64 	%rd2464, %rd2461, %rd2463;
	mul.lo.s64 	%rd2465, %rd2439, %rd2453;
	mul.hi.u64 	%rd2466, %rd2453, %rd2439;
	add.s64 	%rd2467, %rd2465, %rd2464;
	setp.lt.u64 	%p882, %rd2467, %rd2465;
	selp.u64 	%rd2468, 1, 0, %p882;
	add.s64 	%rd2469, %rd2466, %rd2468;
	mul.hi.u64 	%rd2470, %rd2451, %rd2453;
	add.s64 	%rd2471, %rd2457, %rd2455;
	setp.lt.u64 	%p883, %rd2471, %rd2457;
	selp.u64 	%rd2472, 1, 0, %p883;
	add.s64 	%rd2473, %rd2470, %rd2472;
	mul.lo.s64 	%rd2474, %rd2451, %rd2451;
	mul.hi.u64 	%rd2475, %rd2451, %rd2451;
	add.s64 	%rd2476, %rd2474, %rd2462;
	setp.lt.u64 	%p884, %rd2476, %rd2474;
	selp.u64 	%rd2477, 1, 0, %p884;
	add.s64 	%rd2478, %rd2476, %rd2473;
	setp.lt.u64 	%p885, %rd2478, %rd2476;
	selp.u64 	%rd2479, 1, 0, %p885;
	add.s64 	%rd2480, %rd2475, %rd2477;
	add.s64 	%rd2481, %rd2480, %rd2479;
	mul.lo.s64 	%rd2482, %rd2447, %rd2451;
	mul.hi.u64 	%rd2483, %rd2451, %rd2447;
	add.s64 	%rd2484, %rd2482, %rd2467;
	setp.lt.u64 	%p886, %rd2484, %rd2482;
	selp.u64 	%rd2485, 1, 0, %p886;
	add.s64 	%rd2486, %rd2484, %rd2481;
	setp.lt.u64 	%p887, %rd2486, %rd2484;
	selp.u64 	%rd2487, 1, 0, %p887;
	add.s64 	%rd2488, %rd2483, %rd2485;
	add.s64 	%rd2489, %rd2488, %rd2487;
	mul.lo.s64 	%rd2490, %rd2439, %rd2451;
	mul.hi.u64 	%rd2491, %rd2451, %rd2439;
	add.s64 	%rd2492, %rd2490, %rd2469;
	setp.lt.u64 	%p888, %rd2492, %rd2490;
	selp.u64 	%rd2493, 1, 0, %p888;
	add.s64 	%rd2494, %rd2492, %rd2489;
	setp.lt.u64 	%p889, %rd2494, %rd2492;
	selp.u64 	%rd2495, 1, 0, %p889;
	add.s64 	%rd2496, %rd2491, %rd2493;
	add.s64 	%rd2497, %rd2496, %rd2495;
	mul.hi.u64 	%rd2498, %rd2447, %rd2453;
	add.s64 	%rd2499, %rd2460, %rd2478;
	setp.lt.u64 	%p890, %rd2499, %rd2460;
	selp.u64 	%rd2500, 1, 0, %p890;
	add.s64 	%rd2501, %rd2498, %rd2500;
	mul.hi.u64 	%rd2502, %rd2447, %rd2451;
	add.s64 	%rd2503, %rd2482, %rd2486;
	setp.lt.u64 	%p891, %rd2503, %rd2482;
	selp.u64 	%rd2504, 1, 0, %p891;
	add.s64 	%rd2505, %rd2503, %rd2501;
	setp.lt.u64 	%p892, %rd2505, %rd2503;
	selp.u64 	%rd2506, 1, 0, %p892;
	add.s64 	%rd2507, %rd2502, %rd2504;
	add.s64 	%rd2508, %rd2507, %rd2506;
	mul.lo.s64 	%rd2509, %rd2447, %rd2447;
	mul.hi.u64 	%rd2510, %rd2447, %rd2447;
	add.s64 	%rd2511, %rd2509, %rd2494;
	setp.lt.u64 	%p893, %rd2511, %rd2509;
	selp.u64 	%rd2512, 1, 0, %p893;
	add.s64 	%rd2513, %rd2511, %rd2508;
	setp.lt.u64 	%p894, %rd2513, %rd2511;
	selp.u64 	%rd2514, 1, 0, %p894;
	add.s64 	%rd2515, %rd2510, %rd2512;
	add.s64 	%rd2516, %rd2515, %rd2514;
	mul.lo.s64 	%rd2517, %rd2439, %rd2447;
	mul.hi.u64 	%rd2518, %rd2447, %rd2439;
	add.s64 	%rd2519, %rd2517, %rd2497;
	setp.lt.u64 	%p895, %rd2519, %rd2517;
	selp.u64 	%rd2520, 1, 0, %p895;
	add.s64 	%rd2521, %rd2519, %rd2516;
	setp.lt.u64 	%p896, %rd2521, %rd2519;
	selp.u64 	%rd2522, 1, 0, %p896;
	add.s64 	%rd2523, %rd2518, %rd2520;
	add.s64 	%rd2524, %rd2523, %rd2522;
	mul.hi.u64 	%rd2525, %rd2439, %rd2453;
	add.s64 	%rd2526, %rd2465, %rd2505;
	setp.lt.u64 	%p897, %rd2526, %rd2465;
	selp.u64 	%rd2527, 1, 0, %p897;
	add.s64 	%rd2528, %rd2525, %rd2527;
	mul.hi.u64 	%rd2529, %rd2439, %rd2451;
	add.s64 	%rd2530, %rd2490, %rd2513;
	setp.lt.u64 	%p898, %rd2530, %rd2490;
	selp.u64 	%rd2531, 1, 0, %p898;
	add.s64 	%rd2532, %rd2530, %rd2528;
	setp.lt.u64 	%p899, %rd2532, %rd2530;
	selp.u64 	%rd2533, 1, 0, %p899;
	add.s64 	%rd2534, %rd2529, %rd2531;
	add.s64 	%rd2535, %rd2534, %rd2533;
	mul.hi.u64 	%rd2536, %rd2439, %rd2447;
	add.s64 	%rd2537, %rd2517, %rd2521;
	setp.lt.u64 	%p900, %rd2537, %rd2517;
	selp.u64 	%rd2538, 1, 0, %p900;
	add.s64 	%rd2539, %rd2537, %rd2535;
	setp.lt.u64 	%p901, %rd2539, %rd2537;
	selp.u64 	%rd2540, 1, 0, %p901;
	add.s64 	%rd2541, %rd2536, %rd2538;
	add.s64 	%rd2542, %rd2541, %rd2540;
	mul.lo.s64 	%rd2543, %rd2439, %rd2439;
	mul.hi.u64 	%rd2544, %rd2439, %rd2439;
	add.s64 	%rd2545, %rd2543, %rd2524;
	setp.lt.u64 	%p902, %rd2545, %rd2543;
	selp.u64 	%rd2546, 1, 0, %p902;
	add.s64 	%rd2547, %rd2545, %rd2542;
	setp.lt.u64 	%p903, %rd2547, %rd2545;
	selp.u64 	%rd2548, 1, 0, %p903;
	add.s64 	%rd2549, %rd2544, %rd2546;
	add.s64 	%rd2550, %rd2549, %rd2548;
	mov.b64 	%rd2551, 977;
	mul.hi.u64 	%rd2552, %rd2532, %rd2551;
	mul.lo.s64 	%rd2553, %rd2539, 977;
	mul.hi.u64 	%rd2554, %rd2539, %rd2551;
	add.s64 	%rd2555, %rd2553, %rd2552;
	setp.lt.u64 	%p904, %rd2555, %rd2553;
	selp.u64 	%rd2556, 1, 0, %p904;
	add.s64 	%rd2557, %rd2554, %rd2556;
	mul.lo.s64 	%rd2558, %rd2547, 977;
	mul.hi.u64 	%rd2559, %rd2547, %rd2551;
	add.s64 	%rd2560, %rd2558, %rd2557;
	setp.lt.u64 	%p905, %rd2560, %rd2558;
	selp.u64 	%rd2561, 1, 0, %p905;
	add.s64 	%rd2562, %rd2559, %rd2561;
	mul.lo.s64 	%rd2563, %rd2550, 977;
	mul.hi.u64 	%rd2564, %rd2550, %rd2551;
	add.s64 	%rd2565, %rd2563, %rd2562;
	setp.lt.u64 	%p906, %rd2565, %rd2563;
	selp.u64 	%rd2566, 1, 0, %p906;
	add.s64 	%rd2567, %rd2564, %rd2566;
	shl.b64 	%rd2568, %rd2532, 32;
	mov.b64 	{%r119, %r120}, %rd2532;
	mov.b64 	{%r121, %r122}, %rd2539;
	mov.b64 	%rd2569, {%r120, %r121};
	mov.b64 	{%r123, %r124}, %rd2547;
	mov.b64 	%rd2570, {%r122, %r123};
	mov.b64 	{%r125, %r126}, %rd2550;
	mov.b64 	%rd2571, {%r124, %r125};
	shr.u64 	%rd2572, %rd2550, 32;
	mad.lo.s64 	%rd2573, %rd2532, 977, %rd2568;
	setp.lt.u64 	%p907, %rd2573, %rd2568;
	selp.u64 	%rd2574, 1, 0, %p907;
	add.s64 	%rd2575, %rd2569, %rd2574;
	add.s64 	%rd2576, %rd2575, %rd2555;
	setp.lt.u64 	%p908, %rd2576, %rd2569;
	setp.eq.s64 	%p909, %rd2576, %rd2569;
	and.pred  	%p910, %p907, %p909;
	or.pred  	%p911, %p908, %p910;
	selp.u64 	%rd2577, 1, 0, %p911;
	add.s64 	%rd2578, %rd2570, %rd2577;
	add.s64 	%rd2579, %rd2578, %rd2560;
	setp.lt.u64 	%p912, %rd2579, %rd2570;
	setp.eq.s64 	%p913, %rd2579, %rd2570;
	and.pred  	%p914, %p911, %p913;
	or.pred  	%p915, %p912, %p914;
	selp.u64 	%rd2580, 1, 0, %p915;
	add.s64 	%rd2581, %rd2571, %rd2580;
	add.s64 	%rd2582, %rd2581, %rd2565;
	setp.lt.u64 	%p916, %rd2582, %rd2571;
	setp.eq.s64 	%p917, %rd2582, %rd2571;
	and.pred  	%p918, %p915, %p917;
	or.pred  	%p919, %p916, %p918;
	selp.u64 	%rd2583, 1, 0, %p919;
	add.s64 	%rd2584, %rd2572, %rd2583;
	add.s64 	%rd2585, %rd2584, %rd2567;
	mad.lo.s64 	%rd7078, %rd2453, %rd2453, %rd2573;
	setp.lt.u64 	%p920, %rd7078, %rd2573;
	selp.u64 	%rd2586, 1, 0, %p920;
	add.s64 	%rd2587, %rd2576, %rd2471;
	add.s64 	%rd7077, %rd2587, %rd2586;
	setp.lt.u64 	%p921, %rd7077, %rd2471;
	setp.eq.s64 	%p922, %rd7077, %rd2471;
	and.pred  	%p923, %p920, %p922;
	or.pred  	%p924, %p921, %p923;
	selp.u64 	%rd2588, 1, 0, %p924;
	add.s64 	%rd2589, %rd2579, %rd2499;
	add.s64 	%rd7076, %rd2589, %rd2588;
	setp.lt.u64 	%p925, %rd7076, %rd2499;
	setp.eq.s64 	%p926, %rd7076, %rd2499;
	and.pred  	%p927, %p924, %p926;
	or.pred  	%p928, %p925, %p927;
	selp.u64 	%rd2590, 1, 0, %p928;
	add.s64 	%rd2591, %rd2582, %rd2526;
	add.s64 	%rd7075, %rd2591, %rd2590;
	setp.lt.u64 	%p929, %rd7075, %rd2526;
	setp.eq.s64 	%p930, %rd7075, %rd2526;
	and.pred  	%p931, %p928, %p930;
	or.pred  	%p932, %p929, %p931;
	selp.u64 	%rd2592, 1, 0, %p932;
	add.s64 	%rd7070, %rd2585, %rd2592;
	setp.eq.s64 	%p933, %rd7070, 0;
	@%p933 bra 	$L__BB4_56;
	mov.u64 	%rd7072, %rd7077;
	mov.u64 	%rd7073, %rd7076;
	mov.u64 	%rd7074, %rd7075;
$L__BB4_55:
	mul.lo.s64 	%rd2594, %rd7070, 977;
	shl.b64 	%rd2595, %rd7070, 32;
	add.s64 	%rd7078, %rd2594, %rd7078;
	setp.lt.u64 	%p934, %rd7078, %rd2594;
	selp.u64 	%rd2596, 1, 0, %p934;
	add.s64 	%rd2597, %rd2595, %rd7072;
	add.s64 	%rd7077, %rd2597, %rd2596;
	setp.lt.u64 	%p935, %rd7077, %rd7072;
	setp.eq.s64 	%p936, %rd7077, %rd7072;
	and.pred  	%p937, %p934, %p936;
	or.pred  	%p938, %p935, %p937;
	selp.u64 	%rd2598, 1, 0, %p938;
	add.s64 	%rd7076, %rd7073, %rd2598;
	setp.lt.u64 	%p939, %rd7076, %rd7073;
	selp.u64 	%rd2599, 1, 0, %p939;
	add.s64 	%rd7075, %rd7074, %rd2599;
	setp.lt.u64 	%p940, %rd7075, %rd7074;
	mov.b64 	%rd7070, 1;
	mov.u64 	%rd7072, %rd7077;
	mov.u64 	%rd7073, %rd7076;
	mov.u64 	%rd7074, %rd7075;
	@%p940 bra 	$L__BB4_55;
$L__BB4_56:
	setp.lt.u64 	%p942, %rd7078, %rd2442;
	ld.const.u64 	%rd2601, [SECP256K1_P+8];
	setp.lt.u64 	%p943, %rd7077, %rd2601;
	setp.eq.s64 	%p944, %rd7077, %rd2601;
	and.pred  	%p945, %p942, %p944;
	or.pred  	%p947, %p943, %p945;
	ld.const.u64 	%rd2602, [SECP256K1_P+16];
	setp.lt.u64 	%p948, %rd7076, %rd2602;
	setp.eq.s64 	%p949, %rd7076, %rd2602;
	and.pred  	%p950, %p949, %p947;
	or.pred  	%p31, %p948, %p950;
	ld.const.u64 	%rd2603, [SECP256K1_P+24];
	setp.lt.u64 	%p952, %rd7075, %rd2603;
	mov.pred 	%p3539, 0;
	@%p952 bra 	$L__BB4_58;
	not.pred 	%p953, %p31;
	setp.ne.s64 	%p954, %rd7075, %rd2603;
	or.pred  	%p3539, %p954, %p953;
$L__BB4_58:
	selp.u64 	%rd2605, 1, 0, %p31;
	ld.const.u64 	%rd2606, [SECP256K1_P+24];
	add.s64 	%rd2607, %rd2606, %rd2605;
	selp.b64 	%rd2608, %rd2607, 0, %p3539;
	sub.s64 	%rd262, %rd7075, %rd2608;
	ld.const.u64 	%rd2609, [SECP256K1_P+8];
	setp.lt.u64 	%p955, %rd7077, %rd2609;
	ld.const.u64 	%rd2610, [SECP256K1_P];
	setp.lt.u64 	%p956, %rd7078, %rd2610;
	setp.eq.s64 	%p957, %rd7077, %rd2609;
	and.pred  	%p958, %p956, %p957;
	or.pred  	%p960, %p955, %p958;
	selp.u64 	%rd2611, 1, 0, %p960;
	ld.const.u64 	%rd2612, [SECP256K1_P+16];
	add.s64 	%rd2613, %rd2612, %rd2611;
	selp.b64 	%rd2614, %rd2613, 0, %p3539;
	sub.s64 	%rd263, %rd7076, %rd2614;
	selp.u64 	%rd2615, 1, 0, %p956;
	add.s64 	%rd2616, %rd2609, %rd2615;
	selp.b64 	%rd2617, %rd2616, 0, %p3539;
	sub.s64 	%rd264, %rd7077, %rd2617;
	selp.b64 	%rd2618, %rd2610, 0, %p3539;
	sub.s64 	%rd265, %rd7078, %rd2618;
	mul.hi.u64 	%rd2619, %rd7069, %rd265;
	mul.lo.s64 	%rd2620, %rd264, %rd7069;
	mul.hi.u64 	%rd2621, %rd7069, %rd264;
	add.s64 	%rd2622, %rd2620, %rd2619;
	setp.lt.u64 	%p961, %rd2622, %rd2620;
	selp.u64 	%rd2623, 1, 0, %p961;
	add.s64 	%rd2624, %rd2621, %rd2623;
	mul.lo.s64 	%rd2625, %rd263, %rd7069;
	mul.hi.u64 	%rd2626, %rd7069, %rd263;
	add.s64 	%rd2627, %rd2625, %rd2624;
	setp.lt.u64 	%p962, %rd2627, %rd2625;
	selp.u64 	%rd2628, 1, 0, %p962;
	add.s64 	%rd2629, %rd2626, %rd2628;
	mul.lo.s64 	%rd2630, %rd262, %rd7069;
	mul.hi.u64 	%rd2631, %rd7069, %rd262;
	add.s64 	%rd2632, %rd2630, %rd2629;
	setp.lt.u64 	%p963, %rd2632, %rd2630;
	selp.u64 	%rd2633, 1, 0, %p963;
	add.s64 	%rd2634, %rd2631, %rd2633;
	mul.lo.s64 	%rd2635, %rd265, %rd7068;
	mul.hi.u64 	%rd2636, %rd7068, %rd265;
	add.s64 	%rd2637, %rd2635, %rd2622;
	setp.lt.u64 	%p964, %rd2637, %rd2635;
	selp.u64 	%rd2638, 1, 0, %p964;
	add.s64 	%rd2639, %rd2636, %rd2638;
	mul.lo.s64 	%rd2640, %rd264, %rd7068;
	mul.hi.u64 	%rd2641, %rd7068, %rd264;
	add.s64 	%rd2642, %rd2640, %rd2627;
	setp.lt.u64 	%p965, %rd2642, %rd2640;
	selp.u64 	%rd2643, 1, 0, %p965;
	add.s64 	%rd2644, %rd2642, %rd2639;
	setp.lt.u64 	%p966, %rd2644, %rd2642;
	selp.u64 	%rd2645, 1, 0, %p966;
	add.s64 	%rd2646, %rd2641, %rd2643;
	add.s64 	%rd2647, %rd2646, %rd2645;
	mul.lo.s64 	%rd2648, %rd263, %rd7068;
	mul.hi.u64 	%rd2649, %rd7068, %rd263;
	add.s64 	%rd2650, %rd2648, %rd2632;
	setp.lt.u64 	%p967, %rd2650, %rd2648;
	selp.u64 	%rd2651, 1, 0, %p967;
	add.s64 	%rd2652, %rd2650, %rd2647;
	setp.lt.u64 	%p968, %rd2652, %rd2650;
	selp.u64 	%rd2653, 1, 0, %p968;
	add.s64 	%rd2654, %rd2649, %rd2651;
	add.s64 	%rd2655, %rd2654, %rd2653;
	mul.lo.s64 	%rd2656, %rd262, %rd7068;
	mul.hi.u64 	%rd2657, %rd7068, %rd262;
	add.s64 	%rd2658, %rd2656, %rd2634;
	setp.lt.u64 	%p969, %rd2658, %rd2656;
	selp.u64 	%rd2659, 1, 0, %p969;
	add.s64 	%rd2660, %rd2658, %rd2655;
	setp.lt.u64 	%p970, %rd2660, %rd2658;
	selp.u64 	%rd2661, 1, 0, %p970;
	add.s64 	%rd2662, %rd2657, %rd2659;
	add.s64 	%rd2663, %rd2662, %rd2661;
	mul.lo.s64 	%rd2664, %rd265, %rd7067;
	mul.hi.u64 	%rd2665, %rd7067, %rd265;
	add.s64 	%rd2666, %rd2664, %rd2644;
	setp.lt.u64 	%p971, %rd2666, %rd2664;
	selp.u64 	%rd2667, 1, 0, %p971;
	add.s64 	%rd2668, %rd2665, %rd2667;
	mul.lo.s64 	%rd2669, %rd264, %rd7067;
	mul.hi.u64 	%rd2670, %rd7067, %rd264;
	add.s64 	%rd2671, %rd2669, %rd2652;
	setp.lt.u64 	%p972, %rd2671, %rd2669;
	selp.u64 	%rd2672, 1, 0, %p972;
	add.s64 	%rd2673, %rd2671, %rd2668;
	setp.lt.u64 	%p973, %rd2673, %rd2671;
	selp.u64 	%rd2674, 1, 0, %p973;
	add.s64 	%rd2675, %rd2670, %rd2672;
	add.s64 	%rd2676, %rd2675, %rd2674;
	mul.lo.s64 	%rd2677, %rd263, %rd7067;
	mul.hi.u64 	%rd2678, %rd7067, %rd263;
	add.s64 	%rd2679, %rd2677, %rd2660;
	setp.lt.u64 	%p974, %rd2679, %rd2677;
	selp.u64 	%rd2680, 1, 0, %p974;
	add.s64 	%rd2681, %rd2679, %rd2676;
	setp.lt.u64 	%p975, %rd2681, %rd2679;
	selp.u64 	%rd2682, 1, 0, %p975;
	add.s64 	%rd2683, %rd2678, %rd2680;
	add.s64 	%rd2684, %rd2683, %rd2682;
	mul.lo.s64 	%rd2685, %rd262, %rd7067;
	mul.hi.u64 	%rd2686, %rd7067, %rd262;
	add.s64 	%rd2687, %rd2685, %rd2663;
	setp.lt.u64 	%p976, %rd2687, %rd2685;
	selp.u64 	%rd2688, 1, 0, %p976;
	add.s64 	%rd2689, %rd2687, %rd2684;
	setp.lt.u64 	%p977, %rd2689, %rd2687;
	selp.u64 	%rd2690, 1, 0, %p977;
	add.s64 	%rd2691, %rd2686, %rd2688;
	add.s64 	%rd2692, %rd2691, %rd2690;
	mul.lo.s64 	%rd2693, %rd265, %rd7066;
	mul.hi.u64 	%rd2694, %rd7066, %rd265;
	add.s64 	%rd2695, %rd2693, %rd2673;
	setp.lt.u64 	%p978, %rd2695, %rd2693;
	selp.u64 	%rd2696, 1, 0, %p978;
	add.s64 	%rd2697, %rd2694, %rd2696;
	mul.lo.s64 	%rd2698, %rd264, %rd7066;
	mul.hi.u64 	%rd2699, %rd7066, %rd264;
	add.s64 	%rd2700, %rd2698, %rd2681;
	setp.lt.u64 	%p979, %rd2700, %rd2698;
	selp.u64 	%rd2701, 1, 0, %p979;
	add.s64 	%rd2702, %rd2700, %rd2697;
	setp.lt.u64 	%p980, %rd2702, %rd2700;
	selp.u64 	%rd2703, 1, 0, %p980;
	add.s64 	%rd2704, %rd2699, %rd2701;
	add.s64 	%rd2705, %rd2704, %rd2703;
	mul.lo.s64 	%rd2706, %rd263, %rd7066;
	mul.hi.u64 	%rd2707, %rd7066, %rd263;
	add.s64 	%rd2708, %rd2706, %rd2689;
	setp.lt.u64 	%p981, %rd2708, %rd2706;
	selp.u64 	%rd2709, 1, 0, %p981;
	add.s64 	%rd2710, %rd2708, %rd2705;
	setp.lt.u64 	%p982, %rd2710, %rd2708;
	selp.u64 	%rd2711, 1, 0, %p982;
	add.s64 	%rd2712, %rd2707, %rd2709;
	add.s64 	%rd2713, %rd2712, %rd2711;
	mul.lo.s64 	%rd2714, %rd262, %rd7066;
	mul.hi.u64 	%rd2715, %rd7066, %rd262;
	add.s64 	%rd2716, %rd2714, %rd2692;
	setp.lt.u64 	%p983, %rd2716, %rd2714;
	selp.u64 	%rd2717, 1, 0, %p983;
	add.s64 	%rd2718, %rd2716, %rd2713;
	setp.lt.u64 	%p984, %rd2718, %rd2716;
	selp.u64 	%rd2719, 1, 0, %p984;
	add.s64 	%rd2720, %rd2715, %rd2717;
	add.s64 	%rd2721, %rd2720, %rd2719;
	mov.b64 	%rd2722, 977;
	mul.hi.u64 	%rd2723, %rd2702, %rd2722;
	mul.lo.s64 	%rd2724, %rd2710, 977;
	mul.hi.u64 	%rd2725, %rd2710, %rd2722;
	add.s64 	%rd2726, %rd2724, %rd2723;
	setp.lt.u64 	%p985, %rd2726, %rd2724;
	selp.u64 	%rd2727, 1, 0, %p985;
	add.s64 	%rd2728, %rd2725, %rd2727;
	mul.lo.s64 	%rd2729, %rd2718, 977;
	mul.hi.u64 	%rd2730, %rd2718, %rd2722;
	add.s64 	%rd2731, %rd2729, %rd2728;
	setp.lt.u64 	%p986, %rd2731, %rd2729;
	selp.u64 	%rd2732, 1, 0, %p986;
	add.s64 	%rd2733, %rd2730, %rd2732;
	mul.lo.s64 	%rd2734, %rd2721, 977;
	mul.hi.u64 	%rd2735, %rd2721, %rd2722;
	add.s64 	%rd2736, %rd2734, %rd2733;
	setp.lt.u64 	%p987, %rd2736, %rd2734;
	selp.u64 	%rd2737, 1, 0, %p987;
	add.s64 	%rd2738, %rd2735, %rd2737;
	shl.b64 	%rd2739, %rd2702, 32;
	mov.b64 	{%r127, %r128}, %rd2702;
	mov.b64 	{%r129, %r130}, %rd2710;
	mov.b64 	%rd2740, {%r128, %r129};
	mov.b64 	{%r131, %r132}, %rd2718;
	mov.b64 	%rd2741, {%r130, %r131};
	mov.b64 	{%r133, %r134}, %rd2721;
	mov.b64 	%rd2742, {%r132, %r133};
	shr.u64 	%rd2743, %rd2721, 32;
	mad.lo.s64 	%rd2744, %rd2702, 977, %rd2739;
	setp.lt.u64 	%p988, %rd2744, %rd2739;
	selp.u64 	%rd2745, 1, 0, %p988;
	add.s64 	%rd2746, %rd2740, %rd2745;
	add.s64 	%rd2747, %rd2746, %rd2726;
	setp.lt.u64 	%p989, %rd2747, %rd2740;
	setp.eq.s64 	%p990, %rd2747, %rd2740;
	and.pred  	%p991, %p988, %p990;
	or.pred  	%p992, %p989, %p991;
	selp.u64 	%rd2748, 1, 0, %p992;
	add.s64 	%rd2749, %rd2741, %rd2748;
	add.s64 	%rd2750, %rd2749, %rd2731;
	setp.lt.u64 	%p993, %rd2750, %rd2741;
	setp.eq.s64 	%p994, %rd2750, %rd2741;
	and.pred  	%p995, %p992, %p994;
	or.pred  	%p996, %p993, %p995;
	selp.u64 	%rd2751, 1, 0, %p996;
	add.s64 	%rd2752, %rd2742, %rd2751;
	add.s64 	%rd2753, %rd2752, %rd2736;
	setp.lt.u64 	%p997, %rd2753, %rd2742;
	setp.eq.s64 	%p998, %rd2753, %rd2742;
	and.pred  	%p999, %p996, %p998;
	or.pred  	%p1000, %p997, %p999;
	selp.u64 	%rd2754, 1, 0, %p1000;
	add.s64 	%rd2755, %rd2743, %rd2754;
	add.s64 	%rd2756, %rd2755, %rd2738;
	mad.lo.s64 	%rd7087, %rd265, %rd7069, %rd2744;
	setp.lt.u64 	%p1001, %rd7087, %rd2744;
	selp.u64 	%rd2757, 1, 0, %p1001;
	add.s64 	%rd2758, %rd2747, %rd2637;
	add.s64 	%rd7086, %rd2758, %rd2757;
	setp.lt.u64 	%p1002, %rd7086, %rd2637;
	setp.eq.s64 	%p1003, %rd7086, %rd2637;
	and.pred  	%p1004, %p1001, %p1003;
	or.pred  	%p1005, %p1002, %p1004;
	selp.u64 	%rd2759, 1, 0, %p1005;
	add.s64 	%rd2760, %rd2750, %rd2666;
	add.s64 	%rd7085, %rd2760, %rd2759;
	setp.lt.u64 	%p1006, %rd7085, %rd2666;
	setp.eq.s64 	%p1007, %rd7085, %rd2666;
	and.pred  	%p1008, %p1005, %p1007;
	or.pred  	%p1009, %p1006, %p1008;
	selp.u64 	%rd2761, 1, 0, %p1009;
	add.s64 	%rd2762, %rd2753, %rd2695;
	add.s64 	%rd7084, %rd2762, %rd2761;
	setp.lt.u64 	%p1010, %rd7084, %rd2695;
	setp.eq.s64 	%p1011, %rd7084, %rd2695;
	and.pred  	%p1012, %p1009, %p1011;
	or.pred  	%p1013, %p1010, %p1012;
	selp.u64 	%rd2763, 1, 0, %p1013;
	add.s64 	%rd7079, %rd2756, %rd2763;
	setp.eq.s64 	%p1014, %rd7079, 0;
	@%p1014 bra 	$L__BB4_61;
	mov.u64 	%rd7081, %rd7086;
	mov.u64 	%rd7082, %rd7085;
	mov.u64 	%rd7083, %rd7084;
$L__BB4_60:
	mul.lo.s64 	%rd2765, %rd7079, 977;
	shl.b64 	%rd2766, %rd7079, 32;
	add.s64 	%rd7087, %rd2765, %rd7087;
	setp.lt.u64 	%p1015, %rd7087, %rd2765;
	selp.u64 	%rd2767, 1, 0, %p1015;
	add.s64 	%rd2768, %rd2766, %rd7081;
	add.s64 	%rd7086, %rd2768, %rd2767;
	setp.lt.u64 	%p1016, %rd7086, %rd7081;
	setp.eq.s64 	%p1017, %rd7086, %rd7081;
	and.pred  	%p1018, %p1015, %p1017;
	or.pred  	%p1019, %p1016, %p1018;
	selp.u64 	%rd2769, 1, 0, %p1019;
	add.s64 	%rd7085, %rd7082, %rd2769;
	setp.lt.u64 	%p1020, %rd7085, %rd7082;
	selp.u64 	%rd2770, 1, 0, %p1020;
	add.s64 	%rd7084, %rd7083, %rd2770;
	setp.lt.u64 	%p1021, %rd7084, %rd7083;
	mov.b64 	%rd7079, 1;
	mov.u64 	%rd7081, %rd7086;
	mov.u64 	%rd7082, %rd7085;
	mov.u64 	%rd7083, %rd7084;
	@%p1021 bra 	$L__BB4_60;
$L__BB4_61:
	ld.const.u64 	%rd2771, [SECP256K1_P];
	setp.lt.u64 	%p1023, %rd7087, %rd2771;
	ld.const.u64 	%rd2772, [SECP256K1_P+8];
	setp.lt.u64 	%p1024, %rd7086, %rd2772;
	setp.eq.s64 	%p1025, %rd7086, %rd2772;
	and.pred  	%p1026, %p1023, %p1025;
	or.pred  	%p1028, %p1024, %p1026;
	ld.const.u64 	%rd2773, [SECP256K1_P+16];
	setp.lt.u64 	%p1029, %rd7085, %rd2773;
	setp.eq.s64 	%p1030, %rd7085, %rd2773;
	and.pred  	%p1031, %p1030, %p1028;
	or.pred  	%p34, %p1029, %p1031;
	ld.const.u64 	%rd2774, [SECP256K1_P+24];
	setp.lt.u64 	%p1033, %rd7084, %rd2774;
	mov.pred 	%p3540, 0;
	@%p1033 bra 	$L__BB4_63;
	not.pred 	%p1034, %p34;
	ld.const.u64 	%rd2775, [SECP256K1_P+24];
	setp.ne.s64 	%p1035, %rd7084, %rd2775;
	or.pred  	%p3540, %p1035, %p1034;
$L__BB4_63:
	selp.u64 	%rd2776, 1, 0, %p34;
	ld.const.u64 	%rd2777, [SECP256K1_P+24];
	add.s64 	%rd2778, %rd2777, %rd2776;
	selp.b64 	%rd2779, %rd2778, 0, %p3540;
	sub.s64 	%rd284, %rd7084, %rd2779;
	ld.const.u64 	%rd2780, [SECP256K1_P+8];
	setp.lt.u64 	%p1036, %rd7086, %rd2780;
	ld.const.u64 	%rd2781, [SECP256K1_P];
	setp.lt.u64 	%p1037, %rd7087, %rd2781;
	setp.eq.s64 	%p1038, %rd7086, %rd2780;
	and.pred  	%p1039, %p1037, %p1038;
	or.pred  	%p1041, %p1036, %p1039;
	selp.u64 	%rd2782, 1, 0, %p1041;
	ld.const.u64 	%rd2783, [SECP256K1_P+16];
	add.s64 	%rd2784, %rd2783, %rd2782;
	selp.b64 	%rd2785, %rd2784, 0, %p3540;
	sub.s64 	%rd285, %rd7085, %rd2785;
	selp.u64 	%rd2786, 1, 0, %p1037;
	add.s64 	%rd2787, %rd2780, %rd2786;
	selp.b64 	%rd2788, %rd2787, 0, %p3540;
	sub.s64 	%rd286, %rd7086, %rd2788;
	selp.b64 	%rd2789, %rd2781, 0, %p3540;
	sub.s64 	%rd287, %rd7087, %rd2789;
	sub.s64 	%rd7091, %rd230, %rd188;
	setp.lt.u64 	%p1042, %rd230, %rd188;
	selp.s64 	%rd2790, -1, 0, %p1042;
	add.s64 	%rd2791, %rd229, %rd2790;
	sub.s64 	%rd7090, %rd2791, %rd187;
	setp.lt.u64 	%p1043, %rd229, %rd187;
	setp.eq.s64 	%p1044, %rd229, %rd187;
	and.pred  	%p1045, %p1042, %p1044;
	or.pred  	%p1046, %p1043, %p1045;
	selp.s64 	%rd2792, -1, 0, %p1046;
	sub.s64 	%rd2793, %rd228, %rd186;
	add.s64 	%rd7089, %rd2793, %rd2792;
	setp.lt.u64 	%p1047, %rd228, %rd186;
	setp.eq.s64 	%p1048, %rd228, %rd186;
	and.pred  	%p1049, %p1046, %p1048;
	or.pred  	%p1050, %p1047, %p1049;
	not.pred 	%p1051, %p1050;
	selp.s64 	%rd2794, -1, 0, %p1050;
	sub.s64 	%rd2795, %rd227, %rd185;
	add.s64 	%rd7088, %rd2795, %rd2794;
	setp.ge.u64 	%p1052, %rd227, %rd185;
	setp.ne.s64 	%p1053, %rd227, %rd185;
	or.pred  	%p1054, %p1053, %p1051;
	and.pred  	%p1055, %p1052, %p1054;
	@%p1055 bra 	$L__BB4_65;
	ld.const.u64 	%rd2796, [SECP256K1_P];
	add.s64 	%rd7091, %rd2796, %rd7091;
	setp.lt.u64 	%p1056, %rd7091, %rd2796;
	selp.u64 	%rd2797, 1, 0, %p1056;
	ld.const.u64 	%rd2798, [SECP256K1_P+8];
	add.s64 	%rd2799, %rd2798, %rd7090;
	add.s64 	%rd293, %rd2799, %rd2797;
	setp.lt.u64 	%p1057, %rd293, %rd7090;
	setp.eq.s64 	%p1058, %rd293, %rd7090;
	and.pred  	%p1059, %p1056, %p1058;
	or.pred  	%p1061, %p1057, %p1059;
	selp.u64 	%rd2800, 1, 0, %p1061;
	ld.const.u64 	%rd2801, [SECP256K1_P+16];
	add.s64 	%rd2802, %rd2801, %rd7089;
	add.s64 	%rd294, %rd2802, %rd2800;
	setp.lt.u64 	%p1062, %rd294, %rd7089;
	setp.eq.s64 	%p1063, %rd294, %rd7089;
	and.pred  	%p1064, %p1061, %p1063;
	or.pred  	%p1066, %p1062, %p1064;
	selp.u64 	%rd2803, 1, 0, %p1066;
	ld.const.u64 	%rd2804, [SECP256K1_P+24];
	add.s64 	%rd2805, %rd2804, %rd7088;
	add.s64 	%rd7088, %rd2805, %rd2803;
	mov.u64 	%rd7089, %rd294;
	mov.u64 	%rd7090, %rd293;
$L__BB4_65:
	shl.b64 	%rd300, %rd7091, 1;
	setp.lt.s64 	%p1068, %rd7091, 0;
	mov.b64 	{%r135, %r136}, %rd7090;
	mov.b64 	{%r137, %r138}, %rd7091;
	shf.l.wrap.b32 	%r139, %r138, %r135, 1;
	shf.l.wrap.b32 	%r140, %r135, %r136, 1;
	mov.b64 	%rd301, {%r139, %r140};
	setp.lt.u64 	%p1069, %rd301, %rd7090;
	setp.eq.s64 	%p1070, %rd301, %rd7090;
	and.pred  	%p1071, %p1068, %p1070;
	or.pred  	%p1072, %p1069, %p1071;
	selp.u64 	%rd2806, 1, 0, %p1072;
	shl.b64 	%rd2807, %rd7089, 1;
	or.b64  	%rd302, %rd2807, %rd2806;
	setp.lt.u64 	%p1073, %rd302, %rd7089;
	setp.eq.s64 	%p1074, %rd302, %rd7089;
	and.pred  	%p1075, %p1072, %p1074;
	or.pred  	%p37, %p1073, %p1075;
	selp.u64 	%rd2808, 1, 0, %p37;
	shl.b64 	%rd2809, %rd7088, 1;
	or.b64  	%rd303, %rd2809, %rd2808;
	setp.lt.u64 	%p1076, %rd303, %rd7088;
	mov.pred 	%p3541, -1;
	@%p1076 bra 	$L__BB4_67;
	setp.eq.s64 	%p1077, %rd303, %rd7088;
	and.pred  	%p3541, %p37, %p1077;
$L__BB4_67:
	ld.const.u64 	%rd2810, [SECP256K1_P];
	setp.lt.u64 	%p1079, %rd300, %rd2810;
	ld.const.u64 	%rd2811, [SECP256K1_P+8];
	setp.lt.u64 	%p1080, %rd301, %rd2811;
	setp.eq.s64 	%p1081, %rd301, %rd2811;
	and.pred  	%p1082, %p1079, %p1081;
	or.pred  	%p1084, %p1080, %p1082;
	ld.const.u64 	%rd2812, [SECP256K1_P+16];
	setp.lt.u64 	%p1085, %rd302, %rd2812;
	setp.eq.s64 	%p1086, %rd302, %rd2812;
	and.pred  	%p1087, %p1086, %p1084;
	or.pred  	%p40, %p1085, %p1087;
	ld.const.u64 	%rd2813, [SECP256K1_P+24];
	setp.lt.u64 	%p1089, %rd303, %rd2813;
	mov.pred 	%p3542, 0;
	@%p1089 bra 	$L__BB4_69;
	not.pred 	%p1090, %p40;
	ld.const.u64 	%rd2814, [SECP256K1_P+24];
	setp.ne.s64 	%p1091, %rd303, %rd2814;
	or.pred  	%p3542, %p1091, %p1090;
$L__BB4_69:
	or.pred  	%p1092, %p3541, %p3542;
	selp.u64 	%rd2815, 1, 0, %p40;
	ld.const.u64 	%rd2816, [SECP256K1_P+24];
	add.s64 	%rd2817, %rd2816, %rd2815;
	selp.b64 	%rd2818, %rd2817, 0, %p1092;
	sub.s64 	%rd304, %rd303, %rd2818;
	ld.const.u64 	%rd2819, [SECP256K1_P+8];
	setp.lt.u64 	%p1093, %rd301, %rd2819;
	ld.const.u64 	%rd2820, [SECP256K1_P];
	setp.lt.u64 	%p1094, %rd300, %rd2820;
	setp.eq.s64 	%p1095, %rd301, %rd2819;
	and.pred  	%p1096, %p1094, %p1095;
	or.pred  	%p1098, %p1093, %p1096;
	selp.u64 	%rd2821, 1, 0, %p1098;
	ld.const.u64 	%rd2822, [SECP256K1_P+16];
	add.s64 	%rd2823, %rd2822, %rd2821;
	selp.b64 	%rd2824, %rd2823, 0, %p1092;
	sub.s64 	%rd305, %rd302, %rd2824;
	selp.u64 	%rd2825, 1, 0, %p1094;
	add.s64 	%rd2826, %rd2819, %rd2825;
	selp.b64 	%rd2827, %rd2826, 0, %p1092;
	sub.s64 	%rd306, %rd301, %rd2827;
	selp.b64 	%rd2828, %rd2820, 0, %p1092;
	sub.s64 	%rd307, %rd300, %rd2828;
	mul.hi.u64 	%rd2829, %rd117, %rd265;
	mul.lo.s64 	%rd2830, %rd264, %rd117;
	mul.hi.u64 	%rd2831, %rd117, %rd264;
	add.s64 	%rd2832, %rd2830, %rd2829;
	setp.lt.u64 	%p1099, %rd2832, %rd2830;
	selp.u64 	%rd2833, 1, 0, %p1099;
	add.s64 	%rd2834, %rd2831, %rd2833;
	mul.lo.s64 	%rd2835, %rd263, %rd117;
	mul.hi.u64 	%rd2836, %rd117, %rd263;
	add.s64 	%rd2837, %rd2835, %rd2834;
	setp.lt.u64 	%p1100, %rd2837, %rd2835;
	selp.u64 	%rd2838, 1, 0, %p1100;
	add.s64 	%rd2839, %rd2836, %rd2838;
	mul.lo.s64 	%rd2840, %rd262, %rd117;
	mul.hi.u64 	%rd2841, %rd117, %rd262;
	add.s64 	%rd2842, %rd2840, %rd2839;
	setp.lt.u64 	%p1101, %rd2842, %rd2840;
	selp.u64 	%rd2843, 1, 0, %p1101;
	add.s64 	%rd2844, %rd2841, %rd2843;
	mul.lo.s64 	%rd2845, %rd265, %rd116;
	mul.hi.u64 	%rd2846, %rd116, %rd265;
	add.s64 	%rd2847, %rd2845, %rd2832;
	setp.lt.u64 	%p1102, %rd2847, %rd2845;
	selp.u64 	%rd2848, 1, 0, %p1102;
	add.s64 	%rd2849, %rd2846, %rd2848;
	mul.lo.s64 	%rd2850, %rd264, %rd116;
	mul.hi.u64 	%rd2851, %rd116, %rd264;
	add.s64 	%rd2852, %rd2850, %rd2837;
	setp.lt.u64 	%p1103, %rd2852, %rd2850;
	selp.u64 	%rd2853, 1, 0, %p1103;
	add.s64 	%rd2854, %rd2852, %rd2849;
	setp.lt.u64 	%p1104, %rd2854, %rd2852;
	selp.u64 	%rd2855, 1, 0, %p1104;
	add.s64 	%rd2856, %rd2851, %rd2853;
	add.s64 	%rd2857, %rd2856, %rd2855;
	mul.lo.s64 	%rd2858, %rd263, %rd116;
	mul.hi.u64 	%rd2859, %rd116, %rd263;
	add.s64 	%rd2860, %rd2858, %rd2842;
	setp.lt.u64 	%p1105, %rd2860, %rd2858;
	selp.u64 	%rd2861, 1, 0, %p1105;
	add.s64 	%rd2862, %rd2860, %rd2857;
	setp.lt.u64 	%p1106, %rd2862, %rd2860;
	selp.u64 	%rd2863, 1, 0, %p1106;
	add.s64 	%rd2864, %rd2859, %rd2861;
	add.s64 	%rd2865, %rd2864, %rd2863;
	mul.lo.s64 	%rd2866, %rd262, %rd116;
	mul.hi.u64 	%rd2867, %rd116, %rd262;
	add.s64 	%rd2868, %rd2866, %rd2844;
	setp.lt.u64 	%p1107, %rd2868, %rd2866;
	selp.u64 	%rd2869, 1, 0, %p1107;
	add.s64 	%rd2870, %rd2868, %rd2865;
	setp.lt.u64 	%p1108, %rd2870, %rd2868;
	selp.u64 	%rd2871, 1, 0, %p1108;
	add.s64 	%rd2872, %rd2867, %rd2869;
	add.s64 	%rd2873, %rd2872, %rd2871;
	mul.lo.s64 	%rd2874, %rd265, %rd115;
	mul.hi.u64 	%rd2875, %rd115, %rd265;
	add.s64 	%rd2876, %rd2874, %rd2854;
	setp.lt.u64 	%p1109, %rd2876, %rd2874;
	selp.u64 	%rd2877, 1, 0, %p1109;
	add.s64 	%rd2878, %rd2875, %rd2877;
	mul.lo.s64 	%rd2879, %rd264, %rd115;
	mul.hi.u64 	%rd2880, %rd115, %rd264;
	add.s64 	%rd2881, %rd2879, %rd2862;
	setp.lt.u64 	%p1110, %rd2881, %rd2879;
	selp.u64 	%rd2882, 1, 0, %p1110;
	add.s64 	%rd2883, %rd2881, %rd2878;
	setp.lt.u64 	%p1111, %rd2883, %rd2881;
	selp.u64 	%rd2884, 1, 0, %p1111;
	add.s64 	%rd2885, %rd2880, %rd2882;
	add.s64 	%rd2886, %rd2885, %rd2884;
	mul.lo.s64 	%rd2887, %rd263, %rd115;
	mul.hi.u64 	%rd2888, %rd115, %rd263;
	add.s64 	%rd2889, %rd2887, %rd2870;
	setp.lt.u64 	%p1112, %rd2889, %rd2887;
	selp.u64 	%rd2890, 1, 0, %p1112;
	add.s64 	%rd2891, %rd2889, %rd2886;
	setp.lt.u64 	%p1113, %rd2891, %rd2889;
	selp.u64 	%rd2892, 1, 0, %p1113;
	add.s64 	%rd2893, %rd2888, %rd2890;
	add.s64 	%rd2894, %rd2893, %rd2892;
	mul.lo.s64 	%rd2895, %rd262, %rd115;
	mul.hi.u64 	%rd2896, %rd115, %rd262;
	add.s64 	%rd2897, %rd2895, %rd2873;
	setp.lt.u64 	%p1114, %rd2897, %rd2895;
	selp.u64 	%rd2898, 1, 0, %p1114;
	add.s64 	%rd2899, %rd2897, %rd2894;
	setp.lt.u64 	%p1115, %rd2899, %rd2897;
	selp.u64 	%rd2900, 1, 0, %p1115;
	add.s64 	%rd2901, %rd2896, %rd2898;
	add.s64 	%rd2902, %rd2901, %rd2900;
	mul.lo.s64 	%rd2903, %rd265, %rd111;
	mul.hi.u64 	%rd2904, %rd111, %rd265;
	add.s64 	%rd2905, %rd2903, %rd2883;
	setp.lt.u64 	%p1116, %rd2905, %rd2903;
	selp.u64 	%rd2906, 1, 0, %p1116;
	add.s64 	%rd2907, %rd2904, %rd2906;
	mul.lo.s64 	%rd2908, %rd264, %rd111;
	mul.hi.u64 	%rd2909, %rd111, %rd264;
	add.s64 	%rd2910, %rd2908, %rd2891;
	setp.lt.u64 	%p1117, %rd2910, %rd2908;
	selp.u64 	%rd2911, 1, 0, %p1117;
	add.s64 	%rd2912, %rd2910, %rd2907;
	setp.lt.u64 	%p1118, %rd2912, %rd2910;
	selp.u64 	%rd2913, 1, 0, %p1118;
	add.s64 	%rd2914, %rd2909, %rd2911;
	add.s64 	%rd2915, %rd2914, %rd2913;
	mul.lo.s64 	%rd2916, %rd263, %rd111;
	mul.hi.u64 	%rd2917, %rd111, %rd263;
	add.s64 	%rd2918, %rd2916, %rd2899;
	setp.lt.u64 	%p1119, %rd2918, %rd2916;
	selp.u64 	%rd2919, 1, 0, %p1119;
	add.s64 	%rd2920, %rd2918, %rd2915;
	setp.lt.u64 	%p1120, %rd2920, %rd2918;
	selp.u64 	%rd2921, 1, 0, %p1120;
	add.s64 	%rd2922, %rd2917, %rd2919;
	add.s64 	%rd2923, %rd2922, %rd2921;
	mul.lo.s64 	%rd2924, %rd262, %rd111;
	mul.hi.u64 	%rd2925, %rd111, %rd262;
	add.s64 	%rd2926, %rd2924, %rd2902;
	setp.lt.u64 	%p1121, %rd2926, %rd2924;
	selp.u64 	%rd2927, 1, 0, %p1121;
	add.s64 	%rd2928, %rd2926, %rd2923;
	setp.lt.u64 	%p1122, %rd2928, %rd2926;
	selp.u64 	%rd2929, 1, 0, %p1122;
	add.s64 	%rd2930, %rd2925, %rd2927;
	add.s64 	%rd2931, %rd2930, %rd2929;
	mov.b64 	%rd2932, 977;
	mul.hi.u64 	%rd2933, %rd2912, %rd2932;
	mul.lo.s64 	%rd2934, %rd2920, 977;
	mul.hi.u64 	%rd2935, %rd2920, %rd2932;
	add.s64 	%rd2936, %rd2934, %rd2933;
	setp.lt.u64 	%p1123, %rd2936, %rd2934;
	selp.u64 	%rd2937, 1, 0, %p1123;
	add.s64 	%rd2938, %rd2935, %rd2937;
	mul.lo.s64 	%rd2939, %rd2928, 977;
	mul.hi.u64 	%rd2940, %rd2928, %rd2932;
	add.s64 	%rd2941, %rd2939, %rd2938;
	setp.lt.u64 	%p1124, %rd2941, %rd2939;
	selp.u64 	%rd2942, 1, 0, %p1124;
	add.s64 	%rd2943, %rd2940, %rd2942;
	mul.lo.s64 	%rd2944, %rd2931, 977;
	mul.hi.u64 	%rd2945, %rd2931, %rd2932;
	add.s64 	%rd2946, %rd2944, %rd2943;
	setp.lt.u64 	%p1125, %rd2946, %rd2944;
	selp.u64 	%rd2947, 1, 0, %p1125;
	add.s64 	%rd2948, %rd2945, %rd2947;
	shl.b64 	%rd2949, %rd2912, 32;
	mov.b64 	{%r141, %r142}, %rd2912;
	mov.b64 	{%r143, %r144}, %rd2920;
	mov.b64 	%rd2950, {%r142, %r143};
	mov.b64 	{%r145, %r146}, %rd2928;
	mov.b64 	%rd2951, {%r144, %r145};
	mov.b64 	{%r147, %r148}, %rd2931;
	mov.b64 	%rd2952, {%r146, %r147};
	shr.u64 	%rd2953, %rd2931, 32;
	mad.lo.s64 	%rd2954, %rd2912, 977, %rd2949;
	setp.lt.u64 	%p1126, %rd2954, %rd2949;
	selp.u64 	%rd2955, 1, 0, %p1126;
	add.s64 	%rd2956, %rd2950, %rd2955;
	add.s64 	%rd2957, %rd2956, %rd2936;
	setp.lt.u64 	%p1127, %rd2957, %rd2950;
	setp.eq.s64 	%p1128, %rd2957, %rd2950;
	and.pred  	%p1129, %p1126, %p1128;
	or.pred  	%p1130, %p1127, %p1129;
	selp.u64 	%rd2958, 1, 0, %p1130;
	add.s64 	%rd2959, %rd2951, %rd2958;
	add.s64 	%rd2960, %rd2959, %rd2941;
	setp.lt.u64 	%p1131, %rd2960, %rd2951;
	setp.eq.s64 	%p1132, %rd2960, %rd2951;
	and.pred  	%p1133, %p1130, %p1132;
	or.pred  	%p1134, %p1131, %p1133;
	selp.u64 	%rd2961, 1, 0, %p1134;
	add.s64 	%rd2962, %rd2952, %rd2961;
	add.s64 	%rd2963, %rd2962, %rd2946;
	setp.lt.u64 	%p1135, %rd2963, %rd2952;
	setp.eq.s64 	%p1136, %rd2963, %rd2952;
	and.pred  	%p1137, %p1134, %p1136;
	or.pred  	%p1138, %p1135, %p1137;
	selp.u64 	%rd2964, 1, 0, %p1138;
	add.s64 	%rd2965, %rd2953, %rd2964;
	add.s64 	%rd2966, %rd2965, %rd2948;
	mad.lo.s64 	%rd7100, %rd265, %rd117, %rd2954;
	setp.lt.u64 	%p1139, %rd7100, %rd2954;
	selp.u64 	%rd2967, 1, 0, %p1139;
	add.s64 	%rd2968, %rd2957, %rd2847;
	add.s64 	%rd7099, %rd2968, %rd2967;
	setp.lt.u64 	%p1140, %rd7099, %rd2847;
	setp.eq.s64 	%p1141, %rd7099, %rd2847;
	and.pred  	%p1142, %p1139, %p1141;
	or.pred  	%p1143, %p1140, %p1142;
	selp.u64 	%rd2969, 1, 0, %p1143;
	add.s64 	%rd2970, %rd2960, %rd2876;
	add.s64 	%rd7098, %rd2970, %rd2969;
	setp.lt.u64 	%p1144, %rd7098, %rd2876;
	setp.eq.s64 	%p1145, %rd7098, %rd2876;
	and.pred  	%p1146, %p1143, %p1145;
	or.pred  	%p1147, %p1144, %p1146;
	selp.u64 	%rd2971, 1, 0, %p1147;
	add.s64 	%rd2972, %rd2963, %rd2905;
	add.s64 	%rd7097, %rd2972, %rd2971;
	setp.lt.u64 	%p1148, %rd7097, %rd2905;
	setp.eq.s64 	%p1149, %rd7097, %rd2905;
	and.pred  	%p1150, %p1147, %p1149;
	or.pred  	%p1151, %p1148, %p1150;
	selp.u64 	%rd2973, 1, 0, %p1151;
	add.s64 	%rd7092, %rd2966, %rd2973;
	setp.eq.s64 	%p1152, %rd7092, 0;
	@%p1152 bra 	$L__BB4_72;
	mov.u64 	%rd7094, %rd7099;
	mov.u64 	%rd7095, %rd7098;
	mov.u64 	%rd7096, %rd7097;
$L__BB4_71:
	mul.lo.s64 	%rd2975, %rd7092, 977;
	shl.b64 	%rd2976, %rd7092, 32;
	add.s64 	%rd7100, %rd2975, %rd7100;
	setp.lt.u64 	%p1153, %rd7100, %rd2975;
	selp.u64 	%rd2977, 1, 0, %p1153;
	add.s64 	%rd2978, %rd2976, %rd7094;
	add.s64 	%rd7099, %rd2978, %rd2977;
	setp.lt.u64 	%p1154, %rd7099, %rd7094;
	setp.eq.s64 	%p1155, %rd7099, %rd7094;
	and.pred  	%p1156, %p1153, %p1155;
	or.pred  	%p1157, %p1154, %p1156;
	selp.u64 	%rd2979, 1, 0, %p1157;
	add.s64 	%rd7098, %rd7095, %rd2979;
	setp.lt.u64 	%p1158, %rd7098, %rd7095;
	selp.u64 	%rd2980, 1, 0, %p1158;
	add.s64 	%rd7097, %rd7096, %rd2980;
	setp.lt.u64 	%p1159, %rd7097, %rd7096;
	mov.b64 	%rd7092, 1;
	mov.u64 	%rd7094, %rd7099;
	mov.u64 	%rd7095, %rd7098;
	mov.u64 	%rd7096, %rd7097;
	@%p1159 bra 	$L__BB4_71;
$L__BB4_72:
	setp.lt.u64 	%p1161, %rd7100, %rd2820;
	ld.const.u64 	%rd2982, [SECP256K1_P+8];
	setp.lt.u64 	%p1162, %rd7099, %rd2982;
	setp.eq.s64 	%p1163, %rd7099, %rd2982;
	and.pred  	%p1164, %p1161, %p1163;
	or.pred  	%p1166, %p1162, %p1164;
	ld.const.u64 	%rd2983, [SECP256K1_P+16];
	setp.lt.u64 	%p1167, %rd7098, %rd2983;
	setp.eq.s64 	%p1168, %rd7098, %rd2983;
	and.pred  	%p1169, %p1168, %p1166;
	or.pred  	%p43, %p1167, %p1169;
	ld.const.u64 	%rd2984, [SECP256K1_P+24];
	setp.lt.u64 	%p1171, %rd7097, %rd2984;
	mov.pred 	%p3543, 0;
	@%p1171 bra 	$L__BB4_74;
	not.pred 	%p1172, %p43;
	setp.ne.s64 	%p1173, %rd7097, %rd2984;
	or.pred  	%p3543, %p1173, %p1172;
$L__BB4_74:
	selp.u64 	%rd2986, 1, 0, %p43;
	ld.const.u64 	%rd2987, [SECP256K1_P+24];
	add.s64 	%rd2988, %rd2987, %rd2986;
	selp.b64 	%rd2989, %rd2988, 0, %p3543;
	sub.s64 	%rd326, %rd7097, %rd2989;
	ld.const.u64 	%rd2990, [SECP256K1_P+8];
	setp.lt.u64 	%p1174, %rd7099, %rd2990;
	ld.const.u64 	%rd2991, [SECP256K1_P];
	setp.lt.u64 	%p1175, %rd7100, %rd2991;
	setp.eq.s64 	%p1176, %rd7099, %rd2990;
	and.pred  	%p1177, %p1175, %p1176;
	or.pred  	%p1179, %p1174, %p1177;
	selp.u64 	%rd2992, 1, 0, %p1179;
	ld.const.u64 	%rd2993, [SECP256K1_P+16];
	add.s64 	%rd2994, %rd2993, %rd2992;
	selp.b64 	%rd2995, %rd2994, 0, %p3543;
	sub.s64 	%rd327, %rd7098, %rd2995;
	selp.u64 	%rd2996, 1, 0, %p1175;
	add.s64 	%rd2997, %rd2990, %rd2996;
	selp.b64 	%rd2998, %rd2997, 0, %p3543;
	sub.s64 	%rd328, %rd7099, %rd2998;
	selp.b64 	%rd2999, %rd2991, 0, %p3543;
	sub.s64 	%rd329, %rd7100, %rd2999;
	mul.hi.u64 	%rd3000, %rd307, %rd307;
	mul.lo.s64 	%rd3001, %rd306, %rd307;
	mul.hi.u64 	%rd3002, %rd307, %rd306;
	add.s64 	%rd3003, %rd3001, %rd3000;
	setp.lt.u64 	%p1180, %rd3003, %rd3001;
	selp.u64 	%rd3004, 1, 0, %p1180;
	add.s64 	%rd3005, %rd3002, %rd3004;
	mul.lo.s64 	%rd3006, %rd305, %rd307;
	mul.hi.u64 	%rd3007, %rd307, %rd305;
	add.s64 	%rd3008, %rd3006, %rd3005;
	setp.lt.u64 	%p1181, %rd3008, %rd3006;
	selp.u64 	%rd3009, 1, 0, %p1181;
	add.s64 	%rd3010, %rd3007, %rd3009;
	mul.lo.s64 	%rd3011, %rd304, %rd307;
	mul.hi.u64 	%rd3012, %rd307, %rd304;
	add.s64 	%rd3013, %rd3011, %rd3010;
	setp.lt.u64 	%p1182, %rd3013, %rd3011;
	selp.u64 	%rd3014, 1, 0, %p1182;
	add.s64 	%rd3015, %rd3012, %rd3014;
	mul.hi.u64 	%rd3016, %rd306, %rd307;
	add.s64 	%rd3017, %rd3003, %rd3001;
	setp.lt.u64 	%p1183, %rd3017, %rd3003;
	selp.u64 	%rd3018, 1, 0, %p1183;
	add.s64 	%rd3019, %rd3016, %rd3018;
	mul.lo.s64 	%rd3020, %rd306, %rd306;
	mul.hi.u64 	%rd3021, %rd306, %rd306;
	add.s64 	%rd3022, %rd3020, %rd3008;
	setp.lt.u64 	%p1184, %rd3022, %rd3020;
	selp.u64 	%rd3023, 1, 0, %p1184;
	add.s64 	%rd3024, %rd3022, %rd3019;
	setp.lt.u64 	%p1185, %rd3024, %rd3022;
	selp.u64 	%rd3025, 1, 0, %p1185;
	add.s64 	%rd3026, %rd3021, %rd3023;
	add.s64 	%rd3027, %rd3026, %rd3025;
	mul.lo.s64 	%rd3028, %rd305, %rd306;
	mul.hi.u64 	%rd3029, %rd306, %rd305;
	add.s64 	%rd3030, %rd3028, %rd3013;
	setp.lt.u64 	%p1186, %rd3030, %rd3028;
	selp.u64 	%rd3031, 1, 0, %p1186;
	add.s64 	%rd3032, %rd3030, %rd3027;
	setp.lt.u64 	%p1187, %rd3032, %rd3030;
	selp.u64 	%rd3033, 1, 0, %p1187;
	add.s64 	%rd3034, %rd3029, %rd3031;
	add.s64 	%rd3035, %rd3034, %rd3033;
	mul.lo.s64 	%rd3036, %rd304, %rd306;
	mul.hi.u64 	%rd3037, %rd306, %rd304;
	add.s64 	%rd3038, %rd3036, %rd3015;
	setp.lt.u64 	%p1188, %rd3038, %rd3036;
	selp.u64 	%rd3039, 1, 0, %p1188;
	add.s64 	%rd3040, %rd3038, %rd3035;
	setp.lt.u64 	%p1189, %rd3040, %rd3038;
	selp.u64 	%rd3041, 1, 0, %p1189;
	add.s64 	%rd3042, %rd3037, %rd3039;
	add.s64 	%rd3043, %rd3042, %rd3041;
	mul.hi.u64 	%rd3044, %rd305, %rd307;
	add.s64 	%rd3045, %rd3006, %rd3024;
	setp.lt.u64 	%p1190, %rd3045, %rd3006;
	selp.u64 	%rd3046, 1, 0, %p1190;
	add.s64 	%rd3047, %rd3044, %rd3046;
	mul.hi.u64 	%rd3048, %rd305, %rd306;
	add.s64 	%rd3049, %rd3028, %rd3032;
	setp.lt.u64 	%p1191, %rd3049, %rd3028;
	selp.u64 	%rd3050, 1, 0, %p1191;
	add.s64 	%rd3051, %rd3049, %rd3047;
	setp.lt.u64 	%p1192, %rd3051, %rd3049;
	selp.u64 	%rd3052, 1, 0, %p1192;
	add.s64 	%rd3053, %rd3048, %rd3050;
	add.s64 	%rd3054, %rd3053, %rd3052;
	mul.lo.s64 	%rd3055, %rd305, %rd305;
	mul.hi.u64 	%rd3056, %rd305, %rd305;
	add.s64 	%rd3057, %rd3055, %rd3040;
	setp.lt.u64 	%p1193, %rd3057, %rd3055;
	selp.u64 	%rd3058, 1, 0, %p1193;
	add.s64 	%rd3059, %rd3057, %rd3054;
	setp.lt.u64 	%p1194, %rd3059, %rd3057;
	selp.u64 	%rd3060, 1, 0, %p1194;
	add.s64 	%rd3061, %rd3056, %rd3058;
	add.s64 	%rd3062, %rd3061, %rd3060;
	mul.lo.s64 	%rd3063, %rd304, %rd305;
	mul.hi.u64 	%rd3064, %rd305, %rd304;
	add.s64 	%rd3065, %rd3063, %rd3043;
	setp.lt.u64 	%p1195, %rd3065, %rd3063;
	selp.u64 	%rd3066, 1, 0, %p1195;
	add.s64 	%rd3067, %rd3065, %rd3062;
	setp.lt.u64 	%p1196, %rd3067, %rd3065;
	selp.u64 	%rd3068, 1, 0, %p1196;
	add.s64 	%rd3069, %rd3064, %rd3066;
	add.s64 	%rd3070, %rd3069, %rd3068;
	mul.hi.u64 	%rd3071, %rd304, %rd307;
	add.s64 	%rd3072, %rd3011, %rd3051;
	setp.lt.u64 	%p1197, %rd3072, %rd3011;
	selp.u64 	%rd3073, 1, 0, %p1197;
	add.s64 	%rd3074, %rd3071, %rd3073;
	mul.hi.u64 	%rd3075, %rd304, %rd306;
	add.s64 	%rd3076, %rd3036, %rd3059;
	setp.lt.u64 	%p1198, %rd3076, %rd3036;
	selp.u64 	%rd3077, 1, 0, %p1198;
	add.s64 	%rd3078, %rd3076, %rd3074;
	setp.lt.u64 	%p1199, %rd3078, %rd3076;
	selp.u64 	%rd3079, 1, 0, %p1199;
	add.s64 	%rd3080, %rd3075, %rd3077;
	add.s64 	%rd3081, %rd3080, %rd3079;
	mul.hi.u64 	%rd3082, %rd304, %rd305;
	add.s64 	%rd3083, %rd3063, %rd3067;
	setp.lt.u64 	%p1200, %rd3083, %rd3063;
	selp.u64 	%rd3084, 1, 0, %p1200;
	add.s64 	%rd3085, %rd3083, %rd3081;
	setp.lt.u64 	%p1201, %rd3085, %rd3083;
	selp.u64 	%rd3086, 1, 0, %p1201;
	add.s64 	%rd3087, %rd3082, %rd3084;
	add.s64 	%rd3088, %rd3087, %rd3086;
	mul.lo.s64 	%rd3089, %rd304, %rd304;
	mul.hi.u64 	%rd3090, %rd304, %rd304;
	add.s64 	%rd3091, %rd3089, %rd3070;
	setp.lt.u64 	%p1202, %rd3091, %rd3089;
	selp.u64 	%rd3092, 1, 0, %p1202;
	add.s64 	%rd3093, %rd3091, %rd3088;
	setp.lt.u64 	%p1203, %rd3093, %rd3091;
	selp.u64 	%rd3094, 1, 0, %p1203;
	add.s64 	%rd3095, %rd3090, %rd3092;
	add.s64 	%rd3096, %rd3095, %rd3094;
	mov.b64 	%rd3097, 977;
	mul.hi.u64 	%rd3098, %rd3078, %rd3097;
	mul.lo.s64 	%rd3099, %rd3085, 977;
	mul.hi.u64 	%rd3100, %rd3085, %rd3097;
	add.s64 	%rd3101, %rd3099, %rd3098;
	setp.lt.u64 	%p1204, %rd3101, %rd3099;
	selp.u64 	%rd3102, 1, 0, %p1204;
	add.s64 	%rd3103, %rd3100, %rd3102;
	mul.lo.s64 	%rd3104, %rd3093, 977;
	mul.hi.u64 	%rd3105, %rd3093, %rd3097;
	add.s64 	%rd3106, %rd3104, %rd3103;
	setp.lt.u64 	%p1205, %rd3106, %rd3104;
	selp.u64 	%rd3107, 1, 0, %p1205;
	add.s64 	%rd3108, %rd3105, %rd3107;
	mul.lo.s64 	%rd3109, %rd3096, 977;
	mul.hi.u64 	%rd3110, %rd3096, %rd3097;
	add.s64 	%rd3111, %rd3109, %rd3108;
	setp.lt.u64 	%p1206, %rd3111, %rd3109;
	selp.u64 	%rd3112, 1, 0, %p1206;
	add.s64 	%rd3113, %rd3110, %rd3112;
	shl.b64 	%rd3114, %rd3078, 32;
	mov.b64 	{%r149, %r150}, %rd3078;
	mov.b64 	{%r151, %r152}, %rd3085;
	mov.b64 	%rd3115, {%r150, %r151};
	mov.b64 	{%r153, %r154}, %rd3093;
	mov.b64 	%rd3116, {%r152, %r153};
	mov.b64 	{%r155, %r156}, %rd3096;
	mov.b64 	%rd3117, {%r154, %r155};
	shr.u64 	%rd3118, %rd3096, 32;
	mad.lo.s64 	%rd3119, %rd3078, 977, %rd3114;
	setp.lt.u64 	%p1207, %rd3119, %rd3114;
	selp.u64 	%rd3120, 1, 0, %p1207;
	add.s64 	%rd3121, %rd3115, %rd3120;
	add.s64 	%rd3122, %rd3121, %rd3101;
	setp.lt.u64 	%p1208, %rd3122, %rd3115;
	setp.eq.s64 	%p1209, %rd3122, %rd3115;
	and.pred  	%p1210, %p1207, %p1209;
	or.pred  	%p1211, %p1208, %p1210;
	selp.u64 	%rd3123, 1, 0, %p1211;
	add.s64 	%rd3124, %rd3116, %rd3123;
	add.s64 	%rd3125, %rd3124, %rd3106;
	setp.lt.u64 	%p1212, %rd3125, %rd3116;
	setp.eq.s64 	%p1213, %rd3125, %rd3116;
	and.pred  	%p1214, %p1211, %p1213;
	or.pred  	%p1215, %p1212, %p1214;
	selp.u64 	%rd3126, 1, 0, %p1215;
	add.s64 	%rd3127, %rd3117, %rd3126;
	add.s64 	%rd3128, %rd3127, %rd3111;
	setp.lt.u64 	%p1216, %rd3128, %rd3117;
	setp.eq.s64 	%p1217, %rd3128, %rd3117;
	and.pred  	%p1218, %p1215, %p1217;
	or.pred  	%p1219, %p1216, %p1218;
	selp.u64 	%rd3129, 1, 0, %p1219;
	add.s64 	%rd3130, %rd3118, %rd3129;
	add.s64 	%rd3131, %rd3130, %rd3113;
	mad.lo.s64 	%rd7109, %rd307, %rd307, %rd3119;
	setp.lt.u64 	%p1220, %rd7109, %rd3119;
	selp.u64 	%rd3132, 1, 0, %p1220;
	add.s64 	%rd3133, %rd3122, %rd3017;
	add.s64 	%rd7108, %rd3133, %rd3132;
	setp.lt.u64 	%p1221, %rd7108, %rd3017;
	setp.eq.s64 	%p1222, %rd7108, %rd3017;
	and.pred  	%p1223, %p1220, %p1222;
	or.pred  	%p1224, %p1221, %p1223;
	selp.u64 	%rd3134, 1, 0, %p1224;
	add.s64 	%rd3135, %rd3125, %rd3045;
	add.s64 	%rd7107, %rd3135, %rd3134;
	setp.lt.u64 	%p1225, %rd7107, %rd3045;
	setp.eq.s64 	%p1226, %rd7107, %rd3045;
	and.pred  	%p1227, %p1224, %p1226;
	or.pred  	%p1228, %p1225, %p1227;
	selp.u64 	%rd3136, 1, 0, %p1228;
	add.s64 	%rd3137, %rd3128, %rd3072;
	add.s64 	%rd7106, %rd3137, %rd3136;
	setp.lt.u64 	%p1229, %rd7106, %rd3072;
	setp.eq.s64 	%p1230, %rd7106, %rd3072;
	and.pred  	%p1231, %p1228, %p1230;
	or.pred  	%p1232, %p1229, %p1231;
	selp.u64 	%rd3138, 1, 0, %p1232;
	add.s64 	%rd7101, %rd3131, %rd3138;
	setp.eq.s64 	%p1233, %rd7101, 0;
	@%p1233 bra 	$L__BB4_77;
	mov.u64 	%rd7103, %rd7108;
	mov.u64 	%rd7104, %rd7107;
	mov.u64 	%rd7105, %rd7106;
$L__BB4_76:
	mul.lo.s64 	%rd3140, %rd7101, 977;
	shl.b64 	%rd3141, %rd7101, 32;
	add.s64 	%rd7109, %rd3140, %rd7109;
	setp.lt.u64 	%p1234, %rd7109, %rd3140;
	selp.u64 	%rd3142, 1, 0, %p1234;
	add.s64 	%rd3143, %rd3141, %rd7103;
	add.s64 	%rd7108, %rd3143, %rd3142;
	setp.lt.u64 	%p1235, %rd7108, %rd7103;
	setp.eq.s64 	%p1236, %rd7108, %rd7103;
	and.pred  	%p1237, %p1234, %p1236;
	or.pred  	%p1238, %p1235, %p1237;
	selp.u64 	%rd3144, 1, 0, %p1238;
	add.s64 	%rd7107, %rd7104, %rd3144;
	setp.lt.u64 	%p1239, %rd7107, %rd7104;
	selp.u64 	%rd3145, 1, 0, %p1239;
	add.s64 	%rd7106, %rd7105, %rd3145;
	setp.lt.u64 	%p1240, %rd7106, %rd7105;
	mov.b64 	%rd7101, 1;
	mov.u64 	%rd7103, %rd7108;
	mov.u64 	%rd7104, %rd7107;
	mov.u64 	%rd7105, %rd7106;
	@%p1240 bra 	$L__BB4_76;
$L__BB4_77:
	ld.const.u64 	%rd3146, [SECP256K1_P];
	setp.lt.u64 	%p1242, %rd7109, %rd3146;
	ld.const.u64 	%rd3147, [SECP256K1_P+8];
	setp.lt.u64 	%p1243, %rd7108, %rd3147;
	setp.eq.s64 	%p1244, %rd7108, %rd3147;
	and.pred  	%p1245, %p1242, %p1244;
	or.pred  	%p1247, %p1243, %p1245;
	ld.const.u64 	%rd3148, [SECP256K1_P+16];
	setp.lt.u64 	%p1248, %rd7107, %rd3148;
	setp.eq.s64 	%p1249, %rd7107, %rd3148;
	and.pred  	%p1250, %p1249, %p1247;
	or.pred  	%p46, %p1248, %p1250;
	ld.const.u64 	%rd3149, [SECP256K1_P+24];
	setp.lt.u64 	%p1252, %rd7106, %rd3149;
	mov.pred 	%p3544, 0;
	@%p1252 bra 	$L__BB4_79;
	not.pred 	%p1253, %p46;
	ld.const.u64 	%rd3150, [SECP256K1_P+24];
	setp.ne.s64 	%p1254, %rd7106, %rd3150;
	or.pred  	%p3544, %p1254, %p1253;
$L__BB4_79:
	selp.u64 	%rd3151, 1, 0, %p46;
	ld.const.u64 	%rd3152, [SECP256K1_P+24];
	add.s64 	%rd3153, %rd3152, %rd3151;
	selp.b64 	%rd3154, %rd3153, 0, %p3544;
	sub.s64 	%rd3155, %rd7106, %rd3154;
	ld.const.u64 	%rd3156, [SECP256K1_P+8];
	setp.lt.u64 	%p1255, %rd7108, %rd3156;
	ld.const.u64 	%rd3157, [SECP256K1_P];
	setp.lt.u64 	%p1256, %rd7109, %rd3157;
	setp.eq.s64 	%p1257, %rd7108, %rd3156;
	and.pred  	%p1258, %p1256, %p1257;
	or.pred  	%p1260, %p1255, %p1258;
	selp.u64 	%rd3158, 1, 0, %p1260;
	ld.const.u64 	%rd3159, [SECP256K1_P+16];
	add.s64 	%rd3160, %rd3159, %rd3158;
	selp.b64 	%rd3161, %rd3160, 0, %p3544;
	sub.s64 	%rd3162, %rd7107, %rd3161;
	selp.u64 	%rd3163, 1, 0, %p1256;
	add.s64 	%rd3164, %rd3156, %rd3163;
	selp.b64 	%rd3165, %rd3164, 0, %p3544;
	sub.s64 	%rd3166, %rd7108, %rd3165;
	selp.b64 	%rd3167, %rd3157, 0, %p3544;
	sub.s64 	%rd3168, %rd7109, %rd3167;
	sub.s64 	%rd7113, %rd3168, %rd287;
	setp.lt.u64 	%p1261, %rd3168, %rd287;
	selp.s64 	%rd3169, -1, 0, %p1261;
	sub.s64 	%rd3170, %rd3166, %rd286;
	add.s64 	%rd7112, %rd3170, %rd3169;
	setp.lt.u64 	%p1262, %rd3166, %rd286;
	setp.eq.s64 	%p1263, %rd3166, %rd286;
	and.pred  	%p1264, %p1261, %p1263;
	or.pred  	%p1266, %p1262, %p1264;
	selp.s64 	%rd3171, -1, 0, %p1266;
	sub.s64 	%rd3172, %rd3162, %rd285;
	add.s64 	%rd7111, %rd3172, %rd3171;
	setp.lt.u64 	%p1267, %rd3162, %rd285;
	setp.eq.s64 	%p1268, %rd3162, %rd285;
	and.pred  	%p1269, %p1268, %p1266;
	or.pred  	%p1271, %p1267, %p1269;
	selp.s64 	%rd3173, -1, 0, %p1271;
	sub.s64 	%rd3174, %rd3155, %rd284;
	add.s64 	%rd7110, %rd3174, %rd3173;
	setp.ge.u64 	%p1272, %rd3155, %rd284;
	setp.eq.s64 	%p1273, %rd3155, %rd284;
	and.pred  	%p1274, %p1273, %p1271;
	not.pred 	%p1276, %p1274;
	and.pred  	%p1277, %p1272, %p1276;
	@%p1277 bra 	$L__BB4_81;
	ld.const.u64 	%rd3175, [SECP256K1_P];
	add.s64 	%rd7113, %rd3175, %rd7113;
	setp.lt.u64 	%p1278, %rd7113, %rd3175;
	selp.u64 	%rd3176, 1, 0, %p1278;
	ld.const.u64 	%rd3177, [SECP256K1_P+8];
	add.s64 	%rd3178, %rd3177, %rd7112;
	add.s64 	%rd353, %rd3178, %rd3176;
	setp.lt.u64 	%p1279, %rd353, %rd7112;
	setp.eq.s64 	%p1280, %rd353, %rd7112;
	and.pred  	%p1281, %p1278, %p1280;
	or.pred  	%p1283, %p1279, %p1281;
	selp.u64 	%rd3179, 1, 0, %p1283;
	ld.const.u64 	%rd3180, [SECP256K1_P+16];
	add.s64 	%rd3181, %rd3180, %rd7111;
	add.s64 	%rd354, %rd3181, %rd3179;
	setp.lt.u64 	%p1284, %rd354, %rd7111;
	setp.eq.s64 	%p1285, %rd354, %rd7111;
	and.pred  	%p1286, %p1283, %p1285;
	or.pred  	%p1288, %p1284, %p1286;
	selp.u64 	%rd3182, 1, 0, %p1288;
	ld.const.u64 	%rd3183, [SECP256K1_P+24];
	add.s64 	%rd3184, %rd3183, %rd7110;
	add.s64 	%rd7110, %rd3184, %rd3182;
	mov.u64 	%rd7111, %rd354;
	mov.u64 	%rd7112, %rd353;
$L__BB4_81:
	setp.lt.s64 	%p1290, %rd329, 0;
	mov.b64 	{%r157, %r158}, %rd328;
	mov.b64 	{%r159, %r160}, %rd329;
	shf.l.wrap.b32 	%r161, %r160, %r157, 1;
	shf.l.wrap.b32 	%r162, %r157, %r158, 1;
	mov.b64 	%rd3185, {%r161, %r162};
	setp.lt.u64 	%p1291, %rd3185, %rd328;
	setp.eq.s64 	%p1292, %rd3185, %rd328;
	and.pred  	%p1293, %p1290, %p1292;
	or.pred  	%p1294, %p1291, %p1293;
	selp.u64 	%rd3186, 1, 0, %p1294;
	shl.b64 	%rd3187, %rd327, 1;
	or.b64  	%rd3188, %rd3187, %rd3186;
	setp.lt.u64 	%p1295, %rd3188, %rd327;
	setp.eq.s64 	%p1296, %rd3188, %rd327;
	and.pred  	%p1297, %p1294, %p1296;
	or.pred  	%p49, %p1295, %p1297;
	selp.u64 	%rd3189, 1, 0, %p49;
	shl.b64 	%rd3190, %rd326, 1;
	or.b64  	%rd3191, %rd3190, %rd3189;
	setp.lt.u64 	%p1298, %rd3191, %rd326;
	mov.pred 	%p3545, -1;
	@%p1298 bra 	$L__BB4_83;
	shl.b64 	%rd3192, %rd326, 1;
	selp.u64 	%rd3193, 1, 0, %p49;
	or.b64  	%rd3194, %rd3192, %rd3193;
	setp.eq.s64 	%p1299, %rd3194, %rd326;
	and.pred  	%p3545, %p49, %p1299;
$L__BB4_83:
	shl.b64 	%rd3195, %rd329, 1;
	ld.const.u64 	%rd3196, [SECP256K1_P];
	setp.lt.u64 	%p1301, %rd3195, %rd3196;
	mov.b64 	{%r163, %r164}, %rd328;
	mov.b64 	{%r165, %r166}, %rd329;
	shf.l.wrap.b32 	%r167, %r166, %r163, 1;
	shf.l.wrap.b32 	%r168, %r163, %r164, 1;
	mov.b64 	%rd3197, {%r167, %r168};
	ld.const.u64 	%rd3198, [SECP256K1_P+8];
	setp.lt.u64 	%p1302, %rd3197, %rd3198;
	setp.eq.s64 	%p1303, %rd3197, %rd3198;
	and.pred  	%p1304, %p1301, %p1303;
	or.pred  	%p1306, %p1302, %p1304;
	shl.b64 	%rd3199, %rd327, 1;
	setp.lt.u64 	%p1307, %rd3197, %rd328;
	setp.eq.s64 	%p1309, %rd3197, %rd328;
	and.pred  	%p1310, %p1290, %p1309;
	or.pred  	%p1311, %p1307, %p1310;
	selp.u64 	%rd3200, 1, 0, %p1311;
	or.b64  	%rd3201, %rd3199, %rd3200;
	ld.const.u64 	%rd3202, [SECP256K1_P+16];
	setp.lt.u64 	%p1312, %rd3201, %rd3202;
	setp.eq.s64 	%p1313, %rd3201, %rd3202;
	and.pred  	%p1314, %p1313, %p1306;
	or.pred  	%p52, %p1312, %p1314;
	shl.b64 	%rd3203, %rd326, 1;
	setp.lt.u64 	%p1316, %rd3201, %rd327;
	setp.eq.s64 	%p1317, %rd3201, %rd327;
	and.pred  	%p1318, %p1311, %p1317;
	or.pred  	%p1319, %p1316, %p1318;
	selp.u64 	%rd3204, 1, 0, %p1319;
	or.b64  	%rd3205, %rd3203, %rd3204;
	ld.const.u64 	%rd3206, [SECP256K1_P+24];
	setp.lt.u64 	%p1320, %rd3205, %rd3206;
	mov.pred 	%p3546, 0;
	@%p1320 bra 	$L__BB4_85;
	not.pred 	%p1321, %p52;
	shl.b64 	%rd3207, %rd326, 1;
	shl.b64 	%rd3208, %rd327, 1;
	mov.b64 	{%r169, %r170}, %rd328;
	mov.b64 	{%r171, %r172}, %rd329;
	shf.l.wrap.b32 	%r173, %r172, %r169, 1;
	shf.l.wrap.b32 	%r174, %r169, %r170, 1;
	mov.b64 	%rd3209, {%r173, %r174};
	setp.lt.u64 	%p1322, %rd3209, %rd328;
	setp.lt.s64 	%p1323, %rd329, 0;
	setp.eq.s64 	%p1324, %rd3209, %rd328;
	and.pred  	%p1325, %p1323, %p1324;
	or.pred  	%p1326, %p1322, %p1325;
	selp.u64 	%rd3210, 1, 0, %p1326;
	or.b64  	%rd3211, %rd3208, %rd3210;
	setp.lt.u64 	%p1327, %rd3211, %rd327;
	setp.eq.s64 	%p1328, %rd3211, %rd327;
	and.pred  	%p1329, %p1326, %p1328;
	or.pred  	%p1330, %p1327, %p1329;
	selp.u64 	%rd3212, 1, 0, %p1330;
	or.b64  	%rd3213, %rd3207, %rd3212;
	ld.const.u64 	%rd3214, [SECP256K1_P+24];
	setp.ne.s64 	%p1331, %rd3213, %rd3214;
	or.pred  	%p3546, %p1331, %p1321;
$L__BB4_85:
	or.pred  	%p1332, %p3545, %p3546;
	selp.u64 	%rd3215, 1, 0, %p52;
	ld.const.u64 	%rd3216, [SECP256K1_P+24];
	add.s64 	%rd3217, %rd3216, %rd3215;
	selp.b64 	%rd3218, %rd3217, 0, %p1332;
	shl.b64 	%rd3219, %rd326, 1;
	shl.b64 	%rd3220, %rd327, 1;
	mov.b64 	{%r175, %r176}, %rd328;
	mov.b64 	{%r177, %r178}, %rd329;
	shf.l.wrap.b32 	%r179, %r178, %r175, 1;
	shf.l.wrap.b32 	%r180, %r175, %r176, 1;
	mov.b64 	%rd3221, {%r179, %r180};
	setp.lt.u64 	%p1333, %rd3221, %rd328;
	setp.lt.s64 	%p1334, %rd329, 0;
	setp.eq.s64 	%p1335, %rd3221, %rd328;
	and.pred  	%p1336, %p1334, %p1335;
	or.pred  	%p1337, %p1333, %p1336;
	selp.u64 	%rd3222, 1, 0, %p1337;
	or.b64  	%rd3223, %rd3220, %rd3222;
	setp.lt.u64 	%p1338, %rd3223, %rd327;
	setp.eq.s64 	%p1339, %rd3223, %rd327;
	and.pred  	%p1340, %p1337, %p1339;
	or.pred  	%p1341, %p1338, %p1340;
	selp.u64 	%rd3224, 1, 0, %p1341;
	or.b64  	%rd3225, %rd3219, %rd3224;
	sub.s64 	%rd3226, %rd3225, %rd3218;
	ld.const.u64 	%rd3227, [SECP256K1_P+8];
	setp.lt.u64 	%p1342, %rd3221, %rd3227;
	shl.b64 	%rd3228, %rd329, 1;
	ld.const.u64 	%rd3229, [SECP256K1_P];
	setp.lt.u64 	%p1343, %rd3228, %rd3229;
	setp.eq.s64 	%p1344, %rd3221, %rd3227;
	and.pred  	%p1345, %p1343, %p1344;
	or.pred  	%p1347, %p1342, %p1345;
	selp.u64 	%rd3230, 1, 0, %p1347;
	ld.const.u64 	%rd3231, [SECP256K1_P+16];
	add.s64 	%rd3232, %rd3231, %rd3230;
	selp.b64 	%rd3233, %rd3232, 0, %p1332;
	sub.s64 	%rd3234, %rd3223, %rd3233;
	selp.u64 	%rd3235, 1, 0, %p1343;
	add.s64 	%rd3236, %rd3227, %rd3235;
	selp.b64 	%rd3237, %rd3236, 0, %p1332;
	sub.s64 	%rd3238, %rd3221, %rd3237;
	selp.b64 	%rd3239, %rd3229, 0, %p1332;
	sub.s64 	%rd3240, %rd3228, %rd3239;
	sub.s64 	%rd7181, %rd7113, %rd3240;
	setp.lt.u64 	%p1348, %rd7113, %rd3240;
	selp.s64 	%rd3241, -1, 0, %p1348;
	sub.s64 	%rd3242, %rd7112, %rd3238;
	add.s64 	%rd7180, %rd3242, %rd3241;
	setp.lt.u64 	%p1349, %rd7112, %rd3238;
	setp.eq.s64 	%p1350, %rd7112, %rd3238;
	and.pred  	%p1351, %p1348, %p1350;
	or.pred  	%p1353, %p1349, %p1351;
	selp.s64 	%rd3243, -1, 0, %p1353;
	sub.s64 	%rd3244, %rd7111, %rd3234;
	add.s64 	%rd7179, %rd3244, %rd3243;
	setp.lt.u64 	%p1354, %rd7111, %rd3234;
	setp.eq.s64 	%p1355, %rd7111, %rd3234;
	and.pred  	%p1356, %p1355, %p1353;
	or.pred  	%p1358, %p1354, %p1356;
	selp.s64 	%rd3245, -1, 0, %p1358;
	sub.s64 	%rd3246, %rd7110, %rd3226;
	add.s64 	%rd7178, %rd3246, %rd3245;
	setp.ge.u64 	%p1359, %rd7110, %rd3226;
	setp.eq.s64 	%p1360, %rd7110, %rd3226;
	and.pred  	%p1361, %p1360, %p1358;
	not.pred 	%p1363, %p1361;
	and.pred  	%p1364, %p1359, %p1363;
	@%p1364 bra 	$L__BB4_87;
	ld.const.u64 	%rd3247, [SECP256K1_P];
	add.s64 	%rd7181, %rd3247, %rd7181;
	setp.lt.u64 	%p1365, %rd7181, %rd3247;
	selp.u64 	%rd3248, 1, 0, %p1365;
	ld.const.u64 	%rd3249, [SECP256K1_P+8];
	add.s64 	%rd3250, %rd3249, %rd7180;
	add.s64 	%rd365, %rd3250, %rd3248;
	setp.lt.u64 	%p1366, %rd365, %rd7180;
	setp.eq.s64 	%p1367, %rd365, %rd7180;
	and.pred  	%p1368, %p1365, %p1367;
	or.pred  	%p1370, %p1366, %p1368;
	selp.u64 	%rd3251, 1, 0, %p1370;
	ld.const.u64 	%rd3252, [SECP256K1_P+16];
	add.s64 	%rd3253, %rd3252, %rd7179;
	add.s64 	%rd366, %rd3253, %rd3251;
	setp.lt.u64 	%p1371, %rd366, %rd7179;
	setp.eq.s64 	%p1372, %rd366, %rd7179;
	and.pred  	%p1373, %p1370, %p1372;
	or.pred  	%p1375, %p1371, %p1373;
	selp.u64 	%rd3254, 1, 0, %p1375;
	ld.const.u64 	%rd3255, [SECP256K1_P+24];
	add.s64 	%rd3256, %rd3255, %rd7178;
	add.s64 	%rd7178, %rd3256, %rd3254;
	mov.u64 	%rd7179, %rd366;
	mov.u64 	%rd7180, %rd365;
$L__BB4_87:
	sub.s64 	%rd7121, %rd329, %rd7181;
	setp.lt.u64 	%p1376, %rd329, %rd7181;
	selp.s64 	%rd3257, -1, 0, %p1376;
	sub.s64 	%rd3258, %rd328, %rd7180;
	add.s64 	%rd7120, %rd3258, %rd3257;
	setp.lt.u64 	%p1377, %rd328, %rd7180;
	setp.eq.s64 	%p1378, %rd328, %rd7180;
	and.pred  	%p1379, %p1378, %p1376;
	or.pred  	%p1380, %p1377, %p1379;
	selp.s64 	%rd3259, -1, 0, %p1380;
	sub.s64 	%rd3260, %rd327, %rd7179;
	add.s64 	%rd7119, %rd3260, %rd3259;
	setp.lt.u64 	%p1381, %rd327, %rd7179;
	setp.eq.s64 	%p1382, %rd327, %rd7179;
	and.pred  	%p1383, %p1382, %p1380;
	or.pred  	%p1384, %p1381, %p1383;
	not.pred 	%p1385, %p1384;
	selp.s64 	%rd3261, -1, 0, %p1384;
	sub.s64 	%rd3262, %rd326, %rd7178;
	add.s64 	%rd7118, %rd3262, %rd3261;
	setp.ge.u64 	%p1386, %rd326, %rd7178;
	setp.ne.s64 	%p1387, %rd326, %rd7178;
	or.pred  	%p1388, %p1387, %p1385;
	and.pred  	%p1389, %p1386, %p1388;
	@%p1389 bra 	$L__BB4_89;
	ld.const.u64 	%rd3263, [SECP256K1_P];
	add.s64 	%rd7121, %rd3263, %rd7121;
	setp.lt.u64 	%p1390, %rd7121, %rd3263;
	selp.u64 	%rd3264, 1, 0, %p1390;
	ld.const.u64 	%rd3265, [SECP256K1_P+8];
	add.s64 	%rd3266, %rd3265, %rd7120;
	add.s64 	%rd377, %rd3266, %rd3264;
	setp.lt.u64 	%p1391, %rd377, %rd7120;
	setp.eq.s64 	%p1392, %rd377, %rd7120;
	and.pred  	%p1393, %p1390, %p1392;
	or.pred  	%p1395, %p1391, %p1393;
	selp.u64 	%rd3267, 1, 0, %p1395;
	ld.const.u64 	%rd3268, [SECP256K1_P+16];
	add.s64 	%rd3269, %rd3268, %rd7119;
	add.s64 	%rd378, %rd3269, %rd3267;
	setp.lt.u64 	%p1396, %rd378, %rd7119;
	setp.eq.s64 	%p1397, %rd378, %rd7119;
	and.pred  	%p1398, %p1395, %p1397;
	or.pred  	%p1400, %p1396, %p1398;
	selp.u64 	%rd3270, 1, 0, %p1400;
	ld.const.u64 	%rd3271, [SECP256K1_P+24];
	add.s64 	%rd3272, %rd3271, %rd7118;
	add.s64 	%rd7118, %rd3272, %rd3270;
	mov.u64 	%rd7119, %rd378;
	mov.u64 	%rd7120, %rd377;
$L__BB4_89:
	mul.hi.u64 	%rd3273, %rd307, %rd7121;
	mul.lo.s64 	%rd3274, %rd7120, %rd307;
	mul.hi.u64 	%rd3275, %rd307, %rd7120;
	add.s64 	%rd3276, %rd3274, %rd3273;
	setp.lt.u64 	%p1401, %rd3276, %rd3274;
	selp.u64 	%rd3277, 1, 0, %p1401;
	add.s64 	%rd3278, %rd3275, %rd3277;
	mul.lo.s64 	%rd3279, %rd7119, %rd307;
	mul.hi.u64 	%rd3280, %rd307, %rd7119;
	add.s64 	%rd3281, %rd3279, %rd3278;
	setp.lt.u64 	%p1402, %rd3281, %rd3279;
	selp.u64 	%rd3282, 1, 0, %p1402;
	add.s64 	%rd3283, %rd3280, %rd3282;
	mul.lo.s64 	%rd3284, %rd7118, %rd307;
	mul.hi.u64 	%rd3285, %rd307, %rd7118;
	add.s64 	%rd3286, %rd3284, %rd3283;
	setp.lt.u64 	%p1403, %rd3286, %rd3284;
	selp.u64 	%rd3287, 1, 0, %p1403;
	add.s64 	%rd3288, %rd3285, %rd3287;
	mul.lo.s64 	%rd3289, %rd7121, %rd306;
	mul.hi.u64 	%rd3290, %rd306, %rd7121;
	add.s64 	%rd3291, %rd3289, %rd3276;
	setp.lt.u64 	%p1404, %rd3291, %rd3289;
	selp.u64 	%rd3292, 1, 0, %p1404;
	add.s64 	%rd3293, %rd3290, %rd3292;
	mul.lo.s64 	%rd3294, %rd7120, %rd306;
	mul.hi.u64 	%rd3295, %rd306, %rd7120;
	add.s64 	%rd3296, %rd3294, %rd3281;
	setp.lt.u64 	%p1405, %rd3296, %rd3294;
	selp.u64 	%rd3297, 1, 0, %p1405;
	add.s64 	%rd3298, %rd3296, %rd3293;
	setp.lt.u64 	%p1406, %rd3298, %rd3296;
	selp.u64 	%rd3299, 1, 0, %p1406;
	add.s64 	%rd3300, %rd3295, %rd3297;
	add.s64 	%rd3301, %rd3300, %rd3299;
	mul.lo.s64 	%rd3302, %rd7119, %rd306;
	mul.hi.u64 	%rd3303, %rd306, %rd7119;
	add.s64 	%rd3304, %rd3302, %rd3286;
	setp.lt.u64 	%p1407, %rd3304, %rd3302;
	selp.u64 	%rd3305, 1, 0, %p1407;
	add.s64 	%rd3306, %rd3304, %rd3301;
	setp.lt.u64 	%p1408, %rd3306, %rd3304;
	selp.u64 	%rd3307, 1, 0, %p1408;
	add.s64 	%rd3308, %rd3303, %rd3305;
	add.s64 	%rd3309, %rd3308, %rd3307;
	mul.lo.s64 	%rd3310, %rd7118, %rd306;
	mul.hi.u64 	%rd3311, %rd306, %rd7118;
	add.s64 	%rd3312, %rd3310, %rd3288;
	setp.lt.u64 	%p1409, %rd3312, %rd3310;
	selp.u64 	%rd3313, 1, 0, %p1409;
	add.s64 	%rd3314, %rd3312, %rd3309;
	setp.lt.u64 	%p1410, %rd3314, %rd3312;
	selp.u64 	%rd3315, 1, 0, %p1410;
	add.s64 	%rd3316, %rd3311, %rd3313;
	add.s64 	%rd3317, %rd3316, %rd3315;
	mul.lo.s64 	%rd3318, %rd7121, %rd305;
	mul.hi.u64 	%rd3319, %rd305, %rd7121;
	add.s64 	%rd3320, %rd3318, %rd3298;
	setp.lt.u64 	%p1411, %rd3320, %rd3318;
	selp.u64 	%rd3321, 1, 0, %p1411;
	add.s64 	%rd3322, %rd3319, %rd3321;
	mul.lo.s64 	%rd3323, %rd7120, %rd305;
	mul.hi.u64 	%rd3324, %rd305, %rd7120;
	add.s64 	%rd3325, %rd3323, %rd3306;
	setp.lt.u64 	%p1412, %rd3325, %rd3323;
	selp.u64 	%rd3326, 1, 0, %p1412;
	add.s64 	%rd3327, %rd3325, %rd3322;
	setp.lt.u64 	%p1413, %rd3327, %rd3325;
	selp.u64 	%rd3328, 1, 0, %p1413;
	add.s64 	%rd3329, %rd3324, %rd3326;
	add.s64 	%rd3330, %rd3329, %rd3328;
	mul.lo.s64 	%rd3331, %rd7119, %rd305;
	mul.hi.u64 	%rd3332, %rd305, %rd7119;
	add.s64 	%rd3333, %rd3331, %rd3314;
	setp.lt.u64 	%p1414, %rd3333, %rd3331;
	selp.u64 	%rd3334, 1, 0, %p1414;
	add.s64 	%rd3335, %rd3333, %rd3330;
	setp.lt.u64 	%p1415, %rd3335, %rd3333;
	selp.u64 	%rd3336, 1, 0, %p1415;
	add.s64 	%rd3337, %rd3332, %rd3334;
	add.s64 	%rd3338, %rd3337, %rd3336;
	mul.lo.s64 	%rd3339, %rd7118, %rd305;
	mul.hi.u64 	%rd3340, %rd305, %rd7118;
	add.s64 	%rd3341, %rd3339, %rd3317;
	setp.lt.u64 	%p1416, %rd3341, %rd3339;
	selp.u64 	%rd3342, 1, 0, %p1416;
	add.s64 	%rd3343, %rd3341, %rd3338;
	setp.lt.u64 	%p1417, %rd3343, %rd3341;
	selp.u64 	%rd3344, 1, 0, %p1417;
	add.s64 	%rd3345, %rd3340, %rd3342;
	add.s64 	%rd3346, %rd3345, %rd3344;
	mul.lo.s64 	%rd3347, %rd7121, %rd304;
	mul.hi.u64 	%rd3348, %rd304, %rd7121;
	add.s64 	%rd3349, %rd3347, %rd3327;
	setp.lt.u64 	%p1418, %rd3349, %rd3347;
	selp.u64 	%rd3350, 1, 0, %p1418;
	add.s64 	%rd3351, %rd3348, %rd3350;
	mul.lo.s64 	%rd3352, %rd7120, %rd304;
	mul.hi.u64 	%rd3353, %rd304, %rd7120;
	add.s64 	%rd3354, %rd3352, %rd3335;
	setp.lt.u64 	%p1419, %rd3354, %rd3352;
	selp.u64 	%rd3355, 1, 0, %p1419;
	add.s64 	%rd3356, %rd3354, %rd3351;
	setp.lt.u64 	%p1420, %rd3356, %rd3354;
	selp.u64 	%rd3357, 1, 0, %p1420;
	add.s64 	%rd3358, %rd3353, %rd3355;
	add.s64 	%rd3359, %rd3358, %rd3357;
	mul.lo.s64 	%rd3360, %rd7119, %rd304;
	mul.hi.u64 	%rd3361, %rd304, %rd7119;
	add.s64 	%rd3362, %rd3360, %rd3343;
	setp.lt.u64 	%p1421, %rd3362, %rd3360;
	selp.u64 	%rd3363, 1, 0, %p1421;
	add.s64 	%rd3364, %rd3362, %rd3359;
	setp.lt.u64 	%p1422, %rd3364, %rd3362;
	selp.u64 	%rd3365, 1, 0, %p1422;
	add.s64 	%rd3366, %rd3361, %rd3363;
	add.s64 	%rd3367, %rd3366, %rd3365;
	mul.lo.s64 	%rd3368, %rd7118, %rd304;
	mul.hi.u64 	%rd3369, %rd304, %rd7118;
	add.s64 	%rd3370, %rd3368, %rd3346;
	setp.lt.u64 	%p1423, %rd3370, %rd3368;
	selp.u64 	%rd3371, 1, 0, %p1423;
	add.s64 	%rd3372, %rd3370, %rd3367;
	setp.lt.u64 	%p1424, %rd3372, %rd3370;
	selp.u64 	%rd3373, 1, 0, %p1424;
	add.s64 	%rd3374, %rd3369, %rd3371;
	add.s64 	%rd3375, %rd3374, %rd3373;
	mov.b64 	%rd3376, 977;
	mul.hi.u64 	%rd3377, %rd3356, %rd3376;
	mul.lo.s64 	%rd3378, %rd3364, 977;
	mul.hi.u64 	%rd3379, %rd3364, %rd3376;
	add.s64 	%rd3380, %rd3378, %rd3377;
	setp.lt.u64 	%p1425, %rd3380, %rd3378;
	selp.u64 	%rd3381, 1, 0, %p1425;
	add.s64 	%rd3382, %rd3379, %rd3381;
	mul.lo.s64 	%rd3383, %rd3372, 977;
	mul.hi.u64 	%rd3384, %rd3372, %rd3376;
	add.s64 	%rd3385, %rd3383, %rd3382;
	setp.lt.u64 	%p1426, %rd3385, %rd3383;
	selp.u64 	%rd3386, 1, 0, %p1426;
	add.s64 	%rd3387, %rd3384, %rd3386;
	mul.lo.s64 	%rd3388, %rd3375, 977;
	mul.hi.u64 	%rd3389, %rd3375, %rd3376;
	add.s64 	%rd3390, %rd3388, %rd3387;
	setp.lt.u64 	%p1427, %rd3390, %rd3388;
	selp.u64 	%rd3391, 1, 0, %p1427;
	add.s64 	%rd3392, %rd3389, %rd3391;
	shl.b64 	%rd3393, %rd3356, 32;
	mov.b64 	{%r181, %r182}, %rd3356;
	mov.b64 	{%r183, %r184}, %rd3364;
	mov.b64 	%rd3394, {%r182, %r183};
	mov.b64 	{%r185, %r186}, %rd3372;
	mov.b64 	%rd3395, {%r184, %r185};
	mov.b64 	{%r187, %r188}, %rd3375;
	mov.b64 	%rd3396, {%r186, %r187};
	shr.u64 	%rd3397, %rd3375, 32;
	mad.lo.s64 	%rd3398, %rd3356, 977, %rd3393;
	setp.lt.u64 	%p1428, %rd3398, %rd3393;
	selp.u64 	%rd3399, 1, 0, %p1428;
	add.s64 	%rd3400, %rd3394, %rd3399;
	add.s64 	%rd3401, %rd3400, %rd3380;
	setp.lt.u64 	%p1429, %rd3401, %rd3394;
	setp.eq.s64 	%p1430, %rd3401, %rd3394;
	and.pred  	%p1431, %p1428, %p1430;
	or.pred  	%p1432, %p1429, %p1431;
	selp.u64 	%rd3402, 1, 0, %p1432;
	add.s64 	%rd3403, %rd3395, %rd3402;
	add.s64 	%rd3404, %rd3403, %rd3385;
	setp.lt.u64 	%p1433, %rd3404, %rd3395;
	setp.eq.s64 	%p1434, %rd3404, %rd3395;
	and.pred  	%p1435, %p1432, %p1434;
	or.pred  	%p1436, %p1433, %p1435;
	selp.u64 	%rd3405, 1, 0, %p1436;
	add.s64 	%rd3406, %rd3396, %rd3405;
	add.s64 	%rd3407, %rd3406, %rd3390;
	setp.lt.u64 	%p1437, %rd3407, %rd3396;
	setp.eq.s64 	%p1438, %rd3407, %rd3396;
	and.pred  	%p1439, %p1436, %p1438;
	or.pred  	%p1440, %p1437, %p1439;
	selp.u64 	%rd3408, 1, 0, %p1440;
	add.s64 	%rd3409, %rd3397, %rd3408;
	add.s64 	%rd3410, %rd3409, %rd3392;
	mad.lo.s64 	%rd7130, %rd7121, %rd307, %rd3398;
	setp.lt.u64 	%p1441, %rd7130, %rd3398;
	selp.u64 	%rd3411, 1, 0, %p1441;
	add.s64 	%rd3412, %rd3401, %rd3291;
	add.s64 	%rd7129, %rd3412, %rd3411;
	setp.lt.u64 	%p1442, %rd7129, %rd3291;
	setp.eq.s64 	%p1443, %rd7129, %rd3291;
	and.pred  	%p1444, %p1441, %p1443;
	or.pred  	%p1445, %p1442, %p1444;
	selp.u64 	%rd3413, 1, 0, %p1445;
	add.s64 	%rd3414, %rd3404, %rd3320;
	add.s64 	%rd7128, %rd3414, %rd3413;
	setp.lt.u64 	%p1446, %rd7128, %rd3320;
	setp.eq.s64 	%p1447, %rd7128, %rd3320;
	and.pred  	%p1448, %p1445, %p1447;
	or.pred  	%p1449, %p1446, %p1448;
	selp.u64 	%rd3415, 1, 0, %p1449;
	add.s64 	%rd3416, %rd3407, %rd3349;
	add.s64 	%rd7127, %rd3416, %rd3415;
	setp.lt.u64 	%p1450, %rd7127, %rd3349;
	setp.eq.s64 	%p1451, %rd7127, %rd3349;
	and.pred  	%p1452, %p1449, %p1451;
	or.pred  	%p1453, %p1450, %p1452;
	selp.u64 	%rd3417, 1, 0, %p1453;
	add.s64 	%rd7122, %rd3410, %rd3417;
	setp.eq.s64 	%p1454, %rd7122, 0;
	@%p1454 bra 	$L__BB4_92;
	mov.u64 	%rd7124, %rd7129;
	mov.u64 	%rd7125, %rd7128;
	mov.u64 	%rd7126, %rd7127;
$L__BB4_91:
	mul.lo.s64 	%rd3419, %rd7122, 977;
	shl.b64 	%rd3420, %rd7122, 32;
	add.s64 	%rd7130, %rd3419, %rd7130;
	setp.lt.u64 	%p1455, %rd7130, %rd3419;
	selp.u64 	%rd3421, 1, 0, %p1455;
	add.s64 	%rd3422, %rd3420, %rd7124;
	add.s64 	%rd7129, %rd3422, %rd3421;
	setp.lt.u64 	%p1456, %rd7129, %rd7124;
	setp.eq.s64 	%p1457, %rd7129, %rd7124;
	and.pred  	%p1458, %p1455, %p1457;
	or.pred  	%p1459, %p1456, %p1458;
	selp.u64 	%rd3423, 1, 0, %p1459;
	add.s64 	%rd7128, %rd7125, %rd3423;
	setp.lt.u64 	%p1460, %rd7128, %rd7125;
	selp.u64 	%rd3424, 1, 0, %p1460;
	add.s64 	%rd7127, %rd7126, %rd3424;
	setp.lt.u64 	%p1461, %rd7127, %rd7126;
	mov.b64 	%rd7122, 1;
	mov.u64 	%rd7124, %rd7129;
	mov.u64 	%rd7125, %rd7128;
	mov.u64 	%rd7126, %rd7127;
	@%p1461 bra 	$L__BB4_91;
$L__BB4_92:
	ld.const.u64 	%rd3425, [SECP256K1_P];
	setp.lt.u64 	%p1463, %rd7130, %rd3425;
	ld.const.u64 	%rd3426, [SECP256K1_P+8];
	setp.lt.u64 	%p1464, %rd7129, %rd3426;
	setp.eq.s64 	%p1465, %rd7129, %rd3426;
	and.pred  	%p1466, %p1463, %p1465;
	or.pred  	%p1468, %p1464, %p1466;
	ld.const.u64 	%rd3427, [SECP256K1_P+16];
	setp.lt.u64 	%p1469, %rd7128, %rd3427;
	setp.eq.s64 	%p1470, %rd7128, %rd3427;
	and.pred  	%p1471, %p1470, %p1468;
	or.pred  	%p55, %p1469, %p1471;
	ld.const.u64 	%rd3428, [SECP256K1_P+24];
	setp.lt.u64 	%p1473, %rd7127, %rd3428;
	mov.pred 	%p3547, 0;
	@%p1473 bra 	$L__BB4_94;
	not.pred 	%p1474, %p55;
	setp.ne.s64 	%p1475, %rd7127, %rd3428;
	or.pred  	%p3547, %p1475, %p1474;
$L__BB4_94:
	selp.u64 	%rd3430, 1, 0, %p55;
	ld.const.u64 	%rd402, [SECP256K1_P+24];
	add.s64 	%rd3431, %rd402, %rd3430;
	selp.b64 	%rd3432, %rd3431, 0, %p3547;
	sub.s64 	%rd403, %rd7127, %rd3432;
	ld.const.u64 	%rd3433, [SECP256K1_P+8];
	setp.lt.u64 	%p1476, %rd7129, %rd3433;
	ld.const.u64 	%rd3434, [SECP256K1_P];
	setp.lt.u64 	%p1477, %rd7130, %rd3434;
	setp.eq.s64 	%p1478, %rd7129, %rd3433;
	and.pred  	%p1479, %p1477, %p1478;
	or.pred  	%p1481, %p1476, %p1479;
	selp.u64 	%rd3435, 1, 0, %p1481;
	ld.const.u64 	%rd3436, [SECP256K1_P+16];
	add.s64 	%rd3437, %rd3436, %rd3435;
	selp.b64 	%rd3438, %rd3437, 0, %p3547;
	sub.s64 	%rd404, %rd7128, %rd3438;
	selp.u64 	%rd3439, 1, 0, %p1477;
	add.s64 	%rd3440, %rd3433, %rd3439;
	selp.b64 	%rd3441, %rd3440, 0, %p3547;
	sub.s64 	%rd405, %rd7129, %rd3441;
	selp.b64 	%rd3442, %rd3434, 0, %p3547;
	sub.s64 	%rd406, %rd7130, %rd3442;
	mul.hi.u64 	%rd3443, %rd188, %rd287;
	mul.lo.s64 	%rd3444, %rd286, %rd188;
	mul.hi.u64 	%rd3445, %rd188, %rd286;
	add.s64 	%rd3446, %rd3444, %rd3443;
	setp.lt.u64 	%p1482, %rd3446, %rd3444;
	selp.u64 	%rd3447, 1, 0, %p1482;
	add.s64 	%rd3448, %rd3445, %rd3447;
	mul.lo.s64 	%rd3449, %rd285, %rd188;
	mul.hi.u64 	%rd3450, %rd188, %rd285;
	add.s64 	%rd3451, %rd3449, %rd3448;
	setp.lt.u64 	%p1483, %rd3451, %rd3449;
	selp.u64 	%rd3452, 1, 0, %p1483;
	add.s64 	%rd3453, %rd3450, %rd3452;
	mul.lo.s64 	%rd3454, %rd284, %rd188;
	mul.hi.u64 	%rd3455, %rd188, %rd284;
	add.s64 	%rd3456, %rd3454, %rd3453;
	setp.lt.u64 	%p1484, %rd3456, %rd3454;
	selp.u64 	%rd3457, 1, 0, %p1484;
	add.s64 	%rd3458, %rd3455, %rd3457;
	mul.lo.s64 	%rd3459, %rd287, %rd187;
	mul.hi.u64 	%rd3460, %rd187, %rd287;
	add.s64 	%rd3461, %rd3459, %rd3446;
	setp.lt.u64 	%p1485, %rd3461, %rd3459;
	selp.u64 	%rd3462, 1, 0, %p1485;
	add.s64 	%rd3463, %rd3460, %rd3462;
	mul.lo.s64 	%rd3464, %rd286, %rd187;
	mul.hi.u64 	%rd3465, %rd187, %rd286;
	add.s64 	%rd3466, %rd3464, %rd3451;
	setp.lt.u64 	%p1486, %rd3466, %rd3464;
	selp.u64 	%rd3467, 1, 0, %p1486;
	add.s64 	%rd3468, %rd3466, %rd3463;
	setp.lt.u64 	%p1487, %rd3468, %rd3466;
	selp.u64 	%rd3469, 1, 0, %p1487;
	add.s64 	%rd3470, %rd3465, %rd3467;
	add.s64 	%rd3471, %rd3470, %rd3469;
	mul.lo.s64 	%rd3472, %rd285, %rd187;
	mul.hi.u64 	%rd3473, %rd187, %rd285;
	add.s64 	%rd3474, %rd3472, %rd3456;
	setp.lt.u64 	%p1488, %rd3474, %rd3472;
	selp.u64 	%rd3475, 1, 0, %p1488;
	add.s64 	%rd3476, %rd3474, %rd3471;
	setp.lt.u64 	%p1489, %rd3476, %rd3474;
	selp.u64 	%rd3477, 1, 0, %p1489;
	add.s64 	%rd3478, %rd3473, %rd3475;
	add.s64 	%rd3479, %rd3478, %rd3477;
	mul.lo.s64 	%rd3480, %rd284, %rd187;
	mul.hi.u64 	%rd3481, %rd187, %rd284;
	add.s64 	%rd3482, %rd3480, %rd3458;
	setp.lt.u64 	%p1490, %rd3482, %rd3480;
	selp.u64 	%rd3483, 1, 0, %p1490;
	add.s64 	%rd3484, %rd3482, %rd3479;
	setp.lt.u64 	%p1491, %rd3484, %rd3482;
	selp.u64 	%rd3485, 1, 0, %p1491;
	add.s64 	%rd3486, %rd3481, %rd3483;
	add.s64 	%rd3487, %rd3486, %rd3485;
	mul.lo.s64 	%rd3488, %rd287, %rd186;
	mul.hi.u64 	%rd3489, %rd186, %rd287;
	add.s64 	%rd3490, %rd3488, %rd3468;
	setp.lt.u64 	%p1492, %rd3490, %rd3488;
	selp.u64 	%rd3491, 1, 0, %p1492;
	add.s64 	%rd3492, %rd3489, %rd3491;
	mul.lo.s64 	%rd3493, %rd286, %rd186;
	mul.hi.u64 	%rd3494, %rd186, %rd286;
	add.s64 	%rd3495, %rd3493, %rd3476;
	setp.lt.u64 	%p1493, %rd3495, %rd3493;
	selp.u64 	%rd3496, 1, 0, %p1493;
	add.s64 	%rd3497, %rd3495, %rd3492;
	setp.lt.u64 	%p1494, %rd3497, %rd3495;
	selp.u64 	%rd3498, 1, 0, %p1494;
	add.s64 	%rd3499, %rd3494, %rd3496;
	add.s64 	%rd3500, %rd3499, %rd3498;
	mul.lo.s64 	%rd3501, %rd285, %rd186;
	mul.hi.u64 	%rd3502, %rd186, %rd285;
	add.s64 	%rd3503, %rd3501, %rd3484;
	setp.lt.u64 	%p1495, %rd3503, %rd3501;
	selp.u64 	%rd3504, 1, 0, %p1495;
	add.s64 	%rd3505, %rd3503, %rd3500;
	setp.lt.u64 	%p1496, %rd3505, %rd3503;
	selp.u64 	%rd3506, 1, 0, %p1496;
	add.s64 	%rd3507, %rd3502, %rd3504;
	add.s64 	%rd3508, %rd3507, %rd3506;
	mul.lo.s64 	%rd3509, %rd284, %rd186;
	mul.hi.u64 	%rd3510, %rd186, %rd284;
	add.s64 	%rd3511, %rd3509, %rd3487;
	setp.lt.u64 	%p1497, %rd3511, %rd3509;
	selp.u64 	%rd3512, 1, 0, %p1497;
	add.s64 	%rd3513, %rd3511, %rd3508;
	setp.lt.u64 	%p1498, %rd3513, %rd3511;
	selp.u64 	%rd3514, 1, 0, %p1498;
	add.s64 	%rd3515, %rd3510, %rd3512;
	add.s64 	%rd3516, %rd3515, %rd3514;
	mul.lo.s64 	%rd3517, %rd287, %rd185;
	mul.hi.u64 	%rd3518, %rd185, %rd287;
	add.s64 	%rd3519, %rd3517, %rd3497;
	setp.lt.u64 	%p1499, %rd3519, %rd3517;
	selp.u64 	%rd3520, 1, 0, %p1499;
	add.s64 	%rd3521, %rd3518, %rd3520;
	mul.lo.s64 	%rd3522, %rd286, %rd185;
	mul.hi.u64 	%rd3523, %rd185, %rd286;
	add.s64 	%rd3524, %rd3522, %rd3505;
	setp.lt.u64 	%p1500, %rd3524, %rd3522;
	selp.u64 	%rd3525, 1, 0, %p1500;
	add.s64 	%rd3526, %rd3524, %rd3521;
	setp.lt.u64 	%p1501, %rd3526, %rd3524;
	selp.u64 	%rd3527, 1, 0, %p1501;
	add.s64 	%rd3528, %rd3523, %rd3525;
	add.s64 	%rd3529, %rd3528, %rd3527;
	mul.lo.s64 	%rd3530, %rd285, %rd185;
	mul.hi.u64 	%rd3531, %rd185, %rd285;
	add.s64 	%rd3532, %rd3530, %rd3513;
	setp.lt.u64 	%p1502, %rd3532, %rd3530;
	selp.u64 	%rd3533, 1, 0, %p1502;
	add.s64 	%rd3534, %rd3532, %rd3529;
	setp.lt.u64 	%p1503, %rd3534, %rd3532;
	selp.u64 	%rd3535, 1, 0, %p1503;
	add.s64 	%rd3536, %rd3531, %rd3533;
	add.s64 	%rd3537, %rd3536, %rd3535;
	mul.lo.s64 	%rd3538, %rd284, %rd185;
	mul.hi.u64 	%rd3539, %rd185, %rd284;
	add.s64 	%rd3540, %rd3538, %rd3516;
	setp.lt.u64 	%p1504, %rd3540, %rd3538;
	selp.u64 	%rd3541, 1, 0, %p1504;
	add.s64 	%rd3542, %rd3540, %rd3537;
	setp.lt.u64 	%p1505, %rd3542, %rd3540;
	selp.u64 	%rd3543, 1, 0, %p1505;
	add.s64 	%rd3544, %rd3539, %rd3541;
	add.s64 	%rd3545, %rd3544, %rd3543;
	mov.b64 	%rd3546, 977;
	mul.hi.u64 	%rd3547, %rd3526, %rd3546;
	mul.lo.s64 	%rd3548, %rd3534, 977;
	mul.hi.u64 	%rd3549, %rd3534, %rd3546;
	add.s64 	%rd3550, %rd3548, %rd3547;
	setp.lt.u64 	%p1506, %rd3550, %rd3548;
	selp.u64 	%rd3551, 1, 0, %p1506;
	add.s64 	%rd3552, %rd3549, %rd3551;
	mul.lo.s64 	%rd3553, %rd3542, 977;
	mul.hi.u64 	%rd3554, %rd3542, %rd3546;
	add.s64 	%rd3555, %rd3553, %rd3552;
	setp.lt.u64 	%p1507, %rd3555, %rd3553;
	selp.u64 	%rd3556, 1, 0, %p1507;
	add.s64 	%rd3557, %rd3554, %rd3556;
	mul.lo.s64 	%rd3558, %rd3545, 977;
	mul.hi.u64 	%rd3559, %rd3545, %rd3546;
	add.s64 	%rd3560, %rd3558, %rd3557;
	setp.lt.u64 	%p1508, %rd3560, %rd3558;
	selp.u64 	%rd3561, 1, 0, %p1508;
	add.s64 	%rd3562, %rd3559, %rd3561;
	shl.b64 	%rd3563, %rd3526, 32;
	mov.b64 	{%r189, %r190}, %rd3526;
	mov.b64 	{%r191, %r192}, %rd3534;
	mov.b64 	%rd3564, {%r190, %r191};
	mov.b64 	{%r193, %r194}, %rd3542;
	mov.b64 	%rd3565, {%r192, %r193};
	mov.b64 	{%r195, %r196}, %rd3545;
	mov.b64 	%rd3566, {%r194, %r195};
	shr.u64 	%rd3567, %rd3545, 32;
	mad.lo.s64 	%rd3568, %rd3526, 977, %rd3563;
	setp.lt.u64 	%p1509, %rd3568, %rd3563;
	selp.u64 	%rd3569, 1, 0, %p1509;
	add.s64 	%rd3570, %rd3564, %rd3569;
	add.s64 	%rd3571, %rd3570, %rd3550;
	setp.lt.u64 	%p1510, %rd3571, %rd3564;
	setp.eq.s64 	%p1511, %rd3571, %rd3564;
	and.pred  	%p1512, %p1509, %p1511;
	or.pred  	%p1513, %p1510, %p1512;
	selp.u64 	%rd3572, 1, 0, %p1513;
	add.s64 	%rd3573, %rd3565, %rd3572;
	add.s64 	%rd3574, %rd3573, %rd3555;
	setp.lt.u64 	%p1514, %rd3574, %rd3565;
	setp.eq.s64 	%p1515, %rd3574, %rd3565;
	and.pred  	%p1516, %p1513, %p1515;
	or.pred  	%p1517, %p1514, %p1516;
	selp.u64 	%rd3575, 1, 0, %p1517;
	add.s64 	%rd3576, %rd3566, %rd3575;
	add.s64 	%rd3577, %rd3576, %rd3560;
	setp.lt.u64 	%p1518, %rd3577, %rd3566;
	setp.eq.s64 	%p1519, %rd3577, %rd3566;
	and.pred  	%p1520, %p1517, %p1519;
	or.pred  	%p1521, %p1518, %p1520;
	selp.u64 	%rd3578, 1, 0, %p1521;
	add.s64 	%rd3579, %rd3567, %rd3578;
	add.s64 	%rd3580, %rd3579, %rd3562;
	mad.lo.s64 	%rd7139, %rd287, %rd188, %rd3568;
	setp.lt.u64 	%p1522, %rd7139, %rd3568;
	selp.u64 	%rd3581, 1, 0, %p1522;
	add.s64 	%rd3582, %rd3571, %rd3461;
	add.s64 	%rd7138, %rd3582, %rd3581;
	setp.lt.u64 	%p1523, %rd7138, %rd3461;
	setp.eq.s64 	%p1524, %rd7138, %rd3461;
	and.pred  	%p1525, %p1522, %p1524;
	or.pred  	%p1526, %p1523, %p1525;
	selp.u64 	%rd3583, 1, 0, %p1526;
	add.s64 	%rd3584, %rd3574, %rd3490;
	add.s64 	%rd7137, %rd3584, %rd3583;
	setp.lt.u64 	%p1527, %rd7137, %rd3490;
	setp.eq.s64 	%p1528, %rd7137, %rd3490;
	and.pred  	%p1529, %p1526, %p1528;
	or.pred  	%p1530, %p1527, %p1529;
	selp.u64 	%rd3585, 1, 0, %p1530;
	add.s64 	%rd3586, %rd3577, %rd3519;
	add.s64 	%rd7136, %rd3586, %rd3585;
	setp.lt.u64 	%p1531, %rd7136, %rd3519;
	setp.eq.s64 	%p1532, %rd7136, %rd3519;
	and.pred  	%p1533, %p1530, %p1532;
	or.pred  	%p1534, %p1531, %p1533;
	selp.u64 	%rd3587, 1, 0, %p1534;
	add.s64 	%rd7131, %rd3580, %rd3587;
	setp.eq.s64 	%p1535, %rd7131, 0;
	@%p1535 bra 	$L__BB4_97;
	mov.u64 	%rd7133, %rd7138;
	mov.u64 	%rd7134, %rd7137;
	mov.u64 	%rd7135, %rd7136;
$L__BB4_96:
	mul.lo.s64 	%rd3589, %rd7131, 977;
	shl.b64 	%rd3590, %rd7131, 32;
	add.s64 	%rd7139, %rd3589, %rd7139;
	setp.lt.u64 	%p1536, %rd7139, %rd3589;
	selp.u64 	%rd3591, 1, 0, %p1536;
	add.s64 	%rd3592, %rd3590, %rd7133;
	add.s64 	%rd7138, %rd3592, %rd3591;
	setp.lt.u64 	%p1537, %rd7138, %rd7133;
	setp.eq.s64 	%p1538, %rd7138, %rd7133;
	and.pred  	%p1539, %p1536, %p1538;
	or.pred  	%p1540, %p1537, %p1539;
	selp.u64 	%rd3593, 1, 0, %p1540;
	add.s64 	%rd7137, %rd7134, %rd3593;
	setp.lt.u64 	%p1541, %rd7137, %rd7134;
	selp.u64 	%rd3594, 1, 0, %p1541;
	add.s64 	%rd7136, %rd7135, %rd3594;
	setp.lt.u64 	%p1542, %rd7136, %rd7135;
	mov.b64 	%rd7131, 1;
	mov.u64 	%rd7133, %rd7138;
	mov.u64 	%rd7134, %rd7137;
	mov.u64 	%rd7135, %rd7136;
	@%p1542 bra 	$L__BB4_96;
$L__BB4_97:
	setp.lt.u64 	%p1544, %rd7139, %rd3434;
	setp.lt.u64 	%p1545, %rd7138, %rd3433;
	setp.eq.s64 	%p1546, %rd7138, %rd3433;
	and.pred  	%p1547, %p1544, %p1546;
	or.pred  	%p1549, %p1545, %p1547;
	setp.lt.u64 	%p1550, %rd7137, %rd3436;
	setp.eq.s64 	%p1551, %rd7137, %rd3436;
	and.pred  	%p1552, %p1551, %p1549;
	or.pred  	%p58, %p1550, %p1552;
	setp.lt.u64 	%p1554, %rd7136, %rd402;
	mov.pred 	%p3548, 0;
	@%p1554 bra 	$L__BB4_99;
	not.pred 	%p1555, %p58;
	setp.ne.s64 	%p1556, %rd7136, %rd402;
	or.pred  	%p3548, %p1556, %p1555;
$L__BB4_99:
	selp.u64 	%rd3597, 1, 0, %p58;
	add.s64 	%rd3598, %rd402, %rd3597;
	selp.b64 	%rd3599, %rd3598, 0, %p3548;
	sub.s64 	%rd426, %rd7136, %rd3599;
	setp.eq.s64 	%p1560, %rd7138, %rd3433;
	and.pred  	%p1561, %p1544, %p1560;
	or.pred  	%p1562, %p1545, %p1561;
	selp.u64 	%rd3602, 1, 0, %p1562;
	add.s64 	%rd3604, %rd3436, %rd3602;
	selp.b64 	%rd3605, %rd3604, 0, %p3548;
	sub.s64 	%rd3606, %rd7137, %rd3605;
	selp.u64 	%rd3607, 1, 0, %p1544;
	add.s64 	%rd3608, %rd3433, %rd3607;
	selp.b64 	%rd3609, %rd3608, 0, %p3548;
	sub.s64 	%rd3610, %rd7138, %rd3609;
	selp.b64 	%rd3611, %rd3434, 0, %p3548;
	sub.s64 	%rd3612, %rd7139, %rd3611;
	shl.b64 	%rd427, %rd3612, 1;
	setp.lt.s64 	%p1563, %rd3612, 0;
	mov.b64 	{%r197, %r198}, %rd3612;
	mov.b64 	{%r199, %r200}, %rd3610;
	shf.l.wrap.b32 	%r201, %r198, %r199, 1;
	shf.l.wrap.b32 	%r202, %r199, %r200, 1;
	mov.b64 	%rd428, {%r201, %r202};
	setp.lt.u64 	%p1564, %rd428, %rd3610;
	setp.eq.s64 	%p1565, %rd428, %rd3610;
	and.pred  	%p1566, %p1563, %p1565;
	or.pred  	%p1567, %p1564, %p1566;
	selp.u64 	%rd3613, 1, 0, %p1567;
	shl.b64 	%rd3614, %rd3606, 1;
	or.b64  	%rd429, %rd3614, %rd3613;
	setp.lt.u64 	%p1568, %rd429, %rd3606;
	setp.eq.s64 	%p1569, %rd429, %rd3606;
	and.pred  	%p1570, %p1567, %p1569;
	or.pred  	%p61, %p1568, %p1570;
	selp.u64 	%rd3615, 1, 0, %p61;
	shl.b64 	%rd3616, %rd426, 1;
	or.b64  	%rd430, %rd3616, %rd3615;
	setp.lt.u64 	%p1571, %rd430, %rd426;
	mov.pred 	%p3549, -1;
	@%p1571 bra 	$L__BB4_101;
	setp.eq.s64 	%p1572, %rd430, %rd426;
	and.pred  	%p3549, %p61, %p1572;
$L__BB4_101:
	setp.lt.u64 	%p1574, %rd427, %rd3434;
	setp.lt.u64 	%p1575, %rd428, %rd3433;
	setp.eq.s64 	%p1576, %rd428, %rd3433;
	and.pred  	%p1577, %p1574, %p1576;
	or.pred  	%p1578, %p1575, %p1577;
	ld.const.u64 	%rd3619, [SECP256K1_P+16];
	setp.lt.u64 	%p1579, %rd429, %rd3619;
	setp.eq.s64 	%p1580, %rd429, %rd3619;
	and.pred  	%p1581, %p1580, %p1578;
	or.pred  	%p64, %p1579, %p1581;
	setp.lt.u64 	%p1582, %rd430, %rd402;
	mov.pred 	%p3550, 0;
	@%p1582 bra 	$L__BB4_103;
	not.pred 	%p1583, %p64;
	setp.ne.s64 	%p1584, %rd430, %rd402;
	or.pred  	%p3550, %p1584, %p1583;
$L__BB4_103:
	or.pred  	%p1585, %p3549, %p3550;
	selp.u64 	%rd3621, 1, 0, %p64;
	add.s64 	%rd3622, %rd402, %rd3621;
	selp.b64 	%rd3623, %rd3622, 0, %p1585;
	sub.s64 	%rd3624, %rd430, %rd3623;
	setp.eq.s64 	%p1588, %rd428, %rd3433;
	and.pred  	%p1589, %p1574, %p1588;
	or.pred  	%p1590, %p1575, %p1589;
	selp.u64 	%rd3626, 1, 0, %p1590;
	add.s64 	%rd3627, %rd3619, %rd3626;
	selp.b64 	%rd3628, %rd3627, 0, %p1585;
	sub.s64 	%rd3629, %rd429, %rd3628;
	selp.u64 	%rd3630, 1, 0, %p1574;
	add.s64 	%rd3631, %rd3433, %rd3630;
	selp.b64 	%rd3632, %rd3631, 0, %p1585;
	sub.s64 	%rd3633, %rd428, %rd3632;
	selp.b64 	%rd3634, %rd3434, 0, %p1585;
	sub.s64 	%rd3635, %rd427, %rd3634;
	sub.s64 	%rd7177, %rd406, %rd3635;
	setp.lt.u64 	%p1591, %rd406, %rd3635;
	selp.s64 	%rd3636, -1, 0, %p1591;
	sub.s64 	%rd3637, %rd405, %rd3633;
	add.s64 	%rd7176, %rd3637, %rd3636;
	setp.lt.u64 	%p1592, %rd405, %rd3633;
	setp.eq.s64 	%p1593, %rd405, %rd3633;
	and.pred  	%p1594, %p1591, %p1593;
	or.pred  	%p1596, %p1592, %p1594;
	selp.s64 	%rd3638, -1, 0, %p1596;
	sub.s64 	%rd3639, %rd404, %rd3629;
	add.s64 	%rd7175, %rd3639, %rd3638;
	setp.lt.u64 	%p1597, %rd404, %rd3629;
	setp.eq.s64 	%p1598, %rd404, %rd3629;
	and.pred  	%p1599, %p1598, %p1596;
	or.pred  	%p1601, %p1597, %p1599;
	selp.s64 	%rd3640, -1, 0, %p1601;
	sub.s64 	%rd3641, %rd403, %rd3624;
	add.s64 	%rd7174, %rd3641, %rd3640;
	setp.ge.u64 	%p1602, %rd403, %rd3624;
	setp.eq.s64 	%p1603, %rd403, %rd3624;
	and.pred  	%p1604, %p1603, %p1601;
	not.pred 	%p1606, %p1604;
	and.pred  	%p1607, %p1602, %p1606;
	@%p1607 bra 	$L__BB4_105;
	add.s64 	%rd7177, %rd3434, %rd7177;
	setp.lt.u64 	%p1608, %rd7177, %rd3434;
	selp.u64 	%rd3642, 1, 0, %p1608;
	add.s64 	%rd3643, %rd3433, %rd7176;
	add.s64 	%rd438, %rd3643, %rd3642;
	setp.lt.u64 	%p1609, %rd438, %rd7176;
	setp.eq.s64 	%p1610, %rd438, %rd7176;
	and.pred  	%p1611, %p1608, %p1610;
	or.pred  	%p1612, %p1609, %p1611;
	selp.u64 	%rd3644, 1, 0, %p1612;
	add.s64 	%rd3645, %rd3619, %rd7175;
	add.s64 	%rd439, %rd3645, %rd3644;
	setp.lt.u64 	%p1613, %rd439, %rd7175;
	setp.eq.s64 	%p1614, %rd439, %rd7175;
	and.pred  	%p1615, %p1612, %p1614;
	or.pred  	%p1617, %p1613, %p1615;
	selp.u64 	%rd3646, 1, 0, %p1617;
	add.s64 	%rd3647, %rd402, %rd7174;
	add.s64 	%rd7174, %rd3647, %rd3646;
	mov.u64 	%rd7175, %rd439;
	mov.u64 	%rd7176, %rd438;
$L__BB4_105:
	add.s64 	%rd445, %rd39, %rd7173;
	setp.lt.u64 	%p1619, %rd445, %rd39;
	selp.u64 	%rd3648, 1, 0, %p1619;
	add.s64 	%rd3649, %rd40, %rd7172;
	add.s64 	%rd446, %rd3649, %rd3648;
	setp.lt.u64 	%p1620, %rd446, %rd7172;
	setp.eq.s64 	%p1621, %rd446, %rd7172;
	and.pred  	%p1622, %p1619, %p1621;
	or.pred  	%p1623, %p1620, %p1622;
	selp.u64 	%rd3650, 1, 0, %p1623;
	add.s64 	%rd3651, %rd41, %rd7171;
	add.s64 	%rd447, %rd3651, %rd3650;
	setp.lt.u64 	%p1624, %rd447, %rd7171;
	setp.eq.s64 	%p1625, %rd447, %rd7171;
	and.pred  	%p1626, %p1623, %p1625;
	or.pred  	%p67, %p1624, %p1626;
	selp.u64 	%rd3652, 1, 0, %p67;
	add.s64 	%rd3653, %rd42, %rd7170;
	add.s64 	%rd448, %rd3653, %rd3652;
	setp.lt.u64 	%p1627, %rd448, %rd7170;
	mov.pred 	%p3551, -1;
	@%p1627 bra 	$L__BB4_107;
	setp.eq.s64 	%p1628, %rd448, %rd7170;
	and.pred  	%p3551, %p67, %p1628;
$L__BB4_107:
	setp.lt.u64 	%p1630, %rd445, %rd3434;
	setp.lt.u64 	%p1631, %rd446, %rd3433;
	setp.eq.s64 	%p1632, %rd446, %rd3433;
	and.pred  	%p1633, %p1630, %p1632;
	or.pred  	%p1634, %p1631, %p1633;
	setp.lt.u64 	%p1635, %rd447, %rd3619;
	setp.eq.s64 	%p1636, %rd447, %rd3619;
	and.pred  	%p1637, %p1636, %p1634;
	or.pred  	%p70, %p1635, %p1637;
	setp.lt.u64 	%p1638, %rd448, %rd402;
	mov.pred 	%p3552, 0;
	@%p1638 bra 	$L__BB4_109;
	not.pred 	%p1639, %p70;
	setp.ne.s64 	%p1640, %rd448, %rd402;
	or.pred  	%p3552, %p1640, %p1639;
$L__BB4_109:
	or.pred  	%p1641, %p3551, %p3552;
	selp.u64 	%rd3654, 1, 0, %p70;
	add.s64 	%rd3655, %rd402, %rd3654;
	selp.b64 	%rd3656, %rd3655, 0, %p1641;
	sub.s64 	%rd3657, %rd448, %rd3656;
	ld.const.u64 	%rd449, [SECP256K1_P+8];
	setp.lt.u64 	%p1642, %rd446, %rd449;
	ld.const.u64 	%rd450, [SECP256K1_P];
	setp.lt.u64 	%p1643, %rd445, %rd450;
	setp.eq.s64 	%p1644, %rd446, %rd449;
	and.pred  	%p1645, %p1643, %p1644;
	or.pred  	%p1647, %p1642, %p1645;
	selp.u64 	%rd3658, 1, 0, %p1647;
	ld.const.u64 	%rd451, [SECP256K1_P+16];
	add.s64 	%rd3659, %rd451, %rd3658;
	selp.b64 	%rd3660, %rd3659, 0, %p1641;
	sub.s64 	%rd3661, %rd447, %rd3660;
	selp.u64 	%rd3662, 1, 0, %p1643;
	add.s64 	%rd3663, %rd449, %rd3662;
	selp.b64 	%rd3664, %rd3663, 0, %p1641;
	sub.s64 	%rd3665, %rd446, %rd3664;
	selp.b64 	%rd3666, %rd450, 0, %p1641;
	sub.s64 	%rd3667, %rd445, %rd3666;
	mul.hi.u64 	%rd3668, %rd3667, %rd3667;
	mul.lo.s64 	%rd3669, %rd3665, %rd3667;
	mul.hi.u64 	%rd3670, %rd3667, %rd3665;
	add.s64 	%rd3671, %rd3669, %rd3668;
	setp.lt.u64 	%p1648, %rd3671, %rd3669;
	selp.u64 	%rd3672, 1, 0, %p1648;
	add.s64 	%rd3673, %rd3670, %rd3672;
	mul.lo.s64 	%rd3674, %rd3661, %rd3667;
	mul.hi.u64 	%rd3675, %rd3667, %rd3661;
	add.s64 	%rd3676, %rd3674, %rd3673;
	setp.lt.u64 	%p1649, %rd3676, %rd3674;
	selp.u64 	%rd3677, 1, 0, %p1649;
	add.s64 	%rd3678, %rd3675, %rd3677;
	mul.lo.s64 	%rd3679, %rd3657, %rd3667;
	mul.hi.u64 	%rd3680, %rd3667, %rd3657;
	add.s64 	%rd3681, %rd3679, %rd3678;
	setp.lt.u64 	%p1650, %rd3681, %rd3679;
	selp.u64 	%rd3682, 1, 0, %p1650;
	add.s64 	%rd3683, %rd3680, %rd3682;
	mul.hi.u64 	%rd3684, %rd3665, %rd3667;
	add.s64 	%rd3685, %rd3671, %rd3669;
	setp.lt.u64 	%p1651, %rd3685, %rd3671;
	selp.u64 	%rd3686, 1, 0, %p1651;
	add.s64 	%rd3687, %rd3684, %rd3686;
	mul.lo.s64 	%rd3688, %rd3665, %rd3665;
	mul.hi.u64 	%rd3689, %rd3665, %rd3665;
	add.s64 	%rd3690, %rd3688, %rd3676;
	setp.lt.u64 	%p1652, %rd3690, %rd3688;
	selp.u64 	%rd3691, 1, 0, %p1652;
	add.s64 	%rd3692, %rd3690, %rd3687;
	setp.lt.u64 	%p1653, %rd3692, %rd3690;
	selp.u64 	%rd3693, 1, 0, %p1653;
	add.s64 	%rd3694, %rd3689, %rd3691;
	add.s64 	%rd3695, %rd3694, %rd3693;
	mul.lo.s64 	%rd3696, %rd3661, %rd3665;
	mul.hi.u64 	%rd3697, %rd3665, %rd3661;
	add.s64 	%rd3698, %rd3696, %rd3681;
	setp.lt.u64 	%p1654, %rd3698, %rd3696;
	selp.u64 	%rd3699, 1, 0, %p1654;
	add.s64 	%rd3700, %rd3698, %rd3695;
	setp.lt.u64 	%p1655, %rd3700, %rd3698;
	selp.u64 	%rd3701, 1, 0, %p1655;
	add.s64 	%rd3702, %rd3697, %rd3699;
	add.s64 	%rd3703, %rd3702, %rd3701;
	mul.lo.s64 	%rd3704, %rd3657, %rd3665;
	mul.hi.u64 	%rd3705, %rd3665, %rd3657;
	add.s64 	%rd3706, %rd3704, %rd3683;
	setp.lt.u64 	%p1656, %rd3706, %rd3704;
	selp.u64 	%rd3707, 1, 0, %p1656;
	add.s64 	%rd3708, %rd3706, %rd3703;
	setp.lt.u64 	%p1657, %rd3708, %rd3706;
	selp.u64 	%rd3709, 1, 0, %p1657;
	add.s64 	%rd3710, %rd3705, %rd3707;
	add.s64 	%rd3711, %rd3710, %rd3709;
	mul.hi.u64 	%rd3712, %rd3661, %rd3667;
	add.s64 	%rd3713, %rd3674, %rd3692;
	setp.lt.u64 	%p1658, %rd3713, %rd3674;
	selp.u64 	%rd3714, 1, 0, %p1658;
	add.s64 	%rd3715, %rd3712, %rd3714;
	mul.hi.u64 	%rd3716, %rd3661, %rd3665;
	add.s64 	%rd3717, %rd3696, %rd3700;
	setp.lt.u64 	%p1659, %rd3717, %rd3696;
	selp.u64 	%rd3718, 1, 0, %p1659;
	add.s64 	%rd3719, %rd3717, %rd3715;
	setp.lt.u64 	%p1660, %rd3719, %rd3717;
	selp.u64 	%rd3720, 1, 0, %p1660;
	add.s64 	%rd3721, %rd3716, %rd3718;
	add.s64 	%rd3722, %rd3721, %rd3720;
	mul.lo.s64 	%rd3723, %rd3661, %rd3661;
	mul.hi.u64 	%rd3724, %rd3661, %rd3661;
	add.s64 	%rd3725, %rd3723, %rd3708;
	setp.lt.u64 	%p1661, %rd3725, %rd3723;
	selp.u64 	%rd3726, 1, 0, %p1661;
	add.s64 	%rd3727, %rd3725, %rd3722;
	setp.lt.u64 	%p1662, %rd3727, %rd3725;
	selp.u64 	%rd3728, 1, 0, %p1662;
	add.s64 	%rd3729, %rd3724, %rd3726;
	add.s64 	%rd3730, %rd3729, %rd3728;
	mul.lo.s64 	%rd3731, %rd3657, %rd3661;
	mul.hi.u64 	%rd3732, %rd3661, %rd3657;
	add.s64 	%rd3733, %rd3731, %rd3711;
	setp.lt.u64 	%p1663, %rd3733, %rd3731;
	selp.u64 	%rd3734, 1, 0, %p1663;
	add.s64 	%rd3735, %rd3733, %rd3730;
	setp.lt.u64 	%p1664, %rd3735, %rd3733;
	selp.u64 	%rd3736, 1, 0, %p1664;
	add.s64 	%rd3737, %rd3732, %rd3734;
	add.s64 	%rd3738, %rd3737, %rd3736;
	mul.hi.u64 	%rd3739, %rd3657, %rd3667;
	add.s64 	%rd3740, %rd3679, %rd3719;
	setp.lt.u64 	%p1665, %rd3740, %rd3679;
	selp.u64 	%rd3741, 1, 0, %p1665;
	add.s64 	%rd3742, %rd3739, %rd3741;
	mul.hi.u64 	%rd3743, %rd3657, %rd3665;
	add.s64 	%rd3744, %rd3704, %rd3727;
	setp.lt.u64 	%p1666, %rd3744, %rd3704;
	selp.u64 	%rd3745, 1, 0, %p1666;
	add.s64 	%rd3746, %rd3744, %rd3742;
	setp.lt.u64 	%p1667, %rd3746, %rd3744;
	selp.u64 	%rd3747, 1, 0, %p1667;
	add.s64 	%rd3748, %rd3743, %rd3745;
	add.s64 	%rd3749, %rd3748, %rd3747;
	mul.hi.u64 	%rd3750, %rd3657, %rd3661;
	add.s64 	%rd3751, %rd3731, %rd3735;
	setp.lt.u64 	%p1668, %rd3751, %rd3731;
	selp.u64 	%rd3752, 1, 0, %p1668;
	add.s64 	%rd3753, %rd3751, %rd3749;
	setp.lt.u64 	%p1669, %rd3753, %rd3751;
	selp.u64 	%rd3754, 1, 0, %p1669;
	add.s64 	%rd3755, %rd3750, %rd3752;
	add.s64 	%rd3756, %rd3755, %rd3754;
	mul.lo.s64 	%rd3757, %rd3657, %rd3657;
	mul.hi.u64 	%rd3758, %rd3657, %rd3657;
	add.s64 	%rd3759, %rd3757, %rd3738;
	setp.lt.u64 	%p1670, %rd3759, %rd3757;
	selp.u64 	%rd3760, 1, 0, %p1670;
	add.s64 	%rd3761, %rd3759, %rd3756;
	setp.lt.u64 	%p1671, %rd3761, %rd3759;
	selp.u64 	%rd3762, 1, 0, %p1671;
	add.s64 	%rd3763, %rd3758, %rd3760;
	add.s64 	%rd3764, %rd3763, %rd3762;
	mov.b64 	%rd3765, 977;
	mul.hi.u64 	%rd3766, %rd3746, %rd3765;
	mul.lo.s64 	%rd3767, %rd3753, 977;
	mul.hi.u64 	%rd3768, %rd3753, %rd3765;
	add.s64 	%rd3769, %rd3767, %rd3766;
	setp.lt.u64 	%p1672, %rd3769, %rd3767;
	selp.u64 	%rd3770, 1, 0, %p1672;
	add.s64 	%rd3771, %rd3768, %rd3770;
	mul.lo.s64 	%rd3772, %rd3761, 977;
	mul.hi.u64 	%rd3773, %rd3761, %rd3765;
	add.s64 	%rd3774, %rd3772, %rd3771;
	setp.lt.u64 	%p1673, %rd3774, %rd3772;
	selp.u64 	%rd3775, 1, 0, %p1673;
	add.s64 	%rd3776, %rd3773, %rd3775;
	mul.lo.s64 	%rd3777, %rd3764, 977;
	mul.hi.u64 	%rd3778, %rd3764, %rd3765;
	add.s64 	%rd3779, %rd3777, %rd3776;
	setp.lt.u64 	%p1674, %rd3779, %rd3777;
	selp.u64 	%rd3780, 1, 0, %p1674;
	add.s64 	%rd3781, %rd3778, %rd3780;
	shl.b64 	%rd3782, %rd3746, 32;
	mov.b64 	{%r203, %r204}, %rd3746;
	mov.b64 	{%r205, %r206}, %rd3753;
	mov.b64 	%rd3783, {%r204, %r205};
	mov.b64 	{%r207, %r208}, %rd3761;
	mov.b64 	%rd3784, {%r206, %r207};
	mov.b64 	{%r209, %r210}, %rd3764;
	mov.b64 	%rd3785, {%r208, %r209};
	shr.u64 	%rd3786, %rd3764, 32;
	mad.lo.s64 	%rd3787, %rd3746, 977, %rd3782;
	setp.lt.u64 	%p1675, %rd3787, %rd3782;
	selp.u64 	%rd3788, 1, 0, %p1675;
	add.s64 	%rd3789, %rd3783, %rd3788;
	add.s64 	%rd3790, %rd3789, %rd3769;
	setp.lt.u64 	%p1676, %rd3790, %rd3783;
	setp.eq.s64 	%p1677, %rd3790, %rd3783;
	and.pred  	%p1678, %p1675, %p1677;
	or.pred  	%p1679, %p1676, %p1678;
	selp.u64 	%rd3791, 1, 0, %p1679;
	add.s64 	%rd3792, %rd3784, %rd3791;
	add.s64 	%rd3793, %rd3792, %rd3774;
	setp.lt.u64 	%p1680, %rd3793, %rd3784;
	setp.eq.s64 	%p1681, %rd3793, %rd3784;
	and.pred  	%p1682, %p1679, %p1681;
	or.pred  	%p1683, %p1680, %p1682;
	selp.u64 	%rd3794, 1, 0, %p1683;
	add.s64 	%rd3795, %rd3785, %rd3794;
	add.s64 	%rd3796, %rd3795, %rd3779;
	setp.lt.u64 	%p1684, %rd3796, %rd3785;
	setp.eq.s64 	%p1685, %rd3796, %rd3785;
	and.pred  	%p1686, %p1683, %p1685;
	or.pred  	%p1687, %p1684, %p1686;
	selp.u64 	%rd3797, 1, 0, %p1687;
	add.s64 	%rd3798, %rd3786, %rd3797;
	add.s64 	%rd3799, %rd3798, %rd3781;
	mad.lo.s64 	%rd7152, %rd3667, %rd3667, %rd3787;
	setp.lt.u64 	%p1688, %rd7152, %rd3787;
	selp.u64 	%rd3800, 1, 0, %p1688;
	add.s64 	%rd3801, %rd3790, %rd3685;
	add.s64 	%rd7151, %rd3801, %rd3800;
	setp.lt.u64 	%p1689, %rd7151, %rd3685;
	setp.eq.s64 	%p1690, %rd7151, %rd3685;
	and.pred  	%p1691, %p1688, %p1690;
	or.pred  	%p1692, %p1689, %p1691;
	selp.u64 	%rd3802, 1, 0, %p1692;
	add.s64 	%rd3803, %rd3793, %rd3713;
	add.s64 	%rd7150, %rd3803, %rd3802;
	setp.lt.u64 	%p1693, %rd7150, %rd3713;
	setp.eq.s64 	%p1694, %rd7150, %rd3713;
	and.pred  	%p1695, %p1692, %p1694;
	or.pred  	%p1696, %p1693, %p1695;
	selp.u64 	%rd3804, 1, 0, %p1696;
	add.s64 	%rd3805, %rd3796, %rd3740;
	add.s64 	%rd7149, %rd3805, %rd3804;
	setp.lt.u64 	%p1697, %rd7149, %rd3740;
	setp.eq.s64 	%p1698, %rd7149, %rd3740;
	and.pred  	%p1699, %p1696, %p1698;
	or.pred  	%p1700, %p1697, %p1699;
	selp.u64 	%rd3806, 1, 0, %p1700;
	add.s64 	%rd7144, %rd3799, %rd3806;
	setp.eq.s64 	%p1701, %rd7144, 0;
	@%p1701 bra 	$L__BB4_112;
	mov.u64 	%rd7146, %rd7151;
	mov.u64 	%rd7147, %rd7150;
	mov.u64 	%rd7148, %rd7149;
$L__BB4_111:
	mul.lo.s64 	%rd3808, %rd7144, 977;
	shl.b64 	%rd3809, %rd7144, 32;
	add.s64 	%rd7152, %rd3808, %rd7152;
	setp.lt.u64 	%p1702, %rd7152, %rd3808;
	selp.u64 	%rd3810, 1, 0, %p1702;
	add.s64 	%rd3811, %rd3809, %rd7146;
	add.s64 	%rd7151, %rd3811, %rd3810;
	setp.lt.u64 	%p1703, %rd7151, %rd7146;
	setp.eq.s64 	%p1704, %rd7151, %rd7146;
	and.pred  	%p1705, %p1702, %p1704;
	or.pred  	%p1706, %p1703, %p1705;
	selp.u64 	%rd3812, 1, 0, %p1706;
	add.s64 	%rd7150, %rd7147, %rd3812;
	setp.lt.u64 	%p1707, %rd7150, %rd7147;
	selp.u64 	%rd3813, 1, 0, %p1707;
	add.s64 	%rd7149, %rd7148, %rd3813;
	setp.lt.u64 	%p1708, %rd7149, %rd7148;
	mov.b64 	%rd7144, 1;
	mov.u64 	%rd7146, %rd7151;
	mov.u64 	%rd7147, %rd7150;
	mov.u64 	%rd7148, %rd7149;
	@%p1708 bra 	$L__BB4_111;
$L__BB4_112:
	setp.lt.u64 	%p1710, %rd7152, %rd450;
	selp.u64 	%rd470, 1, 0, %p1710;
	setp.lt.u64 	%p1711, %rd7151, %rd449;
	setp.eq.s64 	%p1712, %rd7151, %rd449;
	and.pred  	%p1713, %p1710, %p1712;
	or.pred  	%p1714, %p1711, %p1713;
	selp.u64 	%rd471, 1, 0, %p1714;
	setp.lt.u64 	%p1715, %rd7150, %rd451;
	setp.eq.s64 	%p1716, %rd7150, %rd451;
	and.pred  	%p1717, %p1716, %p1714;
	or.pred  	%p73, %p1715, %p1717;
	setp.lt.u64 	%p1718, %rd7149, %rd402;
	mov.pred 	%p3553, 0;
	@%p1718 bra 	$L__BB4_114;
	not.pred 	%p1719, %p73;
	setp.ne.s64 	%p1720, %rd7149, %rd402;
	or.pred  	%p3553, %p1720, %p1719;
$L__BB4_114:
	selp.u64 	%rd3814, 1, 0, %p73;
	add.s64 	%rd3815, %rd402, %rd3814;
	selp.b64 	%rd3816, %rd3815, 0, %p3553;
	sub.s64 	%rd3817, %rd7149, %rd3816;
	add.s64 	%rd3818, %rd451, %rd471;
	selp.b64 	%rd3819, %rd3818, 0, %p3553;
	sub.s64 	%rd3820, %rd7150, %rd3819;
	add.s64 	%rd3821, %rd449, %rd470;
	selp.b64 	%rd3822, %rd3821, 0, %p3553;
	sub.s64 	%rd3823, %rd7151, %rd3822;
	selp.b64 	%rd3824, %rd450, 0, %p3553;
	sub.s64 	%rd3825, %rd7152, %rd3824;
	sub.s64 	%rd7156, %rd3825, %rd68;
	setp.lt.u64 	%p1721, %rd3825, %rd68;
	selp.s64 	%rd3826, -1, 0, %p1721;
	sub.s64 	%rd3827, %rd3823, %rd67;
	add.s64 	%rd7155, %rd3827, %rd3826;
	setp.lt.u64 	%p1722, %rd3823, %rd67;
	setp.eq.s64 	%p1723, %rd3823, %rd67;
	and.pred  	%p1724, %p1721, %p1723;
	or.pred  	%p1726, %p1722, %p1724;
	selp.s64 	%rd3828, -1, 0, %p1726;
	sub.s64 	%rd3829, %rd3820, %rd66;
	add.s64 	%rd7154, %rd3829, %rd3828;
	setp.lt.u64 	%p1727, %rd3820, %rd66;
	setp.eq.s64 	%p1728, %rd3820, %rd66;
	and.pred  	%p1729, %p1728, %p1726;
	or.pred  	%p1731, %p1727, %p1729;
	selp.s64 	%rd3830, -1, 0, %p1731;
	sub.s64 	%rd3831, %rd3817, %rd64;
	add.s64 	%rd7153, %rd3831, %rd3830;
	setp.ge.u64 	%p1732, %rd3817, %rd64;
	setp.eq.s64 	%p1733, %rd3817, %rd64;
	and.pred  	%p1734, %p1733, %p1731;
	not.pred 	%p1736, %p1734;
	and.pred  	%p1737, %p1732, %p1736;
	@%p1737 bra 	$L__BB4_116;
	add.s64 	%rd7156, %rd450, %rd7156;
	setp.lt.u64 	%p1738, %rd7156, %rd450;
	selp.u64 	%rd3832, 1, 0, %p1738;
	add.s64 	%rd3833, %rd449, %rd7155;
	add.s64 	%rd477, %rd3833, %rd3832;
	setp.lt.u64 	%p1739, %rd477, %rd7155;
	setp.eq.s64 	%p1740, %rd477, %rd7155;
	and.pred  	%p1741, %p1738, %p1740;
	or.pred  	%p1742, %p1739, %p1741;
	selp.u64 	%rd3834, 1, 0, %p1742;
	add.s64 	%rd3835, %rd451, %rd7154;
	add.s64 	%rd478, %rd3835, %rd3834;
	setp.lt.u64 	%p1743, %rd478, %rd7154;
	setp.eq.s64 	%p1744, %rd478, %rd7154;
	and.pred  	%p1745, %p1742, %p1744;
	or.pred  	%p1747, %p1743, %p1745;
	selp.u64 	%rd3836, 1, 0, %p1747;
	add.s64 	%rd3837, %rd402, %rd7153;
	add.s64 	%rd7153, %rd3837, %rd3836;
	mov.u64 	%rd7154, %rd478;
	mov.u64 	%rd7155, %rd477;
$L__BB4_116:
	sub.s64 	%rd7160, %rd7156, %rd91;
	setp.lt.u64 	%p1748, %rd7156, %rd91;
	selp.s64 	%rd3838, -1, 0, %p1748;
	add.s64 	%rd3839, %rd7155, %rd3838;
	sub.s64 	%rd7159, %rd3839, %rd90;
	setp.lt.u64 	%p1749, %rd7155, %rd90;
	setp.eq.s64 	%p1750, %rd7155, %rd90;
	and.pred  	%p1751, %p1748, %p1750;
	or.pred  	%p1752, %p1749, %p1751;
	selp.s64 	%rd3840, -1, 0, %p1752;
	sub.s64 	%rd3841, %rd7154, %rd89;
	add.s64 	%rd7158, %rd3841, %rd3840;
	setp.lt.u64 	%p1753, %rd7154, %rd89;
	setp.eq.s64 	%p1754, %rd7154, %rd89;
	and.pred  	%p1755, %p1752, %p1754;
	or.pred  	%p1756, %p1753, %p1755;
	not.pred 	%p1757, %p1756;
	selp.s64 	%rd3842, -1, 0, %p1756;
	sub.s64 	%rd3843, %rd7153, %rd87;
	add.s64 	%rd7157, %rd3843, %rd3842;
	setp.ge.u64 	%p1758, %rd7153, %rd87;
	setp.ne.s64 	%p1759, %rd7153, %rd87;
	or.pred  	%p1760, %p1759, %p1757;
	and.pred  	%p1761, %p1758, %p1760;
	@%p1761 bra 	$L__BB4_118;
	add.s64 	%rd7160, %rd450, %rd7160;
	setp.lt.u64 	%p1762, %rd7160, %rd450;
	selp.u64 	%rd3844, 1, 0, %p1762;
	add.s64 	%rd3845, %rd449, %rd7159;
	add.s64 	%rd489, %rd3845, %rd3844;
	setp.lt.u64 	%p1763, %rd489, %rd7159;
	setp.eq.s64 	%p1764, %rd489, %rd7159;
	and.pred  	%p1765, %p1762, %p1764;
	or.pred  	%p1766, %p1763, %p1765;
	selp.u64 	%rd3846, 1, 0, %p1766;
	add.s64 	%rd3847, %rd451, %rd7158;
	add.s64 	%rd490, %rd3847, %rd3846;
	setp.lt.u64 	%p1767, %rd490, %rd7158;
	setp.eq.s64 	%p1768, %rd490, %rd7158;
	and.pred  	%p1769, %p1766, %p1768;
	or.pred  	%p1771, %p1767, %p1769;
	selp.u64 	%rd3848, 1, 0, %p1771;
	add.s64 	%rd3849, %rd402, %rd7157;
	add.s64 	%rd7157, %rd3849, %rd3848;
	mov.u64 	%rd7158, %rd490;
	mov.u64 	%rd7159, %rd489;
$L__BB4_118:
	mul.hi.u64 	%rd3850, %rd7160, %rd7069;
	mul.lo.s64 	%rd3851, %rd7068, %rd7160;
	mul.hi.u64 	%rd3852, %rd7160, %rd7068;
	add.s64 	%rd3853, %rd3851, %rd3850;
	setp.lt.u64 	%p1772, %rd3853, %rd3851;
	selp.u64 	%rd3854, 1, 0, %p1772;
	add.s64 	%rd3855, %rd3852, %rd3854;
	mul.lo.s64 	%rd3856, %rd7067, %rd7160;
	mul.hi.u64 	%rd3857, %rd7160, %rd7067;
	add.s64 	%rd3858, %rd3856, %rd3855;
	setp.lt.u64 	%p1773, %rd3858, %rd3856;
	selp.u64 	%rd3859, 1, 0, %p1773;
	add.s64 	%rd3860, %rd3857, %rd3859;
	mul.lo.s64 	%rd3861, %rd7066, %rd7160;
	mul.hi.u64 	%rd3862, %rd7160, %rd7066;
	add.s64 	%rd3863, %rd3861, %rd3860;
	setp.lt.u64 	%p1774, %rd3863, %rd3861;
	selp.u64 	%rd3864, 1, 0, %p1774;
	add.s64 	%rd3865, %rd3862, %rd3864;
	mul.lo.s64 	%rd3866, %rd7069, %rd7159;
	mul.hi.u64 	%rd3867, %rd7159, %rd7069;
	add.s64 	%rd3868, %rd3866, %rd3853;
	setp.lt.u64 	%p1775, %rd3868, %rd3866;
	selp.u64 	%rd3869, 1, 0, %p1775;
	add.s64 	%rd3870, %rd3867, %rd3869;
	mul.lo.s64 	%rd3871, %rd7068, %rd7159;
	mul.hi.u64 	%rd3872, %rd7159, %rd7068;
	add.s64 	%rd3873, %rd3871, %rd3858;
	setp.lt.u64 	%p1776, %rd3873, %rd3871;
	selp.u64 	%rd3874, 1, 0, %p1776;
	add.s64 	%rd3875, %rd3873, %rd3870;
	setp.lt.u64 	%p1777, %rd3875, %rd3873;
	selp.u64 	%rd3876, 1, 0, %p1777;
	add.s64 	%rd3877, %rd3872, %rd3874;
	add.s64 	%rd3878, %rd3877, %rd3876;
	mul.lo.s64 	%rd3879, %rd7067, %rd7159;
	mul.hi.u64 	%rd3880, %rd7159, %rd7067;
	add.s64 	%rd3881, %rd3879, %rd3863;
	setp.lt.u64 	%p1778, %rd3881, %rd3879;
	selp.u64 	%rd3882, 1, 0, %p1778;
	add.s64 	%rd3883, %rd3881, %rd3878;
	setp.lt.u64 	%p1779, %rd3883, %rd3881;
	selp.u64 	%rd3884, 1, 0, %p1779;
	add.s64 	%rd3885, %rd3880, %rd3882;
	add.s64 	%rd3886, %rd3885, %rd3884;
	mul.lo.s64 	%rd3887, %rd7066, %rd7159;
	mul.hi.u64 	%rd3888, %rd7159, %rd7066;
	add.s64 	%rd3889, %rd3887, %rd3865;
	setp.lt.u64 	%p1780, %rd3889, %rd3887;
	selp.u64 	%rd3890, 1, 0, %p1780;
	add.s64 	%rd3891, %rd3889, %rd3886;
	setp.lt.u64 	%p1781, %rd3891, %rd3889;
	selp.u64 	%rd3892, 1, 0, %p1781;
	add.s64 	%rd3893, %rd3888, %rd3890;
	add.s64 	%rd3894, %rd3893, %rd3892;
	mul.lo.s64 	%rd3895, %rd7069, %rd7158;
	mul.hi.u64 	%rd3896, %rd7158, %rd7069;
	add.s64 	%rd3897, %rd3895, %rd3875;
	setp.lt.u64 	%p1782, %rd3897, %rd3895;
	selp.u64 	%rd3898, 1, 0, %p1782;
	add.s64 	%rd3899, %rd3896, %rd3898;
	mul.lo.s64 	%rd3900, %rd7068, %rd7158;
	mul.hi.u64 	%rd3901, %rd7158, %rd7068;
	add.s64 	%rd3902, %rd3900, %rd3883;
	setp.lt.u64 	%p1783, %rd3902, %rd3900;
	selp.u64 	%rd3903, 1, 0, %p1783;
	add.s64 	%rd3904, %rd3902, %rd3899;
	setp.lt.u64 	%p1784, %rd3904, %rd3902;
	selp.u64 	%rd3905, 1, 0, %p1784;
	add.s64 	%rd3906, %rd3901, %rd3903;
	add.s64 	%rd3907, %rd3906, %rd3905;
	mul.lo.s64 	%rd3908, %rd7067, %rd7158;
	mul.hi.u64 	%rd3909, %rd7158, %rd7067;
	add.s64 	%rd3910, %rd3908, %rd3891;
	setp.lt.u64 	%p1785, %rd3910, %rd3908;
	selp.u64 	%rd3911, 1, 0, %p1785;
	add.s64 	%rd3912, %rd3910, %rd3907;
	setp.lt.u64 	%p1786, %rd3912, %rd3910;
	selp.u64 	%rd3913, 1, 0, %p1786;
	add.s64 	%rd3914, %rd3909, %rd3911;
	add.s64 	%rd3915, %rd3914, %rd3913;
	mul.lo.s64 	%rd3916, %rd7066, %rd7158;
	mul.hi.u64 	%rd3917, %rd7158, %rd7066;
	add.s64 	%rd3918, %rd3916, %rd3894;
	setp.lt.u64 	%p1787, %rd3918, %rd3916;
	selp.u64 	%rd3919, 1, 0, %p1787;
	add.s64 	%rd3920, %rd3918, %rd3915;
	setp.lt.u64 	%p1788, %rd3920, %rd3918;
	selp.u64 	%rd3921, 1, 0, %p1788;
	add.s64 	%rd3922, %rd3917, %rd3919;
	add.s64 	%rd3923, %rd3922, %rd3921;
	mul.lo.s64 	%rd3924, %rd7069, %rd7157;
	mul.hi.u64 	%rd3925, %rd7157, %rd7069;
	add.s64 	%rd3926, %rd3924, %rd3904;
	setp.lt.u64 	%p1789, %rd3926, %rd3924;
	selp.u64 	%rd3927, 1, 0, %p1789;
	add.s64 	%rd3928, %rd3925, %rd3927;
	mul.lo.s64 	%rd3929, %rd7068, %rd7157;
	mul.hi.u64 	%rd3930, %rd7157, %rd7068;
	add.s64 	%rd3931, %rd3929, %rd3912;
	setp.lt.u64 	%p1790, %rd3931, %rd3929;
	selp.u64 	%rd3932, 1, 0, %p1790;
	add.s64 	%rd3933, %rd3931, %rd3928;
	setp.lt.u64 	%p1791, %rd3933, %rd3931;
	selp.u64 	%rd3934, 1, 0, %p1791;
	add.s64 	%rd3935, %rd3930, %rd3932;
	add.s64 	%rd3936, %rd3935, %rd3934;
	mul.lo.s64 	%rd3937, %rd7067, %rd7157;
	mul.hi.u64 	%rd3938, %rd7157, %rd7067;
	add.s64 	%rd3939, %rd3937, %rd3920;
	setp.lt.u64 	%p1792, %rd3939, %rd3937;
	selp.u64 	%rd3940, 1, 0, %p1792;
	add.s64 	%rd3941, %rd3939, %rd3936;
	setp.lt.u64 	%p1793, %rd3941, %rd3939;
	selp.u64 	%rd3942, 1, 0, %p1793;
	add.s64 	%rd3943, %rd3938, %rd3940;
	add.s64 	%rd3944, %rd3943, %rd3942;
	mul.lo.s64 	%rd3945, %rd7066, %rd7157;
	mul.hi.u64 	%rd3946, %rd7157, %rd7066;
	add.s64 	%rd3947, %rd3945, %rd3923;
	setp.lt.u64 	%p1794, %rd3947, %rd3945;
	selp.u64 	%rd3948, 1, 0, %p1794;
	add.s64 	%rd3949, %rd3947, %rd3944;
	setp.lt.u64 	%p1795, %rd3949, %rd3947;
	selp.u64 	%rd3950, 1, 0, %p1795;
	add.s64 	%rd3951, %rd3946, %rd3948;
	add.s64 	%rd3952, %rd3951, %rd3950;
	mov.b64 	%rd3953, 977;
	mul.hi.u64 	%rd3954, %rd3933, %rd3953;
	mul.lo.s64 	%rd3955, %rd3941, 977;
	mul.hi.u64 	%rd3956, %rd3941, %rd3953;
	add.s64 	%rd3957, %rd3955, %rd3954;
	setp.lt.u64 	%p1796, %rd3957, %rd3955;
	selp.u64 	%rd3958, 1, 0, %p1796;
	add.s64 	%rd3959, %rd3956, %rd3958;
	mul.lo.s64 	%rd3960, %rd3949, 977;
	mul.hi.u64 	%rd3961, %rd3949, %rd3953;
	add.s64 	%rd3962, %rd3960, %rd3959;
	setp.lt.u64 	%p1797, %rd3962, %rd3960;
	selp.u64 	%rd3963, 1, 0, %p1797;
	add.s64 	%rd3964, %rd3961, %rd3963;
	mul.lo.s64 	%rd3965, %rd3952, 977;
	mul.hi.u64 	%rd3966, %rd3952, %rd3953;
	add.s64 	%rd3967, %rd3965, %rd3964;
	setp.lt.u64 	%p1798, %rd3967, %rd3965;
	selp.u64 	%rd3968, 1, 0, %p1798;
	add.s64 	%rd3969, %rd3966, %rd3968;
	shl.b64 	%rd3970, %rd3933, 32;
	mov.b64 	{%r211, %r212}, %rd3933;
	mov.b64 	{%r213, %r214}, %rd3941;
	mov.b64 	%rd3971, {%r212, %r213};
	mov.b64 	{%r215, %r216}, %rd3949;
	mov.b64 	%rd3972, {%r214, %r215};
	mov.b64 	{%r217, %r218}, %rd3952;
	mov.b64 	%rd3973, {%r216, %r217};
	shr.u64 	%rd3974, %rd3952, 32;
	mad.lo.s64 	%rd3975, %rd3933, 977, %rd3970;
	setp.lt.u64 	%p1799, %rd3975, %rd3970;
	selp.u64 	%rd3976, 1, 0, %p1799;
	add.s64 	%rd3977, %rd3971, %rd3976;
	add.s64 	%rd3978, %rd3977, %rd3957;
	setp.lt.u64 	%p1800, %rd3978, %rd3971;
	setp.eq.s64 	%p1801, %rd3978, %rd3971;
	and.pred  	%p1802, %p1799, %p1801;
	or.pred  	%p1803, %p1800, %p1802;
	selp.u64 	%rd3979, 1, 0, %p1803;
	add.s64 	%rd3980, %rd3972, %rd3979;
	add.s64 	%rd3981, %rd3980, %rd3962;
	setp.lt.u64 	%p1804, %rd3981, %rd3972;
	setp.eq.s64 	%p1805, %rd3981, %rd3972;
	and.pred  	%p1806, %p1803, %p1805;
	or.pred  	%p1807, %p1804, %p1806;
	selp.u64 	%rd3982, 1, 0, %p1807;
	add.s64 	%rd3983, %rd3973, %rd3982;
	add.s64 	%rd3984, %rd3983, %rd3967;
	setp.lt.u64 	%p1808, %rd3984, %rd3973;
	setp.eq.s64 	%p1809, %rd3984, %rd3973;
	and.pred  	%p1810, %p1807, %p1809;
	or.pred  	%p1811, %p1808, %p1810;
	selp.u64 	%rd3985, 1, 0, %p1811;
	add.s64 	%rd3986, %rd3974, %rd3985;
	add.s64 	%rd3987, %rd3986, %rd3969;
	mad.lo.s64 	%rd7169, %rd7069, %rd7160, %rd3975;
	setp.lt.u64 	%p1812, %rd7169, %rd3975;
	selp.u64 	%rd3988, 1, 0, %p1812;
	add.s64 	%rd3989, %rd3978, %rd3868;
	add.s64 	%rd7168, %rd3989, %rd3988;
	setp.lt.u64 	%p1813, %rd7168, %rd3868;
	setp.eq.s64 	%p1814, %rd7168, %rd3868;
	and.pred  	%p1815, %p1812, %p1814;
	or.pred  	%p1816, %p1813, %p1815;
	selp.u64 	%rd3990, 1, 0, %p1816;
	add.s64 	%rd3991, %rd3981, %rd3897;
	add.s64 	%rd7167, %rd3991, %rd3990;
	setp.lt.u64 	%p1817, %rd7167, %rd3897;
	setp.eq.s64 	%p1818, %rd7167, %rd3897;
	and.pred  	%p1819, %p1816, %p1818;
	or.pred  	%p1820, %p1817, %p1819;
	selp.u64 	%rd3992, 1, 0, %p1820;
	add.s64 	%rd3993, %rd3984, %rd3926;
	add.s64 	%rd7166, %rd3993, %rd3992;
	setp.lt.u64 	%p1821, %rd7166, %rd3926;
	setp.eq.s64 	%p1822, %rd7166, %rd3926;
	and.pred  	%p1823, %p1820, %p1822;
	or.pred  	%p1824, %p1821, %p1823;
	selp.u64 	%rd3994, 1, 0, %p1824;
	add.s64 	%rd7161, %rd3987, %rd3994;
	setp.eq.s64 	%p1825, %rd7161, 0;
	@%p1825 bra 	$L__BB4_121;
	mov.u64 	%rd7163, %rd7168;
	mov.u64 	%rd7164, %rd7167;
	mov.u64 	%rd7165, %rd7166;
$L__BB4_120:
	mul.lo.s64 	%rd3996, %rd7161, 977;
	shl.b64 	%rd3997, %rd7161, 32;
	add.s64 	%rd7169, %rd3996, %rd7169;
	setp.lt.u64 	%p1826, %rd7169, %rd3996;
	selp.u64 	%rd3998, 1, 0, %p1826;
	add.s64 	%rd3999, %rd3997, %rd7163;
	add.s64 	%rd7168, %rd3999, %rd3998;
	setp.lt.u64 	%p1827, %rd7168, %rd7163;
	setp.eq.s64 	%p1828, %rd7168, %rd7163;
	and.pred  	%p1829, %p1826, %p1828;
	or.pred  	%p1830, %p1827, %p1829;
	selp.u64 	%rd4000, 1, 0, %p1830;
	add.s64 	%rd7167, %rd7164, %rd4000;
	setp.lt.u64 	%p1831, %rd7167, %rd7164;
	selp.u64 	%rd4001, 1, 0, %p1831;
	add.s64 	%rd7166, %rd7165, %rd4001;
	setp.lt.u64 	%p1832, %rd7166, %rd7165;
	mov.b64 	%rd7161, 1;
	mov.u64 	%rd7163, %rd7168;
	mov.u64 	%rd7164, %rd7167;
	mov.u64 	%rd7165, %rd7166;
	@%p1832 bra 	$L__BB4_120;
$L__BB4_121:
	setp.lt.u64 	%p1834, %rd7169, %rd450;
	selp.u64 	%rd4002, 1, 0, %p1834;
	add.s64 	%rd514, %rd449, %rd4002;
	setp.lt.u64 	%p1835, %rd7168, %rd449;
	setp.eq.s64 	%p1836, %rd7168, %rd449;
	and.pred  	%p1837, %p1834, %p1836;
	or.pred  	%p1838, %p1835, %p1837;
	selp.u64 	%rd4003, 1, 0, %p1838;
	add.s64 	%rd515, %rd451, %rd4003;
	setp.lt.u64 	%p1839, %rd7167, %rd451;
	setp.eq.s64 	%p1840, %rd7167, %rd451;
	and.pred  	%p1841, %p1840, %p1838;
	or.pred  	%p76, %p1839, %p1841;
	setp.lt.u64 	%p1842, %rd7166, %rd402;
	mov.pred 	%p3554, 0;
	@%p1842 bra 	$L__BB4_123;
	not.pred 	%p1843, %p76;
	setp.ne.s64 	%p1844, %rd7166, %rd402;
	or.pred  	%p3554, %p1844, %p1843;
$L__BB4_123:
	selp.u64 	%rd4004, 1, 0, %p76;
	add.s64 	%rd4005, %rd402, %rd4004;
	selp.b64 	%rd4006, %rd4005, 0, %p3554;
	sub.s64 	%rd7170, %rd7166, %rd4006;
	selp.b64 	%rd4007, %rd515, 0, %p3554;
	sub.s64 	%rd7171, %rd7167, %rd4007;
	selp.b64 	%rd4008, %rd514, 0, %p3554;
	sub.s64 	%rd7172, %rd7168, %rd4008;
	selp.b64 	%rd4009, %rd450, 0, %p3554;
	sub.s64 	%rd7173, %rd7169, %rd4009;
$L__BB4_124:
	mov.u32 	%r219, %tid.x;
	mov.u32 	%r220, shared;
	mad.lo.s32 	%r221, %r219, 96, %r220;
	st.shared.v2.u64 	[%r221], {%rd7181, %rd7180};
	st.shared.v2.u64 	[%r221+16], {%rd7179, %rd7178};
	st.shared.v2.u64 	[%r221+32], {%rd7177, %rd7176};
	st.shared.v2.u64 	[%r221+48], {%rd7175, %rd7174};
	st.shared.v2.u64 	[%r221+64], {%rd7173, %rd7172};
	st.shared.v2.u64 	[%r221+80], {%rd7171, %rd7170};
$L__BB4_125:
	bar.sync 	0;
	mov.u32 	%r434, %ntid.x;
	setp.lt.u32 	%p1845, %r434, 2;
	@%p1845 bra 	$L__BB4_251;
	mov.u32 	%r222, %tid.x;
	mov.u32 	%r224, shared;
	mad.lo.s32 	%r8, %r222, 96, %r224;
$L__BB4_127:
	shr.u32 	%r7, %r434, 1;
	setp.ge.u32 	%p1846, %r222, %r7;
	@%p1846 bra 	$L__BB4_250;
	mad.lo.s32 	%r9, %r7, 96, %r8;
	ld.shared.v2.u64 	{%rd7361, %rd7360}, [%r8+64];
	or.b64  	%rd4010, %rd7360, %rd7361;
	ld.shared.v2.u64 	{%rd7359, %rd7358}, [%r8+80];
	or.b64  	%rd4011, %rd4010, %rd7359;
	or.b64  	%rd4012, %rd4011, %rd7358;
	setp.ne.s64 	%p1847, %rd4012, 0;
	@%p1847 bra 	$L__BB4_130;
	ld.shared.v2.u64 	{%rd7369, %rd7368}, [%r9];
	ld.shared.v2.u64 	{%rd7367, %rd7366}, [%r9+16];
	ld.shared.v2.u64 	{%rd7365, %rd7364}, [%r9+32];
	ld.shared.v2.u64 	{%rd7363, %rd7362}, [%r9+48];
	ld.shared.v2.u64 	{%rd7361, %rd7360}, [%r9+64];
	ld.shared.v2.u64 	{%rd7359, %rd7358}, [%r9+80];
	bra.uni 	$L__BB4_249;
$L__BB4_130:
	ld.shared.v2.u64 	{%rd548, %rd549}, [%r9+64];
	or.b64  	%rd4013, %rd549, %rd548;
	ld.shared.v2.u64 	{%rd550, %rd551}, [%r9+80];
	or.b64  	%rd4014, %rd4013, %rd550;
	or.b64  	%rd4015, %rd4014, %rd551;
	setp.ne.s64 	%p1848, %rd4015, 0;
	@%p1848 bra 	$L__BB4_132;
	ld.shared.v2.u64 	{%rd7369, %rd7368}, [%r8];
	ld.shared.v2.u64 	{%rd7367, %rd7366}, [%r8+16];
	ld.shared.v2.u64 	{%rd7365, %rd7364}, [%r8+32];
	ld.shared.v2.u64 	{%rd7363, %rd7362}, [%r8+48];
	bra.uni 	$L__BB4_249;
$L__BB4_132:
	mul.hi.u64 	%rd4016, %rd7361, %rd7361;
	mul.lo.s64 	%rd4017, %rd7360, %rd7361;
	mul.hi.u64 	%rd4018, %rd7361, %rd7360;
	add.s64 	%rd4019, %rd4017, %rd4016;
	setp.lt.u64 	%p1849, %rd4019, %rd4017;
	selp.u64 	%rd4020, 1, 0, %p1849;
	add.s64 	%rd4021, %rd4018, %rd4020;
	mul.lo.s64 	%rd4022, %rd7359, %rd7361;
	mul.hi.u64 	%rd4023, %rd7361, %rd7359;
	add.s64 	%rd4024, %rd4022, %rd4021;
	setp.lt.u64 	%p1850, %rd4024, %rd4022;
	selp.u64 	%rd4025, 1, 0, %p1850;
	add.s64 	%rd4026, %rd4023, %rd4025;
	mul.lo.s64 	%rd4027, %rd7358, %rd7361;
	mul.hi.u64 	%rd4028, %rd7361, %rd7358;
	add.s64 	%rd4029, %rd4027, %rd4026;
	setp.lt.u64 	%p1851, %rd4029, %rd4027;
	selp.u64 	%rd4030, 1, 0, %p1851;
	add.s64 	%rd4031, %rd4028, %rd4030;
	mul.hi.u64 	%rd4032, %rd7360, %rd7361;
	add.s64 	%rd4033, %rd4019, %rd4017;
	setp.lt.u64 	%p1852, %rd4033, %rd4019;
	selp.u64 	%rd4034, 1, 0, %p1852;
	add.s64 	%rd4035, %rd4032, %rd4034;
	mul.lo.s64 	%rd4036, %rd7360, %rd7360;
	mul.hi.u64 	%rd4037, %rd7360, %rd7360;
	add.s64 	%rd4038, %rd4036, %rd4024;
	setp.lt.u64 	%p1853, %rd4038, %rd4036;
	selp.u64 	%rd4039, 1, 0, %p1853;
	add.s64 	%rd4040, %rd4038, %rd4035;
	setp.lt.u64 	%p1854, %rd4040, %rd4038;
	selp.u64 	%rd4041, 1, 0, %p1854;
	add.s64 	%rd4042, %rd4037, %rd4039;
	add.s64 	%rd4043, %rd4042, %rd4041;
	mul.lo.s64 	%rd4044, %rd7359, %rd7360;
	mul.hi.u64 	%rd4045, %rd7360, %rd7359;
	add.s64 	%rd4046, %rd4044, %rd4029;
	setp.lt.u64 	%p1855, %rd4046, %rd4044;
	selp.u64 	%rd4047, 1, 0, %p1855;
	add.s64 	%rd4048, %rd4046, %rd4043;
	setp.lt.u64 	%p1856, %rd4048, %rd4046;
	selp.u64 	%rd4049, 1, 0, %p1856;
	add.s64 	%rd4050, %rd4045, %rd4047;
	add.s64 	%rd4051, %rd4050, %rd4049;
	mul.lo.s64 	%rd4052, %rd7358, %rd7360;
	mul.hi.u64 	%rd4053, %rd7360, %rd7358;
	add.s64 	%rd4054, %rd4052, %rd4031;
	setp.lt.u64 	%p1857, %rd4054, %rd4052;
	selp.u64 	%rd4055, 1, 0, %p1857;
	add.s64 	%rd4056, %rd4054, %rd4051;
	setp.lt.u64 	%p1858, %rd4056, %rd4054;
	selp.u64 	%rd4057, 1, 0, %p1858;
	add.s64 	%rd4058, %rd4053, %rd4055;
	add.s64 	%rd4059, %rd4058, %rd4057;
	mul.hi.u64 	%rd4060, %rd7359, %rd7361;
	add.s64 	%rd4061, %rd4022, %rd4040;
	setp.lt.u64 	%p1859, %rd4061, %rd4022;
	selp.u64 	%rd4062, 1, 0, %p1859;
	add.s64 	%rd4063, %rd4060, %rd4062;
	mul.hi.u64 	%rd4064, %rd7359, %rd7360;
	add.s64 	%rd4065, %rd4044, %rd4048;
	setp.lt.u64 	%p1860, %rd4065, %rd4044;
	selp.u64 	%rd4066, 1, 0, %p1860;
	add.s64 	%rd4067, %rd4065, %rd4063;
	setp.lt.u64 	%p1861, %rd4067, %rd4065;
	selp.u64 	%rd4068, 1, 0, %p1861;
	add.s64 	%rd4069, %rd4064, %rd4066;
	add.s64 	%rd4070, %rd4069, %rd4068;
	mul.lo.s64 	%rd4071, %rd7359, %rd7359;
	mul.hi.u64 	%rd4072, %rd7359, %rd7359;
	add.s64 	%rd4073, %rd4071, %rd4056;
	setp.lt.u64 	%p1862, %rd4073, %rd4071;
	selp.u64 	%rd4074, 1, 0, %p1862;
	add.s64 	%rd4075, %rd4073, %rd4070;
	setp.lt.u64 	%p1863, %rd4075, %rd4073;
	selp.u64 	%rd4076, 1, 0, %p1863;
	add.s64 	%rd4077, %rd4072, %rd4074;
	add.s64 	%rd4078, %rd4077, %rd4076;
	mul.lo.s64 	%rd4079, %rd7358, %rd7359;
	mul.hi.u64 	%rd4080, %rd7359, %rd7358;
	add.s64 	%rd4081, %rd4079, %rd4059;
	setp.lt.u64 	%p1864, %rd4081, %rd4079;
	selp.u64 	%rd4082, 1, 0, %p1864;
	add.s64 	%rd4083, %rd4081, %rd4078;
	setp.lt.u64 	%p1865, %rd4083, %rd4081;
	selp.u64 	%rd4084, 1, 0, %p1865;
	add.s64 	%rd4085, %rd4080, %rd4082;
	add.s64 	%rd4086, %rd4085, %rd4084;
	mul.hi.u64 	%rd4087, %rd7358, %rd7361;
	add.s64 	%rd4088, %rd4027, %rd4067;
	setp.lt.u64 	%p1866, %rd4088, %rd4027;
	selp.u64 	%rd4089, 1, 0, %p1866;
	add.s64 	%rd4090, %rd4087, %rd4089;
	mul.hi.u64 	%rd4091, %rd7358, %rd7360;
	add.s64 	%rd4092, %rd4052, %rd4075;
	setp.lt.u64 	%p1867, %rd4092, %rd4052;
	selp.u64 	%rd4093, 1, 0, %p1867;
	add.s64 	%rd4094, %rd4092, %rd4090;
	setp.lt.u64 	%p1868, %rd4094, %rd4092;
	selp.u64 	%rd4095, 1, 0, %p1868;
	add.s64 	%rd4096, %rd4091, %rd4093;
	add.s64 	%rd4097, %rd4096, %rd4095;
	mul.hi.u64 	%rd4098, %rd7358, %rd7359;
	add.s64 	%rd4099, %rd4079, %rd4083;
	setp.lt.u64 	%p1869, %rd4099, %rd4079;
	selp.u64 	%rd4100, 1, 0, %p1869;
	add.s64 	%rd4101, %rd4099, %rd4097;
	setp.lt.u64 	%p1870, %rd4101, %rd4099;
	selp.u64 	%rd4102, 1, 0, %p1870;
	add.s64 	%rd4103, %rd4098, %rd4100;
	add.s64 	%rd4104, %rd4103, %rd4102;
	mul.lo.s64 	%rd4105, %rd7358, %rd7358;
	mul.hi.u64 	%rd4106, %rd7358, %rd7358;
	add.s64 	%rd4107, %rd4105, %rd4086;
	setp.lt.u64 	%p1871, %rd4107, %rd4105;
	selp.u64 	%rd4108, 1, 0, %p1871;
	add.s64 	%rd4109, %rd4107, %rd4104;
	setp.lt.u64 	%p1872, %rd4109, %rd4107;
	selp.u64 	%rd4110, 1, 0, %p1872;
	add.s64 	%rd4111, %rd4106, %rd4108;
	add.s64 	%rd4112, %rd4111, %rd4110;
	mov.b64 	%rd4113, 977;
	mul.hi.u64 	%rd4114, %rd4094, %rd4113;
	mul.lo.s64 	%rd4115, %rd4101, 977;
	mul.hi.u64 	%rd4116, %rd4101, %rd4113;
	add.s64 	%rd4117, %rd4115, %rd4114;
	setp.lt.u64 	%p1873, %rd4117, %rd4115;
	selp.u64 	%rd4118, 1, 0, %p1873;
	add.s64 	%rd4119, %rd4116, %rd4118;
	mul.lo.s64 	%rd4120, %rd4109, 977;
	mul.hi.u64 	%rd4121, %rd4109, %rd4113;
	add.s64 	%rd4122, %rd4120, %rd4119;
	setp.lt.u64 	%p1874, %rd4122, %rd4120;
	selp.u64 	%rd4123, 1, 0, %p1874;
	add.s64 	%rd4124, %rd4121, %rd4123;
	mul.lo.s64 	%rd4125, %rd4112, 977;
	mul.hi.u64 	%rd4126, %rd4112, %rd4113;
	add.s64 	%rd4127, %rd4125, %rd4124;
	setp.lt.u64 	%p1875, %rd4127, %rd4125;
	selp.u64 	%rd4128, 1, 0, %p1875;
	add.s64 	%rd4129, %rd4126, %rd4128;
	shl.b64 	%rd4130, %rd4094, 32;
	mov.b64 	{%r225, %r226}, %rd4094;
	mov.b64 	{%r227, %r228}, %rd4101;
	mov.b64 	%rd4131, {%r226, %r227};
	mov.b64 	{%r229, %r230}, %rd4109;
	mov.b64 	%rd4132, {%r228, %r229};
	mov.b64 	{%r231, %r232}, %rd4112;
	mov.b64 	%rd4133, {%r230, %r231};
	shr.u64 	%rd4134, %rd4112, 32;
	mad.lo.s64 	%rd4135, %rd4094, 977, %rd4130;
	setp.lt.u64 	%p1876, %rd4135, %rd4130;
	selp.u64 	%rd4136, 1, 0, %p1876;
	add.s64 	%rd4137, %rd4131, %rd4136;
	add.s64 	%rd4138, %rd4137, %rd4117;
	setp.lt.u64 	%p1877, %rd4138, %rd4131;
	setp.eq.s64 	%p1878, %rd4138, %rd4131;
	and.pred  	%p1879, %p1876, %p1878;
	or.pred  	%p1880, %p1877, %p1879;
	selp.u64 	%rd4139, 1, 0, %p1880;
	add.s64 	%rd4140, %rd4132, %rd4139;
	add.s64 	%rd4141, %rd4140, %rd4122;
	setp.lt.u64 	%p1881, %rd4141, %rd4132;
	setp.eq.s64 	%p1882, %rd4141, %rd4132;
	and.pred  	%p1883, %p1880, %p1882;
	or.pred  	%p1884, %p1881, %p1883;
	selp.u64 	%rd4142, 1, 0, %p1884;
	add.s64 	%rd4143, %rd4133, %rd4142;
	add.s64 	%rd4144, %rd4143, %rd4127;
	setp.lt.u64 	%p1885, %rd4144, %rd4133;
	setp.eq.s64 	%p1886, %rd4144, %rd4133;
	and.pred  	%p1887, %p1884, %p1886;
	or.pred  	%p1888, %p1885, %p1887;
	selp.u64 	%rd4145, 1, 0, %p1888;
	add.s64 	%rd4146, %rd4134, %rd4145;
	add.s64 	%rd4147, %rd4146, %rd4129;
	mad.lo.s64 	%rd7190, %rd7361, %rd7361, %rd4135;
	setp.lt.u64 	%p1889, %rd7190, %rd4135;
	selp.u64 	%rd4148, 1, 0, %p1889;
	add.s64 	%rd4149, %rd4138, %rd4033;
	add.s64 	%rd7189, %rd4149, %rd4148;
	setp.lt.u64 	%p1890, %rd7189, %rd4033;
	setp.eq.s64 	%p1891, %rd7189, %rd4033;
	and.pred  	%p1892, %p1889, %p1891;
	or.pred  	%p1893, %p1890, %p1892;
	selp.u64 	%rd4150, 1, 0, %p1893;
	add.s64 	%rd4151, %rd4141, %rd4061;
	add.s64 	%rd7188, %rd4151, %rd4150;
	setp.lt.u64 	%p1894, %rd7188, %rd4061;
	setp.eq.s64 	%p1895, %rd7188, %rd4061;
	and.pred  	%p1896, %p1893, %p1895;
	or.pred  	%p1897, %p1894, %p1896;
	selp.u64 	%rd4152, 1, 0, %p1897;
	add.s64 	%rd4153, %rd4144, %rd4088;
	add.s64 	%rd7187, %rd4153, %rd4152;
	setp.lt.u64 	%p1898, %rd7187, %rd4088;
	setp.eq.s64 	%p1899, %rd7187, %rd4088;
	and.pred  	%p1900, %p1897, %p1899;
	or.pred  	%p1901, %p1898, %p1900;
	selp.u64 	%rd4154, 1, 0, %p1901;
	add.s64 	%rd7182, %rd4147, %rd4154;
	setp.eq.s64 	%p1902, %rd7182, 0;
	@%p1902 bra 	$L__BB4_135;
	mov.u64 	%rd7184, %rd7189;
	mov.u64 	%rd7185, %rd7188;
	mov.u64 	%rd7186, %rd7187;
$L__BB4_134:
	mul.lo.s64 	%rd4156, %rd7182, 977;
	shl.b64 	%rd4157, %rd7182, 32;
	add.s64 	%rd7190, %rd4156, %rd7190;
	setp.lt.u64 	%p1903, %rd7190, %rd4156;
	selp.u64 	%rd4158, 1, 0, %p1903;
	add.s64 	%rd4159, %rd4157, %rd7184;
	add.s64 	%rd7189, %rd4159, %rd4158;
	setp.lt.u64 	%p1904, %rd7189, %rd7184;
	setp.eq.s64 	%p1905, %rd7189, %rd7184;
	and.pred  	%p1906, %p1903, %p1905;
	or.pred  	%p1907, %p1904, %p1906;
	selp.u64 	%rd4160, 1, 0, %p1907;
	add.s64 	%rd7188, %rd7185, %rd4160;
	setp.lt.u64 	%p1908, %rd7188, %rd7185;
	selp.u64 	%rd4161, 1, 0, %p1908;
	add.s64 	%rd7187, %rd7186, %rd4161;
	setp.lt.u64 	%p1909, %rd7187, %rd7186;
	mov.b64 	%rd7182, 1;
	mov.u64 	%rd7184, %rd7189;
	mov.u64 	%rd7185, %rd7188;
	mov.u64 	%rd7186, %rd7187;
	@%p1909 bra 	$L__BB4_134;
$L__BB4_135:
	ld.const.u64 	%rd578, [SECP256K1_P];
	setp.lt.u64 	%p1911, %rd7190, %rd578;
	selp.u64 	%rd579, 1, 0, %p1911;
	ld.const.u64 	%rd580, [SECP256K1_P+8];
	setp.lt.u64 	%p1912, %rd7189, %rd580;
	setp.eq.s64 	%p1913, %rd7189, %rd580;
	and.pred  	%p1914, %p1911, %p1913;
	or.pred  	%p1916, %p1912, %p1914;
	selp.u64 	%rd581, 1, 0, %p1916;
	ld.const.u64 	%rd582, [SECP256K1_P+16];
	setp.lt.u64 	%p1917, %rd7188, %rd582;
	setp.eq.s64 	%p1918, %rd7188, %rd582;
	and.pred  	%p1919, %p1918, %p1916;
	or.pred  	%p79, %p1917, %p1919;
	ld.const.u64 	%rd583, [SECP256K1_P+24];
	setp.lt.u64 	%p1921, %rd7187, %rd583;
	mov.pred 	%p3555, 0;
	@%p1921 bra 	$L__BB4_137;
	not.pred 	%p1922, %p79;
	setp.ne.s64 	%p1923, %rd7187, %rd583;
	or.pred  	%p3555, %p1923, %p1922;
$L__BB4_137:
	selp.b64 	%rd4162, %rd578, 0, %p3555;
	sub.s64 	%rd584, %rd7190, %rd4162;
	add.s64 	%rd4163, %rd580, %rd579;
	selp.b64 	%rd4164, %rd4163, 0, %p3555;
	sub.s64 	%rd585, %rd7189, %rd4164;
	add.s64 	%rd4165, %rd582, %rd581;
	selp.b64 	%rd4166, %rd4165, 0, %p3555;
	sub.s64 	%rd586, %rd7188, %rd4166;
	selp.u64 	%rd4167, 1, 0, %p79;
	add.s64 	%rd4168, %rd583, %rd4167;
	selp.b64 	%rd4169, %rd4168, 0, %p3555;
	sub.s64 	%rd587, %rd7187, %rd4169;
	mul.hi.u64 	%rd4170, %rd548, %rd548;
	mul.lo.s64 	%rd4171, %rd549, %rd548;
	mul.hi.u64 	%rd4172, %rd548, %rd549;
	add.s64 	%rd4173, %rd4171, %rd4170;
	setp.lt.u64 	%p1924, %rd4173, %rd4171;
	selp.u64 	%rd4174, 1, 0, %p1924;
	add.s64 	%rd4175, %rd4172, %rd4174;
	mul.lo.s64 	%rd4176, %rd550, %rd548;
	mul.hi.u64 	%rd4177, %rd548, %rd550;
	add.s64 	%rd4178, %rd4176, %rd4175;
	setp.lt.u64 	%p1925, %rd4178, %rd4176;
	selp.u64 	%rd4179, 1, 0, %p1925;
	add.s64 	%rd4180, %rd4177, %rd4179;
	mul.lo.s64 	%rd4181, %rd551, %rd548;
	mul.hi.u64 	%rd4182, %rd548, %rd551;
	add.s64 	%rd4183, %rd4181, %rd4180;
	setp.lt.u64 	%p1926, %rd4183, %rd4181;
	selp.u64 	%rd4184, 1, 0, %p1926;
	add.s64 	%rd4185, %rd4182, %rd4184;
	mul.hi.u64 	%rd4186, %rd549, %rd548;
	add.s64 	%rd4187, %rd4173, %rd4171;
	setp.lt.u64 	%p1927, %rd4187, %rd4173;
	selp.u64 	%rd4188, 1, 0, %p1927;
	add.s64 	%rd4189, %rd4186, %rd4188;
	mul.lo.s64 	%rd4190, %rd549, %rd549;
	mul.hi.u64 	%rd4191, %rd549, %rd549;
	add.s64 	%rd4192, %rd4190, %rd4178;
	setp.lt.u64 	%p1928, %rd4192, %rd4190;
	selp.u64 	%rd4193, 1, 0, %p1928;
	add.s64 	%rd4194, %rd4192, %rd4189;
	setp.lt.u64 	%p1929, %rd4194, %rd4192;
	selp.u64 	%rd4195, 1, 0, %p1929;
	add.s64 	%rd4196, %rd4191, %rd4193;
	add.s64 	%rd4197, %rd4196, %rd4195;
	mul.lo.s64 	%rd4198, %rd550, %rd549;
	mul.hi.u64 	%rd4199, %rd549, %rd550;
	add.s64 	%rd4200, %rd4198, %rd4183;
	setp.lt.u64 	%p1930, %rd4200, %rd4198;
	selp.u64 	%rd4201, 1, 0, %p1930;
	add.s64 	%rd4202, %rd4200, %rd4197;
	setp.lt.u64 	%p1931, %rd4202, %rd4200;
	selp.u64 	%rd4203, 1, 0, %p1931;
	add.s64 	%rd4204, %rd4199, %rd4201;
	add.s64 	%rd4205, %rd4204, %rd4203;
	mul.lo.s64 	%rd4206, %rd551, %rd549;
	mul.hi.u64 	%rd4207, %rd549, %rd551;
	add.s64 	%rd4208, %rd4206, %rd4185;
	setp.lt.u64 	%p1932, %rd4208, %rd4206;
	selp.u64 	%rd4209, 1, 0, %p1932;
	add.s64 	%rd4210, %rd4208, %rd4205;
	setp.lt.u64 	%p1933, %rd4210, %rd4208;
	selp.u64 	%rd4211, 1, 0, %p1933;
	add.s64 	%rd4212, %rd4207, %rd4209;
	add.s64 	%rd4213, %rd4212, %rd4211;
	mul.hi.u64 	%rd4214, %rd550, %rd548;
	add.s64 	%rd4215, %rd4176, %rd4194;
	setp.lt.u64 	%p1934, %rd4215, %rd4176;
	selp.u64 	%rd4216, 1, 0, %p1934;
	add.s64 	%rd4217, %rd4214, %rd4216;
	mul.hi.u64 	%rd4218, %rd550, %rd549;
	add.s64 	%rd4219, %rd4198, %rd4202;
	setp.lt.u64 	%p1935, %rd4219, %rd4198;
	selp.u64 	%rd4220, 1, 0, %p1935;
	add.s64 	%rd4221, %rd4219, %rd4217;
	setp.lt.u64 	%p1936, %rd4221, %rd4219;
	selp.u64 	%rd4222, 1, 0, %p1936;
	add.s64 	%rd4223, %rd4218, %rd4220;
	add.s64 	%rd4224, %rd4223, %rd4222;
	mul.lo.s64 	%rd4225, %rd550, %rd550;
	mul.hi.u64 	%rd4226, %rd550, %rd550;
	add.s64 	%rd4227, %rd4225, %rd4210;
	setp.lt.u64 	%p1937, %rd4227, %rd4225;
	selp.u64 	%rd4228, 1, 0, %p1937;
	add.s64 	%rd4229, %rd4227, %rd4224;
	setp.lt.u64 	%p1938, %rd4229, %rd4227;
	selp.u64 	%rd4230, 1, 0, %p1938;
	add.s64 	%rd4231, %rd4226, %rd4228;
	add.s64 	%rd4232, %rd4231, %rd4230;
	mul.lo.s64 	%rd4233, %rd551, %rd550;
	mul.hi.u64 	%rd4234, %rd550, %rd551;
	add.s64 	%rd4235, %rd4233, %rd4213;
	setp.lt.u64 	%p1939, %rd4235, %rd4233;
	selp.u64 	%rd4236, 1, 0, %p1939;
	add.s64 	%rd4237, %rd4235, %rd4232;
	setp.lt.u64 	%p1940, %rd4237, %rd4235;
	selp.u64 	%rd4238, 1, 0, %p1940;
	add.s64 	%rd4239, %rd4234, %rd4236;
	add.s64 	%rd4240, %rd4239, %rd4238;
	mul.hi.u64 	%rd4241, %rd551, %rd548;
	add.s64 	%rd4242, %rd4181, %rd4221;
	setp.lt.u64 	%p1941, %rd4242, %rd4181;
	selp.u64 	%rd4243, 1, 0, %p1941;
	add.s64 	%rd4244, %rd4241, %rd4243;
	mul.hi.u64 	%rd4245, %rd551, %rd549;
	add.s64 	%rd4246, %rd4206, %rd4229;
	setp.lt.u64 	%p1942, %rd4246, %rd4206;
	selp.u64 	%rd4247, 1, 0, %p1942;
	add.s64 	%rd4248, %rd4246, %rd4244;
	setp.lt.u64 	%p1943, %rd4248, %rd4246;
	selp.u64 	%rd4249, 1, 0, %p1943;
	add.s64 	%rd4250, %rd4245, %rd4247;
	add.s64 	%rd4251, %rd4250, %rd4249;
	mul.hi.u64 	%rd4252, %rd551, %rd550;
	add.s64 	%rd4253, %rd4233, %rd4237;
	setp.lt.u64 	%p1944, %rd4253, %rd4233;
	selp.u64 	%rd4254, 1, 0, %p1944;
	add.s64 	%rd4255, %rd4253, %rd4251;
	setp.lt.u64 	%p1945, %rd4255, %rd4253;
	selp.u64 	%rd4256, 1, 0, %p1945;
	add.s64 	%rd4257, %rd4252, %rd4254;
	add.s64 	%rd4258, %rd4257, %rd4256;
	mul.lo.s64 	%rd4259, %rd551, %rd551;
	mul.hi.u64 	%rd4260, %rd551, %rd551;
	add.s64 	%rd4261, %rd4259, %rd4240;
	setp.lt.u64 	%p1946, %rd4261, %rd4259;
	selp.u64 	%rd4262, 1, 0, %p1946;
	add.s64 	%rd4263, %rd4261, %rd4258;
	setp.lt.u64 	%p1947, %rd4263, %rd4261;
	selp.u64 	%rd4264, 1, 0, %p1947;
	add.s64 	%rd4265, %rd4260, %rd4262;
	add.s64 	%rd4266, %rd4265, %rd4264;
	mov.b64 	%rd4267, 977;
	mul.hi.u64 	%rd4268, %rd4248, %rd4267;
	mul.lo.s64 	%rd4269, %rd4255, 977;
	mul.hi.u64 	%rd4270, %rd4255, %rd4267;
	add.s64 	%rd4271, %rd4269, %rd4268;
	setp.lt.u64 	%p1948, %rd4271, %rd4269;
	selp.u64 	%rd4272, 1, 0, %p1948;
	add.s64 	%rd4273, %rd4270, %rd4272;
	mul.lo.s64 	%rd4274, %rd4263, 977;
	mul.hi.u64 	%rd4275, %rd4263, %rd4267;
	add.s64 	%rd4276, %rd4274, %rd4273;
	setp.lt.u64 	%p1949, %rd4276, %rd4274;
	selp.u64 	%rd4277, 1, 0, %p1949;
	add.s64 	%rd4278, %rd4275, %rd4277;
	mul.lo.s64 	%rd4279, %rd4266, 977;
	mul.hi.u64 	%rd4280, %rd4266, %rd4267;
	add.s64 	%rd4281, %rd4279, %rd4278;
	setp.lt.u64 	%p1950, %rd4281, %rd4279;
	selp.u64 	%rd4282, 1, 0, %p1950;
	add.s64 	%rd4283, %rd4280, %rd4282;
	shl.b64 	%rd4284, %rd4248, 32;
	mov.b64 	{%r233, %r234}, %rd4248;
	mov.b64 	{%r235, %r236}, %rd4255;
	mov.b64 	%rd4285, {%r234, %r235};
	mov.b64 	{%r237, %r238}, %rd4263;
	mov.b64 	%rd4286, {%r236, %r237};
	mov.b64 	{%r239, %r240}, %rd4266;
	mov.b64 	%rd4287, {%r238, %r239};
	shr.u64 	%rd4288, %rd4266, 32;
	mad.lo.s64 	%rd4289, %rd4248, 977, %rd4284;
	setp.lt.u64 	%p1951, %rd4289, %rd4284;
	selp.u64 	%rd4290, 1, 0, %p1951;
	add.s64 	%rd4291, %rd4285, %rd4290;
	add.s64 	%rd4292, %rd4291, %rd4271;
	setp.lt.u64 	%p1952, %rd4292, %rd4285;
	setp.eq.s64 	%p1953, %rd4292, %rd4285;
	and.pred  	%p1954, %p1951, %p1953;
	or.pred  	%p1955, %p1952, %p1954;
	selp.u64 	%rd4293, 1, 0, %p1955;
	add.s64 	%rd4294, %rd4286, %rd4293;
	add.s64 	%rd4295, %rd4294, %rd4276;
	setp.lt.u64 	%p1956, %rd4295, %rd4286;
	setp.eq.s64 	%p1957, %rd4295, %rd4286;
	and.pred  	%p1958, %p1955, %p1957;
	or.pred  	%p1959, %p1956, %p1958;
	selp.u64 	%rd4296, 1, 0, %p1959;
	add.s64 	%rd4297, %rd4287, %rd4296;
	add.s64 	%rd4298, %rd4297, %rd4281;
	setp.lt.u64 	%p1960, %rd4298, %rd4287;
	setp.eq.s64 	%p1961, %rd4298, %rd4287;
	and.pred  	%p1962, %p1959, %p1961;
	or.pred  	%p1963, %p1960, %p1962;
	selp.u64 	%rd4299, 1, 0, %p1963;
	add.s64 	%rd4300, %rd4288, %rd4299;
	add.s64 	%rd4301, %rd4300, %rd4283;
	mad.lo.s64 	%rd7196, %rd548, %rd548, %rd4289;
	setp.lt.u64 	%p1964, %rd7196, %rd4289;
	selp.u64 	%rd4302, 1, 0, %p1964;
	add.s64 	%rd4303, %rd4292, %rd4187;
	add.s64 	%rd7197, %rd4303, %rd4302;
	setp.lt.u64 	%p1965, %rd7197, %rd4187;
	setp.eq.s64 	%p1966, %rd7197, %rd4187;
	and.pred  	%p1967, %p1964, %p1966;
	or.pred  	%p1968, %p1965, %p1967;
	selp.u64 	%rd4304, 1, 0, %p1968;
	add.s64 	%rd4305, %rd4295, %rd4215;
	add.s64 	%rd7198, %rd4305, %rd4304;
	setp.lt.u64 	%p1969, %rd7198, %rd4215;
	setp.eq.s64 	%p1970, %rd7198, %rd4215;
	and.pred  	%p1971, %p1968, %p1970;
	or.pred  	%p1972, %p1969, %p1971;
	selp.u64 	%rd4306, 1, 0, %p1972;
	add.s64 	%rd4307, %rd4298, %rd4242;
	add.s64 	%rd7199, %rd4307, %rd4306;
	setp.lt.u64 	%p1973, %rd7199, %rd4242;
	setp.eq.s64 	%p1974, %rd7199, %rd4242;
	and.pred  	%p1975, %p1972, %p1974;
	or.pred  	%p1976, %p1973, %p1975;
	selp.u64 	%rd4308, 1, 0, %p1976;
	add.s64 	%rd7191, %rd4301, %rd4308;
	setp.eq.s64 	%p1977, %rd7191, 0;
	@%p1977 bra 	$L__BB4_140;
	mov.u64 	%rd7192, %rd7199;
	mov.u64 	%rd7193, %rd7198;
	mov.u64 	%rd7194, %rd7197;
$L__BB4_139:
	mul.lo.s64 	%rd4310, %rd7191, 977;
	shl.b64 	%rd4311, %rd7191, 32;
	add.s64 	%rd7196, %rd4310, %rd7196;
	setp.lt.u64 	%p1978, %rd7196, %rd4310;
	selp.u64 	%rd4312, 1, 0, %p1978;
	add.s64 	%rd4313, %rd4311, %rd7194;
	add.s64 	%rd7197, %rd4313, %rd4312;
	setp.lt.u64 	%p1979, %rd7197, %rd7194;
	setp.eq.s64 	%p1980, %rd7197, %rd7194;
	and.pred  	%p1981, %p1978, %p1980;
	or.pred  	%p1982, %p1979, %p1981;
	selp.u64 	%rd4314, 1, 0, %p1982;
	add.s64 	%rd7198, %rd7193, %rd4314;
	setp.lt.u64 	%p1983, %rd7198, %rd7193;
	selp.u64 	%rd4315, 1, 0, %p1983;
	add.s64 	%rd7199, %rd7192, %rd4315;
	setp.lt.u64 	%p1984, %rd7199, %rd7192;
	mov.b64 	%rd7191, 1;
	mov.u64 	%rd7192, %rd7199;
	mov.u64 	%rd7193, %rd7198;
	mov.u64 	%rd7194, %rd7197;
	@%p1984 bra 	$L__BB4_139;
$L__BB4_140:
	setp.lt.u64 	%p1986, %rd7196, %rd578;
	selp.u64 	%rd606, 1, 0, %p1986;
	setp.lt.u64 	%p1987, %rd7197, %rd580;
	setp.eq.s64 	%p1988, %rd7197, %rd580;
	and.pred  	%p1989, %p1986, %p1988;
	or.pred  	%p1990, %p1987, %p1989;
	selp.u64 	%rd607, 1, 0, %p1990;
	setp.lt.u64 	%p1991, %rd7198, %rd582;
	setp.eq.s64 	%p1992, %rd7198, %rd582;
	and.pred  	%p1993, %p1992, %p1990;
	or.pred  	%p82, %p1991, %p1993;
	setp.lt.u64 	%p1994, %rd7199, %rd583;
	mov.pred 	%p3556, 0;
	@%p1994 bra 	$L__BB4_142;
	not.pred 	%p1995, %p82;
	setp.ne.s64 	%p1996, %rd7199, %rd583;
	or.pred  	%p3556, %p1996, %p1995;
$L__BB4_142:
	selp.b64 	%rd4316, %rd578, 0, %p3556;
	sub.s64 	%rd608, %rd7196, %rd4316;
	add.s64 	%rd4317, %rd580, %rd606;
	selp.b64 	%rd4318, %rd4317, 0, %p3556;
	sub.s64 	%rd609, %rd7197, %rd4318;
	add.s64 	%rd4319, %rd582, %rd607;
	selp.b64 	%rd4320, %rd4319, 0, %p3556;
	sub.s64 	%rd610, %rd7198, %rd4320;
	selp.u64 	%rd4321, 1, 0, %p82;
	add.s64 	%rd4322, %rd583, %rd4321;
	selp.b64 	%rd4323, %rd4322, 0, %p3556;
	sub.s64 	%rd611, %rd7199, %rd4323;
	mov.u32 	%r241, %tid.x;
	mov.u32 	%r242, shared;
	mad.lo.s32 	%r243, %r241, 96, %r242;
	ld.shared.v2.u64 	{%rd4324, %rd4325}, [%r243];
	mul.hi.u64 	%rd4326, %rd4324, %rd608;
	mul.lo.s64 	%rd4327, %rd609, %rd4324;
	mul.hi.u64 	%rd4328, %rd4324, %rd609;
	add.s64 	%rd4329, %rd4327, %rd4326;
	setp.lt.u64 	%p1997, %rd4329, %rd4327;
	selp.u64 	%rd4330, 1, 0, %p1997;
	add.s64 	%rd4331, %rd4328, %rd4330;
	mul.lo.s64 	%rd4332, %rd610, %rd4324;
	mul.hi.u64 	%rd4333, %rd4324, %rd610;
	add.s64 	%rd4334, %rd4332, %rd4331;
	setp.lt.u64 	%p1998, %rd4334, %rd4332;
	selp.u64 	%rd4335, 1, 0, %p1998;
	add.s64 	%rd4336, %rd4333, %rd4335;
	mul.lo.s64 	%rd4337, %rd611, %rd4324;
	mul.hi.u64 	%rd4338, %rd4324, %rd611;
	add.s64 	%rd4339, %rd4337, %rd4336;
	setp.lt.u64 	%p1999, %rd4339, %rd4337;
	selp.u64 	%rd4340, 1, 0, %p1999;
	add.s64 	%rd4341, %rd4338, %rd4340;
	mul.lo.s64 	%rd4342, %rd608, %rd4325;
	mul.hi.u64 	%rd4343, %rd4325, %rd608;
	add.s64 	%rd4344, %rd4342, %rd4329;
	setp.lt.u64 	%p2000, %rd4344, %rd4342;
	selp.u64 	%rd4345, 1, 0, %p2000;
	add.s64 	%rd4346, %rd4343, %rd4345;
	mul.lo.s64 	%rd4347, %rd609, %rd4325;
	mul.hi.u64 	%rd4348, %rd4325, %rd609;
	add.s64 	%rd4349, %rd4347, %rd4334;
	setp.lt.u64 	%p2001, %rd4349, %rd4347;
	selp.u64 	%rd4350, 1, 0, %p2001;
	add.s64 	%rd4351, %rd4349, %rd4346;
	setp.lt.u64 	%p2002, %rd4351, %rd4349;
	selp.u64 	%rd4352, 1, 0, %p2002;
	add.s64 	%rd4353, %rd4348, %rd4350;
	add.s64 	%rd4354, %rd4353, %rd4352;
	mul.lo.s64 	%rd4355, %rd610, %rd4325;
	mul.hi.u64 	%rd4356, %rd4325, %rd610;
	add.s64 	%rd4357, %rd4355, %rd4339;
	setp.lt.u64 	%p2003, %rd4357, %rd4355;
	selp.u64 	%rd4358, 1, 0, %p2003;
	add.s64 	%rd4359, %rd4357, %rd4354;
	setp.lt.u64 	%p2004, %rd4359, %rd4357;
	selp.u64 	%rd4360, 1, 0, %p2004;
	add.s64 	%rd4361, %rd4356, %rd4358;
	add.s64 	%rd4362, %rd4361, %rd4360;
	mul.lo.s64 	%rd4363, %rd611, %rd4325;
	mul.hi.u64 	%rd4364, %rd4325, %rd611;
	add.s64 	%rd4365, %rd4363, %rd4341;
	setp.lt.u64 	%p2005, %rd4365, %rd4363;
	selp.u64 	%rd4366, 1, 0, %p2005;
	add.s64 	%rd4367, %rd4365, %rd4362;
	setp.lt.u64 	%p2006, %rd4367, %rd4365;
	selp.u64 	%rd4368, 1, 0, %p2006;
	add.s64 	%rd4369, %rd4364, %rd4366;
	add.s64 	%rd4370, %rd4369, %rd4368;
	ld.shared.v2.u64 	{%rd4371, %rd4372}, [%r243+16];
	mul.lo.s64 	%rd4373, %rd608, %rd4371;
	mul.hi.u64 	%rd4374, %rd4371, %rd608;
	add.s64 	%rd4375, %rd4373, %rd4351;
	setp.lt.u64 	%p2007, %rd4375, %rd4373;
	selp.u64 	%rd4376, 1, 0, %p2007;
	add.s64 	%rd4377, %rd4374, %rd4376;
	mul.lo.s64 	%rd4378, %rd609, %rd4371;
	mul.hi.u64 	%rd4379, %rd4371, %rd609;
	add.s64 	%rd4380, %rd4378, %rd4359;
	setp.lt.u64 	%p2008, %rd4380, %rd4378;
	selp.u64 	%rd4381, 1, 0, %p2008;
	add.s64 	%rd4382, %rd4380, %rd4377;
	setp.lt.u64 	%p2009, %rd4382, %rd4380;
	selp.u64 	%rd4383, 1, 0, %p2009;
	add.s64 	%rd4384, %rd4379, %rd4381;
	add.s64 	%rd4385, %rd4384, %rd4383;
	mul.lo.s64 	%rd4386, %rd610, %rd4371;
	mul.hi.u64 	%rd4387, %rd4371, %rd610;
	add.s64 	%rd4388, %rd4386, %rd4367;
	setp.lt.u64 	%p2010, %rd4388, %rd4386;
	selp.u64 	%rd4389, 1, 0, %p2010;
	add.s64 	%rd4390, %rd4388, %rd4385;
	setp.lt.u64 	%p2011, %rd4390, %rd4388;
	selp.u64 	%rd4391, 1, 0, %p2011;
	add.s64 	%rd4392, %rd4387, %rd4389;
	add.s64 	%rd4393, %rd4392, %rd4391;
	mul.lo.s64 	%rd4394, %rd611, %rd4371;
	mul.hi.u64 	%rd4395, %rd4371, %rd611;
	add.s64 	%rd4396, %rd4394, %rd4370;
	setp.lt.u64 	%p2012, %rd4396, %rd4394;
	selp.u64 	%rd4397, 1, 0, %p2012;
	add.s64 	%rd4398, %rd4396, %rd4393;
	setp.lt.u64 	%p2013, %rd4398, %rd4396;
	selp.u64 	%rd4399, 1, 0, %p2013;
	add.s64 	%rd4400, %rd4395, %rd4397;
	add.s64 	%rd4401, %rd4400, %rd4399;
	mul.lo.s64 	%rd4402, %rd608, %rd4372;
	mul.hi.u64 	%rd4403, %rd4372, %rd608;
	add.s64 	%rd4404, %rd4402, %rd4382;
	setp.lt.u64 	%p2014, %rd4404, %rd4402;
	selp.u64 	%rd4405, 1, 0, %p2014;
	add.s64 	%rd4406, %rd4403, %rd4405;
	mul.lo.s64 	%rd4407, %rd609, %rd4372;
	mul.hi.u64 	%rd4408, %rd4372, %rd609;
	add.s64 	%rd4409, %rd4407, %rd4390;
	setp.lt.u64 	%p2015, %rd4409, %rd4407;
	selp.u64 	%rd4410, 1, 0, %p2015;
	add.s64 	%rd4411, %rd4409, %rd4406;
	setp.lt.u64 	%p2016, %rd4411, %rd4409;
	selp.u64 	%rd4412, 1, 0, %p2016;
	add.s64 	%rd4413, %rd4408, %rd4410;
	add.s64 	%rd4414, %rd4413, %rd4412;
	mul.lo.s64 	%rd4415, %rd610, %rd4372;
	mul.hi.u64 	%rd4416, %rd4372, %rd610;
	add.s64 	%rd4417, %rd4415, %rd4398;
	setp.lt.u64 	%p2017, %rd4417, %rd4415;
	selp.u64 	%rd4418, 1, 0, %p2017;
	add.s64 	%rd4419, %rd4417, %rd4414;
	setp.lt.u64 	%p2018, %rd4419, %rd4417;
	selp.u64 	%rd4420, 1, 0, %p2018;
	add.s64 	%rd4421, %rd4416, %rd4418;
	add.s64 	%rd4422, %rd4421, %rd4420;
	mul.lo.s64 	%rd4423, %rd611, %rd4372;
	mul.hi.u64 	%rd4424, %rd4372, %rd611;
	add.s64 	%rd4425, %rd4423, %rd4401;
	setp.lt.u64 	%p2019, %rd4425, %rd4423;
	selp.u64 	%rd4426, 1, 0, %p2019;
	add.s64 	%rd4427, %rd4425, %rd4422;
	setp.lt.u64 	%p2020, %rd4427, %rd4425;
	selp.u64 	%rd4428, 1, 0, %p2020;
	add.s64 	%rd4429, %rd4424, %rd4426;
	add.s64 	%rd4430, %rd4429, %rd4428;
	mov.b64 	%rd4431, 977;
	mul.hi.u64 	%rd4432, %rd4411, %rd4431;
	mul.lo.s64 	%rd4433, %rd4419, 977;
	mul.hi.u64 	%rd4434, %rd4419, %rd4431;
	add.s64 	%rd4435, %rd4433, %rd4432;
	setp.lt.u64 	%p2021, %rd4435, %rd4433;
	selp.u64 	%rd4436, 1, 0, %p2021;
	add.s64 	%rd4437, %rd4434, %rd4436;
	mul.lo.s64 	%rd4438, %rd4427, 977;
	mul.hi.u64 	%rd4439, %rd4427, %rd4431;
	add.s64 	%rd4440, %rd4438, %rd4437;
	setp.lt.u64 	%p2022, %rd4440, %rd4438;
	selp.u64 	%rd4441, 1, 0, %p2022;
	add.s64 	%rd4442, %rd4439, %rd4441;
	mul.lo.s64 	%rd4443, %rd4430, 977;
	mul.hi.u64 	%rd4444, %rd4430, %rd4431;
	add.s64 	%rd4445, %rd4443, %rd4442;
	setp.lt.u64 	%p2023, %rd4445, %rd4443;
	selp.u64 	%rd4446, 1, 0, %p2023;
	add.s64 	%rd4447, %rd4444, %rd4446;
	shl.b64 	%rd4448, %rd4411, 32;
	mov.b64 	{%r244, %r245}, %rd4411;
	mov.b64 	{%r246, %r247}, %rd4419;
	mov.b64 	%rd4449, {%r245, %r246};
	mov.b64 	{%r248, %r249}, %rd4427;
	mov.b64 	%rd4450, {%r247, %r248};
	mov.b64 	{%r250, %r251}, %rd4430;
	mov.b64 	%rd4451, {%r249, %r250};
	shr.u64 	%rd4452, %rd4430, 32;
	mad.lo.s64 	%rd4453, %rd4411, 977, %rd4448;
	setp.lt.u64 	%p2024, %rd4453, %rd4448;
	selp.u64 	%rd4454, 1, 0, %p2024;
	add.s64 	%rd4455, %rd4449, %rd4454;
	add.s64 	%rd4456, %rd4455, %rd4435;
	setp.lt.u64 	%p2025, %rd4456, %rd4449;
	setp.eq.s64 	%p2026, %rd4456, %rd4449;
	and.pred  	%p2027, %p2024, %p2026;
	or.pred  	%p2028, %p2025, %p2027;
	selp.u64 	%rd4457, 1, 0, %p2028;
	add.s64 	%rd4458, %rd4450, %rd4457;
	add.s64 	%rd4459, %rd4458, %rd4440;
	setp.lt.u64 	%p2029, %rd4459, %rd4450;
	setp.eq.s64 	%p2030, %rd4459, %rd4450;
	and.pred  	%p2031, %p2028, %p2030;
	or.pred  	%p2032, %p2029, %p2031;
	selp.u64 	%rd4460, 1, 0, %p2032;
	add.s64 	%rd4461, %rd4451, %rd4460;
	add.s64 	%rd4462, %rd4461, %rd4445;
	setp.lt.u64 	%p2033, %rd4462, %rd4451;
	setp.eq.s64 	%p2034, %rd4462, %rd4451;
	and.pred  	%p2035, %p2032, %p2034;
	or.pred  	%p2036, %p2033, %p2035;
	selp.u64 	%rd4463, 1, 0, %p2036;
	add.s64 	%rd4464, %rd4452, %rd4463;
	add.s64 	%rd4465, %rd4464, %rd4447;
	mad.lo.s64 	%rd7205, %rd608, %rd4324, %rd4453;
	setp.lt.u64 	%p2037, %rd7205, %rd4453;
	selp.u64 	%rd4466, 1, 0, %p2037;
	add.s64 	%rd4467, %rd4456, %rd4344;
	add.s64 	%rd7206, %rd4467, %rd4466;
	setp.lt.u64 	%p2038, %rd7206, %rd4344;
	setp.eq.s64 	%p2039, %rd7206, %rd4344;
	and.pred  	%p2040, %p2037, %p2039;
	or.pred  	%p2041, %p2038, %p2040;
	selp.u64 	%rd4468, 1, 0, %p2041;
	add.s64 	%rd4469, %rd4459, %rd4375;
	add.s64 	%rd7207, %rd4469, %rd4468;
	setp.lt.u64 	%p2042, %rd7207, %rd4375;
	setp.eq.s64 	%p2043, %rd7207, %rd4375;
	and.pred  	%p2044, %p2041, %p2043;
	or.pred  	%p2045, %p2042, %p2044;
	selp.u64 	%rd4470, 1, 0, %p2045;
	add.s64 	%rd4471, %rd4462, %rd4404;
	add.s64 	%rd7208, %rd4471, %rd4470;
	setp.lt.u64 	%p2046, %rd7208, %rd4404;
	setp.eq.s64 	%p2047, %rd7208, %rd4404;
	and.pred  	%p2048, %p2045, %p2047;
	or.pred  	%p2049, %p2046, %p2048;
	selp.u64 	%rd4472, 1, 0, %p2049;
	add.s64 	%rd7200, %rd4465, %rd4472;
	setp.eq.s64 	%p2050, %rd7200, 0;
	@%p2050 bra 	$L__BB4_145;
	mov.u64 	%rd7201, %rd7208;
	mov.u64 	%rd7202, %rd7207;
	mov.u64 	%rd7203, %rd7206;
$L__BB4_144:
	mul.lo.s64 	%rd4474, %rd7200, 977;
	shl.b64 	%rd4475, %rd7200, 32;
	add.s64 	%rd7205, %rd4474, %rd7205;
	setp.lt.u64 	%p2051, %rd7205, %rd4474;
	selp.u64 	%rd4476, 1, 0, %p2051;
	add.s64 	%rd4477, %rd4475, %rd7203;
	add.s64 	%rd7206, %rd4477, %rd4476;
	setp.lt.u64 	%p2052, %rd7206, %rd7203;
	setp.eq.s64 	%p2053, %rd7206, %rd7203;
	and.pred  	%p2054, %p2051, %p2053;
	or.pred  	%p2055, %p2052, %p2054;
	selp.u64 	%rd4478, 1, 0, %p2055;
	add.s64 	%rd7207, %rd7202, %rd4478;
	setp.lt.u64 	%p2056, %rd7207, %rd7202;
	selp.u64 	%rd4479, 1, 0, %p2056;
	add.s64 	%rd7208, %rd7201, %rd4479;
	setp.lt.u64 	%p2057, %rd7208, %rd7201;
	mov.b64 	%rd7200, 1;
	mov.u64 	%rd7201, %rd7208;
	mov.u64 	%rd7202, %rd7207;
	mov.u64 	%rd7203, %rd7206;
	@%p2057 bra 	$L__BB4_144;
$L__BB4_145:
	setp.lt.u64 	%p2059, %rd7205, %rd578;
	setp.lt.u64 	%p2060, %rd7206, %rd580;
	setp.eq.s64 	%p2061, %rd7206, %rd580;
	and.pred  	%p2062, %p2059, %p2061;
	or.pred  	%p2063, %p2060, %p2062;
	setp.lt.u64 	%p2064, %rd7207, %rd582;
	setp.eq.s64 	%p2065, %rd7207, %rd582;
	and.pred  	%p2066, %p2065, %p2063;
	or.pred  	%p85, %p2064, %p2066;
	setp.lt.u64 	%p2067, %rd7208, %rd583;
	mov.pred 	%p3557, 0;
	@%p2067 bra 	$L__BB4_147;
	not.pred 	%p2068, %p85;
	setp.ne.s64 	%p2069, %rd7208, %rd583;
	or.pred  	%p3557, %p2069, %p2068;
$L__BB4_147:
	ld.const.u64 	%rd4480, [SECP256K1_P];
	selp.b64 	%rd4481, %rd4480, 0, %p3557;
	sub.s64 	%rd631, %rd7205, %rd4481;
	setp.lt.u64 	%p2070, %rd7205, %rd4480;
	selp.u64 	%rd4482, 1, 0, %p2070;
	add.s64 	%rd4483, %rd580, %rd4482;
	selp.b64 	%rd4484, %rd4483, 0, %p3557;
	sub.s64 	%rd632, %rd7206, %rd4484;
	setp.lt.u64 	%p2071, %rd7206, %rd580;
	setp.eq.s64 	%p2072, %rd7206, %rd580;
	and.pred  	%p2073, %p2070, %p2072;
	or.pred  	%p2074, %p2071, %p2073;
	selp.u64 	%rd4485, 1, 0, %p2074;
	ld.const.u64 	%rd633, [SECP256K1_P+16];
	add.s64 	%rd4486, %rd633, %rd4485;
	selp.b64 	%rd4487, %rd4486, 0, %p3557;
	sub.s64 	%rd634, %rd7207, %rd4487;
	selp.u64 	%rd4488, 1, 0, %p85;
	add.s64 	%rd4489, %rd583, %rd4488;
	selp.b64 	%rd4490, %rd4489, 0, %p3557;
	sub.s64 	%rd635, %rd7208, %rd4490;
	mov.u32 	%r252, %tid.x;
	mov.u32 	%r253, shared;
	mad.lo.s32 	%r254, %r252, 96, %r253;
	shr.u32 	%r255, %r434, 1;
	mad.lo.s32 	%r256, %r255, 96, %r254;
	ld.shared.v2.u64 	{%rd4491, %rd4492}, [%r256];
	mul.hi.u64 	%rd4493, %rd4491, %rd584;
	mul.lo.s64 	%rd4494, %rd585, %rd4491;
	mul.hi.u64 	%rd4495, %rd4491, %rd585;
	add.s64 	%rd4496, %rd4494, %rd4493;
	setp.lt.u64 	%p2075, %rd4496, %rd4494;
	selp.u64 	%rd4497, 1, 0, %p2075;
	add.s64 	%rd4498, %rd4495, %rd4497;
	mul.lo.s64 	%rd4499, %rd586, %rd4491;
	mul.hi.u64 	%rd4500, %rd4491, %rd586;
	add.s64 	%rd4501, %rd4499, %rd4498;
	setp.lt.u64 	%p2076, %rd4501, %rd4499;
	selp.u64 	%rd4502, 1, 0, %p2076;
	add.s64 	%rd4503, %rd4500, %rd4502;
	mul.lo.s64 	%rd4504, %rd587, %rd4491;
	mul.hi.u64 	%rd4505, %rd4491, %rd587;
	add.s64 	%rd4506, %rd4504, %rd4503;
	setp.lt.u64 	%p2077, %rd4506, %rd4504;
	selp.u64 	%rd4507, 1, 0, %p2077;
	add.s64 	%rd4508, %rd4505, %rd4507;
	mul.lo.s64 	%rd4509, %rd584, %rd4492;
	mul.hi.u64 	%rd4510, %rd4492, %rd584;
	add.s64 	%rd4511, %rd4509, %rd4496;
	setp.lt.u64 	%p2078, %rd4511, %rd4509;
	selp.u64 	%rd4512, 1, 0, %p2078;
	add.s64 	%rd4513, %rd4510, %rd4512;
	mul.lo.s64 	%rd4514, %rd585, %rd4492;
	mul.hi.u64 	%rd4515, %rd4492, %rd585;
	add.s64 	%rd4516, %rd4514, %rd4501;
	setp.lt.u64 	%p2079, %rd4516, %rd4514;
	selp.u64 	%rd4517, 1, 0, %p2079;
	add.s64 	%rd4518, %rd4516, %rd4513;
	setp.lt.u64 	%p2080, %rd4518, %rd4516;
	selp.u64 	%rd4519, 1, 0, %p2080;
	add.s64 	%rd4520, %rd4515, %rd4517;
	add.s64 	%rd4521, %rd4520, %rd4519;
	mul.lo.s64 	%rd4522, %rd586, %rd4492;
	mul.hi.u64 	%rd4523, %rd4492, %rd586;
	add.s64 	%rd4524, %rd4522, %rd4506;
	setp.lt.u64 	%p2081, %rd4524, %rd4522;
	selp.u64 	%rd4525, 1, 0, %p2081;
	add.s64 	%rd4526, %rd4524, %rd4521;
	setp.lt.u64 	%p2082, %rd4526, %rd4524;
	selp.u64 	%rd4527, 1, 0, %p2082;
	add.s64 	%rd4528, %rd4523, %rd4525;
	add.s64 	%rd4529, %rd4528, %rd4527;
	mul.lo.s64 	%rd4530, %rd587, %rd4492;
	mul.hi.u64 	%rd4531, %rd4492, %rd587;
	add.s64 	%rd4532, %rd4530, %rd4508;
	setp.lt.u64 	%p2083, %rd4532, %rd4530;
	selp.u64 	%rd4533, 1, 0, %p2083;
	add.s64 	%rd4534, %rd4532, %rd4529;
	setp.lt.u64 	%p2084, %rd4534, %rd4532;
	selp.u64 	%rd4535, 1, 0, %p2084;
	add.s64 	%rd4536, %rd4531, %rd4533;
	add.s64 	%rd4537, %rd4536, %rd4535;
	ld.shared.v2.u64 	{%rd4538, %rd4539}, [%r256+16];
	mul.lo.s64 	%rd4540, %rd584, %rd4538;
	mul.hi.u64 	%rd4541, %rd4538, %rd584;
	add.s64 	%rd4542, %rd4540, %rd4518;
	setp.lt.u64 	%p2085, %rd4542, %rd4540;
	selp.u64 	%rd4543, 1, 0, %p2085;
	add.s64 	%rd4544, %rd4541, %rd4543;
	mul.lo.s64 	%rd4545, %rd585, %rd4538;
	mul.hi.u64 	%rd4546, %rd4538, %rd585;
	add.s64 	%rd4547, %rd4545, %rd4526;
	setp.lt.u64 	%p2086, %rd4547, %rd4545;
	selp.u64 	%rd4548, 1, 0, %p2086;
	add.s64 	%rd4549, %rd4547, %rd4544;
	setp.lt.u64 	%p2087, %rd4549, %rd4547;
	selp.u64 	%rd4550, 1, 0, %p2087;
	add.s64 	%rd4551, %rd4546, %rd4548;
	add.s64 	%rd4552, %rd4551, %rd4550;
	mul.lo.s64 	%rd4553, %rd586, %rd4538;
	mul.hi.u64 	%rd4554, %rd4538, %rd586;
	add.s64 	%rd4555, %rd4553, %rd4534;
	setp.lt.u64 	%p2088, %rd4555, %rd4553;
	selp.u64 	%rd4556, 1, 0, %p2088;
	add.s64 	%rd4557, %rd4555, %rd4552;
	setp.lt.u64 	%p2089, %rd4557, %rd4555;
	selp.u64 	%rd4558, 1, 0, %p2089;
	add.s64 	%rd4559, %rd4554, %rd4556;
	add.s64 	%rd4560, %rd4559, %rd4558;
	mul.lo.s64 	%rd4561, %rd587, %rd4538;
	mul.hi.u64 	%rd4562, %rd4538, %rd587;
	add.s64 	%rd4563, %rd4561, %rd4537;
	setp.lt.u64 	%p2090, %rd4563, %rd4561;
	selp.u64 	%rd4564, 1, 0, %p2090;
	add.s64 	%rd4565, %rd4563, %rd4560;
	setp.lt.u64 	%p2091, %rd4565, %rd4563;
	selp.u64 	%rd4566, 1, 0, %p2091;
	add.s64 	%rd4567, %rd4562, %rd4564;
	add.s64 	%rd4568, %rd4567, %rd4566;
	mul.lo.s64 	%rd4569, %rd584, %rd4539;
	mul.hi.u64 	%rd4570, %rd4539, %rd584;
	add.s64 	%rd4571, %rd4569, %rd4549;
	setp.lt.u64 	%p2092, %rd4571, %rd4569;
	selp.u64 	%rd4572, 1, 0, %p2092;
	add.s64 	%rd4573, %rd4570, %rd4572;
	mul.lo.s64 	%rd4574, %rd585, %rd4539;
	mul.hi.u64 	%rd4575, %rd4539, %rd585;
	add.s64 	%rd4576, %rd4574, %rd4557;
	setp.lt.u64 	%p2093, %rd4576, %rd4574;
	selp.u64 	%rd4577, 1, 0, %p2093;
	add.s64 	%rd4578, %rd4576, %rd4573;
	setp.lt.u64 	%p2094, %rd4578, %rd4576;
	selp.u64 	%rd4579, 1, 0, %p2094;
	add.s64 	%rd4580, %rd4575, %rd4577;
	add.s64 	%rd4581, %rd4580, %rd4579;
	mul.lo.s64 	%rd4582, %rd586, %rd4539;
	mul.hi.u64 	%rd4583, %rd4539, %rd586;
	add.s64 	%rd4584, %rd4582, %rd4565;
	setp.lt.u64 	%p2095, %rd4584, %rd4582;
	selp.u64 	%rd4585, 1, 0, %p2095;
	add.s64 	%rd4586, %rd4584, %rd4581;
	setp.lt.u64 	%p2096, %rd4586, %rd4584;
	selp.u64 	%rd4587, 1, 0, %p2096;
	add.s64 	%rd4588, %rd4583, %rd4585;
	add.s64 	%rd4589, %rd4588, %rd4587;
	mul.lo.s64 	%rd4590, %rd587, %rd4539;
	mul.hi.u64 	%rd4591, %rd4539, %rd587;
	add.s64 	%rd4592, %rd4590, %rd4568;
	setp.lt.u64 	%p2097, %rd4592, %rd4590;
	selp.u64 	%rd4593, 1, 0, %p2097;
	add.s64 	%rd4594, %rd4592, %rd4589;
	setp.lt.u64 	%p2098, %rd4594, %rd4592;
	selp.u64 	%rd4595, 1, 0, %p2098;
	add.s64 	%rd4596, %rd4591, %rd4593;
	add.s64 	%rd4597, %rd4596, %rd4595;
	mov.b64 	%rd4598, 977;
	mul.hi.u64 	%rd4599, %rd4578, %rd4598;
	mul.lo.s64 	%rd4600, %rd4586, 977;
	mul.hi.u64 	%rd4601, %rd4586, %rd4598;
	add.s64 	%rd4602, %rd4600, %rd4599;
	setp.lt.u64 	%p2099, %rd4602, %rd4600;
	selp.u64 	%rd4603, 1, 0, %p2099;
	add.s64 	%rd4604, %rd4601, %rd4603;
	mul.lo.s64 	%rd4605, %rd4594, 977;
	mul.hi.u64 	%rd4606, %rd4594, %rd4598;
	add.s64 	%rd4607, %rd4605, %rd4604;
	setp.lt.u64 	%p2100, %rd4607, %rd4605;
	selp.u64 	%rd4608, 1, 0, %p2100;
	add.s64 	%rd4609, %rd4606, %rd4608;
	mul.lo.s64 	%rd4610, %rd4597, 977;
	mul.hi.u64 	%rd4611, %rd4597, %rd4598;
	add.s64 	%rd4612, %rd4610, %rd4609;
	setp.lt.u64 	%p2101, %rd4612, %rd4610;
	selp.u64 	%rd4613, 1, 0, %p2101;
	add.s64 	%rd4614, %rd4611, %rd4613;
	shl.b64 	%rd4615, %rd4578, 32;
	mov.b64 	{%r257, %r258}, %rd4578;
	mov.b64 	{%r259, %r260}, %rd4586;
	mov.b64 	%rd4616, {%r258, %r259};
	mov.b64 	{%r261, %r262}, %rd4594;
	mov.b64 	%rd4617, {%r260, %r261};
	mov.b64 	{%r263, %r264}, %rd4597;
	mov.b64 	%rd4618, {%r262, %r263};
	shr.u64 	%rd4619, %rd4597, 32;
	mad.lo.s64 	%rd4620, %rd4578, 977, %rd4615;
	setp.lt.u64 	%p2102, %rd4620, %rd4615;
	selp.u64 	%rd4621, 1, 0, %p2102;
	add.s64 	%rd4622, %rd4616, %rd4621;
	add.s64 	%rd4623, %rd4622, %rd4602;
	setp.lt.u64 	%p2103, %rd4623, %rd4616;
	setp.eq.s64 	%p2104, %rd4623, %rd4616;
	and.pred  	%p2105, %p2102, %p2104;
	or.pred  	%p2106, %p2103, %p2105;
	selp.u64 	%rd4624, 1, 0, %p2106;
	add.s64 	%rd4625, %rd4617, %rd4624;
	add.s64 	%rd4626, %rd4625, %rd4607;
	setp.lt.u64 	%p2107, %rd4626, %rd4617;
	setp.eq.s64 	%p2108, %rd4626, %rd4617;
	and.pred  	%p2109, %p2106, %p2108;
	or.pred  	%p2110, %p2107, %p2109;
	selp.u64 	%rd4627, 1, 0, %p2110;
	add.s64 	%rd4628, %rd4618, %rd4627;
	add.s64 	%rd4629, %rd4628, %rd4612;
	setp.lt.u64 	%p2111, %rd4629, %rd4618;
	setp.eq.s64 	%p2112, %rd4629, %rd4618;
	and.pred  	%p2113, %p2110, %p2112;
	or.pred  	%p2114, %p2111, %p2113;
	selp.u64 	%rd4630, 1, 0, %p2114;
	add.s64 	%rd4631, %rd4619, %rd4630;
	add.s64 	%rd4632, %rd4631, %rd4614;
	mad.lo.s64 	%rd7214, %rd584, %rd4491, %rd4620;
	setp.lt.u64 	%p2115, %rd7214, %rd4620;
	selp.u64 	%rd4633, 1, 0, %p2115;
	add.s64 	%rd4634, %rd4623, %rd4511;
	add.s64 	%rd7215, %rd4634, %rd4633;
	setp.lt.u64 	%p2116, %rd7215, %rd4511;
	setp.eq.s64 	%p2117, %rd7215, %rd4511;
	and.pred  	%p2118, %p2115, %p2117;
	or.pred  	%p2119, %p2116, %p2118;
	selp.u64 	%rd4635, 1, 0, %p2119;
	add.s64 	%rd4636, %rd4626, %rd4542;
	add.s64 	%rd7216, %rd4636, %rd4635;
	setp.lt.u64 	%p2120, %rd7216, %rd4542;
	setp.eq.s64 	%p2121, %rd7216, %rd4542;
	and.pred  	%p2122, %p2119, %p2121;
	or.pred  	%p2123, %p2120, %p2122;
	selp.u64 	%rd4637, 1, 0, %p2123;
	add.s64 	%rd4638, %rd4629, %rd4571;
	add.s64 	%rd7217, %rd4638, %rd4637;
	setp.lt.u64 	%p2124, %rd7217, %rd4571;
	setp.eq.s64 	%p2125, %rd7217, %rd4571;
	and.pred  	%p2126, %p2123, %p2125;
	or.pred  	%p2127, %p2124, %p2126;
	selp.u64 	%rd4639, 1, 0, %p2127;
	add.s64 	%rd7209, %rd4632, %rd4639;
	setp.eq.s64 	%p2128, %rd7209, 0;
	@%p2128 bra 	$L__BB4_150;
	mov.u64 	%rd7210, %rd7217;
	mov.u64 	%rd7211, %rd7216;
	mov.u64 	%rd7212, %rd7215;
$L__BB4_149:
	mul.lo.s64 	%rd4641, %rd7209, 977;
	shl.b64 	%rd4642, %rd7209, 32;
	add.s64 	%rd7214, %rd4641, %rd7214;
	setp.lt.u64 	%p2129, %rd7214, %rd4641;
	selp.u64 	%rd4643, 1, 0, %p2129;
	add.s64 	%rd4644, %rd4642, %rd7212;
	add.s64 	%rd7215, %rd4644, %rd4643;
	setp.lt.u64 	%p2130, %rd7215, %rd7212;
	setp.eq.s64 	%p2131, %rd7215, %rd7212;
	and.pred  	%p2132, %p2129, %p2131;
	or.pred  	%p2133, %p2130, %p2132;
	selp.u64 	%rd4645, 1, 0, %p2133;
	add.s64 	%rd7216, %rd7211, %rd4645;
	setp.lt.u64 	%p2134, %rd7216, %rd7211;
	selp.u64 	%rd4646, 1, 0, %p2134;
	add.s64 	%rd7217, %rd7210, %rd4646;
	setp.lt.u64 	%p2135, %rd7217, %rd7210;
	mov.b64 	%rd7209, 1;
	mov.u64 	%rd7210, %rd7217;
	mov.u64 	%rd7211, %rd7216;
	mov.u64 	%rd7212, %rd7215;
	@%p2135 bra 	$L__BB4_149;
$L__BB4_150:
	setp.lt.u64 	%p2137, %rd7214, %rd4480;
	setp.lt.u64 	%p2138, %rd7215, %rd580;
	setp.eq.s64 	%p2139, %rd7215, %rd580;
	and.pred  	%p2140, %p2137, %p2139;
	or.pred  	%p2141, %p2138, %p2140;
	setp.lt.u64 	%p2142, %rd7216, %rd633;
	setp.eq.s64 	%p2143, %rd7216, %rd633;
	and.pred  	%p2144, %p2143, %p2141;
	or.pred  	%p88, %p2142, %p2144;
	setp.lt.u64 	%p2145, %rd7217, %rd583;
	mov.pred 	%p3558, 0;
	@%p2145 bra 	$L__BB4_152;
	not.pred 	%p2146, %p88;
	setp.ne.s64 	%p2147, %rd7217, %rd583;
	or.pred  	%p3558, %p2147, %p2146;
$L__BB4_152:
	ld.const.u64 	%rd654, [SECP256K1_P];
	selp.b64 	%rd4647, %rd654, 0, %p3558;
	sub.s64 	%rd655, %rd7214, %rd4647;
	setp.lt.u64 	%p2148, %rd7214, %rd654;
	selp.u64 	%rd4648, 1, 0, %p2148;
	ld.const.u64 	%rd656, [SECP256K1_P+8];
	add.s64 	%rd4649, %rd656, %rd4648;
	selp.b64 	%rd4650, %rd4649, 0, %p3558;
	sub.s64 	%rd657, %rd7215, %rd4650;
	setp.lt.u64 	%p2149, %rd7215, %rd656;
	setp.eq.s64 	%p2150, %rd7215, %rd656;
	and.pred  	%p2151, %p2148, %p2150;
	or.pred  	%p2153, %p2149, %p2151;
	selp.u64 	%rd4651, 1, 0, %p2153;
	ld.const.u64 	%rd658, [SECP256K1_P+16];
	add.s64 	%rd4652, %rd658, %rd4651;
	selp.b64 	%rd4653, %rd4652, 0, %p3558;
	sub.s64 	%rd659, %rd7216, %rd4653;
	selp.u64 	%rd4654, 1, 0, %p88;
	ld.const.u64 	%rd660, [SECP256K1_P+24];
	add.s64 	%rd4655, %rd660, %rd4654;
	selp.b64 	%rd4656, %rd4655, 0, %p3558;
	sub.s64 	%rd661, %rd7217, %rd4656;
	mov.u32 	%r265, %tid.x;
	mov.u32 	%r266, shared;
	mad.lo.s32 	%r267, %r265, 96, %r266;
	ld.shared.v2.u64 	{%rd4657, %rd4658}, [%r267+32];
	mul.hi.u64 	%rd4659, %rd4657, %rd548;
	mul.lo.s64 	%rd4660, %rd549, %rd4657;
	mul.hi.u64 	%rd4661, %rd4657, %rd549;
	add.s64 	%rd4662, %rd4660, %rd4659;
	setp.lt.u64 	%p2154, %rd4662, %rd4660;
	selp.u64 	%rd4663, 1, 0, %p2154;
	add.s64 	%rd4664, %rd4661, %rd4663;
	mul.lo.s64 	%rd4665, %rd550, %rd4657;
	mul.hi.u64 	%rd4666, %rd4657, %rd550;
	add.s64 	%rd4667, %rd4665, %rd4664;
	setp.lt.u64 	%p2155, %rd4667, %rd4665;
	selp.u64 	%rd4668, 1, 0, %p2155;
	add.s64 	%rd4669, %rd4666, %rd4668;
	mul.lo.s64 	%rd4670, %rd551, %rd4657;
	mul.hi.u64 	%rd4671, %rd4657, %rd551;
	add.s64 	%rd4672, %rd4670, %rd4669;
	setp.lt.u64 	%p2156, %rd4672, %rd4670;
	selp.u64 	%rd4673, 1, 0, %p2156;
	add.s64 	%rd4674, %rd4671, %rd4673;
	mul.lo.s64 	%rd4675, %rd548, %rd4658;
	mul.hi.u64 	%rd4676, %rd4658, %rd548;
	add.s64 	%rd4677, %rd4675, %rd4662;
	setp.lt.u64 	%p2157, %rd4677, %rd4675;
	selp.u64 	%rd4678, 1, 0, %p2157;
	add.s64 	%rd4679, %rd4676, %rd4678;
	mul.lo.s64 	%rd4680, %rd549, %rd4658;
	mul.hi.u64 	%rd4681, %rd4658, %rd549;
	add.s64 	%rd4682, %rd4680, %rd4667;
	setp.lt.u64 	%p2158, %rd4682, %rd4680;
	selp.u64 	%rd4683, 1, 0, %p2158;
	add.s64 	%rd4684, %rd4682, %rd4679;
	setp.lt.u64 	%p2159, %rd4684, %rd4682;
	selp.u64 	%rd4685, 1, 0, %p2159;
	add.s64 	%rd4686, %rd4681, %rd4683;
	add.s64 	%rd4687, %rd4686, %rd4685;
	mul.lo.s64 	%rd4688, %rd550, %rd4658;
	mul.hi.u64 	%rd4689, %rd4658, %rd550;
	add.s64 	%rd4690, %rd4688, %rd4672;
	setp.lt.u64 	%p2160, %rd4690, %rd4688;
	selp.u64 	%rd4691, 1, 0, %p2160;
	add.s64 	%rd4692, %rd4690, %rd4687;
	setp.lt.u64 	%p2161, %rd4692, %rd4690;
	selp.u64 	%rd4693, 1, 0, %p2161;
	add.s64 	%rd4694, %rd4689, %rd4691;
	add.s64 	%rd4695, %rd4694, %rd4693;
	mul.lo.s64 	%rd4696, %rd551, %rd4658;
	mul.hi.u64 	%rd4697, %rd4658, %rd551;
	add.s64 	%rd4698, %rd4696, %rd4674;
	setp.lt.u64 	%p2162, %rd4698, %rd4696;
	selp.u64 	%rd4699, 1, 0, %p2162;
	add.s64 	%rd4700, %rd4698, %rd4695;
	setp.lt.u64 	%p2163, %rd4700, %rd4698;
	selp.u64 	%rd4701, 1, 0, %p2163;
	add.s64 	%rd4702, %rd4697, %rd4699;
	add.s64 	%rd4703, %rd4702, %rd4701;
	ld.shared.v2.u64 	{%rd4704, %rd4705}, [%r267+48];
	mul.lo.s64 	%rd4706, %rd548, %rd4704;
	mul.hi.u64 	%rd4707, %rd4704, %rd548;
	add.s64 	%rd4708, %rd4706, %rd4684;
	setp.lt.u64 	%p2164, %rd4708, %rd4706;
	selp.u64 	%rd4709, 1, 0, %p2164;
	add.s64 	%rd4710, %rd4707, %rd4709;
	mul.lo.s64 	%rd4711, %rd549, %rd4704;
	mul.hi.u64 	%rd4712, %rd4704, %rd549;
	add.s64 	%rd4713, %rd4711, %rd4692;
	setp.lt.u64 	%p2165, %rd4713, %rd4711;
	selp.u64 	%rd4714, 1, 0, %p2165;
	add.s64 	%rd4715, %rd4713, %rd4710;
	setp.lt.u64 	%p2166, %rd4715, %rd4713;
	selp.u64 	%rd4716, 1, 0, %p2166;
	add.s64 	%rd4717, %rd4712, %rd4714;
	add.s64 	%rd4718, %rd4717, %rd4716;
	mul.lo.s64 	%rd4719, %rd550, %rd4704;
	mul.hi.u64 	%rd4720, %rd4704, %rd550;
	add.s64 	%rd4721, %rd4719, %rd4700;
	setp.lt.u64 	%p2167, %rd4721, %rd4719;
	selp.u64 	%rd4722, 1, 0, %p2167;
	add.s64 	%rd4723, %rd4721, %rd4718;
	setp.lt.u64 	%p2168, %rd4723, %rd4721;
	selp.u64 	%rd4724, 1, 0, %p2168;
	add.s64 	%rd4725, %rd4720, %rd4722;
	add.s64 	%rd4726, %rd4725, %rd4724;
	mul.lo.s64 	%rd4727, %rd551, %rd4704;
	mul.hi.u64 	%rd4728, %rd4704, %rd551;
	add.s64 	%rd4729, %rd4727, %rd4703;
	setp.lt.u64 	%p2169, %rd4729, %rd4727;
	selp.u64 	%rd4730, 1, 0, %p2169;
	add.s64 	%rd4731, %rd4729, %rd4726;
	setp.lt.u64 	%p2170, %rd4731, %rd4729;
	selp.u64 	%rd4732, 1, 0, %p2170;
	add.s64 	%rd4733, %rd4728, %rd4730;
	add.s64 	%rd4734, %rd4733, %rd4732;
	mul.lo.s64 	%rd4735, %rd548, %rd4705;
	mul.hi.u64 	%rd4736, %rd4705, %rd548;
	add.s64 	%rd4737, %rd4735, %rd4715;
	setp.lt.u64 	%p2171, %rd4737, %rd4735;
	selp.u64 	%rd4738, 1, 0, %p2171;
	add.s64 	%rd4739, %rd4736, %rd4738;
	mul.lo.s64 	%rd4740, %rd549, %rd4705;
	mul.hi.u64 	%rd4741, %rd4705, %rd549;
	add.s64 	%rd4742, %rd4740, %rd4723;
	setp.lt.u64 	%p2172, %rd4742, %rd4740;
	selp.u64 	%rd4743, 1, 0, %p2172;
	add.s64 	%rd4744, %rd4742, %rd4739;
	setp.lt.u64 	%p2173, %rd4744, %rd4742;
	selp.u64 	%rd4745, 1, 0, %p2173;
	add.s64 	%rd4746, %rd4741, %rd4743;
	add.s64 	%rd4747, %rd4746, %rd4745;
	mul.lo.s64 	%rd4748, %rd550, %rd4705;
	mul.hi.u64 	%rd4749, %rd4705, %rd550;
	add.s64 	%rd4750, %rd4748, %rd4731;
	setp.lt.u64 	%p2174, %rd4750, %rd4748;
	selp.u64 	%rd4751, 1, 0, %p2174;
	add.s64 	%rd4752, %rd4750, %rd4747;
	setp.lt.u64 	%p2175, %rd4752, %rd4750;
	selp.u64 	%rd4753, 1, 0, %p2175;
	add.s64 	%rd4754, %rd4749, %rd4751;
	add.s64 	%rd4755, %rd4754, %rd4753;
	mul.lo.s64 	%rd4756, %rd551, %rd4705;
	mul.hi.u64 	%rd4757, %rd4705, %rd551;
	add.s64 	%rd4758, %rd4756, %rd4734;
	setp.lt.u64 	%p2176, %rd4758, %rd4756;
	selp.u64 	%rd4759, 1, 0, %p2176;
	add.s64 	%rd4760, %rd4758, %rd4755;
	setp.lt.u64 	%p2177, %rd4760, %rd4758;
	selp.u64 	%rd4761, 1, 0, %p2177;
	add.s64 	%rd4762, %rd4757, %rd4759;
	add.s64 	%rd4763, %rd4762, %rd4761;
	mov.b64 	%rd4764, 977;
	mul.hi.u64 	%rd4765, %rd4744, %rd4764;
	mul.lo.s64 	%rd4766, %rd4752, 977;
	mul.hi.u64 	%rd4767, %rd4752, %rd4764;
	add.s64 	%rd4768, %rd4766, %rd4765;
	setp.lt.u64 	%p2178, %rd4768, %rd4766;
	selp.u64 	%rd4769, 1, 0, %p2178;
	add.s64 	%rd4770, %rd4767, %rd4769;
	mul.lo.s64 	%rd4771, %rd4760, 977;
	mul.hi.u64 	%rd4772, %rd4760, %rd4764;
	add.s64 	%rd4773, %rd4771, %rd4770;
	setp.lt.u64 	%p2179, %rd4773, %rd4771;
	selp.u64 	%rd4774, 1, 0, %p2179;
	add.s64 	%rd4775, %rd4772, %rd4774;
	mul.lo.s64 	%rd4776, %rd4763, 977;
	mul.hi.u64 	%rd4777, %rd4763, %rd4764;
	add.s64 	%rd4778, %rd4776, %rd4775;
	setp.lt.u64 	%p2180, %rd4778, %rd4776;
	selp.u64 	%rd4779, 1, 0, %p2180;
	add.s64 	%rd4780, %rd4777, %rd4779;
	shl.b64 	%rd4781, %rd4744, 32;
	mov.b64 	{%r268, %r269}, %rd4744;
	mov.b64 	{%r270, %r271}, %rd4752;
	mov.b64 	%rd4782, {%r269, %r270};
	mov.b64 	{%r272, %r273}, %rd4760;
	mov.b64 	%rd4783, {%r271, %r272};
	mov.b64 	{%r274, %r275}, %rd4763;
	mov.b64 	%rd4784, {%r273, %r274};
	shr.u64 	%rd4785, %rd4763, 32;
	mad.lo.s64 	%rd4786, %rd4744, 977, %rd4781;
	setp.lt.u64 	%p2181, %rd4786, %rd4781;
	selp.u64 	%rd4787, 1, 0, %p2181;
	add.s64 	%rd4788, %rd4782, %rd4787;
	add.s64 	%rd4789, %rd4788, %rd4768;
	setp.lt.u64 	%p2182, %rd4789, %rd4782;
	setp.eq.s64 	%p2183, %rd4789, %rd4782;
	and.pred  	%p2184, %p2181, %p2183;
	or.pred  	%p2185, %p2182, %p2184;
	selp.u64 	%rd4790, 1, 0, %p2185;
	add.s64 	%rd4791, %rd4783, %rd4790;
	add.s64 	%rd4792, %rd4791, %rd4773;
	setp.lt.u64 	%p2186, %rd4792, %rd4783;
	setp.eq.s64 	%p2187, %rd4792, %rd4783;
	and.pred  	%p2188, %p2185, %p2187;
	or.pred  	%p2189, %p2186, %p2188;
	selp.u64 	%rd4793, 1, 0, %p2189;
	add.s64 	%rd4794, %rd4784, %rd4793;
	add.s64 	%rd4795, %rd4794, %rd4778;
	setp.lt.u64 	%p2190, %rd4795, %rd4784;
	setp.eq.s64 	%p2191, %rd4795, %rd4784;
	and.pred  	%p2192, %p2189, %p2191;
	or.pred  	%p2193, %p2190, %p2192;
	selp.u64 	%rd4796, 1, 0, %p2193;
	add.s64 	%rd4797, %rd4785, %rd4796;
	add.s64 	%rd4798, %rd4797, %rd4780;
	mad.lo.s64 	%rd7223, %rd548, %rd4657, %rd4786;
	setp.lt.u64 	%p2194, %rd7223, %rd4786;
	selp.u64 	%rd4799, 1, 0, %p2194;
	add.s64 	%rd4800, %rd4789, %rd4677;
	add.s64 	%rd7224, %rd4800, %rd4799;
	setp.lt.u64 	%p2195, %rd7224, %rd4677;
	setp.eq.s64 	%p2196, %rd7224, %rd4677;
	and.pred  	%p2197, %p2194, %p2196;
	or.pred  	%p2198, %p2195, %p2197;
	selp.u64 	%rd4801, 1, 0, %p2198;
	add.s64 	%rd4802, %rd4792, %rd4708;
	add.s64 	%rd7225, %rd4802, %rd4801;
	setp.lt.u64 	%p2199, %rd7225, %rd4708;
	setp.eq.s64 	%p2200, %rd7225, %rd4708;
	and.pred  	%p2201, %p2198, %p2200;
	or.pred  	%p2202, %p2199, %p2201;
	selp.u64 	%rd4803, 1, 0, %p2202;
	add.s64 	%rd4804, %rd4795, %rd4737;
	add.s64 	%rd7226, %rd4804, %rd4803;
	setp.lt.u64 	%p2203, %rd7226, %rd4737;
	setp.eq.s64 	%p2204, %rd7226, %rd4737;
	and.pred  	%p2205, %p2202, %p2204;
	or.pred  	%p2206, %p2203, %p2205;
	selp.u64 	%rd4805, 1, 0, %p2206;
	add.s64 	%rd7218, %rd4798, %rd4805;
	setp.eq.s64 	%p2207, %rd7218, 0;
	@%p2207 bra 	$L__BB4_155;
	mov.u64 	%rd7219, %rd7226;
	mov.u64 	%rd7220, %rd7225;
	mov.u64 	%rd7221, %rd7224;
$L__BB4_154:
	mul.lo.s64 	%rd4807, %rd7218, 977;
	shl.b64 	%rd4808, %rd7218, 32;
	add.s64 	%rd7223, %rd4807, %rd7223;
	setp.lt.u64 	%p2208, %rd7223, %rd4807;
	selp.u64 	%rd4809, 1, 0, %p2208;
	add.s64 	%rd4810, %rd4808, %rd7221;
	add.s64 	%rd7224, %rd4810, %rd4809;
	setp.lt.u64 	%p2209, %rd7224, %rd7221;
	setp.eq.s64 	%p2210, %rd7224, %rd7221;
	and.pred  	%p2211, %p2208, %p2210;
	or.pred  	%p2212, %p2209, %p2211;
	selp.u64 	%rd4811, 1, 0, %p2212;
	add.s64 	%rd7225, %rd7220, %rd4811;
	setp.lt.u64 	%p2213, %rd7225, %rd7220;
	selp.u64 	%rd4812, 1, 0, %p2213;
	add.s64 	%rd7226, %rd7219, %rd4812;
	setp.lt.u64 	%p2214, %rd7226, %rd7219;
	mov.b64 	%rd7218, 1;
	mov.u64 	%rd7219, %rd7226;
	mov.u64 	%rd7220, %rd7225;
	mov.u64 	%rd7221, %rd7224;
	@%p2214 bra 	$L__BB4_154;
$L__BB4_155:
	setp.lt.u64 	%p2216, %rd7223, %rd654;
	setp.lt.u64 	%p2217, %rd7224, %rd656;
	setp.eq.s64 	%p2218, %rd7224, %rd656;
	and.pred  	%p2219, %p2216, %p2218;
	or.pred  	%p2220, %p2217, %p2219;
	setp.lt.u64 	%p2221, %rd7225, %rd658;
	setp.eq.s64 	%p2222, %rd7225, %rd658;
	and.pred  	%p2223, %p2222, %p2220;
	or.pred  	%p91, %p2221, %p2223;
	setp.lt.u64 	%p2224, %rd7226, %rd660;
	mov.pred 	%p3559, 0;
	@%p2224 bra 	$L__BB4_157;
	not.pred 	%p2225, %p91;
	setp.ne.s64 	%p2226, %rd7226, %rd660;
	or.pred  	%p3559, %p2226, %p2225;
$L__BB4_157:
	ld.const.u64 	%rd680, [SECP256K1_P];
	selp.b64 	%rd4813, %rd680, 0, %p3559;
	sub.s64 	%rd4814, %rd7223, %rd4813;
	setp.lt.u64 	%p2227, %rd7223, %rd680;
	selp.u64 	%rd4815, 1, 0, %p2227;
	ld.const.u64 	%rd681, [SECP256K1_P+8];
	add.s64 	%rd4816, %rd681, %rd4815;
	selp.b64 	%rd4817, %rd4816, 0, %p3559;
	sub.s64 	%rd4818, %rd7224, %rd4817;
	setp.lt.u64 	%p2228, %rd7224, %rd681;
	setp.eq.s64 	%p2229, %rd7224, %rd681;
	and.pred  	%p2230, %p2227, %p2229;
	or.pred  	%p2232, %p2228, %p2230;
	selp.u64 	%rd4819, 1, 0, %p2232;
	ld.const.u64 	%rd682, [SECP256K1_P+16];
	add.s64 	%rd4820, %rd682, %rd4819;
	selp.b64 	%rd4821, %rd4820, 0, %p3559;
	sub.s64 	%rd4822, %rd7225, %rd4821;
	selp.u64 	%rd4823, 1, 0, %p91;
	ld.const.u64 	%rd683, [SECP256K1_P+24];
	add.s64 	%rd4824, %rd683, %rd4823;
	selp.b64 	%rd4825, %rd4824, 0, %p3559;
	sub.s64 	%rd4826, %rd7226, %rd4825;
	mul.hi.u64 	%rd4827, %rd4814, %rd608;
	mul.lo.s64 	%rd4828, %rd609, %rd4814;
	mul.hi.u64 	%rd4829, %rd4814, %rd609;
	add.s64 	%rd4830, %rd4828, %rd4827;
	setp.lt.u64 	%p2233, %rd4830, %rd4828;
	selp.u64 	%rd4831, 1, 0, %p2233;
	add.s64 	%rd4832, %rd4829, %rd4831;
	mul.lo.s64 	%rd4833, %rd610, %rd4814;
	mul.hi.u64 	%rd4834, %rd4814, %rd610;
	add.s64 	%rd4835, %rd4833, %rd4832;
	setp.lt.u64 	%p2234, %rd4835, %rd4833;
	selp.u64 	%rd4836, 1, 0, %p2234;
	add.s64 	%rd4837, %rd4834, %rd4836;
	mul.lo.s64 	%rd4838, %rd611, %rd4814;
	mul.hi.u64 	%rd4839, %rd4814, %rd611;
	add.s64 	%rd4840, %rd4838, %rd4837;
	setp.lt.u64 	%p2235, %rd4840, %rd4838;
	selp.u64 	%rd4841, 1, 0, %p2235;
	add.s64 	%rd4842, %rd4839, %rd4841;
	mul.lo.s64 	%rd4843, %rd608, %rd4818;
	mul.hi.u64 	%rd4844, %rd4818, %rd608;
	add.s64 	%rd4845, %rd4843, %rd4830;
	setp.lt.u64 	%p2236, %rd4845, %rd4843;
	selp.u64 	%rd4846, 1, 0, %p2236;
	add.s64 	%rd4847, %rd4844, %rd4846;
	mul.lo.s64 	%rd4848, %rd609, %rd4818;
	mul.hi.u64 	%rd4849, %rd4818, %rd609;
	add.s64 	%rd4850, %rd4848, %rd4835;
	setp.lt.u64 	%p2237, %rd4850, %rd4848;
	selp.u64 	%rd4851, 1, 0, %p2237;
	add.s64 	%rd4852, %rd4850, %rd4847;
	setp.lt.u64 	%p2238, %rd4852, %rd4850;
	selp.u64 	%rd4853, 1, 0, %p2238;
	add.s64 	%rd4854, %rd4849, %rd4851;
	add.s64 	%rd4855, %rd4854, %rd4853;
	mul.lo.s64 	%rd4856, %rd610, %rd4818;
	mul.hi.u64 	%rd4857, %rd4818, %rd610;
	add.s64 	%rd4858, %rd4856, %rd4840;
	setp.lt.u64 	%p2239, %rd4858, %rd4856;
	selp.u64 	%rd4859, 1, 0, %p2239;
	add.s64 	%rd4860, %rd4858, %rd4855;
	setp.lt.u64 	%p2240, %rd4860, %rd4858;
	selp.u64 	%rd4861, 1, 0, %p2240;
	add.s64 	%rd4862, %rd4857, %rd4859;
	add.s64 	%rd4863, %rd4862, %rd4861;
	mul.lo.s64 	%rd4864, %rd611, %rd4818;
	mul.hi.u64 	%rd4865, %rd4818, %rd611;
	add.s64 	%rd4866, %rd4864, %rd4842;
	setp.lt.u64 	%p2241, %rd4866, %rd4864;
	selp.u64 	%rd4867, 1, 0, %p2241;
	add.s64 	%rd4868, %rd4866, %rd4863;
	setp.lt.u64 	%p2242, %rd4868, %rd4866;
	selp.u64 	%rd4869, 1, 0, %p2242;
	add.s64 	%rd4870, %rd4865, %rd4867;
	add.s64 	%rd4871, %rd4870, %rd4869;
	mul.lo.s64 	%rd4872, %rd608, %rd4822;
	mul.hi.u64 	%rd4873, %rd4822, %rd608;
	add.s64 	%rd4874, %rd4872, %rd4852;
	setp.lt.u64 	%p2243, %rd4874, %rd4872;
	selp.u64 	%rd4875, 1, 0, %p2243;
	add.s64 	%rd4876, %rd4873, %rd4875;
	mul.lo.s64 	%rd4877, %rd609, %rd4822;
	mul.hi.u64 	%rd4878, %rd4822, %rd609;
	add.s64 	%rd4879, %rd4877, %rd4860;
	setp.lt.u64 	%p2244, %rd4879, %rd4877;
	selp.u64 	%rd4880, 1, 0, %p2244;
	add.s64 	%rd4881, %rd4879, %rd4876;
	setp.lt.u64 	%p2245, %rd4881, %rd4879;
	selp.u64 	%rd4882, 1, 0, %p2245;
	add.s64 	%rd4883, %rd4878, %rd4880;
	add.s64 	%rd4884, %rd4883, %rd4882;
	mul.lo.s64 	%rd4885, %rd610, %rd4822;
	mul.hi.u64 	%rd4886, %rd4822, %rd610;
	add.s64 	%rd4887, %rd4885, %rd4868;
	setp.lt.u64 	%p2246, %rd4887, %rd4885;
	selp.u64 	%rd4888, 1, 0, %p2246;
	add.s64 	%rd4889, %rd4887, %rd4884;
	setp.lt.u64 	%p2247, %rd4889, %rd4887;
	selp.u64 	%rd4890, 1, 0, %p2247;
	add.s64 	%rd4891, %rd4886, %rd4888;
	add.s64 	%rd4892, %rd4891, %rd4890;
	mul.lo.s64 	%rd4893, %rd611, %rd4822;
	mul.hi.u64 	%rd4894, %rd4822, %rd611;
	add.s64 	%rd4895, %rd4893, %rd4871;
	setp.lt.u64 	%p2248, %rd4895, %rd4893;
	selp.u64 	%rd4896, 1, 0, %p2248;
	add.s64 	%rd4897, %rd4895, %rd4892;
	setp.lt.u64 	%p2249, %rd4897, %rd4895;
	selp.u64 	%rd4898, 1, 0, %p2249;
	add.s64 	%rd4899, %rd4894, %rd4896;
	add.s64 	%rd4900, %rd4899, %rd4898;
	mul.lo.s64 	%rd4901, %rd608, %rd4826;
	mul.hi.u64 	%rd4902, %rd4826, %rd608;
	add.s64 	%rd4903, %rd4901, %rd4881;
	setp.lt.u64 	%p2250, %rd4903, %rd4901;
	selp.u64 	%rd4904, 1, 0, %p2250;
	add.s64 	%rd4905, %rd4902, %rd4904;
	mul.lo.s64 	%rd4906, %rd609, %rd4826;
	mul.hi.u64 	%rd4907, %rd4826, %rd609;
	add.s64 	%rd4908, %rd4906, %rd4889;
	setp.lt.u64 	%p2251, %rd4908, %rd4906;
	selp.u64 	%rd4909, 1, 0, %p2251;
	add.s64 	%rd4910, %rd4908, %rd4905;
	setp.lt.u64 	%p2252, %rd4910, %rd4908;
	selp.u64 	%rd4911, 1, 0, %p2252;
	add.s64 	%rd4912, %rd4907, %rd4909;
	add.s64 	%rd4913, %rd4912, %rd4911;
	mul.lo.s64 	%rd4914, %rd610, %rd4826;
	mul.hi.u64 	%rd4915, %rd4826, %rd610;
	add.s64 	%rd4916, %rd4914, %rd4897;
	setp.lt.u64 	%p2253, %rd4916, %rd4914;
	selp.u64 	%rd4917, 1, 0, %p2253;
	add.s64 	%rd4918, %rd4916, %rd4913;
	setp.lt.u64 	%p2254, %rd4918, %rd4916;
	selp.u64 	%rd4919, 1, 0, %p2254;
	add.s64 	%rd4920, %rd4915, %rd4917;
	add.s64 	%rd4921, %rd4920, %rd4919;
	mul.lo.s64 	%rd4922, %rd611, %rd4826;
	mul.hi.u64 	%rd4923, %rd4826, %rd611;
	add.s64 	%rd4924, %rd4922, %rd4900;
	setp.lt.u64 	%p2255, %rd4924, %rd4922;
	selp.u64 	%rd4925, 1, 0, %p2255;
	add.s64 	%rd4926, %rd4924, %rd4921;
	setp.lt.u64 	%p2256, %rd4926, %rd4924;
	selp.u64 	%rd4927, 1, 0, %p2256;
	add.s64 	%rd4928, %rd4923, %rd4925;
	add.s64 	%rd4929, %rd4928, %rd4927;
	mov.b64 	%rd4930, 977;
	mul.hi.u64 	%rd4931, %rd4910, %rd4930;
	mul.lo.s64 	%rd4932, %rd4918, 977;
	mul.hi.u64 	%rd4933, %rd4918, %rd4930;
	add.s64 	%rd4934, %rd4932, %rd4931;
	setp.lt.u64 	%p2257, %rd4934, %rd4932;
	selp.u64 	%rd4935, 1, 0, %p2257;
	add.s64 	%rd4936, %rd4933, %rd4935;
	mul.lo.s64 	%rd4937, %rd4926, 977;
	mul.hi.u64 	%rd4938, %rd4926, %rd4930;
	add.s64 	%rd4939, %rd4937, %rd4936;
	setp.lt.u64 	%p2258, %rd4939, %rd4937;
	selp.u64 	%rd4940, 1, 0, %p2258;
	add.s64 	%rd4941, %rd4938, %rd4940;
	mul.lo.s64 	%rd4942, %rd4929, 977;
	mul.hi.u64 	%rd4943, %rd4929, %rd4930;
	add.s64 	%rd4944, %rd4942, %rd4941;
	setp.lt.u64 	%p2259, %rd4944, %rd4942;
	selp.u64 	%rd4945, 1, 0, %p2259;
	add.s64 	%rd4946, %rd4943, %rd4945;
	shl.b64 	%rd4947, %rd4910, 32;
	mov.b64 	{%r276, %r277}, %rd4910;
	mov.b64 	{%r278, %r279}, %rd4918;
	mov.b64 	%rd4948, {%r277, %r278};
	mov.b64 	{%r280, %r281}, %rd4926;
	mov.b64 	%rd4949, {%r279, %r280};
	mov.b64 	{%r282, %r283}, %rd4929;
	mov.b64 	%rd4950, {%r281, %r282};
	shr.u64 	%rd4951, %rd4929, 32;
	mad.lo.s64 	%rd4952, %rd4910, 977, %rd4947;
	setp.lt.u64 	%p2260, %rd4952, %rd4947;
	selp.u64 	%rd4953, 1, 0, %p2260;
	add.s64 	%rd4954, %rd4948, %rd4953;
	add.s64 	%rd4955, %rd4954, %rd4934;
	setp.lt.u64 	%p2261, %rd4955, %rd4948;
	setp.eq.s64 	%p2262, %rd4955, %rd4948;
	and.pred  	%p2263, %p2260, %p2262;
	or.pred  	%p2264, %p2261, %p2263;
	selp.u64 	%rd4956, 1, 0, %p2264;
	add.s64 	%rd4957, %rd4949, %rd4956;
	add.s64 	%rd4958, %rd4957, %rd4939;
	setp.lt.u64 	%p2265, %rd4958, %rd4949;
	setp.eq.s64 	%p2266, %rd4958, %rd4949;
	and.pred  	%p2267, %p2264, %p2266;
	or.pred  	%p2268, %p2265, %p2267;
	selp.u64 	%rd4959, 1, 0, %p2268;
	add.s64 	%rd4960, %rd4950, %rd4959;
	add.s64 	%rd4961, %rd4960, %rd4944;
	setp.lt.u64 	%p2269, %rd4961, %rd4950;
	setp.eq.s64 	%p2270, %rd4961, %rd4950;
	and.pred  	%p2271, %p2268, %p2270;
	or.pred  	%p2272, %p2269, %p2271;
	selp.u64 	%rd4962, 1, 0, %p2272;
	add.s64 	%rd4963, %rd4951, %rd4962;
	add.s64 	%rd4964, %rd4963, %rd4946;
	mad.lo.s64 	%rd7232, %rd608, %rd4814, %rd4952;
	setp.lt.u64 	%p2273, %rd7232, %rd4952;
	selp.u64 	%rd4965, 1, 0, %p2273;
	add.s64 	%rd4966, %rd4955, %rd4845;
	add.s64 	%rd7233, %rd4966, %rd4965;
	setp.lt.u64 	%p2274, %rd7233, %rd4845;
	setp.eq.s64 	%p2275, %rd7233, %rd4845;
	and.pred  	%p2276, %p2273, %p2275;
	or.pred  	%p2277, %p2274, %p2276;
	selp.u64 	%rd4967, 1, 0, %p2277;
	add.s64 	%rd4968, %rd4958, %rd4874;
	add.s64 	%rd7234, %rd4968, %rd4967;
	setp.lt.u64 	%p2278, %rd7234, %rd4874;
	setp.eq.s64 	%p2279, %rd7234, %rd4874;
	and.pred  	%p2280, %p2277, %p2279;
	or.pred  	%p2281, %p2278, %p2280;
	selp.u64 	%rd4969, 1, 0, %p2281;
	add.s64 	%rd4970, %rd4961, %rd4903;
	add.s64 	%rd7235, %rd4970, %rd4969;
	setp.lt.u64 	%p2282, %rd7235, %rd4903;
	setp.eq.s64 	%p2283, %rd7235, %rd4903;
	and.pred  	%p2284, %p2281, %p2283;
	or.pred  	%p2285, %p2282, %p2284;
	selp.u64 	%rd4971, 1, 0, %p2285;
	add.s64 	%rd7227, %rd4964, %rd4971;
	setp.eq.s64 	%p2286, %rd7227, 0;
	@%p2286 bra 	$L__BB4_160;
	mov.u64 	%rd7228, %rd7235;
	mov.u64 	%rd7229, %rd7234;
	mov.u64 	%rd7230, %rd7233;
$L__BB4_159:
	mul.lo.s64 	%rd4973, %rd7227, 977;
	shl.b64 	%rd4974, %rd7227, 32;
	add.s64 	%rd7232, %rd4973, %rd7232;
	setp.lt.u64 	%p2287, %rd7232, %rd4973;
	selp.u64 	%rd4975, 1, 0, %p2287;
	add.s64 	%rd4976, %rd4974, %rd7230;
	add.s64 	%rd7233, %rd4976, %rd4975;
	setp.lt.u64 	%p2288, %rd7233, %rd7230;
	setp.eq.s64 	%p2289, %rd7233, %rd7230;
	and.pred  	%p2290, %p2287, %p2289;
	or.pred  	%p2291, %p2288, %p2290;
	selp.u64 	%rd4977, 1, 0, %p2291;
	add.s64 	%rd7234, %rd7229, %rd4977;
	setp.lt.u64 	%p2292, %rd7234, %rd7229;
	selp.u64 	%rd4978, 1, 0, %p2292;
	add.s64 	%rd7235, %rd7228, %rd4978;
	setp.lt.u64 	%p2293, %rd7235, %rd7228;
	mov.b64 	%rd7227, 1;
	mov.u64 	%rd7228, %rd7235;
	mov.u64 	%rd7229, %rd7234;
	mov.u64 	%rd7230, %rd7233;
	@%p2293 bra 	$L__BB4_159;
$L__BB4_160:
	setp.lt.u64 	%p2295, %rd7232, %rd680;
	setp.lt.u64 	%p2296, %rd7233, %rd681;
	setp.eq.s64 	%p2297, %rd7233, %rd681;
	and.pred  	%p2298, %p2295, %p2297;
	or.pred  	%p2299, %p2296, %p2298;
	setp.lt.u64 	%p2300, %rd7234, %rd682;
	setp.eq.s64 	%p2301, %rd7234, %rd682;
	and.pred  	%p2302, %p2301, %p2299;
	or.pred  	%p94, %p2300, %p2302;
	setp.lt.u64 	%p2303, %rd7235, %rd683;
	mov.pred 	%p3560, 0;
	@%p2303 bra 	$L__BB4_162;
	not.pred 	%p2304, %p94;
	setp.ne.s64 	%p2305, %rd7235, %rd683;
	or.pred  	%p3560, %p2305, %p2304;
$L__BB4_162:
	ld.const.u64 	%rd4979, [SECP256K1_P];
	selp.b64 	%rd4980, %rd4979, 0, %p3560;
	sub.s64 	%rd702, %rd7232, %rd4980;
	setp.lt.u64 	%p2306, %rd7232, %rd4979;
	selp.u64 	%rd4981, 1, 0, %p2306;
	ld.const.u64 	%rd4982, [SECP256K1_P+8];
	add.s64 	%rd4983, %rd4982, %rd4981;
	selp.b64 	%rd4984, %rd4983, 0, %p3560;
	sub.s64 	%rd703, %rd7233, %rd4984;
	setp.lt.u64 	%p2307, %rd7233, %rd4982;
	setp.eq.s64 	%p2308, %rd7233, %rd4982;
	and.pred  	%p2309, %p2306, %p2308;
	or.pred  	%p2311, %p2307, %p2309;
	selp.u64 	%rd4985, 1, 0, %p2311;
	ld.const.u64 	%rd4986, [SECP256K1_P+16];
	add.s64 	%rd4987, %rd4986, %rd4985;
	selp.b64 	%rd4988, %rd4987, 0, %p3560;
	sub.s64 	%rd704, %rd7234, %rd4988;
	selp.u64 	%rd4989, 1, 0, %p94;
	ld.const.u64 	%rd4990, [SECP256K1_P+24];
	add.s64 	%rd4991, %rd4990, %rd4989;
	selp.b64 	%rd4992, %rd4991, 0, %p3560;
	sub.s64 	%rd705, %rd7235, %rd4992;
	mov.u32 	%r284, %tid.x;
	mov.u32 	%r285, shared;
	mad.lo.s32 	%r286, %r284, 96, %r285;
	shr.u32 	%r287, %r434, 1;
	mad.lo.s32 	%r288, %r287, 96, %r286;
	ld.shared.v2.u64 	{%rd4993, %rd4994}, [%r288+32];
	mul.hi.u64 	%rd4995, %rd4993, %rd7361;
	mul.lo.s64 	%rd4996, %rd7360, %rd4993;
	mul.hi.u64 	%rd4997, %rd4993, %rd7360;
	add.s64 	%rd4998, %rd4996, %rd4995;
	setp.lt.u64 	%p2312, %rd4998, %rd4996;
	selp.u64 	%rd4999, 1, 0, %p2312;
	add.s64 	%rd5000, %rd4997, %rd4999;
	mul.lo.s64 	%rd5001, %rd7359, %rd4993;
	mul.hi.u64 	%rd5002, %rd4993, %rd7359;
	add.s64 	%rd5003, %rd5001, %rd5000;
	setp.lt.u64 	%p2313, %rd5003, %rd5001;
	selp.u64 	%rd5004, 1, 0, %p2313;
	add.s64 	%rd5005, %rd5002, %rd5004;
	mul.lo.s64 	%rd5006, %rd7358, %rd4993;
	mul.hi.u64 	%rd5007, %rd4993, %rd7358;
	add.s64 	%rd5008, %rd5006, %rd5005;
	setp.lt.u64 	%p2314, %rd5008, %rd5006;
	selp.u64 	%rd5009, 1, 0, %p2314;
	add.s64 	%rd5010, %rd5007, %rd5009;
	mul.lo.s64 	%rd5011, %rd7361, %rd4994;
	mul.hi.u64 	%rd5012, %rd4994, %rd7361;
	add.s64 	%rd5013, %rd5011, %rd4998;
	setp.lt.u64 	%p2315, %rd5013, %rd5011;
	selp.u64 	%rd5014, 1, 0, %p2315;
	add.s64 	%rd5015, %rd5012, %rd5014;
	mul.lo.s64 	%rd5016, %rd7360, %rd4994;
	mul.hi.u64 	%rd5017, %rd4994, %rd7360;
	add.s64 	%rd5018, %rd5016, %rd5003;
	setp.lt.u64 	%p2316, %rd5018, %rd5016;
	selp.u64 	%rd5019, 1, 0, %p2316;
	add.s64 	%rd5020, %rd5018, %rd5015;
	setp.lt.u64 	%p2317, %rd5020, %rd5018;
	selp.u64 	%rd5021, 1, 0, %p2317;
	add.s64 	%rd5022, %rd5017, %rd5019;
	add.s64 	%rd5023, %rd5022, %rd5021;
	mul.lo.s64 	%rd5024, %rd7359, %rd4994;
	mul.hi.u64 	%rd5025, %rd4994, %rd7359;
	add.s64 	%rd5026, %rd5024, %rd5008;
	setp.lt.u64 	%p2318, %rd5026, %rd5024;
	selp.u64 	%rd5027, 1, 0, %p2318;
	add.s64 	%rd5028, %rd5026, %rd5023;
	setp.lt.u64 	%p2319, %rd5028, %rd5026;
	selp.u64 	%rd5029, 1, 0, %p2319;
	add.s64 	%rd5030, %rd5025, %rd5027;
	add.s64 	%rd5031, %rd5030, %rd5029;
	mul.lo.s64 	%rd5032, %rd7358, %rd4994;
	mul.hi.u64 	%rd5033, %rd4994, %rd7358;
	add.s64 	%rd5034, %rd5032, %rd5010;
	setp.lt.u64 	%p2320, %rd5034, %rd5032;
	selp.u64 	%rd5035, 1, 0, %p2320;
	add.s64 	%rd5036, %rd5034, %rd5031;
	setp.lt.u64 	%p2321, %rd5036, %rd5034;
	selp.u64 	%rd5037, 1, 0, %p2321;
	add.s64 	%rd5038, %rd5033, %rd5035;
	add.s64 	%rd5039, %rd5038, %rd5037;
	ld.shared.v2.u64 	{%rd5040, %rd5041}, [%r288+48];
	mul.lo.s64 	%rd5042, %rd7361, %rd5040;
	mul.hi.u64 	%rd5043, %rd5040, %rd7361;
	add.s64 	%rd5044, %rd5042, %rd5020;
	setp.lt.u64 	%p2322, %rd5044, %rd5042;
	selp.u64 	%rd5045, 1, 0, %p2322;
	add.s64 	%rd5046, %rd5043, %rd5045;
	mul.lo.s64 	%rd5047, %rd7360, %rd5040;
	mul.hi.u64 	%rd5048, %rd5040, %rd7360;
	add.s64 	%rd5049, %rd5047, %rd5028;
	setp.lt.u64 	%p2323, %rd5049, %rd5047;
	selp.u64 	%rd5050, 1, 0, %p2323;
	add.s64 	%rd5051, %rd5049, %rd5046;
	setp.lt.u64 	%p2324, %rd5051, %rd5049;
	selp.u64 	%rd5052, 1, 0, %p2324;
	add.s64 	%rd5053, %rd5048, %rd5050;
	add.s64 	%rd5054, %rd5053, %rd5052;
	mul.lo.s64 	%rd5055, %rd7359, %rd5040;
	mul.hi.u64 	%rd5056, %rd5040, %rd7359;
	add.s64 	%rd5057, %rd5055, %rd5036;
	setp.lt.u64 	%p2325, %rd5057, %rd5055;
	selp.u64 	%rd5058, 1, 0, %p2325;
	add.s64 	%rd5059, %rd5057, %rd5054;
	setp.lt.u64 	%p2326, %rd5059, %rd5057;
	selp.u64 	%rd5060, 1, 0, %p2326;
	add.s64 	%rd5061, %rd5056, %rd5058;
	add.s64 	%rd5062, %rd5061, %rd5060;
	mul.lo.s64 	%rd5063, %rd7358, %rd5040;
	mul.hi.u64 	%rd5064, %rd5040, %rd7358;
	add.s64 	%rd5065, %rd5063, %rd5039;
	setp.lt.u64 	%p2327, %rd5065, %rd5063;
	selp.u64 	%rd5066, 1, 0, %p2327;
	add.s64 	%rd5067, %rd5065, %rd5062;
	setp.lt.u64 	%p2328, %rd5067, %rd5065;
	selp.u64 	%rd5068, 1, 0, %p2328;
	add.s64 	%rd5069, %rd5064, %rd5066;
	add.s64 	%rd5070, %rd5069, %rd5068;
	mul.lo.s64 	%rd5071, %rd7361, %rd5041;
	mul.hi.u64 	%rd5072, %rd5041, %rd7361;
	add.s64 	%rd5073, %rd5071, %rd5051;
	setp.lt.u64 	%p2329, %rd5073, %rd5071;
	selp.u64 	%rd5074, 1, 0, %p2329;
	add.s64 	%rd5075, %rd5072, %rd5074;
	mul.lo.s64 	%rd5076, %rd7360, %rd5041;
	mul.hi.u64 	%rd5077, %rd5041, %rd7360;
	add.s64 	%rd5078, %rd5076, %rd5059;
	setp.lt.u64 	%p2330, %rd5078, %rd5076;
	selp.u64 	%rd5079, 1, 0, %p2330;
	add.s64 	%rd5080, %rd5078, %rd5075;
	setp.lt.u64 	%p2331, %rd5080, %rd5078;
	selp.u64 	%rd5081, 1, 0, %p2331;
	add.s64 	%rd5082, %rd5077, %rd5079;
	add.s64 	%rd5083, %rd5082, %rd5081;
	mul.lo.s64 	%rd5084, %rd7359, %rd5041;
	mul.hi.u64 	%rd5085, %rd5041, %rd7359;
	add.s64 	%rd5086, %rd5084, %rd5067;
	setp.lt.u64 	%p2332, %rd5086, %rd5084;
	selp.u64 	%rd5087, 1, 0, %p2332;
	add.s64 	%rd5088, %rd5086, %rd5083;
	setp.lt.u64 	%p2333, %rd5088, %rd5086;
	selp.u64 	%rd5089, 1, 0, %p2333;
	add.s64 	%rd5090, %rd5085, %rd5087;
	add.s64 	%rd5091, %rd5090, %rd5089;
	mul.lo.s64 	%rd5092, %rd7358, %rd5041;
	mul.hi.u64 	%rd5093, %rd5041, %rd7358;
	add.s64 	%rd5094, %rd5092, %rd5070;
	setp.lt.u64 	%p2334, %rd5094, %rd5092;
	selp.u64 	%rd5095, 1, 0, %p2334;
	add.s64 	%rd5096, %rd5094, %rd5091;
	setp.lt.u64 	%p2335, %rd5096, %rd5094;
	selp.u64 	%rd5097, 1, 0, %p2335;
	add.s64 	%rd5098, %rd5093, %rd5095;
	add.s64 	%rd5099, %rd5098, %rd5097;
	mov.b64 	%rd5100, 977;
	mul.hi.u64 	%rd5101, %rd5080, %rd5100;
	mul.lo.s64 	%rd5102, %rd5088, 977;
	mul.hi.u64 	%rd5103, %rd5088, %rd5100;
	add.s64 	%rd5104, %rd5102, %rd5101;
	setp.lt.u64 	%p2336, %rd5104, %rd5102;
	selp.u64 	%rd5105, 1, 0, %p2336;
	add.s64 	%rd5106, %rd5103, %rd5105;
	mul.lo.s64 	%rd5107, %rd5096, 977;
	mul.hi.u64 	%rd5108, %rd5096, %rd5100;
	add.s64 	%rd5109, %rd5107, %rd5106;
	setp.lt.u64 	%p2337, %rd5109, %rd5107;
	selp.u64 	%rd5110, 1, 0, %p2337;
	add.s64 	%rd5111, %rd5108, %rd5110;
	mul.lo.s64 	%rd5112, %rd5099, 977;
	mul.hi.u64 	%rd5113, %rd5099, %rd5100;
	add.s64 	%rd5114, %rd5112, %rd5111;
	setp.lt.u64 	%p2338, %rd5114, %rd5112;
	selp.u64 	%rd5115, 1, 0, %p2338;
	add.s64 	%rd5116, %rd5113, %rd5115;
	shl.b64 	%rd5117, %rd5080, 32;
	mov.b64 	{%r289, %r290}, %rd5080;
	mov.b64 	{%r291, %r292}, %rd5088;
	mov.b64 	%rd5118, {%r290, %r291};
	mov.b64 	{%r293, %r294}, %rd5096;
	mov.b64 	%rd5119, {%r292, %r293};
	mov.b64 	{%r295, %r296}, %rd5099;
	mov.b64 	%rd5120, {%r294, %r295};
	shr.u64 	%rd5121, %rd5099, 32;
	mad.lo.s64 	%rd5122, %rd5080, 977, %rd5117;
	setp.lt.u64 	%p2339, %rd5122, %rd5117;
	selp.u64 	%rd5123, 1, 0, %p2339;
	add.s64 	%rd5124, %rd5118, %rd5123;
	add.s64 	%rd5125, %rd5124, %rd5104;
	setp.lt.u64 	%p2340, %rd5125, %rd5118;
	setp.eq.s64 	%p2341, %rd5125, %rd5118;
	and.pred  	%p2342, %p2339, %p2341;
	or.pred  	%p2343, %p2340, %p2342;
	selp.u64 	%rd5126, 1, 0, %p2343;
	add.s64 	%rd5127, %rd5119, %rd5126;
	add.s64 	%rd5128, %rd5127, %rd5109;
	setp.lt.u64 	%p2344, %rd5128, %rd5119;
	setp.eq.s64 	%p2345, %rd5128, %rd5119;
	and.pred  	%p2346, %p2343, %p2345;
	or.pred  	%p2347, %p2344, %p2346;
	selp.u64 	%rd5129, 1, 0, %p2347;
	add.s64 	%rd5130, %rd5120, %rd5129;
	add.s64 	%rd5131, %rd5130, %rd5114;
	setp.lt.u64 	%p2348, %rd5131, %rd5120;
	setp.eq.s64 	%p2349, %rd5131, %rd5120;
	and.pred  	%p2350, %p2347, %p2349;
	or.pred  	%p2351, %p2348, %p2350;
	selp.u64 	%rd5132, 1, 0, %p2351;
	add.s64 	%rd5133, %rd5121, %rd5132;
	add.s64 	%rd5134, %rd5133, %rd5116;
	mad.lo.s64 	%rd7241, %rd7361, %rd4993, %rd5122;
	setp.lt.u64 	%p2352, %rd7241, %rd5122;
	selp.u64 	%rd5135, 1, 0, %p2352;
	add.s64 	%rd5136, %rd5125, %rd5013;
	add.s64 	%rd7242, %rd5136, %rd5135;
	setp.lt.u64 	%p2353, %rd7242, %rd5013;
	setp.eq.s64 	%p2354, %rd7242, %rd5013;
	and.pred  	%p2355, %p2352, %p2354;
	or.pred  	%p2356, %p2353, %p2355;
	selp.u64 	%rd5137, 1, 0, %p2356;
	add.s64 	%rd5138, %rd5128, %rd5044;
	add.s64 	%rd7243, %rd5138, %rd5137;
	setp.lt.u64 	%p2357, %rd7243, %rd5044;
	setp.eq.s64 	%p2358, %rd7243, %rd5044;
	and.pred  	%p2359, %p2356, %p2358;
	or.pred  	%p2360, %p2357, %p2359;
	selp.u64 	%rd5139, 1, 0, %p2360;
	add.s64 	%rd5140, %rd5131, %rd5073;
	add.s64 	%rd7244, %rd5140, %rd5139;
	setp.lt.u64 	%p2361, %rd7244, %rd5073;
	setp.eq.s64 	%p2362, %rd7244, %rd5073;
	and.pred  	%p2363, %p2360, %p2362;
	or.pred  	%p2364, %p2361, %p2363;
	selp.u64 	%rd5141, 1, 0, %p2364;
	add.s64 	%rd7236, %rd5134, %rd5141;
	setp.eq.s64 	%p2365, %rd7236, 0;
	@%p2365 bra 	$L__BB4_165;
	mov.u64 	%rd7237, %rd7244;
	mov.u64 	%rd7238, %rd7243;
	mov.u64 	%rd7239, %rd7242;
$L__BB4_164:
	mul.lo.s64 	%rd5143, %rd7236, 977;
	shl.b64 	%rd5144, %rd7236, 32;
	add.s64 	%rd7241, %rd5143, %rd7241;
	setp.lt.u64 	%p2366, %rd7241, %rd5143;
	selp.u64 	%rd5145, 1, 0, %p2366;
	add.s64 	%rd5146, %rd5144, %rd7239;
	add.s64 	%rd7242, %rd5146, %rd5145;
	setp.lt.u64 	%p2367, %rd7242, %rd7239;
	setp.eq.s64 	%p2368, %rd7242, %rd7239;
	and.pred  	%p2369, %p2366, %p2368;
	or.pred  	%p2370, %p2367, %p2369;
	selp.u64 	%rd5147, 1, 0, %p2370;
	add.s64 	%rd7243, %rd7238, %rd5147;
	setp.lt.u64 	%p2371, %rd7243, %rd7238;
	selp.u64 	%rd5148, 1, 0, %p2371;
	add.s64 	%rd7244, %rd7237, %rd5148;
	setp.lt.u64 	%p2372, %rd7244, %rd7237;
	mov.b64 	%rd7236, 1;
	mov.u64 	%rd7237, %rd7244;
	mov.u64 	%rd7238, %rd7243;
	mov.u64 	%rd7239, %rd7242;
	@%p2372 bra 	$L__BB4_164;
$L__BB4_165:
	setp.lt.u64 	%p2374, %rd7241, %rd4979;
	setp.lt.u64 	%p2375, %rd7242, %rd4982;
	setp.eq.s64 	%p2376, %rd7242, %rd4982;
	and.pred  	%p2377, %p2374, %p2376;
	or.pred  	%p2379, %p2375, %p2377;
	setp.lt.u64 	%p2380, %rd7243, %rd4986;
	setp.eq.s64 	%p2381, %rd7243, %rd4986;
	and.pred  	%p2382, %p2381, %p2379;
	or.pred  	%p97, %p2380, %p2382;
	ld.const.u64 	%rd724, [SECP256K1_P+24];
	setp.lt.u64 	%p2384, %rd7244, %rd724;
	mov.pred 	%p3561, 0;
	@%p2384 bra 	$L__BB4_167;
	not.pred 	%p2385, %p97;
	setp.ne.s64 	%p2386, %rd7244, %rd724;
	or.pred  	%p3561, %p2386, %p2385;
$L__BB4_167:
	ld.const.u64 	%rd5152, [SECP256K1_P];
	selp.b64 	%rd5153, %rd5152, 0, %p3561;
	sub.s64 	%rd5154, %rd7241, %rd5153;
	setp.lt.u64 	%p2387, %rd7241, %rd5152;
	selp.u64 	%rd5155, 1, 0, %p2387;
	ld.const.u64 	%rd5156, [SECP256K1_P+8];
	add.s64 	%rd5157, %rd5156, %rd5155;
	selp.b64 	%rd5158, %rd5157, 0, %p3561;
	sub.s64 	%rd5159, %rd7242, %rd5158;
	setp.lt.u64 	%p2388, %rd7242, %rd5156;
	setp.eq.s64 	%p2389, %rd7242, %rd5156;
	and.pred  	%p2390, %p2387, %p2389;
	or.pred  	%p2392, %p2388, %p2390;
	selp.u64 	%rd5160, 1, 0, %p2392;
	ld.const.u64 	%rd5161, [SECP256K1_P+16];
	add.s64 	%rd5162, %rd5161, %rd5160;
	selp.b64 	%rd5163, %rd5162, 0, %p3561;
	sub.s64 	%rd5164, %rd7243, %rd5163;
	selp.u64 	%rd5165, 1, 0, %p97;
	ld.const.u64 	%rd5166, [SECP256K1_P+24];
	add.s64 	%rd5167, %rd5166, %rd5165;
	selp.b64 	%rd5168, %rd5167, 0, %p3561;
	sub.s64 	%rd5169, %rd7244, %rd5168;
	mul.hi.u64 	%rd5170, %rd5154, %rd584;
	mul.lo.s64 	%rd5171, %rd585, %rd5154;
	mul.hi.u64 	%rd5172, %rd5154, %rd585;
	add.s64 	%rd5173, %rd5171, %rd5170;
	setp.lt.u64 	%p2393, %rd5173, %rd5171;
	selp.u64 	%rd5174, 1, 0, %p2393;
	add.s64 	%rd5175, %rd5172, %rd5174;
	mul.lo.s64 	%rd5176, %rd586, %rd5154;
	mul.hi.u64 	%rd5177, %rd5154, %rd586;
	add.s64 	%rd5178, %rd5176, %rd5175;
	setp.lt.u64 	%p2394, %rd5178, %rd5176;
	selp.u64 	%rd5179, 1, 0, %p2394;
	add.s64 	%rd5180, %rd5177, %rd5179;
	mul.lo.s64 	%rd5181, %rd587, %rd5154;
	mul.hi.u64 	%rd5182, %rd5154, %rd587;
	add.s64 	%rd5183, %rd5181, %rd5180;
	setp.lt.u64 	%p2395, %rd5183, %rd5181;
	selp.u64 	%rd5184, 1, 0, %p2395;
	add.s64 	%rd5185, %rd5182, %rd5184;
	mul.lo.s64 	%rd5186, %rd584, %rd5159;
	mul.hi.u64 	%rd5187, %rd5159, %rd584;
	add.s64 	%rd5188, %rd5186, %rd5173;
	setp.lt.u64 	%p2396, %rd5188, %rd5186;
	selp.u64 	%rd5189, 1, 0, %p2396;
	add.s64 	%rd5190, %rd5187, %rd5189;
	mul.lo.s64 	%rd5191, %rd585, %rd5159;
	mul.hi.u64 	%rd5192, %rd5159, %rd585;
	add.s64 	%rd5193, %rd5191, %rd5178;
	setp.lt.u64 	%p2397, %rd5193, %rd5191;
	selp.u64 	%rd5194, 1, 0, %p2397;
	add.s64 	%rd5195, %rd5193, %rd5190;
	setp.lt.u64 	%p2398, %rd5195, %rd5193;
	selp.u64 	%rd5196, 1, 0, %p2398;
	add.s64 	%rd5197, %rd5192, %rd5194;
	add.s64 	%rd5198, %rd5197, %rd5196;
	mul.lo.s64 	%rd5199, %rd586, %rd5159;
	mul.hi.u64 	%rd5200, %rd5159, %rd586;
	add.s64 	%rd5201, %rd5199, %rd5183;
	setp.lt.u64 	%p2399, %rd5201, %rd5199;
	selp.u64 	%rd5202, 1, 0, %p2399;
	add.s64 	%rd5203, %rd5201, %rd5198;
	setp.lt.u64 	%p2400, %rd5203, %rd5201;
	selp.u64 	%rd5204, 1, 0, %p2400;
	add.s64 	%rd5205, %rd5200, %rd5202;
	add.s64 	%rd5206, %rd5205, %rd5204;
	mul.lo.s64 	%rd5207, %rd587, %rd5159;
	mul.hi.u64 	%rd5208, %rd5159, %rd587;
	add.s64 	%rd5209, %rd5207, %rd5185;
	setp.lt.u64 	%p2401, %rd5209, %rd5207;
	selp.u64 	%rd5210, 1, 0, %p2401;
	add.s64 	%rd5211, %rd5209, %rd5206;
	setp.lt.u64 	%p2402, %rd5211, %rd5209;
	selp.u64 	%rd5212, 1, 0, %p2402;
	add.s64 	%rd5213, %rd5208, %rd5210;
	add.s64 	%rd5214, %rd5213, %rd5212;
	mul.lo.s64 	%rd5215, %rd584, %rd5164;
	mul.hi.u64 	%rd5216, %rd5164, %rd584;
	add.s64 	%rd5217, %rd5215, %rd5195;
	setp.lt.u64 	%p2403, %rd5217, %rd5215;
	selp.u64 	%rd5218, 1, 0, %p2403;
	add.s64 	%rd5219, %rd5216, %rd5218;
	mul.lo.s64 	%rd5220, %rd585, %rd5164;
	mul.hi.u64 	%rd5221, %rd5164, %rd585;
	add.s64 	%rd5222, %rd5220, %rd5203;
	setp.lt.u64 	%p2404, %rd5222, %rd5220;
	selp.u64 	%rd5223, 1, 0, %p2404;
	add.s64 	%rd5224, %rd5222, %rd5219;
	setp.lt.u64 	%p2405, %rd5224, %rd5222;
	selp.u64 	%rd5225, 1, 0, %p2405;
	add.s64 	%rd5226, %rd5221, %rd5223;
	add.s64 	%rd5227, %rd5226, %rd5225;
	mul.lo.s64 	%rd5228, %rd586, %rd5164;
	mul.hi.u64 	%rd5229, %rd5164, %rd586;
	add.s64 	%rd5230, %rd5228, %rd5211;
	setp.lt.u64 	%p2406, %rd5230, %rd5228;
	selp.u64 	%rd5231, 1, 0, %p2406;
	add.s64 	%rd5232, %rd5230, %rd5227;
	setp.lt.u64 	%p2407, %rd5232, %rd5230;
	selp.u64 	%rd5233, 1, 0, %p2407;
	add.s64 	%rd5234, %rd5229, %rd5231;
	add.s64 	%rd5235, %rd5234, %rd5233;
	mul.lo.s64 	%rd5236, %rd587, %rd5164;
	mul.hi.u64 	%rd5237, %rd5164, %rd587;
	add.s64 	%rd5238, %rd5236, %rd5214;
	setp.lt.u64 	%p2408, %rd5238, %rd5236;
	selp.u64 	%rd5239, 1, 0, %p2408;
	add.s64 	%rd5240, %rd5238, %rd5235;
	setp.lt.u64 	%p2409, %rd5240, %rd5238;
	selp.u64 	%rd5241, 1, 0, %p2409;
	add.s64 	%rd5242, %rd5237, %rd5239;
	add.s64 	%rd5243, %rd5242, %rd5241;
	mul.lo.s64 	%rd5244, %rd584, %rd5169;
	mul.hi.u64 	%rd5245, %rd5169, %rd584;
	add.s64 	%rd5246, %rd5244, %rd5224;
	setp.lt.u64 	%p2410, %rd5246, %rd5244;
	selp.u64 	%rd5247, 1, 0, %p2410;
	add.s64 	%rd5248, %rd5245, %rd5247;
	mul.lo.s64 	%rd5249, %rd585, %rd5169;
	mul.hi.u64 	%rd5250, %rd5169, %rd585;
	add.s64 	%rd5251, %rd5249, %rd5232;
	setp.lt.u64 	%p2411, %rd5251, %rd5249;
	selp.u64 	%rd5252, 1, 0, %p2411;
	add.s64 	%rd5253, %rd5251, %rd5248;
	setp.lt.u64 	%p2412, %rd5253, %rd5251;
	selp.u64 	%rd5254, 1, 0, %p2412;
	add.s64 	%rd5255, %rd5250, %rd5252;
	add.s64 	%rd5256, %rd5255, %rd5254;
	mul.lo.s64 	%rd5257, %rd586, %rd5169;
	mul.hi.u64 	%rd5258, %rd5169, %rd586;
	add.s64 	%rd5259, %rd5257, %rd5240;
	setp.lt.u64 	%p2413, %rd5259, %rd5257;
	selp.u64 	%rd5260, 1, 0, %p2413;
	add.s64 	%rd5261, %rd5259, %rd5256;
	setp.lt.u64 	%p2414, %rd5261, %rd5259;
	selp.u64 	%rd5262, 1, 0, %p2414;
	add.s64 	%rd5263, %rd5258, %rd5260;
	add.s64 	%rd5264, %rd5263, %rd5262;
	mul.lo.s64 	%rd5265, %rd587, %rd5169;
	mul.hi.u64 	%rd5266, %rd5169, %rd587;
	add.s64 	%rd5267, %rd5265, %rd5243;
	setp.lt.u64 	%p2415, %rd5267, %rd5265;
	selp.u64 	%rd5268, 1, 0, %p2415;
	add.s64 	%rd5269, %rd5267, %rd5264;
	setp.lt.u64 	%p2416, %rd5269, %rd5267;
	selp.u64 	%rd5270, 1, 0, %p2416;
	add.s64 	%rd5271, %rd5266, %rd5268;
	add.s64 	%rd5272, %rd5271, %rd5270;
	mov.b64 	%rd5273, 977;
	mul.hi.u64 	%rd5274, %rd5253, %rd5273;
	mul.lo.s64 	%rd5275, %rd5261, 977;
	mul.hi.u64 	%rd5276, %rd5261, %rd5273;
	add.s64 	%rd5277, %rd5275, %rd5274;
	setp.lt.u64 	%p2417, %rd5277, %rd5275;
	selp.u64 	%rd5278, 1, 0, %p2417;
	add.s64 	%rd5279, %rd5276, %rd5278;
	mul.lo.s64 	%rd5280, %rd5269, 977;
	mul.hi.u64 	%rd5281, %rd5269, %rd5273;
	add.s64 	%rd5282, %rd5280, %rd5279;
	setp.lt.u64 	%p2418, %rd5282, %rd5280;
	selp.u64 	%rd5283, 1, 0, %p2418;
	add.s64 	%rd5284, %rd5281, %rd5283;
	mul.lo.s64 	%rd5285, %rd5272, 977;
	mul.hi.u64 	%rd5286, %rd5272, %rd5273;
	add.s64 	%rd5287, %rd5285, %rd5284;
	setp.lt.u64 	%p2419, %rd5287, %rd5285;
	selp.u64 	%rd5288, 1, 0, %p2419;
	add.s64 	%rd5289, %rd5286, %rd5288;
	shl.b64 	%rd5290, %rd5253, 32;
	mov.b64 	{%r297, %r298}, %rd5253;
	mov.b64 	{%r299, %r300}, %rd5261;
	mov.b64 	%rd5291, {%r298, %r299};
	mov.b64 	{%r301, %r302}, %rd5269;
	mov.b64 	%rd5292, {%r300, %r301};
	mov.b64 	{%r303, %r304}, %rd5272;
	mov.b64 	%rd5293, {%r302, %r303};
	shr.u64 	%rd5294, %rd5272, 32;
	mad.lo.s64 	%rd5295, %rd5253, 977, %rd5290;
	setp.lt.u64 	%p2420, %rd5295, %rd5290;
	selp.u64 	%rd5296, 1, 0, %p2420;
	add.s64 	%rd5297, %rd5291, %rd5296;
	add.s64 	%rd5298, %rd5297, %rd5277;
	setp.lt.u64 	%p2421, %rd5298, %rd5291;
	setp.eq.s64 	%p2422, %rd5298, %rd5291;
	and.pred  	%p2423, %p2420, %p2422;
	or.pred  	%p2424, %p2421, %p2423;
	selp.u64 	%rd5299, 1, 0, %p2424;
	add.s64 	%rd5300, %rd5292, %rd5299;
	add.s64 	%rd5301, %rd5300, %rd5282;
	setp.lt.u64 	%p2425, %rd5301, %rd5292;
	setp.eq.s64 	%p2426, %rd5301, %rd5292;
	and.pred  	%p2427, %p2424, %p2426;
	or.pred  	%p2428, %p2425, %p2427;
	selp.u64 	%rd5302, 1, 0, %p2428;
	add.s64 	%rd5303, %rd5293, %rd5302;
	add.s64 	%rd5304, %rd5303, %rd5287;
	setp.lt.u64 	%p2429, %rd5304, %rd5293;
	setp.eq.s64 	%p2430, %rd5304, %rd5293;
	and.pred  	%p2431, %p2428, %p2430;
	or.pred  	%p2432, %p2429, %p2431;
	selp.u64 	%rd5305, 1, 0, %p2432;
	add.s64 	%rd5306, %rd5294, %rd5305;
	add.s64 	%rd5307, %rd5306, %rd5289;
	mad.lo.s64 	%rd7250, %rd584, %rd5154, %rd5295;
	setp.lt.u64 	%p2433, %rd7250, %rd5295;
	selp.u64 	%rd5308, 1, 0, %p2433;
	add.s64 	%rd5309, %rd5298, %rd5188;
	add.s64 	%rd7251, %rd5309, %rd5308;
	setp.lt.u64 	%p2434, %rd7251, %rd5188;
	setp.eq.s64 	%p2435, %rd7251, %rd5188;
	and.pred  	%p2436, %p2433, %p2435;
	or.pred  	%p2437, %p2434, %p2436;
	selp.u64 	%rd5310, 1, 0, %p2437;
	add.s64 	%rd5311, %rd5301, %rd5217;
	add.s64 	%rd7252, %rd5311, %rd5310;
	setp.lt.u64 	%p2438, %rd7252, %rd5217;
	setp.eq.s64 	%p2439, %rd7252, %rd5217;
	and.pred  	%p2440, %p2437, %p2439;
	or.pred  	%p2441, %p2438, %p2440;
	selp.u64 	%rd5312, 1, 0, %p2441;
	add.s64 	%rd5313, %rd5304, %rd5246;
	add.s64 	%rd7253, %rd5313, %rd5312;
	setp.lt.u64 	%p2442, %rd7253, %rd5246;
	setp.eq.s64 	%p2443, %rd7253, %rd5246;
	and.pred  	%p2444, %p2441, %p2443;
	or.pred  	%p2445, %p2442, %p2444;
	selp.u64 	%rd5314, 1, 0, %p2445;
	add.s64 	%rd7245, %rd5307, %rd5314;
	setp.eq.s64 	%p2446, %rd7245, 0;
	@%p2446 bra 	$L__BB4_170;
	mov.u64 	%rd7246, %rd7253;
	mov.u64 	%rd7247, %rd7252;
	mov.u64 	%rd7248, %rd7251;
$L__BB4_169:
	mul.lo.s64 	%rd5316, %rd7245, 977;
	shl.b64 	%rd5317, %rd7245, 32;
	add.s64 	%rd7250, %rd5316, %rd7250;
	setp.lt.u64 	%p2447, %rd7250, %rd5316;
	selp.u64 	%rd5318, 1, 0, %p2447;
	add.s64 	%rd5319, %rd5317, %rd7248;
	add.s64 	%rd7251, %rd5319, %rd5318;
	setp.lt.u64 	%p2448, %rd7251, %rd7248;
	setp.eq.s64 	%p2449, %rd7251, %rd7248;
	and.pred  	%p2450, %p2447, %p2449;
	or.pred  	%p2451, %p2448, %p2450;
	selp.u64 	%rd5320, 1, 0, %p2451;
	add.s64 	%rd7252, %rd7247, %rd5320;
	setp.lt.u64 	%p2452, %rd7252, %rd7247;
	selp.u64 	%rd5321, 1, 0, %p2452;
	add.s64 	%rd7253, %rd7246, %rd5321;
	setp.lt.u64 	%p2453, %rd7253, %rd7246;
	mov.b64 	%rd7245, 1;
	mov.u64 	%rd7246, %rd7253;
	mov.u64 	%rd7247, %rd7252;
	mov.u64 	%rd7248, %rd7251;
	@%p2453 bra 	$L__BB4_169;
$L__BB4_170:
	setp.lt.u64 	%p2455, %rd7250, %rd5152;
	setp.lt.u64 	%p2456, %rd7251, %rd5156;
	setp.eq.s64 	%p2457, %rd7251, %rd5156;
	and.pred  	%p2458, %p2455, %p2457;
	or.pred  	%p2460, %p2456, %p2458;
	setp.lt.u64 	%p2461, %rd7252, %rd5161;
	setp.eq.s64 	%p2462, %rd7252, %rd5161;
	and.pred  	%p2463, %p2462, %p2460;
	or.pred  	%p100, %p2461, %p2463;
	ld.const.u64 	%rd743, [SECP256K1_P+24];
	setp.lt.u64 	%p2465, %rd7253, %rd743;
	mov.pred 	%p3562, 0;
	@%p2465 bra 	$L__BB4_172;
	not.pred 	%p2466, %p100;
	setp.ne.s64 	%p2467, %rd7253, %rd743;
	or.pred  	%p3562, %p2467, %p2466;
$L__BB4_172:
	selp.b64 	%rd5326, %rd5152, 0, %p3562;
	sub.s64 	%rd744, %rd7250, %rd5326;
	selp.u64 	%rd5327, 1, 0, %p2455;
	ld.const.u64 	%rd5328, [SECP256K1_P+8];
	add.s64 	%rd5329, %rd5328, %rd5327;
	selp.b64 	%rd5330, %rd5329, 0, %p3562;
	sub.s64 	%rd745, %rd7251, %rd5330;
	setp.lt.u64 	%p2469, %rd7251, %rd5328;
	setp.eq.s64 	%p2470, %rd7251, %rd5328;
	and.pred  	%p2471, %p2455, %p2470;
	or.pred  	%p2473, %p2469, %p2471;
	selp.u64 	%rd5331, 1, 0, %p2473;
	ld.const.u64 	%rd5332, [SECP256K1_P+16];
	add.s64 	%rd5333, %rd5332, %rd5331;
	selp.b64 	%rd5334, %rd5333, 0, %p3562;
	sub.s64 	%rd746, %rd7252, %rd5334;
	selp.u64 	%rd5335, 1, 0, %p100;
	add.s64 	%rd5336, %rd743, %rd5335;
	selp.b64 	%rd5337, %rd5336, 0, %p3562;
	sub.s64 	%rd747, %rd7253, %rd5337;
	sub.s64 	%rd7254, %rd655, %rd631;
	setp.lt.u64 	%p2474, %rd655, %rd631;
	selp.s64 	%rd5338, -1, 0, %p2474;
	sub.s64 	%rd5339, %rd657, %rd632;
	add.s64 	%rd7255, %rd5339, %rd5338;
	setp.lt.u64 	%p2475, %rd657, %rd632;
	setp.eq.s64 	%p2476, %rd657, %rd632;
	and.pred  	%p2477, %p2474, %p2476;
	or.pred  	%p2478, %p2475, %p2477;
	selp.s64 	%rd5340, -1, 0, %p2478;
	sub.s64 	%rd5341, %rd659, %rd634;
	add.s64 	%rd7256, %rd5341, %rd5340;
	setp.lt.u64 	%p2479, %rd659, %rd634;
	setp.eq.s64 	%p2480, %rd659, %rd634;
	and.pred  	%p2481, %p2480, %p2478;
	or.pred  	%p2482, %p2479, %p2481;
	not.pred 	%p2483, %p2482;
	selp.s64 	%rd5342, -1, 0, %p2482;
	sub.s64 	%rd5343, %rd661, %rd635;
	add.s64 	%rd7257, %rd5343, %rd5342;
	setp.ge.u64 	%p2484, %rd661, %rd635;
	setp.ne.s64 	%p2485, %rd661, %rd635;
	or.pred  	%p2486, %p2485, %p2483;
	and.pred  	%p2487, %p2484, %p2486;
	@%p2487 bra 	$L__BB4_174;
	add.s64 	%rd7254, %rd5152, %rd7254;
	setp.lt.u64 	%p2488, %rd7254, %rd5152;
	selp.u64 	%rd5345, 1, 0, %p2488;
	add.s64 	%rd5347, %rd5328, %rd7255;
	add.s64 	%rd753, %rd5347, %rd5345;
	setp.lt.u64 	%p2489, %rd753, %rd7255;
	setp.eq.s64 	%p2490, %rd753, %rd7255;
	and.pred  	%p2491, %p2488, %p2490;
	or.pred  	%p2493, %p2489, %p2491;
	selp.u64 	%rd5348, 1, 0, %p2493;
	ld.const.u64 	%rd5349, [SECP256K1_P+16];
	add.s64 	%rd5350, %rd5349, %rd7256;
	add.s64 	%rd754, %rd5350, %rd5348;
	setp.lt.u64 	%p2494, %rd754, %rd7256;
	setp.eq.s64 	%p2495, %rd754, %rd7256;
	and.pred  	%p2496, %p2493, %p2495;
	or.pred  	%p2498, %p2494, %p2496;
	selp.u64 	%rd5351, 1, 0, %p2498;
	ld.const.u64 	%rd5352, [SECP256K1_P+24];
	add.s64 	%rd5353, %rd5352, %rd7257;
	add.s64 	%rd7257, %rd5353, %rd5351;
	mov.u64 	%rd7255, %rd753;
	mov.u64 	%rd7256, %rd754;
$L__BB4_174:
	setp.lt.s64 	%p2500, %rd7254, 0;
	mov.b64 	{%r305, %r306}, %rd7255;
	mov.b64 	{%r307, %r308}, %rd7254;
	shf.l.wrap.b32 	%r309, %r308, %r305, 1;
	shf.l.wrap.b32 	%r310, %r305, %r306, 1;
	mov.b64 	%rd5354, {%r309, %r310};
	setp.lt.u64 	%p2501, %rd5354, %rd7255;
	setp.eq.s64 	%p2502, %rd5354, %rd7255;
	and.pred  	%p2503, %p2500, %p2502;
	or.pred  	%p2504, %p2501, %p2503;
	selp.u64 	%rd5355, 1, 0, %p2504;
	shl.b64 	%rd5356, %rd7256, 1;
	or.b64  	%rd5357, %rd5356, %rd5355;
	setp.lt.u64 	%p2505, %rd5357, %rd7256;
	setp.eq.s64 	%p2506, %rd5357, %rd7256;
	and.pred  	%p2507, %p2504, %p2506;
	or.pred  	%p103, %p2505, %p2507;
	selp.u64 	%rd5358, 1, 0, %p103;
	shl.b64 	%rd5359, %rd7257, 1;
	or.b64  	%rd5360, %rd5359, %rd5358;
	setp.lt.u64 	%p2508, %rd5360, %rd7257;
	mov.pred 	%p3563, -1;
	@%p2508 bra 	$L__BB4_176;
	setp.eq.s64 	%p2509, %rd5360, %rd7257;
	and.pred  	%p3563, %p103, %p2509;
$L__BB4_176:
	shl.b64 	%rd5364, %rd7254, 1;
	setp.lt.u64 	%p2511, %rd5364, %rd5152;
	ld.const.u64 	%rd5367, [SECP256K1_P+8];
	setp.lt.u64 	%p2512, %rd5354, %rd5367;
	setp.eq.s64 	%p2513, %rd5354, %rd5367;
	and.pred  	%p2514, %p2511, %p2513;
	or.pred  	%p2516, %p2512, %p2514;
	shl.b64 	%rd5368, %rd7256, 1;
	setp.eq.s64 	%p2519, %rd5354, %rd7255;
	and.pred  	%p2520, %p2500, %p2519;
	or.pred  	%p2521, %p2501, %p2520;
	selp.u64 	%rd5369, 1, 0, %p2521;
	or.b64  	%rd5370, %rd5368, %rd5369;
	ld.const.u64 	%rd5371, [SECP256K1_P+16];
	setp.lt.u64 	%p2522, %rd5370, %rd5371;
	setp.eq.s64 	%p2523, %rd5370, %rd5371;
	and.pred  	%p2524, %p2523, %p2516;
	or.pred  	%p106, %p2522, %p2524;
	shl.b64 	%rd5372, %rd7257, 1;
	setp.lt.u64 	%p2526, %rd5370, %rd7256;
	setp.eq.s64 	%p2527, %rd5370, %rd7256;
	and.pred  	%p2528, %p2521, %p2527;
	or.pred  	%p2529, %p2526, %p2528;
	selp.u64 	%rd5373, 1, 0, %p2529;
	or.b64  	%rd5374, %rd5372, %rd5373;
	ld.const.u64 	%rd760, [SECP256K1_P+24];
	setp.lt.u64 	%p2530, %rd5374, %rd760;
	mov.pred 	%p3564, 0;
	@%p2530 bra 	$L__BB4_178;
	not.pred 	%p2531, %p106;
	shl.b64 	%rd5376, %rd7256, 1;
	mov.b64 	{%r317, %r318}, %rd7255;
	mov.b64 	{%r319, %r320}, %rd7254;
	shf.l.wrap.b32 	%r321, %r320, %r317, 1;
	shf.l.wrap.b32 	%r322, %r317, %r318, 1;
	mov.b64 	%rd5377, {%r321, %r322};
	setp.lt.u64 	%p2532, %rd5377, %rd7255;
	setp.lt.s64 	%p2533, %rd7254, 0;
	setp.eq.s64 	%p2534, %rd5377, %rd7255;
	and.pred  	%p2535, %p2533, %p2534;
	or.pred  	%p2536, %p2532, %p2535;
	selp.u64 	%rd5378, 1, 0, %p2536;
	or.b64  	%rd5379, %rd5376, %rd5378;
	setp.lt.u64 	%p2537, %rd5379, %rd7256;
	setp.eq.s64 	%p2538, %rd5379, %rd7256;
	and.pred  	%p2539, %p2536, %p2538;
	or.pred  	%p2540, %p2537, %p2539;
	selp.u64 	%rd5380, 1, 0, %p2540;
	or.b64  	%rd5381, %rd5372, %rd5380;
	setp.ne.s64 	%p2541, %rd5381, %rd760;
	or.pred  	%p3564, %p2541, %p2531;
$L__BB4_178:
	or.pred  	%p2542, %p3563, %p3564;
	ld.const.u64 	%rd5382, [SECP256K1_P];
	selp.b64 	%rd5383, %rd5382, 0, %p2542;
	shl.b64 	%rd5384, %rd7254, 1;
	sub.s64 	%rd5385, %rd5384, %rd5383;
	setp.lt.u64 	%p2543, %rd5384, %rd5382;
	selp.u64 	%rd5386, 1, 0, %p2543;
	ld.const.u64 	%rd5387, [SECP256K1_P+8];
	add.s64 	%rd5388, %rd5387, %rd5386;
	selp.b64 	%rd5389, %rd5388, 0, %p2542;
	mov.b64 	{%r323, %r324}, %rd7255;
	mov.b64 	{%r325, %r326}, %rd7254;
	shf.l.wrap.b32 	%r327, %r326, %r323, 1;
	shf.l.wrap.b32 	%r328, %r323, %r324, 1;
	mov.b64 	%rd5390, {%r327, %r328};
	sub.s64 	%rd5391, %rd5390, %rd5389;
	setp.lt.u64 	%p2544, %rd5390, %rd5387;
	setp.eq.s64 	%p2545, %rd5390, %rd5387;
	and.pred  	%p2546, %p2543, %p2545;
	or.pred  	%p2548, %p2544, %p2546;
	selp.u64 	%rd5392, 1, 0, %p2548;
	ld.const.u64 	%rd5393, [SECP256K1_P+16];
	add.s64 	%rd5394, %rd5393, %rd5392;
	selp.b64 	%rd5395, %rd5394, 0, %p2542;
	shl.b64 	%rd5396, %rd7256, 1;
	setp.lt.u64 	%p2549, %rd5390, %rd7255;
	setp.lt.s64 	%p2550, %rd7254, 0;
	setp.eq.s64 	%p2551, %rd5390, %rd7255;
	and.pred  	%p2552, %p2550, %p2551;
	or.pred  	%p2553, %p2549, %p2552;
	selp.u64 	%rd5397, 1, 0, %p2553;
	or.b64  	%rd5398, %rd5396, %rd5397;
	sub.s64 	%rd5399, %rd5398, %rd5395;
	selp.u64 	%rd5400, 1, 0, %p106;
	ld.const.u64 	%rd5401, [SECP256K1_P+24];
	add.s64 	%rd5402, %rd5401, %rd5400;
	selp.b64 	%rd5403, %rd5402, 0, %p2542;
	shl.b64 	%rd5404, %rd7257, 1;
	setp.lt.u64 	%p2554, %rd5398, %rd7256;
	setp.eq.s64 	%p2555, %rd5398, %rd7256;
	and.pred  	%p2556, %p2553, %p2555;
	or.pred  	%p2557, %p2554, %p2556;
	selp.u64 	%rd5405, 1, 0, %p2557;
	or.b64  	%rd5406, %rd5404, %rd5405;
	sub.s64 	%rd5407, %rd5406, %rd5403;
	mul.hi.u64 	%rd5408, %rd5385, %rd5385;
	mul.lo.s64 	%rd5409, %rd5391, %rd5385;
	mul.hi.u64 	%rd5410, %rd5385, %rd5391;
	add.s64 	%rd5411, %rd5409, %rd5408;
	setp.lt.u64 	%p2558, %rd5411, %rd5409;
	selp.u64 	%rd5412, 1, 0, %p2558;
	add.s64 	%rd5413, %rd5410, %rd5412;
	mul.lo.s64 	%rd5414, %rd5399, %rd5385;
	mul.hi.u64 	%rd5415, %rd5385, %rd5399;
	add.s64 	%rd5416, %rd5414, %rd5413;
	setp.lt.u64 	%p2559, %rd5416, %rd5414;
	selp.u64 	%rd5417, 1, 0, %p2559;
	add.s64 	%rd5418, %rd5415, %rd5417;
	mul.lo.s64 	%rd5419, %rd5407, %rd5385;
	mul.hi.u64 	%rd5420, %rd5385, %rd5407;
	add.s64 	%rd5421, %rd5419, %rd5418;
	setp.lt.u64 	%p2560, %rd5421, %rd5419;
	selp.u64 	%rd5422, 1, 0, %p2560;
	add.s64 	%rd5423, %rd5420, %rd5422;
	mul.hi.u64 	%rd5424, %rd5391, %rd5385;
	add.s64 	%rd5425, %rd5411, %rd5409;
	setp.lt.u64 	%p2561, %rd5425, %rd5411;
	selp.u64 	%rd5426, 1, 0, %p2561;
	add.s64 	%rd5427, %rd5424, %rd5426;
	mul.lo.s64 	%rd5428, %rd5391, %rd5391;
	mul.hi.u64 	%rd5429, %rd5391, %rd5391;
	add.s64 	%rd5430, %rd5428, %rd5416;
	setp.lt.u64 	%p2562, %rd5430, %rd5428;
	selp.u64 	%rd5431, 1, 0, %p2562;
	add.s64 	%rd5432, %rd5430, %rd5427;
	setp.lt.u64 	%p2563, %rd5432, %rd5430;
	selp.u64 	%rd5433, 1, 0, %p2563;
	add.s64 	%rd5434, %rd5429, %rd5431;
	add.s64 	%rd5435, %rd5434, %rd5433;
	mul.lo.s64 	%rd5436, %rd5399, %rd5391;
	mul.hi.u64 	%rd5437, %rd5391, %rd5399;
	add.s64 	%rd5438, %rd5436, %rd5421;
	setp.lt.u64 	%p2564, %rd5438, %rd5436;
	selp.u64 	%rd5439, 1, 0, %p2564;
	add.s64 	%rd5440, %rd5438, %rd5435;
	setp.lt.u64 	%p2565, %rd5440, %rd5438;
	selp.u64 	%rd5441, 1, 0, %p2565;
	add.s64 	%rd5442, %rd5437, %rd5439;
	add.s64 	%rd5443, %rd5442, %rd5441;
	mul.lo.s64 	%rd5444, %rd5407, %rd5391;
	mul.hi.u64 	%rd5445, %rd5391, %rd5407;
	add.s64 	%rd5446, %rd5444, %rd5423;
	setp.lt.u64 	%p2566, %rd5446, %rd5444;
	selp.u64 	%rd5447, 1, 0, %p2566;
	add.s64 	%rd5448, %rd5446, %rd5443;
	setp.lt.u64 	%p2567, %rd5448, %rd5446;
	selp.u64 	%rd5449, 1, 0, %p2567;
	add.s64 	%rd5450, %rd5445, %rd5447;
	add.s64 	%rd5451, %rd5450, %rd5449;
	mul.hi.u64 	%rd5452, %rd5399, %rd5385;
	add.s64 	%rd5453, %rd5414, %rd5432;
	setp.lt.u64 	%p2568, %rd5453, %rd5414;
	selp.u64 	%rd5454, 1, 0, %p2568;
	add.s64 	%rd5455, %rd5452, %rd5454;
	mul.hi.u64 	%rd5456, %rd5399, %rd5391;
	add.s64 	%rd5457, %rd5436, %rd5440;
	setp.lt.u64 	%p2569, %rd5457, %rd5436;
	selp.u64 	%rd5458, 1, 0, %p2569;
	add.s64 	%rd5459, %rd5457, %rd5455;
	setp.lt.u64 	%p2570, %rd5459, %rd5457;
	selp.u64 	%rd5460, 1, 0, %p2570;
	add.s64 	%rd5461, %rd5456, %rd5458;
	add.s64 	%rd5462, %rd5461, %rd5460;
	mul.lo.s64 	%rd5463, %rd5399, %rd5399;
	mul.hi.u64 	%rd5464, %rd5399, %rd5399;
	add.s64 	%rd5465, %rd5463, %rd5448;
	setp.lt.u64 	%p2571, %rd5465, %rd5463;
	selp.u64 	%rd5466, 1, 0, %p2571;
	add.s64 	%rd5467, %rd5465, %rd5462;
	setp.lt.u64 	%p2572, %rd5467, %rd5465;
	selp.u64 	%rd5468, 1, 0, %p2572;
	add.s64 	%rd5469, %rd5464, %rd5466;
	add.s64 	%rd5470, %rd5469, %rd5468;
	mul.lo.s64 	%rd5471, %rd5407, %rd5399;
	mul.hi.u64 	%rd5472, %rd5399, %rd5407;
	add.s64 	%rd5473, %rd5471, %rd5451;
	setp.lt.u64 	%p2573, %rd5473, %rd5471;
	selp.u64 	%rd5474, 1, 0, %p2573;
	add.s64 	%rd5475, %rd5473, %rd5470;
	setp.lt.u64 	%p2574, %rd5475, %rd5473;
	selp.u64 	%rd5476, 1, 0, %p2574;
	add.s64 	%rd5477, %rd5472, %rd5474;
	add.s64 	%rd5478, %rd5477, %rd5476;
	mul.hi.u64 	%rd5479, %rd5407, %rd5385;
	add.s64 	%rd5480, %rd5419, %rd5459;
	setp.lt.u64 	%p2575, %rd5480, %rd5419;
	selp.u64 	%rd5481, 1, 0, %p2575;
	add.s64 	%rd5482, %rd5479, %rd5481;
	mul.hi.u64 	%rd5483, %rd5407, %rd5391;
	add.s64 	%rd5484, %rd5444, %rd5467;
	setp.lt.u64 	%p2576, %rd5484, %rd5444;
	selp.u64 	%rd5485, 1, 0, %p2576;
	add.s64 	%rd5486, %rd5484, %rd5482;
	setp.lt.u64 	%p2577, %rd5486, %rd5484;
	selp.u64 	%rd5487, 1, 0, %p2577;
	add.s64 	%rd5488, %rd5483, %rd5485;
	add.s64 	%rd5489, %rd5488, %rd5487;
	mul.hi.u64 	%rd5490, %rd5407, %rd5399;
	add.s64 	%rd5491, %rd5471, %rd5475;
	setp.lt.u64 	%p2578, %rd5491, %rd5471;
	selp.u64 	%rd5492, 1, 0, %p2578;
	add.s64 	%rd5493, %rd5491, %rd5489;
	setp.lt.u64 	%p2579, %rd5493, %rd5491;
	selp.u64 	%rd5494, 1, 0, %p2579;
	add.s64 	%rd5495, %rd5490, %rd5492;
	add.s64 	%rd5496, %rd5495, %rd5494;
	mul.lo.s64 	%rd5497, %rd5407, %rd5407;
	mul.hi.u64 	%rd5498, %rd5407, %rd5407;
	add.s64 	%rd5499, %rd5497, %rd5478;
	setp.lt.u64 	%p2580, %rd5499, %rd5497;
	selp.u64 	%rd5500, 1, 0, %p2580;
	add.s64 	%rd5501, %rd5499, %rd5496;
	setp.lt.u64 	%p2581, %rd5501, %rd5499;
	selp.u64 	%rd5502, 1, 0, %p2581;
	add.s64 	%rd5503, %rd5498, %rd5500;
	add.s64 	%rd5504, %rd5503, %rd5502;
	mov.b64 	%rd5505, 977;
	mul.hi.u64 	%rd5506, %rd5486, %rd5505;
	mul.lo.s64 	%rd5507, %rd5493, 977;
	mul.hi.u64 	%rd5508, %rd5493, %rd5505;
	add.s64 	%rd5509, %rd5507, %rd5506;
	setp.lt.u64 	%p2582, %rd5509, %rd5507;
	selp.u64 	%rd5510, 1, 0, %p2582;
	add.s64 	%rd5511, %rd5508, %rd5510;
	mul.lo.s64 	%rd5512, %rd5501, 977;
	mul.hi.u64 	%rd5513, %rd5501, %rd5505;
	add.s64 	%rd5514, %rd5512, %rd5511;
	setp.lt.u64 	%p2583, %rd5514, %rd5512;
	selp.u64 	%rd5515, 1, 0, %p2583;
	add.s64 	%rd5516, %rd5513, %rd5515;
	mul.lo.s64 	%rd5517, %rd5504, 977;
	mul.hi.u64 	%rd5518, %rd5504, %rd5505;
	add.s64 	%rd5519, %rd5517, %rd5516;
	setp.lt.u64 	%p2584, %rd5519, %rd5517;
	selp.u64 	%rd5520, 1, 0, %p2584;
	add.s64 	%rd5521, %rd5518, %rd5520;
	shl.b64 	%rd5522, %rd5486, 32;
	mov.b64 	{%r329, %r330}, %rd5486;
	mov.b64 	{%r331, %r332}, %rd5493;
	mov.b64 	%rd5523, {%r330, %r331};
	mov.b64 	{%r333, %r334}, %rd5501;
	mov.b64 	%rd5524, {%r332, %r333};
	mov.b64 	{%r335, %r336}, %rd5504;
	mov.b64 	%rd5525, {%r334, %r335};
	shr.u64 	%rd5526, %rd5504, 32;
	mad.lo.s64 	%rd5527, %rd5486, 977, %rd5522;
	setp.lt.u64 	%p2585, %rd5527, %rd5522;
	selp.u64 	%rd5528, 1, 0, %p2585;
	add.s64 	%rd5529, %rd5523, %rd5528;
	add.s64 	%rd5530, %rd5529, %rd5509;
	setp.lt.u64 	%p2586, %rd5530, %rd5523;
	setp.eq.s64 	%p2587, %rd5530, %rd5523;
	and.pred  	%p2588, %p2585, %p2587;
	or.pred  	%p2589, %p2586, %p2588;
	selp.u64 	%rd5531, 1, 0, %p2589;
	add.s64 	%rd5532, %rd5524, %rd5531;
	add.s64 	%rd5533, %rd5532, %rd5514;
	setp.lt.u64 	%p2590, %rd5533, %rd5524;
	setp.eq.s64 	%p2591, %rd5533, %rd5524;
	and.pred  	%p2592, %p2589, %p2591;
	or.pred  	%p2593, %p2590, %p2592;
	selp.u64 	%rd5534, 1, 0, %p2593;
	add.s64 	%rd5535, %rd5525, %rd5534;
	add.s64 	%rd5536, %rd5535, %rd5519;
	setp.lt.u64 	%p2594, %rd5536, %rd5525;
	setp.eq.s64 	%p2595, %rd5536, %rd5525;
	and.pred  	%p2596, %p2593, %p2595;
	or.pred  	%p2597, %p2594, %p2596;
	selp.u64 	%rd5537, 1, 0, %p2597;
	add.s64 	%rd5538, %rd5526, %rd5537;
	add.s64 	%rd5539, %rd5538, %rd5521;
	mad.lo.s64 	%rd7263, %rd5385, %rd5385, %rd5527;
	setp.lt.u64 	%p2598, %rd7263, %rd5527;
	selp.u64 	%rd5540, 1, 0, %p2598;
	add.s64 	%rd5541, %rd5530, %rd5425;
	add.s64 	%rd7264, %rd5541, %rd5540;
	setp.lt.u64 	%p2599, %rd7264, %rd5425;
	setp.eq.s64 	%p2600, %rd7264, %rd5425;
	and.pred  	%p2601, %p2598, %p2600;
	or.pred  	%p2602, %p2599, %p2601;
	selp.u64 	%rd5542, 1, 0, %p2602;
	add.s64 	%rd5543, %rd5533, %rd5453;
	add.s64 	%rd7265, %rd5543, %rd5542;
	setp.lt.u64 	%p2603, %rd7265, %rd5453;
	setp.eq.s64 	%p2604, %rd7265, %rd5453;
	and.pred  	%p2605, %p2602, %p2604;
	or.pred  	%p2606, %p2603, %p2605;
	selp.u64 	%rd5544, 1, 0, %p2606;
	add.s64 	%rd5545, %rd5536, %rd5480;
	add.s64 	%rd7266, %rd5545, %rd5544;
	setp.lt.u64 	%p2607, %rd7266, %rd5480;
	setp.eq.s64 	%p2608, %rd7266, %rd5480;
	and.pred  	%p2609, %p2606, %p2608;
	or.pred  	%p2610, %p2607, %p2609;
	selp.u64 	%rd5546, 1, 0, %p2610;
	add.s64 	%rd7258, %rd5539, %rd5546;
	setp.eq.s64 	%p2611, %rd7258, 0;
	@%p2611 bra 	$L__BB4_181;
	mov.u64 	%rd7259, %rd7266;
	mov.u64 	%rd7260, %rd7265;
	mov.u64 	%rd7261, %rd7264;
$L__BB4_180:
	mul.lo.s64 	%rd5548, %rd7258, 977;
	shl.b64 	%rd5549, %rd7258, 32;
	add.s64 	%rd7263, %rd5548, %rd7263;
	setp.lt.u64 	%p2612, %rd7263, %rd5548;
	selp.u64 	%rd5550, 1, 0, %p2612;
	add.s64 	%rd5551, %rd5549, %rd7261;
	add.s64 	%rd7264, %rd5551, %rd5550;
	setp.lt.u64 	%p2613, %rd7264, %rd7261;
	setp.eq.s64 	%p2614, %rd7264, %rd7261;
	and.pred  	%p2615, %p2612, %p2614;
	or.pred  	%p2616, %p2613, %p2615;
	selp.u64 	%rd5552, 1, 0, %p2616;
	add.s64 	%rd7265, %rd7260, %rd5552;
	setp.lt.u64 	%p2617, %rd7265, %rd7260;
	selp.u64 	%rd5553, 1, 0, %p2617;
	add.s64 	%rd7266, %rd7259, %rd5553;
	setp.lt.u64 	%p2618, %rd7266, %rd7259;
	mov.b64 	%rd7258, 1;
	mov.u64 	%rd7259, %rd7266;
	mov.u64 	%rd7260, %rd7265;
	mov.u64 	%rd7261, %rd7264;
	@%p2618 bra 	$L__BB4_180;
$L__BB4_181:
	ld.const.u64 	%rd5554, [SECP256K1_P];
	setp.lt.u64 	%p2620, %rd7263, %rd5554;
	ld.const.u64 	%rd5555, [SECP256K1_P+8];
	setp.lt.u64 	%p2621, %rd7264, %rd5555;
	setp.eq.s64 	%p2622, %rd7264, %rd5555;
	and.pred  	%p2623, %p2620, %p2622;
	or.pred  	%p2625, %p2621, %p2623;
	ld.const.u64 	%rd5556, [SECP256K1_P+16];
	setp.lt.u64 	%p2626, %rd7265, %rd5556;
	setp.eq.s64 	%p2627, %rd7265, %rd5556;
	and.pred  	%p2628, %p2627, %p2625;
	or.pred  	%p109, %p2626, %p2628;
	ld.const.u64 	%rd5557, [SECP256K1_P+24];
	setp.lt.u64 	%p2630, %rd7266, %rd5557;
	mov.pred 	%p3565, 0;
	@%p2630 bra 	$L__BB4_183;
	not.pred 	%p2631, %p109;
	setp.ne.s64 	%p2632, %rd7266, %rd5557;
	or.pred  	%p3565, %p2632, %p2631;
$L__BB4_183:
	ld.const.u64 	%rd5559, [SECP256K1_P];
	selp.b64 	%rd5560, %rd5559, 0, %p3565;
	sub.s64 	%rd779, %rd7263, %rd5560;
	setp.lt.u64 	%p2633, %rd7263, %rd5559;
	selp.u64 	%rd5561, 1, 0, %p2633;
	ld.const.u64 	%rd5562, [SECP256K1_P+8];
	add.s64 	%rd5563, %rd5562, %rd5561;
	selp.b64 	%rd5564, %rd5563, 0, %p3565;
	sub.s64 	%rd780, %rd7264, %rd5564;
	setp.lt.u64 	%p2634, %rd7264, %rd5562;
	setp.eq.s64 	%p2635, %rd7264, %rd5562;
	and.pred  	%p2636, %p2633, %p2635;
	or.pred  	%p2638, %p2634, %p2636;
	selp.u64 	%rd5565, 1, 0, %p2638;
	ld.const.u64 	%rd5566, [SECP256K1_P+16];
	add.s64 	%rd5567, %rd5566, %rd5565;
	selp.b64 	%rd5568, %rd5567, 0, %p3565;
	sub.s64 	%rd781, %rd7265, %rd5568;
	selp.u64 	%rd5569, 1, 0, %p109;
	ld.const.u64 	%rd5570, [SECP256K1_P+24];
	add.s64 	%rd5571, %rd5570, %rd5569;
	selp.b64 	%rd5572, %rd5571, 0, %p3565;
	sub.s64 	%rd782, %rd7266, %rd5572;
	mul.hi.u64 	%rd5573, %rd7254, %rd779;
	mul.lo.s64 	%rd5574, %rd780, %rd7254;
	mul.hi.u64 	%rd5575, %rd7254, %rd780;
	add.s64 	%rd5576, %rd5574, %rd5573;
	setp.lt.u64 	%p2639, %rd5576, %rd5574;
	selp.u64 	%rd5577, 1, 0, %p2639;
	add.s64 	%rd5578, %rd5575, %rd5577;
	mul.lo.s64 	%rd5579, %rd781, %rd7254;
	mul.hi.u64 	%rd5580, %rd7254, %rd781;
	add.s64 	%rd5581, %rd5579, %rd5578;
	setp.lt.u64 	%p2640, %rd5581, %rd5579;
	selp.u64 	%rd5582, 1, 0, %p2640;
	add.s64 	%rd5583, %rd5580, %rd5582;
	mul.lo.s64 	%rd5584, %rd782, %rd7254;
	mul.hi.u64 	%rd5585, %rd7254, %rd782;
	add.s64 	%rd5586, %rd5584, %rd5583;
	setp.lt.u64 	%p2641, %rd5586, %rd5584;
	selp.u64 	%rd5587, 1, 0, %p2641;
	add.s64 	%rd5588, %rd5585, %rd5587;
	mul.lo.s64 	%rd5589, %rd779, %rd7255;
	mul.hi.u64 	%rd5590, %rd7255, %rd779;
	add.s64 	%rd5591, %rd5589, %rd5576;
	setp.lt.u64 	%p2642, %rd5591, %rd5589;
	selp.u64 	%rd5592, 1, 0, %p2642;
	add.s64 	%rd5593, %rd5590, %rd5592;
	mul.lo.s64 	%rd5594, %rd780, %rd7255;
	mul.hi.u64 	%rd5595, %rd7255, %rd780;
	add.s64 	%rd5596, %rd5594, %rd5581;
	setp.lt.u64 	%p2643, %rd5596, %rd5594;
	selp.u64 	%rd5597, 1, 0, %p2643;
	add.s64 	%rd5598, %rd5596, %rd5593;
	setp.lt.u64 	%p2644, %rd5598, %rd5596;
	selp.u64 	%rd5599, 1, 0, %p2644;
	add.s64 	%rd5600, %rd5595, %rd5597;
	add.s64 	%rd5601, %rd5600, %rd5599;
	mul.lo.s64 	%rd5602, %rd781, %rd7255;
	mul.hi.u64 	%rd5603, %rd7255, %rd781;
	add.s64 	%rd5604, %rd5602, %rd5586;
	setp.lt.u64 	%p2645, %rd5604, %rd5602;
	selp.u64 	%rd5605, 1, 0, %p2645;
	add.s64 	%rd5606, %rd5604, %rd5601;
	setp.lt.u64 	%p2646, %rd5606, %rd5604;
	selp.u64 	%rd5607, 1, 0, %p2646;
	add.s64 	%rd5608, %rd5603, %rd5605;
	add.s64 	%rd5609, %rd5608, %rd5607;
	mul.lo.s64 	%rd5610, %rd782, %rd7255;
	mul.hi.u64 	%rd5611, %rd7255, %rd782;
	add.s64 	%rd5612, %rd5610, %rd5588;
	setp.lt.u64 	%p2647, %rd5612, %rd5610;
	selp.u64 	%rd5613, 1, 0, %p2647;
	add.s64 	%rd5614, %rd5612, %rd5609;
	setp.lt.u64 	%p2648, %rd5614, %rd5612;
	selp.u64 	%rd5615, 1, 0, %p2648;
	add.s64 	%rd5616, %rd5611, %rd5613;
	add.s64 	%rd5617, %rd5616, %rd5615;
	mul.lo.s64 	%rd5618, %rd779, %rd7256;
	mul.hi.u64 	%rd5619, %rd7256, %rd779;
	add.s64 	%rd5620, %rd5618, %rd5598;
	setp.lt.u64 	%p2649, %rd5620, %rd5618;
	selp.u64 	%rd5621, 1, 0, %p2649;
	add.s64 	%rd5622, %rd5619, %rd5621;
	mul.lo.s64 	%rd5623, %rd780, %rd7256;
	mul.hi.u64 	%rd5624, %rd7256, %rd780;
	add.s64 	%rd5625, %rd5623, %rd5606;
	setp.lt.u64 	%p2650, %rd5625, %rd5623;
	selp.u64 	%rd5626, 1, 0, %p2650;
	add.s64 	%rd5627, %rd5625, %rd5622;
	setp.lt.u64 	%p2651, %rd5627, %rd5625;
	selp.u64 	%rd5628, 1, 0, %p2651;
	add.s64 	%rd5629, %rd5624, %rd5626;
	add.s64 	%rd5630, %rd5629, %rd5628;
	mul.lo.s64 	%rd5631, %rd781, %rd7256;
	mul.hi.u64 	%rd5632, %rd7256, %rd781;
	add.s64 	%rd5633, %rd5631, %rd5614;
	setp.lt.u64 	%p2652, %rd5633, %rd5631;
	selp.u64 	%rd5634, 1, 0, %p2652;
	add.s64 	%rd5635, %rd5633, %rd5630;
	setp.lt.u64 	%p2653, %rd5635, %rd5633;
	selp.u64 	%rd5636, 1, 0, %p2653;
	add.s64 	%rd5637, %rd5632, %rd5634;
	add.s64 	%rd5638, %rd5637, %rd5636;
	mul.lo.s64 	%rd5639, %rd782, %rd7256;
	mul.hi.u64 	%rd5640, %rd7256, %rd782;
	add.s64 	%rd5641, %rd5639, %rd5617;
	setp.lt.u64 	%p2654, %rd5641, %rd5639;
	selp.u64 	%rd5642, 1, 0, %p2654;
	add.s64 	%rd5643, %rd5641, %rd5638;
	setp.lt.u64 	%p2655, %rd5643, %rd5641;
	selp.u64 	%rd5644, 1, 0, %p2655;
	add.s64 	%rd5645, %rd5640, %rd5642;
	add.s64 	%rd5646, %rd5645, %rd5644;
	mul.lo.s64 	%rd5647, %rd779, %rd7257;
	mul.hi.u64 	%rd5648, %rd7257, %rd779;
	add.s64 	%rd5649, %rd5647, %rd5627;
	setp.lt.u64 	%p2656, %rd5649, %rd5647;
	selp.u64 	%rd5650, 1, 0, %p2656;
	add.s64 	%rd5651, %rd5648, %rd5650;
	mul.lo.s64 	%rd5652, %rd780, %rd7257;
	mul.hi.u64 	%rd5653, %rd7257, %rd780;
	add.s64 	%rd5654, %rd5652, %rd5635;
	setp.lt.u64 	%p2657, %rd5654, %rd5652;
	selp.u64 	%rd5655, 1, 0, %p2657;
	add.s64 	%rd5656, %rd5654, %rd5651;
	setp.lt.u64 	%p2658, %rd5656, %rd5654;
	selp.u64 	%rd5657, 1, 0, %p2658;
	add.s64 	%rd5658, %rd5653, %rd5655;
	add.s64 	%rd5659, %rd5658, %rd5657;
	mul.lo.s64 	%rd5660, %rd781, %rd7257;
	mul.hi.u64 	%rd5661, %rd7257, %rd781;
	add.s64 	%rd5662, %rd5660, %rd5643;
	setp.lt.u64 	%p2659, %rd5662, %rd5660;
	selp.u64 	%rd5663, 1, 0, %p2659;
	add.s64 	%rd5664, %rd5662, %rd5659;
	setp.lt.u64 	%p2660, %rd5664, %rd5662;
	selp.u64 	%rd5665, 1, 0, %p2660;
	add.s64 	%rd5666, %rd5661, %rd5663;
	add.s64 	%rd5667, %rd5666, %rd5665;
	mul.lo.s64 	%rd5668, %rd782, %rd7257;
	mul.hi.u64 	%rd5669, %rd7257, %rd782;
	add.s64 	%rd5670, %rd5668, %rd5646;
	setp.lt.u64 	%p2661, %rd5670, %rd5668;
	selp.u64 	%rd5671, 1, 0, %p2661;
	add.s64 	%rd5672, %rd5670, %rd5667;
	setp.lt.u64 	%p2662, %rd5672, %rd5670;
	selp.u64 	%rd5673, 1, 0, %p2662;
	add.s64 	%rd5674, %rd5669, %rd5671;
	add.s64 	%rd5675, %rd5674, %rd5673;
	mov.b64 	%rd5676, 977;
	mul.hi.u64 	%rd5677, %rd5656, %rd5676;
	mul.lo.s64 	%rd5678, %rd5664, 977;
	mul.hi.u64 	%rd5679, %rd5664, %rd5676;
	add.s64 	%rd5680, %rd5678, %rd5677;
	setp.lt.u64 	%p2663, %rd5680, %rd5678;
	selp.u64 	%rd5681, 1, 0, %p2663;
	add.s64 	%rd5682, %rd5679, %rd5681;
	mul.lo.s64 	%rd5683, %rd5672, 977;
	mul.hi.u64 	%rd5684, %rd5672, %rd5676;
	add.s64 	%rd5685, %rd5683, %rd5682;
	setp.lt.u64 	%p2664, %rd5685, %rd5683;
	selp.u64 	%rd5686, 1, 0, %p2664;
	add.s64 	%rd5687, %rd5684, %rd5686;
	mul.lo.s64 	%rd5688, %rd5675, 977;
	mul.hi.u64 	%rd5689, %rd5675, %rd5676;
	add.s64 	%rd5690, %rd5688, %rd5687;
	setp.lt.u64 	%p2665, %rd5690, %rd5688;
	selp.u64 	%rd5691, 1, 0, %p2665;
	add.s64 	%rd5692, %rd5689, %rd5691;
	shl.b64 	%rd5693, %rd5656, 32;
	mov.b64 	{%r337, %r338}, %rd5656;
	mov.b64 	{%r339, %r340}, %rd5664;
	mov.b64 	%rd5694, {%r338, %r339};
	mov.b64 	{%r341, %r342}, %rd5672;
	mov.b64 	%rd5695, {%r340, %r341};
	mov.b64 	{%r343, %r344}, %rd5675;
	mov.b64 	%rd5696, {%r342, %r343};
	shr.u64 	%rd5697, %rd5675, 32;
	mad.lo.s64 	%rd5698, %rd5656, 977, %rd5693;
	setp.lt.u64 	%p2666, %rd5698, %rd5693;
	selp.u64 	%rd5699, 1, 0, %p2666;
	add.s64 	%rd5700, %rd5694, %rd5699;
	add.s64 	%rd5701, %rd5700, %rd5680;
	setp.lt.u64 	%p2667, %rd5701, %rd5694;
	setp.eq.s64 	%p2668, %rd5701, %rd5694;
	and.pred  	%p2669, %p2666, %p2668;
	or.pred  	%p2670, %p2667, %p2669;
	selp.u64 	%rd5702, 1, 0, %p2670;
	add.s64 	%rd5703, %rd5695, %rd5702;
	add.s64 	%rd5704, %rd5703, %rd5685;
	setp.lt.u64 	%p2671, %rd5704, %rd5695;
	setp.eq.s64 	%p2672, %rd5704, %rd5695;
	and.pred  	%p2673, %p2670, %p2672;
	or.pred  	%p2674, %p2671, %p2673;
	selp.u64 	%rd5705, 1, 0, %p2674;
	add.s64 	%rd5706, %rd5696, %rd5705;
	add.s64 	%rd5707, %rd5706, %rd5690;
	setp.lt.u64 	%p2675, %rd5707, %rd5696;
	setp.eq.s64 	%p2676, %rd5707, %rd5696;
	and.pred  	%p2677, %p2674, %p2676;
	or.pred  	%p2678, %p2675, %p2677;
	selp.u64 	%rd5708, 1, 0, %p2678;
	add.s64 	%rd5709, %rd5697, %rd5708;
	add.s64 	%rd5710, %rd5709, %rd5692;
	mad.lo.s64 	%rd7272, %rd779, %rd7254, %rd5698;
	setp.lt.u64 	%p2679, %rd7272, %rd5698;
	selp.u64 	%rd5711, 1, 0, %p2679;
	add.s64 	%rd5712, %rd5701, %rd5591;
	add.s64 	%rd7273, %rd5712, %rd5711;
	setp.lt.u64 	%p2680, %rd7273, %rd5591;
	setp.eq.s64 	%p2681, %rd7273, %rd5591;
	and.pred  	%p2682, %p2679, %p2681;
	or.pred  	%p2683, %p2680, %p2682;
	selp.u64 	%rd5713, 1, 0, %p2683;
	add.s64 	%rd5714, %rd5704, %rd5620;
	add.s64 	%rd7274, %rd5714, %rd5713;
	setp.lt.u64 	%p2684, %rd7274, %rd5620;
	setp.eq.s64 	%p2685, %rd7274, %rd5620;
	and.pred  	%p2686, %p2683, %p2685;
	or.pred  	%p2687, %p2684, %p2686;
	selp.u64 	%rd5715, 1, 0, %p2687;
	add.s64 	%rd5716, %rd5707, %rd5649;
	add.s64 	%rd7275, %rd5716, %rd5715;
	setp.lt.u64 	%p2688, %rd7275, %rd5649;
	setp.eq.s64 	%p2689, %rd7275, %rd5649;
	and.pred  	%p2690, %p2687, %p2689;
	or.pred  	%p2691, %p2688, %p2690;
	selp.u64 	%rd5717, 1, 0, %p2691;
	add.s64 	%rd7267, %rd5710, %rd5717;
	setp.eq.s64 	%p2692, %rd7267, 0;
	@%p2692 bra 	$L__BB4_186;
	mov.u64 	%rd7268, %rd7275;
	mov.u64 	%rd7269, %rd7274;
	mov.u64 	%rd7270, %rd7273;
$L__BB4_185:
	mul.lo.s64 	%rd5719, %rd7267, 977;
	shl.b64 	%rd5720, %rd7267, 32;
	add.s64 	%rd7272, %rd5719, %rd7272;
	setp.lt.u64 	%p2693, %rd7272, %rd5719;
	selp.u64 	%rd5721, 1, 0, %p2693;
	add.s64 	%rd5722, %rd5720, %rd7270;
	add.s64 	%rd7273, %rd5722, %rd5721;
	setp.lt.u64 	%p2694, %rd7273, %rd7270;
	setp.eq.s64 	%p2695, %rd7273, %rd7270;
	and.pred  	%p2696, %p2693, %p2695;
	or.pred  	%p2697, %p2694, %p2696;
	selp.u64 	%rd5723, 1, 0, %p2697;
	add.s64 	%rd7274, %rd7269, %rd5723;
	setp.lt.u64 	%p2698, %rd7274, %rd7269;
	selp.u64 	%rd5724, 1, 0, %p2698;
	add.s64 	%rd7275, %rd7268, %rd5724;
	setp.lt.u64 	%p2699, %rd7275, %rd7268;
	mov.b64 	%rd7267, 1;
	mov.u64 	%rd7268, %rd7275;
	mov.u64 	%rd7269, %rd7274;
	mov.u64 	%rd7270, %rd7273;
	@%p2699 bra 	$L__BB4_185;
$L__BB4_186:
	ld.const.u64 	%rd5725, [SECP256K1_P];
	setp.lt.u64 	%p2701, %rd7272, %rd5725;
	ld.const.u64 	%rd5726, [SECP256K1_P+8];
	setp.lt.u64 	%p2702, %rd7273, %rd5726;
	setp.eq.s64 	%p2703, %rd7273, %rd5726;
	and.pred  	%p2704, %p2701, %p2703;
	or.pred  	%p2706, %p2702, %p2704;
	ld.const.u64 	%rd5727, [SECP256K1_P+16];
	setp.lt.u64 	%p2707, %rd7274, %rd5727;
	setp.eq.s64 	%p2708, %rd7274, %rd5727;
	and.pred  	%p2709, %p2708, %p2706;
	or.pred  	%p112, %p2707, %p2709;
	ld.const.u64 	%rd5728, [SECP256K1_P+24];
	setp.lt.u64 	%p2711, %rd7275, %rd5728;
	mov.pred 	%p3566, 0;
	@%p2711 bra 	$L__BB4_188;
	not.pred 	%p2712, %p112;
	ld.const.u64 	%rd5729, [SECP256K1_P+24];
	setp.ne.s64 	%p2713, %rd7275, %rd5729;
	or.pred  	%p3566, %p2713, %p2712;
$L__BB4_188:
	ld.const.u64 	%rd5730, [SECP256K1_P];
	selp.b64 	%rd5731, %rd5730, 0, %p3566;
	sub.s64 	%rd801, %rd7272, %rd5731;
	setp.lt.u64 	%p2714, %rd7272, %rd5730;
	selp.u64 	%rd5732, 1, 0, %p2714;
	ld.const.u64 	%rd5733, [SECP256K1_P+8];
	add.s64 	%rd5734, %rd5733, %rd5732;
	selp.b64 	%rd5735, %rd5734, 0, %p3566;
	sub.s64 	%rd802, %rd7273, %rd5735;
	setp.lt.u64 	%p2715, %rd7273, %rd5733;
	setp.eq.s64 	%p2716, %rd7273, %rd5733;
	and.pred  	%p2717, %p2714, %p2716;
	or.pred  	%p2719, %p2715, %p2717;
	selp.u64 	%rd5736, 1, 0, %p2719;
	ld.const.u64 	%rd5737, [SECP256K1_P+16];
	add.s64 	%rd5738, %rd5737, %rd5736;
	selp.b64 	%rd5739, %rd5738, 0, %p3566;
	sub.s64 	%rd803, %rd7274, %rd5739;
	selp.u64 	%rd5740, 1, 0, %p112;
	ld.const.u64 	%rd5741, [SECP256K1_P+24];
	add.s64 	%rd5742, %rd5741, %rd5740;
	selp.b64 	%rd5743, %rd5742, 0, %p3566;
	sub.s64 	%rd804, %rd7275, %rd5743;
	sub.s64 	%rd7276, %rd744, %rd702;
	setp.lt.u64 	%p2720, %rd744, %rd702;
	selp.s64 	%rd5744, -1, 0, %p2720;
	add.s64 	%rd5745, %rd745, %rd5744;
	sub.s64 	%rd7277, %rd5745, %rd703;
	setp.lt.u64 	%p2721, %rd745, %rd703;
	setp.eq.s64 	%p2722, %rd745, %rd703;
	and.pred  	%p2723, %p2720, %p2722;
	or.pred  	%p2724, %p2721, %p2723;
	selp.s64 	%rd5746, -1, 0, %p2724;
	sub.s64 	%rd5747, %rd746, %rd704;
	add.s64 	%rd7278, %rd5747, %rd5746;
	setp.lt.u64 	%p2725, %rd746, %rd704;
	setp.eq.s64 	%p2726, %rd746, %rd704;
	and.pred  	%p2727, %p2724, %p2726;
	or.pred  	%p2728, %p2725, %p2727;
	not.pred 	%p2729, %p2728;
	selp.s64 	%rd5748, -1, 0, %p2728;
	sub.s64 	%rd5749, %rd747, %rd705;
	add.s64 	%rd7279, %rd5749, %rd5748;
	setp.ge.u64 	%p2730, %rd747, %rd705;
	setp.ne.s64 	%p2731, %rd747, %rd705;
	or.pred  	%p2732, %p2731, %p2729;
	and.pred  	%p2733, %p2730, %p2732;
	@%p2733 bra 	$L__BB4_190;
	ld.const.u64 	%rd5750, [SECP256K1_P];
	add.s64 	%rd7276, %rd5750, %rd7276;
	setp.lt.u64 	%p2734, %rd7276, %rd5750;
	selp.u64 	%rd5751, 1, 0, %p2734;
	ld.const.u64 	%rd5752, [SECP256K1_P+8];
	add.s64 	%rd5753, %rd5752, %rd7277;
	add.s64 	%rd810, %rd5753, %rd5751;
	setp.lt.u64 	%p2735, %rd810, %rd7277;
	setp.eq.s64 	%p2736, %rd810, %rd7277;
	and.pred  	%p2737, %p2734, %p2736;
	or.pred  	%p2739, %p2735, %p2737;
	selp.u64 	%rd5754, 1, 0, %p2739;
	ld.const.u64 	%rd5755, [SECP256K1_P+16];
	add.s64 	%rd5756, %rd5755, %rd7278;
	add.s64 	%rd811, %rd5756, %rd5754;
	setp.lt.u64 	%p2740, %rd811, %rd7278;
	setp.eq.s64 	%p2741, %rd811, %rd7278;
	and.pred  	%p2742, %p2739, %p2741;
	or.pred  	%p2744, %p2740, %p2742;
	selp.u64 	%rd5757, 1, 0, %p2744;
	ld.const.u64 	%rd5758, [SECP256K1_P+24];
	add.s64 	%rd5759, %rd5758, %rd7279;
	add.s64 	%rd7279, %rd5759, %rd5757;
	mov.u64 	%rd7277, %rd810;
	mov.u64 	%rd7278, %rd811;
$L__BB4_190:
	shl.b64 	%rd817, %rd7276, 1;
	setp.lt.s64 	%p2746, %rd7276, 0;
	mov.b64 	{%r345, %r346}, %rd7277;
	mov.b64 	{%r347, %r348}, %rd7276;
	shf.l.wrap.b32 	%r349, %r348, %r345, 1;
	shf.l.wrap.b32 	%r350, %r345, %r346, 1;
	mov.b64 	%rd818, {%r349, %r350};
	setp.lt.u64 	%p2747, %rd818, %rd7277;
	setp.eq.s64 	%p2748, %rd818, %rd7277;
	and.pred  	%p2749, %p2746, %p2748;
	or.pred  	%p2750, %p2747, %p2749;
	selp.u64 	%rd5760, 1, 0, %p2750;
	shl.b64 	%rd5761, %rd7278, 1;
	or.b64  	%rd819, %rd5761, %rd5760;
	setp.lt.u64 	%p2751, %rd819, %rd7278;
	setp.eq.s64 	%p2752, %rd819, %rd7278;
	and.pred  	%p2753, %p2750, %p2752;
	or.pred  	%p115, %p2751, %p2753;
	selp.u64 	%rd5762, 1, 0, %p115;
	shl.b64 	%rd5763, %rd7279, 1;
	or.b64  	%rd820, %rd5763, %rd5762;
	setp.lt.u64 	%p2754, %rd820, %rd7279;
	mov.pred 	%p3567, -1;
	@%p2754 bra 	$L__BB4_192;
	setp.eq.s64 	%p2755, %rd820, %rd7279;
	and.pred  	%p3567, %p115, %p2755;
$L__BB4_192:
	ld.const.u64 	%rd5764, [SECP256K1_P];
	setp.lt.u64 	%p2757, %rd817, %rd5764;
	ld.const.u64 	%rd5765, [SECP256K1_P+8];
	setp.lt.u64 	%p2758, %rd818, %rd5765;
	setp.eq.s64 	%p2759, %rd818, %rd5765;
	and.pred  	%p2760, %p2757, %p2759;
	or.pred  	%p2762, %p2758, %p2760;
	ld.const.u64 	%rd5766, [SECP256K1_P+16];
	setp.lt.u64 	%p2763, %rd819, %rd5766;
	setp.eq.s64 	%p2764, %rd819, %rd5766;
	and.pred  	%p2765, %p2764, %p2762;
	or.pred  	%p118, %p2763, %p2765;
	ld.const.u64 	%rd5767, [SECP256K1_P+24];
	setp.lt.u64 	%p2767, %rd820, %rd5767;
	mov.pred 	%p3568, 0;
	@%p2767 bra 	$L__BB4_194;
	not.pred 	%p2768, %p118;
	ld.const.u64 	%rd5768, [SECP256K1_P+24];
	setp.ne.s64 	%p2769, %rd820, %rd5768;
	or.pred  	%p3568, %p2769, %p2768;
$L__BB4_194:
	or.pred  	%p2770, %p3567, %p3568;
	ld.const.u64 	%rd5769, [SECP256K1_P];
	selp.b64 	%rd5770, %rd5769, 0, %p2770;
	sub.s64 	%rd821, %rd817, %rd5770;
	setp.lt.u64 	%p2771, %rd817, %rd5769;
	selp.u64 	%rd5771, 1, 0, %p2771;
	ld.const.u64 	%rd5772, [SECP256K1_P+8];
	add.s64 	%rd5773, %rd5772, %rd5771;
	selp.b64 	%rd5774, %rd5773, 0, %p2770;
	sub.s64 	%rd822, %rd818, %rd5774;
	setp.lt.u64 	%p2772, %rd818, %rd5772;
	setp.eq.s64 	%p2773, %rd818, %rd5772;
	and.pred  	%p2774, %p2771, %p2773;
	or.pred  	%p2776, %p2772, %p2774;
	selp.u64 	%rd5775, 1, 0, %p2776;
	ld.const.u64 	%rd5776, [SECP256K1_P+16];
	add.s64 	%rd5777, %rd5776, %rd5775;
	selp.b64 	%rd5778, %rd5777, 0, %p2770;
	sub.s64 	%rd823, %rd819, %rd5778;
	selp.u64 	%rd5779, 1, 0, %p118;
	ld.const.u64 	%rd5780, [SECP256K1_P+24];
	add.s64 	%rd5781, %rd5780, %rd5779;
	selp.b64 	%rd5782, %rd5781, 0, %p2770;
	sub.s64 	%rd824, %rd820, %rd5782;
	mul.hi.u64 	%rd5783, %rd631, %rd779;
	mul.lo.s64 	%rd5784, %rd780, %rd631;
	mul.hi.u64 	%rd5785, %rd631, %rd780;
	add.s64 	%rd5786, %rd5784, %rd5783;
	setp.lt.u64 	%p2777, %rd5786, %rd5784;
	selp.u64 	%rd5787, 1, 0, %p2777;
	add.s64 	%rd5788, %rd5785, %rd5787;
	mul.lo.s64 	%rd5789, %rd781, %rd631;
	mul.hi.u64 	%rd5790, %rd631, %rd781;
	add.s64 	%rd5791, %rd5789, %rd5788;
	setp.lt.u64 	%p2778, %rd5791, %rd5789;
	selp.u64 	%rd5792, 1, 0, %p2778;
	add.s64 	%rd5793, %rd5790, %rd5792;
	mul.lo.s64 	%rd5794, %rd782, %rd631;
	mul.hi.u64 	%rd5795, %rd631, %rd782;
	add.s64 	%rd5796, %rd5794, %rd5793;
	setp.lt.u64 	%p2779, %rd5796, %rd5794;
	selp.u64 	%rd5797, 1, 0, %p2779;
	add.s64 	%rd5798, %rd5795, %rd5797;
	mul.lo.s64 	%rd5799, %rd779, %rd632;
	mul.hi.u64 	%rd5800, %rd632, %rd779;
	add.s64 	%rd5801, %rd5799, %rd5786;
	setp.lt.u64 	%p2780, %rd5801, %rd5799;
	selp.u64 	%rd5802, 1, 0, %p2780;
	add.s64 	%rd5803, %rd5800, %rd5802;
	mul.lo.s64 	%rd5804, %rd780, %rd632;
	mul.hi.u64 	%rd5805, %rd632, %rd780;
	add.s64 	%rd5806, %rd5804, %rd5791;
	setp.lt.u64 	%p2781, %rd5806, %rd5804;
	selp.u64 	%rd5807, 1, 0, %p2781;
	add.s64 	%rd5808, %rd5806, %rd5803;
	setp.lt.u64 	%p2782, %rd5808, %rd5806;
	selp.u64 	%rd5809, 1, 0, %p2782;
	add.s64 	%rd5810, %rd5805, %rd5807;
	add.s64 	%rd5811, %rd5810, %rd5809;
	mul.lo.s64 	%rd5812, %rd781, %rd632;
	mul.hi.u64 	%rd5813, %rd632, %rd781;
	add.s64 	%rd5814, %rd5812, %rd5796;
	setp.lt.u64 	%p2783, %rd5814, %rd5812;
	selp.u64 	%rd5815, 1, 0, %p2783;
	add.s64 	%rd5816, %rd5814, %rd5811;
	setp.lt.u64 	%p2784, %rd5816, %rd5814;
	selp.u64 	%rd5817, 1, 0, %p2784;
	add.s64 	%rd5818, %rd5813, %rd5815;
	add.s64 	%rd5819, %rd5818, %rd5817;
	mul.lo.s64 	%rd5820, %rd782, %rd632;
	mul.hi.u64 	%rd5821, %rd632, %rd782;
	add.s64 	%rd5822, %rd5820, %rd5798;
	setp.lt.u64 	%p2785, %rd5822, %rd5820;
	selp.u64 	%rd5823, 1, 0, %p2785;
	add.s64 	%rd5824, %rd5822, %rd5819;
	setp.lt.u64 	%p2786, %rd5824, %rd5822;
	selp.u64 	%rd5825, 1, 0, %p2786;
	add.s64 	%rd5826, %rd5821, %rd5823;
	add.s64 	%rd5827, %rd5826, %rd5825;
	mul.lo.s64 	%rd5828, %rd779, %rd634;
	mul.hi.u64 	%rd5829, %rd634, %rd779;
	add.s64 	%rd5830, %rd5828, %rd5808;
	setp.lt.u64 	%p2787, %rd5830, %rd5828;
	selp.u64 	%rd5831, 1, 0, %p2787;
	add.s64 	%rd5832, %rd5829, %rd5831;
	mul.lo.s64 	%rd5833, %rd780, %rd634;
	mul.hi.u64 	%rd5834, %rd634, %rd780;
	add.s64 	%rd5835, %rd5833, %rd5816;
	setp.lt.u64 	%p2788, %rd5835, %rd5833;
	selp.u64 	%rd5836, 1, 0, %p2788;
	add.s64 	%rd5837, %rd5835, %rd5832;
	setp.lt.u64 	%p2789, %rd5837, %rd5835;
	selp.u64 	%rd5838, 1, 0, %p2789;
	add.s64 	%rd5839, %rd5834, %rd5836;
	add.s64 	%rd5840, %rd5839, %rd5838;
	mul.lo.s64 	%rd5841, %rd781, %rd634;
	mul.hi.u64 	%rd5842, %rd634, %rd781;
	add.s64 	%rd5843, %rd5841, %rd5824;
	setp.lt.u64 	%p2790, %rd5843, %rd5841;
	selp.u64 	%rd5844, 1, 0, %p2790;
	add.s64 	%rd5845, %rd5843, %rd5840;
	setp.lt.u64 	%p2791, %rd5845, %rd5843;
	selp.u64 	%rd5846, 1, 0, %p2791;
	add.s64 	%rd5847, %rd5842, %rd5844;
	add.s64 	%rd5848, %rd5847, %rd5846;
	mul.lo.s64 	%rd5849, %rd782, %rd634;
	mul.hi.u64 	%rd5850, %rd634, %rd782;
	add.s64 	%rd5851, %rd5849, %rd5827;
	setp.lt.u64 	%p2792, %rd5851, %rd5849;
	selp.u64 	%rd5852, 1, 0, %p2792;
	add.s64 	%rd5853, %rd5851, %rd5848;
	setp.lt.u64 	%p2793, %rd5853, %rd5851;
	selp.u64 	%rd5854, 1, 0, %p2793;
	add.s64 	%rd5855, %rd5850, %rd5852;
	add.s64 	%rd5856, %rd5855, %rd5854;
	mul.lo.s64 	%rd5857, %rd779, %rd635;
	mul.hi.u64 	%rd5858, %rd635, %rd779;
	add.s64 	%rd5859, %rd5857, %rd5837;
	setp.lt.u64 	%p2794, %rd5859, %rd5857;
	selp.u64 	%rd5860, 1, 0, %p2794;
	add.s64 	%rd5861, %rd5858, %rd5860;
	mul.lo.s64 	%rd5862, %rd780, %rd635;
	mul.hi.u64 	%rd5863, %rd635, %rd780;
	add.s64 	%rd5864, %rd5862, %rd5845;
	setp.lt.u64 	%p2795, %rd5864, %rd5862;
	selp.u64 	%rd5865, 1, 0, %p2795;
	add.s64 	%rd5866, %rd5864, %rd5861;
	setp.lt.u64 	%p2796, %rd5866, %rd5864;
	selp.u64 	%rd5867, 1, 0, %p2796;
	add.s64 	%rd5868, %rd5863, %rd5865;
	add.s64 	%rd5869, %rd5868, %rd5867;
	mul.lo.s64 	%rd5870, %rd781, %rd635;
	mul.hi.u64 	%rd5871, %rd635, %rd781;
	add.s64 	%rd5872, %rd5870, %rd5853;
	setp.lt.u64 	%p2797, %rd5872, %rd5870;
	selp.u64 	%rd5873, 1, 0, %p2797;
	add.s64 	%rd5874, %rd5872, %rd5869;
	setp.lt.u64 	%p2798, %rd5874, %rd5872;
	selp.u64 	%rd5875, 1, 0, %p2798;
	add.s64 	%rd5876, %rd5871, %rd5873;
	add.s64 	%rd5877, %rd5876, %rd5875;
	mul.lo.s64 	%rd5878, %rd782, %rd635;
	mul.hi.u64 	%rd5879, %rd635, %rd782;
	add.s64 	%rd5880, %rd5878, %rd5856;
	setp.lt.u64 	%p2799, %rd5880, %rd5878;
	selp.u64 	%rd5881, 1, 0, %p2799;
	add.s64 	%rd5882, %rd5880, %rd5877;
	setp.lt.u64 	%p2800, %rd5882, %rd5880;
	selp.u64 	%rd5883, 1, 0, %p2800;
	add.s64 	%rd5884, %rd5879, %rd5881;
	add.s64 	%rd5885, %rd5884, %rd5883;
	mov.b64 	%rd5886, 977;
	mul.hi.u64 	%rd5887, %rd5866, %rd5886;
	mul.lo.s64 	%rd5888, %rd5874, 977;
	mul.hi.u64 	%rd5889, %rd5874, %rd5886;
	add.s64 	%rd5890, %rd5888, %rd5887;
	setp.lt.u64 	%p2801, %rd5890, %rd5888;
	selp.u64 	%rd5891, 1, 0, %p2801;
	add.s64 	%rd5892, %rd5889, %rd5891;
	mul.lo.s64 	%rd5893, %rd5882, 977;
	mul.hi.u64 	%rd5894, %rd5882, %rd5886;
	add.s64 	%rd5895, %rd5893, %rd5892;
	setp.lt.u64 	%p2802, %rd5895, %rd5893;
	selp.u64 	%rd5896, 1, 0, %p2802;
	add.s64 	%rd5897, %rd5894, %rd5896;
	mul.lo.s64 	%rd5898, %rd5885, 977;
	mul.hi.u64 	%rd5899, %rd5885, %rd5886;
	add.s64 	%rd5900, %rd5898, %rd5897;
	setp.lt.u64 	%p2803, %rd5900, %rd5898;
	selp.u64 	%rd5901, 1, 0, %p2803;
	add.s64 	%rd5902, %rd5899, %rd5901;
	shl.b64 	%rd5903, %rd5866, 32;
	mov.b64 	{%r351, %r352}, %rd5866;
	mov.b64 	{%r353, %r354}, %rd5874;
	mov.b64 	%rd5904, {%r352, %r353};
	mov.b64 	{%r355, %r356}, %rd5882;
	mov.b64 	%rd5905, {%r354, %r355};
	mov.b64 	{%r357, %r358}, %rd5885;
	mov.b64 	%rd5906, {%r356, %r357};
	shr.u64 	%rd5907, %rd5885, 32;
	mad.lo.s64 	%rd5908, %rd5866, 977, %rd5903;
	setp.lt.u64 	%p2804, %rd5908, %rd5903;
	selp.u64 	%rd5909, 1, 0, %p2804;
	add.s64 	%rd5910, %rd5904, %rd5909;
	add.s64 	%rd5911, %rd5910, %rd5890;
	setp.lt.u64 	%p2805, %rd5911, %rd5904;
	setp.eq.s64 	%p2806, %rd5911, %rd5904;
	and.pred  	%p2807, %p2804, %p2806;
	or.pred  	%p2808, %p2805, %p2807;
	selp.u64 	%rd5912, 1, 0, %p2808;
	add.s64 	%rd5913, %rd5905, %rd5912;
	add.s64 	%rd5914, %rd5913, %rd5895;
	setp.lt.u64 	%p2809, %rd5914, %rd5905;
	setp.eq.s64 	%p2810, %rd5914, %rd5905;
	and.pred  	%p2811, %p2808, %p2810;
	or.pred  	%p2812, %p2809, %p2811;
	selp.u64 	%rd5915, 1, 0, %p2812;
	add.s64 	%rd5916, %rd5906, %rd5915;
	add.s64 	%rd5917, %rd5916, %rd5900;
	setp.lt.u64 	%p2813, %rd5917, %rd5906;
	setp.eq.s64 	%p2814, %rd5917, %rd5906;
	and.pred  	%p2815, %p2812, %p2814;
	or.pred  	%p2816, %p2813, %p2815;
	selp.u64 	%rd5918, 1, 0, %p2816;
	add.s64 	%rd5919, %rd5907, %rd5918;
	add.s64 	%rd5920, %rd5919, %rd5902;
	mad.lo.s64 	%rd7285, %rd779, %rd631, %rd5908;
	setp.lt.u64 	%p2817, %rd7285, %rd5908;
	selp.u64 	%rd5921, 1, 0, %p2817;
	add.s64 	%rd5922, %rd5911, %rd5801;
	add.s64 	%rd7286, %rd5922, %rd5921;
	setp.lt.u64 	%p2818, %rd7286, %rd5801;
	setp.eq.s64 	%p2819, %rd7286, %rd5801;
	and.pred  	%p2820, %p2817, %p2819;
	or.pred  	%p2821, %p2818, %p2820;
	selp.u64 	%rd5923, 1, 0, %p2821;
	add.s64 	%rd5924, %rd5914, %rd5830;
	add.s64 	%rd7287, %rd5924, %rd5923;
	setp.lt.u64 	%p2822, %rd7287, %rd5830;
	setp.eq.s64 	%p2823, %rd7287, %rd5830;
	and.pred  	%p2824, %p2821, %p2823;
	or.pred  	%p2825, %p2822, %p2824;
	selp.u64 	%rd5925, 1, 0, %p2825;
	add.s64 	%rd5926, %rd5917, %rd5859;
	add.s64 	%rd7288, %rd5926, %rd5925;
	setp.lt.u64 	%p2826, %rd7288, %rd5859;
	setp.eq.s64 	%p2827, %rd7288, %rd5859;
	and.pred  	%p2828, %p2825, %p2827;
	or.pred  	%p2829, %p2826, %p2828;
	selp.u64 	%rd5927, 1, 0, %p2829;
	add.s64 	%rd7280, %rd5920, %rd5927;
	setp.eq.s64 	%p2830, %rd7280, 0;
	@%p2830 bra 	$L__BB4_197;
	mov.u64 	%rd7281, %rd7288;
	mov.u64 	%rd7282, %rd7287;
	mov.u64 	%rd7283, %rd7286;
$L__BB4_196:
	mul.lo.s64 	%rd5929, %rd7280, 977;
	shl.b64 	%rd5930, %rd7280, 32;
	add.s64 	%rd7285, %rd5929, %rd7285;
	setp.lt.u64 	%p2831, %rd7285, %rd5929;
	selp.u64 	%rd5931, 1, 0, %p2831;
	add.s64 	%rd5932, %rd5930, %rd7283;
	add.s64 	%rd7286, %rd5932, %rd5931;
	setp.lt.u64 	%p2832, %rd7286, %rd7283;
	setp.eq.s64 	%p2833, %rd7286, %rd7283;
	and.pred  	%p2834, %p2831, %p2833;
	or.pred  	%p2835, %p2832, %p2834;
	selp.u64 	%rd5933, 1, 0, %p2835;
	add.s64 	%rd7287, %rd7282, %rd5933;
	setp.lt.u64 	%p2836, %rd7287, %rd7282;
	selp.u64 	%rd5934, 1, 0, %p2836;
	add.s64 	%rd7288, %rd7281, %rd5934;
	setp.lt.u64 	%p2837, %rd7288, %rd7281;
	mov.b64 	%rd7280, 1;
	mov.u64 	%rd7281, %rd7288;
	mov.u64 	%rd7282, %rd7287;
	mov.u64 	%rd7283, %rd7286;
	@%p2837 bra 	$L__BB4_196;
$L__BB4_197:
	ld.const.u64 	%rd5935, [SECP256K1_P];
	setp.lt.u64 	%p2839, %rd7285, %rd5935;
	ld.const.u64 	%rd5936, [SECP256K1_P+8];
	setp.lt.u64 	%p2840, %rd7286, %rd5936;
	setp.eq.s64 	%p2841, %rd7286, %rd5936;
	and.pred  	%p2842, %p2839, %p2841;
	or.pred  	%p2844, %p2840, %p2842;
	ld.const.u64 	%rd5937, [SECP256K1_P+16];
	setp.lt.u64 	%p2845, %rd7287, %rd5937;
	setp.eq.s64 	%p2846, %rd7287, %rd5937;
	and.pred  	%p2847, %p2846, %p2844;
	or.pred  	%p121, %p2845, %p2847;
	ld.const.u64 	%rd5938, [SECP256K1_P+24];
	setp.lt.u64 	%p2849, %rd7288, %rd5938;
	mov.pred 	%p3569, 0;
	@%p2849 bra 	$L__BB4_199;
	not.pred 	%p2850, %p121;
	setp.ne.s64 	%p2851, %rd7288, %rd5938;
	or.pred  	%p3569, %p2851, %p2850;
$L__BB4_199:
	ld.const.u64 	%rd5940, [SECP256K1_P];
	selp.b64 	%rd5941, %rd5940, 0, %p3569;
	sub.s64 	%rd843, %rd7285, %rd5941;
	setp.lt.u64 	%p2852, %rd7285, %rd5940;
	selp.u64 	%rd5942, 1, 0, %p2852;
	ld.const.u64 	%rd5943, [SECP256K1_P+8];
	add.s64 	%rd5944, %rd5943, %rd5942;
	selp.b64 	%rd5945, %rd5944, 0, %p3569;
	sub.s64 	%rd844, %rd7286, %rd5945;
	setp.lt.u64 	%p2853, %rd7286, %rd5943;
	setp.eq.s64 	%p2854, %rd7286, %rd5943;
	and.pred  	%p2855, %p2852, %p2854;
	or.pred  	%p2857, %p2853, %p2855;
	selp.u64 	%rd5946, 1, 0, %p2857;
	ld.const.u64 	%rd5947, [SECP256K1_P+16];
	add.s64 	%rd5948, %rd5947, %rd5946;
	selp.b64 	%rd5949, %rd5948, 0, %p3569;
	sub.s64 	%rd845, %rd7287, %rd5949;
	selp.u64 	%rd5950, 1, 0, %p121;
	ld.const.u64 	%rd5951, [SECP256K1_P+24];
	add.s64 	%rd5952, %rd5951, %rd5950;
	selp.b64 	%rd5953, %rd5952, 0, %p3569;
	sub.s64 	%rd846, %rd7288, %rd5953;
	mul.hi.u64 	%rd5954, %rd821, %rd821;
	mul.lo.s64 	%rd5955, %rd822, %rd821;
	mul.hi.u64 	%rd5956, %rd821, %rd822;
	add.s64 	%rd5957, %rd5955, %rd5954;
	setp.lt.u64 	%p2858, %rd5957, %rd5955;
	selp.u64 	%rd5958, 1, 0, %p2858;
	add.s64 	%rd5959, %rd5956, %rd5958;
	mul.lo.s64 	%rd5960, %rd823, %rd821;
	mul.hi.u64 	%rd5961, %rd821, %rd823;
	add.s64 	%rd5962, %rd5960, %rd5959;
	setp.lt.u64 	%p2859, %rd5962, %rd5960;
	selp.u64 	%rd5963, 1, 0, %p2859;
	add.s64 	%rd5964, %rd5961, %rd5963;
	mul.lo.s64 	%rd5965, %rd824, %rd821;
	mul.hi.u64 	%rd5966, %rd821, %rd824;
	add.s64 	%rd5967, %rd5965, %rd5964;
	setp.lt.u64 	%p2860, %rd5967, %rd5965;
	selp.u64 	%rd5968, 1, 0, %p2860;
	add.s64 	%rd5969, %rd5966, %rd5968;
	mul.hi.u64 	%rd5970, %rd822, %rd821;
	add.s64 	%rd5971, %rd5957, %rd5955;
	setp.lt.u64 	%p2861, %rd5971, %rd5957;
	selp.u64 	%rd5972, 1, 0, %p2861;
	add.s64 	%rd5973, %rd5970, %rd5972;
	mul.lo.s64 	%rd5974, %rd822, %rd822;
	mul.hi.u64 	%rd5975, %rd822, %rd822;
	add.s64 	%rd5976, %rd5974, %rd5962;
	setp.lt.u64 	%p2862, %rd5976, %rd5974;
	selp.u64 	%rd5977, 1, 0, %p2862;
	add.s64 	%rd5978, %rd5976, %rd5973;
	setp.lt.u64 	%p2863, %rd5978, %rd5976;
	selp.u64 	%rd5979, 1, 0, %p2863;
	add.s64 	%rd5980, %rd5975, %rd5977;
	add.s64 	%rd5981, %rd5980, %rd5979;
	mul.lo.s64 	%rd5982, %rd823, %rd822;
	mul.hi.u64 	%rd5983, %rd822, %rd823;
	add.s64 	%rd5984, %rd5982, %rd5967;
	setp.lt.u64 	%p2864, %rd5984, %rd5982;
	selp.u64 	%rd5985, 1, 0, %p2864;
	add.s64 	%rd5986, %rd5984, %rd5981;
	setp.lt.u64 	%p2865, %rd5986, %rd5984;
	selp.u64 	%rd5987, 1, 0, %p2865;
	add.s64 	%rd5988, %rd5983, %rd5985;
	add.s64 	%rd5989, %rd5988, %rd5987;
	mul.lo.s64 	%rd5990, %rd824, %rd822;
	mul.hi.u64 	%rd5991, %rd822, %rd824;
	add.s64 	%rd5992, %rd5990, %rd5969;
	setp.lt.u64 	%p2866, %rd5992, %rd5990;
	selp.u64 	%rd5993, 1, 0, %p2866;
	add.s64 	%rd5994, %rd5992, %rd5989;
	setp.lt.u64 	%p2867, %rd5994, %rd5992;
	selp.u64 	%rd5995, 1, 0, %p2867;
	add.s64 	%rd5996, %rd5991, %rd5993;
	add.s64 	%rd5997, %rd5996, %rd5995;
	mul.hi.u64 	%rd5998, %rd823, %rd821;
	add.s64 	%rd5999, %rd5960, %rd5978;
	setp.lt.u64 	%p2868, %rd5999, %rd5960;
	selp.u64 	%rd6000, 1, 0, %p2868;
	add.s64 	%rd6001, %rd5998, %rd6000;
	mul.hi.u64 	%rd6002, %rd823, %rd822;
	add.s64 	%rd6003, %rd5982, %rd5986;
	setp.lt.u64 	%p2869, %rd6003, %rd5982;
	selp.u64 	%rd6004, 1, 0, %p2869;
	add.s64 	%rd6005, %rd6003, %rd6001;
	setp.lt.u64 	%p2870, %rd6005, %rd6003;
	selp.u64 	%rd6006, 1, 0, %p2870;
	add.s64 	%rd6007, %rd6002, %rd6004;
	add.s64 	%rd6008, %rd6007, %rd6006;
	mul.lo.s64 	%rd6009, %rd823, %rd823;
	mul.hi.u64 	%rd6010, %rd823, %rd823;
	add.s64 	%rd6011, %rd6009, %rd5994;
	setp.lt.u64 	%p2871, %rd6011, %rd6009;
	selp.u64 	%rd6012, 1, 0, %p2871;
	add.s64 	%rd6013, %rd6011, %rd6008;
	setp.lt.u64 	%p2872, %rd6013, %rd6011;
	selp.u64 	%rd6014, 1, 0, %p2872;
	add.s64 	%rd6015, %rd6010, %rd6012;
	add.s64 	%rd6016, %rd6015, %rd6014;
	mul.lo.s64 	%rd6017, %rd824, %rd823;
	mul.hi.u64 	%rd6018, %rd823, %rd824;
	add.s64 	%rd6019, %rd6017, %rd5997;
	setp.lt.u64 	%p2873, %rd6019, %rd6017;
	selp.u64 	%rd6020, 1, 0, %p2873;
	add.s64 	%rd6021, %rd6019, %rd6016;
	setp.lt.u64 	%p2874, %rd6021, %rd6019;
	selp.u64 	%rd6022, 1, 0, %p2874;
	add.s64 	%rd6023, %rd6018, %rd6020;
	add.s64 	%rd6024, %rd6023, %rd6022;
	mul.hi.u64 	%rd6025, %rd824, %rd821;
	add.s64 	%rd6026, %rd5965, %rd6005;
	setp.lt.u64 	%p2875, %rd6026, %rd5965;
	selp.u64 	%rd6027, 1, 0, %p2875;
	add.s64 	%rd6028, %rd6025, %rd6027;
	mul.hi.u64 	%rd6029, %rd824, %rd822;
	add.s64 	%rd6030, %rd5990, %rd6013;
	setp.lt.u64 	%p2876, %rd6030, %rd5990;
	selp.u64 	%rd6031, 1, 0, %p2876;
	add.s64 	%rd6032, %rd6030, %rd6028;
	setp.lt.u64 	%p2877, %rd6032, %rd6030;
	selp.u64 	%rd6033, 1, 0, %p2877;
	add.s64 	%rd6034, %rd6029, %rd6031;
	add.s64 	%rd6035, %rd6034, %rd6033;
	mul.hi.u64 	%rd6036, %rd824, %rd823;
	add.s64 	%rd6037, %rd6017, %rd6021;
	setp.lt.u64 	%p2878, %rd6037, %rd6017;
	selp.u64 	%rd6038, 1, 0, %p2878;
	add.s64 	%rd6039, %rd6037, %rd6035;
	setp.lt.u64 	%p2879, %rd6039, %rd6037;
	selp.u64 	%rd6040, 1, 0, %p2879;
	add.s64 	%rd6041, %rd6036, %rd6038;
	add.s64 	%rd6042, %rd6041, %rd6040;
	mul.lo.s64 	%rd6043, %rd824, %rd824;
	mul.hi.u64 	%rd6044, %rd824, %rd824;
	add.s64 	%rd6045, %rd6043, %rd6024;
	setp.lt.u64 	%p2880, %rd6045, %rd6043;
	selp.u64 	%rd6046, 1, 0, %p2880;
	add.s64 	%rd6047, %rd6045, %rd6042;
	setp.lt.u64 	%p2881, %rd6047, %rd6045;
	selp.u64 	%rd6048, 1, 0, %p2881;
	add.s64 	%rd6049, %rd6044, %rd6046;
	add.s64 	%rd6050, %rd6049, %rd6048;
	mov.b64 	%rd6051, 977;
	mul.hi.u64 	%rd6052, %rd6032, %rd6051;
	mul.lo.s64 	%rd6053, %rd6039, 977;
	mul.hi.u64 	%rd6054, %rd6039, %rd6051;
	add.s64 	%rd6055, %rd6053, %rd6052;
	setp.lt.u64 	%p2882, %rd6055, %rd6053;
	selp.u64 	%rd6056, 1, 0, %p2882;
	add.s64 	%rd6057, %rd6054, %rd6056;
	mul.lo.s64 	%rd6058, %rd6047, 977;
	mul.hi.u64 	%rd6059, %rd6047, %rd6051;
	add.s64 	%rd6060, %rd6058, %rd6057;
	setp.lt.u64 	%p2883, %rd6060, %rd6058;
	selp.u64 	%rd6061, 1, 0, %p2883;
	add.s64 	%rd6062, %rd6059, %rd6061;
	mul.lo.s64 	%rd6063, %rd6050, 977;
	mul.hi.u64 	%rd6064, %rd6050, %rd6051;
	add.s64 	%rd6065, %rd6063, %rd6062;
	setp.lt.u64 	%p2884, %rd6065, %rd6063;
	selp.u64 	%rd6066, 1, 0, %p2884;
	add.s64 	%rd6067, %rd6064, %rd6066;
	shl.b64 	%rd6068, %rd6032, 32;
	mov.b64 	{%r359, %r360}, %rd6032;
	mov.b64 	{%r361, %r362}, %rd6039;
	mov.b64 	%rd6069, {%r360, %r361};
	mov.b64 	{%r363, %r364}, %rd6047;
	mov.b64 	%rd6070, {%r362, %r363};
	mov.b64 	{%r365, %r366}, %rd6050;
	mov.b64 	%rd6071, {%r364, %r365};
	shr.u64 	%rd6072, %rd6050, 32;
	mad.lo.s64 	%rd6073, %rd6032, 977, %rd6068;
	setp.lt.u64 	%p2885, %rd6073, %rd6068;
	selp.u64 	%rd6074, 1, 0, %p2885;
	add.s64 	%rd6075, %rd6069, %rd6074;
	add.s64 	%rd6076, %rd6075, %rd6055;
	setp.lt.u64 	%p2886, %rd6076, %rd6069;
	setp.eq.s64 	%p2887, %rd6076, %rd6069;
	and.pred  	%p2888, %p2885, %p2887;
	or.pred  	%p2889, %p2886, %p2888;
	selp.u64 	%rd6077, 1, 0, %p2889;
	add.s64 	%rd6078, %rd6070, %rd6077;
	add.s64 	%rd6079, %rd6078, %rd6060;
	setp.lt.u64 	%p2890, %rd6079, %rd6070;
	setp.eq.s64 	%p2891, %rd6079, %rd6070;
	and.pred  	%p2892, %p2889, %p2891;
	or.pred  	%p2893, %p2890, %p2892;
	selp.u64 	%rd6080, 1, 0, %p2893;
	add.s64 	%rd6081, %rd6071, %rd6080;
	add.s64 	%rd6082, %rd6081, %rd6065;
	setp.lt.u64 	%p2894, %rd6082, %rd6071;
	setp.eq.s64 	%p2895, %rd6082, %rd6071;
	and.pred  	%p2896, %p2893, %p2895;
	or.pred  	%p2897, %p2894, %p2896;
	selp.u64 	%rd6083, 1, 0, %p2897;
	add.s64 	%rd6084, %rd6072, %rd6083;
	add.s64 	%rd6085, %rd6084, %rd6067;
	mad.lo.s64 	%rd7294, %rd821, %rd821, %rd6073;
	setp.lt.u64 	%p2898, %rd7294, %rd6073;
	selp.u64 	%rd6086, 1, 0, %p2898;
	add.s64 	%rd6087, %rd6076, %rd5971;
	add.s64 	%rd7295, %rd6087, %rd6086;
	setp.lt.u64 	%p2899, %rd7295, %rd5971;
	setp.eq.s64 	%p2900, %rd7295, %rd5971;
	and.pred  	%p2901, %p2898, %p2900;
	or.pred  	%p2902, %p2899, %p2901;
	selp.u64 	%rd6088, 1, 0, %p2902;
	add.s64 	%rd6089, %rd6079, %rd5999;
	add.s64 	%rd7296, %rd6089, %rd6088;
	setp.lt.u64 	%p2903, %rd7296, %rd5999;
	setp.eq.s64 	%p2904, %rd7296, %rd5999;
	and.pred  	%p2905, %p2902, %p2904;
	or.pred  	%p2906, %p2903, %p2905;
	selp.u64 	%rd6090, 1, 0, %p2906;
	add.s64 	%rd6091, %rd6082, %rd6026;
	add.s64 	%rd7297, %rd6091, %rd6090;
	setp.lt.u64 	%p2907, %rd7297, %rd6026;
	setp.eq.s64 	%p2908, %rd7297, %rd6026;
	and.pred  	%p2909, %p2906, %p2908;
	or.pred  	%p2910, %p2907, %p2909;
	selp.u64 	%rd6092, 1, 0, %p2910;
	add.s64 	%rd7289, %rd6085, %rd6092;
	setp.eq.s64 	%p2911, %rd7289, 0;
	@%p2911 bra 	$L__BB4_202;
	mov.u64 	%rd7290, %rd7297;
	mov.u64 	%rd7291, %rd7296;
	mov.u64 	%rd7292, %rd7295;
$L__BB4_201:
	mul.lo.s64 	%rd6094, %rd7289, 977;
	shl.b64 	%rd6095, %rd7289, 32;
	add.s64 	%rd7294, %rd6094, %rd7294;
	setp.lt.u64 	%p2912, %rd7294, %rd6094;
	selp.u64 	%rd6096, 1, 0, %p2912;
	add.s64 	%rd6097, %rd6095, %rd7292;
	add.s64 	%rd7295, %rd6097, %rd6096;
	setp.lt.u64 	%p2913, %rd7295, %rd7292;
	setp.eq.s64 	%p2914, %rd7295, %rd7292;
	and.pred  	%p2915, %p2912, %p2914;
	or.pred  	%p2916, %p2913, %p2915;
	selp.u64 	%rd6098, 1, 0, %p2916;
	add.s64 	%rd7296, %rd7291, %rd6098;
	setp.lt.u64 	%p2917, %rd7296, %rd7291;
	selp.u64 	%rd6099, 1, 0, %p2917;
	add.s64 	%rd7297, %rd7290, %rd6099;
	setp.lt.u64 	%p2918, %rd7297, %rd7290;
	mov.b64 	%rd7289, 1;
	mov.u64 	%rd7290, %rd7297;
	mov.u64 	%rd7291, %rd7296;
	mov.u64 	%rd7292, %rd7295;
	@%p2918 bra 	$L__BB4_201;
$L__BB4_202:
	ld.const.u64 	%rd6100, [SECP256K1_P];
	setp.lt.u64 	%p2920, %rd7294, %rd6100;
	ld.const.u64 	%rd6101, [SECP256K1_P+8];
	setp.lt.u64 	%p2921, %rd7295, %rd6101;
	setp.eq.s64 	%p2922, %rd7295, %rd6101;
	and.pred  	%p2923, %p2920, %p2922;
	or.pred  	%p2925, %p2921, %p2923;
	ld.const.u64 	%rd6102, [SECP256K1_P+16];
	setp.lt.u64 	%p2926, %rd7296, %rd6102;
	setp.eq.s64 	%p2927, %rd7296, %rd6102;
	and.pred  	%p2928, %p2927, %p2925;
	or.pred  	%p124, %p2926, %p2928;
	ld.const.u64 	%rd6103, [SECP256K1_P+24];
	setp.lt.u64 	%p2930, %rd7297, %rd6103;
	mov.pred 	%p3570, 0;
	@%p2930 bra 	$L__BB4_204;
	not.pred 	%p2931, %p124;
	ld.const.u64 	%rd6104, [SECP256K1_P+24];
	setp.ne.s64 	%p2932, %rd7297, %rd6104;
	or.pred  	%p3570, %p2932, %p2931;
$L__BB4_204:
	ld.const.u64 	%rd6105, [SECP256K1_P];
	selp.b64 	%rd6106, %rd6105, 0, %p3570;
	sub.s64 	%rd6107, %rd7294, %rd6106;
	setp.lt.u64 	%p2933, %rd7294, %rd6105;
	selp.u64 	%rd6108, 1, 0, %p2933;
	ld.const.u64 	%rd6109, [SECP256K1_P+8];
	add.s64 	%rd6110, %rd6109, %rd6108;
	selp.b64 	%rd6111, %rd6110, 0, %p3570;
	sub.s64 	%rd6112, %rd7295, %rd6111;
	setp.lt.u64 	%p2934, %rd7295, %rd6109;
	setp.eq.s64 	%p2935, %rd7295, %rd6109;
	and.pred  	%p2936, %p2933, %p2935;
	or.pred  	%p2938, %p2934, %p2936;
	selp.u64 	%rd6113, 1, 0, %p2938;
	ld.const.u64 	%rd6114, [SECP256K1_P+16];
	add.s64 	%rd6115, %rd6114, %rd6113;
	selp.b64 	%rd6116, %rd6115, 0, %p3570;
	sub.s64 	%rd6117, %rd7296, %rd6116;
	selp.u64 	%rd6118, 1, 0, %p124;
	ld.const.u64 	%rd6119, [SECP256K1_P+24];
	add.s64 	%rd6120, %rd6119, %rd6118;
	selp.b64 	%rd6121, %rd6120, 0, %p3570;
	sub.s64 	%rd6122, %rd7297, %rd6121;
	sub.s64 	%rd7298, %rd6107, %rd801;
	setp.lt.u64 	%p2939, %rd6107, %rd801;
	selp.s64 	%rd6123, -1, 0, %p2939;
	sub.s64 	%rd6124, %rd6112, %rd802;
	add.s64 	%rd7299, %rd6124, %rd6123;
	setp.lt.u64 	%p2940, %rd6112, %rd802;
	setp.eq.s64 	%p2941, %rd6112, %rd802;
	and.pred  	%p2942, %p2939, %p2941;
	or.pred  	%p2944, %p2940, %p2942;
	selp.s64 	%rd6125, -1, 0, %p2944;
	sub.s64 	%rd6126, %rd6117, %rd803;
	add.s64 	%rd7300, %rd6126, %rd6125;
	setp.lt.u64 	%p2945, %rd6117, %rd803;
	setp.eq.s64 	%p2946, %rd6117, %rd803;
	and.pred  	%p2947, %p2946, %p2944;
	or.pred  	%p2949, %p2945, %p2947;
	selp.s64 	%rd6127, -1, 0, %p2949;
	sub.s64 	%rd6128, %rd6122, %rd804;
	add.s64 	%rd7301, %rd6128, %rd6127;
	setp.ge.u64 	%p2950, %rd6122, %rd804;
	setp.eq.s64 	%p2951, %rd6122, %rd804;
	and.pred  	%p2952, %p2951, %p2949;
	not.pred 	%p2954, %p2952;
	and.pred  	%p2955, %p2950, %p2954;
	@%p2955 bra 	$L__BB4_206;
	ld.const.u64 	%rd6129, [SECP256K1_P];
	add.s64 	%rd7298, %rd6129, %rd7298;
	setp.lt.u64 	%p2956, %rd7298, %rd6129;
	selp.u64 	%rd6130, 1, 0, %p2956;
	ld.const.u64 	%rd6131, [SECP256K1_P+8];
	add.s64 	%rd6132, %rd6131, %rd7299;
	add.s64 	%rd870, %rd6132, %rd6130;
	setp.lt.u64 	%p2957, %rd870, %rd7299;
	setp.eq.s64 	%p2958, %rd870, %rd7299;
	and.pred  	%p2959, %p2956, %p2958;
	or.pred  	%p2961, %p2957, %p2959;
	selp.u64 	%rd6133, 1, 0, %p2961;
	ld.const.u64 	%rd6134, [SECP256K1_P+16];
	add.s64 	%rd6135, %rd6134, %rd7300;
	add.s64 	%rd871, %rd6135, %rd6133;
	setp.lt.u64 	%p2962, %rd871, %rd7300;
	setp.eq.s64 	%p2963, %rd871, %rd7300;
	and.pred  	%p2964, %p2961, %p2963;
	or.pred  	%p2966, %p2962, %p2964;
	selp.u64 	%rd6136, 1, 0, %p2966;
	ld.const.u64 	%rd6137, [SECP256K1_P+24];
	add.s64 	%rd6138, %rd6137, %rd7301;
	add.s64 	%rd7301, %rd6138, %rd6136;
	mov.u64 	%rd7299, %rd870;
	mov.u64 	%rd7300, %rd871;
$L__BB4_206:
	setp.lt.s64 	%p2968, %rd843, 0;
	mov.b64 	{%r367, %r368}, %rd844;
	mov.b64 	{%r369, %r370}, %rd843;
	shf.l.wrap.b32 	%r371, %r370, %r367, 1;
	shf.l.wrap.b32 	%r372, %r367, %r368, 1;
	mov.b64 	%rd6139, {%r371, %r372};
	setp.lt.u64 	%p2969, %rd6139, %rd844;
	setp.eq.s64 	%p2970, %rd6139, %rd844;
	and.pred  	%p2971, %p2968, %p2970;
	or.pred  	%p2972, %p2969, %p2971;
	selp.u64 	%rd6140, 1, 0, %p2972;
	shl.b64 	%rd6141, %rd845, 1;
	or.b64  	%rd6142, %rd6141, %rd6140;
	setp.lt.u64 	%p2973, %rd6142, %rd845;
	setp.eq.s64 	%p2974, %rd6142, %rd845;
	and.pred  	%p2975, %p2972, %p2974;
	or.pred  	%p127, %p2973, %p2975;
	selp.u64 	%rd6143, 1, 0, %p127;
	shl.b64 	%rd6144, %rd846, 1;
	or.b64  	%rd6145, %rd6144, %rd6143;
	setp.lt.u64 	%p2976, %rd6145, %rd846;
	mov.pred 	%p3571, -1;
	@%p2976 bra 	$L__BB4_208;
	shl.b64 	%rd6146, %rd846, 1;
	selp.u64 	%rd6147, 1, 0, %p127;
	or.b64  	%rd6148, %rd6146, %rd6147;
	setp.eq.s64 	%p2977, %rd6148, %rd846;
	and.pred  	%p3571, %p127, %p2977;
$L__BB4_208:
	shl.b64 	%rd6149, %rd843, 1;
	ld.const.u64 	%rd6150, [SECP256K1_P];
	setp.lt.u64 	%p2979, %rd6149, %rd6150;
	mov.b64 	{%r373, %r374}, %rd844;
	mov.b64 	{%r375, %r376}, %rd843;
	shf.l.wrap.b32 	%r377, %r376, %r373, 1;
	shf.l.wrap.b32 	%r378, %r373, %r374, 1;
	mov.b64 	%rd6151, {%r377, %r378};
	ld.const.u64 	%rd6152, [SECP256K1_P+8];
	setp.lt.u64 	%p2980, %rd6151, %rd6152;
	setp.eq.s64 	%p2981, %rd6151, %rd6152;
	and.pred  	%p2982, %p2979, %p2981;
	or.pred  	%p2984, %p2980, %p2982;
	shl.b64 	%rd6153, %rd845, 1;
	setp.lt.u64 	%p2985, %rd6151, %rd844;
	setp.eq.s64 	%p2987, %rd6151, %rd844;
	and.pred  	%p2988, %p2968, %p2987;
	or.pred  	%p2989, %p2985, %p2988;
	selp.u64 	%rd6154, 1, 0, %p2989;
	or.b64  	%rd6155, %rd6153, %rd6154;
	ld.const.u64 	%rd6156, [SECP256K1_P+16];
	setp.lt.u64 	%p2990, %rd6155, %rd6156;
	setp.eq.s64 	%p2991, %rd6155, %rd6156;
	and.pred  	%p2992, %p2991, %p2984;
	or.pred  	%p130, %p2990, %p2992;
	shl.b64 	%rd6157, %rd846, 1;
	setp.lt.u64 	%p2994, %rd6155, %rd845;
	setp.eq.s64 	%p2995, %rd6155, %rd845;
	and.pred  	%p2996, %p2989, %p2995;
	or.pred  	%p2997, %p2994, %p2996;
	selp.u64 	%rd6158, 1, 0, %p2997;
	or.b64  	%rd6159, %rd6157, %rd6158;
	ld.const.u64 	%rd6160, [SECP256K1_P+24];
	setp.lt.u64 	%p2998, %rd6159, %rd6160;
	mov.pred 	%p3572, 0;
	@%p2998 bra 	$L__BB4_210;
	not.pred 	%p2999, %p130;
	shl.b64 	%rd6161, %rd846, 1;
	shl.b64 	%rd6162, %rd845, 1;
	mov.b64 	{%r379, %r380}, %rd844;
	mov.b64 	{%r381, %r382}, %rd843;
	shf.l.wrap.b32 	%r383, %r382, %r379, 1;
	shf.l.wrap.b32 	%r384, %r379, %r380, 1;
	mov.b64 	%rd6163, {%r383, %r384};
	setp.lt.u64 	%p3000, %rd6163, %rd844;
	setp.lt.s64 	%p3001, %rd843, 0;
	setp.eq.s64 	%p3002, %rd6163, %rd844;
	and.pred  	%p3003, %p3001, %p3002;
	or.pred  	%p3004, %p3000, %p3003;
	selp.u64 	%rd6164, 1, 0, %p3004;
	or.b64  	%rd6165, %rd6162, %rd6164;
	setp.lt.u64 	%p3005, %rd6165, %rd845;
	setp.eq.s64 	%p3006, %rd6165, %rd845;
	and.pred  	%p3007, %p3004, %p3006;
	or.pred  	%p3008, %p3005, %p3007;
	selp.u64 	%rd6166, 1, 0, %p3008;
	or.b64  	%rd6167, %rd6161, %rd6166;
	ld.const.u64 	%rd6168, [SECP256K1_P+24];
	setp.ne.s64 	%p3009, %rd6167, %rd6168;
	or.pred  	%p3572, %p3009, %p2999;
$L__BB4_210:
	or.pred  	%p3010, %p3571, %p3572;
	ld.const.u64 	%rd6169, [SECP256K1_P];
	selp.b64 	%rd6170, %rd6169, 0, %p3010;
	shl.b64 	%rd6171, %rd843, 1;
	sub.s64 	%rd6172, %rd6171, %rd6170;
	setp.lt.u64 	%p3011, %rd6171, %rd6169;
	selp.u64 	%rd6173, 1, 0, %p3011;
	ld.const.u64 	%rd6174, [SECP256K1_P+8];
	add.s64 	%rd6175, %rd6174, %rd6173;
	selp.b64 	%rd6176, %rd6175, 0, %p3010;
	mov.b64 	{%r385, %r386}, %rd844;
	mov.b64 	{%r387, %r388}, %rd843;
	shf.l.wrap.b32 	%r389, %r388, %r385, 1;
	shf.l.wrap.b32 	%r390, %r385, %r386, 1;
	mov.b64 	%rd6177, {%r389, %r390};
	sub.s64 	%rd6178, %rd6177, %rd6176;
	setp.lt.u64 	%p3012, %rd6177, %rd6174;
	setp.eq.s64 	%p3013, %rd6177, %rd6174;
	and.pred  	%p3014, %p3011, %p3013;
	or.pred  	%p3016, %p3012, %p3014;
	selp.u64 	%rd6179, 1, 0, %p3016;
	ld.const.u64 	%rd6180, [SECP256K1_P+16];
	add.s64 	%rd6181, %rd6180, %rd6179;
	selp.b64 	%rd6182, %rd6181, 0, %p3010;
	shl.b64 	%rd6183, %rd845, 1;
	setp.lt.u64 	%p3017, %rd6177, %rd844;
	setp.lt.s64 	%p3018, %rd843, 0;
	setp.eq.s64 	%p3019, %rd6177, %rd844;
	and.pred  	%p3020, %p3018, %p3019;
	or.pred  	%p3021, %p3017, %p3020;
	selp.u64 	%rd6184, 1, 0, %p3021;
	or.b64  	%rd6185, %rd6183, %rd6184;
	sub.s64 	%rd6186, %rd6185, %rd6182;
	selp.u64 	%rd6187, 1, 0, %p130;
	ld.const.u64 	%rd6188, [SECP256K1_P+24];
	add.s64 	%rd6189, %rd6188, %rd6187;
	selp.b64 	%rd6190, %rd6189, 0, %p3010;
	shl.b64 	%rd6191, %rd846, 1;
	setp.lt.u64 	%p3022, %rd6185, %rd845;
	setp.eq.s64 	%p3023, %rd6185, %rd845;
	and.pred  	%p3024, %p3021, %p3023;
	or.pred  	%p3025, %p3022, %p3024;
	selp.u64 	%rd6192, 1, 0, %p3025;
	or.b64  	%rd6193, %rd6191, %rd6192;
	sub.s64 	%rd6194, %rd6193, %rd6190;
	sub.s64 	%rd7369, %rd7298, %rd6172;
	setp.lt.u64 	%p3026, %rd7298, %rd6172;
	selp.s64 	%rd6195, -1, 0, %p3026;
	sub.s64 	%rd6196, %rd7299, %rd6178;
	add.s64 	%rd7368, %rd6196, %rd6195;
	setp.lt.u64 	%p3027, %rd7299, %rd6178;
	setp.eq.s64 	%p3028, %rd7299, %rd6178;
	and.pred  	%p3029, %p3026, %p3028;
	or.pred  	%p3031, %p3027, %p3029;
	selp.s64 	%rd6197, -1, 0, %p3031;
	sub.s64 	%rd6198, %rd7300, %rd6186;
	add.s64 	%rd7367, %rd6198, %rd6197;
	setp.lt.u64 	%p3032, %rd7300, %rd6186;
	setp.eq.s64 	%p3033, %rd7300, %rd6186;
	and.pred  	%p3034, %p3033, %p3031;
	or.pred  	%p3036, %p3032, %p3034;
	selp.s64 	%rd6199, -1, 0, %p3036;
	sub.s64 	%rd6200, %rd7301, %rd6194;
	add.s64 	%rd7366, %rd6200, %rd6199;
	setp.ge.u64 	%p3037, %rd7301, %rd6194;
	setp.eq.s64 	%p3038, %rd7301, %rd6194;
	and.pred  	%p3039, %p3038, %p3036;
	not.pred 	%p3041, %p3039;
	and.pred  	%p3042, %p3037, %p3041;
	@%p3042 bra 	$L__BB4_212;
	ld.const.u64 	%rd6201, [SECP256K1_P];
	add.s64 	%rd7369, %rd6201, %rd7369;
	setp.lt.u64 	%p3043, %rd7369, %rd6201;
	selp.u64 	%rd6202, 1, 0, %p3043;
	ld.const.u64 	%rd6203, [SECP256K1_P+8];
	add.s64 	%rd6204, %rd6203, %rd7368;
	add.s64 	%rd882, %rd6204, %rd6202;
	setp.lt.u64 	%p3044, %rd882, %rd7368;
	setp.eq.s64 	%p3045, %rd882, %rd7368;
	and.pred  	%p3046, %p3043, %p3045;
	or.pred  	%p3048, %p3044, %p3046;
	selp.u64 	%rd6205, 1, 0, %p3048;
	ld.const.u64 	%rd6206, [SECP256K1_P+16];
	add.s64 	%rd6207, %rd6206, %rd7367;
	add.s64 	%rd883, %rd6207, %rd6205;
	setp.lt.u64 	%p3049, %rd883, %rd7367;
	setp.eq.s64 	%p3050, %rd883, %rd7367;
	and.pred  	%p3051, %p3048, %p3050;
	or.pred  	%p3053, %p3049, %p3051;
	selp.u64 	%rd6208, 1, 0, %p3053;
	ld.const.u64 	%rd6209, [SECP256K1_P+24];
	add.s64 	%rd6210, %rd6209, %rd7366;
	add.s64 	%rd7366, %rd6210, %rd6208;
	mov.u64 	%rd7368, %rd882;
	mov.u64 	%rd7367, %rd883;
$L__BB4_212:
	sub.s64 	%rd7306, %rd843, %rd7369;
	setp.lt.u64 	%p3054, %rd843, %rd7369;
	selp.s64 	%rd6211, -1, 0, %p3054;
	sub.s64 	%rd6212, %rd844, %rd7368;
	add.s64 	%rd7307, %rd6212, %rd6211;
	setp.lt.u64 	%p3055, %rd844, %rd7368;
	setp.eq.s64 	%p3056, %rd844, %rd7368;
	and.pred  	%p3057, %p3054, %p3056;
	or.pred  	%p3058, %p3055, %p3057;
	selp.s64 	%rd6213, -1, 0, %p3058;
	sub.s64 	%rd6214, %rd845, %rd7367;
	add.s64 	%rd7308, %rd6214, %rd6213;
	setp.lt.u64 	%p3059, %rd845, %rd7367;
	setp.eq.s64 	%p3060, %rd845, %rd7367;
	and.pred  	%p3061, %p3060, %p3058;
	or.pred  	%p3062, %p3059, %p3061;
	not.pred 	%p3063, %p3062;
	selp.s64 	%rd6215, -1, 0, %p3062;
	sub.s64 	%rd6216, %rd846, %rd7366;
	add.s64 	%rd7309, %rd6216, %rd6215;
	setp.ge.u64 	%p3064, %rd846, %rd7366;
	setp.ne.s64 	%p3065, %rd846, %rd7366;
	or.pred  	%p3066, %p3065, %p3063;
	and.pred  	%p3067, %p3064, %p3066;
	@%p3067 bra 	$L__BB4_214;
	ld.const.u64 	%rd6217, [SECP256K1_P];
	add.s64 	%rd7306, %rd6217, %rd7306;
	setp.lt.u64 	%p3068, %rd7306, %rd6217;
	selp.u64 	%rd6218, 1, 0, %p3068;
	ld.const.u64 	%rd6219, [SECP256K1_P+8];
	add.s64 	%rd6220, %rd6219, %rd7307;
	add.s64 	%rd894, %rd6220, %rd6218;
	setp.lt.u64 	%p3069, %rd894, %rd7307;
	setp.eq.s64 	%p3070, %rd894, %rd7307;
	and.pred  	%p3071, %p3068, %p3070;
	or.pred  	%p3073, %p3069, %p3071;
	selp.u64 	%rd6221, 1, 0, %p3073;
	ld.const.u64 	%rd6222, [SECP256K1_P+16];
	add.s64 	%rd6223, %rd6222, %rd7308;
	add.s64 	%rd895, %rd6223, %rd6221;
	setp.lt.u64 	%p3074, %rd895, %rd7308;
	setp.eq.s64 	%p3075, %rd895, %rd7308;
	and.pred  	%p3076, %p3073, %p3075;
	or.pred  	%p3078, %p3074, %p3076;
	selp.u64 	%rd6224, 1, 0, %p3078;
	ld.const.u64 	%rd6225, [SECP256K1_P+24];
	add.s64 	%rd6226, %rd6225, %rd7309;
	add.s64 	%rd7309, %rd6226, %rd6224;
	mov.u64 	%rd7307, %rd894;
	mov.u64 	%rd7308, %rd895;
$L__BB4_214:
	mul.hi.u64 	%rd6227, %rd821, %rd7306;
	mul.lo.s64 	%rd6228, %rd7307, %rd821;
	mul.hi.u64 	%rd6229, %rd821, %rd7307;
	add.s64 	%rd6230, %rd6228, %rd6227;
	setp.lt.u64 	%p3079, %rd6230, %rd6228;
	selp.u64 	%rd6231, 1, 0, %p3079;
	add.s64 	%rd6232, %rd6229, %rd6231;
	mul.lo.s64 	%rd6233, %rd7308, %rd821;
	mul.hi.u64 	%rd6234, %rd821, %rd7308;
	add.s64 	%rd6235, %rd6233, %rd6232;
	setp.lt.u64 	%p3080, %rd6235, %rd6233;
	selp.u64 	%rd6236, 1, 0, %p3080;
	add.s64 	%rd6237, %rd6234, %rd6236;
	mul.lo.s64 	%rd6238, %rd7309, %rd821;
	mul.hi.u64 	%rd6239, %rd821, %rd7309;
	add.s64 	%rd6240, %rd6238, %rd6237;
	setp.lt.u64 	%p3081, %rd6240, %rd6238;
	selp.u64 	%rd6241, 1, 0, %p3081;
	add.s64 	%rd6242, %rd6239, %rd6241;
	mul.lo.s64 	%rd6243, %rd7306, %rd822;
	mul.hi.u64 	%rd6244, %rd822, %rd7306;
	add.s64 	%rd6245, %rd6243, %rd6230;
	setp.lt.u64 	%p3082, %rd6245, %rd6243;
	selp.u64 	%rd6246, 1, 0, %p3082;
	add.s64 	%rd6247, %rd6244, %rd6246;
	mul.lo.s64 	%rd6248, %rd7307, %rd822;
	mul.hi.u64 	%rd6249, %rd822, %rd7307;
	add.s64 	%rd6250, %rd6248, %rd6235;
	setp.lt.u64 	%p3083, %rd6250, %rd6248;
	selp.u64 	%rd6251, 1, 0, %p3083;
	add.s64 	%rd6252, %rd6250, %rd6247;
	setp.lt.u64 	%p3084, %rd6252, %rd6250;
	selp.u64 	%rd6253, 1, 0, %p3084;
	add.s64 	%rd6254, %rd6249, %rd6251;
	add.s64 	%rd6255, %rd6254, %rd6253;
	mul.lo.s64 	%rd6256, %rd7308, %rd822;
	mul.hi.u64 	%rd6257, %rd822, %rd7308;
	add.s64 	%rd6258, %rd6256, %rd6240;
	setp.lt.u64 	%p3085, %rd6258, %rd6256;
	selp.u64 	%rd6259, 1, 0, %p3085;
	add.s64 	%rd6260, %rd6258, %rd6255;
	setp.lt.u64 	%p3086, %rd6260, %rd6258;
	selp.u64 	%rd6261, 1, 0, %p3086;
	add.s64 	%rd6262, %rd6257, %rd6259;
	add.s64 	%rd6263, %rd6262, %rd6261;
	mul.lo.s64 	%rd6264, %rd7309, %rd822;
	mul.hi.u64 	%rd6265, %rd822, %rd7309;
	add.s64 	%rd6266, %rd6264, %rd6242;
	setp.lt.u64 	%p3087, %rd6266, %rd6264;
	selp.u64 	%rd6267, 1, 0, %p3087;
	add.s64 	%rd6268, %rd6266, %rd6263;
	setp.lt.u64 	%p3088, %rd6268, %rd6266;
	selp.u64 	%rd6269, 1, 0, %p3088;
	add.s64 	%rd6270, %rd6265, %rd6267;
	add.s64 	%rd6271, %rd6270, %rd6269;
	mul.lo.s64 	%rd6272, %rd7306, %rd823;
	mul.hi.u64 	%rd6273, %rd823, %rd7306;
	add.s64 	%rd6274, %rd6272, %rd6252;
	setp.lt.u64 	%p3089, %rd6274, %rd6272;
	selp.u64 	%rd6275, 1, 0, %p3089;
	add.s64 	%rd6276, %rd6273, %rd6275;
	mul.lo.s64 	%rd6277, %rd7307, %rd823;
	mul.hi.u64 	%rd6278, %rd823, %rd7307;
	add.s64 	%rd6279, %rd6277, %rd6260;
	setp.lt.u64 	%p3090, %rd6279, %rd6277;
	selp.u64 	%rd6280, 1, 0, %p3090;
	add.s64 	%rd6281, %rd6279, %rd6276;
	setp.lt.u64 	%p3091, %rd6281, %rd6279;
	selp.u64 	%rd6282, 1, 0, %p3091;
	add.s64 	%rd6283, %rd6278, %rd6280;
	add.s64 	%rd6284, %rd6283, %rd6282;
	mul.lo.s64 	%rd6285, %rd7308, %rd823;
	mul.hi.u64 	%rd6286, %rd823, %rd7308;
	add.s64 	%rd6287, %rd6285, %rd6268;
	setp.lt.u64 	%p3092, %rd6287, %rd6285;
	selp.u64 	%rd6288, 1, 0, %p3092;
	add.s64 	%rd6289, %rd6287, %rd6284;
	setp.lt.u64 	%p3093, %rd6289, %rd6287;
	selp.u64 	%rd6290, 1, 0, %p3093;
	add.s64 	%rd6291, %rd6286, %rd6288;
	add.s64 	%rd6292, %rd6291, %rd6290;
	mul.lo.s64 	%rd6293, %rd7309, %rd823;
	mul.hi.u64 	%rd6294, %rd823, %rd7309;
	add.s64 	%rd6295, %rd6293, %rd6271;
	setp.lt.u64 	%p3094, %rd6295, %rd6293;
	selp.u64 	%rd6296, 1, 0, %p3094;
	add.s64 	%rd6297, %rd6295, %rd6292;
	setp.lt.u64 	%p3095, %rd6297, %rd6295;
	selp.u64 	%rd6298, 1, 0, %p3095;
	add.s64 	%rd6299, %rd6294, %rd6296;
	add.s64 	%rd6300, %rd6299, %rd6298;
	mul.lo.s64 	%rd6301, %rd7306, %rd824;
	mul.hi.u64 	%rd6302, %rd824, %rd7306;
	add.s64 	%rd6303, %rd6301, %rd6281;
	setp.lt.u64 	%p3096, %rd6303, %rd6301;
	selp.u64 	%rd6304, 1, 0, %p3096;
	add.s64 	%rd6305, %rd6302, %rd6304;
	mul.lo.s64 	%rd6306, %rd7307, %rd824;
	mul.hi.u64 	%rd6307, %rd824, %rd7307;
	add.s64 	%rd6308, %rd6306, %rd6289;
	setp.lt.u64 	%p3097, %rd6308, %rd6306;
	selp.u64 	%rd6309, 1, 0, %p3097;
	add.s64 	%rd6310, %rd6308, %rd6305;
	setp.lt.u64 	%p3098, %rd6310, %rd6308;
	selp.u64 	%rd6311, 1, 0, %p3098;
	add.s64 	%rd6312, %rd6307, %rd6309;
	add.s64 	%rd6313, %rd6312, %rd6311;
	mul.lo.s64 	%rd6314, %rd7308, %rd824;
	mul.hi.u64 	%rd6315, %rd824, %rd7308;
	add.s64 	%rd6316, %rd6314, %rd6297;
	setp.lt.u64 	%p3099, %rd6316, %rd6314;
	selp.u64 	%rd6317, 1, 0, %p3099;
	add.s64 	%rd6318, %rd6316, %rd6313;
	setp.lt.u64 	%p3100, %rd6318, %rd6316;
	selp.u64 	%rd6319, 1, 0, %p3100;
	add.s64 	%rd6320, %rd6315, %rd6317;
	add.s64 	%rd6321, %rd6320, %rd6319;
	mul.lo.s64 	%rd6322, %rd7309, %rd824;
	mul.hi.u64 	%rd6323, %rd824, %rd7309;
	add.s64 	%rd6324, %rd6322, %rd6300;
	setp.lt.u64 	%p3101, %rd6324, %rd6322;
	selp.u64 	%rd6325, 1, 0, %p3101;
	add.s64 	%rd6326, %rd6324, %rd6321;
	setp.lt.u64 	%p3102, %rd6326, %rd6324;
	selp.u64 	%rd6327, 1, 0, %p3102;
	add.s64 	%rd6328, %rd6323, %rd6325;
	add.s64 	%rd6329, %rd6328, %rd6327;
	mov.b64 	%rd6330, 977;
	mul.hi.u64 	%rd6331, %rd6310, %rd6330;
	mul.lo.s64 	%rd6332, %rd6318, 977;
	mul.hi.u64 	%rd6333, %rd6318, %rd6330;
	add.s64 	%rd6334, %rd6332, %rd6331;
	setp.lt.u64 	%p3103, %rd6334, %rd6332;
	selp.u64 	%rd6335, 1, 0, %p3103;
	add.s64 	%rd6336, %rd6333, %rd6335;
	mul.lo.s64 	%rd6337, %rd6326, 977;
	mul.hi.u64 	%rd6338, %rd6326, %rd6330;
	add.s64 	%rd6339, %rd6337, %rd6336;
	setp.lt.u64 	%p3104, %rd6339, %rd6337;
	selp.u64 	%rd6340, 1, 0, %p3104;
	add.s64 	%rd6341, %rd6338, %rd6340;
	mul.lo.s64 	%rd6342, %rd6329, 977;
	mul.hi.u64 	%rd6343, %rd6329, %rd6330;
	add.s64 	%rd6344, %rd6342, %rd6341;
	setp.lt.u64 	%p3105, %rd6344, %rd6342;
	selp.u64 	%rd6345, 1, 0, %p3105;
	add.s64 	%rd6346, %rd6343, %rd6345;
	shl.b64 	%rd6347, %rd6310, 32;
	mov.b64 	{%r391, %r392}, %rd6310;
	mov.b64 	{%r393, %r394}, %rd6318;
	mov.b64 	%rd6348, {%r392, %r393};
	mov.b64 	{%r395, %r396}, %rd6326;
	mov.b64 	%rd6349, {%r394, %r395};
	mov.b64 	{%r397, %r398}, %rd6329;
	mov.b64 	%rd6350, {%r396, %r397};
	shr.u64 	%rd6351, %rd6329, 32;
	mad.lo.s64 	%rd6352, %rd6310, 977, %rd6347;
	setp.lt.u64 	%p3106, %rd6352, %rd6347;
	selp.u64 	%rd6353, 1, 0, %p3106;
	add.s64 	%rd6354, %rd6348, %rd6353;
	add.s64 	%rd6355, %rd6354, %rd6334;
	setp.lt.u64 	%p3107, %rd6355, %rd6348;
	setp.eq.s64 	%p3108, %rd6355, %rd6348;
	and.pred  	%p3109, %p3106, %p3108;
	or.pred  	%p3110, %p3107, %p3109;
	selp.u64 	%rd6356, 1, 0, %p3110;
	add.s64 	%rd6357, %rd6349, %rd6356;
	add.s64 	%rd6358, %rd6357, %rd6339;
	setp.lt.u64 	%p3111, %rd6358, %rd6349;
	setp.eq.s64 	%p3112, %rd6358, %rd6349;
	and.pred  	%p3113, %p3110, %p3112;
	or.pred  	%p3114, %p3111, %p3113;
	selp.u64 	%rd6359, 1, 0, %p3114;
	add.s64 	%rd6360, %rd6350, %rd6359;
	add.s64 	%rd6361, %rd6360, %rd6344;
	setp.lt.u64 	%p3115, %rd6361, %rd6350;
	setp.eq.s64 	%p3116, %rd6361, %rd6350;
	and.pred  	%p3117, %p3114, %p3116;
	or.pred  	%p3118, %p3115, %p3117;
	selp.u64 	%rd6362, 1, 0, %p3118;
	add.s64 	%rd6363, %rd6351, %rd6362;
	add.s64 	%rd6364, %rd6363, %rd6346;
	mad.lo.s64 	%rd7315, %rd7306, %rd821, %rd6352;
	setp.lt.u64 	%p3119, %rd7315, %rd6352;
	selp.u64 	%rd6365, 1, 0, %p3119;
	add.s64 	%rd6366, %rd6355, %rd6245;
	add.s64 	%rd7316, %rd6366, %rd6365;
	setp.lt.u64 	%p3120, %rd7316, %rd6245;
	setp.eq.s64 	%p3121, %rd7316, %rd6245;
	and.pred  	%p3122, %p3119, %p3121;
	or.pred  	%p3123, %p3120, %p3122;
	selp.u64 	%rd6367, 1, 0, %p3123;
	add.s64 	%rd6368, %rd6358, %rd6274;
	add.s64 	%rd7317, %rd6368, %rd6367;
	setp.lt.u64 	%p3124, %rd7317, %rd6274;
	setp.eq.s64 	%p3125, %rd7317, %rd6274;
	and.pred  	%p3126, %p3123, %p3125;
	or.pred  	%p3127, %p3124, %p3126;
	selp.u64 	%rd6369, 1, 0, %p3127;
	add.s64 	%rd6370, %rd6361, %rd6303;
	add.s64 	%rd7318, %rd6370, %rd6369;
	setp.lt.u64 	%p3128, %rd7318, %rd6303;
	setp.eq.s64 	%p3129, %rd7318, %rd6303;
	and.pred  	%p3130, %p3127, %p3129;
	or.pred  	%p3131, %p3128, %p3130;
	selp.u64 	%rd6371, 1, 0, %p3131;
	add.s64 	%rd7310, %rd6364, %rd6371;
	setp.eq.s64 	%p3132, %rd7310, 0;
	@%p3132 bra 	$L__BB4_217;
	mov.u64 	%rd7311, %rd7318;
	mov.u64 	%rd7312, %rd7317;
	mov.u64 	%rd7313, %rd7316;
$L__BB4_216:
	mul.lo.s64 	%rd6373, %rd7310, 977;
	shl.b64 	%rd6374, %rd7310, 32;
	add.s64 	%rd7315, %rd6373, %rd7315;
	setp.lt.u64 	%p3133, %rd7315, %rd6373;
	selp.u64 	%rd6375, 1, 0, %p3133;
	add.s64 	%rd6376, %rd6374, %rd7313;
	add.s64 	%rd7316, %rd6376, %rd6375;
	setp.lt.u64 	%p3134, %rd7316, %rd7313;
	setp.eq.s64 	%p3135, %rd7316, %rd7313;
	and.pred  	%p3136, %p3133, %p3135;
	or.pred  	%p3137, %p3134, %p3136;
	selp.u64 	%rd6377, 1, 0, %p3137;
	add.s64 	%rd7317, %rd7312, %rd6377;
	setp.lt.u64 	%p3138, %rd7317, %rd7312;
	selp.u64 	%rd6378, 1, 0, %p3138;
	add.s64 	%rd7318, %rd7311, %rd6378;
	setp.lt.u64 	%p3139, %rd7318, %rd7311;
	mov.b64 	%rd7310, 1;
	mov.u64 	%rd7311, %rd7318;
	mov.u64 	%rd7312, %rd7317;
	mov.u64 	%rd7313, %rd7316;
	@%p3139 bra 	$L__BB4_216;
$L__BB4_217:
	ld.const.u64 	%rd6379, [SECP256K1_P];
	setp.lt.u64 	%p3141, %rd7315, %rd6379;
	ld.const.u64 	%rd6380, [SECP256K1_P+8];
	setp.lt.u64 	%p3142, %rd7316, %rd6380;
	setp.eq.s64 	%p3143, %rd7316, %rd6380;
	and.pred  	%p3144, %p3141, %p3143;
	or.pred  	%p3146, %p3142, %p3144;
	ld.const.u64 	%rd6381, [SECP256K1_P+16];
	setp.lt.u64 	%p3147, %rd7317, %rd6381;
	setp.eq.s64 	%p3148, %rd7317, %rd6381;
	and.pred  	%p3149, %p3148, %p3146;
	or.pred  	%p133, %p3147, %p3149;
	ld.const.u64 	%rd6382, [SECP256K1_P+24];
	setp.lt.u64 	%p3151, %rd7318, %rd6382;
	mov.pred 	%p3573, 0;
	@%p3151 bra 	$L__BB4_219;
	not.pred 	%p3152, %p133;
	setp.ne.s64 	%p3153, %rd7318, %rd6382;
	or.pred  	%p3573, %p3153, %p3152;
$L__BB4_219:
	ld.const.u64 	%rd6384, [SECP256K1_P];
	selp.b64 	%rd6385, %rd6384, 0, %p3573;
	sub.s64 	%rd919, %rd7315, %rd6385;
	setp.lt.u64 	%p3154, %rd7315, %rd6384;
	selp.u64 	%rd6386, 1, 0, %p3154;
	ld.const.u64 	%rd6387, [SECP256K1_P+8];
	add.s64 	%rd6388, %rd6387, %rd6386;
	selp.b64 	%rd6389, %rd6388, 0, %p3573;
	sub.s64 	%rd920, %rd7316, %rd6389;
	setp.lt.u64 	%p3155, %rd7316, %rd6387;
	setp.eq.s64 	%p3156, %rd7316, %rd6387;
	and.pred  	%p3157, %p3154, %p3156;
	or.pred  	%p3159, %p3155, %p3157;
	selp.u64 	%rd6390, 1, 0, %p3159;
	ld.const.u64 	%rd6391, [SECP256K1_P+16];
	add.s64 	%rd6392, %rd6391, %rd6390;
	selp.b64 	%rd6393, %rd6392, 0, %p3573;
	sub.s64 	%rd921, %rd7317, %rd6393;
	selp.u64 	%rd6394, 1, 0, %p133;
	ld.const.u64 	%rd6395, [SECP256K1_P+24];
	add.s64 	%rd6396, %rd6395, %rd6394;
	selp.b64 	%rd6397, %rd6396, 0, %p3573;
	sub.s64 	%rd922, %rd7318, %rd6397;
	mul.hi.u64 	%rd6398, %rd702, %rd801;
	mul.lo.s64 	%rd6399, %rd802, %rd702;
	mul.hi.u64 	%rd6400, %rd702, %rd802;
	add.s64 	%rd6401, %rd6399, %rd6398;
	setp.lt.u64 	%p3160, %rd6401, %rd6399;
	selp.u64 	%rd6402, 1, 0, %p3160;
	add.s64 	%rd6403, %rd6400, %rd6402;
	mul.lo.s64 	%rd6404, %rd803, %rd702;
	mul.hi.u64 	%rd6405, %rd702, %rd803;
	add.s64 	%rd6406, %rd6404, %rd6403;
	setp.lt.u64 	%p3161, %rd6406, %rd6404;
	selp.u64 	%rd6407, 1, 0, %p3161;
	add.s64 	%rd6408, %rd6405, %rd6407;
	mul.lo.s64 	%rd6409, %rd804, %rd702;
	mul.hi.u64 	%rd6410, %rd702, %rd804;
	add.s64 	%rd6411, %rd6409, %rd6408;
	setp.lt.u64 	%p3162, %rd6411, %rd6409;
	selp.u64 	%rd6412, 1, 0, %p3162;
	add.s64 	%rd6413, %rd6410, %rd6412;
	mul.lo.s64 	%rd6414, %rd801, %rd703;
	mul.hi.u64 	%rd6415, %rd703, %rd801;
	add.s64 	%rd6416, %rd6414, %rd6401;
	setp.lt.u64 	%p3163, %rd6416, %rd6414;
	selp.u64 	%rd6417, 1, 0, %p3163;
	add.s64 	%rd6418, %rd6415, %rd6417;
	mul.lo.s64 	%rd6419, %rd802, %rd703;
	mul.hi.u64 	%rd6420, %rd703, %rd802;
	add.s64 	%rd6421, %rd6419, %rd6406;
	setp.lt.u64 	%p3164, %rd6421, %rd6419;
	selp.u64 	%rd6422, 1, 0, %p3164;
	add.s64 	%rd6423, %rd6421, %rd6418;
	setp.lt.u64 	%p3165, %rd6423, %rd6421;
	selp.u64 	%rd6424, 1, 0, %p3165;
	add.s64 	%rd6425, %rd6420, %rd6422;
	add.s64 	%rd6426, %rd6425, %rd6424;
	mul.lo.s64 	%rd6427, %rd803, %rd703;
	mul.hi.u64 	%rd6428, %rd703, %rd803;
	add.s64 	%rd6429, %rd6427, %rd6411;
	setp.lt.u64 	%p3166, %rd6429, %rd6427;
	selp.u64 	%rd6430, 1, 0, %p3166;
	add.s64 	%rd6431, %rd6429, %rd6426;
	setp.lt.u64 	%p3167, %rd6431, %rd6429;
	selp.u64 	%rd6432, 1, 0, %p3167;
	add.s64 	%rd6433, %rd6428, %rd6430;
	add.s64 	%rd6434, %rd6433, %rd6432;
	mul.lo.s64 	%rd6435, %rd804, %rd703;
	mul.hi.u64 	%rd6436, %rd703, %rd804;
	add.s64 	%rd6437, %rd6435, %rd6413;
	setp.lt.u64 	%p3168, %rd6437, %rd6435;
	selp.u64 	%rd6438, 1, 0, %p3168;
	add.s64 	%rd6439, %rd6437, %rd6434;
	setp.lt.u64 	%p3169, %rd6439, %rd6437;
	selp.u64 	%rd6440, 1, 0, %p3169;
	add.s64 	%rd6441, %rd6436, %rd6438;
	add.s64 	%rd6442, %rd6441, %rd6440;
	mul.lo.s64 	%rd6443, %rd801, %rd704;
	mul.hi.u64 	%rd6444, %rd704, %rd801;
	add.s64 	%rd6445, %rd6443, %rd6423;
	setp.lt.u64 	%p3170, %rd6445, %rd6443;
	selp.u64 	%rd6446, 1, 0, %p3170;
	add.s64 	%rd6447, %rd6444, %rd6446;
	mul.lo.s64 	%rd6448, %rd802, %rd704;
	mul.hi.u64 	%rd6449, %rd704, %rd802;
	add.s64 	%rd6450, %rd6448, %rd6431;
	setp.lt.u64 	%p3171, %rd6450, %rd6448;
	selp.u64 	%rd6451, 1, 0, %p3171;
	add.s64 	%rd6452, %rd6450, %rd6447;
	setp.lt.u64 	%p3172, %rd6452, %rd6450;
	selp.u64 	%rd6453, 1, 0, %p3172;
	add.s64 	%rd6454, %rd6449, %rd6451;
	add.s64 	%rd6455, %rd6454, %rd6453;
	mul.lo.s64 	%rd6456, %rd803, %rd704;
	mul.hi.u64 	%rd6457, %rd704, %rd803;
	add.s64 	%rd6458, %rd6456, %rd6439;
	setp.lt.u64 	%p3173, %rd6458, %rd6456;
	selp.u64 	%rd6459, 1, 0, %p3173;
	add.s64 	%rd6460, %rd6458, %rd6455;
	setp.lt.u64 	%p3174, %rd6460, %rd6458;
	selp.u64 	%rd6461, 1, 0, %p3174;
	add.s64 	%rd6462, %rd6457, %rd6459;
	add.s64 	%rd6463, %rd6462, %rd6461;
	mul.lo.s64 	%rd6464, %rd804, %rd704;
	mul.hi.u64 	%rd6465, %rd704, %rd804;
	add.s64 	%rd6466, %rd6464, %rd6442;
	setp.lt.u64 	%p3175, %rd6466, %rd6464;
	selp.u64 	%rd6467, 1, 0, %p3175;
	add.s64 	%rd6468, %rd6466, %rd6463;
	setp.lt.u64 	%p3176, %rd6468, %rd6466;
	selp.u64 	%rd6469, 1, 0, %p3176;
	add.s64 	%rd6470, %rd6465, %rd6467;
	add.s64 	%rd6471, %rd6470, %rd6469;
	mul.lo.s64 	%rd6472, %rd801, %rd705;
	mul.hi.u64 	%rd6473, %rd705, %rd801;
	add.s64 	%rd6474, %rd6472, %rd6452;
	setp.lt.u64 	%p3177, %rd6474, %rd6472;
	selp.u64 	%rd6475, 1, 0, %p3177;
	add.s64 	%rd6476, %rd6473, %rd6475;
	mul.lo.s64 	%rd6477, %rd802, %rd705;
	mul.hi.u64 	%rd6478, %rd705, %rd802;
	add.s64 	%rd6479, %rd6477, %rd6460;
	setp.lt.u64 	%p3178, %rd6479, %rd6477;
	selp.u64 	%rd6480, 1, 0, %p3178;
	add.s64 	%rd6481, %rd6479, %rd6476;
	setp.lt.u64 	%p3179, %rd6481, %rd6479;
	selp.u64 	%rd6482, 1, 0, %p3179;
	add.s64 	%rd6483, %rd6478, %rd6480;
	add.s64 	%rd6484, %rd6483, %rd6482;
	mul.lo.s64 	%rd6485, %rd803, %rd705;
	mul.hi.u64 	%rd6486, %rd705, %rd803;
	add.s64 	%rd6487, %rd6485, %rd6468;
	setp.lt.u64 	%p3180, %rd6487, %rd6485;
	selp.u64 	%rd6488, 1, 0, %p3180;
	add.s64 	%rd6489, %rd6487, %rd6484;
	setp.lt.u64 	%p3181, %rd6489, %rd6487;
	selp.u64 	%rd6490, 1, 0, %p3181;
	add.s64 	%rd6491, %rd6486, %rd6488;
	add.s64 	%rd6492, %rd6491, %rd6490;
	mul.lo.s64 	%rd6493, %rd804, %rd705;
	mul.hi.u64 	%rd6494, %rd705, %rd804;
	add.s64 	%rd6495, %rd6493, %rd6471;
	setp.lt.u64 	%p3182, %rd6495, %rd6493;
	selp.u64 	%rd6496, 1, 0, %p3182;
	add.s64 	%rd6497, %rd6495, %rd6492;
	setp.lt.u64 	%p3183, %rd6497, %rd6495;
	selp.u64 	%rd6498, 1, 0, %p3183;
	add.s64 	%rd6499, %rd6494, %rd6496;
	add.s64 	%rd6500, %rd6499, %rd6498;
	mov.b64 	%rd6501, 977;
	mul.hi.u64 	%rd6502, %rd6481, %rd6501;
	mul.lo.s64 	%rd6503, %rd6489, 977;
	mul.hi.u64 	%rd6504, %rd6489, %rd6501;
	add.s64 	%rd6505, %rd6503, %rd6502;
	setp.lt.u64 	%p3184, %rd6505, %rd6503;
	selp.u64 	%rd6506, 1, 0, %p3184;
	add.s64 	%rd6507, %rd6504, %rd6506;
	mul.lo.s64 	%rd6508, %rd6497, 977;
	mul.hi.u64 	%rd6509, %rd6497, %rd6501;
	add.s64 	%rd6510, %rd6508, %rd6507;
	setp.lt.u64 	%p3185, %rd6510, %rd6508;
	selp.u64 	%rd6511, 1, 0, %p3185;
	add.s64 	%rd6512, %rd6509, %rd6511;
	mul.lo.s64 	%rd6513, %rd6500, 977;
	mul.hi.u64 	%rd6514, %rd6500, %rd6501;
	add.s64 	%rd6515, %rd6513, %rd6512;
	setp.lt.u64 	%p3186, %rd6515, %rd6513;
	selp.u64 	%rd6516, 1, 0, %p3186;
	add.s64 	%rd6517, %rd6514, %rd6516;
	shl.b64 	%rd6518, %rd6481, 32;
	mov.b64 	{%r399, %r400}, %rd6481;
	mov.b64 	{%r401, %r402}, %rd6489;
	mov.b64 	%rd6519, {%r400, %r401};
	mov.b64 	{%r403, %r404}, %rd6497;
	mov.b64 	%rd6520, {%r402, %r403};
	mov.b64 	{%r405, %r406}, %rd6500;
	mov.b64 	%rd6521, {%r404, %r405};
	shr.u64 	%rd6522, %rd6500, 32;
	mad.lo.s64 	%rd6523, %rd6481, 977, %rd6518;
	setp.lt.u64 	%p3187, %rd6523, %rd6518;
	selp.u64 	%rd6524, 1, 0, %p3187;
	add.s64 	%rd6525, %rd6519, %rd6524;
	add.s64 	%rd6526, %rd6525, %rd6505;
	setp.lt.u64 	%p3188, %rd6526, %rd6519;
	setp.eq.s64 	%p3189, %rd6526, %rd6519;
	and.pred  	%p3190, %p3187, %p3189;
	or.pred  	%p3191, %p3188, %p3190;
	selp.u64 	%rd6527, 1, 0, %p3191;
	add.s64 	%rd6528, %rd6520, %rd6527;
	add.s64 	%rd6529, %rd6528, %rd6510;
	setp.lt.u64 	%p3192, %rd6529, %rd6520;
	setp.eq.s64 	%p3193, %rd6529, %rd6520;
	and.pred  	%p3194, %p3191, %p3193;
	or.pred  	%p3195, %p3192, %p3194;
	selp.u64 	%rd6530, 1, 0, %p3195;
	add.s64 	%rd6531, %rd6521, %rd6530;
	add.s64 	%rd6532, %rd6531, %rd6515;
	setp.lt.u64 	%p3196, %rd6532, %rd6521;
	setp.eq.s64 	%p3197, %rd6532, %rd6521;
	and.pred  	%p3198, %p3195, %p3197;
	or.pred  	%p3199, %p3196, %p3198;
	selp.u64 	%rd6533, 1, 0, %p3199;
	add.s64 	%rd6534, %rd6522, %rd6533;
	add.s64 	%rd6535, %rd6534, %rd6517;
	mad.lo.s64 	%rd7324, %rd801, %rd702, %rd6523;
	setp.lt.u64 	%p3200, %rd7324, %rd6523;
	selp.u64 	%rd6536, 1, 0, %p3200;
	add.s64 	%rd6537, %rd6526, %rd6416;
	add.s64 	%rd7325, %rd6537, %rd6536;
	setp.lt.u64 	%p3201, %rd7325, %rd6416;
	setp.eq.s64 	%p3202, %rd7325, %rd6416;
	and.pred  	%p3203, %p3200, %p3202;
	or.pred  	%p3204, %p3201, %p3203;
	selp.u64 	%rd6538, 1, 0, %p3204;
	add.s64 	%rd6539, %rd6529, %rd6445;
	add.s64 	%rd7326, %rd6539, %rd6538;
	setp.lt.u64 	%p3205, %rd7326, %rd6445;
	setp.eq.s64 	%p3206, %rd7326, %rd6445;
	and.pred  	%p3207, %p3204, %p3206;
	or.pred  	%p3208, %p3205, %p3207;
	selp.u64 	%rd6540, 1, 0, %p3208;
	add.s64 	%rd6541, %rd6532, %rd6474;
	add.s64 	%rd7327, %rd6541, %rd6540;
	setp.lt.u64 	%p3209, %rd7327, %rd6474;
	setp.eq.s64 	%p3210, %rd7327, %rd6474;
	and.pred  	%p3211, %p3208, %p3210;
	or.pred  	%p3212, %p3209, %p3211;
	selp.u64 	%rd6542, 1, 0, %p3212;
	add.s64 	%rd7319, %rd6535, %rd6542;
	setp.eq.s64 	%p3213, %rd7319, 0;
	@%p3213 bra 	$L__BB4_222;
	mov.u64 	%rd7320, %rd7327;
	mov.u64 	%rd7321, %rd7326;
	mov.u64 	%rd7322, %rd7325;
$L__BB4_221:
	mul.lo.s64 	%rd6544, %rd7319, 977;
	shl.b64 	%rd6545, %rd7319, 32;
	add.s64 	%rd7324, %rd6544, %rd7324;
	setp.lt.u64 	%p3214, %rd7324, %rd6544;
	selp.u64 	%rd6546, 1, 0, %p3214;
	add.s64 	%rd6547, %rd6545, %rd7322;
	add.s64 	%rd7325, %rd6547, %rd6546;
	setp.lt.u64 	%p3215, %rd7325, %rd7322;
	setp.eq.s64 	%p3216, %rd7325, %rd7322;
	and.pred  	%p3217, %p3214, %p3216;
	or.pred  	%p3218, %p3215, %p3217;
	selp.u64 	%rd6548, 1, 0, %p3218;
	add.s64 	%rd7326, %rd7321, %rd6548;
	setp.lt.u64 	%p3219, %rd7326, %rd7321;
	selp.u64 	%rd6549, 1, 0, %p3219;
	add.s64 	%rd7327, %rd7320, %rd6549;
	setp.lt.u64 	%p3220, %rd7327, %rd7320;
	mov.b64 	%rd7319, 1;
	mov.u64 	%rd7320, %rd7327;
	mov.u64 	%rd7321, %rd7326;
	mov.u64 	%rd7322, %rd7325;
	@%p3220 bra 	$L__BB4_221;
$L__BB4_222:
	setp.lt.u64 	%p3222, %rd7324, %rd6384;
	setp.lt.u64 	%p3223, %rd7325, %rd6387;
	setp.eq.s64 	%p3224, %rd7325, %rd6387;
	and.pred  	%p3225, %p3222, %p3224;
	or.pred  	%p3227, %p3223, %p3225;
	setp.lt.u64 	%p3228, %rd7326, %rd6391;
	setp.eq.s64 	%p3229, %rd7326, %rd6391;
	and.pred  	%p3230, %p3229, %p3227;
	or.pred  	%p136, %p3228, %p3230;
	ld.const.u64 	%rd941, [SECP256K1_P+24];
	setp.lt.u64 	%p3232, %rd7327, %rd941;
	mov.pred 	%p3574, 0;
	@%p3232 bra 	$L__BB4_224;
	not.pred 	%p3233, %p136;
	setp.ne.s64 	%p3234, %rd7327, %rd941;
	or.pred  	%p3574, %p3234, %p3233;
$L__BB4_224:
	selp.b64 	%rd6554, %rd6384, 0, %p3574;
	sub.s64 	%rd6555, %rd7324, %rd6554;
	selp.u64 	%rd6556, 1, 0, %p3222;
	ld.const.u64 	%rd6557, [SECP256K1_P+8];
	add.s64 	%rd6558, %rd6557, %rd6556;
	selp.b64 	%rd6559, %rd6558, 0, %p3574;
	sub.s64 	%rd6560, %rd7325, %rd6559;
	setp.lt.u64 	%p3237, %rd7325, %rd6557;
	setp.eq.s64 	%p3238, %rd7325, %rd6557;
	and.pred  	%p3239, %p3222, %p3238;
	or.pred  	%p3241, %p3237, %p3239;
	selp.u64 	%rd6561, 1, 0, %p3241;
	ld.const.u64 	%rd6562, [SECP256K1_P+16];
	add.s64 	%rd6563, %rd6562, %rd6561;
	selp.b64 	%rd6564, %rd6563, 0, %p3574;
	sub.s64 	%rd6565, %rd7326, %rd6564;
	selp.u64 	%rd6566, 1, 0, %p136;
	add.s64 	%rd6567, %rd941, %rd6566;
	selp.b64 	%rd6568, %rd6567, 0, %p3574;
	sub.s64 	%rd942, %rd7327, %rd6568;
	shl.b64 	%rd943, %rd6555, 1;
	setp.lt.s64 	%p3242, %rd6555, 0;
	mov.b64 	{%r407, %r408}, %rd6555;
	mov.b64 	{%r409, %r410}, %rd6560;
	shf.l.wrap.b32 	%r411, %r408, %r409, 1;
	shf.l.wrap.b32 	%r412, %r409, %r410, 1;
	mov.b64 	%rd944, {%r411, %r412};
	setp.lt.u64 	%p3243, %rd944, %rd6560;
	setp.eq.s64 	%p3244, %rd944, %rd6560;
	and.pred  	%p3245, %p3242, %p3244;
	or.pred  	%p3246, %p3243, %p3245;
	selp.u64 	%rd6569, 1, 0, %p3246;
	shl.b64 	%rd6570, %rd6565, 1;
	or.b64  	%rd945, %rd6570, %rd6569;
	setp.lt.u64 	%p3247, %rd945, %rd6565;
	setp.eq.s64 	%p3248, %rd945, %rd6565;
	and.pred  	%p3249, %p3246, %p3248;
	or.pred  	%p139, %p3247, %p3249;
	selp.u64 	%rd6571, 1, 0, %p139;
	shl.b64 	%rd6572, %rd942, 1;
	or.b64  	%rd946, %rd6572, %rd6571;
	setp.lt.u64 	%p3250, %rd946, %rd942;
	mov.pred 	%p3575, -1;
	@%p3250 bra 	$L__BB4_226;
	setp.eq.s64 	%p3251, %rd946, %rd942;
	and.pred  	%p3575, %p139, %p3251;
$L__BB4_226:
	setp.lt.u64 	%p3253, %rd943, %rd6384;
	setp.lt.u64 	%p3254, %rd944, %rd6557;
	setp.eq.s64 	%p3255, %rd944, %rd6557;
	and.pred  	%p3256, %p3253, %p3255;
	or.pred  	%p3258, %p3254, %p3256;
	setp.lt.u64 	%p3259, %rd945, %rd6562;
	setp.eq.s64 	%p3260, %rd945, %rd6562;
	and.pred  	%p3261, %p3260, %p3258;
	or.pred  	%p142, %p3259, %p3261;
	setp.lt.u64 	%p3263, %rd946, %rd941;
	mov.pred 	%p3576, 0;
	@%p3263 bra 	$L__BB4_228;
	not.pred 	%p3264, %p142;
	setp.ne.s64 	%p3265, %rd946, %rd941;
	or.pred  	%p3576, %p3265, %p3264;
$L__BB4_228:
	or.pred  	%p3266, %p3575, %p3576;
	ld.const.u64 	%rd947, [SECP256K1_P];
	selp.b64 	%rd6576, %rd947, 0, %p3266;
	sub.s64 	%rd6577, %rd943, %rd6576;
	setp.lt.u64 	%p3267, %rd943, %rd947;
	selp.u64 	%rd6578, 1, 0, %p3267;
	ld.const.u64 	%rd948, [SECP256K1_P+8];
	add.s64 	%rd6579, %rd948, %rd6578;
	selp.b64 	%rd6580, %rd6579, 0, %p3266;
	sub.s64 	%rd6581, %rd944, %rd6580;
	setp.lt.u64 	%p3268, %rd944, %rd948;
	setp.eq.s64 	%p3269, %rd944, %rd948;
	and.pred  	%p3270, %p3267, %p3269;
	or.pred  	%p3272, %p3268, %p3270;
	selp.u64 	%rd6582, 1, 0, %p3272;
	ld.const.u64 	%rd949, [SECP256K1_P+16];
	add.s64 	%rd6583, %rd949, %rd6582;
	selp.b64 	%rd6584, %rd6583, 0, %p3266;
	sub.s64 	%rd6585, %rd945, %rd6584;
	selp.u64 	%rd6586, 1, 0, %p142;
	add.s64 	%rd6587, %rd941, %rd6586;
	selp.b64 	%rd6588, %rd6587, 0, %p3266;
	sub.s64 	%rd6589, %rd946, %rd6588;
	sub.s64 	%rd7365, %rd919, %rd6577;
	setp.lt.u64 	%p3273, %rd919, %rd6577;
	selp.s64 	%rd6590, -1, 0, %p3273;
	sub.s64 	%rd6591, %rd920, %rd6581;
	add.s64 	%rd7364, %rd6591, %rd6590;
	setp.lt.u64 	%p3274, %rd920, %rd6581;
	setp.eq.s64 	%p3275, %rd920, %rd6581;
	and.pred  	%p3276, %p3273, %p3275;
	or.pred  	%p3278, %p3274, %p3276;
	selp.s64 	%rd6592, -1, 0, %p3278;
	sub.s64 	%rd6593, %rd921, %rd6585;
	add.s64 	%rd7363, %rd6593, %rd6592;
	setp.lt.u64 	%p3279, %rd921, %rd6585;
	setp.eq.s64 	%p3280, %rd921, %rd6585;
	and.pred  	%p3281, %p3280, %p3278;
	or.pred  	%p3283, %p3279, %p3281;
	selp.s64 	%rd6594, -1, 0, %p3283;
	sub.s64 	%rd6595, %rd922, %rd6589;
	add.s64 	%rd7362, %rd6595, %rd6594;
	setp.ge.u64 	%p3284, %rd922, %rd6589;
	setp.eq.s64 	%p3285, %rd922, %rd6589;
	and.pred  	%p3286, %p3285, %p3283;
	not.pred 	%p3288, %p3286;
	and.pred  	%p3289, %p3284, %p3288;
	@%p3289 bra 	$L__BB4_230;
	add.s64 	%rd7365, %rd947, %rd7365;
	setp.lt.u64 	%p3290, %rd7365, %rd947;
	selp.u64 	%rd6596, 1, 0, %p3290;
	add.s64 	%rd6597, %rd948, %rd7364;
	add.s64 	%rd955, %rd6597, %rd6596;
	setp.lt.u64 	%p3291, %rd955, %rd7364;
	setp.eq.s64 	%p3292, %rd955, %rd7364;
	and.pred  	%p3293, %p3290, %p3292;
	or.pred  	%p3294, %p3291, %p3293;
	selp.u64 	%rd6598, 1, 0, %p3294;
	add.s64 	%rd6599, %rd949, %rd7363;
	add.s64 	%rd956, %rd6599, %rd6598;
	setp.lt.u64 	%p3295, %rd956, %rd7363;
	setp.eq.s64 	%p3296, %rd956, %rd7363;
	and.pred  	%p3297, %p3294, %p3296;
	or.pred  	%p3299, %p3295, %p3297;
	selp.u64 	%rd6600, 1, 0, %p3299;
	add.s64 	%rd6601, %rd941, %rd7362;
	add.s64 	%rd7362, %rd6601, %rd6600;
	mov.u64 	%rd7364, %rd955;
	mov.u64 	%rd7363, %rd956;
$L__BB4_230:
	add.s64 	%rd962, %rd548, %rd7361;
	setp.lt.u64 	%p3301, %rd962, %rd548;
	selp.u64 	%rd6602, 1, 0, %p3301;
	add.s64 	%rd6603, %rd549, %rd7360;
	add.s64 	%rd963, %rd6603, %rd6602;
	setp.lt.u64 	%p3302, %rd963, %rd7360;
	setp.eq.s64 	%p3303, %rd963, %rd7360;
	and.pred  	%p3304, %p3301, %p3303;
	or.pred  	%p3305, %p3302, %p3304;
	selp.u64 	%rd6604, 1, 0, %p3305;
	add.s64 	%rd6605, %rd550, %rd7359;
	add.s64 	%rd964, %rd6605, %rd6604;
	setp.lt.u64 	%p3306, %rd964, %rd7359;
	setp.eq.s64 	%p3307, %rd964, %rd7359;
	and.pred  	%p3308, %p3305, %p3307;
	or.pred  	%p145, %p3306, %p3308;
	selp.u64 	%rd6606, 1, 0, %p145;
	add.s64 	%rd6607, %rd551, %rd7358;
	add.s64 	%rd965, %rd6607, %rd6606;
	setp.lt.u64 	%p3309, %rd965, %rd7358;
	mov.pred 	%p3577, -1;
	@%p3309 bra 	$L__BB4_232;
	setp.eq.s64 	%p3310, %rd965, %rd7358;
	and.pred  	%p3577, %p145, %p3310;
$L__BB4_232:
	setp.lt.u64 	%p3312, %rd962, %rd947;
	setp.lt.u64 	%p3313, %rd963, %rd948;
	setp.eq.s64 	%p3314, %rd963, %rd948;
	and.pred  	%p3315, %p3312, %p3314;
	or.pred  	%p3316, %p3313, %p3315;
	setp.lt.u64 	%p3317, %rd964, %rd949;
	setp.eq.s64 	%p3318, %rd964, %rd949;
	and.pred  	%p3319, %p3318, %p3316;
	or.pred  	%p148, %p3317, %p3319;
	setp.lt.u64 	%p3320, %rd965, %rd941;
	mov.pred 	%p3578, 0;
	@%p3320 bra 	$L__BB4_234;
	not.pred 	%p3321, %p148;
	setp.ne.s64 	%p3322, %rd965, %rd941;
	or.pred  	%p3578, %p3322, %p3321;
$L__BB4_234:
	or.pred  	%p3323, %p3577, %p3578;
	ld.const.u64 	%rd966, [SECP256K1_P];
	selp.b64 	%rd6608, %rd966, 0, %p3323;
	sub.s64 	%rd6609, %rd962, %rd6608;
	setp.lt.u64 	%p3324, %rd962, %rd966;
	selp.u64 	%rd6610, 1, 0, %p3324;
	ld.const.u64 	%rd967, [SECP256K1_P+8];
	add.s64 	%rd6611, %rd967, %rd6610;
	selp.b64 	%rd6612, %rd6611, 0, %p3323;
	sub.s64 	%rd6613, %rd963, %rd6612;
	setp.lt.u64 	%p3325, %rd963, %rd967;
	setp.eq.s64 	%p3326, %rd963, %rd967;
	and.pred  	%p3327, %p3324, %p3326;
	or.pred  	%p3329, %p3325, %p3327;
	selp.u64 	%rd6614, 1, 0, %p3329;
	ld.const.u64 	%rd968, [SECP256K1_P+16];
	add.s64 	%rd6615, %rd968, %rd6614;
	selp.b64 	%rd6616, %rd6615, 0, %p3323;
	sub.s64 	%rd6617, %rd964, %rd6616;
	selp.u64 	%rd6618, 1, 0, %p148;
	ld.const.u64 	%rd969, [SECP256K1_P+24];
	add.s64 	%rd6619, %rd969, %rd6618;
	selp.b64 	%rd6620, %rd6619, 0, %p3323;
	sub.s64 	%rd6621, %rd965, %rd6620;
	mul.hi.u64 	%rd6622, %rd6609, %rd6609;
	mul.lo.s64 	%rd6623, %rd6613, %rd6609;
	mul.hi.u64 	%rd6624, %rd6609, %rd6613;
	add.s64 	%rd6625, %rd6623, %rd6622;
	setp.lt.u64 	%p3330, %rd6625, %rd6623;
	selp.u64 	%rd6626, 1, 0, %p3330;
	add.s64 	%rd6627, %rd6624, %rd6626;
	mul.lo.s64 	%rd6628, %rd6617, %rd6609;
	mul.hi.u64 	%rd6629, %rd6609, %rd6617;
	add.s64 	%rd6630, %rd6628, %rd6627;
	setp.lt.u64 	%p3331, %rd6630, %rd6628;
	selp.u64 	%rd6631, 1, 0, %p3331;
	add.s64 	%rd6632, %rd6629, %rd6631;
	mul.lo.s64 	%rd6633, %rd6621, %rd6609;
	mul.hi.u64 	%rd6634, %rd6609, %rd6621;
	add.s64 	%rd6635, %rd6633, %rd6632;
	setp.lt.u64 	%p3332, %rd6635, %rd6633;
	selp.u64 	%rd6636, 1, 0, %p3332;
	add.s64 	%rd6637, %rd6634, %rd6636;
	mul.hi.u64 	%rd6638, %rd6613, %rd6609;
	add.s64 	%rd6639, %rd6625, %rd6623;
	setp.lt.u64 	%p3333, %rd6639, %rd6625;
	selp.u64 	%rd6640, 1, 0, %p3333;
	add.s64 	%rd6641, %rd6638, %rd6640;
	mul.lo.s64 	%rd6642, %rd6613, %rd6613;
	mul.hi.u64 	%rd6643, %rd6613, %rd6613;
	add.s64 	%rd6644, %rd6642, %rd6630;
	setp.lt.u64 	%p3334, %rd6644, %rd6642;
	selp.u64 	%rd6645, 1, 0, %p3334;
	add.s64 	%rd6646, %rd6644, %rd6641;
	setp.lt.u64 	%p3335, %rd6646, %rd6644;
	selp.u64 	%rd6647, 1, 0, %p3335;
	add.s64 	%rd6648, %rd6643, %rd6645;
	add.s64 	%rd6649, %rd6648, %rd6647;
	mul.lo.s64 	%rd6650, %rd6617, %rd6613;
	mul.hi.u64 	%rd6651, %rd6613, %rd6617;
	add.s64 	%rd6652, %rd6650, %rd6635;
	setp.lt.u64 	%p3336, %rd6652, %rd6650;
	selp.u64 	%rd6653, 1, 0, %p3336;
	add.s64 	%rd6654, %rd6652, %rd6649;
	setp.lt.u64 	%p3337, %rd6654, %rd6652;
	selp.u64 	%rd6655, 1, 0, %p3337;
	add.s64 	%rd6656, %rd6651, %rd6653;
	add.s64 	%rd6657, %rd6656, %rd6655;
	mul.lo.s64 	%rd6658, %rd6621, %rd6613;
	mul.hi.u64 	%rd6659, %rd6613, %rd6621;
	add.s64 	%rd6660, %rd6658, %rd6637;
	setp.lt.u64 	%p3338, %rd6660, %rd6658;
	selp.u64 	%rd6661, 1, 0, %p3338;
	add.s64 	%rd6662, %rd6660, %rd6657;
	setp.lt.u64 	%p3339, %rd6662, %rd6660;
	selp.u64 	%rd6663, 1, 0, %p3339;
	add.s64 	%rd6664, %rd6659, %rd6661;
	add.s64 	%rd6665, %rd6664, %rd6663;
	mul.hi.u64 	%rd6666, %rd6617, %rd6609;
	add.s64 	%rd6667, %rd6628, %rd6646;
	setp.lt.u64 	%p3340, %rd6667, %rd6628;
	selp.u64 	%rd6668, 1, 0, %p3340;
	add.s64 	%rd6669, %rd6666, %rd6668;
	mul.hi.u64 	%rd6670, %rd6617, %rd6613;
	add.s64 	%rd6671, %rd6650, %rd6654;
	setp.lt.u64 	%p3341, %rd6671, %rd6650;
	selp.u64 	%rd6672, 1, 0, %p3341;
	add.s64 	%rd6673, %rd6671, %rd6669;
	setp.lt.u64 	%p3342, %rd6673, %rd6671;
	selp.u64 	%rd6674, 1, 0, %p3342;
	add.s64 	%rd6675, %rd6670, %rd6672;
	add.s64 	%rd6676, %rd6675, %rd6674;
	mul.lo.s64 	%rd6677, %rd6617, %rd6617;
	mul.hi.u64 	%rd6678, %rd6617, %rd6617;
	add.s64 	%rd6679, %rd6677, %rd6662;
	setp.lt.u64 	%p3343, %rd6679, %rd6677;
	selp.u64 	%rd6680, 1, 0, %p3343;
	add.s64 	%rd6681, %rd6679, %rd6676;
	setp.lt.u64 	%p3344, %rd6681, %rd6679;
	selp.u64 	%rd6682, 1, 0, %p3344;
	add.s64 	%rd6683, %rd6678, %rd6680;
	add.s64 	%rd6684, %rd6683, %rd6682;
	mul.lo.s64 	%rd6685, %rd6621, %rd6617;
	mul.hi.u64 	%rd6686, %rd6617, %rd6621;
	add.s64 	%rd6687, %rd6685, %rd6665;
	setp.lt.u64 	%p3345, %rd6687, %rd6685;
	selp.u64 	%rd6688, 1, 0, %p3345;
	add.s64 	%rd6689, %rd6687, %rd6684;
	setp.lt.u64 	%p3346, %rd6689, %rd6687;
	selp.u64 	%rd6690, 1, 0, %p3346;
	add.s64 	%rd6691, %rd6686, %rd6688;
	add.s64 	%rd6692, %rd6691, %rd6690;
	mul.hi.u64 	%rd6693, %rd6621, %rd6609;
	add.s64 	%rd6694, %rd6633, %rd6673;
	setp.lt.u64 	%p3347, %rd6694, %rd6633;
	selp.u64 	%rd6695, 1, 0, %p3347;
	add.s64 	%rd6696, %rd6693, %rd6695;
	mul.hi.u64 	%rd6697, %rd6621, %rd6613;
	add.s64 	%rd6698, %rd6658, %rd6681;
	setp.lt.u64 	%p3348, %rd6698, %rd6658;
	selp.u64 	%rd6699, 1, 0, %p3348;
	add.s64 	%rd6700, %rd6698, %rd6696;
	setp.lt.u64 	%p3349, %rd6700, %rd6698;
	selp.u64 	%rd6701, 1, 0, %p3349;
	add.s64 	%rd6702, %rd6697, %rd6699;
	add.s64 	%rd6703, %rd6702, %rd6701;
	mul.hi.u64 	%rd6704, %rd6621, %rd6617;
	add.s64 	%rd6705, %rd6685, %rd6689;
	setp.lt.u64 	%p3350, %rd6705, %rd6685;
	selp.u64 	%rd6706, 1, 0, %p3350;
	add.s64 	%rd6707, %rd6705, %rd6703;
	setp.lt.u64 	%p3351, %rd6707, %rd6705;
	selp.u64 	%rd6708, 1, 0, %p3351;
	add.s64 	%rd6709, %rd6704, %rd6706;
	add.s64 	%rd6710, %rd6709, %rd6708;
	mul.lo.s64 	%rd6711, %rd6621, %rd6621;
	mul.hi.u64 	%rd6712, %rd6621, %rd6621;
	add.s64 	%rd6713, %rd6711, %rd6692;
	setp.lt.u64 	%p3352, %rd6713, %rd6711;
	selp.u64 	%rd6714, 1, 0, %p3352;
	add.s64 	%rd6715, %rd6713, %rd6710;
	setp.lt.u64 	%p3353, %rd6715, %rd6713;
	selp.u64 	%rd6716, 1, 0, %p3353;
	add.s64 	%rd6717, %rd6712, %rd6714;
	add.s64 	%rd6718, %rd6717, %rd6716;
	mov.b64 	%rd6719, 977;
	mul.hi.u64 	%rd6720, %rd6700, %rd6719;
	mul.lo.s64 	%rd6721, %rd6707, 977;
	mul.hi.u64 	%rd6722, %rd6707, %rd6719;
	add.s64 	%rd6723, %rd6721, %rd6720;
	setp.lt.u64 	%p3354, %rd6723, %rd6721;
	selp.u64 	%rd6724, 1, 0, %p3354;
	add.s64 	%rd6725, %rd6722, %rd6724;
	mul.lo.s64 	%rd6726, %rd6715, 977;
	mul.hi.u64 	%rd6727, %rd6715, %rd6719;
	add.s64 	%rd6728, %rd6726, %rd6725;
	setp.lt.u64 	%p3355, %rd6728, %rd6726;
	selp.u64 	%rd6729, 1, 0, %p3355;
	add.s64 	%rd6730, %rd6727, %rd6729;
	mul.lo.s64 	%rd6731, %rd6718, 977;
	mul.hi.u64 	%rd6732, %rd6718, %rd6719;
	add.s64 	%rd6733, %rd6731, %rd6730;
	setp.lt.u64 	%p3356, %rd6733, %rd6731;
	selp.u64 	%rd6734, 1, 0, %p3356;
	add.s64 	%rd6735, %rd6732, %rd6734;
	shl.b64 	%rd6736, %rd6700, 32;
	mov.b64 	{%r413, %r414}, %rd6700;
	mov.b64 	{%r415, %r416}, %rd6707;
	mov.b64 	%rd6737, {%r414, %r415};
	mov.b64 	{%r417, %r418}, %rd6715;
	mov.b64 	%rd6738, {%r416, %r417};
	mov.b64 	{%r419, %r420}, %rd6718;
	mov.b64 	%rd6739, {%r418, %r419};
	shr.u64 	%rd6740, %rd6718, 32;
	mad.lo.s64 	%rd6741, %rd6700, 977, %rd6736;
	setp.lt.u64 	%p3357, %rd6741, %rd6736;
	selp.u64 	%rd6742, 1, 0, %p3357;
	add.s64 	%rd6743, %rd6737, %rd6742;
	add.s64 	%rd6744, %rd6743, %rd6723;
	setp.lt.u64 	%p3358, %rd6744, %rd6737;
	setp.eq.s64 	%p3359, %rd6744, %rd6737;
	and.pred  	%p3360, %p3357, %p3359;
	or.pred  	%p3361, %p3358, %p3360;
	selp.u64 	%rd6745, 1, 0, %p3361;
	add.s64 	%rd6746, %rd6738, %rd6745;
	add.s64 	%rd6747, %rd6746, %rd6728;
	setp.lt.u64 	%p3362, %rd6747, %rd6738;
	setp.eq.s64 	%p3363, %rd6747, %rd6738;
	and.pred  	%p3364, %p3361, %p3363;
	or.pred  	%p3365, %p3362, %p3364;
	selp.u64 	%rd6748, 1, 0, %p3365;
	add.s64 	%rd6749, %rd6739, %rd6748;
	add.s64 	%rd6750, %rd6749, %rd6733;
	setp.lt.u64 	%p3366, %rd6750, %rd6739;
	setp.eq.s64 	%p3367, %rd6750, %rd6739;
	and.pred  	%p3368, %p3365, %p3367;
	or.pred  	%p3369, %p3366, %p3368;
	selp.u64 	%rd6751, 1, 0, %p3369;
	add.s64 	%rd6752, %rd6740, %rd6751;
	add.s64 	%rd6753, %rd6752, %rd6735;
	mad.lo.s64 	%rd7337, %rd6609, %rd6609, %rd6741;
	setp.lt.u64 	%p3370, %rd7337, %rd6741;
	selp.u64 	%rd6754, 1, 0, %p3370;
	add.s64 	%rd6755, %rd6744, %rd6639;
	add.s64 	%rd7338, %rd6755, %rd6754;
	setp.lt.u64 	%p3371, %rd7338, %rd6639;
	setp.eq.s64 	%p3372, %rd7338, %rd6639;
	and.pred  	%p3373, %p3370, %p3372;
	or.pred  	%p3374, %p3371, %p3373;
	selp.u64 	%rd6756, 1, 0, %p3374;
	add.s64 	%rd6757, %rd6747, %rd6667;
	add.s64 	%rd7339, %rd6757, %rd6756;
	setp.lt.u64 	%p3375, %rd7339, %rd6667;
	setp.eq.s64 	%p3376, %rd7339, %rd6667;
	and.pred  	%p3377, %p3374, %p3376;
	or.pred  	%p3378, %p3375, %p3377;
	selp.u64 	%rd6758, 1, 0, %p3378;
	add.s64 	%rd6759, %rd6750, %rd6694;
	add.s64 	%rd7340, %rd6759, %rd6758;
	setp.lt.u64 	%p3379, %rd7340, %rd6694;
	setp.eq.s64 	%p3380, %rd7340, %rd6694;
	and.pred  	%p3381, %p3378, %p3380;
	or.pred  	%p3382, %p3379, %p3381;
	selp.u64 	%rd6760, 1, 0, %p3382;
	add.s64 	%rd7332, %rd6753, %rd6760;
	setp.eq.s64 	%p3383, %rd7332, 0;
	@%p3383 bra 	$L__BB4_237;
	mov.u64 	%rd7333, %rd7340;
	mov.u64 	%rd7334, %rd7339;
	mov.u64 	%rd7335, %rd7338;
$L__BB4_236:
	mul.lo.s64 	%rd6762, %rd7332, 977;
	shl.b64 	%rd6763, %rd7332, 32;
	add.s64 	%rd7337, %rd6762, %rd7337;
	setp.lt.u64 	%p3384, %rd7337, %rd6762;
	selp.u64 	%rd6764, 1, 0, %p3384;
	add.s64 	%rd6765, %rd6763, %rd7335;
	add.s64 	%rd7338, %rd6765, %rd6764;
	setp.lt.u64 	%p3385, %rd7338, %rd7335;
	setp.eq.s64 	%p3386, %rd7338, %rd7335;
	and.pred  	%p3387, %p3384, %p3386;
	or.pred  	%p3388, %p3385, %p3387;
	selp.u64 	%rd6766, 1, 0, %p3388;
	add.s64 	%rd7339, %rd7334, %rd6766;
	setp.lt.u64 	%p3389, %rd7339, %rd7334;
	selp.u64 	%rd6767, 1, 0, %p3389;
	add.s64 	%rd7340, %rd7333, %rd6767;
	setp.lt.u64 	%p3390, %rd7340, %rd7333;
	mov.b64 	%rd7332, 1;
	mov.u64 	%rd7333, %rd7340;
	mov.u64 	%rd7334, %rd7339;
	mov.u64 	%rd7335, %rd7338;
	@%p3390 bra 	$L__BB4_236;
$L__BB4_237:
	setp.lt.u64 	%p3392, %rd7337, %rd966;
	selp.u64 	%rd988, 1, 0, %p3392;
	setp.lt.u64 	%p3393, %rd7338, %rd967;
	setp.eq.s64 	%p3394, %rd7338, %rd967;
	and.pred  	%p3395, %p3392, %p3394;
	or.pred  	%p3396, %p3393, %p3395;
	selp.u64 	%rd989, 1, 0, %p3396;
	setp.lt.u64 	%p3397, %rd7339, %rd968;
	setp.eq.s64 	%p3398, %rd7339, %rd968;
	and.pred  	%p3399, %p3398, %p3396;
	or.pred  	%p151, %p3397, %p3399;
	setp.lt.u64 	%p3400, %rd7340, %rd969;
	mov.pred 	%p3579, 0;
	@%p3400 bra 	$L__BB4_239;
	not.pred 	%p3401, %p151;
	setp.ne.s64 	%p3402, %rd7340, %rd969;
	or.pred  	%p3579, %p3402, %p3401;
$L__BB4_239:
	selp.b64 	%rd6768, %rd966, 0, %p3579;
	sub.s64 	%rd6769, %rd7337, %rd6768;
	add.s64 	%rd6770, %rd967, %rd988;
	selp.b64 	%rd6771, %rd6770, 0, %p3579;
	sub.s64 	%rd6772, %rd7338, %rd6771;
	add.s64 	%rd6773, %rd968, %rd989;
	selp.b64 	%rd6774, %rd6773, 0, %p3579;
	sub.s64 	%rd6775, %rd7339, %rd6774;
	selp.u64 	%rd6776, 1, 0, %p151;
	add.s64 	%rd6777, %rd969, %rd6776;
	selp.b64 	%rd6778, %rd6777, 0, %p3579;
	sub.s64 	%rd6779, %rd7340, %rd6778;
	sub.s64 	%rd7341, %rd6769, %rd584;
	setp.lt.u64 	%p3403, %rd6769, %rd584;
	selp.s64 	%rd6780, -1, 0, %p3403;
	sub.s64 	%rd6781, %rd6772, %rd585;
	add.s64 	%rd7342, %rd6781, %rd6780;
	setp.lt.u64 	%p3404, %rd6772, %rd585;
	setp.eq.s64 	%p3405, %rd6772, %rd585;
	and.pred  	%p3406, %p3403, %p3405;
	or.pred  	%p3408, %p3404, %p3406;
	selp.s64 	%rd6782, -1, 0, %p3408;
	sub.s64 	%rd6783, %rd6775, %rd586;
	add.s64 	%rd7343, %rd6783, %rd6782;
	setp.lt.u64 	%p3409, %rd6775, %rd586;
	setp.eq.s64 	%p3410, %rd6775, %rd586;
	and.pred  	%p3411, %p3410, %p3408;
	or.pred  	%p3413, %p3409, %p3411;
	selp.s64 	%rd6784, -1, 0, %p3413;
	sub.s64 	%rd6785, %rd6779, %rd587;
	add.s64 	%rd7344, %rd6785, %rd6784;
	setp.ge.u64 	%p3414, %rd6779, %rd587;
	setp.eq.s64 	%p3415, %rd6779, %rd587;
	and.pred  	%p3416, %p3415, %p3413;
	not.pred 	%p3418, %p3416;
	and.pred  	%p3419, %p3414, %p3418;
	@%p3419 bra 	$L__BB4_241;
	add.s64 	%rd7341, %rd966, %rd7341;
	setp.lt.u64 	%p3420, %rd7341, %rd966;
	selp.u64 	%rd6786, 1, 0, %p3420;
	add.s64 	%rd6787, %rd967, %rd7342;
	add.s64 	%rd995, %rd6787, %rd6786;
	setp.lt.u64 	%p3421, %rd995, %rd7342;
	setp.eq.s64 	%p3422, %rd995, %rd7342;
	and.pred  	%p3423, %p3420, %p3422;
	or.pred  	%p3424, %p3421, %p3423;
	selp.u64 	%rd6788, 1, 0, %p3424;
	add.s64 	%rd6789, %rd968, %rd7343;
	add.s64 	%rd996, %rd6789, %rd6788;
	setp.lt.u64 	%p3425, %rd996, %rd7343;
	setp.eq.s64 	%p3426, %rd996, %rd7343;
	and.pred  	%p3427, %p3424, %p3426;
	or.pred  	%p3429, %p3425, %p3427;
	selp.u64 	%rd6790, 1, 0, %p3429;
	add.s64 	%rd6791, %rd969, %rd7344;
	add.s64 	%rd7344, %rd6791, %rd6790;
	mov.u64 	%rd7342, %rd995;
	mov.u64 	%rd7343, %rd996;
$L__BB4_241:
	sub.s64 	%rd7345, %rd7341, %rd608;
	setp.lt.u64 	%p3430, %rd7341, %rd608;
	selp.s64 	%rd6792, -1, 0, %p3430;
	add.s64 	%rd6793, %rd7342, %rd6792;
	sub.s64 	%rd7346, %rd6793, %rd609;
	setp.lt.u64 	%p3431, %rd7342, %rd609;
	setp.eq.s64 	%p3432, %rd7342, %rd609;
	and.pred  	%p3433, %p3430, %p3432;
	or.pred  	%p3434, %p3431, %p3433;
	selp.s64 	%rd6794, -1, 0, %p3434;
	sub.s64 	%rd6795, %rd7343, %rd610;
	add.s64 	%rd7347, %rd6795, %rd6794;
	setp.lt.u64 	%p3435, %rd7343, %rd610;
	setp.eq.s64 	%p3436, %rd7343, %rd610;
	and.pred  	%p3437, %p3434, %p3436;
	or.pred  	%p3438, %p3435, %p3437;
	not.pred 	%p3439, %p3438;
	selp.s64 	%rd6796, -1, 0, %p3438;
	sub.s64 	%rd6797, %rd7344, %rd611;
	add.s64 	%rd7348, %rd6797, %rd6796;
	setp.ge.u64 	%p3440, %rd7344, %rd611;
	setp.ne.s64 	%p3441, %rd7344, %rd611;
	or.pred  	%p3442, %p3441, %p3439;
	and.pred  	%p3443, %p3440, %p3442;
	@%p3443 bra 	$L__BB4_243;
	add.s64 	%rd7345, %rd966, %rd7345;
	setp.lt.u64 	%p3444, %rd7345, %rd966;
	selp.u64 	%rd6798, 1, 0, %p3444;
	add.s64 	%rd6799, %rd967, %rd7346;
	add.s64 	%rd1007, %rd6799, %rd6798;
	setp.lt.u64 	%p3445, %rd1007, %rd7346;
	setp.eq.s64 	%p3446, %rd1007, %rd7346;
	and.pred  	%p3447, %p3444, %p3446;
	or.pred  	%p3448, %p3445, %p3447;
	selp.u64 	%rd6800, 1, 0, %p3448;
	add.s64 	%rd6801, %rd968, %rd7347;
	add.s64 	%rd1008, %rd6801, %rd6800;
	setp.lt.u64 	%p3449, %rd1008, %rd7347;
	setp.eq.s64 	%p3450, %rd1008, %rd7347;
	and.pred  	%p3451, %p3448, %p3450;
	or.pred  	%p3453, %p3449, %p3451;
	selp.u64 	%rd6802, 1, 0, %p3453;
	add.s64 	%rd6803, %rd969, %rd7348;
	add.s64 	%rd7348, %rd6803, %rd6802;
	mov.u64 	%rd7346, %rd1007;
	mov.u64 	%rd7347, %rd1008;
$L__BB4_243:
	mul.hi.u64 	%rd6804, %rd7345, %rd7254;
	mul.lo.s64 	%rd6805, %rd7255, %rd7345;
	mul.hi.u64 	%rd6806, %rd7345, %rd7255;
	add.s64 	%rd6807, %rd6805, %rd6804;
	setp.lt.u64 	%p3454, %rd6807, %rd6805;
	selp.u64 	%rd6808, 1, 0, %p3454;
	add.s64 	%rd6809, %rd6806, %rd6808;
	mul.lo.s64 	%rd6810, %rd7256, %rd7345;
	mul.hi.u64 	%rd6811, %rd7345, %rd7256;
	add.s64 	%rd6812, %rd6810, %rd6809;
	setp.lt.u64 	%p3455, %rd6812, %rd6810;
	selp.u64 	%rd6813, 1, 0, %p3455;
	add.s64 	%rd6814, %rd6811, %rd6813;
	mul.lo.s64 	%rd6815, %rd7257, %rd7345;
	mul.hi.u64 	%rd6816, %rd7345, %rd7257;
	add.s64 	%rd6817, %rd6815, %rd6814;
	setp.lt.u64 	%p3456, %rd6817, %rd6815;
	selp.u64 	%rd6818, 1, 0, %p3456;
	add.s64 	%rd6819, %rd6816, %rd6818;
	mul.lo.s64 	%rd6820, %rd7254, %rd7346;
	mul.hi.u64 	%rd6821, %rd7346, %rd7254;
	add.s64 	%rd6822, %rd6820, %rd6807;
	setp.lt.u64 	%p3457, %rd6822, %rd6820;
	selp.u64 	%rd6823, 1, 0, %p3457;
	add.s64 	%rd6824, %rd6821, %rd6823;
	mul.lo.s64 	%rd6825, %rd7255, %rd7346;
	mul.hi.u64 	%rd6826, %rd7346, %rd7255;
	add.s64 	%rd6827, %rd6825, %rd6812;
	setp.lt.u64 	%p3458, %rd6827, %rd6825;
	selp.u64 	%rd6828, 1, 0, %p3458;
	add.s64 	%rd6829, %rd6827, %rd6824;
	setp.lt.u64 	%p3459, %rd6829, %rd6827;
	selp.u64 	%rd6830, 1, 0, %p3459;
	add.s64 	%rd6831, %rd6826, %rd6828;
	add.s64 	%rd6832, %rd6831, %rd6830;
	mul.lo.s64 	%rd6833, %rd7256, %rd7346;
	mul.hi.u64 	%rd6834, %rd7346, %rd7256;
	add.s64 	%rd6835, %rd6833, %rd6817;
	setp.lt.u64 	%p3460, %rd6835, %rd6833;
	selp.u64 	%rd6836, 1, 0, %p3460;
	add.s64 	%rd6837, %rd6835, %rd6832;
	setp.lt.u64 	%p3461, %rd6837, %rd6835;
	selp.u64 	%rd6838, 1, 0, %p3461;
	add.s64 	%rd6839, %rd6834, %rd6836;
	add.s64 	%rd6840, %rd6839, %rd6838;
	mul.lo.s64 	%rd6841, %rd7257, %rd7346;
	mul.hi.u64 	%rd6842, %rd7346, %rd7257;
	add.s64 	%rd6843, %rd6841, %rd6819;
	setp.lt.u64 	%p3462, %rd6843, %rd6841;
	selp.u64 	%rd6844, 1, 0, %p3462;
	add.s64 	%rd6845, %rd6843, %rd6840;
	setp.lt.u64 	%p3463, %rd6845, %rd6843;
	selp.u64 	%rd6846, 1, 0, %p3463;
	add.s64 	%rd6847, %rd6842, %rd6844;
	add.s64 	%rd6848, %rd6847, %rd6846;
	mul.lo.s64 	%rd6849, %rd7254, %rd7347;
	mul.hi.u64 	%rd6850, %rd7347, %rd7254;
	add.s64 	%rd6851, %rd6849, %rd6829;
	setp.lt.u64 	%p3464, %rd6851, %rd6849;
	selp.u64 	%rd6852, 1, 0, %p3464;
	add.s64 	%rd6853, %rd6850, %rd6852;
	mul.lo.s64 	%rd6854, %rd7255, %rd7347;
	mul.hi.u64 	%rd6855, %rd7347, %rd7255;
	add.s64 	%rd6856, %rd6854, %rd6837;
	setp.lt.u64 	%p3465, %rd6856, %rd6854;
	selp.u64 	%rd6857, 1, 0, %p3465;
	add.s64 	%rd6858, %rd6856, %rd6853;
	setp.lt.u64 	%p3466, %rd6858, %rd6856;
	selp.u64 	%rd6859, 1, 0, %p3466;
	add.s64 	%rd6860, %rd6855, %rd6857;
	add.s64 	%rd6861, %rd6860, %rd6859;
	mul.lo.s64 	%rd6862, %rd7256, %rd7347;
	mul.hi.u64 	%rd6863, %rd7347, %rd7256;
	add.s64 	%rd6864, %rd6862, %rd6845;
	setp.lt.u64 	%p3467, %rd6864, %rd6862;
	selp.u64 	%rd6865, 1, 0, %p3467;
	add.s64 	%rd6866, %rd6864, %rd6861;
	setp.lt.u64 	%p3468, %rd6866, %rd6864;
	selp.u64 	%rd6867, 1, 0, %p3468;
	add.s64 	%rd6868, %rd6863, %rd6865;
	add.s64 	%rd6869, %rd6868, %rd6867;
	mul.lo.s64 	%rd6870, %rd7257, %rd7347;
	mul.hi.u64 	%rd6871, %rd7347, %rd7257;
	add.s64 	%rd6872, %rd6870, %rd6848;
	setp.lt.u64 	%p3469, %rd6872, %rd6870;
	selp.u64 	%rd6873, 1, 0, %p3469;
	add.s64 	%rd6874, %rd6872, %rd6869;
	setp.lt.u64 	%p3470, %rd6874, %rd6872;
	selp.u64 	%rd6875, 1, 0, %p3470;
	add.s64 	%rd6876, %rd6871, %rd6873;
	add.s64 	%rd6877, %rd6876, %rd6875;
	mul.lo.s64 	%rd6878, %rd7254, %rd7348;
	mul.hi.u64 	%rd6879, %rd7348, %rd7254;
	add.s64 	%rd6880, %rd6878, %rd6858;
	setp.lt.u64 	%p3471, %rd6880, %rd6878;
	selp.u64 	%rd6881, 1, 0, %p3471;
	add.s64 	%rd6882, %rd6879, %rd6881;
	mul.lo.s64 	%rd6883, %rd7255, %rd7348;
	mul.hi.u64 	%rd6884, %rd7348, %rd7255;
	add.s64 	%rd6885, %rd6883, %rd6866;
	setp.lt.u64 	%p3472, %rd6885, %rd6883;
	selp.u64 	%rd6886, 1, 0, %p3472;
	add.s64 	%rd6887, %rd6885, %rd6882;
	setp.lt.u64 	%p3473, %rd6887, %rd6885;
	selp.u64 	%rd6888, 1, 0, %p3473;
	add.s64 	%rd6889, %rd6884, %rd6886;
	add.s64 	%rd6890, %rd6889, %rd6888;
	mul.lo.s64 	%rd6891, %rd7256, %rd7348;
	mul.hi.u64 	%rd6892, %rd7348, %rd7256;
	add.s64 	%rd6893, %rd6891, %rd6874;
	setp.lt.u64 	%p3474, %rd6893, %rd6891;
	selp.u64 	%rd6894, 1, 0, %p3474;
	add.s64 	%rd6895, %rd6893, %rd6890;
	setp.lt.u64 	%p3475, %rd6895, %rd6893;
	selp.u64 	%rd6896, 1, 0, %p3475;
	add.s64 	%rd6897, %rd6892, %rd6894;
	add.s64 	%rd6898, %rd6897, %rd6896;
	mul.lo.s64 	%rd6899, %rd7257, %rd7348;
	mul.hi.u64 	%rd6900, %rd7348, %rd7257;
	add.s64 	%rd6901, %rd6899, %rd6877;
	setp.lt.u64 	%p3476, %rd6901, %rd6899;
	selp.u64 	%rd6902, 1, 0, %p3476;
	add.s64 	%rd6903, %rd6901, %rd6898;
	setp.lt.u64 	%p3477, %rd6903, %rd6901;
	selp.u64 	%rd6904, 1, 0, %p3477;
	add.s64 	%rd6905, %rd6900, %rd6902;
	add.s64 	%rd6906, %rd6905, %rd6904;
	mov.b64 	%rd6907, 977;
	mul.hi.u64 	%rd6908, %rd6887, %rd6907;
	mul.lo.s64 	%rd6909, %rd6895, 977;
	mul.hi.u64 	%rd6910, %rd6895, %rd6907;
	add.s64 	%rd6911, %rd6909, %rd6908;
	setp.lt.u64 	%p3478, %rd6911, %rd6909;
	selp.u64 	%rd6912, 1, 0, %p3478;
	add.s64 	%rd6913, %rd6910, %rd6912;
	mul.lo.s64 	%rd6914, %rd6903, 977;
	mul.hi.u64 	%rd6915, %rd6903, %rd6907;
	add.s64 	%rd6916, %rd6914, %rd6913;
	setp.lt.u64 	%p3479, %rd6916, %rd6914;
	selp.u64 	%rd6917, 1, 0, %p3479;
	add.s64 	%rd6918, %rd6915, %rd6917;
	mul.lo.s64 	%rd6919, %rd6906, 977;
	mul.hi.u64 	%rd6920, %rd6906, %rd6907;
	add.s64 	%rd6921, %rd6919, %rd6918;
	setp.lt.u64 	%p3480, %rd6921, %rd6919;
	selp.u64 	%rd6922, 1, 0, %p3480;
	add.s64 	%rd6923, %rd6920, %rd6922;
	shl.b64 	%rd6924, %rd6887, 32;
	mov.b64 	{%r421, %r422}, %rd6887;
	mov.b64 	{%r423, %r424}, %rd6895;
	mov.b64 	%rd6925, {%r422, %r423};
	mov.b64 	{%r425, %r426}, %rd6903;
	mov.b64 	%rd6926, {%r424, %r425};
	mov.b64 	{%r427, %r428}, %rd6906;
	mov.b64 	%rd6927, {%r426, %r427};
	shr.u64 	%rd6928, %rd6906, 32;
	mad.lo.s64 	%rd6929, %rd6887, 977, %rd6924;
	setp.lt.u64 	%p3481, %rd6929, %rd6924;
	selp.u64 	%rd6930, 1, 0, %p3481;
	add.s64 	%rd6931, %rd6925, %rd6930;
	add.s64 	%rd6932, %rd6931, %rd6911;
	setp.lt.u64 	%p3482, %rd6932, %rd6925;
	setp.eq.s64 	%p3483, %rd6932, %rd6925;
	and.pred  	%p3484, %p3481, %p3483;
	or.pred  	%p3485, %p3482, %p3484;
	selp.u64 	%rd6933, 1, 0, %p3485;
	add.s64 	%rd6934, %rd6926, %rd6933;
	add.s64 	%rd6935, %rd6934, %rd6916;
	setp.lt.u64 	%p3486, %rd6935, %rd6926;
	setp.eq.s64 	%p3487, %rd6935, %rd6926;
	and.pred  	%p3488, %p3485, %p3487;
	or.pred  	%p3489, %p3486, %p3488;
	selp.u64 	%rd6936, 1, 0, %p3489;
	add.s64 	%rd6937, %rd6927, %rd6936;
	add.s64 	%rd6938, %rd6937, %rd6921;
	setp.lt.u64 	%p3490, %rd6938, %rd6927;
	setp.eq.s64 	%p3491, %rd6938, %rd6927;
	and.pred  	%p3492, %p3489, %p3491;
	or.pred  	%p3493, %p3490, %p3492;
	selp.u64 	%rd6939, 1, 0, %p3493;
	add.s64 	%rd6940, %rd6928, %rd6939;
	add.s64 	%rd6941, %rd6940, %rd6923;
	mad.lo.s64 	%rd7354, %rd7254, %rd7345, %rd6929;
	setp.lt.u64 	%p3494, %rd7354, %rd6929;
	selp.u64 	%rd6942, 1, 0, %p3494;
	add.s64 	%rd6943, %rd6932, %rd6822;
	add.s64 	%rd7355, %rd6943, %rd6942;
	setp.lt.u64 	%p3495, %rd7355, %rd6822;
	setp.eq.s64 	%p3496, %rd7355, %rd6822;
	and.pred  	%p3497, %p3494, %p3496;
	or.pred  	%p3498, %p3495, %p3497;
	selp.u64 	%rd6944, 1, 0, %p3498;
	add.s64 	%rd6945, %rd6935, %rd6851;
	add.s64 	%rd7356, %rd6945, %rd6944;
	setp.lt.u64 	%p3499, %rd7356, %rd6851;
	setp.eq.s64 	%p3500, %rd7356, %rd6851;
	and.pred  	%p3501, %p3498, %p3500;
	or.pred  	%p3502, %p3499, %p3501;
	selp.u64 	%rd6946, 1, 0, %p3502;
	add.s64 	%rd6947, %rd6938, %rd6880;
	add.s64 	%rd7357, %rd6947, %rd6946;
	setp.lt.u64 	%p3503, %rd7357, %rd6880;
	setp.eq.s64 	%p3504, %rd7357, %rd6880;
	and.pred  	%p3505, %p3502, %p3504;
	or.pred  	%p3506, %p3503, %p3505;
	selp.u64 	%rd6948, 1, 0, %p3506;
	add.s64 	%rd7349, %rd6941, %rd6948;
	setp.eq.s64 	%p3507, %rd7349, 0;
	@%p3507 bra 	$L__BB4_246;
	mov.u64 	%rd7350, %rd7357;
	mov.u64 	%rd7351, %rd7356;
	mov.u64 	%rd7352, %rd7355;
$L__BB4_245:
	mul.lo.s64 	%rd6950, %rd7349, 977;
	shl.b64 	%rd6951, %rd7349, 32;
	add.s64 	%rd7354, %rd6950, %rd7354;
	setp.lt.u64 	%p3508, %rd7354, %rd6950;
	selp.u64 	%rd6952, 1, 0, %p3508;
	add.s64 	%rd6953, %rd6951, %rd7352;
	add.s64 	%rd7355, %rd6953, %rd6952;
	setp.lt.u64 	%p3509, %rd7355, %rd7352;
	setp.eq.s64 	%p3510, %rd7355, %rd7352;
	and.pred  	%p3511, %p3508, %p3510;
	or.pred  	%p3512, %p3509, %p3511;
	selp.u64 	%rd6954, 1, 0, %p3512;
	add.s64 	%rd7356, %rd7351, %rd6954;
	setp.lt.u64 	%p3513, %rd7356, %rd7351;
	selp.u64 	%rd6955, 1, 0, %p3513;
	add.s64 	%rd7357, %rd7350, %rd6955;
	setp.lt.u64 	%p3514, %rd7357, %rd7350;
	mov.b64 	%rd7349, 1;
	mov.u64 	%rd7350, %rd7357;
	mov.u64 	%rd7351, %rd7356;
	mov.u64 	%rd7352, %rd7355;
	@%p3514 bra 	$L__BB4_245;
$L__BB4_246:
	setp.lt.u64 	%p3516, %rd7354, %rd966;
	selp.u64 	%rd1032, 1, 0, %p3516;
	setp.lt.u64 	%p3517, %rd7355, %rd967;
	setp.eq.s64 	%p3518, %rd7355, %rd967;
	and.pred  	%p3519, %p3516, %p3518;
	or.pred  	%p3520, %p3517, %p3519;
	selp.u64 	%rd1033, 1, 0, %p3520;
	setp.lt.u64 	%p3521, %rd7356, %rd968;
	setp.eq.s64 	%p3522, %rd7356, %rd968;
	and.pred  	%p3523, %p3522, %p3520;
	or.pred  	%p154, %p3521, %p3523;
	setp.lt.u64 	%p3524, %rd7357, %rd969;
	mov.pred 	%p3580, 0;
	@%p3524 bra 	$L__BB4_248;
	not.pred 	%p3525, %p154;
	setp.ne.s64 	%p3526, %rd7357, %rd969;
	or.pred  	%p3580, %p3526, %p3525;
$L__BB4_248:
	selp.b64 	%rd6956, %rd966, 0, %p3580;
	sub.s64 	%rd7361, %rd7354, %rd6956;
	add.s64 	%rd6957, %rd967, %rd1032;
	selp.b64 	%rd6958, %rd6957, 0, %p3580;
	sub.s64 	%rd7360, %rd7355, %rd6958;
	add.s64 	%rd6959, %rd968, %rd1033;
	selp.b64 	%rd6960, %rd6959, 0, %p3580;
	sub.s64 	%rd7359, %rd7356, %rd6960;
	selp.u64 	%rd6961, 1, 0, %p154;
	add.s64 	%rd6962, %rd969, %rd6961;
	selp.b64 	%rd6963, %rd6962, 0, %p3580;
	sub.s64 	%rd7358, %rd7357, %rd6963;
$L__BB4_249:
	st.shared.v2.u64 	[%r8], {%rd7369, %rd7368};
	st.shared.v2.u64 	[%r8+16], {%rd7367, %rd7366};
	st.shared.v2.u64 	[%r8+32], {%rd7365, %rd7364};
	st.shared.v2.u64 	[%r8+48], {%rd7363, %rd7362};
	st.shared.v2.u64 	[%r8+64], {%rd7361, %rd7360};
	st.shared.v2.u64 	[%r8+80], {%rd7359, %rd7358};
$L__BB4_250:
	shr.u32 	%r10, %r434, 1;
	bar.sync 	0;
	setp.gt.u32 	%p3527, %r434, 3;
	mov.u32 	%r434, %r10;
	@%p3527 bra 	$L__BB4_127;
$L__BB4_251:
	mov.u32 	%r432, %tid.x;
	setp.ne.s32 	%p3528, %r432, 0;
	@%p3528 bra 	$L__BB4_253;
	ld.param.u64 	%rd6981, [parallel_point_reduce_param_0];
	mov.u32 	%r433, %ctaid.x;
	cvta.to.global.u64 	%rd6964, %rd6981;
	mul.wide.u32 	%rd6965, %r433, 96;
	add.s64 	%rd6966, %rd6964, %rd6965;
	ld.shared.v2.u64 	{%rd6967, %rd6968}, [shared];
	ld.shared.v2.u64 	{%rd6969, %rd6970}, [shared+16];
	ld.shared.v2.u64 	{%rd6971, %rd6972}, [shared+32];
	ld.shared.v2.u64 	{%rd6973, %rd6974}, [shared+48];
	ld.shared.v2.u64 	{%rd6975, %rd6976}, [shared+64];
	ld.shared.v2.u64 	{%rd6977, %rd6978}, [shared+80];
	st.global.u64 	[%rd6966], %rd6967;
	st.global.u64 	[%rd6966+8], %rd6968;
	st.global.u64 	[%rd6966+16], %rd6969;
	st.global.u64 	[%rd6966+24], %rd6970;
	st.global.u64 	[%rd6966+32], %rd6971;
	st.global.u64 	[%rd6966+40], %rd6972;
	st.global.u64 	[%rd6966+48], %rd6973;
	st.global.u64 	[%rd6966+56], %rd6974;
	st.global.u64 	[%rd6966+64], %rd6975;
	st.global.u64 	[%rd6966+72], %rd6976;
	st.global.u64 	[%rd6966+80], %rd6977;
	st.global.u64 	[%rd6966+88], %rd6978;
$L__BB4_253:
	ret;

}


// ===== COMPILED SASS (sm_100) =====

	.target	sm_100

	.elftype	@"ET_EXEC"


//--------------------- .note.nv.tkinfo           --------------------------
	.section	.note.nv.tkinfo,"",@"SHT_NOTE"
	.sectionflags	@"SHF_NOTE_NV_TKINFO"
	.tkinfo
        /*0018*/ 	.word	0x00000002
        /*0030*/ 	.string	""
        /*0030*/ 	.string	"ptxas"
        /*0030*/ 	.string	"Cuda compilation tools, release 13.0, V13.0.88"
        /*0030*/ 	.string	"Build cuda_13.0.r13.0/compiler.36424714_0"
        /*0030*/ 	.string	"-arch sm_100 -m 64 "



//--------------------- .note.nv.cuinfo           --------------------------
	.section	.note.nv.cuinfo,"",@"SHT_NOTE"
	.sectionflags	@"SHF_NOTE_NV_CUINFO"
        /*0018*/ 	.short	0x0002
        /*001a*/ 	.short	0x0064
        /*001c*/ 	.short	0x0082
	.zero		2


//--------------------- .nv.info                  --------------------------
	.section	.nv.info,"",@"SHT_CUDA_INFO"
	.align	4


	//----- nvinfo : EIATTR_REGCOUNT
	.align		4
        /*0000*/ 	.byte	0x04, 0x2f
        /*0002*/ 	.short	(.L_10 - .L_9)
	.align		4
.L_9:
        /*0004*/ 	.word	index@(gtable_scalar_mul)
        /*0008*/ 	.word	0x0000007e


	//----- nvinfo : EIATTR_FRAME_SIZE
	.align		4
.L_10:
        /*000c*/ 	.byte	0x04, 0x11
        /*000e*/ 	.short	(.L_12 - .L_11)
	.align		4
.L_11:
        /*0010*/ 	.word	index@(gtable_scalar_mul)
        /*0014*/ 	.word	0x00000040


	//----- nvinfo : EIATTR_REGCOUNT
	.align		4
.L_12:
        /*0018*/ 	.byte	0x04, 0x2f
        /*001a*/ 	.short	(.L_14 - .L_13)
	.align		4
.L_13:
        /*001c*/ 	.word	index@(batch_verify_ecdsa)
        /*0020*/ 	.word	0x000000a8


	//----- nvinfo : EIATTR_FRAME_SIZE
	.align		4
.L_14:
        /*0024*/ 	.byte	0x04, 0x11
        /*0026*/ 	.short	(.L_16 - .L_15)
	.align		4
.L_15:
        /*0028*/ 	.word	index@(batch_verify_ecdsa)
        /*002c*/ 	.word	0x00000060


	//----- nvinfo : EIATTR_REGCOUNT
	.align		4
.L_16:
        /*0030*/ 	.byte	0x04, 0x2f
        /*0032*/ 	.short	(.L_18 - .L_17)
	.align		4
.L_17:
        /*0034*/ 	.word	index@(batch_derive_address)
        /*0038*/ 	.word	0x00000046


	//----- nvinfo : EIATTR_FRAME_SIZE
	.align		4
.L_18:
        /*003c*/ 	.byte	0x04, 0x11
        /*003e*/ 	.short	(.L_20 - .L_19)
	.align		4
.L_19:
        /*0040*/ 	.word	index@(batch_derive_address)
        /*0044*/ 	.word	0x000000c8


	//----- nvinfo : EIATTR_REGCOUNT
	.align		4
.L_20:
        /*0048*/ 	.byte	0x04, 0x2f
        /*004a*/ 	.short	(.L_22 - .L_21)
	.align		4
.L_21:
        /*004c*/ 	.word	index@(precompute_gtable)
        /*0050*/ 	.word	0x000000a6


	//----- nvinfo : EIATTR_FRAME_SIZE
	.align		4
.L_22:
        /*0054*/ 	.byte	0x04, 0x11
        /*0056*/ 	.short	(.L_24 - .L_23)
	.align		4
.L_23:
        /*0058*/ 	.word	index@(precompute_gtable)
        /*005c*/ 	.word	0x00000020


	//----- nvinfo : EIATTR_REGCOUNT
	.align		4
.L_24:
        /*0060*/ 	.byte	0x04, 0x2f
        /*0062*/ 	.short	(.L_26 - .L_25)
	.align		4
.L_25:
        /*0064*/ 	.word	index@(parallel_point_reduce)
        /*0068*/ 	.word	0x00000080


	//----- nvinfo : EIATTR_FRAME_SIZE
	.align		4
.L_26:
        /*006c*/ 	.byte	0x04, 0x11
        /*006e*/ 	.short	(.L_28 - .L_27)
	.align		4
.L_27:
        /*0070*/ 	.word	index@(parallel_point_reduce)
        /*0074*/ 	.word	0x00000000


	//----- nvinfo : EIATTR_MIN_STACK_SIZE
	.align		4
.L_28:
        /*0078*/ 	.byte	0x04, 0x12
        /*007a*/ 	.short	(.L_30 - .L_29)
	.align		4
.L_29:
        /*007c*/ 	.word	index@(parallel_point_reduce)
        /*0080*/ 	.word	0x00000000


	//----- nvinfo : EIATTR_MIN_STACK_SIZE
	.align		4
.L_30:
        /*0084*/ 	.byte	0x04, 0x12
        /*0086*/ 	.short	(.L_32 - .L_31)
	.align		4
.L_31:
        /*0088*/ 	.word	index@(precompute_gtable)
        /*008c*/ 	.word	0x00000020


	//----- nvinfo : EIATTR_MIN_STACK_SIZE
	.align		4
.L_32:
        /*0090*/ 	.byte	0x04, 0x12
        /*0092*/ 	.short	(.L_34 - .L_33)
	.align		4
.L_33:
        /*0094*/ 	.word	index@(batch_derive_address)
        /*0098*/ 	.word	0x000000c8


	//----- nvinfo : EIATTR_MIN_STACK_SIZE
	.align		4
.L_34:
        /*009c*/ 	.byte	0x04, 0x12
        /*009e*/ 	.short	(.L_36 - .L_35)
	.align		4
.L_35:
        /*00a0*/ 	.word	index@(batch_verify_ecdsa)
        /*00a4*/ 	.word	0x00000060


	//----- nvinfo : EIATTR_MIN_STACK_SIZE
	.align		4
.L_36:
        /*00a8*/ 	.byte	0x04, 0x12
        /*00aa*/ 	.short	(.L_38 - .L_37)
	.align		4
.L_37:
        /*00ac*/ 	.word	index@(gtable_scalar_mul)
        /*00b0*/ 	.word	0x00000040
.L_38:


//--------------------- .nv.compat                --------------------------
	.section	.nv.compat,"",@"SHT_CUDA_COMPAT_INFO"
	.align	4
        /*0000*/ 	.byte	0x02, 0x09, 0x00, 0x00, 0x02, 0x02, 0x01, 0x00, 0x02, 0x05, 0x05, 0x00, 0x03, 0x07, 0x01, 0x01
        /*0010*/ 	.byte	0x02, 0x03, 0x00, 0x00, 0x02, 0x06, 0x01, 0x00, 0x04, 0x0b, 0x08, 0x00, 0x09, 0x00, 0x00, 0x00
        /*0020*/ 	.byte	0x00, 0x00, 0x00, 0x00


//--------------------- .nv.info.parallel_point_reduce --------------------------
	.section	.nv.info.parallel_point_reduce,"",@"SHT_CUDA_INFO"
	.sectionflags	@""
	.align	4


	//----- nvinfo : EIATTR_CUDA_API_VERSION
	.align		4
        /*0000*/ 	.byte	0x04, 0x37
        /*0002*/ 	.short	(.L_40 - .L_39)
.L_39:
        /*0004*/ 	.word	0x00000082


	//----- nvinfo : EIATTR_KPARAM_INFO
	.align		4
.L_40:
        /*0008*/ 	.byte	0x04, 0x17
        /*000a*/ 	.short	(.L_42 - .L_41)
.L_41:
        /*000c*/ 	.word	0x00000000
        /*0010*/ 	.short	0x0001
        /*0012*/ 	.short	0x0008
        /*0014*/ 	.byte	0x00, 0xf0, 0x11, 0x00


	//----- nvinfo : EIATTR_KPARAM_INFO
	.align		4
.L_42:
        /*0018*/ 	.byte	0x04, 0x17
        /*001a*/ 	.short	(.L_44 - .L_43)
.L_43:
        /*001c*/ 	.word	0x00000000
        /*0020*/ 	.short	0x0000
        /*0022*/ 	.short	0x0000
        /*0024*/ 	.byte	0x00, 0xf5, 0x21, 0x00


	//----- nvinfo : EIATTR_SPARSE_MMA_MASK
	.align		4
.L_44:
        /*0028*/ 	.byte	0x03, 0x50
        /*002a*/ 	.short	0x0000


	//----- nvinfo : EIATTR_MAXREG_COUNT
	.align		4
        /*002c*/ 	.byte	0x03, 0x1b
        /*002e*/ 	.short	0x00ff


	//----- nvinfo : EIATTR_NUM_BARRIERS
	.align		4
        /*0030*/ 	.byte	0x02, 0x4c
        /*0032*/ 	.byte	0x01
	.zero		1


	//----- nvinfo : EIATTR_MERCURY_ISA_VERSION
	.align		4
        /*0034*/ 	.byte	0x03, 0x5f
        /*0036*/ 	.short	0x0101


	//----- nvinfo : EIATTR_VRC_CTA_INIT_COUNT
	.align		4
        /*0038*/ 	.byte	0x02, 0x4a
	.zero		1
	.zero		1


	//----- nvinfo : EIATTR_EXIT_INSTR_OFFSETS
	.align		4
        /*003c*/ 	.byte	0x04, 0x1c
        /*003e*/ 	.short	(.L_46 - .L_45)


	//   ....[0]....
.L_45:
        /*0040*/ 	.word	0x00044b10


	//   ....[1]....
        /*0044*/ 	.word	0x00044ca0


	//----- nvinfo : EIATTR_CRS_STACK_SIZE
	.align		4
.L_46:
        /*0048*/ 	.byte	0x04, 0x1e
        /*004a*/ 	.short	(.L_48 - .L_47)
.L_47:
        /*004c*/ 	.word	0x00000000


	//----- nvinfo : EIATTR_CBANK_PARAM_SIZE
	.align		4
.L_48:
        /*0050*/ 	.byte	0x03, 0x19
        /*0052*/ 	.short	0x000c


	//----- nvinfo : EIATTR_PARAM_CBANK
	.align		4
        /*0054*/ 	.byte	0x04, 0x0a
        /*0056*/ 	.short	(.L_50 - .L_49)
	.align		4
.L_49:
        /*0058*/ 	.word	index@(.nv.constant0.parallel_point_reduce)
        /*005c*/ 	.short	0x0380
        /*005e*/ 	.short	0x000c


	//----- nvinfo : EIATTR_SW_WAR
	.align		4
.L_50:
        /*0060*/ 	.byte	0x04, 0x36
        /*0062*/ 	.short	(.L_52 - .L_51)
.L_51:
        /*0064*/ 	.word	0x00000008
.L_52:


//--------------------- .nv.info.precompute_gtable --------------------------
	.section	.nv.info.precompute_gtable,"",@"SHT_CUDA_INFO"
	.sectionflags	@""
	.align	4


	//----- nvinfo : EIATTR_CUDA_API_VERSION
	.align		4
        /*0000*/ 	.byte	0x04, 0x37
        /*0002*/ 	.short	(.L_54 - .L_53)
.L_53:
        /*0004*/ 	.word	0x00000082


	//----- nvinfo : EIATTR_KPARAM_INFO
	.align		4
.L_54:
        /*0008*/ 	.byte	0x04, 0x17
        /*000a*/ 	.short	(.L_56 - .L_55)
.L_55:
        /*000c*/ 	.word	0x00000000
        /*0010*/ 	.short	0x0001
        /*0012*/ 	.short	0x0008
        /*0014*/ 	.byte	0x00, 0xf5, 0x21, 0x00


	//----- nvinfo : EIATTR_KPARAM_INFO
	.align		4
.L_56:
        /*0018*/ 	.byte	0x04, 0x17
        /*001a*/ 	.short	(.L_58 - .L_57)
.L_57:
        /*001c*/ 	.word	0x00000000
        /*0020*/ 	.short	0x0000
        /*0022*/ 	.short	0x0000
        /*0024*/ 	.byte	0x00, 0xf5, 0x21, 0x00


	//----- nvinfo : EIATTR_SPARSE_MMA_MASK
	.align		4
.L_58:
        /*0028*/ 	.byte	0x03, 0x50
        /*002a*/ 	.short	0x0000


	//----- nvinfo : EIATTR_MAXREG_COUNT
	.align		4
        /*002c*/ 	.byte	0x03, 0x1b
        /*002e*/ 	.short	0x00ff


	//----- nvinfo : EIATTR_MERCURY_ISA_VERSION
	.align		4
        /*0030*/ 	.byte	0x03, 0x5f
        /*0032*/ 	.short	0x0101


	//----- nvinfo : EIATTR_VRC_CTA_INIT_COUNT
	.align		4
        /*0034*/ 	.byte	0x02, 0x4a
	.zero		1
	.zero		1


	//----- nvinfo : EIATTR_EXIT_INSTR_OFFSETS
	.align		4
        /*0038*/ 	.byte	0x04, 0x1c
        /*003a*/ 	.short	(.L_60 - .L_59)


	//   ....[0]....
.L_59:
        /*003c*/ 	.word	0x00000070


	//   ....[1]....
        /*0040*/ 	.word	0x0003e8b0


	//----- nvinfo : EIATTR_CRS_STACK_SIZE
	.align		4
.L_60:
        /*0044*/ 	.byte	0x04, 0x1e
        /*0046*/ 	.short	(.L_62 - .L_61)
.L_61:
        /*0048*/ 	.word	0x00000000


	//----- nvinfo : EIATTR_CBANK_PARAM_SIZE
	.align		4
.L_62:
        /*004c*/ 	.byte	0x03, 0x19
        /*004e*/ 	.short	0x0010


	//----- nvinfo : EIATTR_PARAM_CBANK
	.align		4
        /*0050*/ 	.byte	0x04, 0x0a
        /*0052*/ 	.short	(.L_64 - .L_63)
	.align		4
.L_63:
        /*0054*/ 	.word	index@(.nv.constant0.precompute_gtable)
        /*0058*/ 	.short	0x0380
        /*005a*/ 	.short	0x0010


	//----- nvinfo : EIATTR_SW_WAR
	.align		4
.L_64:
        /*005c*/ 	.byte	0x04, 0x36
        /*005e*/ 	.short	(.L_66 - .L_65)
.L_65:
        /*0060*/ 	.word	0x00000008
.L_66:


//--------------------- .nv.info.batch_derive_address --------------------------
	.section	.nv.info.batch_derive_address,"",@"SHT_CUDA_INFO"
	.sectionflags	@""
	.align	4


	//----- nvinfo : EIATTR_CUDA_API_VERSION
	.align		4
        /*0000*/ 	.byte	0x04, 0x37
        /*0002*/ 	.short	(.L_68 - .L_67)
.L_67:
        /*0004*/ 	.word	0x00000082


	//----- nvinfo : EIATTR_KPARAM_INFO
	.align		4
.L_68:
        /*0008*/ 	.byte	0x04, 0x17
        /*000a*/ 	.short	(.L_70 - .L_69)
.L_69:
        /*000c*/ 	.word	0x00000000
        /*0010*/ 	.short	0x0003
        /*0012*/ 	.short	0x0018
        /*0014*/ 	.byte	0x00, 0xf0, 0x11, 0x00


	//----- nvinfo : EIATTR_KPARAM_INFO
	.align		4
.L_70:
        /*0018*/ 	.byte	0x04, 0x17
        /*001a*/ 	.short	(.L_72 - .L_71)
.L_71:
        /*001c*/ 	.word	0x00000000
        /*0020*/ 	.short	0x0002
        /*0022*/ 	.short	0x0010
        /*0024*/ 	.byte	0x00, 0xf5, 0x21, 0x00


	//----- nvinfo : EIATTR_KPARAM_INFO
	.align		4
.L_72:
        /*0028*/ 	.byte	0x04, 0x17
        /*002a*/ 	.short	(.L_74 - .L_73)
.L_73:
        /*002c*/ 	.word	0x00000000
        /*0030*/ 	.short	0x0001
        /*0032*/ 	.short	0x0008
        /*0034*/ 	.byte	0x00, 0xf5, 0x21, 0x00


	//----- nvinfo : EIATTR_KPARAM_INFO
	.align		4
.L_74:
        /*0038*/ 	.byte	0x04, 0x17
        /*003a*/ 	.short	(.L_76 - .L_75)
.L_75:
        /*003c*/ 	.word	0x00000000
        /*0040*/ 	.short	0x0000
        /*0042*/ 	.short	0x0000
        /*0044*/ 	.byte	0x00, 0xf5, 0x21, 0x00


	//----- nvinfo : EIATTR_SPARSE_MMA_MASK
	.align		4
.L_76:
        /*0048*/ 	.byte	0x03, 0x50
        /*004a*/ 	.short	0x0000


	//----- nvinfo : EIATTR_MAXREG_COUNT
	.align		4
        /*004c*/ 	.byte	0x03, 0x1b
        /*004e*/ 	.short	0x00ff


	//----- nvinfo : EIATTR_MERCURY_ISA_VERSION
	.align		4
        /*0050*/ 	.byte	0x03, 0x5f
        /*0052*/ 	.short	0x0101


	//----- nvinfo : EIATTR_VRC_CTA_INIT_COUNT
	.align		4
        /*0054*/ 	.byte	0x02, 0x4a
	.zero		1
	.zero		1


	//----- nvinfo : EIATTR_EXIT_INSTR_OFFSETS
	.align		4
        /*0058*/ 	.byte	0x04, 0x1c
        /*005a*/ 	.short	(.L_78 - .L_77)


	//   ....[0]....
.L_77:
        /*005c*/ 	.word	0x00000090


	//   ....[1]....
        /*0060*/ 	.word	0x00002950


	//----- nvinfo : EIATTR_CBANK_PARAM_SIZE
	.align		4
.L_78:
        /*0064*/ 	.byte	0x03, 0x19
        /*0066*/ 	.short	0x001c


	//----- nvinfo : EIATTR_PARAM_CBANK
	.align		4
        /*0068*/ 	.byte	0x04, 0x0a
        /*006a*/ 	.short	(.L_80 - .L_79)
	.align		4
.L_79:
        /*006c*/ 	.word	index@(.nv.constant0.batch_derive_address)
        /*0070*/ 	.short	0x0380
        /*0072*/ 	.short	0x001c


	//----- nvinfo : EIATTR_SW_WAR
	.align		4
.L_80:
        /*0074*/ 	.byte	0x04, 0x36
        /*0076*/ 	.short	(.L_82 - .L_81)
.L_81:
        /*0078*/ 	.word	0x00000008
.L_82:


//--------------------- .nv.info.batch_verify_ecdsa --------------------------
	.section	.nv.info.batch_verify_ecdsa,"",@"SHT_CUDA_INFO"
	.sectionflags	@""
	.align	4


	//----- nvinfo : EIATTR_CUDA_API_VERSION
	.align		4
        /*0000*/ 	.byte	0x04, 0x37
        /*0002*/ 	.short	(.L_84 - .L_83)
.L_83:
        /*0004*/ 	.word	0x00000082


	//----- nvinfo : EIATTR_KPARAM_INFO
	.align		4
.L_84:
        /*0008*/ 	.byte	0x04, 0x17
        /*000a*/ 	.short	(.L_86 - .L_85)
.L_85:
        /*000c*/ 	.word	0x00000000
        /*0010*/ 	.short	0x0003
        /*0012*/ 	.short	0x0018
        /*0014*/ 	.byte	0x00, 0xf0, 0x11, 0x00


	//----- nvinfo : EIATTR_KPARAM_INFO
	.align		4
.L_86:
        /*0018*/ 	.byte	0x04, 0x17
        /*001a*/ 	.short	(.L_88 - .L_87)
.L_87:
        /*001c*/ 	.word	0x00000000
        /*0020*/ 	.short	0x0002
        /*0022*/ 	.short	0x0010
        /*0024*/ 	.byte	0x00, 0xf5, 0x21, 0x00


	//----- nvinfo : EIATTR_KPARAM_INFO
	.align		4
.L_88:
        /*0028*/ 	.byte	0x04, 0x17
        /*002a*/ 	.short	(.L_90 - .L_89)
.L_89:
        /*002c*/ 	.word	0x00000000
        /*0030*/ 	.short	0x0001
        /*0032*/ 	.short	0x0008
        /*0034*/ 	.byte	0x00, 0xf5, 0x21, 0x00


	//----- nvinfo : EIATTR_KPARAM_INFO
	.align		4
.L_90:
        /*0038*/ 	.byte	0x04, 0x17
        /*003a*/ 	.short	(.L_92 - .L_91)
.L_91:
        /*003c*/ 	.word	0x00000000
        /*0040*/ 	.short	0x0000
        /*0042*/ 	.short	0x0000
        /*0044*/ 	.byte	0x00, 0xf5, 0x21, 0x00


	//----- nvinfo : EIATTR_SPARSE_MMA_MASK
	.align		4
.L_92:
        /*0048*/ 	.byte	0x03, 0x50
        /*004a*/ 	.short	0x0000


	//----- nvinfo : EIATTR_MAXREG_COUNT
	.align		4
        /*004c*/ 	.byte	0x03, 0x1b
        /*004e*/ 	.short	0x00ff


	//----- nvinfo : EIATTR_MERCURY_ISA_VERSION
	.align		4
        /*0050*/ 	.byte	0x03, 0x5f
        /*0052*/ 	.short	0x0101


	//----- nvinfo : EIATTR_VRC_CTA_INIT_COUNT
	.align		4
        /*0054*/ 	.byte	0x02, 0x4a
	.zero		1
	.zero		1


	//----- nvinfo : EIATTR_EXIT_INSTR_OFFSETS
	.align		4
        /*0058*/ 	.byte	0x04, 0x1c
        /*005a*/ 	.short	(.L_94 - .L_93)


	//   ....[0]....
.L_93:
        /*005c*/ 	.word	0x000000a0


	//   ....[1]....
        /*0060*/ 	.word	0x000726a0


	//----- nvinfo : EIATTR_CRS_STACK_SIZE
	.align		4
.L_94:
        /*0064*/ 	.byte	0x04, 0x1e
        /*0066*/ 	.short	(.L_96 - .L_95)
.L_95:
        /*0068*/ 	.word	0x00000000


	//----- nvinfo : EIATTR_CBANK_PARAM_SIZE
	.align		4
.L_96:
        /*006c*/ 	.byte	0x03, 0x19
        /*006e*/ 	.short	0x001c


	//----- nvinfo : EIATTR_PARAM_CBANK
	.align		4
        /*0070*/ 	.byte	0x04, 0x0a
        /*0072*/ 	.short	(.L_98 - .L_97)
	.align		4
.L_97:
        /*0074*/ 	.word	index@(.nv.constant0.batch_verify_ecdsa)
        /*0078*/ 	.short	0x0380
        /*007a*/ 	.short	0x001c


	//----- nvinfo : EIATTR_SW_WAR
	.align		4
.L_98:
        /*007c*/ 	.byte	0x04, 0x36
        /*007e*/ 	.short	(.L_100 - .L_99)
.L_99:
        /*0080*/ 	.word	0x00000008
.L_100:


//--------------------- .nv.info.gtable_scalar_mul --------------------------
	.section	.nv.info.gtable_scalar_mul,"",@"SHT_CUDA_INFO"
	.sectionflags	@""
	.align	4


	//----- nvinfo : EIATTR_CUDA_API_VERSION
	.align		4
        /*0000*/ 	.byte	0x04, 0x37
        /*0002*/ 	.short	(.L_102 - .L_101)
.L_101:
        /*0004*/ 	.word	0x00000082


	//----- nvinfo : EIATTR_KPARAM_INFO
	.align		4
.L_102:
        /*0008*/ 	.byte	0x04, 0x17
        /*000a*/ 	.short	(.L_104 - .L_103)
.L_103:
        /*000c*/ 	.word	0x00000000
        /*0010*/ 	.short	0x0003
        /*0012*/ 	.short	0x0018
        /*0014*/ 	.byte	0x00, 0xf0, 0x11, 0x00


	//----- nvinfo : EIATTR_KPARAM_INFO
	.align		4
.L_104:
        /*0018*/ 	.byte	0x04, 0x17
        /*001a*/ 	.short	(.L_106 - .L_105)
.L_105:
        /*001c*/ 	.word	0x00000000
        /*0020*/ 	.short	0x0002
        /*0022*/ 	.short	0x0010
        /*0024*/ 	.byte	0x00, 0xf5, 0x21, 0x00


	//----- nvinfo : EIATTR_KPARAM_INFO
	.align		4
.L_106:
        /*0028*/ 	.byte	0x04, 0x17
        /*002a*/ 	.short	(.L_108 - .L_107)
.L_107:
        /*002c*/ 	.word	0x00000000
        /*0030*/ 	.short	0x0001
        /*0032*/ 	.short	0x0008
        /*0034*/ 	.byte	0x00, 0xf5, 0x21, 0x00


	//----- nvinfo : EIATTR_KPARAM_INFO
	.align		4
.L_108:
        /*0038*/ 	.byte	0x04, 0x17
        /*003a*/ 	.short	(.L_110 - .L_109)
.L_109:
        /*003c*/ 	.word	0x00000000
        /*0040*/ 	.short	0x0000
        /*0042*/ 	.short	0x0000
        /*0044*/ 	.byte	0x00, 0xf5, 0x21, 0x00


	//----- nvinfo : EIATTR_SPARSE_MMA_MASK
	.align		4
.L_110:
        /*0048*/ 	.byte	0x03, 0x50
        /*004a*/ 	.short	0x0000


	//----- nvinfo : EIATTR_MAXREG_COUNT
	.align		4
        /*004c*/ 	.byte	0x03, 0x1b
        /*004e*/ 	.short	0x00ff


	//----- nvinfo : EIATTR_MERCURY_ISA_VERSION
	.align		4
        /*0050*/ 	.byte	0x03, 0x5f
        /*0052*/ 	.short	0x0101


	//----- nvinfo : EIATTR_VRC_CTA_INIT_COUNT
	.align		4
        /*0054*/ 	.byte	0x02, 0x4a
	.zero		1
	.zero		1


	//----- nvinfo : EIATTR_EXIT_INSTR_OFFSETS
	.align		4
        /*0058*/ 	.byte	0x04, 0x1c
        /*005a*/ 	.short	(.L_112 - .L_111)


	//   ....[0]....
.L_111:
        /*005c*/ 	.word	0x00000080


	//   ....[1]....
        /*0060*/ 	.word	0x00024a80


	//----- nvinfo : EIATTR_CRS_STACK_SIZE
	.align		4
.L_112:
        /*0064*/ 	.byte	0x04, 0x1e
        /*0066*/ 	.short	(.L_114 - .L_113)
.L_113:
        /*0068*/ 	.word	0x00000000


	//----- nvinfo : EIATTR_CBANK_PARAM_SIZE
	.align		4
.L_114:
        /*006c*/ 	.byte	0x03, 0x19
        /*006e*/ 	.short	0x001c


	//----- nvinfo : EIATTR_PARAM_CBANK
	.align		4
        /*0070*/ 	.byte	0x04, 0x0a
        /*0072*/ 	.short	(.L_116 - .L_115)
	.align		4
.L_115:
        /*0074*/ 	.word	index@(.nv.constant0.gtable_scalar_mul)
        /*0078*/ 	.short	0x0380
        /*007a*/ 	.short	0x001c


	//----- nvinfo : EIATTR_SW_WAR
	.align		4
.L_116:
        /*007c*/ 	.byte	0x04, 0x36
        /*007e*/ 	.short	(.L_118 - .L_117)
.L_117:
        /*0080*/ 	.word	0x00000008
.L_118:


//--------------------- .nv.callgraph             --------------------------
	.section	.nv.callgraph,"",@"SHT_CUDA_CALLGRAPH"
	.align	4
	.sectionentsize	8
	.align		4
        /*0000*/ 	.word	0x00000000
	.align		4
        /*0004*/ 	.word	0xffffffff
	.align		4
        /*0008*/ 	.word	0x00000000
	.align		4
        /*000c*/ 	.word	0xfffffffe
	.align		4
        /*0010*/ 	.word	0x00000000
	.align		4
        /*0014*/ 	.word	0xfffffffd
	.align		4
        /*0018*/ 	.word	0x00000000
	.align		4
        /*001c*/ 	.word	0xfffffffc


//--------------------- .nv.constant3             --------------------------
	.section	.nv.constant3,"a",@progbits
	.align	8
.nv.constant3:
	.type		SECP256K1_P,@object
	.size		SECP256K1_P,(SECP256K1_N - SECP256K1_P)
SECP256K1_P:
        /*0000*/ 	.byte	0x2f, 0xfc, 0xff, 0xff, 0xfe, 0xff, 0xff, 0xff, 0xff, 0xff, 0xff, 0xff, 0xff, 0xff, 0xff, 0xff
        /*0010*/ 	.byte	0xff, 0xff, 0xff, 0xff, 0xff, 0xff, 0xff, 0xff, 0xff, 0xff, 0xff, 0xff, 0xff, 0xff, 0xff, 0xff
	.type		SECP256K1_N,@object
	.size		SECP256K1_N,(SECP256K1_GX - SECP256K1_N)
SECP256K1_N:
        /*0020*/ 	.byte	0x41, 0x41, 0x36, 0xd0, 0x8c, 0x5e, 0xd2, 0xbf, 0x3b, 0xa0, 0x48, 0xaf, 0xe6, 0xdc, 0xae, 0xba
        /*0030*/ 	.byte	0xfe, 0xff, 0xff, 0xff, 0xff, 0xff, 0xff, 0xff, 0xff, 0xff, 0xff, 0xff, 0xff, 0xff, 0xff, 0xff
	.type		SECP256K1_GX,@object
	.size		SECP256K1_GX,(SECP256K1_GY - SECP256K1_GX)
SECP256K1_GX:
        /*0040*/ 	.byte	0x98, 0x17, 0xf8, 0x16, 0x5b, 0x81, 0xf2, 0x59, 0xd9, 0x28, 0xce, 0x2d, 0xdb, 0xfc, 0x9b, 0x02
        /*0050*/ 	.byte	0x07, 0x0b, 0x87, 0xce, 0x95, 0x62, 0xa0, 0x55, 0xac, 0xbb, 0xdc, 0xf9, 0x7e, 0x66, 0xbe, 0x79
	.type		SECP256K1_GY,@object
	.size		SECP256K1_GY,(SECP256K1_R2 - SECP256K1_GY)
SECP256K1_GY:
        /*0060*/ 	.byte	0xb8, 0xd4, 0x10, 0xfb, 0x8f, 0xd0, 0x47, 0x9c, 0x19, 0x54, 0x85, 0xa6, 0x48, 0xb4, 0x17, 0xfd
        /*0070*/ 	.byte	0xa8, 0x08, 0x11, 0x0e, 0xfc, 0xfb, 0xa4, 0x5d, 0x65, 0xc4, 0xa3, 0x26, 0x77, 0xda, 0x3a, 0x48
	.type		SECP256K1_R2,@object
	.size		SECP256K1_R2,(SECP256K1_INV - SECP256K1_R2)
SECP256K1_R2:
        /*0080*/ 	.byte	0x01, 0x00, 0x00, 0x00, 0x00, 0x00, 0x00, 0x00, 0x00, 0x00, 0x00, 0x00, 0x01, 0x00, 0x00, 0x00
        /*0090*/ 	.byte	0x00, 0x00, 0x00, 0x00, 0x00, 0x00, 0x00, 0x00, 0x00, 0x00, 0x00, 0x00, 0x00, 0x00, 0x00, 0x00
	.type		SECP256K1_INV,@object
	.size		SECP256K1_INV,(KECCAK_RC - SECP256K1_INV)
SECP256K1_INV:
        /*00a0*/ 	.byte	0x31, 0x35, 0x25, 0xd2, 0x1d, 0x09, 0x38, 0xd8
	.type		KECCAK_RC,@object
	.size		KECCAK_RC,(KECCAK_ROTC - KECCAK_RC)
KECCAK_RC:
        /*00a8*/ 	.byte	0x01, 0x00, 0x00, 0x00, 0x00, 0x00, 0x00, 0x00, 0x82, 0x80, 0x00, 0x00, 0x00, 0x00, 0x00, 0x00
        /* <DEDUP_REMOVED lines=11> */
	.type		KECCAK_ROTC,@object
	.size		KECCAK_ROTC,(KECCAK_PILN - KECCAK_ROTC)
KECCAK_ROTC:
        /*0168*/ 	.byte	0x01, 0x00, 0x00, 0x00, 0x03, 0x00, 0x00, 0x00, 0x06, 0x00, 0x00, 0x00, 0x0a, 0x00, 0x00, 0x00
        /*0178*/ 	.byte	0x0f, 0x00, 0x00, 0x00, 0x15, 0x00, 0x00, 0x00, 0x1c, 0x00, 0x00, 0x00, 0x24, 0x00, 0x00, 0x00
        /*0188*/ 	.byte	0x2d, 0x00, 0x00, 0x00, 0x37, 0x00, 0x00, 0x00, 0x02, 0x00, 0x00, 0x00, 0x0e, 0x00, 0x00, 0x00
        /*0198*/ 	.byte	0x1b, 0x00, 0x00, 0x00, 0x29, 0x00, 0x00, 0x00, 0x38, 0x00, 0x00, 0x00, 0x08, 0x00, 0x00, 0x00
        /*01a8*/ 	.byte	0x19, 0x00, 0x00, 0x00, 0x2b, 0x00, 0x00, 0x00, 0x3e, 0x00, 0x00, 0x00, 0x12, 0x00, 0x00, 0x00
        /*01b8*/ 	.byte	0x27, 0x00, 0x00, 0x00, 0x3d, 0x00, 0x00, 0x00, 0x14, 0x00, 0x00, 0x00, 0x2c, 0x00, 0x00, 0x00
	.type		KECCAK_PILN,@object
	.size		KECCAK_PILN,(.L_8 - KECCAK_PILN)
KECCAK_PILN:
        /*01c8*/ 	.byte	0x0a, 0x00, 0x00, 0x00, 0x07, 0x00, 0x00, 0x00, 0x0b, 0x00, 0x00, 0x00, 0x11, 0x00, 0x00, 0x00
        /*01d8*/ 	.byte	0x12, 0x00, 0x00, 0x00, 0x03, 0x00, 0x00, 0x00, 0x05, 0x00, 0x00, 0x00, 0x10, 0x00, 0x00, 0x00
        /*01e8*/ 	.byte	0x08, 0x00, 0x00, 0x00, 0x15, 0x00, 0x00, 0x00, 0x18, 0x00, 0x00, 0x00, 0x04, 0x00, 0x00, 0x00
        /*01f8*/ 	.byte	0x0f, 0x00, 0x00, 0x00, 0x17, 0x00, 0x00, 0x00, 0x13, 0x00, 0x00, 0x00, 0x0d, 0x00, 0x00, 0x00
        /*0208*/ 	.byte	0x0c, 0x00, 0x00, 0x00, 0x02, 0x00, 0x00, 0x00, 0x14, 0x00, 0x00, 0x00, 0x0e, 0x00, 0x00, 0x00
        /*0218*/ 	.byte	0x16, 0x00, 0x00, 0x00, 0x09, 0x00, 0x00, 0x00, 0x06, 0x00, 0x00, 0x00, 0x01, 0x00, 0x00, 0x00
.L_8:


//--------------------- .text.parallel_point_reduce --------------------------
	.section	.text.parallel_point_reduce,"ax",@progbits
	.align	128
        .global         parallel_point_reduce
        .type           parallel_point_reduce,@function
        .size           parallel_point_reduce,(.L_x_635 - parallel_point_reduce)
        .other          parallel_point_reduce,@"STO_CUDA_ENTRY STV_DEFAULT"
parallel_point_reduce:
.text.parallel_point_reduce:
[----:B------:R-:W-:Y:S01]  /*0000*/  LDC R1, c[0x0][0x37c] ;  /* 0x0000df00ff017b82 */ /* 0x000fe20000000800 */
[----:B------:R-:W0:Y:S07]  /*0010*/  S2R R0, SR_TID.X ;  /* 0x0000000000007919 */ /* 0x000e2e0000002100 */
[----:B------:R-:W1:Y:S01]  /*0020*/  S2UR UR4, SR_CTAID.X ;  /* 0x00000000000479c3 */ /* 0x000e620000002500 */
[----:B------:R-:W2:Y:S01]  /*0030*/  LDCU UR5, c[0x0][0x388] ;  /* 0x00007100ff0577ac */ /* 0x000ea20008000800 */
[----:B------:R-:W-:Y:S01]  /*0040*/  MOV R2, 0x400 ;  /* 0x0000040000027802 */ /* 0x000fe20000000f00 */
[----:B------:R-:W3:Y:S01]  /*0050*/  S2R R5, SR_CgaCtaId ;  /* 0x0000000000057919 */ /* 0x000ee20000008800 */
[----:B------:R-:W-:Y:S01]  /*0060*/  BSSY.RECONVERGENT B0, `(.L_x_0) ;  /* 0x0000048000007945 */ /* 0x000fe20003800200 */
[----:B------:R-:W4:Y:S03]  /*0070*/  LDCU.64 UR6, c[0x0][0x358] ;  /* 0x00006b00ff0677ac */ /* 0x000f260008000a00 */
[----:B------:R-:W1:Y:S02]  /*0080*/  LDC R32, c[0x0][0x360] ;  /* 0x0000d800ff207b82 */ /* 0x000e640000000800 */
[----:B-1----:R-:W-:Y:S01]  /*0090*/  IMAD R3, R32, UR4, RZ ;  /* 0x0000000420037c24 */ /* 0x002fe2000f8e02ff */
[----:B---3--:R-:W-:-:S03]  /*00a0*/  LEA R5, R5, R2, 0x18 ;  /* 0x0000000205057211 */ /* 0x008fc600078ec0ff */
[----:B0-----:R-:W-:Y:S02]  /*00b0*/  IMAD R3, R3, 0x2, R0 ;  /* 0x0000000203037824 */ /* 0x001fe400078e0200 */
[----:B------:R-:W-:-:S03]  /*00c0*/  IMAD R2, R0, 0x60, R5 ;  /* 0x0000006000027824 */ /* 0x000fc600078e0205 */
[----:B--2---:R-:W-:-:S13]  /*00d0*/  ISETP.GE.U32.AND P0, PT, R3, UR5, PT ;  /* 0x0000000503007c0c */ /* 0x004fda000bf06070 */
[----:B----4-:R-:W-:Y:S05]  /*00e0*/  @P0 BRA `(.L_x_1) ;  /* 0x0000000000940947 */ /* 0x010fea0003800000 */
[----:B------:R-:W0:Y:S02]  /*00f0*/  LDC.64 R4, c[0x0][0x380] ;  /* 0x0000e000ff047b82 */ /* 0x000e240000000a00 */
[----:B0-----:R-:W-:-:S05]  /*0100*/  IMAD.WIDE.U32 R4, R3, 0x60, R4 ;  /* 0x0000006003047825 */ /* 0x001fca00078e0004 */
[----:B------:R-:W2:Y:S04]  /*0110*/  LDG.E.64 R8, desc[UR6][R4.64] ;  /* 0x0000000604087981 */ /* 0x000ea8000c1e1b00 */
[----:B------:R-:W3:Y:S04]  /*0120*/  LDG.E.64 R10, desc[UR6][R4.64+0x8] ;  /* 0x00000806040a7981 */ /* 0x000ee8000c1e1b00 */
[----:B------:R-:W4:Y:S04]  /*0130*/  LDG.E.64 R12, desc[UR6][R4.64+0x10] ;  /* 0x00001006040c7981 */ /* 0x000f28000c1e1b00 */
[----:B------:R-:W5:Y:S04]  /*0140*/  LDG.E.64 R14, desc[UR6][R4.64+0x18] ;  /* 0x00001806040e7981 */ /* 0x000f68000c1e1b00 */
[----:B------:R-:W5:Y:S04]  /*0150*/  LDG.E.64 R16, desc[UR6][R4.64+0x20] ;  /* 0x0000200604107981 */ /* 0x000f68000c1e1b00 */
[----:B------:R-:W5:Y:S04]  /*0160*/  LDG.E.64 R18, desc[UR6][R4.64+0x28] ;  /* 0x0000280604127981 */ /* 0x000f68000c1e1b00 */
[----:B------:R-:W5:Y:S04]  /*0170*/  LDG.E.64 R28, desc[UR6][R4.64+0x30] ;  /* 0x00003006041c7981 */ /* 0x000f68000c1e1b00 */
[----:B------:R-:W5:Y:S04]  /*0180*/  LDG.E.64 R30, desc[UR6][R4.64+0x38] ;  /* 0x00003806041e7981 */ /* 0x000f68000c1e1b00 */
[----:B------:R-:W5:Y:S04]  /*0190*/  LDG.E.64 R40, desc[UR6][R4.64+0x40] ;  /* 0x0000400604287981 */ /* 0x000f68000c1e1b00 */
[----:B------:R-:W5:Y:S04]  /*01a0*/  LDG.E.64 R42, desc[UR6][R4.64+0x48] ;  /* 0x00004806042a7981 */ /* 0x000f68000c1e1b00 */
[----:B------:R-:W5:Y:S04]  /*01b0*/  LDG.E.64 R44, desc[UR6][R4.64+0x50] ;  /* 0x00005006042c7981 */ /* 0x000f68000c1e1b00 */
[----:B------:R-:W5:Y:S01]  /*01c0*/  LDG.E.64 R46, desc[UR6][R4.64+0x58] ;  /* 0x00005806042e7981 */ /* 0x000f62000c1e1b00 */
[----:B--2---:R-:W-:-:S02]  /*01d0*/  IMAD.MOV.U32 R36, RZ, RZ, R8 ;  /* 0x000000ffff247224 */ /* 0x004fc400078e0008 */
[----:B------:R-:W-:Y:S01]  /*01e0*/  IMAD.MOV.U32 R37, RZ, RZ, R9 ;  /* 0x000000ffff257224 */ /* 0x000fe200078e0009 */
[----:B---3--:R1:W-:Y:S01]  /*01f0*/  STS.128 [R2], R8 ;  /* 0x0000000802007388 */ /* 0x0083e20000000c00 */
[----:B------:R-:W-:Y:S02]  /*0200*/  IMAD.MOV.U32 R38, RZ, RZ, R10 ;  /* 0x000000ffff267224 */ /* 0x000fe400078e000a */
[----:B------:R-:W-:Y:S02]  /*0210*/  IMAD.MOV.U32 R39, RZ, RZ, R11 ;  /* 0x000000ffff277224 */ /* 0x000fe400078e000b */
[----:B----4-:R-:W-:Y:S02]  /*0220*/  IMAD.MOV.U32 R66, RZ, RZ, R12 ;  /* 0x000000ffff427224 */ /* 0x010fe400078e000c */
[----:B------:R-:W-:Y:S01]  /*0230*/  IMAD.MOV.U32 R67, RZ, RZ, R13 ;  /* 0x000000ffff437224 */ /* 0x000fe200078e000d */
[----:B-----5:R1:W-:Y:S01]  /*0240*/  STS.128 [R2+0x10], R12 ;  /* 0x0000100c02007388 */ /* 0x0203e20000000c00 */
[----:B------:R-:W-:-:S02]  /*0250*/  IMAD.MOV.U32 R68, RZ, RZ, R14 ;  /* 0x000000ffff447224 */ /* 0x000fc400078e000e */
[----:B------:R-:W-:Y:S02]  /*0260*/  IMAD.MOV.U32 R69, RZ, RZ, R15 ;  /* 0x000000ffff457224 */ /* 0x000fe400078e000f */
[----:B------:R-:W-:Y:S02]  /*0270*/  IMAD.MOV.U32 R22, RZ, RZ, R16 ;  /* 0x000000ffff167224 */ /* 0x000fe400078e0010 */
[----:B------:R-:W-:Y:S01]  /*0280*/  IMAD.MOV.U32 R23, RZ, RZ, R17 ;  /* 0x000000ffff177224 */ /* 0x000fe200078e0011 */
[----:B------:R1:W-:Y:S01]  /*0290*/  STS.128 [R2+0x20], R16 ;  /* 0x0000201002007388 */ /* 0x0003e20000000c00 */
[----:B------:R-:W-:Y:S02]  /*02a0*/  IMAD.MOV.U32 R26, RZ, RZ, R18 ;  /* 0x000000ffff1a7224 */ /* 0x000fe400078e0012 */
[----:B------:R-:W-:Y:S02]  /*02b0*/  IMAD.MOV.U32 R27, RZ, RZ, R19 ;  /* 0x000000ffff1b7224 */ /* 0x000fe400078e0013 */
[----:B------:R-:W-:-:S02]  /*02c0*/  IMAD.MOV.U32 R20, RZ, RZ, R28 ;  /* 0x000000ffff147224 */ /* 0x000fc400078e001c */
[----:B------:R-:W-:Y:S01]  /*02d0*/  IMAD.MOV.U32 R21, RZ, RZ, R29 ;  /* 0x000000ffff157224 */ /* 0x000fe200078e001d */
[----:B------:R1:W-:Y:S01]  /*02e0*/  STS.128 [R2+0x30], R28 ;  /* 0x0000301c02007388 */ /* 0x0003e20000000c00 */
[----:B------:R-:W-:Y:S02]  /*02f0*/  IMAD.MOV.U32 R24, RZ, RZ, R30 ;  /* 0x000000ffff187224 */ /* 0x000fe400078e001e */
[----:B------:R-:W-:Y:S01]  /*0300*/  IMAD.MOV.U32 R25, RZ, RZ, R31 ;  /* 0x000000ffff197224 */ /* 0x000fe200078e001f */
[----:B------:R1:W-:Y:S04]  /*0310*/  STS.128 [R2+0x40], R40 ;  /* 0x0000402802007388 */ /* 0x0003e80000000c00 */
[----:B------:R1:W-:Y:S01]  /*0320*/  STS.128 [R2+0x50], R44 ;  /* 0x0000502c02007388 */ /* 0x0003e20000000c00 */
[----:B------:R-:W-:Y:S05]  /*0330*/  BRA `(.L_x_2) ;  /* 0x0000000000687947 */ /* 0x000fea0003800000 */
.L_x_1:
[----:B------:R-:W-:Y:S01]  /*0340*/  IMAD.MOV.U32 R4, RZ, RZ, 0x1 ;  /* 0x00000001ff047424 */ /* 0x000fe200078e00ff */
[----:B------:R-:W-:Y:S01]  /*0350*/  CS2R R6, SRZ ;  /* 0x0000000000067805 */ /* 0x000fe2000001ff00 */
[----:B------:R-:W-:Y:S01]  /*0360*/  IMAD.MOV.U32 R5, RZ, RZ, 0x0 ;  /* 0x00000000ff057424 */ /* 0x000fe200078e00ff */
[----:B------:R-:W-:Y:S01]  /*0370*/  CS2R R10, SRZ ;  /* 0x00000000000a7805 */ /* 0x000fe2000001ff00 */
[----:B------:R-:W-:Y:S01]  /*0380*/  IMAD.MOV.U32 R8, RZ, RZ, 0x1 ;  /* 0x00000001ff087424 */ /* 0x000fe200078e00ff */
[----:B------:R0:W-:Y:S01]  /*0390*/  STS.128 [R2+0x10], RZ ;  /* 0x000010ff02007388 */ /* 0x0001e20000000c00 */
[----:B------:R-:W-:Y:S01]  /*03a0*/  IMAD.MOV.U32 R9, RZ, RZ, 0x0 ;  /* 0x00000000ff097424 */ /* 0x000fe200078e00ff */
[----:B------:R-:W-:Y:S01]  /*03b0*/  CS2R R24, SRZ ;  /* 0x0000000000187805 */ /* 0x000fe2000001ff00 */
[----:B------:R-:W-:Y:S01]  /*03c0*/  IMAD.MOV.U32 R22, RZ, RZ, 0x1 ;  /* 0x00000001ff167424 */ /* 0x000fe200078e00ff */
[----:B------:R0:W-:Y:S01]  /*03d0*/  STS.128 [R2], R4 ;  /* 0x0000000402007388 */ /* 0x0001e20000000c00 */
[----:B------:R-:W-:Y:S01]  /*03e0*/  IMAD.MOV.U32 R23, RZ, RZ, RZ ;  /* 0x000000ffff177224 */ /* 0x000fe200078e00ff */
[----:B------:R-:W-:-:S02]  /*03f0*/  CS2R R20, SRZ ;  /* 0x0000000000147805 */ /* 0x000fc4000001ff00 */
[----:B------:R-:W-:Y:S01]  /*0400*/  CS2R R26, SRZ ;  /* 0x00000000001a7805 */ /* 0x000fe2000001ff00 */
[----:B------:R0:W-:Y:S01]  /*0410*/  STS.128 [R2+0x20], R8 ;  /* 0x0000200802007388 */ /* 0x0001e20000000c00 */
[----:B------:R-:W-:Y:S02]  /*0420*/  CS2R R68, SRZ ;  /* 0x0000000000447805 */ /* 0x000fe4000001ff00 */
[----:B------:R-:W-:Y:S02]  /*0430*/  CS2R R66, SRZ ;  /* 0x0000000000427805 */ /* 0x000fe4000001ff00 */
[----:B------:R-:W-:Y:S01]  /*0440*/  CS2R R38, SRZ ;  /* 0x0000000000267805 */ /* 0x000fe2000001ff00 */
[----:B------:R0:W-:Y:S01]  /*0450*/  STS.128 [R2+0x30], RZ ;  /* 0x000030ff02007388 */ /* 0x0001e20000000c00 */
[----:B------:R-:W-:Y:S01]  /*0460*/  IMAD.MOV.U32 R36, RZ, RZ, 0x1 ;  /* 0x00000001ff247424 */ /* 0x000fe200078e00ff */
[----:B------:R-:W-:Y:S01]  /*0470*/  CS2R R46, SRZ ;  /* 0x00000000002e7805 */ /* 0x000fe2000001ff00 */
[----:B------:R-:W-:Y:S01]  /*0480*/  IMAD.MOV.U32 R37, RZ, RZ, RZ ;  /* 0x000000ffff257224 */ /* 0x000fe200078e00ff */
[----:B------:R0:W-:Y:S01]  /*0490*/  STS.128 [R2+0x40], RZ ;  /* 0x000040ff02007388 */ /* 0x0001e20000000c00 */
[----:B------:R-:W-:-:S02]  /*04a0*/  CS2R R44, SRZ ;  /* 0x00000000002c7805 */ /* 0x000fc4000001ff00 */
[----:B------:R-:W-:Y:S02]  /*04b0*/  CS2R R42, SRZ ;  /* 0x00000000002a7805 */ /* 0x000fe4000001ff00 */
[----:B------:R-:W-:Y:S01]  /*04c0*/  CS2R R40, SRZ ;  /* 0x0000000000287805 */ /* 0x000fe2000001ff00 */
[----:B------:R0:W-:Y:S06]  /*04d0*/  STS.128 [R2+0x50], RZ ;  /* 0x000050ff02007388 */ /* 0x0001ec0000000c00 */
.L_x_2:
[----:B------:R-:W-:Y:S05]  /*04e0*/  BSYNC.RECONVERGENT B0 ;  /* 0x0000000000007941 */ /* 0x000fea0003800200 */
.L_x_0:
[----:B------:R-:W-:Y:S01]  /*04f0*/  IMAD.IADD R3, R3, 0x1, R32 ;  /* 0x0000000103037824 */ /* 0x000fe200078e0220 */
[----:B------:R-:W-:Y:S04]  /*0500*/  BSSY.RECONVERGENT B1, `(.L_x_3) ;  /* 0x0002237000017945 */ /* 0x000fe80003800200 */
[----:B------:R-:W-:-:S13]  /*0510*/  ISETP.GE.U32.AND P0, PT, R3, UR5, PT ;  /* 0x0000000503007c0c */ /* 0x000fda000bf06070 */
[----:B------:R-:W-:Y:S05]  /*0520*/  @P0 BRA `(.L_x_4) ;  /* 0x0000022000d00947 */ /* 0x000fea0003800000 */
[----:B-1----:R-:W1:Y:S01]  /*0530*/  LDC.64 R28, c[0x0][0x380] ;  /* 0x0000e000ff1c7b82 */ /* 0x002e620000000a00 */
[----:B0-----:R-:W-:Y:S01]  /*0540*/  LOP3.LUT R5, R44, R42, R40, 0xfe, !PT ;  /* 0x0000002a2c057212 */ /* 0x001fe200078efe28 */
[----:B------:R-:W-:Y:S01]  /*0550*/  BSSY.RECONVERGENT B0, `(.L_x_5) ;  /* 0x0002221000007945 */ /* 0x000fe20003800200 */
[----:B------:R-:W-:Y:S02]  /*0560*/  LOP3.LUT R4, R45, R43, R41, 0xfe, !PT ;  /* 0x0000002b2d047212 */ /* 0x000fe400078efe29 */
[----:B------:R-:W-:-:S04]  /*0570*/  LOP3.LUT P0, RZ, R5, R46, RZ, 0xfc, !PT ;  /* 0x0000002e05ff7212 */ /* 0x000fc8000780fcff */
[----:B------:R-:W-:Y:S01]  /*0580*/  LOP3.LUT P0, RZ, R4, R47, RZ, 0xfc, P0 ;  /* 0x0000002f04ff7212 */ /* 0x000fe2000000fcff */
[----:B-1----:R-:W-:-:S12]  /*0590*/  IMAD.WIDE.U32 R4, R3, 0x60, R28 ;  /* 0x0000006003047825 */ /* 0x002fd800078e001c */
[----:B------:R-:W-:Y:S05]  /*05a0*/  @P0 BRA `(.L_x_6) ;  /* 0x0000000000340947 */ /* 0x000fea0003800000 */
[----:B------:R0:W5:Y:S04]  /*05b0*/  LDG.E.64 R36, desc[UR6][R4.64] ;  /* 0x0000000604247981 */ /* 0x000168000c1e1b00 */
        /* <DEDUP_REMOVED lines=10> */
[----:B------:R0:W5:Y:S01]  /*0660*/  LDG.E.64 R46, desc[UR6][R4.64+0x58] ;  /* 0x00005806042e7981 */ /* 0x000162000c1e1b00 */
[----:B------:R-:W-:Y:S05]  /*0670*/  BRA `(.L_x_7) ;  /* 0x0000022000387947 */ /* 0x000fea0003800000 */
.L_x_6:
[----:B------:R-:W2:Y:S04]  /*0680*/  LDG.E.64 R48, desc[UR6][R4.64+0x40] ;  /* 0x0000400604307981 */ /* 0x000ea8000c1e1b00 */
[----:B------:R-:W2:Y:S04]  /*0690*/  LDG.E.64 R50, desc[UR6][R4.64+0x48] ;  /* 0x0000480604327981 */ /* 0x000ea8000c1e1b00 */
[----:B------:R-:W2:Y:S04]  /*06a0*/  LDG.E.64 R52, desc[UR6][R4.64+0x50] ;  /* 0x0000500604347981 */ /* 0x000ea8000c1e1b00 */
[----:B------:R-:W3:Y:S01]  /*06b0*/  LDG.E.64 R54, desc[UR6][R4.64+0x58] ;  /* 0x0000580604367981 */ /* 0x000ee2000c1e1b00 */
[----:B--2---:R-:W-:-:S02]  /*06c0*/  LOP3.LUT R3, R52, R50, R48, 0xfe, !PT ;  /* 0x0000003234037212 */ /* 0x004fc400078efe30 */
[----:B------:R-:W-:Y:S02]  /*06d0*/  LOP3.LUT R7, R53, R51, R49, 0xfe, !PT ;  /* 0x0000003335077212 */ /* 0x000fe400078efe31 */
[----:B---3--:R-:W-:-:S04]  /*06e0*/  LOP3.LUT P0, RZ, R3, R54, RZ, 0xfc, !PT ;  /* 0x0000003603ff7212 */ /* 0x008fc8000780fcff */
[----:B------:R-:W-:-:S13]  /*06f0*/  LOP3.LUT P0, RZ, R7, R55, RZ, 0xfc, P0 ;  /* 0x0000003707ff7212 */ /* 0x000fda000000fcff */
[----:B------:R-:W-:Y:S05]  /*0700*/  @!P0 BRA `(.L_x_7) ;  /* 0x0000022000148947 */ /* 0x000fea0003800000 */
[-C--:B------:R-:W-:Y:S01]  /*0710*/  IMAD.WIDE.U32 R10, R41, R40.reuse, RZ ;  /* 0x00000028290a7225 */ /* 0x080fe200078e00ff */
[----:B------:R-:W-:Y:S03]  /*0720*/  BSSY.RECONVERGENT B2, `(.L_x_8) ;  /* 0x000018f000027945 */ /* 0x000fe60003800200 */
[----:B------:R-:W-:-:S04]  /*0730*/  IMAD.WIDE.U32 R4, R40, R40, RZ ;  /* 0x0000002828047225 */ /* 0x000fc800078e00ff */
[----:B------:R-:W-:-:S04]  /*0740*/  IMAD.WIDE.U32 R10, P0, R40, R41, R10 ;  /* 0x00000029280a7225 */ /* 0x000fc8000780000a */
[----:B------:R-:W-:Y:S01]  /*0750*/  IMAD.WIDE.U32 R8, R43, R40, RZ ;  /* 0x000000282b087225 */ /* 0x000fe200078e00ff */
[----:B------:R-:W-:-:S03]  /*0760*/  IADD3 RZ, P1, PT, R5, R10, RZ ;  /* 0x0000000a05ff7210 */ /* 0x000fc60007f3e0ff */
[----:B------:R-:W-:Y:S02]  /*0770*/  IMAD.X R5, RZ, RZ, RZ, P0 ;  /* 0x000000ffff057224 */ /* 0x000fe400000e06ff */
[----:B------:R-:W-:Y:S02]  /*0780*/  IMAD.MOV.U32 R4, RZ, RZ, R11 ;  /* 0x000000ffff047224 */ /* 0x000fe400078e000b */
[----:B------:R-:W-:-:S04]  /*0790*/  IMAD.WIDE.U32 R14, R41, R42, RZ ;  /* 0x0000002a290e7225 */ /* 0x000fc800078e00ff */
[----:B------:R-:W-:-:S04]  /*07a0*/  IMAD.WIDE.U32 R6, R42, R40, RZ ;  /* 0x000000282a067225 */ /* 0x000fc800078e00ff */
[----:B------:R-:W-:-:S04]  /*07b0*/  IMAD.WIDE.U32 R8, P0, R42, R41, R8 ;  /* 0x000000292a087225 */ /* 0x000fc80007800008 */
[----:B------:R-:W-:Y:S01]  /*07c0*/  IMAD.WIDE.U32.X R4, R41, R41, R4, P1 ;  /* 0x0000002929047225 */ /* 0x000fe200008e0404 */
[----:B------:R-:W-:-:S03]  /*07d0*/  IADD3 R3, P1, PT, R7, R8, RZ ;  /* 0x0000000807037210 */ /* 0x000fc60007f3e0ff */
[----:B------:R-:W-:Y:S01]  /*07e0*/  IMAD.WIDE.U32 R12, R40, R42, RZ ;  /* 0x0000002a280c7225 */ /* 0x000fe200078e00ff */
[----:B------:R-:W-:-:S03]  /*07f0*/  IADD3 R35, P5, PT, R4, R6, RZ ;  /* 0x0000000604237210 */ /* 0x000fc60007fbe0ff */
[----:B------:R-:W-:-:S04]  /*0800*/  IMAD.WIDE.U32 R14, P4, R43, R40, R14 ;  /* 0x000000282b0e7225 */ /* 0x000fc8000788000e */
[----:B------:R-:W-:Y:S01]  /*0810*/  IMAD.WIDE.U32 R18, R41, R44, RZ ;  /* 0x0000002c29127225 */ /* 0x000fe200078e00ff */
[----:B------:R-:W-:-:S03]  /*0820*/  IADD3 RZ, P3, PT, R13, R14, RZ ;  /* 0x0000000e0dff7210 */ /* 0x000fc60007f7e0ff */
[----:B------:R-:W-:Y:S01]  /*0830*/  IMAD.X R33, RZ, RZ, RZ, P0 ;  /* 0x000000ffff217224 */ /* 0x000fe200000e06ff */
[----:B------:R-:W-:Y:S01]  /*0840*/  ISETP.GE.U32.AND P0, PT, R35, R6, PT ;  /* 0x000000062300720c */ /* 0x000fe20003f06070 */
[----:B------:R-:W-:Y:S02]  /*0850*/  IMAD.X R14, R3, 0x1, R5, P5 ;  /* 0x00000001030e7824 */ /* 0x000fe400028e0605 */
[----:B------:R-:W-:-:S03]  /*0860*/  IMAD.WIDE.U32 R30, P2, R45, R40, R18 ;  /* 0x000000282d1e7225 */ /* 0x000fc60007840012 */
[----:B------:R-:W-:Y:S01]  /*0870*/  ISETP.GE.U32.AND.EX P0, PT, R14, R3, PT, P0 ;  /* 0x000000030e00720c */ /* 0x000fe20003f06100 */
[----:B------:R-:W-:-:S03]  /*0880*/  IMAD.WIDE.U32 R16, R40, R44, RZ ;  /* 0x0000002c28107225 */ /* 0x000fc600078e00ff */
[----:B------:R-:W-:Y:S01]  /*0890*/  SEL R11, RZ, 0x1, P0 ;  /* 0x00000001ff0b7807 */ /* 0x000fe20000000000 */
[----:B------:R-:W-:Y:S01]  /*08a0*/  IMAD.WIDE.U32 R18, R45, R40, RZ ;  /* 0x000000282d127225 */ /* 0x000fe200078e00ff */
[----:B------:R-:W-:Y:S02]  /*08b0*/  IADD3 RZ, P6, PT, R17, R30, RZ ;  /* 0x0000001e11ff7210 */ /* 0x000fe40007fde0ff */
[----:B------:R-:W-:Y:S01]  /*08c0*/  IADD3 R4, P0, PT, R35, R6, RZ ;  /* 0x0000000623047210 */ /* 0x000fe20007f1e0ff */
[----:B------:R-:W-:Y:S02]  /*08d0*/  IMAD.X R13, RZ, RZ, RZ, P4 ;  /* 0x000000ffff0d7224 */ /* 0x000fe400020e06ff */
[----:B------:R-:W-:Y:S02]  /*08e0*/  IMAD.MOV.U32 R12, RZ, RZ, R15 ;  /* 0x000000ffff0c7224 */ /* 0x000fe400078e000f */
[----:B------:R-:W-:Y:S02]  /*08f0*/  IMAD.MOV.U32 R32, RZ, RZ, R9 ;  /* 0x000000ffff207224 */ /* 0x000fe400078e0009 */
[----:B------:R-:W-:-:S04]  /*0900*/  IMAD.WIDE.U32 R16, R44, R40, RZ ;  /* 0x000000282c107225 */ /* 0x000fc800078e00ff */
[----:B------:R-:W-:-:S04]  /*0910*/  IMAD.WIDE.U32 R18, P4, R44, R41, R18 ;  /* 0x000000292c127225 */ /* 0x000fc80007880012 */
[----:B------:R-:W-:Y:S01]  /*0920*/  IMAD.WIDE.U32.X R8, R43, R41, R12, P3 ;  /* 0x000000292b087225 */ /* 0x000fe200018e040c */
[----:B------:R-:W-:-:S03]  /*0930*/  IADD3 R60, P3, PT, R17, R18, RZ ;  /* 0x00000012113c7210 */ /* 0x000fc60007f7e0ff */
[----:B------:R-:W-:Y:S01]  /*0940*/  IMAD.X R7, RZ, RZ, RZ, P2 ;  /* 0x000000ffff077224 */ /* 0x000fe200010e06ff */
[----:B------:R-:W-:Y:S01]  /*0950*/  IADD3 R11, P2, P5, R16, R8, R11 ;  /* 0x00000008100b7210 */ /* 0x000fe20007d5e00b */
[----:B------:R-:W-:-:S03]  /*0960*/  IMAD.WIDE.U32 R12, R43, R42, RZ ;  /* 0x0000002a2b0c7225 */ /* 0x000fc600078e00ff */
[----:B------:R-:W-:Y:S01]  /*0970*/  IADD3.X R17, PT, PT, R60, R9, RZ, P2, P5 ;  /* 0x000000093c117210 */ /* 0x000fe200017ea4ff */
[----:B------:R-:W-:Y:S01]  /*0980*/  IMAD.X R3, R14, 0x1, R3, P0 ;  /* 0x000000010e037824 */ /* 0x000fe200000e0603 */
[----:B------:R-:W-:Y:S01]  /*0990*/  ISETP.GE.U32.AND P0, PT, R4, R35, PT ;  /* 0x000000230400720c */ /* 0x000fe20003f06070 */
[----:B------:R-:W-:Y:S02]  /*09a0*/  IMAD.MOV.U32 R6, RZ, RZ, R31 ;  /* 0x000000ffff067224 */ /* 0x000fe400078e001f */
[----:B------:R-:W-:Y:S01]  /*09b0*/  IMAD.WIDE.U32 R34, R42, R42, RZ ;  /* 0x0000002a2a227225 */ /* 0x000fe200078e00ff */
[----:B------:R-:W-:-:S03]  /*09c0*/  ISETP.GE.U32.AND.EX P0, PT, R3, R14, PT, P0 ;  /* 0x0000000e0300720c */ /* 0x000fc60003f06100 */
[----:B------:R-:W-:Y:S01]  /*09d0*/  IMAD.WIDE.U32 R56, P5, R42, R43, R12 ;  /* 0x0000002b2a387225 */ /* 0x000fe200078a000c */
[----:B------:R-:W-:-:S03]  /*09e0*/  SEL R5, RZ, 0x1, P0 ;  /* 0x00000001ff057807 */ /* 0x000fc60000000000 */
[-C--:B------:R-:W-:Y:S01]  /*09f0*/  IMAD.WIDE.U32.X R30, R43, R41.reuse, R32, P1 ;  /* 0x000000292b1e7225 */ /* 0x080fe200008e0420 */
[----:B------:R-:W-:Y:S02]  /*0a00*/  ISETP.GE.U32.AND P1, PT, R11, R16, PT ;  /* 0x000000100b00720c */ /* 0x000fe40003f26070 */
[----:B------:R-:W-:Y:S01]  /*0a10*/  IADD3 R18, P2, PT, R35, R56, RZ ;  /* 0x0000003823127210 */ /* 0x000fe20007f5e0ff */
[----:B------:R-:W-:Y:S01]  /*0a20*/  IMAD.WIDE.U32 R14, R47, R40, RZ ;  /* 0x000000282f0e7225 */ /* 0x000fe200078e00ff */
[----:B------:R-:W-:Y:S02]  /*0a30*/  IADD3 R11, P0, PT, R11, R34, RZ ;  /* 0x000000220b0b7210 */ /* 0x000fe40007f1e0ff */
[----:B------:R-:W-:Y:S01]  /*0a40*/  ISETP.GE.U32.AND.EX P1, PT, R17, R60, PT, P1 ;  /* 0x0000003c1100720c */ /* 0x000fe20003f26110 */
[----:B------:R-:W-:-:S03]  /*0a50*/  IMAD.WIDE.U32.X R12, R45, R41, R6, P6 ;  /* 0x000000292d0c7225 */ /* 0x000fc600030e0406 */
[----:B------:R-:W-:Y:S01]  /*0a60*/  SEL R59, RZ, 0x1, P1 ;  /* 0x00000001ff3b7807 */ /* 0x000fe20000800000 */
[----:B------:R-:W-:Y:S01]  /*0a70*/  IMAD.X R17, R18, 0x1, R17, P0 ;  /* 0x0000000112117824 */ /* 0x000fe200000e0611 */
[----:B------:R-:W-:Y:S01]  /*0a80*/  IADD3 R5, P0, P1, R11, R30, R5 ;  /* 0x0000001e0b057210 */ /* 0x000fe2000791e005 */
[----:B------:R-:W-:-:S03]  /*0a90*/  IMAD.WIDE.U32 R8, R46, R40, RZ ;  /* 0x000000282e087225 */ /* 0x000fc600078e00ff */
[----:B------:R-:W-:Y:S01]  /*0aa0*/  IADD3.X R58, PT, PT, R17, R31, RZ, P0, P1 ;  /* 0x0000001f113a7210 */ /* 0x000fe200007e24ff */
[----:B------:R-:W-:-:S04]  /*0ab0*/  IMAD.WIDE.U32 R6, P6, R46, R41, R14 ;  /* 0x000000292e067225 */ /* 0x000fc800078c000e */
[----:B------:R-:W-:Y:S01]  /*0ac0*/  IMAD.X R33, RZ, RZ, RZ, P5 ;  /* 0x000000ffff217224 */ /* 0x000fe200028e06ff */
[----:B------:R-:W-:Y:S01]  /*0ad0*/  IADD3 R9, P1, PT, R9, R6, RZ ;  /* 0x0000000609097210 */ /* 0x000fe20007f3e0ff */
[----:B------:R-:W-:Y:S01]  /*0ae0*/  IMAD.MOV.U32 R32, RZ, RZ, R57 ;  /* 0x000000ffff207224 */ /* 0x000fe200078e0039 */
[----:B------:R-:W-:Y:S01]  /*0af0*/  IADD3 R59, P0, P5, R8, R12, R59 ;  /* 0x0000000c083b7210 */ /* 0x000fe20007d1e03b */
[-C--:B------:R-:W-:Y:S01]  /*0b00*/  IMAD.WIDE.U32 R64, R45, R46.reuse, RZ ;  /* 0x0000002e2d407225 */ /* 0x080fe200078e00ff */
[----:B------:R-:W-:Y:S02]  /*0b10*/  P2R R62, PR, RZ, 0x40 ;  /* 0x00000040ff3e7803 */ /* 0x000fe40000000000 */
[----:B------:R-:W-:Y:S01]  /*0b20*/  IADD3.X R63, PT, PT, R9, R13, RZ, P0, P5 ;  /* 0x0000000d093f7210 */ /* 0x000fe200007ea4ff */
[----:B------:R-:W-:Y:S01]  /*0b30*/  IMAD.WIDE.U32 R12, R41, R46, RZ ;  /* 0x0000002e290c7225 */ /* 0x000fe200078e00ff */
[----:B------:R-:W-:Y:S02]  /*0b40*/  ISETP.GE.U32.AND P0, PT, R11, R34, PT ;  /* 0x000000220b00720c */ /* 0x000fe40003f06070 */
[----:B------:R-:W-:Y:S01]  /*0b50*/  ISETP.GE.U32.AND P5, PT, R5, R11, PT ;  /* 0x0000000b0500720c */ /* 0x000fe20003fa6070 */
[----:B------:R-:W-:Y:S01]  /*0b60*/  IMAD.WIDE.U32.X R32, R43, R43, R32, P2 ;  /* 0x0000002b2b207225 */ /* 0x000fe200010e0420 */
[----:B------:R-:W-:-:S02]  /*0b70*/  ISETP.GE.U32.AND.EX P0, PT, R17, R18, PT, P0 ;  /* 0x000000121100720c */ /* 0x000fc40003f06100 */
[----:B------:R-:W-:Y:S01]  /*0b80*/  ISETP.GE.U32.AND.EX P5, PT, R58, R17, PT, P5 ;  /* 0x000000113a00720c */ /* 0x000fe20003fa6150 */
[----:B------:R-:W-:Y:S01]  /*0b90*/  IMAD.WIDE.U32 R14, P2, R47, R40, R12 ;  /* 0x000000282f0e7225 */ /* 0x000fe2000784000c */
[----:B------:R-:W-:Y:S02]  /*0ba0*/  SEL R6, RZ, 0x1, P0 ;  /* 0x00000001ff067807 */ /* 0x000fe40000000000 */
[----:B------:R-:W-:Y:S01]  /*0bb0*/  ISETP.GE.U32.AND P0, PT, R59, R8, PT ;  /* 0x000000083b00720c */ /* 0x000fe20003f06070 */
[----:B------:R-:W-:Y:S01]  /*0bc0*/  IMAD.WIDE.U32 R12, R40, R46, RZ ;  /* 0x0000002e280c7225 */ /* 0x000fe200078e00ff */
[----:B------:R-:W-:Y:S02]  /*0bd0*/  SEL R61, RZ, 0x1, P5 ;  /* 0x00000001ff3d7807 */ /* 0x000fe40002800000 */
[----:B------:R-:W-:Y:S01]  /*0be0*/  ISETP.GE.U32.AND.EX P0, PT, R63, R9, PT, P0 ;  /* 0x000000093f00720c */ /* 0x000fe20003f06100 */
[----:B------:R-:W-:Y:S01]  /*0bf0*/  IMAD.X R31, RZ, RZ, RZ, P2 ;  /* 0x000000ffff1f7224 */ /* 0x000fe200010e06ff */
[----:B------:R-:W-:Y:S01]  /*0c00*/  IADD3 RZ, P2, PT, R13, R14, RZ ;  /* 0x0000000e0dff7210 */ /* 0x000fe20007f5e0ff */
[----:B------:R-:W-:Y:S01]  /*0c10*/  IMAD.WIDE.U32 R34, R47, R42, RZ ;  /* 0x0000002a2f227225 */ /* 0x000fe200078e00ff */
[----:B------:R-:W-:-:S02]  /*0c20*/  SEL R17, RZ, 0x1, P0 ;  /* 0x00000001ff117807 */ /* 0x000fc40000000000 */
[----:B------:R-:W-:Y:S01]  /*0c30*/  IADD3 R61, P0, P5, R61, R32, R6 ;  /* 0x000000203d3d7210 */ /* 0x000fe20007d1e006 */
[----:B------:R-:W-:Y:S02]  /*0c40*/  IMAD.MOV.U32 R30, RZ, RZ, R15 ;  /* 0x000000ffff1e7224 */ /* 0x000fe400078e000f */
[----:B------:R-:W-:Y:S01]  /*0c50*/  IMAD.WIDE.U32 R12, R46, R42, RZ ;  /* 0x0000002a2e0c7225 */ /* 0x000fe200078e00ff */
[----:B------:R-:W-:-:S03]  /*0c60*/  IADD3.X R56, PT, PT, RZ, R33, RZ, P0, P5 ;  /* 0x00000021ff387210 */ /* 0x000fc600007ea4ff */
[----:B------:R-:W-:-:S04]  /*0c70*/  IMAD.WIDE.U32.X R30, R47, R41, R30, P2 ;  /* 0x000000292f1e7225 */ /* 0x000fc800010e041e */
[----:B------:R-:W-:Y:S01]  /*0c80*/  IMAD.WIDE.U32 R14, P2, R46, R43, R34 ;  /* 0x0000002b2e0e7225 */ /* 0x000fe20007840022 */
[----:B------:R-:W-:-:S03]  /*0c90*/  IADD3 R17, P5, P6, R12, R30, R17 ;  /* 0x0000001e0c117210 */ /* 0x000fc60007ebe011 */
[----:B------:R-:W-:Y:S01]  /*0ca0*/  IMAD.WIDE.U32 R32, R45, R42, RZ ;  /* 0x0000002a2d207225 */ /* 0x000fe200078e00ff */
[----:B------:R-:W-:-:S03]  /*0cb0*/  IADD3 R11, P0, PT, R13, R14, RZ ;  /* 0x0000000e0d0b7210 */ /* 0x000fc60007f1e0ff */
[----:B------:R-:W-:Y:S01]  /*0cc0*/  IMAD.X R35, RZ, RZ, RZ, P4 ;  /* 0x000000ffff237224 */ /* 0x000fe200020e06ff */
[----:B------:R-:W-:Y:S01]  /*0cd0*/  IADD3.X R18, PT, PT, R11, R31, RZ, P5, P6 ;  /* 0x0000001f0b127210 */ /* 0x000fe20002fec4ff */
[----:B------:R-:W-:Y:S01]  /*0ce0*/  IMAD.WIDE.U32 R30, R44, R42, RZ ;  /* 0x0000002a2c1e7225 */ /* 0x000fe200078e00ff */
[----:B------:R-:W-:-:S03]  /*0cf0*/  IADD3 R6, P5, PT, R5, R16, RZ ;  /* 0x0000001005067210 */ /* 0x000fc60007fbe0ff */
[----:B------:R-:W-:Y:S01]  /*0d00*/  IMAD.MOV.U32 R34, RZ, RZ, R19 ;  /* 0x000000ffff227224 */ /* 0x000fe200078e0013 */
[----:B------:R-:W-:Y:S01]  /*0d10*/  ISETP.GE.U32.AND P4, PT, R6, R16, PT ;  /* 0x000000100600720c */ /* 0x000fe20003f86070 */
[----:B------:R-:W-:Y:S02]  /*0d20*/  IMAD.X R5, R58, 0x1, R60, P5 ;  /* 0x000000013a057824 */ /* 0x000fe400028e063c */
[----:B------:R-:W-:-:S03]  /*0d30*/  IMAD.WIDE.U32 R32, P5, R44, R43, R32 ;  /* 0x0000002b2c207225 */ /* 0x000fc600078a0020 */
[----:B------:R-:W-:Y:S01]  /*0d40*/  ISETP.GE.U32.AND.EX P4, PT, R5, R60, PT, P4 ;  /* 0x0000003c0500720c */ /* 0x000fe20003f86140 */
[----:B------:R-:W-:Y:S01]  /*0d50*/  IMAD.WIDE.U32.X R34, R45, R41, R34, P3 ;  /* 0x000000292d227225 */ /* 0x000fe200018e0422 */
[----:B------:R-:W-:Y:S02]  /*0d60*/  IADD3 R60, P3, PT, R31, R32, RZ ;  /* 0x000000201f3c7210 */ /* 0x000fe40007f7e0ff */
[----:B------:R-:W-:Y:S02]  /*0d70*/  SEL R19, RZ, 0x1, P4 ;  /* 0x00000001ff137807 */ /* 0x000fe40002000000 */
[----:B------:R-:W-:-:S05]  /*0d80*/  IADD3 R16, P4, PT, R59, R30, RZ ;  /* 0x0000001e3b107210 */ /* 0x000fca0007f9e0ff */
[----:B------:R-:W-:Y:S01]  /*0d90*/  IMAD.X R63, R60, 0x1, R63, P4 ;  /* 0x000000013c3f7824 */ /* 0x000fe200020e063f */
[----:B------:R-:W-:-:S05]  /*0da0*/  IADD3 R61, P4, PT, R16, R61, RZ ;  /* 0x0000003d103d7210 */ /* 0x000fca0007f9e0ff */
[----:B------:R-:W-:Y:S01]  /*0db0*/  IMAD.X R14, R63, 0x1, R56, P4 ;  /* 0x000000013f0e7824 */ /* 0x000fe200020e0638 */
[----:B------:R-:W-:-:S05]  /*0dc0*/  IADD3 R13, P4, PT, R61, R30, RZ ;  /* 0x0000001e3d0d7210 */ /* 0x000fca0007f9e0ff */
[----:B------:R-:W-:Y:S01]  /*0dd0*/  IMAD.X R31, R14, 0x1, R60, P4 ;  /* 0x000000010e1f7824 */ /* 0x000fe200020e063c */
[----:B------:R-:W-:-:S04]  /*0de0*/  IADD3 R19, P4, P6, R13, R34, R19 ;  /* 0x000000220d137210 */ /* 0x000fc80007e9e013 */
[----:B------:R-:W-:Y:S01]  /*0df0*/  IADD3.X R70, PT, PT, R31, R35, RZ, P4, P6 ;  /* 0x000000231f467210 */ /* 0x000fe200027ec4ff */
[----:B------:R-:W-:Y:S01]  /*0e00*/  IMAD.WIDE.U32 R34, R43, R44, RZ ;  /* 0x0000002c2b227225 */ /* 0x000fe200078e00ff */
[----:B------:R-:W-:-:S03]  /*0e10*/  ISETP.NE.AND P6, PT, R62, RZ, PT ;  /* 0x000000ff3e00720c */ /* 0x000fc60003fc5270 */
[----:B------:R-:W-:-:S04]  /*0e20*/  IMAD.WIDE.U32 R56, P4, R45, R42, R34 ;  /* 0x0000002a2d387225 */ /* 0x000fc80007880022 */
[----:B------:R-:W-:-:S04]  /*0e30*/  IMAD.WIDE.U32 R34, R42, R44, RZ ;  /* 0x0000002c2a227225 */ /* 0x000fc800078e00ff */
[----:B------:R-:W-:Y:S01]  /*0e40*/  IMAD.X R59, RZ, RZ, RZ, P4 ;  /* 0x000000ffff3b7224 */ /* 0x000fe200020e06ff */
[----:B------:R-:W-:Y:S01]  /*0e50*/  IADD3 RZ, P4, PT, R35, R56, RZ ;  /* 0x0000003823ff7210 */ /* 0x000fe20007f9e0ff */
[----:B------:R-:W-:Y:S02]  /*0e60*/  IMAD.MOV.U32 R58, RZ, RZ, R57 ;  /* 0x000000ffff3a7224 */ /* 0x000fe400078e0039 */
[----:B------:R-:W-:Y:S01]  /*0e70*/  IMAD.X R57, RZ, RZ, RZ, P5 ;  /* 0x000000ffff397224 */ /* 0x000fe200028e06ff */
[----:B------:R-:W-:Y:S01]  /*0e80*/  ISETP.GE.U32.AND P5, PT, R16, R30, PT ;  /* 0x0000001e1000720c */ /* 0x000fe20003fa6070 */
[----:B------:R-:W-:Y:S02]  /*0e90*/  IMAD.MOV.U32 R56, RZ, RZ, R33 ;  /* 0x000000ffff387224 */ /* 0x000fe400078e0021 */
[-C--:B------:R-:W-:Y:S01]  /*0ea0*/  IMAD.WIDE.U32.X R34, R45, R43.reuse, R58, P4 ;  /* 0x0000002b2d227225 */ /* 0x080fe200020e043a */
[----:B------:R-:W-:Y:S02]  /*0eb0*/  ISETP.GE.U32.AND P4, PT, R61, R16, PT ;  /* 0x000000103d00720c */ /* 0x000fe40003f86070 */
[----:B------:R-:W-:Y:S01]  /*0ec0*/  ISETP.GE.U32.AND.EX P5, PT, R63, R60, PT, P5 ;  /* 0x0000003c3f00720c */ /* 0x000fe20003fa6150 */
[----:B------:R-:W-:Y:S01]  /*0ed0*/  IMAD.WIDE.U32.X R32, R45, R43, R56, P3 ;  /* 0x0000002b2d207225 */ /* 0x000fe200018e0438 */
[----:B------:R-:W-:-:S02]  /*0ee0*/  ISETP.GE.U32.AND P3, PT, R13, R30, PT ;  /* 0x0000001e0d00720c */ /* 0x000fc40003f66070 */
[----:B------:R-:W-:Y:S01]  /*0ef0*/  ISETP.GE.U32.AND.EX P4, PT, R14, R63, PT, P4 ;  /* 0x0000003f0e00720c */ /* 0x000fe20003f86140 */
[C---:B------:R-:W-:Y:S01]  /*0f00*/  IMAD.WIDE.U32 R56, R44.reuse, R44, RZ ;  /* 0x0000002c2c387225 */ /* 0x040fe200078e00ff */
[----:B------:R-:W-:Y:S02]  /*0f10*/  SEL R74, RZ, 0x1, P5 ;  /* 0x00000001ff4a7807 */ /* 0x000fe40002800000 */
[----:B------:R-:W-:Y:S01]  /*0f20*/  ISETP.GE.U32.AND P5, PT, R19, R13, PT ;  /* 0x0000000d1300720c */ /* 0x000fe20003fa6070 */
[----:B------:R-:W-:Y:S01]  /*0f30*/  IMAD.X R71, RZ, RZ, RZ, P6 ;  /* 0x000000ffff477224 */ /* 0x000fe200030e06ff */
[----:B------:R-:W-:Y:S01]  /*0f40*/  ISETP.GE.U32.AND.EX P3, PT, R31, R60, PT, P3 ;  /* 0x0000003c1f00720c */ /* 0x000fe20003f66130 */
[-C--:B------:R-:W-:Y:S01]  /*0f50*/  IMAD.WIDE.U32 R62, R44, R46.reuse, RZ ;  /* 0x0000002e2c3e7225 */ /* 0x080fe200078e00ff */
[----:B------:R-:W-:Y:S02]  /*0f60*/  SEL R13, RZ, 0x1, P4 ;  /* 0x00000001ff0d7807 */ /* 0x000fe40002000000 */
[----:B------:R-:W-:Y:S01]  /*0f70*/  ISETP.GE.U32.AND.EX P5, PT, R70, R31, PT, P5 ;  /* 0x0000001f4600720c */ /* 0x000fe20003fa6150 */
[----:B------:R-:W-:Y:S01]  /*0f80*/  IMAD.WIDE.U32 R30, R43, R46, RZ ;  /* 0x0000002e2b1e7225 */ /* 0x000fe200078e00ff */
[----:B------:R-:W-:-:S02]  /*0f90*/  SEL R14, RZ, 0x1, P3 ;  /* 0x00000001ff0e7807 */ /* 0x000fc40001800000 */
[----:B------:R-:W-:Y:S02]  /*0fa0*/  IADD3 R74, P3, P4, R13, R34, R74 ;  /* 0x000000220d4a7210 */ /* 0x000fe40007c7e04a */
[----:B------:R-:W-:Y:S02]  /*0fb0*/  SEL R13, RZ, 0x1, P5 ;  /* 0x00000001ff0d7807 */ /* 0x000fe40002800000 */
[----:B------:R-:W-:Y:S01]  /*0fc0*/  IADD3.X R75, PT, PT, RZ, R35, RZ, P3, P4 ;  /* 0x00000023ff4b7210 */ /* 0x000fe20001fe84ff */
[----:B------:R-:W-:Y:S01]  /*0fd0*/  IMAD.WIDE.U32 R34, R45, R44, RZ ;  /* 0x0000002c2d227225 */ /* 0x000fe200078e00ff */
[----:B------:R-:W-:-:S04]  /*0fe0*/  IADD3 R14, P3, P4, R13, R32, R14 ;  /* 0x000000200d0e7210 */ /* 0x000fc80007c7e00e */
[----:B------:R-:W-:Y:S01]  /*0ff0*/  IADD3.X R32, PT, PT, RZ, R33, RZ, P3, P4 ;  /* 0x00000021ff207210 */ /* 0x000fe20001fe84ff */
[----:B------:R-:W-:Y:S01]  /*1000*/  IMAD.WIDE.U32 R60, P4, R47, R42, R30 ;  /* 0x0000002a2f3c7225 */ /* 0x000fe2000788001e */
[----:B------:R-:W-:-:S03]  /*1010*/  IADD3 R74, P3, PT, R17, R74, RZ ;  /* 0x0000004a114a7210 */ /* 0x000fc60007f7e0ff */
[----:B------:R-:W-:-:S04]  /*1020*/  IMAD.WIDE.U32 R34, P5, R44, R45, R34 ;  /* 0x0000002d2c227225 */ /* 0x000fc800078a0022 */
[----:B------:R-:W-:Y:S01]  /*1030*/  IMAD.X R59, RZ, RZ, RZ, P4 ;  /* 0x000000ffff3b7224 */ /* 0x000fe200020e06ff */
[----:B------:R-:W-:Y:S01]  /*1040*/  IADD3 R72, P4, PT, R57, R34, RZ ;  /* 0x0000002239487210 */ /* 0x000fe20007f9e0ff */
[----:B------:R-:W-:Y:S01]  /*1050*/  IMAD.X R33, RZ, RZ, RZ, P5 ;  /* 0x000000ffff217224 */ /* 0x000fe200028e06ff */
[----:B------:R-:W-:Y:S01]  /*1060*/  IADD3 R16, P5, PT, R19, R8, RZ ;  /* 0x0000000813107210 */ /* 0x000fe20007fbe0ff */
[----:B------:R-:W-:Y:S01]  /*1070*/  IMAD.X R75, R18, 0x1, R75, P3 ;  /* 0x00000001124b7824 */ /* 0x000fe200018e064b */
[----:B------:R-:W-:Y:S01]  /*1080*/  IADD3 R57, P3, PT, R74, R56, RZ ;  /* 0x000000384a397210 */ /* 0x000fe20007f7e0ff */
[----:B------:R-:W-:-:S03]  /*1090*/  IMAD.WIDE.U32 R30, R42, R46, RZ ;  /* 0x0000002e2a1e7225 */ /* 0x000fc600078e00ff */
[----:B------:R-:W-:Y:S01]  /*10a0*/  IADD3 R19, P6, PT, R57, R14, RZ ;  /* 0x0000000e39137210 */ /* 0x000fe20007fde0ff */
[----:B------:R-:W-:Y:S01]  /*10b0*/  IMAD.X R73, R72, 0x1, R75, P3 ;  /* 0x0000000148497824 */ /* 0x000fe200018e064b */
[----:B------:R-:W-:Y:S01]  /*10c0*/  ISETP.GE.U32.AND P3, PT, R16, R8, PT ;  /* 0x000000081000720c */ /* 0x000fe20003f66070 */
[----:B------:R-:W-:Y:S01]  /*10d0*/  IMAD.X R13, R70, 0x1, R9, P5 ;  /* 0x00000001460d7824 */ /* 0x000fe200028e0609 */
[----:B------:R-:W-:Y:S01]  /*10e0*/  IADD3 RZ, P5, PT, R31, R60, RZ ;  /* 0x0000003c1fff7210 */ /* 0x000fe20007fbe0ff */
[----:B------:R-:W-:Y:S02]  /*10f0*/  IMAD.MOV.U32 R70, RZ, RZ, R7 ;  /* 0x000000ffff467224 */ /* 0x000fe400078e0007 */
[----:B------:R-:W-:Y:S01]  /*1100*/  IMAD.X R34, R73, 0x1, R32, P6 ;  /* 0x0000000149227824 */ /* 0x000fe200030e0620 */
[----:B------:R-:W-:Y:S01]  /*1110*/  ISETP.GE.U32.AND.EX P3, PT, R13, R9, PT, P3 ;  /* 0x000000090d00720c */ /* 0x000fe20003f66130 */
[----:B------:R-:W-:-:S03]  /*1120*/  IMAD.WIDE.U32 R64, P6, R47, R44, R64 ;  /* 0x0000002c2f407225 */ /* 0x000fc600078c0040 */
[----:B------:R-:W-:Y:S01]  /*1130*/  SEL R8, RZ, 0x1, P3 ;  /* 0x00000001ff087807 */ /* 0x000fe20001800000 */
[----:B------:R-:W-:Y:S01]  /*1140*/  IMAD.WIDE.U32.X R70, R47, R41, R70, P1 ;  /* 0x000000292f467225 */ /* 0x000fe200008e0446 */
[----:B------:R-:W-:Y:S02]  /*1150*/  IADD3 R7, P3, PT, R19, R12, RZ ;  /* 0x0000000c13077210 */ /* 0x000fe40007f7e0ff */
[----:B------:R-:W-:Y:S01]  /*1160*/  IADD3 RZ, P1, PT, R63, R64, RZ ;  /* 0x000000403fff7210 */ /* 0x000fe20007f3e0ff */
[----:B------:R-:W-:Y:S02]  /*1170*/  IMAD.MOV.U32 R58, RZ, RZ, R61 ;  /* 0x000000ffff3a7224 */ /* 0x000fe400078e003d */
[----:B------:R-:W-:Y:S02]  /*1180*/  IMAD.X R61, RZ, RZ, RZ, P2 ;  /* 0x000000ffff3d7224 */ /* 0x000fe400010e06ff */
[----:B------:R-:W-:Y:S01]  /*1190*/  IMAD.X R63, R34, 0x1, R11, P3 ;  /* 0x00000001223f7824 */ /* 0x000fe200018e060b */
[----:B------:R-:W-:Y:S01]  /*11a0*/  IADD3 R9, P2, P3, R7, R70, R8 ;  /* 0x0000004607097210 */ /* 0x000fe20007b5e008 */
[----:B------:R-:W-:Y:S01]  /*11b0*/  IMAD.WIDE.U32.X R58, R47, R43, R58, P5 ;  /* 0x0000002b2f3a7225 */ /* 0x000fe200028e043a */
[----:B------:R-:W-:-:S02]  /*11c0*/  ISETP.GE.U32.AND P5, PT, R19, R57, PT ;  /* 0x000000391300720c */ /* 0x000fc40003fa6070 */
[----:B------:R-:W-:Y:S01]  /*11d0*/  IADD3.X R14, PT, PT, R63, R71, RZ, P2, P3 ;  /* 0x000000473f0e7210 */ /* 0x000fe200017e64ff */
[----:B------:R-:W-:Y:S01]  /*11e0*/  IMAD.X R31, RZ, RZ, RZ, P6 ;  /* 0x000000ffff1f7224 */ /* 0x000fe200030e06ff */
[----:B------:R-:W-:Y:S01]  /*11f0*/  ISETP.GE.U32.AND P6, PT, R17, R12, PT ;  /* 0x0000000c1100720c */ /* 0x000fe20003fc6070 */
[----:B------:R-:W-:Y:S01]  /*1200*/  IMAD.MOV.U32 R32, RZ, RZ, R35 ;  /* 0x000000ffff207224 */ /* 0x000fe200078e0023 */
[----:B------:R-:W-:Y:S01]  /*1210*/  ISETP.GE.U32.AND P3, PT, R74, R17, PT ;  /* 0x000000114a00720c */ /* 0x000fe20003f66070 */
[----:B------:R-:W-:Y:S01]  /*1220*/  IMAD.MOV.U32 R60, RZ, RZ, R15 ;  /* 0x000000ffff3c7224 */ /* 0x000fe200078e000f */
[----:B------:R-:W-:Y:S01]  /*1230*/  ISETP.GE.U32.AND P2, PT, R57, R56, PT ;  /* 0x000000383900720c */ /* 0x000fe20003f46070 */
[----:B------:R-:W-:Y:S01]  /*1240*/  IMAD.MOV.U32 R30, RZ, RZ, R65 ;  /* 0x000000ffff1e7224 */ /* 0x000fe200078e0041 */
[----:B------:R-:W-:Y:S01]  /*1250*/  ISETP.GE.U32.AND.EX P5, PT, R34, R73, PT, P5 ;  /* 0x000000492200720c */ /* 0x000fe20003fa6150 */
[----:B------:R-:W-:Y:S01]  /*1260*/  IMAD.WIDE.U32 R34, R47, R44, RZ ;  /* 0x0000002c2f227225 */ /* 0x000fe200078e00ff */
[----:B------:R-:W-:-:S02]  /*1270*/  ISETP.GE.U32.AND.EX P6, PT, R18, R11, PT, P6 ;  /* 0x0000000b1200720c */ /* 0x000fc40003fc6160 */
[----:B------:R-:W-:Y:S01]  /*1280*/  ISETP.GE.U32.AND.EX P3, PT, R75, R18, PT, P3 ;  /* 0x000000124b00720c */ /* 0x000fe20003f66130 */
[-C--:B------:R-:W-:Y:S01]  /*1290*/  IMAD.WIDE.U32.X R18, R45, R45.reuse, R32, P4 ;  /* 0x0000002d2d127225 */ /* 0x080fe200020e0420 */
[----:B------:R-:W-:Y:S02]  /*12a0*/  ISETP.GE.U32.AND.EX P2, PT, R73, R72, PT, P2 ;  /* 0x000000484900720c */ /* 0x000fe40003f46120 */
[----:B------:R-:W-:Y:S01]  /*12b0*/  SEL R8, RZ, 0x1, P6 ;  /* 0x00000001ff087807 */ /* 0x000fe20003000000 */
[C---:B------:R-:W-:Y:S01]  /*12c0*/  IMAD.WIDE.U32 R56, P4, R46.reuse, R45, R34 ;  /* 0x0000002d2e387225 */ /* 0x040fe20007880022 */
[----:B------:R-:W-:Y:S02]  /*12d0*/  SEL R17, RZ, 0x1, P3 ;  /* 0x00000001ff117807 */ /* 0x000fe40001800000 */
[----:B------:R-:W-:Y:S01]  /*12e0*/  ISETP.GE.U32.AND P6, PT, R7, R12, PT ;  /* 0x0000000c0700720c */ /* 0x000fe20003fc6070 */
[----:B------:R-:W-:Y:S01]  /*12f0*/  IMAD.WIDE.U32 R34, R46, R44, RZ ;  /* 0x0000002c2e227225 */ /* 0x000fe200078e00ff */
[----:B------:R-:W-:-:S02]  /*1300*/  ISETP.GE.U32.AND P3, PT, R9, R7, PT ;  /* 0x000000070900720c */ /* 0x000fc40003f66070 */
[----:B------:R-:W-:Y:S01]  /*1310*/  SEL R64, RZ, 0x1, P2 ;  /* 0x00000001ff407807 */ /* 0x000fe20001000000 */
[----:B------:R-:W-:Y:S01]  /*1320*/  IMAD.X R33, RZ, RZ, RZ, P4 ;  /* 0x000000ffff217224 */ /* 0x000fe200020e06ff */
[----:B------:R-:W-:Y:S01]  /*1330*/  SEL R7, RZ, 0x1, P5 ;  /* 0x00000001ff077807 */ /* 0x000fe20002800000 */
[----:B------:R-:W-:Y:S01]  /*1340*/  IMAD.WIDE.U32.X R60, R47, R43, R60, P0 ;  /* 0x0000002b2f3c7225 */ /* 0x000fe200000e043c */
[----:B------:R-:W-:Y:S02]  /*1350*/  ISETP.GE.U32.AND.EX P3, PT, R14, R63, PT, P3 ;  /* 0x0000003f0e00720c */ /* 0x000fe40003f66130 */
[----:B------:R-:W-:Y:S01]  /*1360*/  ISETP.GE.U32.AND.EX P6, PT, R63, R11, PT, P6 ;  /* 0x0000000b3f00720c */ /* 0x000fe20003fc6160 */
[----:B------:R-:W-:Y:S01]  /*1370*/  IMAD.MOV.U32 R32, RZ, RZ, R57 ;  /* 0x000000ffff207224 */ /* 0x000fe200078e0039 */
[----:B------:R-:W-:Y:S02]  /*1380*/  IADD3 R64, P0, P4, R7, R18, R64 ;  /* 0x0000001207407210 */ /* 0x000fe40007c1e040 */
[----:B------:R-:W-:-:S02]  /*1390*/  IADD3 R17, P2, P5, R17, R58, R8 ;  /* 0x0000003a11117210 */ /* 0x000fc40007d5e008 */
[----:B------:R-:W-:Y:S02]  /*13a0*/  SEL R7, RZ, 0x1, P3 ;  /* 0x00000001ff077807 */ /* 0x000fe40001800000 */
[----:B------:R-:W-:Y:S02]  /*13b0*/  SEL R8, RZ, 0x1, P6 ;  /* 0x00000001ff087807 */ /* 0x000fe40003000000 */
[----:B------:R-:W-:Y:S01]  /*13c0*/  IADD3 R62, P3, PT, R35, R56, RZ ;  /* 0x00000038233e7210 */ /* 0x000fe20007f7e0ff */
[----:B------:R-:W-:Y:S01]  /*13d0*/  IMAD.WIDE.U32.X R56, R47, R45, R30, P1 ;  /* 0x0000002d2f387225 */ /* 0x000fe200008e041e */
[----:B------:R-:W-:Y:S02]  /*13e0*/  IADD3.X R15, PT, PT, RZ, R19, RZ, P0, P4 ;  /* 0x00000013ff0f7210 */ /* 0x000fe400007e84ff */
[----:B------:R-:W-:Y:S01]  /*13f0*/  IADD3.X R35, PT, PT, RZ, R59, RZ, P2, P5 ;  /* 0x0000003bff237210 */ /* 0x000fe200017ea4ff */
[----:B------:R-:W-:Y:S01]  /*1400*/  IMAD.WIDE.U32 R58, R9, 0x3d1, RZ ;  /* 0x000003d1093a7825 */ /* 0x000fe200078e00ff */
[----:B------:R-:W-:-:S02]  /*1410*/  IADD3 R11, P0, PT, R17, R34, RZ ;  /* 0x00000022110b7210 */ /* 0x000fc40007f1e0ff */
[----:B------:R-:W-:Y:S01]  /*1420*/  IADD3 R8, P2, P5, R7, R60, R8 ;  /* 0x0000003c07087210 */ /* 0x000fe20007d5e008 */
[----:B------:R-:W-:Y:S01]  /*1430*/  IMAD.WIDE.U32 R18, R14, 0x3d1, RZ ;  /* 0x000003d10e127825 */ /* 0x000fe200078e00ff */
[----:B------:R-:W-:Y:S02]  /*1440*/  IADD3 R7, P6, PT, R11, R64, RZ ;  /* 0x000000400b077210 */ /* 0x000fe40007fde0ff */
[----:B------:R-:W-:Y:S01]  /*1450*/  IADD3.X R12, PT, PT, RZ, R61, RZ, P2, P5 ;  /* 0x0000003dff0c7210 */ /* 0x000fe200017ea4ff */
[----:B------:R-:W-:Y:S01]  /*1460*/  IMAD.X R58, R62, 0x1, R35, P0 ;  /* 0x000000013e3a7824 */ /* 0x000fe200000e0623 */
[C---:B------:R-:W-:Y:S01]  /*1470*/  ISETP.GE.U32.AND P0, PT, R7.reuse, R11, PT ;  /* 0x0000000b0700720c */ /* 0x040fe20003f06070 */
[----:B------:R-:W-:Y:S01]  /*1480*/  IMAD.WIDE.U32 R18, P4, RZ, R9, R18 ;  /* 0x00000009ff127225 */ /* 0x000fe20007880012 */
[-C--:B------:R-:W-:Y:S02]  /*1490*/  IADD3 R7, P5, PT, R7, R34.reuse, RZ ;  /* 0x0000002207077210 */ /* 0x080fe40007fbe0ff */
[-C--:B------:R-:W-:Y:S01]  /*14a0*/  ISETP.GE.U32.AND P2, PT, R11, R34.reuse, PT ;  /* 0x000000220b00720c */ /* 0x080fe20003f46070 */
[C---:B------:R-:W-:Y:S01]  /*14b0*/  IMAD.X R15, R58.reuse, 0x1, R15, P6 ;  /* 0x000000013a0f7824 */ /* 0x040fe200030e060f */
[----:B------:R-:W-:Y:S01]  /*14c0*/  ISETP.GE.U32.AND P1, PT, R7, R34, PT ;  /* 0x000000220700720c */ /* 0x000fe20003f26070 */
[----:B------:R-:W-:Y:S01]  /*14d0*/  IMAD.X R61, RZ, RZ, RZ, P4 ;  /* 0x000000ffff3d7224 */ /* 0x000fe200020e06ff */
[----:B------:R-:W-:Y:S01]  /*14e0*/  ISETP.GE.U32.AND.EX P2, PT, R58, R62, PT, P2 ;  /* 0x0000003e3a00720c */ /* 0x000fe20003f46120 */
[C---:B------:R-:W-:Y:S01]  /*14f0*/  IMAD.X R11, R15.reuse, 0x1, R62, P5 ;  /* 0x000000010f0b7824 */ /* 0x040fe200028e063e */
[----:B------:R-:W-:Y:S01]  /*1500*/  ISETP.GE.U32.AND.EX P0, PT, R15, R58, PT, P0 ;  /* 0x0000003a0f00720c */ /* 0x000fe20003f06100 */
[----:B------:R-:W-:Y:S01]  /*1510*/  IMAD.WIDE.U32.X R34, R47, R45, R32, P3 ;  /* 0x0000002d2f227225 */ /* 0x000fe200018e0420 */
[----:B------:R-:W-:-:S02]  /*1520*/  IADD3 R15, P5, PT, R7, R8, RZ ;  /* 0x00000008070f7210 */ /* 0x000fc40007fbe0ff */
[----:B------:R-:W-:Y:S01]  /*1530*/  SEL R17, RZ, 0x1, P0 ;  /* 0x00000001ff117807 */ /* 0x000fe20000000000 */
[----:B------:R-:W-:Y:S01]  /*1540*/  IMAD.MOV.U32 R60, RZ, RZ, R19 ;  /* 0x000000ffff3c7224 */ /* 0x000fe200078e0013 */
[----:B------:R-:W-:Y:S01]  /*1550*/  ISETP.GE.U32.AND P0, PT, R15, R7, PT ;  /* 0x000000070f00720c */ /* 0x000fe20003f06070 */
[----:B------:R-:W-:Y:S01]  /*1560*/  IMAD.X R12, R11, 0x1, R12, P5 ;  /* 0x000000010b0c7824 */ /* 0x000fe200028e060c */
[----:B------:R-:W-:Y:S01]  /*1570*/  IADD3 RZ, P6, PT, R59, R18, RZ ;  /* 0x000000123bff7210 */ /* 0x000fe20007fde0ff */
[----:B------:R-:W-:Y:S01]  /*1580*/  IMAD.WIDE.U32 R58, R47, R46, RZ ;  /* 0x0000002e2f3a7225 */ /* 0x000fe200078e00ff */
[----:B------:R-:W-:Y:S02]  /*1590*/  ISETP.GE.U32.AND.EX P1, PT, R11, R62, PT, P1 ;  /* 0x0000003e0b00720c */ /* 0x000fe40003f26110 */
[----:B------:R-:W-:Y:S01]  /*15a0*/  SEL R8, RZ, 0x1, P2 ;  /* 0x00000001ff087807 */ /* 0x000fe20001000000 */
[----:B------:R-:W-:Y:S01]  /*15b0*/  IMAD.WIDE.U32 R30, R46, R46, RZ ;  /* 0x0000002e2e1e7225 */ /* 0x000fe200078e00ff */
[----:B------:R-:W-:-:S02]  /*15c0*/  ISETP.GE.U32.AND.EX P0, PT, R12, R11, PT, P0 ;  /* 0x0000000b0c00720c */ /* 0x000fc40003f06100 */
[----:B------:R-:W-:Y:S01]  /*15d0*/  IADD3 R17, P2, P5, R17, R56, R8 ;  /* 0x0000003811117210 */ /* 0x000fe20007d5e008 */
[----:B------:R-:W-:Y:S01]  /*15e0*/  IMAD.WIDE.U32 R32, P3, R46, R47, R58 ;  /* 0x0000002f2e207225 */ /* 0x000fe2000786003a */
[----:B------:R-:W-:Y:S02]  /*15f0*/  SEL R7, RZ, 0x1, P1 ;  /* 0x00000001ff077807 */ /* 0x000fe40000800000 */
[----:B------:R-:W-:Y:S01]  /*1600*/  SEL R65, RZ, 0x1, P0 ;  /* 0x00000001ff417807 */ /* 0x000fe20000000000 */
[----:B------:R-:W-:Y:S01]  /*1610*/  IMAD.WIDE.U32 R62, R12, 0x3d1, RZ ;  /* 0x000003d10c3e7825 */ /* 0x000fe200078e00ff */
[----:B------:R-:W-:Y:S02]  /*1620*/  IADD3.X R70, PT, PT, RZ, R57, RZ, P2, P5 ;  /* 0x00000039ff467210 */ /* 0x000fe400017ea4ff */
[----:B------:R-:W-:Y:S01]  /*1630*/  IADD3 R71, P4, PT, R31, R32, RZ ;  /* 0x000000201f477210 */ /* 0x000fe20007f9e0ff */
[----:B------:R-:W-:Y:S01]  /*1640*/  IMAD.WIDE.U32.X R58, RZ, R14, R60, P6 ;  /* 0x0000000eff3a7225 */ /* 0x000fe200030e043c */
[----:B------:R-:W-:-:S02]  /*1650*/  IADD3 R65, P0, P6, R65, R34, R7 ;  /* 0x0000002241417210 */ /* 0x000fc40007e1e007 */
[----:B------:R-:W-:Y:S01]  /*1660*/  IADD3 R64, P5, PT, R17, R30, RZ ;  /* 0x0000001e11407210 */ /* 0x000fe20007fbe0ff */
[----:B------:R-:W-:Y:S01]  /*1670*/  IMAD.WIDE.U32 R60, R15, 0x3d1, RZ ;  /* 0x000003d10f3c7825 */ /* 0x000fe200078e00ff */
[----:B------:R-:W-:Y:S02]  /*1680*/  IADD3.X R11, PT, PT, RZ, R35, RZ, P0, P6 ;  /* 0x00000023ff0b7210 */ /* 0x000fe400007ec4ff */
[----:B------:R-:W-:Y:S01]  /*1690*/  IADD3 R65, P6, PT, R64, R65, RZ ;  /* 0x0000004140417210 */ /* 0x000fe20007fde0ff */
[----:B------:R-:W-:Y:S01]  /*16a0*/  IMAD.WIDE.U32 R62, P2, RZ, R15, R62 ;  /* 0x0000000fff3e7225 */ /* 0x000fe2000784003e */
[----:B------:R-:W-:-:S03]  /*16b0*/  IADD3 R7, P1, PT, R58, R60, RZ ;  /* 0x0000003c3a077210 */ /* 0x000fc60007f3e0ff */
[----:B------:R-:W-:Y:S01]  /*16c0*/  IMAD.X R70, R71, 0x1, R70, P5 ;  /* 0x0000000147467824 */ /* 0x000fe200028e0646 */
[----:B------:R-:W-:Y:S01]  /*16d0*/  IADD3 R17, P5, PT, R61, R62, RZ ;  /* 0x0000003e3d117210 */ /* 0x000fe20007fbe0ff */
[----:B------:R-:W-:Y:S01]  /*16e0*/  IMAD.MOV.U32 R8, RZ, RZ, RZ ;  /* 0x000000ffff087224 */ /* 0x000fe200078e00ff */
[----:B------:R-:W-:Y:S01]  /*16f0*/  ISETP.GE.U32.AND P0, PT, R7, R60, PT ;  /* 0x0000003c0700720c */ /* 0x000fe20003f06070 */
[----:B------:R-:W-:Y:S02]  /*1700*/  IMAD.X R11, R70, 0x1, R11, P6 ;  /* 0x00000001460b7824 */ /* 0x000fe400030e060b */
[----:B------:R-:W-:Y:S02]  /*1710*/  IMAD.X R32, R17, 0x1, R59, P1 ;  /* 0x0000000111207824 */ /* 0x000fe400008e063b */
[----:B------:R-:W-:-:S03]  /*1720*/  IMAD.WIDE.U32 R34, R11, 0x3d1, RZ ;  /* 0x000003d10b227825 */ /* 0x000fc600078e00ff */
[----:B------:R-:W-:Y:S01]  /*1730*/  ISETP.GE.U32.AND.EX P0, PT, R32, R17, PT, P0 ;  /* 0x000000112000720c */ /* 0x000fe20003f06100 */
[----:B------:R-:W-:Y:S02]  /*1740*/  IMAD.X R57, RZ, RZ, RZ, P2 ;  /* 0x000000ffff397224 */ /* 0x000fe400010e06ff */
[----:B------:R-:W-:Y:S01]  /*1750*/  IMAD.MOV.U32 R56, RZ, RZ, R63 ;  /* 0x000000ffff387224 */ /* 0x000fe200078e003f */
[----:B------:R-:W-:Y:S01]  /*1760*/  SEL R17, RZ, 0x1, P0 ;  /* 0x00000001ff117807 */ /* 0x000fe20000000000 */
[----:B------:R-:W-:-:S04]  /*1770*/  IMAD.WIDE.U32 R60, R9, 0x3d1, R8 ;  /* 0x000003d1093c7825 */ /* 0x000fc800078e0008 */
[----:B------:R-:W-:Y:S01]  /*1780*/  IMAD.WIDE.U32.X R56, RZ, R12, R56, P5 ;  /* 0x0000000cff387225 */ /* 0x000fe200028e0438 */
[----:B------:R-:W-:-:S03]  /*1790*/  ISETP.GE.U32.AND P1, PT, R60, RZ, PT ;  /* 0x000000ff3c00720c */ /* 0x000fc60003f26070 */
[----:B------:R-:W-:-:S04]  /*17a0*/  IMAD.WIDE.U32 R58, R65, 0x3d1, RZ ;  /* 0x000003d1413a7825 */ /* 0x000fc800078e00ff */
[----:B------:R-:W-:Y:S01]  /*17b0*/  IMAD.WIDE.U32 R34, P6, RZ, R65, R34 ;  /* 0x00000041ff227225 */ /* 0x000fe200078c0022 */
[----:B------:R-:W-:-:S03]  /*17c0*/  IADD3 R17, P0, P2, R58, R56, R17 ;  /* 0x000000383a117210 */ /* 0x000fc60007a1e011 */
[----:B------:R-:W-:Y:S01]  /*17d0*/  IMAD.IADD R61, R18, 0x1, R61 ;  /* 0x00000001123d7824 */ /* 0x000fe200078e023d */
[----:B------:R-:W-:Y:S01]  /*17e0*/  IADD3 R59, P5, PT, R59, R34, RZ ;  /* 0x000000223b3b7210 */ /* 0x000fe20007fbe0ff */
[----:B------:R-:W-:Y:S02]  /*17f0*/  IMAD.X R31, RZ, RZ, RZ, P3 ;  /* 0x000000ffff1f7224 */ /* 0x000fe400018e06ff */
[----:B------:R-:W-:Y:S01]  /*1800*/  IMAD.WIDE.U32 R18, R40, R40, R60 ;  /* 0x0000002828127225 */ /* 0x000fe200078e003c */
[----:B------:R-:W-:Y:S02]  /*1810*/  ISETP.GE.U32.AND.EX P1, PT, R61, R9, PT, P1 ;  /* 0x000000093d00720c */ /* 0x000fe40003f26110 */
[----:B------:R-:W-:Y:S01]  /*1820*/  IADD3.X R56, PT, PT, R59, R57, RZ, P0, P2 ;  /* 0x000000393b387210 */ /* 0x000fe200007e44ff */
[----:B------:R-:W-:Y:S01]  /*1830*/  IMAD.IADD R10, R10, 0x1, R19 ;  /* 0x000000010a0a7824 */ /* 0x000fe200078e0213 */
[----:B------:R-:W-:Y:S02]  /*1840*/  ISETP.GE.U32.AND P0, PT, R18, R60, PT ;  /* 0x0000003c1200720c */ /* 0x000fe40003f06070 */
[----:B------:R-:W-:-:S02]  /*1850*/  SEL R9, RZ, 0x1, P1 ;  /* 0x00000001ff097807 */ /* 0x000fc40000800000 */
[----:B------:R-:W-:Y:S02]  /*1860*/  ISETP.GE.U32.AND.EX P0, PT, R10, R61, PT, P0 ;  /* 0x0000003d0a00720c */ /* 0x000fe40003f06100 */
[----:B------:R-:W-:Y:S02]  /*1870*/  IADD3 R9, P2, P3, R7, R14, R9 ;  /* 0x0000000e07097210 */ /* 0x000fe40007b5e009 */
[----:B------:R-:W-:Y:S02]  /*1880*/  SEL R7, RZ, 0x1, P0 ;  /* 0x00000001ff077807 */ /* 0x000fe40000000000 */
[----:B------:R-:W-:Y:S02]  /*1890*/  IADD3.X R32, PT, PT, R32, R15, RZ, P2, P3 ;  /* 0x0000000f20207210 */ /* 0x000fe400017e64ff */
[----:B------:R-:W-:-:S04]  /*18a0*/  IADD3 R7, P2, P3, R7, R9, R4 ;  /* 0x0000000907077210 */ /* 0x000fc80007b5e004 */
[----:B------:R-:W-:Y:S02]  /*18b0*/  IADD3.X R8, PT, PT, RZ, R32, R3, P2, P3 ;  /* 0x00000020ff087210 */ /* 0x000fe400017e6403 */
[----:B------:R-:W-:Y:S01]  /*18c0*/  ISETP.GE.U32.AND P2, PT, R64, R30, PT ;  /* 0x0000001e4000720c */ /* 0x000fe20003f46070 */
[----:B------:R-:W-:Y:S01]  /*18d0*/  IMAD.MOV.U32 R30, RZ, RZ, R33 ;  /* 0x000000ffff1e7224 */ /* 0x000fe200078e0021 */
[----:B------:R-:W-:Y:S02]  /*18e0*/  ISETP.GE.U32.AND P3, PT, R65, R64, PT ;  /* 0x000000404100720c */ /* 0x000fe40003f66070 */
[----:B------:R-:W-:Y:S01]  /*18f0*/  ISETP.GE.U32.AND.EX P2, PT, R70, R71, PT, P2 ;  /* 0x000000474600720c */ /* 0x000fe20003f46120 */
[----:B------:R-:W-:Y:S01]  /*1900*/  IMAD.WIDE.U32.X R30, R47, R47, R30, P4 ;  /* 0x0000002f2f1e7225 */ /* 0x000fe200020e041e */
[----:B------:R-:W-:Y:S02]  /*1910*/  ISETP.EQ.U32.AND P4, PT, R9, R14, PT ;  /* 0x0000000e0900720c */ /* 0x000fe40003f82070 */
[----:B------:R-:W-:-:S02]  /*1920*/  ISETP.GE.U32.AND.EX P3, PT, R11, R70, PT, P3 ;  /* 0x000000460b00720c */ /* 0x000fc40003f66130 */
[----:B------:R-:W-:Y:S02]  /*1930*/  SEL R33, RZ, 0x1, P2 ;  /* 0x00000001ff217807 */ /* 0x000fe40001000000 */
[----:B------:R-:W-:Y:S01]  /*1940*/  ISETP.LT.U32.AND P2, PT, R9, R14, PT ;  /* 0x0000000e0900720c */ /* 0x000fe20003f41070 */
[----:B------:R-:W-:Y:S01]  /*1950*/  IMAD.MOV.U32 R14, RZ, RZ, R35 ;  /* 0x000000ffff0e7224 */ /* 0x000fe200078e0023 */
[CC--:B------:R-:W-:Y:S02]  /*1960*/  ISETP.EQ.AND.EX P4, PT, R32.reuse, R15.reuse, !P1, P4 ;  /* 0x0000000f2000720c */ /* 0x0c0fe40004f82340 */
[----:B------:R-:W-:Y:S02]  /*1970*/  SEL R19, RZ, 0x1, P3 ;  /* 0x00000001ff137807 */ /* 0x000fe40001800000 */
[CC--:B------:R-:W-:Y:S02]  /*1980*/  ISETP.EQ.U32.AND P3, PT, R7.reuse, R4.reuse, PT ;  /* 0x000000040700720c */ /* 0x0c0fe40003f62070 */
[----:B------:R-:W-:Y:S01]  /*1990*/  ISETP.LT.U32.OR.EX P2, PT, R32, R15, P4, P2 ;  /* 0x0000000f2000720c */ /* 0x000fe20002741520 */
[----:B------:R-:W-:Y:S01]  /*19a0*/  IMAD.X R15, RZ, RZ, RZ, P6 ;  /* 0x000000ffff0f7224 */ /* 0x000fe200030e06ff */
[----:B------:R-:W-:-:S02]  /*19b0*/  ISETP.LT.U32.AND P1, PT, R7, R4, PT ;  /* 0x000000040700720c */ /* 0x000fc40003f21070 */
[CC--:B------:R-:W-:Y:S02]  /*19c0*/  ISETP.EQ.AND.EX P3, PT, R8.reuse, R3.reuse, !P0, P3 ;  /* 0x000000030800720c */ /* 0x0c0fe40004762330 */
[----:B------:R-:W-:Y:S02]  /*19d0*/  IADD3 R19, P4, P6, R19, R30, R33 ;  /* 0x0000001e13137210 */ /* 0x000fe40007e9e021 */
[----:B------:R-:W-:Y:S02]  /*19e0*/  SEL R9, RZ, 0x1, !P2 ;  /* 0x00000001ff097807 */ /* 0x000fe40005000000 */
[----:B------:R-:W-:Y:S01]  /*19f0*/  ISETP.LT.U32.OR.EX P1, PT, R8, R3, P3, P1 ;  /* 0x000000030800720c */ /* 0x000fe20001f21510 */
[----:B------:R-:W-:Y:S01]  /*1a00*/  IMAD.WIDE.U32 R32, R19, 0x3d1, RZ ;  /* 0x000003d113207825 */ /* 0x000fe200078e00ff */
[----:B------:R-:W-:Y:S02]  /*1a10*/  IADD3.X R61, PT, PT, RZ, R31, RZ, P4, P6 ;  /* 0x0000001fff3d7210 */ /* 0x000fe400027ec4ff */
[C---:B------:R-:W-:Y:S01]  /*1a20*/  ISETP.GE.U32.AND P0, PT, R17.reuse, R58, PT ;  /* 0x0000003a1100720c */ /* 0x040fe20003f06070 */
[----:B------:R-:W-:Y:S01]  /*1a30*/  IMAD.WIDE.U32.X R30, RZ, R11, R14, P5 ;  /* 0x0000000bff1e7225 */ /* 0x000fe200028e040e */
[----:B------:R-:W-:-:S02]  /*1a40*/  IADD3 R9, P3, P4, R17, R12, R9 ;  /* 0x0000000c11097210 */ /* 0x000fc40007c7e009 */
[----:B------:R-:W-:Y:S01]  /*1a50*/  SEL R3, RZ, 0x1, !P1 ;  /* 0x00000001ff037807 */ /* 0x000fe20004800000 */
[----:B------:R-:W-:Y:S01]  /*1a60*/  IMAD.WIDE.U32 R14, R61, 0x3d1, RZ ;  /* 0x000003d13d0e7825 */ /* 0x000fe200078e00ff */
[C---:B------:R-:W-:Y:S02]  /*1a70*/  ISETP.GE.U32.AND.EX P0, PT, R56.reuse, R59, PT, P0 ;  /* 0x0000003b3800720c */ /* 0x040fe40003f06100 */
[-C--:B------:R-:W-:Y:S02]  /*1a80*/  ISETP.EQ.U32.AND P6, PT, R9, R12.reuse, PT ;  /* 0x0000000c0900720c */ /* 0x080fe40003fc2070 */
[----:B------:R-:W-:Y:S02]  /*1a90*/  IADD3.X R4, PT, PT, R56, R65, RZ, P3, P4 ;  /* 0x0000004138047210 */ /* 0x000fe40001fe84ff */
[----:B------:R-:W-:Y:S02]  /*1aa0*/  IADD3 R3, P4, P3, R3, R9, R6 ;  /* 0x0000000903037210 */ /* 0x000fe40007b9e006 */
[----:B------:R-:W-:-:S02]  /*1ab0*/  ISETP.LT.U32.AND P5, PT, R9, R12, PT ;  /* 0x0000000c0900720c */ /* 0x000fc40003fa1070 */
[----:B------:R-:W-:Y:S01]  /*1ac0*/  SEL R9, RZ, 0x1, P0 ;  /* 0x00000001ff097807 */ /* 0x000fe20000000000 */
[----:B------:R-:W-:Y:S01]  /*1ad0*/  IMAD.WIDE.U32 R34, P0, RZ, R19, R14 ;  /* 0x00000013ff227225 */ /* 0x000fe2000780000e */
[CC--:B------:R-:W-:Y:S02]  /*1ae0*/  ISETP.EQ.AND.EX P6, PT, R4.reuse, R65.reuse, P2, P6 ;  /* 0x000000410400720c */ /* 0x0c0fe400017c2360 */
[C---:B------:R-:W-:Y:S01]  /*1af0*/  ISETP.EQ.U32.AND P2, PT, R3.reuse, R6, PT ;  /* 0x000000060300720c */ /* 0x040fe20003f42070 */
[----:B------:R-:W-:Y:S01]  /*1b00*/  IMAD.X R57, RZ, RZ, RZ, P0 ;  /* 0x000000ffff397224 */ /* 0x000fe200000e06ff */
[----:B------:R-:W-:Y:S01]  /*1b10*/  IADD3.X R14, PT, PT, RZ, R4, R5, P4, P3 ;  /* 0x00000004ff0e7210 */ /* 0x000fe200027e6405 */
[----:B------:R-:W-:Y:S01]  /*1b20*/  IMAD.MOV.U32 R56, RZ, RZ, R35 ;  /* 0x000000ffff387224 */ /* 0x000fe200078e0023 */
[----:B------:R-:W-:Y:S02]  /*1b30*/  ISETP.LT.U32.OR.EX P5, PT, R4, R65, P6, P5 ;  /* 0x000000410400720c */ /* 0x000fe400037a1550 */
[----:B------:R-:W-:-:S02]  /*1b40*/  ISETP.LT.U32.AND P3, PT, R3, R6, PT ;  /* 0x000000060300720c */ /* 0x000fc40003f61070 */
[-C--:B------:R-:W-:Y:S02]  /*1b50*/  ISETP.EQ.AND.EX P2, PT, R14, R5.reuse, P1, P2 ;  /* 0x000000050e00720c */ /* 0x080fe40000f42320 */
[----:B------:R-:W-:Y:S02]  /*1b60*/  IADD3 R9, P6, P4, R32, R30, R9 ;  /* 0x0000001e20097210 */ /* 0x000fe40007cde009 */
[----:B------:R-:W-:Y:S02]  /*1b70*/  IADD3 R15, P1, PT, R33, R34, RZ ;  /* 0x00000022210f7210 */ /* 0x000fe40007f3e0ff */
[----:B------:R-:W-:Y:S02]  /*1b80*/  SEL R6, RZ, 0x1, !P5 ;  /* 0x00000001ff067807 */ /* 0x000fe40006800000 */
[----:B------:R-:W-:Y:S01]  /*1b90*/  ISETP.LT.U32.OR.EX P2, PT, R14, R5, P2, P3 ;  /* 0x000000050e00720c */ /* 0x000fe20001741530 */
[----:B------:R-:W-:Y:S01]  /*1ba0*/  IMAD.WIDE.U32.X R4, RZ, R61, R56, P1 ;  /* 0x0000003dff047225 */ /* 0x000fe200008e0438 */
[----:B------:R-:W-:-:S02]  /*1bb0*/  ISETP.GE.U32.AND P0, PT, R9, R32, PT ;  /* 0x000000200900720c */ /* 0x000fc40003f06070 */
[----:B------:R-:W-:Y:S02]  /*1bc0*/  IADD3.X R30, PT, PT, R15, R31, RZ, P6, P4 ;  /* 0x0000001f0f1e7210 */ /* 0x000fe400037e84ff */
[----:B------:R-:W-:Y:S02]  /*1bd0*/  IADD3 R6, P3, P4, R9, R11, R6 ;  /* 0x0000000b09067210 */ /* 0x000fe40007c7e006 */
[----:B------:R-:W-:Y:S02]  /*1be0*/  SEL R9, RZ, 0x1, !P2 ;  /* 0x00000001ff097807 */ /* 0x000fe40005000000 */
[C---:B------:R-:W-:Y:S02]  /*1bf0*/  ISETP.GE.U32.AND.EX P0, PT, R30.reuse, R15, PT, P0 ;  /* 0x0000000f1e00720c */ /* 0x040fe40003f06100 */
[----:B------:R-:W-:Y:S02]  /*1c00*/  IADD3.X R30, PT, PT, R30, R19, RZ, P3, P4 ;  /* 0x000000131e1e7210 */ /* 0x000fe40001fe84ff */
[----:B------:R-:W-:-:S02]  /*1c10*/  ISETP.EQ.U32.AND P3, PT, R6, R11, PT ;  /* 0x0000000b0600720c */ /* 0x000fc40003f62070 */
[----:B------:R-:W-:Y:S02]  /*1c20*/  IADD3 R9, P6, P4, R9, R6, R16 ;  /* 0x0000000609097210 */ /* 0x000fe40007cde010 */
[----:B------:R-:W-:Y:S02]  /*1c30*/  ISETP.EQ.AND.EX P5, PT, R30, R19, P5, P3 ;  /* 0x000000131e00720c */ /* 0x000fe40002fa2330 */
[----:B------:R-:W-:Y:S02]  /*1c40*/  ISETP.LT.U32.AND P1, PT, R6, R11, PT ;  /* 0x0000000b0600720c */ /* 0x000fe40003f21070 */
[----:B------:R-:W-:Y:S02]  /*1c50*/  ISETP.EQ.U32.AND P3, PT, R9, R16, PT ;  /* 0x000000100900720c */ /* 0x000fe40003f62070 */
[----:B------:R-:W-:Y:S02]  /*1c60*/  IADD3.X R12, PT, PT, RZ, R30, R13, P6, P4 ;  /* 0x0000001eff0c7210 */ /* 0x000fe400037e840d */
[----:B------:R-:W-:-:S02]  /*1c70*/  SEL R11, RZ, 0x1, P0 ;  /* 0x00000001ff0b7807 */ /* 0x000fc40000000000 */
[----:B------:R-:W-:Y:S02]  /*1c80*/  ISETP.LT.U32.AND P4, PT, R9, R16, PT ;  /* 0x000000100900720c */ /* 0x000fe40003f81070 */
[----:B------:R-:W-:Y:S02]  /*1c90*/  ISETP.LT.U32.OR.EX P1, PT, R30, R19, P5, P1 ;  /* 0x000000131e00720c */ /* 0x000fe40002f21510 */
[CC--:B------:R-:W-:Y:S02]  /*1ca0*/  ISETP.EQ.AND.EX P3, PT, R12.reuse, R13.reuse, P2, P3 ;  /* 0x0000000d0c00720c */ /* 0x0c0fe40001762330 */
[----:B------:R-:W-:Y:S02]  /*1cb0*/  IADD3 R4, P0, PT, R11, R4, RZ ;  /* 0x000000040b047210 */ /* 0x000fe40007f1e0ff */
[----:B------:R-:W-:Y:S02]  /*1cc0*/  SEL R11, RZ, 0x1, !P1 ;  /* 0x00000001ff0b7807 */ /* 0x000fe40004800000 */
[----:B------:R-:W-:Y:S01]  /*1cd0*/  ISETP.LT.U32.OR.EX P3, PT, R12, R13, P3, P4 ;  /* 0x0000000d0c00720c */ /* 0x000fe20001f61540 */
[----:B------:R-:W-:Y:S01]  /*1ce0*/  IMAD.X R19, RZ, RZ, R5, P0 ;  /* 0x000000ffff137224 */ /* 0x000fe200000e0605 */
[----:B------:R-:W-:-:S02]  /*1cf0*/  IADD3 R11, P1, P2, R4, R61, R11 ;  /* 0x0000003d040b7210 */ /* 0x000fc40007a3e00b */
[----:B------:R-:W-:Y:S02]  /*1d00*/  SEL R30, RZ, 0x1, !P3 ;  /* 0x00000001ff1e7807 */ /* 0x000fe40005800000 */
[----:B------:R-:W-:Y:S02]  /*1d10*/  IADD3.X R19, PT, PT, R19, RZ, RZ, P1, P2 ;  /* 0x000000ff13137210 */ /* 0x000fe40000fe44ff */
[----:B------:R-:W-:Y:S01]  /*1d20*/  IADD3 R30, P0, PT, R30, R11, RZ ;  /* 0x0000000b1e1e7210 */ /* 0x000fe20007f1e0ff */
[----:B------:R-:W-:-:S04]  /*1d30*/  IMAD.MOV.U32 R11, RZ, RZ, R18 ;  /* 0x000000ffff0b7224 */ /* 0x000fc800078e0012 */
[----:B------:R-:W-:Y:S01]  /*1d40*/  IMAD.X R19, RZ, RZ, R19, P0 ;  /* 0x000000ffff137224 */ /* 0x000fe200000e0613 */
[----:B------:R-:W-:-:S04]  /*1d50*/  ISETP.NE.U32.AND P0, PT, R30, RZ, PT ;  /* 0x000000ff1e00720c */ /* 0x000fc80003f05070 */
[----:B------:R-:W-:-:S13]  /*1d60*/  ISETP.NE.AND.EX P0, PT, R19, RZ, PT, P0 ;  /* 0x000000ff1300720c */ /* 0x000fda0003f05300 */
[----:B------:R-:W-:Y:S05]  /*1d70*/  @!P0 BRA `(.L_x_9) ;  /* 0x0000000000a48947 */ /* 0x000fea0003800000 */
[----:B------:R-:W-:Y:S01]  /*1d80*/  BSSY.RECONVERGENT B3, `(.L_x_9) ;  /* 0x0000028000037945 */ /* 0x000fe20003800200 */
[----:B------:R-:W-:Y:S02]  /*1d90*/  IMAD.MOV.U32 R18, RZ, RZ, R7 ;  /* 0x000000ffff127224 */ /* 0x000fe400078e0007 */
[----:B------:R-:W-:Y:S02]  /*1da0*/  IMAD.MOV.U32 R17, RZ, RZ, R8 ;  /* 0x000000ffff117224 */ /* 0x000fe400078e0008 */
[----:B------:R-:W-:Y:S02]  /*1db0*/  IMAD.MOV.U32 R16, RZ, RZ, R3 ;  /* 0x000000ffff107224 */ /* 0x000fe400078e0003 */
[----:B------:R-:W-:Y:S02]  /*1dc0*/  IMAD.MOV.U32 R15, RZ, RZ, R14 ;  /* 0x000000ffff0f7224 */ /* 0x000fe400078e000e */
[----:B------:R-:W-:Y:S02]  /*1dd0*/  IMAD.MOV.U32 R6, RZ, RZ, R9 ;  /* 0x000000ffff067224 */ /* 0x000fe400078e0009 */
[----:B------:R-:W-:-:S07]  /*1de0*/  IMAD.MOV.U32 R13, RZ, RZ, R12 ;  /* 0x000000ffff0d7224 */ /* 0x000fce00078e000c */
.L_x_10:
[----:B------:R-:W-:-:S04]  /*1df0*/  IMAD.WIDE.U32 R4, R30, 0x3d1, RZ ;  /* 0x000003d11e047825 */ /* 0x000fc800078e00ff */
[----:B------:R-:W-:Y:S01]  /*1e00*/  IMAD R3, R19, 0x3d1, RZ ;  /* 0x000003d113037824 */ /* 0x000fe200078e02ff */
[-C--:B------:R-:W-:Y:S01]  /*1e10*/  IADD3 R11, P1, PT, R11, R4.reuse, RZ ;  /* 0x000000040b0b7210 */ /* 0x080fe20007f3e0ff */
[----:B------:R-:W-:Y:S02]  /*1e20*/  IMAD.MOV.U32 R19, RZ, RZ, RZ ;  /* 0x000000ffff137224 */ /* 0x000fe400078e00ff */
[----:B------:R-:W-:Y:S01]  /*1e30*/  IMAD.IADD R3, R5, 0x1, R3 ;  /* 0x0000000105037824 */ /* 0x000fe200078e0203 */
[----:B------:R-:W-:-:S03]  /*1e40*/  ISETP.GE.U32.AND P0, PT, R11, R4, PT ;  /* 0x000000040b00720c */ /* 0x000fc60003f06070 */
[----:B------:R-:W-:-:S05]  /*1e50*/  IMAD.X R10, R10, 0x1, R3, P1 ;  /* 0x000000010a0a7824 */ /* 0x000fca00008e0603 */
[----:B------:R-:W-:-:S04]  /*1e60*/  ISETP.GE.U32.AND.EX P0, PT, R10, R3, PT, P0 ;  /* 0x000000030a00720c */ /* 0x000fc80003f06100 */
[----:B------:R-:W-:-:S04]  /*1e70*/  SEL R7, RZ, 0x1, P0 ;  /* 0x00000001ff077807 */ /* 0x000fc80000000000 */
[----:B------:R-:W-:-:S04]  /*1e80*/  IADD3 R7, P1, P2, R7, RZ, R18 ;  /* 0x000000ff07077210 */ /* 0x000fc80007a3e012 */
[----:B------:R-:W-:Y:S01]  /*1e90*/  IADD3.X R8, PT, PT, RZ, R30, R17, P1, P2 ;  /* 0x0000001eff087210 */ /* 0x000fe20000fe4411 */
[----:B------:R-:W-:Y:S01]  /*1ea0*/  IMAD.MOV.U32 R30, RZ, RZ, 0x1 ;  /* 0x00000001ff1e7424 */ /* 0x000fe200078e00ff */
[CC--:B------:R-:W-:Y:S02]  /*1eb0*/  ISETP.EQ.U32.AND P1, PT, R7.reuse, R18.reuse, PT ;  /* 0x000000120700720c */ /* 0x0c0fe40003f22070 */
[----:B------:R-:W-:Y:S01]  /*1ec0*/  ISETP.LT.U32.AND P2, PT, R7, R18, PT ;  /* 0x000000120700720c */ /* 0x000fe20003f41070 */
[----:B------:R-:W-:Y:S01]  /*1ed0*/  IMAD.MOV.U32 R18, RZ, RZ, R7 ;  /* 0x000000ffff127224 */ /* 0x000fe200078e0007 */
[----:B------:R-:W-:-:S04]  /*1ee0*/  ISETP.EQ.AND.EX P0, PT, R8, R17, !P0, P1 ;  /* 0x000000110800720c */ /* 0x000fc80004702310 */
[----:B------:R-:W-:Y:S01]  /*1ef0*/  ISETP.LT.U32.OR.EX P0, PT, R8, R17, P0, P2 ;  /* 0x000000110800720c */ /* 0x000fe20000701520 */
[----:B------:R-:W-:-:S03]  /*1f00*/  IMAD.MOV.U32 R17, RZ, RZ, R8 ;  /* 0x000000ffff117224 */ /* 0x000fc600078e0008 */
[----:B------:R-:W-:-:S04]  /*1f10*/  SEL R3, RZ, 0x1, !P0 ;  /* 0x00000001ff037807 */ /* 0x000fc80004000000 */
[----:B------:R-:W-:-:S04]  /*1f20*/  IADD3 R3, P1, PT, R16, R3, RZ ;  /* 0x0000000310037210 */ /* 0x000fc80007f3e0ff */
[----:B------:R-:W-:Y:S01]  /*1f30*/  ISETP.GE.U32.AND P0, PT, R3, R16, PT ;  /* 0x000000100300720c */ /* 0x000fe20003f06070 */
[----:B------:R-:W-:Y:S02]  /*1f40*/  IMAD.X R14, RZ, RZ, R15, P1 ;  /* 0x000000ffff0e7224 */ /* 0x000fe400008e060f */
[----:B------:R-:W-:-:S03]  /*1f50*/  IMAD.MOV.U32 R16, RZ, RZ, R3 ;  /* 0x000000ffff107224 */ /* 0x000fc600078e0003 */
[----:B------:R-:W-:Y:S01]  /*1f60*/  ISETP.GE.U32.AND.EX P0, PT, R14, R15, PT, P0 ;  /* 0x0000000f0e00720c */ /* 0x000fe20003f06100 */
[----:B------:R-:W-:-:S03]  /*1f70*/  IMAD.MOV.U32 R15, RZ, RZ, R14 ;  /* 0x000000ffff0f7224 */ /* 0x000fc600078e000e */
[----:B------:R-:W-:-:S04]  /*1f80*/  SEL R9, RZ, 0x1, P0 ;  /* 0x00000001ff097807 */ /* 0x000fc80000000000 */
[----:B------:R-:W-:-:S04]  /*1f90*/  IADD3 R9, P1, PT, R6, R9, RZ ;  /* 0x0000000906097210 */ /* 0x000fc80007f3e0ff */
[----:B------:R-:W-:Y:S01]  /*1fa0*/  ISETP.GE.U32.AND P0, PT, R9, R6, PT ;  /* 0x000000060900720c */ /* 0x000fe20003f06070 */
[----:B------:R-:W-:Y:S02]  /*1fb0*/  IMAD.X R12, RZ, RZ, R13, P1 ;  /* 0x000000ffff0c7224 */ /* 0x000fe400008e060d */
[----:B------:R-:W-:-:S03]  /*1fc0*/  IMAD.MOV.U32 R6, RZ, RZ, R9 ;  /* 0x000000ffff067224 */ /* 0x000fc600078e0009 */
[----:B------:R-:W-:Y:S01]  /*1fd0*/  ISETP.GE.U32.AND.EX P0, PT, R12, R13, PT, P0 ;  /* 0x0000000d0c00720c */ /* 0x000fe20003f06100 */
[----:B------:R-:W-:-:S12]  /*1fe0*/  IMAD.MOV.U32 R13, RZ, RZ, R12 ;  /* 0x000000ffff0d7224 */ /* 0x000fd800078e000c */
[----:B------:R-:W-:Y:S05]  /*1ff0*/  @!P0 BRA `(.L_x_10) ;  /* 0xfffffffc007c8947 */ /* 0x000fea000383ffff */
[----:B------:R-:W-:Y:S05]  /*2000*/  BSYNC.RECONVERGENT B3 ;  /* 0x0000000000037941 */ /* 0x000fea0003800200 */
.L_x_9:
[----:B------:R-:W-:Y:S05]  /*2010*/  BSYNC.RECONVERGENT B2 ;  /* 0x0000000000027941 */ /* 0x000fea0003800200 */
.L_x_8:
[-C--:B------:R-:W-:Y:S01]  /*2020*/  IMAD.WIDE.U32 R4, R49, R48.reuse, RZ ;  /* 0x0000003031047225 */ /* 0x080fe200078e00ff */
[----:B------:R-:W-:Y:S03]  /*2030*/  BSSY.RECONVERGENT B2, `(.L_x_11) ;  /* 0x00001c1000027945 */ /* 0x000fe60003800200 */
[----:B------:R-:W-:-:S04]  /*2040*/  IMAD.WIDE.U32 R16, R48, R48, RZ ;  /* 0x0000003030107225 */ /* 0x000fc800078e00ff */
[----:B------:R-:W-:-:S04]  /*2050*/  IMAD.WIDE.U32 R4, P0, R48, R49, R4 ;  /* 0x0000003130047225 */ /* 0x000fc80007800004 */
[----:B------:R-:W-:Y:S01]  /*2060*/  IMAD.X R19, RZ, RZ, RZ, P0 ;  /* 0x000000ffff137224 */ /* 0x000fe200000e06ff */
[----:B------:R-:W-:Y:S01]  /*2070*/  IADD3 RZ, P0, PT, R17, R4, RZ ;  /* 0x0000000411ff7210 */ /* 0x000fe20007f1e0ff */
[----:B------:R-:W-:-:S04]  /*2080*/  IMAD.WIDE.U32 R32, R51, R48, RZ ;  /* 0x0000003033207225 */ /* 0x000fc800078e00ff */
[----:B------:R-:W-:Y:S02]  /*2090*/  IMAD.MOV.U32 R18, RZ, RZ, R5 ;  /* 0x000000ffff127224 */ /* 0x000fe400078e0005 */
[----:B------:R-:W-:-:S04]  /*20a0*/  IMAD.WIDE.U32 R30, R50, R48, RZ ;  /* 0x00000030321e7225 */ /* 0x000fc800078e00ff */
[----:B------:R-:W-:-:S04]  /*20b0*/  IMAD.WIDE.U32.X R16, R49, R49, R18, P0 ;  /* 0x0000003131107225 */ /* 0x000fc800000e0412 */
[----:B------:R-:W-:Y:S01]  /*20c0*/  IMAD.WIDE.U32 R18, P6, R49, R50, R32 ;  /* 0x0000003231127225 */ /* 0x000fe200078c0020 */
[----:B------:R-:W-:-:S03]  /*20d0*/  IADD3 R13, P5, PT, R16, R30, RZ ;  /* 0x0000001e100d7210 */ /* 0x000fc60007fbe0ff */
[----:B------:R-:W-:Y:S01]  /*20e0*/  IMAD.WIDE.U32 R56, R49, R50, RZ ;  /* 0x0000003231387225 */ /* 0x000fe200078e00ff */
[----:B------:R-:W-:Y:S02]  /*20f0*/  IADD3 R6, P2, PT, R31, R18, RZ ;  /* 0x000000121f067210 */ /* 0x000fe40007f5e0ff */
[C---:B------:R-:W-:Y:S01]  /*2100*/  ISETP.GE.U32.AND P1, PT, R13.reuse, R30, PT ;  /* 0x0000001e0d00720c */ /* 0x040fe20003f26070 */
[----:B------:R-:W-:Y:S01]  /*2110*/  IMAD.WIDE.U32 R34, R48, R50, RZ ;  /* 0x0000003230227225 */ /* 0x000fe200078e00ff */
[----:B------:R-:W-:-:S03]  /*2120*/  IADD3 R5, P4, PT, R13, R30, RZ ;  /* 0x0000001e0d057210 */ /* 0x000fc60007f9e0ff */
[----:B------:R-:W-:-:S04]  /*2130*/  IMAD.WIDE.U32 R56, P0, R48, R51, R56 ;  /* 0x0000003330387225 */ /* 0x000fc80007800038 */
[----:B------:R-:W-:Y:S01]  /*2140*/  IMAD.X R15, R6, 0x1, R17, P5 ;  /* 0x00000001060f7824 */ /* 0x000fe200028e0611 */
[----:B------:R-:W-:Y:S01]  /*2150*/  IADD3 RZ, P3, PT, R35, R56, RZ ;  /* 0x0000003823ff7210 */ /* 0x000fe20007f7e0ff */
[----:B------:R-:W-:-:S03]  /*2160*/  IMAD.WIDE.U32 R32, R53, R48, RZ ;  /* 0x0000003035207225 */ /* 0x000fc600078e00ff */
[----:B------:R-:W-:Y:S01]  /*2170*/  ISETP.GE.U32.AND.EX P1, PT, R15, R6, PT, P1 ;  /* 0x000000060f00720c */ /* 0x000fe20003f26110 */
[----:B------:R-:W-:Y:S01]  /*2180*/  IMAD.X R31, RZ, RZ, RZ, P0 ;  /* 0x000000ffff1f7224 */ /* 0x000fe200000e06ff */
[----:B------:R-:W-:Y:S01]  /*2190*/  ISETP.GE.U32.AND P0, PT, R5, R13, PT ;  /* 0x0000000d0500720c */ /* 0x000fe20003f06070 */
[----:B------:R-:W-:Y:S01]  /*21a0*/  IMAD.MOV.U32 R30, RZ, RZ, R57 ;  /* 0x000000ffff1e7224 */ /* 0x000fe200078e0039 */
[----:B------:R-:W-:Y:S01]  /*21b0*/  SEL R13, RZ, 0x1, P1 ;  /* 0x00000001ff0d7807 */ /* 0x000fe20000800000 */
[----:B------:R-:W-:-:S04]  /*21c0*/  IMAD.WIDE.U32 R16, R52, R48, RZ ;  /* 0x0000003034107225 */ /* 0x000fc800078e00ff */
[----:B------:R-:W-:-:S04]  /*21d0*/  IMAD.WIDE.U32 R32, P5, R49, R52, R32 ;  /* 0x0000003431207225 */ /* 0x000fc800078a0020 */
[----:B------:R-:W-:Y:S01]  /*21e0*/  IMAD.WIDE.U32.X R30, R49, R51, R30, P3 ;  /* 0x00000033311e7225 */ /* 0x000fe200018e041e */
[----:B------:R-:W-:-:S03]  /*21f0*/  IADD3 R32, P3, PT, R17, R32, RZ ;  /* 0x0000002011207210 */ /* 0x000fc60007f7e0ff */
[----:B------:R-:W-:-:S04]  /*2200*/  IMAD.WIDE.U32 R58, R51, R50, RZ ;  /* 0x00000032333a7225 */ /* 0x000fc800078e00ff */
[----:B------:R-:W-:Y:S01]  /*2210*/  IMAD.X R6, R15, 0x1, R6, P4 ;  /* 0x000000010f067824 */ /* 0x000fe200020e0606 */
[----:B------:R-:W-:Y:S01]  /*2220*/  IADD3 R17, P1, P4, R16, R30, R13 ;  /* 0x0000001e10117210 */ /* 0x000fe20007c3e00d */
[----:B------:R-:W-:Y:S02]  /*2230*/  IMAD.X R35, RZ, RZ, RZ, P6 ;  /* 0x000000ffff237224 */ /* 0x000fe400030e06ff */
[----:B------:R-:W-:Y:S01]  /*2240*/  IMAD.MOV.U32 R34, RZ, RZ, R19 ;  /* 0x000000ffff227224 */ /* 0x000fe200078e0013 */
[----:B------:R-:W-:Y:S01]  /*2250*/  IADD3.X R60, PT, PT, R32, R31, RZ, P1, P4 ;  /* 0x0000001f203c7210 */ /* 0x000fe20000fe84ff */
[----:B------:R-:W-:Y:S01]  /*2260*/  IMAD.WIDE.U32 R56, R50, R50, RZ ;  /* 0x0000003232387225 */ /* 0x000fe200078e00ff */
[----:B------:R-:W-:-:S03]  /*2270*/  ISETP.GE.U32.AND.EX P0, PT, R6, R15, PT, P0 ;  /* 0x0000000f0600720c */ /* 0x000fc60003f06100 */
[-C--:B------:R-:W-:Y:S01]  /*2280*/  IMAD.WIDE.U32 R58, P1, R50, R51.reuse, R58 ;  /* 0x00000033323a7225 */ /* 0x080fe2000782003a */
[----:B------:R-:W-:Y:S02]  /*2290*/  SEL R73, RZ, 0x1, P0 ;  /* 0x00000001ff497807 */ /* 0x000fe40000000000 */
[----:B------:R-:W-:Y:S01]  /*22a0*/  IADD3 R13, P0, PT, R17, R56, RZ ;  /* 0x00000038110d7210 */ /* 0x000fe20007f1e0ff */
[----:B------:R-:W-:Y:S01]  /*22b0*/  IMAD.WIDE.U32.X R34, R49, R51, R34, P2 ;  /* 0x0000003331227225 */ /* 0x000fe200010e0422 */
[----:B------:R-:W-:-:S03]  /*22c0*/  IADD3 R15, P4, PT, R57, R58, RZ ;  /* 0x0000003a390f7210 */ /* 0x000fc60007f9e0ff */
[----:B------:R-:W-:Y:S01]  /*22d0*/  IMAD.X R57, RZ, RZ, RZ, P1 ;  /* 0x000000ffff397224 */ /* 0x000fe200008e06ff */
[----:B------:R-:W-:Y:S01]  /*22e0*/  IADD3 R73, P1, P2, R13, R34, R73 ;  /* 0x000000220d497210 */ /* 0x000fe20007a3e049 */
[----:B------:R-:W-:-:S04]  /*22f0*/  IMAD.WIDE.U32 R30, R49, R52, RZ ;  /* 0x00000034311e7225 */ /* 0x000fc800078e00ff */
[----:B------:R-:W-:Y:S01]  /*2300*/  IMAD.X R34, R15, 0x1, R60, P0 ;  /* 0x000000010f227824 */ /* 0x000fe200000e063c */
[----:B------:R-:W-:Y:S01]  /*2310*/  ISETP.GE.U32.AND P0, PT, R13, R56, PT ;  /* 0x000000380d00720c */ /* 0x000fe20003f06070 */
[----:B------:R-:W-:-:S03]  /*2320*/  IMAD.WIDE.U32 R18, R48, R52, RZ ;  /* 0x0000003430127225 */ /* 0x000fc600078e00ff */
[----:B------:R-:W-:Y:S01]  /*2330*/  IADD3.X R79, PT, PT, R34, R35, RZ, P1, P2 ;  /* 0x00000023224f7210 */ /* 0x000fe20000fe44ff */
[----:B------:R-:W-:Y:S01]  /*2340*/  IMAD.WIDE.U32 R30, P6, R48, R53, R30 ;  /* 0x00000035301e7225 */ /* 0x000fe200078c001e */
[----:B------:R-:W-:Y:S02]  /*2350*/  ISETP.GE.U32.AND P1, PT, R73, R13, PT ;  /* 0x0000000d4900720c */ /* 0x000fe40003f26070 */
[----:B------:R-:W-:Y:S01]  /*2360*/  ISETP.GE.U32.AND.EX P0, PT, R34, R15, PT, P0 ;  /* 0x0000000f2200720c */ /* 0x000fe20003f06100 */
[----:B------:R-:W-:Y:S01]  /*2370*/  IMAD.MOV.U32 R56, RZ, RZ, R59 ;  /* 0x000000ffff387224 */ /* 0x000fe200078e003b */
[----:B------:R-:W-:Y:S01]  /*2380*/  IADD3 RZ, P2, PT, R19, R30, RZ ;  /* 0x0000001e13ff7210 */ /* 0x000fe20007f5e0ff */
[----:B------:R-:W-:Y:S01]  /*2390*/  IMAD.WIDE.U32 R18, R55, R48, RZ ;  /* 0x0000003037127225 */ /* 0x000fe200078e00ff */
[----:B------:R-:W-:Y:S02]  /*23a0*/  ISETP.GE.U32.AND.EX P1, PT, R79, R34, PT, P1 ;  /* 0x000000224f00720c */ /* 0x000fe40003f26110 */
[----:B------:R-:W-:Y:S01]  /*23b0*/  SEL R64, RZ, 0x1, P0 ;  /* 0x00000001ff407807 */ /* 0x000fe20000000000 */
[----:B------:R-:W-:Y:S01]  /*23c0*/  IMAD.WIDE.U32.X R56, R51, R51, R56, P4 ;  /* 0x0000003333387225 */ /* 0x000fe200020e0438 */
[----:B------:R-:W-:-:S02]  /*23d0*/  ISETP.GE.U32.AND P4, PT, R17, R16, PT ;  /* 0x000000101100720c */ /* 0x000fc40003f86070 */
[----:B------:R-:W-:Y:S01]  /*23e0*/  SEL R13, RZ, 0x1, P1 ;  /* 0x00000001ff0d7807 */ /* 0x000fe20000800000 */
[----:B------:R-:W-:Y:S01]  /*23f0*/  IMAD.X R35, RZ, RZ, RZ, P6 ;  /* 0x000000ffff237224 */ /* 0x000fe200030e06ff */
[----:B------:R-:W-:Y:S01]  /*2400*/  ISETP.GE.U32.AND.EX P0, PT, R60, R32, PT, P4 ;  /* 0x000000203c00720c */ /* 0x000fe20003f06140 */
[----:B------:R-:W-:Y:S01]  /*2410*/  IMAD.MOV.U32 R34, RZ, RZ, R31 ;  /* 0x000000ffff227224 */ /* 0x000fe200078e001f */
[----:B------:R-:W-:Y:S01]  /*2420*/  IADD3 R64, P4, P6, R13, R56, R64 ;  /* 0x000000380d407210 */ /* 0x000fe20007e9e040 */
[----:B------:R-:W-:Y:S01]  /*2430*/  IMAD.WIDE.U32 R30, R54, R48, RZ ;  /* 0x00000030361e7225 */ /* 0x000fe200078e00ff */
[----:B------:R-:W-:Y:S02]  /*2440*/  SEL R13, RZ, 0x1, P0 ;  /* 0x00000001ff0d7807 */ /* 0x000fe40000000000 */
[----:B------:R-:W-:Y:S01]  /*2450*/  IADD3.X R71, PT, PT, RZ, R57, RZ, P4, P6 ;  /* 0x00000039ff477210 */ /* 0x000fe200027ec4ff */
[----:B------:R-:W-:-:S04]  /*2460*/  IMAD.WIDE.U32 R58, R51, R52, RZ ;  /* 0x00000034333a7225 */ /* 0x000fc800078e00ff */
[----:B------:R-:W-:-:S04]  /*2470*/  IMAD.WIDE.U32 R18, P1, R49, R54, R18 ;  /* 0x0000003631127225 */ /* 0x000fc80007820012 */
[----:B------:R-:W-:Y:S01]  /*2480*/  IMAD.WIDE.U32.X R34, R49, R53, R34, P2 ;  /* 0x0000003531227225 */ /* 0x000fe200010e0422 */
[----:B------:R-:W-:-:S03]  /*2490*/  IADD3 R17, P2, PT, R31, R18, RZ ;  /* 0x000000121f117210 */ /* 0x000fc60007f5e0ff */
[----:B------:R-:W-:Y:S01]  /*24a0*/  IMAD.WIDE.U32 R56, R53, R50, RZ ;  /* 0x0000003235387225 */ /* 0x000fe200078e00ff */
[----:B------:R-:W-:-:S03]  /*24b0*/  IADD3 R31, P0, P4, R30, R34, R13 ;  /* 0x000000221e1f7210 */ /* 0x000fc60007c1e00d */
[----:B------:R-:W-:Y:S01]  /*24c0*/  IMAD.WIDE.U32 R62, P6, R50, R53, R58 ;  /* 0x00000035323e7225 */ /* 0x000fe200078c003a */
[----:B------:R-:W-:-:S03]  /*24d0*/  IADD3.X R70, PT, PT, R17, R35, RZ, P0, P4 ;  /* 0x0000002311467210 */ /* 0x000fc600007e84ff */
[----:B------:R-:W-:-:S04]  /*24e0*/  IMAD.WIDE.U32 R60, R50, R52, RZ ;  /* 0x00000034323c7225 */ /* 0x000fc800078e00ff */
[----:B------:R-:W-:Y:S01]  /*24f0*/  IMAD.WIDE.U32 R58, R52, R50, RZ ;  /* 0x00000032343a7225 */ /* 0x000fe200078e00ff */
[----:B------:R-:W-:-:S03]  /*2500*/  IADD3 RZ, P0, PT, R61, R62, RZ ;  /* 0x0000003e3dff7210 */ /* 0x000fc60007f1e0ff */
[----:B------:R-:W-:Y:S02]  /*2510*/  IMAD.X R35, RZ, RZ, RZ, P6 ;  /* 0x000000ffff237224 */ /* 0x000fe400030e06ff */
[----:B------:R-:W-:-:S04]  /*2520*/  IMAD.WIDE.U32 R56, P4, R51, R52, R56 ;  /* 0x0000003433387225 */ /* 0x000fc80007880038 */
[----:B------:R-:W-:Y:S01]  /*2530*/  IMAD.MOV.U32 R34, RZ, RZ, R63 ;  /* 0x000000ffff227224 */ /* 0x000fe200078e003f */
[----:B------:R-:W-:Y:S01]  /*2540*/  IADD3 R56, P6, PT, R59, R56, RZ ;  /* 0x000000383b387210 */ /* 0x000fe20007fde0ff */
[----:B------:R-:W-:Y:S02]  /*2550*/  IMAD.X R65, RZ, RZ, RZ, P5 ;  /* 0x000000ffff417224 */ /* 0x000fe400028e06ff */
[----:B------:R-:W-:Y:S01]  /*2560*/  IMAD.WIDE.U32.X R60, R51, R53, R34, P0 ;  /* 0x00000035333c7225 */ /* 0x000fe200000e0422 */
[----:B------:R-:W-:-:S03]  /*2570*/  IADD3 R15, P0, PT, R31, R58, RZ ;  /* 0x0000003a1f0f7210 */ /* 0x000fc60007f1e0ff */
[----:B------:R-:W-:-:S04]  /*2580*/  IMAD.WIDE.U32 R34, R49, R54, RZ ;  /* 0x0000003631227225 */ /* 0x000fc800078e00ff */
[----:B------:R-:W-:Y:S01]  /*2590*/  IMAD.X R18, R56, 0x1, R70, P0 ;  /* 0x0000000138127824 */ /* 0x000fe200000e0646 */
[----:B------:R-:W-:Y:S01]  /*25a0*/  IADD3 R59, P0, PT, R15, R64, RZ ;  /* 0x000000400f3b7210 */ /* 0x000fe20007f1e0ff */
[----:B------:R-:W-:-:S04]  /*25b0*/  IMAD.MOV.U32 R64, RZ, RZ, R33 ;  /* 0x000000ffff407224 */ /* 0x000fc800078e0021 */
[C---:B------:R-:W-:Y:S01]  /*25c0*/  IMAD.X R71, R18.reuse, 0x1, R71, P0 ;  /* 0x0000000112477824 */ /* 0x040fe200000e0647 */
[----:B------:R-:W-:Y:S01]  /*25d0*/  ISETP.GE.U32.AND P0, PT, R15, R58, PT ;  /* 0x0000003a0f00720c */ /* 0x000fe20003f06070 */
[----:B------:R-:W-:Y:S01]  /*25e0*/  IMAD.WIDE.U32.X R64, R49, R53, R64, P3 ;  /* 0x0000003531407225 */ /* 0x000fe200018e0440 */
[----:B------:R-:W-:Y:S02]  /*25f0*/  ISETP.GE.U32.AND P3, PT, R31, R30, PT ;  /* 0x0000001e1f00720c */ /* 0x000fe40003f66070 */
[----:B------:R-:W-:Y:S02]  /*2600*/  ISETP.GE.U32.AND.EX P0, PT, R18, R56, PT, P0 ;  /* 0x000000381200720c */ /* 0x000fe40003f06100 */
[----:B------:R-:W-:Y:S02]  /*2610*/  ISETP.GE.U32.AND.EX P3, PT, R70, R17, PT, P3 ;  /* 0x000000114600720c */ /* 0x000fe40003f66130 */
[----:B------:R-:W-:Y:S02]  /*2620*/  SEL R13, RZ, 0x1, P0 ;  /* 0x00000001ff0d7807 */ /* 0x000fe40000000000 */
[----:B------:R-:W-:-:S04]  /*2630*/  ISETP.GE.U32.AND P0, PT, R59, R15, PT ;  /* 0x0000000f3b00720c */ /* 0x000fc80003f06070 */
[----:B------:R-:W-:-:S04]  /*2640*/  ISETP.GE.U32.AND.EX P0, PT, R71, R18, PT, P0 ;  /* 0x000000124700720c */ /* 0x000fc80003f06100 */
[----:B------:R-:W-:-:S04]  /*2650*/  SEL R75, RZ, 0x1, P0 ;  /* 0x00000001ff4b7807 */ /* 0x000fc80000000000 */
[----:B------:R-:W-:-:S04]  /*2660*/  IADD3 R75, P0, P5, R75, R60, R13 ;  /* 0x0000003c4b4b7210 */ /* 0x000fc80007d1e00d */
[----:B------:R-:W-:Y:S01]  /*2670*/  IADD3.X R77, PT, PT, RZ, R61, RZ, P0, P5 ;  /* 0x0000003dff4d7210 */ /* 0x000fe200007ea4ff */
[C---:B------:R-:W-:Y:S01]  /*2680*/  IMAD.WIDE.U32 R60, P5, R48.reuse, R55, R34 ;  /* 0x00000037303c7225 */ /* 0x040fe200078a0022 */
[----:B------:R-:W-:Y:S02]  /*2690*/  IADD3 R13, P0, PT, R73, R16, RZ ;  /* 0x00000010490d7210 */ /* 0x000fe40007f1e0ff */
[----:B------:R-:W-:Y:S01]  /*26a0*/  SEL R73, RZ, 0x1, P3 ;  /* 0x00000001ff497807 */ /* 0x000fe20001800000 */
[----:B------:R-:W-:-:S04]  /*26b0*/  IMAD.WIDE.U32 R34, R48, R54, RZ ;  /* 0x0000003630227225 */ /* 0x000fc800078e00ff */
[----:B------:R-:W-:Y:S01]  /*26c0*/  IMAD.X R15, R79, 0x1, R32, P0 ;  /* 0x000000014f0f7824 */ /* 0x000fe200000e0620 */
[----:B------:R-:W-:Y:S01]  /*26d0*/  ISETP.GE.U32.AND P0, PT, R13, R16, PT ;  /* 0x000000100d00720c */ /* 0x000fe20003f06070 */
[----:B------:R-:W-:Y:S01]  /*26e0*/  IMAD.X R63, RZ, RZ, RZ, P5 ;  /* 0x000000ffff3f7224 */ /* 0x000fe200028e06ff */
[----:B------:R-:W-:Y:S01]  /*26f0*/  IADD3 RZ, P5, PT, R35, R60, RZ ;  /* 0x0000003c23ff7210 */ /* 0x000fe20007fbe0ff */
[----:B------:R-:W-:Y:S01]  /*2700*/  IMAD.WIDE.U32 R34, R55, R50, RZ ;  /* 0x0000003237227225 */ /* 0x000fe200078e00ff */
[----:B------:R-:W-:-:S03]  /*2710*/  ISETP.GE.U32.AND.EX P0, PT, R15, R32, PT, P0 ;  /* 0x000000200f00720c */ /* 0x000fc60003f06100 */
[----:B------:R-:W-:Y:S01]  /*2720*/  IMAD.MOV.U32 R62, RZ, RZ, R61 ;  /* 0x000000ffff3e7224 */ /* 0x000fe200078e003d */
[----:B------:R-:W-:Y:S01]  /*2730*/  SEL R31, RZ, 0x1, P0 ;  /* 0x00000001ff1f7807 */ /* 0x000fe20000000000 */
[----:B------:R-:W-:Y:S01]  /*2740*/  IMAD.WIDE.U32 R32, R54, R50, RZ ;  /* 0x0000003236207225 */ /* 0x000fe200078e00ff */
[----:B------:R-:W-:-:S03]  /*2750*/  IADD3 R59, P0, PT, R59, R58, RZ ;  /* 0x0000003a3b3b7210 */ /* 0x000fc60007f1e0ff */
[----:B------:R-:W-:-:S04]  /*2760*/  IMAD.WIDE.U32.X R60, R49, R55, R62, P5 ;  /* 0x00000037313c7225 */ /* 0x000fc800028e043e */
[----:B------:R-:W-:Y:S01]  /*2770*/  IMAD.X R71, R71, 0x1, R56, P0 ;  /* 0x0000000147477824 */ /* 0x000fe200000e0638 */
[----:B------:R-:W-:Y:S01]  /*2780*/  IADD3 R31, P0, P3, R59, R64, R31 ;  /* 0x000000403b1f7210 */ /* 0x000fe20007b1e01f */
[----:B------:R-:W-:-:S03]  /*2790*/  IMAD.WIDE.U32 R34, P5, R51, R54, R34 ;  /* 0x0000003633227225 */ /* 0x000fc600078a0022 */
[----:B------:R-:W-:Y:S01]  /*27a0*/  IADD3.X R16, PT, PT, R71, R65, RZ, P0, P3 ;  /* 0x0000004147107210 */ /* 0x000fe200007e64ff */
[----:B------:R-:W-:Y:S01]  /*27b0*/  IMAD.X R63, RZ, RZ, RZ, P4 ;  /* 0x000000ffff3f7224 */ /* 0x000fe200020e06ff */
[----:B------:R-:W-:Y:S01]  /*27c0*/  IADD3 R33, P4, PT, R33, R34, RZ ;  /* 0x0000002221217210 */ /* 0x000fe20007f9e0ff */
[----:B------:R-:W-:Y:S01]  /*27d0*/  IMAD.MOV.U32 R62, RZ, RZ, R57 ;  /* 0x000000ffff3e7224 */ /* 0x000fe200078e0039 */
[----:B------:R-:W-:-:S04]  /*27e0*/  IADD3 R34, P0, P3, R32, R60, R73 ;  /* 0x0000003c20227210 */ /* 0x000fc80007b1e049 */
[----:B------:R-:W-:Y:S01]  /*27f0*/  IADD3.X R64, PT, PT, R33, R61, RZ, P0, P3 ;  /* 0x0000003d21407210 */ /* 0x000fe200007e64ff */
[----:B------:R-:W-:Y:S01]  /*2800*/  IMAD.WIDE.U32.X R60, R51, R53, R62, P6 ;  /* 0x00000035333c7225 */ /* 0x000fe200030e043e */
[----:B------:R-:W-:Y:S02]  /*2810*/  ISETP.GE.U32.AND P3, PT, R59, R58, PT ;  /* 0x0000003a3b00720c */ /* 0x000fe40003f66070 */
[----:B------:R-:W-:Y:S01]  /*2820*/  ISETP.GE.U32.AND P0, PT, R31, R59, PT ;  /* 0x0000003b1f00720c */ /* 0x000fe20003f06070 */
[----:B------:R-:W-:Y:S01]  /*2830*/  IMAD.WIDE.U32 R58, R51, R54, RZ ;  /* 0x00000036333a7225 */ /* 0x000fe200078e00ff */
[----:B------:R-:W-:Y:S02]  /*2840*/  ISETP.GE.U32.AND.EX P3, PT, R71, R56, PT, P3 ;  /* 0x000000384700720c */ /* 0x000fe40003f66130 */
[----:B------:R-:W-:Y:S01]  /*2850*/  ISETP.GE.U32.AND.EX P0, PT, R16, R71, PT, P0 ;  /* 0x000000471000720c */ /* 0x000fe20003f06100 */
[----:B------:R-:W-:Y:S01]  /*2860*/  IMAD.WIDE.U32 R56, R50, R54, RZ ;  /* 0x0000003632387225 */ /* 0x000fe200078e00ff */
[----:B------:R-:W-:-:S02]  /*2870*/  SEL R18, RZ, 0x1, P3 ;  /* 0x00000001ff127807 */ /* 0x000fc40001800000 */
[----:B------:R-:W-:Y:S01]  /*2880*/  IADD3 R75, P3, PT, R34, R75, RZ ;  /* 0x0000004b224b7210 */ /* 0x000fe20007f7e0ff */
[----:B------:R-:W-:Y:S01]  /*2890*/  IMAD.WIDE.U32 R58, P6, R50, R55, R58 ;  /* 0x00000037323a7225 */ /* 0x000fe200078c003a */
[----:B------:R-:W-:-:S03]  /*28a0*/  SEL R73, RZ, 0x1, P0 ;  /* 0x00000001ff497807 */ /* 0x000fc60000000000 */
[----:B------:R-:W-:Y:S01]  /*28b0*/  IMAD.X R77, R64, 0x1, R77, P3 ;  /* 0x00000001404d7824 */ /* 0x000fe200018e064d */
[----:B------:R-:W-:Y:S01]  /*28c0*/  IADD3 RZ, P0, PT, R57, R58, RZ ;  /* 0x0000003a39ff7210 */ /* 0x000fe20007f1e0ff */
[----:B------:R-:W-:Y:S01]  /*28d0*/  IMAD.X R57, RZ, RZ, RZ, P6 ;  /* 0x000000ffff397224 */ /* 0x000fe200030e06ff */
[----:B------:R-:W-:Y:S01]  /*28e0*/  ISETP.GE.U32.AND P6, PT, R34, R32, PT ;  /* 0x000000202200720c */ /* 0x000fe20003fc6070 */
[----:B------:R-:W-:Y:S01]  /*28f0*/  IMAD.MOV.U32 R56, RZ, RZ, R59 ;  /* 0x000000ffff387224 */ /* 0x000fe200078e003b */
[----:B------:R-:W-:Y:S01]  /*2900*/  ISETP.GE.U32.AND P3, PT, R75, R34, PT ;  /* 0x000000224b00720c */ /* 0x000fe20003f66070 */
[----:B------:R-:W-:Y:S01]  /*2910*/  IMAD.WIDE.U32 R58, R53, R52, RZ ;  /* 0x00000034353a7225 */ /* 0x000fe200078e00ff */
[----:B------:R-:W-:Y:S02]  /*2920*/  ISETP.GE.U32.AND.EX P6, PT, R64, R33, PT, P6 ;  /* 0x000000214000720c */ /* 0x000fe40003fc6160 */
[----:B------:R-:W-:Y:S01]  /*2930*/  ISETP.GE.U32.AND.EX P3, PT, R77, R64, PT, P3 ;  /* 0x000000404d00720c */ /* 0x000fe20003f66130 */
[----:B------:R-:W-:Y:S01]  /*2940*/  IMAD.WIDE.U32.X R56, R51, R55, R56, P0 ;  /* 0x0000003733387225 */ /* 0x000fe200000e0438 */
[----:B------:R-:W-:-:S02]  /*2950*/  SEL R34, RZ, 0x1, P6 ;  /* 0x00000001ff227807 */ /* 0x000fc40003000000 */
[----:B------:R-:W-:Y:S01]  /*2960*/  IADD3 R73, P0, P6, R73, R60, R18 ;  /* 0x0000003c49497210 */ /* 0x000fe20007e1e012 */
[-C--:B------:R-:W-:Y:S01]  /*2970*/  IMAD.WIDE.U32 R64, R53, R54.reuse, RZ ;  /* 0x0000003635407225 */ /* 0x080fe200078e00ff */
[----:B------:R-:W-:Y:S02]  /*2980*/  SEL R63, RZ, 0x1, P3 ;  /* 0x00000001ff3f7807 */ /* 0x000fe40001800000 */
[----:B------:R-:W-:Y:S01]  /*2990*/  IADD3.X R62, PT, PT, RZ, R61, RZ, P0, P6 ;  /* 0x0000003dff3e7210 */ /* 0x000fe200007ec4ff */
[----:B------:R-:W-:Y:S01]  /*29a0*/  IMAD.WIDE.U32 R70, R52, R54, RZ ;  /* 0x0000003634467225 */ /* 0x000fe200078e00ff */
[----:B------:R-:W-:-:S03]  /*29b0*/  IADD3 R63, P0, P3, R63, R56, R34 ;  /* 0x000000383f3f7210 */ /* 0x000fc60007b1e022 */
[----:B------:R-:W-:Y:S01]  /*29c0*/  IMAD.WIDE.U32 R60, R52, R52, RZ ;  /* 0x00000034343c7225 */ /* 0x000fe200078e00ff */
[----:B------:R-:W-:-:S03]  /*29d0*/  IADD3.X R18, PT, PT, RZ, R57, RZ, P0, P3 ;  /* 0x00000039ff127210 */ /* 0x000fc600007e64ff */
[----:B------:R-:W-:-:S04]  /*29e0*/  IMAD.WIDE.U32 R56, P0, R52, R53, R58 ;  /* 0x0000003534387225 */ /* 0x000fc8000780003a */
[----:B------:R-:W-:Y:S01]  /*29f0*/  IMAD.X R59, RZ, RZ, RZ, P0 ;  /* 0x000000ffff3b7224 */ /* 0x000fe200000e06ff */
[----:B------:R-:W-:Y:S01]  /*2a00*/  IADD3 R31, P0, PT, R31, R30, RZ ;  /* 0x0000001e1f1f7210 */ /* 0x000fe20007f1e0ff */
[----:B------:R-:W-:-:S04]  /*2a10*/  IMAD.WIDE.U32 R64, P3, R52, R55, R64 ;  /* 0x0000003734407225 */ /* 0x000fc80007860040 */
[----:B------:R-:W-:Y:S01]  /*2a20*/  IMAD.MOV.U32 R58, RZ, RZ, R57 ;  /* 0x000000ffff3a7224 */ /* 0x000fe200078e0039 */
[----:B------:R-:W-:Y:S01]  /*2a30*/  IADD3 RZ, P6, PT, R71, R64, RZ ;  /* 0x0000004047ff7210 */ /* 0x000fe20007fde0ff */
[----:B------:R-:W-:Y:S01]  /*2a40*/  IMAD.X R16, R16, 0x1, R17, P0 ;  /* 0x0000000110107824 */ /* 0x000fe200000e0611 */
[----:B------:R-:W-:Y:S01]  /*2a50*/  ISETP.GE.U32.AND P0, PT, R31, R30, PT ;  /* 0x0000001e1f00720c */ /* 0x000fe20003f06070 */
[----:B------:R-:W-:Y:S01]  /*2a60*/  IMAD.X R71, RZ, RZ, RZ, P1 ;  /* 0x000000ffff477224 */ /* 0x000fe200008e06ff */
[----:B------:R-:W-:Y:S01]  /*2a70*/  IADD3 R64, P1, PT, R61, R56, RZ ;  /* 0x000000383d407210 */ /* 0x000fe20007f3e0ff */
[----:B------:R-:W-:Y:S01]  /*2a80*/  IMAD.X R57, RZ, RZ, RZ, P5 ;  /* 0x000000ffff397224 */ /* 0x000fe200028e06ff */
[----:B------:R-:W-:Y:S01]  /*2a90*/  IADD3 R30, P5, PT, R75, R60, RZ ;  /* 0x0000003c4b1e7210 */ /* 0x000fe20007fbe0ff */
[----:B------:R-:W-:Y:S01]  /*2aa0*/  IMAD.MOV.U32 R70, RZ, RZ, R19 ;  /* 0x000000ffff467224 */ /* 0x000fe200078e0013 */
[----:B------:R-:W-:Y:S01]  /*2ab0*/  ISETP.GE.U32.AND.EX P0, PT, R16, R17, PT, P0 ;  /* 0x000000111000720c */ /* 0x000fe20003f06100 */
[----:B------:R-:W-:-:S02]  /*2ac0*/  IMAD.X R61, RZ, RZ, RZ, P3 ;  /* 0x000000ffff3d7224 */ /* 0x000fc400018e06ff */
[----:B------:R-:W-:Y:S01]  /*2ad0*/  IMAD.X R75, R64, 0x1, R77, P5 ;  /* 0x00000001404b7824 */ /* 0x000fe200028e064d */
[C---:B------:R-:W-:Y:S01]  /*2ae0*/  IADD3 R17, P5, PT, R30.reuse, R73, RZ ;  /* 0x000000491e117210 */ /* 0x040fe20007fbe0ff */
[----:B------:R-:W-:Y:S01]  /*2af0*/  IMAD.WIDE.U32.X R70, R49, R55, R70, P2 ;  /* 0x0000003731467225 */ /* 0x000fe200010e0446 */
[----:B------:R-:W-:Y:S02]  /*2b00*/  SEL R19, RZ, 0x1, P0 ;  /* 0x00000001ff137807 */ /* 0x000fe40000000000 */
[----:B------:R-:W-:Y:S01]  /*2b10*/  ISETP.GE.U32.AND P2, PT, R30, R60, PT ;  /* 0x0000003c1e00720c */ /* 0x000fe20003f46070 */
[----:B------:R-:W-:Y:S01]  /*2b20*/  IMAD.X R62, R75, 0x1, R62, P5 ;  /* 0x000000014b3e7824 */ /* 0x000fe200028e063e */
[C---:B------:R-:W-:Y:S01]  /*2b30*/  IADD3 R73, P5, PT, R17.reuse, R32, RZ ;  /* 0x0000002011497210 */ /* 0x040fe20007fbe0ff */
[----:B------:R-:W-:Y:S01]  /*2b40*/  IMAD.MOV.U32 R56, RZ, RZ, R35 ;  /* 0x000000ffff387224 */ /* 0x000fe200078e0023 */
[----:B------:R-:W-:Y:S01]  /*2b50*/  ISETP.GE.U32.AND P3, PT, R17, R30, PT ;  /* 0x0000001e1100720c */ /* 0x000fe20003f66070 */
[----:B------:R-:W-:Y:S01]  /*2b60*/  IMAD.WIDE.U32 R34, R55, R52, RZ ;  /* 0x0000003437227225 */ /* 0x000fe200078e00ff */
[----:B------:R-:W-:-:S02]  /*2b70*/  ISETP.GE.U32.AND.EX P2, PT, R75, R64, PT, P2 ;  /* 0x000000404b00720c */ /* 0x000fc40003f46120 */
[C---:B------:R-:W-:Y:S01]  /*2b80*/  ISETP.GE.U32.AND.EX P3, PT, R62.reuse, R75, PT, P3 ;  /* 0x0000004b3e00720c */ /* 0x040fe20003f66130 */
[----:B------:R-:W-:Y:S01]  /*2b90*/  IMAD.X R30, R62, 0x1, R33, P5 ;  /* 0x000000013e1e7824 */ /* 0x000fe200028e0621 */
[----:B------:R-:W-:Y:S01]  /*2ba0*/  IADD3 R19, P0, P5, R73, R70, R19 ;  /* 0x0000004649137210 */ /* 0x000fe20007d1e013 */
[----:B------:R-:W-:Y:S01]  /*2bb0*/  IMAD.MOV.U32 R60, RZ, RZ, R65 ;  /* 0x000000ffff3c7224 */ /* 0x000fe200078e0041 */
[----:B------:R-:W-:Y:S01]  /*2bc0*/  SEL R81, RZ, 0x1, P3 ;  /* 0x00000001ff517807 */ /* 0x000fe20001800000 */
[----:B------:R-:W-:Y:S01]  /*2bd0*/  IMAD.WIDE.U32.X R64, R53, R53, R58, P1 ;  /* 0x0000003535407225 */ /* 0x000fe200008e043a */
[----:B------:R-:W-:Y:S02]  /*2be0*/  IADD3.X R17, PT, PT, R30, R71, RZ, P0, P5 ;  /* 0x000000471e117210 */ /* 0x000fe400007ea4ff */
[----:B------:R-:W-:Y:S01]  /*2bf0*/  ISETP.GE.U32.AND P0, PT, R73, R32, PT ;  /* 0x000000204900720c */ /* 0x000fe20003f06070 */
[----:B------:R-:W-:Y:S01]  /*2c00*/  IMAD.WIDE.U32 R70, P5, R53, R54, R34 ;  /* 0x0000003635467225 */ /* 0x000fe200078a0022 */
[----:B------:R-:W-:-:S02]  /*2c10*/  ISETP.GE.U32.AND P1, PT, R19, R73, PT ;  /* 0x000000491300720c */ /* 0x000fc40003f26070 */
[----:B------:R-:W-:Y:S01]  /*2c20*/  SEL R32, RZ, 0x1, P2 ;  /* 0x00000001ff207807 */ /* 0x000fe20001000000 */
[----:B------:R-:W-:Y:S01]  /*2c30*/  IMAD.WIDE.U32 R34, R54, R52, RZ ;  /* 0x0000003436227225 */ /* 0x000fe200078e00ff */
[----:B------:R-:W-:Y:S02]  /*2c40*/  ISETP.GE.U32.AND.EX P0, PT, R30, R33, PT, P0 ;  /* 0x000000211e00720c */ /* 0x000fe40003f06100 */
[----:B------:R-:W-:Y:S01]  /*2c50*/  ISETP.GE.U32.AND.EX P1, PT, R17, R30, PT, P1 ;  /* 0x0000001e1100720c */ /* 0x000fe20003f26110 */
[----:B------:R-:W-:Y:S01]  /*2c60*/  IMAD.WIDE.U32 R72, R55, R54, RZ ;  /* 0x0000003637487225 */ /* 0x000fe200078e00ff */
[----:B------:R-:W-:Y:S02]  /*2c70*/  IADD3 R79, P2, PT, R35, R70, RZ ;  /* 0x00000046234f7210 */ /* 0x000fe40007f5e0ff */
[----:B------:R-:W-:Y:S01]  /*2c80*/  SEL R30, RZ, 0x1, P0 ;  /* 0x00000001ff1e7807 */ /* 0x000fe20000000000 */
[----:B------:R-:W-:Y:S01]  /*2c90*/  IMAD.X R59, RZ, RZ, RZ, P5 ;  /* 0x000000ffff3b7224 */ /* 0x000fe200028e06ff */
[----:B------:R-:W-:Y:S01]  /*2ca0*/  IADD3 R81, P3, P5, R81, R64, R32 ;  /* 0x0000004051517210 */ /* 0x000fe20007d7e020 */
[----:B------:R-:W-:Y:S01]  /*2cb0*/  IMAD.MOV.U32 R58, RZ, RZ, R71 ;  /* 0x000000ffff3a7224 */ /* 0x000fe200078e0047 */
[----:B------:R-:W-:Y:S01]  /*2cc0*/  SEL R35, RZ, 0x1, P1 ;  /* 0x00000001ff237807 */ /* 0x000fe20000800000 */
[----:B------:R-:W-:Y:S01]  /*2cd0*/  IMAD.WIDE.U32.X R70, R51, R55, R56, P4 ;  /* 0x0000003733467225 */ /* 0x000fe200020e0438 */
[----:B------:R-:W-:-:S03]  /*2ce0*/  IADD3.X R78, PT, PT, RZ, R65, RZ, P3, P5 ;  /* 0x00000041ff4e7210 */ /* 0x000fc60001fea4ff */
[----:B------:R-:W-:Y:S01]  /*2cf0*/  IMAD.WIDE.U32 R72, P4, R54, R55, R72 ;  /* 0x0000003736487225 */ /* 0x000fe20007880048 */
[----:B------:R-:W-:-:S03]  /*2d00*/  IADD3 R30, P1, P3, R35, R70, R30 ;  /* 0x00000046231e7210 */ /* 0x000fc60007b3e01e */
[----:B------:R-:W-:-:S04]  /*2d10*/  IMAD.WIDE.U32 R32, R54, R54, RZ ;  /* 0x0000003636207225 */ /* 0x000fc800078e00ff */
[----:B------:R-:W-:Y:S01]  /*2d20*/  IMAD.X R57, RZ, RZ, RZ, P4 ;  /* 0x000000ffff397224 */ /* 0x000fe200020e06ff */
[----:B------:R-:W-:Y:S01]  /*2d30*/  IADD3 R70, P4, PT, R33, R72, RZ ;  /* 0x0000004821467210 */ /* 0x000fe20007f9e0ff */
[----:B------:R-:W-:Y:S01]  /*2d40*/  IMAD.WIDE.U32 R76, R17, 0x3d1, RZ ;  /* 0x000003d1114c7825 */ /* 0x000fe200078e00ff */
[-C--:B------:R-:W-:Y:S02]  /*2d50*/  IADD3 R72, P0, PT, R63, R34.reuse, RZ ;  /* 0x000000223f487210 */ /* 0x080fe40007f1e0ff */
[----:B------:R-:W-:Y:S01]  /*2d60*/  IADD3.X R33, PT, PT, RZ, R71, RZ, P1, P3 ;  /* 0x00000047ff217210 */ /* 0x000fe20000fe64ff */
[----:B------:R-:W-:Y:S01]  /*2d70*/  IMAD.WIDE.U32.X R62, R53, R55, R60, P6 ;  /* 0x00000037353e7225 */ /* 0x000fe200030e043c */
[C---:B------:R-:W-:Y:S02]  /*2d80*/  IADD3 R35, P1, PT, R72.reuse, R81, RZ ;  /* 0x0000005148237210 */ /* 0x040fe40007f3e0ff */
[----:B------:R-:W-:Y:S01]  /*2d90*/  ISETP.GE.U32.AND P6, PT, R72, R34, PT ;  /* 0x000000224800720c */ /* 0x000fe20003fc6070 */
[----:B------:R-:W-:Y:S01]  /*2da0*/  IMAD.X R71, R79, 0x1, R18, P0 ;  /* 0x000000014f477824 */ /* 0x000fe200000e0612 */
[----:B------:R-:W-:Y:S01]  /*2db0*/  ISETP.GE.U32.AND P0, PT, R35, R72, PT ;  /* 0x000000482300720c */ /* 0x000fe20003f06070 */
[----:B------:R-:W-:-:S04]  /*2dc0*/  IMAD.WIDE.U32 R74, R19, 0x3d1, RZ ;  /* 0x000003d1134a7825 */ /* 0x000fc800078e00ff */
[----:B------:R-:W-:-:S04]  /*2dd0*/  IMAD.WIDE.U32 R64, P5, RZ, R19, R76 ;  /* 0x00000013ff407225 */ /* 0x000fc800078a004c */
[C---:B------:R-:W-:Y:S01]  /*2de0*/  IMAD.X R60, R71.reuse, 0x1, R78, P1 ;  /* 0x00000001473c7824 */ /* 0x040fe200008e064e */
[----:B------:R-:W-:Y:S01]  /*2df0*/  ISETP.GE.U32.AND.EX P1, PT, R71, R79, PT, P6 ;  /* 0x0000004f4700720c */ /* 0x000fe20003f26160 */
[----:B------:R-:W-:Y:S01]  /*2e00*/  IMAD.MOV.U32 R18, RZ, RZ, RZ ;  /* 0x000000ffff127224 */ /* 0x000fe200078e00ff */
[----:B------:R-:W-:Y:S01]  /*2e10*/  IADD3 R61, P6, PT, R35, R34, RZ ;  /* 0x00000022233d7210 */ /* 0x000fe20007fde0ff */
[----:B------:R-:W-:Y:S01]  /*2e20*/  IMAD.MOV.U32 R56, RZ, RZ, R73 ;  /* 0x000000ffff387224 */ /* 0x000fe200078e0049 */
[----:B------:R-:W-:Y:S01]  /*2e30*/  IADD3 RZ, P3, PT, R75, R64, RZ ;  /* 0x000000404bff7210 */ /* 0x000fe20007f7e0ff */
[----:B------:R-:W-:Y:S01]  /*2e40*/  IMAD.WIDE.U32 R74, R19, 0x3d1, R18 ;  /* 0x000003d1134a7825 */ /* 0x000fe200078e0012 */
[C---:B------:R-:W-:Y:S02]  /*2e50*/  ISETP.GE.U32.AND.EX P0, PT, R60.reuse, R71, PT, P0 ;  /* 0x000000473c00720c */ /* 0x040fe40003f06100 */
[----:B------:R-:W-:Y:S01]  /*2e60*/  SEL R71, RZ, 0x1, P1 ;  /* 0x00000001ff477807 */ /* 0x000fe20000800000 */
[----:B------:R-:W-:Y:S01]  /*2e70*/  IMAD.X R18, R60, 0x1, R79, P6 ;  /* 0x000000013c127824 */ /* 0x000fe200030e064f */
[C---:B------:R-:W-:Y:S01]  /*2e80*/  IADD3 R60, P6, PT, R61.reuse, R30, RZ ;  /* 0x0000001e3d3c7210 */ /* 0x040fe20007fde0ff */
[----:B------:R-:W-:Y:S01]  /*2e90*/  IMAD.X R73, RZ, RZ, RZ, P5 ;  /* 0x000000ffff497224 */ /* 0x000fe200028e06ff */
[----:B------:R-:W-:Y:S01]  /*2ea0*/  ISETP.GE.U32.AND P1, PT, R74, RZ, PT ;  /* 0x000000ff4a00720c */ /* 0x000fe20003f26070 */
[----:B------:R-:W-:Y:S01]  /*2eb0*/  IMAD.IADD R35, R64, 0x1, R75 ;  /* 0x0000000140237824 */ /* 0x000fe200078e024b */
[----:B------:R-:W-:Y:S01]  /*2ec0*/  ISETP.GE.U32.AND P5, PT, R60, R61, PT ;  /* 0x0000003d3c00720c */ /* 0x000fe20003fa6070 */
[C---:B------:R-:W-:Y:S01]  /*2ed0*/  IMAD.X R33, R18.reuse, 0x1, R33, P6 ;  /* 0x0000000112217824 */ /* 0x040fe200030e0621 */
[----:B------:R-:W-:Y:S01]  /*2ee0*/  ISETP.GE.U32.AND P6, PT, R61, R34, PT ;  /* 0x000000223d00720c */ /* 0x000fe20003fc6070 */
[----:B------:R-:W-:Y:S01]  /*2ef0*/  IMAD.MOV.U32 R34, RZ, RZ, R74 ;  /* 0x000000ffff227224 */ /* 0x000fe200078e004a */
[----:B------:R-:W-:Y:S01]  /*2f00*/  SEL R61, RZ, 0x1, P0 ;  /* 0x00000001ff3d7807 */ /* 0x000fe20000000000 */
[----:B------:R-:W-:Y:S01]  /*2f10*/  IMAD.WIDE.U32.X R58, R53, R55, R58, P2 ;  /* 0x00000037353a7225 */ /* 0x000fe200010e043a */
[----:B------:R-:W-:-:S02]  /*2f20*/  ISETP.GE.U32.AND.EX P6, PT, R18, R79, PT, P6 ;  /* 0x0000004f1200720c */ /* 0x000fc40003fc6160 */
[----:B------:R-:W-:Y:S01]  /*2f30*/  ISETP.GE.U32.AND.EX P5, PT, R33, R18, PT, P5 ;  /* 0x000000122100720c */ /* 0x000fe20003fa6150 */
[----:B------:R-:W-:Y:S01]  /*2f40*/  IMAD.MOV.U32 R72, RZ, RZ, R65 ;  /* 0x000000ffff487224 */ /* 0x000fe200078e0041 */
[----:B------:R-:W-:Y:S01]  /*2f50*/  ISETP.GE.U32.AND.EX P1, PT, R35, R19, PT, P1 ;  /* 0x000000132300720c */ /* 0x000fe20003f26110 */
[----:B------:R-:W-:Y:S01]  /*2f60*/  IMAD.WIDE.U32 R18, R48, R48, R34 ;  /* 0x0000003030127225 */ /* 0x000fe200078e0022 */
[----:B------:R-:W-:Y:S02]  /*2f70*/  IADD3 R61, P0, P2, R61, R62, R71 ;  /* 0x0000003e3d3d7210 */ /* 0x000fe40007a1e047 */
[----:B------:R-:W-:Y:S01]  /*2f80*/  SEL R34, RZ, 0x1, P6 ;  /* 0x00000001ff227807 */ /* 0x000fe20003000000 */
[----:B------:R-:W-:Y:S01]  /*2f90*/  IMAD.IADD R30, R4, 0x1, R19 ;  /* 0x00000001041e7824 */ /* 0x000fe200078e0213 */
[----:B------:R-:W-:Y:S01]  /*2fa0*/  SEL R71, RZ, 0x1, P5 ;  /* 0x00000001ff477807 */ /* 0x000fe20002800000 */
[----:B------:R-:W-:Y:S01]  /*2fb0*/  IMAD.WIDE.U32 R64, R60, 0x3d1, RZ ;  /* 0x000003d13c407825 */ /* 0x000fe200078e00ff */
[----:B------:R-:W-:-:S02]  /*2fc0*/  IADD3.X R75, PT, PT, RZ, R63, RZ, P0, P2 ;  /* 0x0000003fff4b7210 */ /* 0x000fc400007e44ff */
[----:B------:R-:W-:Y:S01]  /*2fd0*/  IADD3 R71, P0, P6, R71, R58, R34 ;  /* 0x0000003a47477210 */ /* 0x000fe20007e1e022 */
[----:B------:R-:W-:Y:S01]  /*2fe0*/  IMAD.WIDE.U32.X R62, RZ, R17, R72, P3 ;  /* 0x00000011ff3e7225 */ /* 0x000fe200018e0448 */
[----:B------:R-:W-:Y:S02]  /*2ff0*/  IADD3 R4, P2, PT, R61, R32, RZ ;  /* 0x000000203d047210 */ /* 0x000fe40007f5e0ff */
[----:B------:R-:W-:Y:S01]  /*3000*/  IADD3.X R58, PT, PT, RZ, R59, RZ, P0, P6 ;  /* 0x0000003bff3a7210 */ /* 0x000fe200007ec4ff */
[----:B------:R-:W-:Y:S01]  /*3010*/  IMAD.WIDE.U32 R72, R33, 0x3d1, RZ ;  /* 0x000003d121487825 */ /* 0x000fe200078e00ff */
[----:B------:R-:W-:Y:S02]  /*3020*/  IADD3 R71, P0, PT, R4, R71, RZ ;  /* 0x0000004704477210 */ /* 0x000fe40007f1e0ff */
[----:B------:R-:W-:Y:S01]  /*3030*/  IADD3 R19, P6, PT, R62, R64, RZ ;  /* 0x000000403e137210 */ /* 0x000fe20007fde0ff */
[----:B------:R-:W-:Y:S01]  /*3040*/  IMAD.X R61, R70, 0x1, R75, P2 ;  /* 0x00000001463d7824 */ /* 0x000fe200010e064b */
[----:B------:R-:W-:Y:S01]  /*3050*/  ISETP.GE.U32.AND P3, PT, R71, R4, PT ;  /* 0x000000044700720c */ /* 0x000fe20003f66070 */
[----:B------:R-:W-:Y:S01]  /*3060*/  IMAD.WIDE.U32.X R56, R55, R55, R56, P4 ;  /* 0x0000003737387225 */ /* 0x000fe200020e0438 */
[----:B------:R-:W-:-:S02]  /*3070*/  ISETP.GE.U32.AND P4, PT, R4, R32, PT ;  /* 0x000000200400720c */ /* 0x000fc40003f86070 */
[----:B------:R-:W-:Y:S01]  /*3080*/  ISETP.GE.U32.AND P5, PT, R18, R74, PT ;  /* 0x0000004a1200720c */ /* 0x000fe20003fa6070 */
[----:B------:R-:W-:Y:S01]  /*3090*/  IMAD.WIDE.U32 R72, P2, RZ, R60, R72 ;  /* 0x0000003cff487225 */ /* 0x000fe20007840048 */
[C---:B------:R-:W-:Y:S02]  /*30a0*/  ISETP.GE.U32.AND.EX P4, PT, R61.reuse, R70, PT, P4 ;  /* 0x000000463d00720c */ /* 0x040fe40003f86140 */
[----:B------:R-:W-:Y:S01]  /*30b0*/  ISETP.GE.U32.AND.EX P5, PT, R30, R35, PT, P5 ;  /* 0x000000231e00720c */ /* 0x000fe20003fa6150 */
[----:B------:R-:W-:Y:S01]  /*30c0*/  IMAD.X R4, R61, 0x1, R58, P0 ;  /* 0x000000013d047824 */ /* 0x000fe200000e063a */
[----:B------:R-:W-:Y:S01]  /*30d0*/  ISETP.GE.U32.AND P0, PT, R19, R64, PT ;  /* 0x000000401300720c */ /* 0x000fe20003f06070 */
[----:B------:R-:W-:Y:S01]  /*30e0*/  IMAD.X R59, RZ, RZ, RZ, P2 ;  /* 0x000000ffff3b7224 */ /* 0x000fe200010e06ff */
[----:B------:R-:W-:Y:S01]  /*30f0*/  IADD3 R62, P2, PT, R65, R72, RZ ;  /* 0x00000048413e7210 */ /* 0x000fe20007f5e0ff */
[----:B------:R-:W-:Y:S01]  /*3100*/  IMAD.MOV.U32 R58, RZ, RZ, R73 ;  /* 0x000000ffff3a7224 */ /* 0x000fe200078e0049 */
[----:B------:R-:W-:-:S02]  /*3110*/  ISETP.GE.U32.AND.EX P3, PT, R4, R61, PT, P3 ;  /* 0x0000003d0400720c */ /* 0x000fc40003f66130 */
[----:B------:R-:W-:Y:S01]  /*3120*/  SEL R64, RZ, 0x1, P1 ;  /* 0x00000001ff407807 */ /* 0x000fe20000800000 */
[----:B------:R-:W-:Y:S01]  /*3130*/  IMAD.X R63, R62, 0x1, R63, P6 ;  /* 0x000000013e3f7824 */ /* 0x000fe200030e063f */
[----:B------:R-:W-:Y:S01]  /*3140*/  SEL R76, RZ, 0x1, P4 ;  /* 0x00000001ff4c7807 */ /* 0x000fe20002000000 */
[----:B------:R-:W-:Y:S01]  /*3150*/  IMAD.WIDE.U32.X R34, RZ, R33, R58, P2 ;  /* 0x00000021ff227225 */ /* 0x000fe200010e043a */
[----:B------:R-:W-:Y:S02]  /*3160*/  SEL R61, RZ, 0x1, P3 ;  /* 0x00000001ff3d7807 */ /* 0x000fe40001800000 */
[----:B------:R-:W-:Y:S01]  /*3170*/  IADD3 R64, P3, P4, R19, R17, R64 ;  /* 0x0000001113407210 */ /* 0x000fe20007c7e040 */
[----:B------:R-:W-:Y:S01]  /*3180*/  IMAD.WIDE.U32 R58, R71, 0x3d1, RZ ;  /* 0x000003d1473a7825 */ /* 0x000fe200078e00ff */
[C---:B------:R-:W-:Y:S02]  /*3190*/  ISETP.GE.U32.AND.EX P0, PT, R63.reuse, R62, PT, P0 ;  /* 0x0000003e3f00720c */ /* 0x040fe40003f06100 */
[----:B------:R-:W-:Y:S01]  /*31a0*/  IADD3.X R19, PT, PT, R63, R60, RZ, P3, P4 ;  /* 0x0000003c3f137210 */ /* 0x000fe20001fe84ff */
[----:B------:R-:W-:Y:S01]  /*31b0*/  IMAD.WIDE.U32 R62, R4, 0x3d1, RZ ;  /* 0x000003d1043e7825 */ /* 0x000fe200078e00ff */
[----:B------:R-:W-:-:S02]  /*31c0*/  IADD3 R76, P4, P6, R61, R56, R76 ;  /* 0x000000383d4c7210 */ /* 0x000fc40007e9e04c */
[C---:B------:R-:W-:Y:S02]  /*31d0*/  ISETP.EQ.U32.AND P3, PT, R64.reuse, R17, PT ;  /* 0x000000114000720c */ /* 0x040fe40003f62070 */
[----:B------:R-:W-:Y:S01]  /*31e0*/  SEL R61, RZ, 0x1, P0 ;  /* 0x00000001ff3d7807 */ /* 0x000fe20000000000 */
[----:B------:R-:W-:Y:S01]  /*31f0*/  IMAD.WIDE.U32 R62, P0, RZ, R71, R62 ;  /* 0x00000047ff3e7225 */ /* 0x000fe2000780003e */
[----:B------:R-:W-:Y:S02]  /*3200*/  IADD3.X R75, PT, PT, RZ, R57, RZ, P4, P6 ;  /* 0x00000039ff4b7210 */ /* 0x000fe400027ec4ff */
[----:B------:R-:W-:Y:S02]  /*3210*/  ISETP.LT.U32.AND P2, PT, R64, R17, PT ;  /* 0x000000114000720c */ /* 0x000fe40003f41070 */
[----:B------:R-:W-:Y:S02]  /*3220*/  ISETP.EQ.AND.EX P6, PT, R19, R60, !P1, P3 ;  /* 0x0000003c1300720c */ /* 0x000fe40004fc2330 */
[----:B------:R-:W-:Y:S01]  /*3230*/  IADD3 R57, P1, P4, R58, R34, R61 ;  /* 0x000000223a397210 */ /* 0x000fe20007c3e03d */
[----:B------:R-:W-:Y:S01]  /*3240*/  IMAD.MOV.U32 R34, RZ, RZ, R63 ;  /* 0x000000ffff227224 */ /* 0x000fe200078e003f */
[----:B------:R-:W-:-:S02]  /*3250*/  IADD3 R59, P3, PT, R59, R62, RZ ;  /* 0x0000003e3b3b7210 */ /* 0x000fc40007f7e0ff */
[----:B------:R-:W-:Y:S02]  /*3260*/  SEL R32, RZ, 0x1, P5 ;  /* 0x00000001ff207807 */ /* 0x000fe40002800000 */
[----:B------:R-:W-:Y:S01]  /*3270*/  ISETP.LT.U32.OR.EX P2, PT, R19, R60, P6, P2 ;  /* 0x0000003c1300720c */ /* 0x000fe20003741520 */
[----:B------:R-:W-:Y:S01]  /*3280*/  IMAD.WIDE.U32 R60, R76, 0x3d1, RZ ;  /* 0x000003d14c3c7825 */ /* 0x000fe200078e00ff */
[----:B------:R-:W-:Y:S02]  /*3290*/  IADD3.X R72, PT, PT, R59, R35, RZ, P1, P4 ;  /* 0x000000233b487210 */ /* 0x000fe40000fe84ff */
[----:B------:R-:W-:Y:S01]  /*32a0*/  IADD3 R17, P1, P6, R32, R64, R5 ;  /* 0x0000004020117210 */ /* 0x000fe20007e3e005 */
[----:B------:R-:W-:Y:S01]  /*32b0*/  IMAD.X R35, RZ, RZ, RZ, P0 ;  /* 0x000000ffff237224 */ /* 0x000fe200000e06ff */
[----:B------:R-:W-:Y:S01]  /*32c0*/  SEL R70, RZ, 0x1, !P2 ;  /* 0x00000001ff467807 */ /* 0x000fe20005000000 */
[----:B------:R-:W-:Y:S01]  /*32d0*/  IMAD.WIDE.U32 R64, R75, 0x3d1, RZ ;  /* 0x000003d14b407825 */ /* 0x000fe200078e00ff */
[----:B------:R-:W-:-:S02]  /*32e0*/  ISETP.GE.U32.AND P4, PT, R57, R58, PT ;  /* 0x0000003a3900720c */ /* 0x000fc40003f86070 */
[----:B------:R-:W-:Y:S01]  /*32f0*/  IADD3.X R32, PT, PT, RZ, R19, R6, P1, P6 ;  /* 0x00000013ff207210 */ /* 0x000fe20000fec406 */
[----:B------:R-:W-:Y:S01]  /*3300*/  IMAD.WIDE.U32.X R62, RZ, R4, R34, P3 ;  /* 0x00000004ff3e7225 */ /* 0x000fe200018e0422 */
[----:B------:R-:W-:Y:S02]  /*3310*/  IADD3 R70, P0, P1, R57, R33, R70 ;  /* 0x0000002139467210 */ /* 0x000fe4000791e046 */
[----:B------:R-:W0:Y:S01]  /*3320*/  LDC.64 R56, c[0x3][0x8] ;  /* 0x00c00200ff387b82 */ /* 0x000e220000000a00 */
[C---:B------:R-:W-:Y:S02]  /*3330*/  ISETP.GE.U32.AND.EX P4, PT, R72.reuse, R59, PT, P4 ;  /* 0x0000003b4800720c */ /* 0x040fe40003f86140 */
[----:B------:R-:W-:Y:S02]  /*3340*/  IADD3.X R72, PT, PT, R72, R71, RZ, P0, P1 ;  /* 0x0000004748487210 */ /* 0x000fe400007e24ff */
[CC--:B------:R-:W-:Y:S02]  /*3350*/  ISETP.EQ.U32.AND P6, PT, R70.reuse, R33.reuse, PT ;  /* 0x000000214600720c */ /* 0x0c0fe40003fc2070 */
[----:B------:R-:W-:Y:S01]  /*3360*/  ISETP.LT.U32.AND P1, PT, R70, R33, PT ;  /* 0x000000214600720c */ /* 0x000fe20003f21070 */
[----:B------:R-:W1:Y:S01]  /*3370*/  LDC.64 R58, c[0x3][RZ] ;  /* 0x00c00000ff3a7b82 */ /* 0x000e620000000a00 */
[----:B------:R-:W-:Y:S01]  /*3380*/  ISETP.EQ.AND.EX P3, PT, R72, R71, P2, P6 ;  /* 0x000000474800720c */ /* 0x000fe20001762360 */
[----:B------:R-:W-:Y:S01]  /*3390*/  IMAD.WIDE.U32 R34, P6, RZ, R76, R64 ;  /* 0x0000004cff227225 */ /* 0x000fe200078c0040 */
[----:B------:R-:W-:-:S02]  /*33a0*/  ISETP.EQ.U32.AND P0, PT, R17, R5, PT ;  /* 0x000000051100720c */ /* 0x000fc40003f02070 */
[----:B------:R-:W-:Y:S02]  /*33b0*/  SEL R19, RZ, 0x1, P4 ;  /* 0x00000001ff137807 */ /* 0x000fe40002000000 */
[----:B------:R-:W-:Y:S02]  /*33c0*/  ISETP.LT.U32.OR.EX P1, PT, R72, R71, P3, P1 ;  /* 0x000000474800720c */ /* 0x000fe40001f21510 */
[----:B------:R-:W-:Y:S02]  /*33d0*/  ISETP.LT.U32.AND P2, PT, R17, R5, PT ;  /* 0x000000051100720c */ /* 0x000fe40003f41070 */
[----:B------:R-:W-:Y:S02]  /*33e0*/  ISETP.EQ.AND.EX P5, PT, R32, R6, !P5, P0 ;  /* 0x000000062000720c */ /* 0x000fe40006fa2300 */
[----:B------:R-:W-:Y:S02]  /*33f0*/  IADD3 R19, P3, P4, R60, R62, R19 ;  /* 0x0000003e3c137210 */ /* 0x000fe40007c7e013 */
[----:B------:R-:W-:-:S02]  /*3400*/  IADD3 R74, P0, PT, R61, R34, RZ ;  /* 0x000000223d4a7210 */ /* 0x000fc40007f1e0ff */
[----:B------:R-:W-:Y:S02]  /*3410*/  SEL R5, RZ, 0x1, !P1 ;  /* 0x00000001ff057807 */ /* 0x000fe40004800000 */
[----:B------:R-:W-:Y:S02]  /*3420*/  ISETP.LT.U32.OR.EX P2, PT, R32, R6, P5, P2 ;  /* 0x000000062000720c */ /* 0x000fe40002f41520 */
[----:B------:R-:W-:Y:S02]  /*3430*/  IADD3.X R73, PT, PT, R74, R63, RZ, P3, P4 ;  /* 0x0000003f4a497210 */ /* 0x000fe40001fe84ff */
[----:B------:R-:W-:Y:S01]  /*3440*/  IADD3 R5, P3, P4, R19, R4, R5 ;  /* 0x0000000413057210 */ /* 0x000fe20007c7e005 */
[----:B------:R-:W2:Y:S01]  /*3450*/  LDC.64 R62, c[0x3][0x10] ;  /* 0x00c00400ff3e7b82 */ /* 0x000ea20000000a00 */
[----:B------:R-:W-:Y:S02]  /*3460*/  SEL R6, RZ, 0x1, !P2 ;  /* 0x00000001ff067807 */ /* 0x000fe40005000000 */
[----:B------:R-:W-:-:S02]  /*3470*/  IADD3.X R71, PT, PT, R73, R76, RZ, P3, P4 ;  /* 0x0000004c49477210 */ /* 0x000fc40001fe84ff */
[----:B------:R-:W-:Y:S02]  /*3480*/  IADD3 R33, P4, P5, R6, R70, R13 ;  /* 0x0000004606217210 */ /* 0x000fe40007d9e00d */
[----:B0-----:R-:W-:Y:S02]  /*3490*/  ISETP.NE.U32.AND P3, PT, R7, R56, PT ;  /* 0x000000380700720c */ /* 0x001fe40003f65070 */
[----:B------:R-:W-:Y:S02]  /*34a0*/  P2R R64, PR, RZ, 0x40 ;  /* 0x00000040ff407803 */ /* 0x000fe40000000000 */
[----:B------:R-:W-:Y:S02]  /*34b0*/  IADD3.X R34, PT, PT, RZ, R72, R15, P4, P5 ;  /* 0x00000048ff227210 */ /* 0x000fe400027ea40f */
[----:B-1----:R-:W-:Y:S02]  /*34c0*/  ISETP.LT.U32.AND P6, PT, R11, R58, PT ;  /* 0x0000003a0b00720c */ /* 0x002fe40003fc1070 */
[----:B------:R-:W-:-:S02]  /*34d0*/  ISETP.NE.AND.EX P4, PT, R8, R57, PT, P3 ;  /* 0x000000390800720c */ /* 0x000fc40003f85330 */
[----:B------:R-:W-:Y:S02]  /*34e0*/  ISETP.GE.U32.AND P3, PT, R11, R58, PT ;  /* 0x0000003a0b00720c */ /* 0x000fe40003f66070 */
[CC--:B------:R-:W-:Y:S02]  /*34f0*/  ISETP.LT.U32.AND.EX P6, PT, R10.reuse, R59.reuse, !P4, P6 ;  /* 0x0000003b0a00720c */ /* 0x0c0fe400067c1160 */
[CC--:B------:R-:W-:Y:S02]  /*3500*/  ISETP.EQ.U32.AND P4, PT, R7.reuse, R56.reuse, PT ;  /* 0x000000380700720c */ /* 0x0c0fe40003f82070 */
[----:B------:R-:W-:Y:S02]  /*3510*/  ISETP.GE.U32.AND.EX P3, PT, R10, R59, PT, P3 ;  /* 0x0000003b0a00720c */ /* 0x000fe40003f66130 */
[----:B------:R-:W-:Y:S02]  /*3520*/  ISETP.LT.U32.AND P5, PT, R7, R56, PT ;  /* 0x000000380700720c */ /* 0x000fe40003fa1070 */
[----:B------:R-:W-:-:S02]  /*3530*/  ISETP.EQ.AND.EX P4, PT, R8, R57, !P3, P4 ;  /* 0x000000390800720c */ /* 0x000fc40005f82340 */
[CC--:B------:R-:W-:Y:S02]  /*3540*/  ISETP.LT.U32.OR.EX P6, PT, R8.reuse, R57.reuse, P6, P5 ;  /* 0x000000390800720c */ /* 0x0c0fe400037c1550 */
[----:B------:R-:W-:Y:S02]  /*3550*/  ISETP.LT.U32.OR.EX P4, PT, R8, R57, P4, P5 ;  /* 0x000000390800720c */ /* 0x000fe40002781550 */
[----:B--2---:R-:W-:-:S04]  /*3560*/  ISETP.EQ.U32.AND P5, PT, R3, R62, PT ;  /* 0x0000003e0300720c */ /* 0x004fc80003fa2070 */
[----:B------:R-:W-:Y:S02]  /*3570*/  ISETP.EQ.AND.EX P5, PT, R14, R63, P6, P5 ;  /* 0x0000003f0e00720c */ /* 0x000fe400037a2350 */
[----:B------:R-:W-:Y:S02]  /*3580*/  ISETP.NE.AND P6, PT, R64, RZ, PT ;  /* 0x000000ff4000720c */ /* 0x000fe40003fc5270 */
[----:B------:R-:W0:Y:S03]  /*3590*/  LDC.64 R64, c[0x3][0x18] ;  /* 0x00c00600ff407b82 */ /* 0x000e260000000a00 */
[----:B------:R-:W-:Y:S01]  /*35a0*/  IMAD.X R61, RZ, RZ, RZ, P6 ;  /* 0x000000ffff3d7224 */ /* 0x000fe200030e06ff */
[----:B------:R-:W-:-:S04]  /*35b0*/  ISETP.EQ.U32.AND P6, PT, R33, R13, PT ;  /* 0x0000000d2100720c */ /* 0x000fc80003fc2070 */
[----:B------:R-:W-:Y:S02]  /*35c0*/  ISETP.EQ.AND.EX P2, PT, R34, R15, P2, P6 ;  /* 0x0000000f2200720c */ /* 0x000fe40001742360 */
[----:B------:R-:W-:-:S04]  /*35d0*/  ISETP.LT.U32.AND P6, PT, R33, R13, PT ;  /* 0x0000000d2100720c */ /* 0x000fc80003fc1070 */
[----:B------:R-:W-:Y:S02]  /*35e0*/  ISETP.LT.U32.OR.EX P2, PT, R34, R15, P2, P6 ;  /* 0x0000000f2200720c */ /* 0x000fe40001741560 */
[----:B------:R-:W-:Y:S01]  /*35f0*/  ISETP.GE.U32.AND P6, PT, R19, R60, PT ;  /* 0x0000003c1300720c */ /* 0x000fe20003fc6070 */
[----:B------:R-:W-:Y:S01]  /*3600*/  IMAD.MOV.U32 R60, RZ, RZ, R35 ;  /* 0x000000ffff3c7224 */ /* 0x000fe200078e0023 */
[----:B------:R-:W-:Y:S02]  /*3610*/  SEL R6, RZ, 0x1, !P2 ;  /* 0x00000001ff067807 */ /* 0x000fe40005000000 */
[----:B------:R-:W-:Y:S01]  /*3620*/  ISETP.GE.U32.AND.EX P6, PT, R73, R74, PT, P6 ;  /* 0x0000004a4900720c */ /* 0x000fe20003fc6160 */
[----:B------:R-:W-:Y:S01]  /*3630*/  IMAD.WIDE.U32.X R60, RZ, R75, R60, P0 ;  /* 0x0000004bff3c7225 */ /* 0x000fe200000e043c */
[----:B------:R-:W-:Y:S02]  /*3640*/  SEL R35, RZ, 0x1, !P4 ;  /* 0x00000001ff237807 */ /* 0x000fe40006000000 */
[----:B------:R-:W-:-:S02]  /*3650*/  SEL R13, RZ, 0x1, P6 ;  /* 0x00000001ff0d7807 */ /* 0x000fc40003000000 */
[----:B------:R-:W-:Y:S02]  /*3660*/  IADD3 R15, P0, P6, R6, R5, R31 ;  /* 0x00000005060f7210 */ /* 0x000fe40007e1e01f */
[----:B------:R-:W-:Y:S02]  /*3670*/  ISETP.EQ.U32.AND P4, PT, R5, R4, PT ;  /* 0x000000040500720c */ /* 0x000fe40003f82070 */
[----:B------:R-:W-:Y:S02]  /*3680*/  IADD3.X R19, PT, PT, RZ, R71, R16, P0, P6 ;  /* 0x00000047ff137210 */ /* 0x000fe400007ec410 */
[----:B0-----:R-:W-:Y:S02]  /*3690*/  ISETP.GE.U32.AND P0, PT, R9, R64, PT ;  /* 0x000000400900720c */ /* 0x001fe40003f06070 */
[----:B------:R-:W-:Y:S02]  /*36a0*/  IADD3 R6, P6, PT, R13, R60, RZ ;  /* 0x0000003c0d067210 */ /* 0x000fe40007fde0ff */
[----:B------:R-:W-:-:S02]  /*36b0*/  ISETP.GE.U32.AND.EX P0, PT, R12, R65, PT, P0 ;  /* 0x000000410c00720c */ /* 0x000fc40003f06100 */
[----:B------:R-:W-:Y:S01]  /*36c0*/  ISETP.EQ.AND.EX P4, PT, R71, R76, P1, P4 ;  /* 0x0000004c4700720c */ /* 0x000fe20000f82340 */
[----:B------:R-:W-:Y:S01]  /*36d0*/  IMAD.X R60, RZ, RZ, R61, P6 ;  /* 0x000000ffff3c7224 */ /* 0x000fe200030e063d */
[----:B------:R-:W-:Y:S01]  /*36e0*/  ISETP.LT.U32.AND P6, PT, R5, R4, PT ;  /* 0x000000040500720c */ /* 0x000fe20003fc1070 */
[----:B------:R-:W-:Y:S01]  /*36f0*/  IMAD.MOV.U32 R61, RZ, RZ, R18 ;  /* 0x000000ffff3d7224 */ /* 0x000fe200078e0012 */
[-C--:B------:R-:W-:Y:S02]  /*3700*/  ISETP.EQ.U32.AND P1, PT, R15, R31.reuse, PT ;  /* 0x0000001f0f00720c */ /* 0x080fe40003f22070 */
[----:B------:R-:W-:Y:S02]  /*3710*/  ISETP.LT.U32.OR.EX P6, PT, R71, R76, P4, P6 ;  /* 0x0000004c4700720c */ /* 0x000fe400027c1560 */
[----:B------:R-:W-:Y:S02]  /*3720*/  ISETP.LT.U32.AND P4, PT, R15, R31, PT ;  /* 0x0000001f0f00720c */ /* 0x000fe40003f81070 */
[----:B------:R-:W-:-:S02]  /*3730*/  ISETP.EQ.AND.EX P2, PT, R19, R16, P2, P1 ;  /* 0x000000101300720c */ /* 0x000fc40001742310 */
[----:B------:R-:W-:Y:S02]  /*3740*/  ISETP.LT.U32.AND P1, PT, R3, R62, PT ;  /* 0x0000003e0300720c */ /* 0x000fe40003f21070 */
[----:B------:R-:W-:Y:S02]  /*3750*/  ISETP.LT.U32.OR.EX P4, PT, R19, R16, P2, P4 ;  /* 0x000000101300720c */ /* 0x000fe40001781540 */
[----:B------:R-:W-:Y:S02]  /*3760*/  ISETP.LT.U32.OR.EX P1, PT, R14, R63, P5, P1 ;  /* 0x0000003f0e00720c */ /* 0x000fe40002f21510 */
[----:B------:R-:W-:Y:S02]  /*3770*/  @P0 ISETP.NE.U32.AND P2, PT, R9, R64, PT ;  /* 0x000000400900020c */ /* 0x000fe40003f45070 */
[----:B------:R-:W-:Y:S02]  /*3780*/  SEL R5, RZ, 0x1, !P6 ;  /* 0x00000001ff057807 */ /* 0x000fe40007000000 */
[----:B------:R-:W-:-:S02]  /*3790*/  PLOP3.LUT P5, PT, PT, PT, PT, 0x8, 0x80 ;  /* 0x000000000080781c */ /* 0x000fc40003fae170 */
[----:B------:R-:W-:Y:S02]  /*37a0*/  SEL R13, RZ, 0x1, P3 ;  /* 0x00000001ff0d7807 */ /* 0x000fe40001800000 */
[----:B------:R-:W-:Y:S02]  /*37b0*/  IADD3 R16, P3, PT, R35, R62, RZ ;  /* 0x0000003e23107210 */ /* 0x000fe40007f7e0ff */
[----:B------:R-:W-:Y:S02]  /*37c0*/  @P0 ISETP.NE.OR.EX P5, PT, R12, R65, !P1, P2 ;  /* 0x000000410c00020c */ /* 0x000fe40004fa5720 */
[----:B------:R-:W-:Y:S02]  /*37d0*/  IADD3 R5, P0, P2, R6, R75, R5 ;  /* 0x0000004b06057210 */ /* 0x000fe40007a1e005 */
[----:B------:R-:W-:Y:S02]  /*37e0*/  SEL R70, RZ, 0x1, !P4 ;  /* 0x00000001ff467807 */ /* 0x000fe40006000000 */
[----:B------:R-:W-:-:S02]  /*37f0*/  IADD3 R4, P4, PT, R13, R56, RZ ;  /* 0x000000380d047210 */ /* 0x000fc40007f9e0ff */
[----:B------:R-:W-:Y:S02]  /*3800*/  SEL R6, R16, RZ, P5 ;  /* 0x000000ff10067207 */ /* 0x000fe40002800000 */
[----:B------:R-:W-:Y:S02]  /*3810*/  SEL R13, RZ, 0x1, !P1 ;  /* 0x00000001ff0d7807 */ /* 0x000fe40004800000 */
[----:B------:R-:W-:Y:S02]  /*3820*/  SEL R4, R4, RZ, P5 ;  /* 0x000000ff04047207 */ /* 0x000fe40002800000 */
[----:B------:R-:W-:Y:S02]  /*3830*/  IADD3 R3, P1, PT, R3, -R6, RZ ;  /* 0x8000000603037210 */ /* 0x000fe40007f3e0ff */
[----:B------:R-:W-:Y:S02]  /*3840*/  IADD3.X R6, PT, PT, R60, RZ, RZ, P0, P2 ;  /* 0x000000ff3c067210 */ /* 0x000fe400007e44ff */
[----:B------:R-:W-:-:S02]  /*3850*/  IADD3 R70, P6, PT, R70, R5, RZ ;  /* 0x0000000546467210 */ /* 0x000fc40007fde0ff */
[----:B------:R-:W-:Y:S02]  /*3860*/  SEL R16, R58, RZ, P5 ;  /* 0x000000ff3a107207 */ /* 0x000fe40002800000 */
[----:B------:R-:W-:Y:S01]  /*3870*/  IADD3 R18, P2, PT, R13, R64, RZ ;  /* 0x000000400d127210 */ /* 0x000fe20007f5e0ff */
[----:B------:R-:W-:Y:S01]  /*3880*/  IMAD.X R13, RZ, RZ, R57, P4 ;  /* 0x000000ffff0d7224 */ /* 0x000fe200020e0639 */
[----:B------:R-:W-:Y:S01]  /*3890*/  IADD3 R4, P0, PT, R7, -R4, RZ ;  /* 0x8000000407047210 */ /* 0x000fe20007f1e0ff */
[----:B------:R-:W-:Y:S01]  /*38a0*/  IMAD.X R7, RZ, RZ, R63, P3 ;  /* 0x000000ffff077224 */ /* 0x000fe200018e063f */
[----:B------:R-:W-:Y:S01]  /*38b0*/  IADD3 R5, P3, PT, R11, -R16, RZ ;  /* 0x800000100b057210 */ /* 0x000fe20007f7e0ff */
[----:B------:R-:W-:Y:S01]  /*38c0*/  IMAD.X R31, RZ, RZ, R65, P2 ;  /* 0x000000ffff1f7224 */ /* 0x000fe200010e0641 */
[----:B------:R-:W-:Y:S01]  /*38d0*/  ISETP.NE.U32.AND P2, PT, R70, RZ, PT ;  /* 0x000000ff4600720c */ /* 0x000fe20003f45070 */
[----:B------:R-:W-:Y:S01]  /*38e0*/  IMAD.X R11, RZ, RZ, R6, P6 ;  /* 0x000000ffff0b7224 */ /* 0x000fe200030e0606 */
[----:B------:R-:W-:-:S02]  /*38f0*/  SEL R16, R18, RZ, P5 ;  /* 0x000000ff12107207 */ /* 0x000fc40002800000 */
[----:B------:R-:W-:Y:S02]  /*3900*/  SEL R7, R7, RZ, P5 ;  /* 0x000000ff07077207 */ /* 0x000fe40002800000 */
[----:B------:R-:W-:Y:S02]  /*3910*/  ISETP.NE.AND.EX P2, PT, R11, RZ, PT, P2 ;  /* 0x000000ff0b00720c */ /* 0x000fe40003f45320 */
[----:B------:R-:W-:Y:S01]  /*3920*/  IADD3 R6, P4, PT, R9, -R16, RZ ;  /* 0x8000001009067210 */ /* 0x000fe20007f9e0ff */
[----:B------:R-:W-:Y:S01]  /*3930*/  IMAD.X R7, R14, 0x1, ~R7, P1 ;  /* 0x000000010e077824 */ /* 0x000fe200008e0e07 */
[----:B------:R-:W-:Y:S02]  /*3940*/  SEL R9, R59, RZ, P5 ;  /* 0x000000ff3b097207 */ /* 0x000fe40002800000 */
[----:B------:R-:W-:Y:S02]  /*3950*/  SEL R13, R13, RZ, P5 ;  /* 0x000000ff0d0d7207 */ /* 0x000fe40002800000 */
[----:B------:R-:W-:Y:S01]  /*3960*/  SEL R31, R31, RZ, P5 ;  /* 0x000000ff1f1f7207 */ /* 0x000fe20002800000 */
[----:B------:R-:W-:-:S02]  /*3970*/  IMAD.X R9, R10, 0x1, ~R9, P3 ;  /* 0x000000010a097824 */ /* 0x000fc400018e0e09 */
[----:B------:R-:W-:Y:S02]  /*3980*/  IMAD.X R8, R8, 0x1, ~R13, P0 ;  /* 0x0000000108087824 */ /* 0x000fe400000e0e0d */
[----:B------:R-:W-:Y:S01]  /*3990*/  IMAD.X R10, R12, 0x1, ~R31, P4 ;  /* 0x000000010c0a7824 */ /* 0x000fe200020e0e1f */
[----:B------:R-:W-:Y:S06]  /*39a0*/  @!P2 BRA `(.L_x_12) ;  /* 0x0000000000a4a947 */ /* 0x000fec0003800000 */
[----:B------:R-:W-:Y:S01]  /*39b0*/  BSSY.RECONVERGENT B3, `(.L_x_12) ;  /* 0x0000028000037945 */ /* 0x000fe20003800200 */
[----:B------:R-:W-:Y:S02]  /*39c0*/  IMAD.MOV.U32 R60, RZ, RZ, R17 ;  /* 0x000000ffff3c7224 */ /* 0x000fe400078e0011 */
[----:B------:R-:W-:Y:S02]  /*39d0*/  IMAD.MOV.U32 R35, RZ, RZ, R32 ;  /* 0x000000ffff237224 */ /* 0x000fe400078e0020 */
[----:B------:R-:W-:Y:S02]  /*39e0*/  IMAD.MOV.U32 R18, RZ, RZ, R33 ;  /* 0x000000ffff127224 */ /* 0x000fe400078e0021 */
[----:B------:R-:W-:Y:S02]  /*39f0*/  IMAD.MOV.U32 R31, RZ, RZ, R34 ;  /* 0x000000ffff1f7224 */ /* 0x000fe400078e0022 */
[----:B------:R-:W-:Y:S02]  /*3a00*/  IMAD.MOV.U32 R14, RZ, RZ, R15 ;  /* 0x000000ffff0e7224 */ /* 0x000fe400078e000f */
[----:B------:R-:W-:-:S07]  /*3a10*/  IMAD.MOV.U32 R16, RZ, RZ, R19 ;  /* 0x000000ffff107224 */ /* 0x000fce00078e0013 */
.L_x_13:
[----:B------:R-:W-:-:S04]  /*3a20*/  IMAD.WIDE.U32 R12, R70, 0x3d1, RZ ;  /* 0x000003d1460c7825 */ /* 0x000fc800078e00ff */
[----:B------:R-:W-:Y:S01]  /*3a30*/  IMAD R11, R11, 0x3d1, RZ ;  /* 0x000003d10b0b7824 */ /* 0x000fe200078e02ff */
[----:B------:R-:W-:-:S03]  /*3a40*/  IADD3 R61, P1, PT, R61, R12, RZ ;  /* 0x0000000c3d3d7210 */ /* 0x000fc60007f3e0ff */
[----:B------:R-:W-:Y:S01]  /*3a50*/  IMAD.IADD R11, R13, 0x1, R11 ;  /* 0x000000010d0b7824 */ /* 0x000fe200078e020b */
[----:B------:R-:W-:-:S03]  /*3a60*/  ISETP.GE.U32.AND P0, PT, R61, R12, PT ;  /* 0x0000000c3d00720c */ /* 0x000fc60003f06070 */
[----:B------:R-:W-:-:S05]  /*3a70*/  IMAD.X R30, R30, 0x1, R11, P1 ;  /* 0x000000011e1e7824 */ /* 0x000fca00008e060b */
[----:B------:R-:W-:Y:S01]  /*3a80*/  ISETP.GE.U32.AND.EX P0, PT, R30, R11, PT, P0 ;  /* 0x0000000b1e00720c */ /* 0x000fe20003f06100 */
[----:B------:R-:W-:-:S03]  /*3a90*/  IMAD.MOV.U32 R11, RZ, RZ, RZ ;  /* 0x000000ffff0b7224 */ /* 0x000fc600078e00ff */
        /* <DEDUP_REMOVED lines=26> */
.L_x_12:
[----:B------:R-:W-:Y:S05]  /*3c40*/  BSYNC.RECONVERGENT B2 ;  /* 0x0000000000027941 */ /* 0x000fea0003800200 */
.L_x_11:
[----:B------:R-:W-:Y:S01]  /*3c50*/  ISETP.NE.U32.AND P4, PT, R17, R56, PT ;  /* 0x000000381100720c */ /* 0x000fe20003f85070 */
[----:B------:R-:W-:Y:S01]  /*3c60*/  BSSY.RECONVERGENT B2, `(.L_x_14) ;  /* 0x00001f8000027945 */ /* 0x000fe20003800200 */
[----:B------:R-:W-:Y:S02]  /*3c70*/  ISETP.GE.U32.AND P0, PT, R15, R64, PT ;  /* 0x000000400f00720c */ /* 0x000fe40003f06070 */
[-C--:B------:R-:W-:Y:S02]  /*3c80*/  ISETP.LT.U32.AND P2, PT, R61, R58.reuse, PT ;  /* 0x0000003a3d00720c */ /* 0x080fe40003f41070 */
[----:B------:R-:W-:Y:S02]  /*3c90*/  ISETP.NE.AND.EX P4, PT, R32, R57, PT, P4 ;  /* 0x000000392000720c */ /* 0x000fe40003f85340 */
[----:B------:R-:W-:Y:S02]  /*3ca0*/  ISETP.GE.U32.AND.EX P0, PT, R19, R65, PT, P0 ;  /* 0x000000411300720c */ /* 0x000fe40003f06100 */
[----:B------:R-:W-:-:S02]  /*3cb0*/  ISETP.GE.U32.AND P3, PT, R61, R58, PT ;  /* 0x0000003a3d00720c */ /* 0x000fc40003f66070 */
[CC--:B------:R-:W-:Y:S02]  /*3cc0*/  ISETP.LT.U32.AND P1, PT, R17.reuse, R56.reuse, PT ;  /* 0x000000381100720c */ /* 0x0c0fe40003f21070 */
[CC--:B------:R-:W-:Y:S02]  /*3cd0*/  ISETP.LT.U32.AND.EX P4, PT, R30.reuse, R59.reuse, !P4, P2 ;  /* 0x0000003b1e00720c */ /* 0x0c0fe40006781120 */
[----:B------:R-:W-:Y:S02]  /*3ce0*/  ISETP.EQ.U32.AND P6, PT, R17, R56, PT ;  /* 0x000000381100720c */ /* 0x000fe40003fc2070 */
[----:B------:R-:W-:Y:S02]  /*3cf0*/  ISETP.GE.U32.AND.EX P3, PT, R30, R59, PT, P3 ;  /* 0x0000003b1e00720c */ /* 0x000fe40003f66130 */
[----:B------:R-:W-:Y:S02]  /*3d00*/  ISETP.EQ.U32.AND P2, PT, R33, R62, PT ;  /* 0x0000003e2100720c */ /* 0x000fe40003f42070 */
[----:B------:R-:W-:-:S02]  /*3d10*/  ISETP.LT.U32.OR.EX P4, PT, R32, R57, P4, P1 ;  /* 0x000000392000720c */ /* 0x000fc40002781510 */
[----:B------:R-:W-:Y:S02]  /*3d20*/  ISETP.EQ.AND.EX P6, PT, R32, R57, !P3, P6 ;  /* 0x000000392000720c */ /* 0x000fe40005fc2360 */
[----:B------:R-:W-:Y:S02]  /*3d30*/  ISETP.LT.U32.AND P5, PT, R33, R62, PT ;  /* 0x0000003e2100720c */ /* 0x000fe40003fa1070 */
[----:B------:R-:W-:Y:S02]  /*3d40*/  ISETP.EQ.AND.EX P2, PT, R34, R63, P4, P2 ;  /* 0x0000003f2200720c */ /* 0x000fe40002742320 */
[----:B------:R-:W-:Y:S02]  /*3d50*/  ISETP.LT.U32.OR.EX P6, PT, R32, R57, P6, P1 ;  /* 0x000000392000720c */ /* 0x000fe400037c1510 */
[----:B------:R-:W-:Y:S02]  /*3d60*/  @P0 ISETP.NE.U32.AND P4, PT, R15, R64, PT ;  /* 0x000000400f00020c */ /* 0x000fe40003f85070 */
[----:B------:R-:W-:-:S02]  /*3d70*/  ISETP.LT.U32.OR.EX P2, PT, R34, R63, P2, P5 ;  /* 0x0000003f2200720c */ /* 0x000fc40001741550 */
[----:B------:R-:W-:Y:S02]  /*3d80*/  SEL R13, RZ, 0x1, P3 ;  /* 0x00000001ff0d7807 */ /* 0x000fe40001800000 */
[----:B------:R-:W-:Y:S02]  /*3d90*/  PLOP3.LUT P1, PT, PT, PT, PT, 0x8, 0x80 ;  /* 0x000000000080781c */ /* 0x000fe40003f2e170 */
[----:B------:R-:W-:Y:S02]  /*3da0*/  SEL R11, RZ, 0x1, !P6 ;  /* 0x00000001ff0b7807 */ /* 0x000fe40007000000 */
[----:B------:R-:W-:Y:S02]  /*3db0*/  @P0 ISETP.NE.OR.EX P1, PT, R19, R65, !P2, P4 ;  /* 0x000000411300020c */ /* 0x000fe40005725740 */
[----:B------:R-:W-:Y:S02]  /*3dc0*/  IADD3 R14, P0, PT, R13, R56, RZ ;  /* 0x000000380d0e7210 */ /* 0x000fe40007f1e0ff */
[----:B------:R-:W-:-:S02]  /*3dd0*/  SEL R13, RZ, 0x1, !P2 ;  /* 0x00000001ff0d7807 */ /* 0x000fc40005000000 */
[----:B------:R-:W-:Y:S02]  /*3de0*/  IADD3 R12, P3, PT, R11, R62, RZ ;  /* 0x0000003e0b0c7210 */ /* 0x000fe40007f7e0ff */
[----:B------:R-:W-:Y:S02]  /*3df0*/  SEL R11, R58, RZ, P1 ;  /* 0x000000ff3a0b7207 */ /* 0x000fe40000800000 */
[----:B------:R-:W-:Y:S01]  /*3e00*/  IADD3 R18, P2, PT, R13, R64, RZ ;  /* 0x000000400d127210 */ /* 0x000fe20007f5e0ff */
[----:B------:R-:W-:Y:S01]  /*3e10*/  IMAD.X R35, RZ, RZ, R63, P3 ;  /* 0x000000ffff237224 */ /* 0x000fe200018e063f */
[----:B------:R-:W-:Y:S02]  /*3e20*/  IADD3 R11, P6, PT, R61, -R11, RZ ;  /* 0x8000000b3d0b7210 */ /* 0x000fe40007fde0ff */
[----:B------:R-:W-:Y:S02]  /*3e30*/  SEL R14, R14, RZ, P1 ;  /* 0x000000ff0e0e7207 */ /* 0x000fe40000800000 */
[----:B------:R-:W-:-:S02]  /*3e40*/  SEL R31, R59, RZ, P1 ;  /* 0x000000ff3b1f7207 */ /* 0x000fc40000800000 */
[----:B------:R-:W-:Y:S02]  /*3e50*/  SEL R18, R18, RZ, P1 ;  /* 0x000000ff12127207 */ /* 0x000fe40000800000 */
[----:B------:R-:W-:Y:S01]  /*3e60*/  IADD3 R13, P5, PT, R17, -R14, RZ ;  /* 0x8000000e110d7210 */ /* 0x000fe20007fbe0ff */
[----:B------:R-:W-:Y:S01]  /*3e70*/  IMAD.WIDE.U32 R16, R37, R11, RZ ;  /* 0x0000000b25107225 */ /* 0x000fe200078e00ff */
[----:B------:R-:W-:Y:S02]  /*3e80*/  IADD3 R15, P3, PT, R15, -R18, RZ ;  /* 0x800000120f0f7210 */ /* 0x000fe40007f7e0ff */
[----:B------:R-:W-:Y:S01]  /*3e90*/  SEL R12, R12, RZ, P1 ;  /* 0x000000ff0c0c7207 */ /* 0x000fe20000800000 */
[----:B------:R-:W-:Y:S01]  /*3ea0*/  IMAD.X R14, R30, 0x1, ~R31, P6 ;  /* 0x000000011e0e7824 */ /* 0x000fe200030e0e1f */
[----:B------:R-:W-:Y:S01]  /*3eb0*/  SEL R35, R35, RZ, P1 ;  /* 0x000000ff23237207 */ /* 0x000fe20000800000 */
[----:B------:R-:W-:Y:S01]  /*3ec0*/  IMAD.X R18, RZ, RZ, R57, P0 ;  /* 0x000000ffff127224 */ /* 0x000fe200000e0639 */
[----:B------:R-:W-:Y:S01]  /*3ed0*/  IADD3 R12, P4, PT, R33, -R12, RZ ;  /* 0x8000000c210c7210 */ /* 0x000fe20007f9e0ff */
[----:B------:R-:W-:-:S02]  /*3ee0*/  IMAD.X R30, RZ, RZ, R65, P2 ;  /* 0x000000ffff1e7224 */ /* 0x000fc400010e0641 */
[----:B------:R-:W-:Y:S01]  /*3ef0*/  IMAD.WIDE.U32 R60, P0, R14, R36, R16 ;  /* 0x000000240e3c7225 */ /* 0x000fe20007800010 */
[----:B------:R-:W-:Y:S02]  /*3f00*/  SEL R17, R18, RZ, P1 ;  /* 0x000000ff12117207 */ /* 0x000fe40000800000 */
[----:B------:R-:W-:Y:S01]  /*3f10*/  SEL R18, R30, RZ, P1 ;  /* 0x000000ff1e127207 */ /* 0x000fe20000800000 */
[----:B------:R-:W-:-:S04]  /*3f20*/  IMAD.WIDE.U32 R30, R36, R11, RZ ;  /* 0x0000000b241e7225 */ /* 0x000fc800078e00ff */
[----:B------:R-:W-:Y:S01]  /*3f30*/  IMAD.X R33, RZ, RZ, RZ, P0 ;  /* 0x000000ffff217224 */ /* 0x000fe200000e06ff */
[----:B------:R-:W-:Y:S01]  /*3f40*/  IADD3 RZ, P0, PT, R31, R60, RZ ;  /* 0x0000003c1fff7210 */ /* 0x000fe20007f1e0ff */
[----:B------:R-:W-:Y:S02]  /*3f50*/  IMAD.X R17, R32, 0x1, ~R17, P5 ;  /* 0x0000000120117824 */ /* 0x000fe400028e0e11 */
[----:B------:R-:W-:Y:S02]  /*3f60*/  IMAD.MOV.U32 R32, RZ, RZ, R61 ;  /* 0x000000ffff207224 */ /* 0x000fe400078e003d */
[----:B------:R-:W-:Y:S02]  /*3f70*/  IMAD R60, R17, R36, RZ ;  /* 0x00000024113c7224 */ /* 0x000fe400078e02ff */
[----:B------:R-:W-:Y:S02]  /*3f80*/  IMAD.X R16, R34, 0x1, ~R35, P4 ;  /* 0x0000000122107824 */ /* 0x000fe400020e0e23 */
[----:B------:R-:W-:-:S04]  /*3f90*/  IMAD.WIDE.U32 R70, R37, R13, RZ ;  /* 0x0000000d25467225 */ /* 0x000fc800078e00ff */
[----:B------:R-:W-:-:S04]  /*3fa0*/  IMAD.WIDE.U32 R34, R13, R36, RZ ;  /* 0x000000240d227225 */ /* 0x000fc800078e00ff */
[----:B------:R-:W-:-:S04]  /*3fb0*/  IMAD.WIDE.U32.X R30, R14, R37, R32, P0 ;  /* 0x000000250e1e7225 */ /* 0x000fc800000e0420 */
[----:B------:R-:W-:Y:S01]  /*3fc0*/  IMAD.X R18, R19, 0x1, ~R18, P3 ;  /* 0x0000000113127824 */ /* 0x000fe200018e0e12 */
[----:B------:R-:W-:Y:S01]  /*3fd0*/  IADD3 R83, P2, PT, R30, R34, RZ ;  /* 0x000000221e537210 */ /* 0x000fe20007f5e0ff */
[----:B------:R-:W-:Y:S02]  /*3fe0*/  IMAD R19, R13, R37, R60 ;  /* 0x000000250d137224 */ /* 0x000fe400078e023c */
[----:B------:R-:W-:-:S04]  /*3ff0*/  IMAD.WIDE.U32 R72, R37, R12, RZ ;  /* 0x0000000c25487225 */ /* 0x000fc800078e00ff */
[----:B------:R-:W-:-:S04]  /*4000*/  IMAD.WIDE.U32 R70, P0, R17, R36, R70 ;  /* 0x0000002411467225 */ /* 0x000fc80007800046 */
[----:B------:R-:W-:Y:S02]  /*4010*/  IMAD.IADD R30, R35, 0x1, R19 ;  /* 0x00000001231e7824 */ /* 0x000fe400078e0213 */
[----:B------:R-:W-:-:S04]  /*4020*/  IMAD.WIDE.U32 R60, R36, R13, RZ ;  /* 0x0000000d243c7225 */ /* 0x000fc800078e00ff */
[----:B------:R-:W-:-:S04]  /*4030*/  IMAD.WIDE.U32 R32, P1, R16, R36, R72 ;  /* 0x0000002410207225 */ /* 0x000fc80007820048 */
[----:B------:R-:W-:Y:S01]  /*4040*/  IMAD.X R73, RZ, RZ, RZ, P0 ;  /* 0x000000ffff497224 */ /* 0x000fe200000e06ff */
[----:B------:R-:W-:Y:S01]  /*4050*/  ISETP.GE.U32.AND P0, PT, R83, R34, PT ;  /* 0x000000225300720c */ /* 0x000fe20003f06070 */
[----:B------:R-:W-:Y:S01]  /*4060*/  IMAD.X R87, R30, 0x1, R31, P2 ;  /* 0x000000011e577824 */ /* 0x000fe200010e061f */
[----:B------:R-:W-:Y:S01]  /*4070*/  IADD3 RZ, P2, PT, R61, R70, RZ ;  /* 0x000000463dff7210 */ /* 0x000fe20007f5e0ff */
[----:B------:R-:W-:Y:S02]  /*4080*/  IMAD.MOV.U32 R72, RZ, RZ, R71 ;  /* 0x000000ffff487224 */ /* 0x000fe400078e0047 */
[----:B------:R-:W-:Y:S01]  /*4090*/  IMAD R19, R16, R36, RZ ;  /* 0x0000002410137224 */ /* 0x000fe200078e02ff */
[----:B------:R-:W-:Y:S01]  /*40a0*/  ISETP.GE.U32.AND.EX P0, PT, R87, R30, PT, P0 ;  /* 0x0000001e5700720c */ /* 0x000fe20003f06100 */
[----:B------:R-:W-:-:S04]  /*40b0*/  IMAD.WIDE.U32 R74, R36, R12, RZ ;  /* 0x0000000c244a7225 */ /* 0x000fc800078e00ff */
[----:B------:R-:W-:Y:S01]  /*40c0*/  IMAD.WIDE.U32 R34, R12, R36, RZ ;  /* 0x000000240c227225 */ /* 0x000fe200078e00ff */
[----:B------:R-:W-:-:S03]  /*40d0*/  IADD3 RZ, P6, PT, R75, R32, RZ ;  /* 0x000000204bff7210 */ /* 0x000fc60007fde0ff */
[----:B------:R-:W-:-:S04]  /*40e0*/  IMAD.WIDE.U32 R60, R39, R11, RZ ;  /* 0x0000000b273c7225 */ /* 0x000fc800078e00ff */
[-C--:B------:R-:W-:Y:S01]  /*40f0*/  IMAD R77, R12, R37.reuse, R19 ;  /* 0x000000250c4d7224 */ /* 0x080fe200078e0213 */
[----:B------:R-:W-:Y:S01]  /*4100*/  SEL R19, RZ, 0x1, P0 ;  /* 0x00000001ff137807 */ /* 0x000fe20000000000 */
[----:B------:R-:W-:-:S04]  /*4110*/  IMAD.WIDE.U32.X R70, R17, R37, R72, P2 ;  /* 0x0000002511467225 */ /* 0x000fc800010e0448 */
[----:B------:R-:W-:-:S04]  /*4120*/  IMAD.WIDE.U32 R78, R39, R13, RZ ;  /* 0x0000000d274e7225 */ /* 0x000fc800078e00ff */
[----:B------:R-:W-:Y:S02]  /*4130*/  IMAD R32, R14, R38, RZ ;  /* 0x000000260e207224 */ /* 0x000fe400078e02ff */
[----:B------:R-:W-:Y:S01]  /*4140*/  IMAD.IADD R80, R35, 0x1, R77 ;  /* 0x0000000123507824 */ /* 0x000fe200078e024d */
[----:B------:R-:W-:Y:S01]  /*4150*/  IADD3 R35, P2, P4, R34, R70, R19 ;  /* 0x0000004622237210 */ /* 0x000fe20007c5e013 */
[----:B------:R-:W-:-:S03]  /*4160*/  IMAD.WIDE.U32 R30, R11, R38, RZ ;  /* 0x000000260b1e7225 */ /* 0x000fc600078e00ff */
[----:B------:R-:W-:Y:S01]  /*4170*/  IADD3.X R81, PT, PT, R80, R71, RZ, P2, P4 ;  /* 0x0000004750517210 */ /* 0x000fe200017e84ff */
[----:B------:R-:W-:Y:S01]  /*4180*/  IMAD.WIDE.U32 R72, P0, R14, R38, R60 ;  /* 0x000000260e487225 */ /* 0x000fe2000780003c */
[----:B------:R-:W-:-:S03]  /*4190*/  IADD3 R88, P4, PT, R83, R30, RZ ;  /* 0x0000001e53587210 */ /* 0x000fc60007f9e0ff */
[----:B------:R-:W-:Y:S02]  /*41a0*/  IMAD R85, R11, R39, R32 ;  /* 0x000000270b557224 */ /* 0x000fe400078e0220 */
[----:B------:R-:W-:-:S04]  /*41b0*/  IMAD.WIDE.U32 R76, R38, R13, RZ ;  /* 0x0000000d264c7225 */ /* 0x000fc800078e00ff */
[----:B------:R-:W-:-:S04]  /*41c0*/  IMAD.WIDE.U32 R60, P3, R17, R38, R78 ;  /* 0x00000026113c7225 */ /* 0x000fc8000786004e */
[----:B------:R-:W-:Y:S01]  /*41d0*/  IMAD.WIDE.U32 R74, R38, R11, RZ ;  /* 0x0000000b264a7225 */ /* 0x000fe200078e00ff */
[----:B------:R-:W-:-:S03]  /*41e0*/  IADD3 RZ, P5, PT, R77, R60, RZ ;  /* 0x0000003c4dff7210 */ /* 0x000fc60007fbe0ff */
[----:B------:R-:W-:Y:S01]  /*41f0*/  IMAD.IADD R32, R31, 0x1, R85 ;  /* 0x000000011f207824 */ /* 0x000fe200078e0255 */
[----:B------:R-:W-:Y:S01]  /*4200*/  IADD3 RZ, P2, PT, R75, R72, RZ ;  /* 0x000000484bff7210 */ /* 0x000fe20007f5e0ff */
[----:B------:R-:W-:Y:S02]  /*4210*/  IMAD R60, R17, R38, RZ ;  /* 0x00000026113c7224 */ /* 0x000fe400078e02ff */
[----:B------:R-:W-:Y:S01]  /*4220*/  IMAD.X R77, RZ, RZ, RZ, P0 ;  /* 0x000000ffff4d7224 */ /* 0x000fe200000e06ff */
[----:B------:R-:W-:Y:S01]  /*4230*/  ISETP.GE.U32.AND P0, PT, R88, R30, PT ;  /* 0x0000001e5800720c */ /* 0x000fe20003f06070 */
[----:B------:R-:W-:Y:S02]  /*4240*/  IMAD.X R87, R32, 0x1, R87, P4 ;  /* 0x0000000120577824 */ /* 0x000fe400020e0657 */
[----:B------:R-:W-:-:S03]  /*4250*/  IMAD.WIDE.U32 R74, R13, R38, RZ ;  /* 0x000000260d4a7225 */ /* 0x000fc600078e00ff */
[----:B------:R-:W-:Y:S01]  /*4260*/  ISETP.GE.U32.AND.EX P0, PT, R87, R32, PT, P0 ;  /* 0x000000205700720c */ /* 0x000fe20003f06100 */
[----:B------:R-:W-:Y:S02]  /*4270*/  IMAD R19, R13, R39, R60 ;  /* 0x000000270d137224 */ /* 0x000fe400078e023c */
[----:B------:R-:W-:Y:S01]  /*4280*/  IMAD.MOV.U32 R76, RZ, RZ, R73 ;  /* 0x000000ffff4c7224 */ /* 0x000fe200078e0049 */
[----:B------:R-:W-:Y:S01]  /*4290*/  SEL R86, RZ, 0x1, P0 ;  /* 0x00000001ff567807 */ /* 0x000fe20000000000 */
[----:B------:R-:W-:Y:S02]  /*42a0*/  IMAD.X R73, RZ, RZ, RZ, P1 ;  /* 0x000000ffff497224 */ /* 0x000fe400008e06ff */
[----:B------:R-:W-:Y:S01]  /*42b0*/  IMAD.IADD R32, R75, 0x1, R19 ;  /* 0x000000014b207824 */ /* 0x000fe200078e0213 */
[----:B------:R-:W-:Y:S01]  /*42c0*/  IADD3 R19, P1, PT, R35, R74, RZ ;  /* 0x0000004a23137210 */ /* 0x000fe20007f3e0ff */
[----:B------:R-:W-:-:S04]  /*42d0*/  IMAD.WIDE.U32 R30, R39, R12, RZ ;  /* 0x0000000c271e7225 */ /* 0x000fc800078e00ff */
[----:B------:R-:W-:-:S04]  /*42e0*/  IMAD.WIDE.U32.X R76, R14, R39, R76, P2 ;  /* 0x000000270e4c7225 */ /* 0x000fc800010e044c */
[----:B------:R-:W-:Y:S01]  /*42f0*/  IMAD.X R75, R32, 0x1, R81, P1 ;  /* 0x00000001204b7824 */ /* 0x000fe200008e0651 */
[----:B------:R-:W-:Y:S01]  /*4300*/  IADD3 R86, P0, P1, R19, R76, R86 ;  /* 0x0000004c13567210 */ /* 0x000fe2000791e056 */
[----:B------:R-:W-:-:S03]  /*4310*/  IMAD.WIDE.U32 R78, R38, R12, RZ ;  /* 0x0000000c264e7225 */ /* 0x000fc600078e00ff */
[----:B------:R-:W-:Y:S01]  /*4320*/  IADD3.X R60, PT, PT, R75, R77, RZ, P0, P1 ;  /* 0x0000004d4b3c7210 */ /* 0x000fe200007e24ff */
[----:B------:R-:W-:Y:S01]  /*4330*/  IMAD.WIDE.U32 R30, P4, R16, R38, R30 ;  /* 0x00000026101e7225 */ /* 0x000fe2000788001e */
[----:B------:R-:W-:Y:S02]  /*4340*/  ISETP.GE.U32.AND P0, PT, R19, R74, PT ;  /* 0x0000004a1300720c */ /* 0x000fe40003f06070 */
[----:B------:R-:W-:Y:S01]  /*4350*/  ISETP.GE.U32.AND P1, PT, R86, R19, PT ;  /* 0x000000135600720c */ /* 0x000fe20003f26070 */
[----:B------:R-:W-:Y:S01]  /*4360*/  IMAD.X R71, RZ, RZ, RZ, P3 ;  /* 0x000000ffff477224 */ /* 0x000fe200018e06ff */
[----:B------:R-:W-:Y:S01]  /*4370*/  ISETP.GE.U32.AND P3, PT, R35, R34, PT ;  /* 0x000000222300720c */ /* 0x000fe20003f66070 */
[----:B------:R-:W-:Y:S01]  /*4380*/  IMAD.MOV.U32 R72, RZ, RZ, R33 ;  /* 0x000000ffff487224 */ /* 0x000fe200078e0021 */
[----:B------:R-:W-:Y:S01]  /*4390*/  IADD3 RZ, P2, PT, R79, R30, RZ ;  /* 0x0000001e4fff7210 */ /* 0x000fe20007f5e0ff */
[----:B------:R-:W-:Y:S01]  /*43a0*/  IMAD R30, R18, R36, RZ ;  /* 0x00000024121e7224 */ /* 0x000fe200078e02ff */
[----:B------:R-:W-:Y:S01]  /*43b0*/  ISETP.GE.U32.AND.EX P3, PT, R81, R80, PT, P3 ;  /* 0x000000505100720c */ /* 0x000fe20003f66130 */
[----:B------:R-:W-:Y:S01]  /*43c0*/  IMAD.WIDE.U32 R34, R67, R11, RZ ;  /* 0x0000000b43227225 */ /* 0x000fe200078e00ff */
[----:B------:R-:W-:-:S02]  /*43d0*/  ISETP.GE.U32.AND.EX P0, PT, R75, R32, PT, P0 ;  /* 0x000000204b00720c */ /* 0x000fc40003f06100 */
[----:B------:R-:W-:Y:S01]  /*43e0*/  ISETP.GE.U32.AND.EX P1, PT, R60, R75, PT, P1 ;  /* 0x0000004b3c00720c */ /* 0x000fe20003f26110 */
[----:B------:R-:W-:-:S04]  /*43f0*/  IMAD.WIDE.U32 R76, R37, R15, RZ ;  /* 0x0000000f254c7225 */ /* 0x000fc800078e00ff */
[----:B------:R-:W-:Y:S01]  /*4400*/  IMAD.MOV.U32 R70, RZ, RZ, R61 ;  /* 0x000000ffff467224 */ /* 0x000fe200078e003d */
[----:B------:R-:W-:Y:S01]  /*4410*/  SEL R61, RZ, 0x1, P3 ;  /* 0x00000001ff3d7807 */ /* 0x000fe20001800000 */
[----:B------:R-:W-:-:S04]  /*4420*/  IMAD.WIDE.U32 R74, R15, R36, RZ ;  /* 0x000000240f4a7225 */ /* 0x000fc800078e00ff */
[-C--:B------:R-:W-:Y:S01]  /*4430*/  IMAD R19, R15, R37.reuse, R30 ;  /* 0x000000250f137224 */ /* 0x080fe200078e021e */
[----:B------:R-:W-:Y:S01]  /*4440*/  SEL R30, RZ, 0x1, P0 ;  /* 0x00000001ff1e7807 */ /* 0x000fe20000000000 */
[----:B------:R-:W-:-:S04]  /*4450*/  IMAD.WIDE.U32.X R80, R16, R37, R72, P6 ;  /* 0x0000002510507225 */ /* 0x000fc800030e0448 */
[----:B------:R-:W-:-:S04]  /*4460*/  IMAD.WIDE.U32 R32, R66, R11, RZ ;  /* 0x0000000b42207225 */ /* 0x000fc800078e00ff */
[----:B------:R-:W-:-:S04]  /*4470*/  IMAD.WIDE.U32 R34, P3, R14, R66, R34 ;  /* 0x000000420e227225 */ /* 0x000fc80007860022 */
[----:B------:R-:W-:Y:S02]  /*4480*/  IMAD R32, R16, R38, RZ ;  /* 0x0000002610207224 */ /* 0x000fe400078e02ff */
[----:B------:R-:W-:-:S04]  /*4490*/  IMAD.WIDE.U32 R72, P6, R18, R36, R76 ;  /* 0x0000002412487225 */ /* 0x000fc800078c004c */
[----:B------:R-:W-:Y:S01]  /*44a0*/  IMAD.IADD R75, R75, 0x1, R19 ;  /* 0x000000014b4b7824 */ /* 0x000fe200078e0213 */
[----:B------:R-:W-:Y:S01]  /*44b0*/  SEL R19, RZ, 0x1, P1 ;  /* 0x00000001ff137807 */ /* 0x000fe20000800000 */
[----:B------:R-:W-:Y:S01]  /*44c0*/  IMAD.WIDE.U32.X R76, R17, R39, R70, P5 ;  /* 0x00000027114c7225 */ /* 0x000fe200028e0446 */
[----:B------:R-:W-:Y:S02]  /*44d0*/  IADD3 R61, P0, P5, R74, R80, R61 ;  /* 0x000000504a3d7210 */ /* 0x000fe40007d1e03d */
[----:B------:R-:W-:Y:S01]  /*44e0*/  IADD3 RZ, P1, PT, R33, R34, RZ ;  /* 0x0000002221ff7210 */ /* 0x000fe20007f3e0ff */
[----:B------:R-:W-:Y:S01]  /*44f0*/  IMAD.WIDE.U32 R70, R12, R38, RZ ;  /* 0x000000260c467225 */ /* 0x000fe200078e00ff */
[----:B------:R-:W-:-:S03]  /*4500*/  IADD3.X R81, PT, PT, R75, R81, RZ, P0, P5 ;  /* 0x000000514b517210 */ /* 0x000fc600007ea4ff */
[----:B------:R-:W-:Y:S02]  /*4510*/  IMAD R83, R12, R39, R32 ;  /* 0x000000270c537224 */ /* 0x000fe400078e0220 */
[----:B------:R-:W-:Y:S01]  /*4520*/  IMAD.X R33, RZ, RZ, RZ, P4 ;  /* 0x000000ffff217224 */ /* 0x000fe200020e06ff */
[----:B------:R-:W-:Y:S01]  /*4530*/  IADD3 R34, P0, P4, R19, R76, R30 ;  /* 0x0000004c13227210 */ /* 0x000fe20007c1e01e */
[----:B------:R-:W-:Y:S02]  /*4540*/  IMAD.IADD R30, R71, 0x1, R83 ;  /* 0x00000001471e7824 */ /* 0x000fe400078e0253 */
[----:B------:R-:W-:Y:S01]  /*4550*/  IMAD.X R71, RZ, RZ, RZ, P6 ;  /* 0x000000ffff477224 */ /* 0x000fe200030e06ff */
[C---:B------:R-:W-:Y:S01]  /*4560*/  IADD3 R19, P6, PT, R61.reuse, R70, RZ ;  /* 0x000000463d137210 */ /* 0x040fe20007fde0ff */
[----:B------:R-:W-:Y:S01]  /*4570*/  IMAD.WIDE.U32 R78, R36, R15, RZ ;  /* 0x0000000f244e7225 */ /* 0x000fe200078e00ff */
[----:B------:R-:W-:Y:S02]  /*4580*/  IADD3.X R82, PT, PT, RZ, R77, RZ, P0, P4 ;  /* 0x0000004dff527210 */ /* 0x000fe400007e84ff */
[----:B------:R-:W-:Y:S01]  /*4590*/  ISETP.GE.U32.AND P0, PT, R61, R74, PT ;  /* 0x0000004a3d00720c */ /* 0x000fe20003f06070 */
[----:B------:R-:W-:Y:S01]  /*45a0*/  IMAD.X R61, R30, 0x1, R81, P6 ;  /* 0x000000011e3d7824 */ /* 0x000fe200030e0651 */
[----:B------:R-:W-:Y:S01]  /*45b0*/  ISETP.GE.U32.AND P4, PT, R19, R70, PT ;  /* 0x000000461300720c */ /* 0x000fe20003f86070 */
[----:B------:R-:W-:Y:S01]  /*45c0*/  IMAD.MOV.U32 R32, RZ, RZ, R31 ;  /* 0x000000ffff207224 */ /* 0x000fe200078e001f */
[----:B------:R-:W-:Y:S01]  /*45d0*/  IADD3 RZ, P5, PT, R79, R72, RZ ;  /* 0x000000484fff7210 */ /* 0x000fe20007fbe0ff */
[----:B------:R-:W-:Y:S01]  /*45e0*/  IMAD R72, R14, R66, RZ ;  /* 0x000000420e487224 */ /* 0x000fe200078e02ff */
[----:B------:R-:W-:Y:S01]  /*45f0*/  ISETP.GE.U32.AND.EX P6, PT, R81, R75, PT, P0 ;  /* 0x0000004b5100720c */ /* 0x000fe20003fc6100 */
[----:B------:R-:W-:Y:S01]  /*4600*/  IMAD.MOV.U32 R70, RZ, RZ, R73 ;  /* 0x000000ffff467224 */ /* 0x000fe200078e0049 */
[----:B------:R-:W-:Y:S01]  /*4610*/  ISETP.GE.U32.AND.EX P4, PT, R61, R30, PT, P4 ;  /* 0x0000001e3d00720c */ /* 0x000fe20003f86140 */
[----:B------:R-:W-:Y:S01]  /*4620*/  IMAD.WIDE.U32 R30, R11, R66, RZ ;  /* 0x000000420b1e7225 */ /* 0x000fe200078e00ff */
[----:B------:R-:W-:-:S02]  /*4630*/  IADD3 R85, P0, PT, R19, R34, RZ ;  /* 0x0000002213557210 */ /* 0x000fc40007f1e0ff */
[----:B------:R-:W-:Y:S01]  /*4640*/  SEL R94, RZ, 0x1, P4 ;  /* 0x00000001ff5e7807 */ /* 0x000fe20002000000 */
[----:B------:R-:W-:Y:S01]  /*4650*/  IMAD R73, R11, R67, R72 ;  /* 0x000000430b497224 */ /* 0x000fe200078e0248 */
[----:B------:R-:W-:Y:S01]  /*4660*/  SEL R77, RZ, 0x1, P6 ;  /* 0x00000001ff4d7807 */ /* 0x000fe20003000000 */
[----:B------:R-:W-:Y:S01]  /*4670*/  IMAD R72, R18, R38, RZ ;  /* 0x0000002612487224 */ /* 0x000fe200078e02ff */
[-C--:B------:R-:W-:Y:S01]  /*4680*/  IADD3 R86, P4, PT, R86, R30.reuse, RZ ;  /* 0x0000001e56567210 */ /* 0x080fe20007f9e0ff */
[----:B------:R-:W-:Y:S01]  /*4690*/  IMAD.X R82, R61, 0x1, R82, P0 ;  /* 0x000000013d527824 */ /* 0x000fe200000e0652 */
[----:B------:R-:W-:Y:S01]  /*46a0*/  ISETP.GE.U32.AND P6, PT, R85, R19, PT ;  /* 0x000000135500720c */ /* 0x000fe20003fc6070 */
[----:B------:R-:W-:Y:S01]  /*46b0*/  IMAD.IADD R34, R31, 0x1, R73 ;  /* 0x000000011f227824 */ /* 0x000fe200078e0249 */
[----:B------:R-:W-:Y:S01]  /*46c0*/  ISETP.GE.U32.AND P0, PT, R86, R30, PT ;  /* 0x0000001e5600720c */ /* 0x000fe20003f06070 */
[----:B------:R-:W-:Y:S01]  /*46d0*/  IMAD R19, R15, R39, R72 ;  /* 0x000000270f137224 */ /* 0x000fe200078e0248 */
[----:B------:R-:W-:Y:S01]  /*46e0*/  ISETP.GE.U32.AND.EX P6, PT, R82, R61, PT, P6 ;  /* 0x0000003d5200720c */ /* 0x000fe20003fc6160 */
[----:B------:R-:W-:-:S03]  /*46f0*/  IMAD.WIDE.U32 R74, R67, R13, RZ ;  /* 0x0000000d434a7225 */ /* 0x000fc600078e00ff */
[----:B------:R-:W-:Y:S01]  /*4700*/  SEL R61, RZ, 0x1, P6 ;  /* 0x00000001ff3d7807 */ /* 0x000fe20003000000 */
[----:B------:R-:W-:-:S04]  /*4710*/  IMAD.WIDE.U32 R30, R15, R38, RZ ;  /* 0x000000260f1e7225 */ /* 0x000fc800078e00ff */
[----:B------:R-:W-:-:S04]  /*4720*/  IMAD.WIDE.U32.X R72, R18, R37, R70, P5 ;  /* 0x0000002512487225 */ /* 0x000fc800028e0446 */
[----:B------:R-:W-:Y:S01]  /*4730*/  IMAD.IADD R92, R31, 0x1, R19 ;  /* 0x000000011f5c7824 */ /* 0x000fe200078e0213 */
[----:B------:R-:W-:Y:S01]  /*4740*/  IADD3 R19, P5, P6, R30, R72, R77 ;  /* 0x000000481e137210 */ /* 0x000fe20007ebe04d */
[----:B------:R-:W-:-:S03]  /*4750*/  IMAD.WIDE.U32.X R90, R16, R39, R32, P2 ;  /* 0x00000027105a7225 */ /* 0x000fc600010e0420 */
[----:B------:R-:W-:Y:S01]  /*4760*/  IADD3.X R89, PT, PT, R92, R73, RZ, P5, P6 ;  /* 0x000000495c597210 */ /* 0x000fe20002fec4ff */
[----:B------:R-:W-:-:S04]  /*4770*/  IMAD.WIDE.U32 R70, R66, R13, RZ ;  /* 0x0000000d42467225 */ /* 0x000fc800078e00ff */
[----:B------:R-:W-:-:S04]  /*4780*/  IMAD.WIDE.U32 R32, P2, R17, R66, R74 ;  /* 0x0000004211207225 */ /* 0x000fc8000784004a */
[----:B------:R-:W-:Y:S01]  /*4790*/  IMAD.X R31, R34, 0x1, R60, P4 ;  /* 0x00000001221f7824 */ /* 0x000fe200020e063c */
[----:B------:R-:W-:Y:S01]  /*47a0*/  IADD3 RZ, P6, PT, R71, R32, RZ ;  /* 0x0000002047ff7210 */ /* 0x000fe20007fde0ff */
[----:B------:R-:W-:Y:S01]  /*47b0*/  IMAD R32, R17, R66, RZ ;  /* 0x0000004211207224 */ /* 0x000fe200078e02ff */
[----:B------:R-:W-:Y:S01]  /*47c0*/  IADD3 R94, P4, P5, R61, R90, R94 ;  /* 0x0000005a3d5e7210 */ /* 0x000fe20007d9e05e */
[----:B------:R-:W-:-:S03]  /*47d0*/  IMAD.WIDE.U32 R74, R13, R66, RZ ;  /* 0x000000420d4a7225 */ /* 0x000fc600078e00ff */
[----:B------:R-:W-:Y:S01]  /*47e0*/  IADD3.X R90, PT, PT, RZ, R91, RZ, P4, P5 ;  /* 0x0000005bff5a7210 */ /* 0x000fe200027ea4ff */
[----:B------:R-:W-:Y:S01]  /*47f0*/  IMAD.X R79, RZ, RZ, RZ, P3 ;  /* 0x000000ffff4f7224 */ /* 0x000fe200018e06ff */
[----:B------:R-:W-:Y:S01]  /*4800*/  ISETP.GE.U32.AND.EX P3, PT, R31, R34, PT, P0 ;  /* 0x000000221f00720c */ /* 0x000fe20003f66100 */
[----:B------:R-:W-:Y:S01]  /*4810*/  IMAD.MOV.U32 R78, RZ, RZ, R35 ;  /* 0x000000ffff4e7224 */ /* 0x000fe200078e0023 */
[----:B------:R-:W-:Y:S01]  /*4820*/  IADD3 R85, P5, PT, R85, R74, RZ ;  /* 0x0000004a55557210 */ /* 0x000fe20007fbe0ff */
[----:B------:R-:W-:Y:S01]  /*4830*/  IMAD R71, R13, R67, R32 ;  /* 0x000000430d477224 */ /* 0x000fe200078e0220 */
[----:B------:R-:W-:Y:S01]  /*4840*/  SEL R93, RZ, 0x1, P3 ;  /* 0x00000001ff5d7807 */ /* 0x000fe20001800000 */
[----:B------:R-:W-:-:S04]  /*4850*/  IMAD.WIDE.U32 R34, R67, R12, RZ ;  /* 0x0000000c43227225 */ /* 0x000fc800078e00ff */
[----:B------:R-:W-:-:S04]  /*4860*/  IMAD.WIDE.U32 R76, R66, R12, RZ ;  /* 0x0000000c424c7225 */ /* 0x000fc800078e00ff */
[----:B------:R-:W-:-:S04]  /*4870*/  IMAD.WIDE.U32 R60, R69, R11, RZ ;  /* 0x0000000b453c7225 */ /* 0x000fc800078e00ff */
[----:B------:R-:W-:-:S04]  /*4880*/  IMAD.WIDE.U32 R80, R39, R15, RZ ;  /* 0x0000000f27507225 */ /* 0x000fc800078e00ff */
[----:B------:R-:W-:Y:S02]  /*4890*/  IMAD.IADD R76, R75, 0x1, R71 ;  /* 0x000000014b4c7824 */ /* 0x000fe400078e0247 */
[----:B------:R-:W-:-:S04]  /*48a0*/  IMAD.WIDE.U32.X R78, R14, R67, R78, P1 ;  /* 0x000000430e4e7225 */ /* 0x000fc800008e044e */
[----:B------:R-:W-:-:S04]  /*48b0*/  IMAD.WIDE.U32 R34, P0, R16, R66, R34 ;  /* 0x0000004210227225 */ /* 0x000fc80007800022 */
[----:B------:R-:W-:Y:S01]  /*48c0*/  IMAD.X R91, R76, 0x1, R82, P5 ;  /* 0x000000014c5b7824 */ /* 0x000fe200028e0652 */
[----:B------:R-:W-:Y:S01]  /*48d0*/  IADD3 R93, P3, P5, R85, R78, R93 ;  /* 0x0000004e555d7210 */ /* 0x000fe20007d7e05d */
[----:B------:R-:W-:-:S04]  /*48e0*/  IMAD.WIDE.U32 R72, R68, R11, RZ ;  /* 0x0000000b44487225 */ /* 0x000fc800078e00ff */
[----:B------:R-:W-:-:S04]  /*48f0*/  IMAD.WIDE.U32 R60, P1, R14, R68, R60 ;  /* 0x000000440e3c7225 */ /* 0x000fc8000782003c */
[----:B------:R-:W-:-:S04]  /*4900*/  IMAD.WIDE.U32 R80, P4, R18, R38, R80 ;  /* 0x0000002612507225 */ /* 0x000fc80007880050 */
[----:B------:R-:W-:-:S04]  /*4910*/  IMAD.WIDE.U32 R82, R38, R15, RZ ;  /* 0x0000000f26527225 */ /* 0x000fc800078e00ff */
[----:B------:R-:W-:Y:S01]  /*4920*/  IMAD.X R71, RZ, RZ, RZ, P2 ;  /* 0x000000ffff477224 */ /* 0x000fe200010e06ff */
[----:B------:R-:W-:Y:S01]  /*4930*/  IADD3 RZ, P2, PT, R77, R34, RZ ;  /* 0x000000224dff7210 */ /* 0x000fe20007f5e0ff */
[----:B------:R-:W-:Y:S01]  /*4940*/  IMAD.X R75, RZ, RZ, RZ, P4 ;  /* 0x000000ffff4b7224 */ /* 0x000fe200020e06ff */
[----:B------:R-:W-:Y:S01]  /*4950*/  IADD3.X R34, PT, PT, R91, R79, RZ, P3, P5 ;  /* 0x0000004f5b227210 */ /* 0x000fe20001fea4ff */
[----:B------:R-:W-:Y:S01]  /*4960*/  IMAD.WIDE.U32 R78, R67, R15, RZ ;  /* 0x0000000f434e7225 */ /* 0x000fe200078e00ff */
[----:B------:R-:W-:Y:S02]  /*4970*/  IADD3 RZ, P3, PT, R73, R60, RZ ;  /* 0x0000003c49ff7210 */ /* 0x000fe40007f7e0ff */
[----:B------:R-:W-:Y:S01]  /*4980*/  ISETP.GE.U32.AND P5, PT, R85, R74, PT ;  /* 0x0000004a5500720c */ /* 0x000fe20003fa6070 */
[----:B------:R-:W-:Y:S01]  /*4990*/  IMAD.WIDE.U32 R72, R69, R13, RZ ;  /* 0x0000000d45487225 */ /* 0x000fe200078e00ff */
[----:B------:R-:W-:Y:S02]  /*49a0*/  IADD3 RZ, P4, PT, R83, R80, RZ ;  /* 0x0000005053ff7210 */ /* 0x000fe40007f9e0ff */
[----:B------:R-:W-:Y:S01]  /*49b0*/  ISETP.GE.U32.AND.EX P5, PT, R91, R76, PT, P5 ;  /* 0x0000004c5b00720c */ /* 0x000fe20003fa6150 */
[----:B------:R-:W-:-:S02]  /*49c0*/  IMAD.MOV.U32 R74, RZ, RZ, R81 ;  /* 0x000000ffff4a7224 */ /* 0x000fc400078e0051 */
[----:B------:R-:W-:Y:S01]  /*49d0*/  IMAD.MOV.U32 R70, RZ, RZ, R33 ;  /* 0x000000ffff467224 */ /* 0x000fe200078e0021 */
[----:B------:R-:W-:Y:S01]  /*49e0*/  SEL R60, RZ, 0x1, P5 ;  /* 0x00000001ff3c7807 */ /* 0x000fe20002800000 */
[----:B------:R-:W-:-:S04]  /*49f0*/  IMAD.WIDE.U32.X R32, R18, R39, R74, P4 ;  /* 0x0000002712207225 */ /* 0x000fc800020e044a */
[----:B------:R-:W-:-:S04]  /*4a00*/  IMAD.WIDE.U32 R80, P4, R17, R68, R72 ;  /* 0x0000004411507225 */ /* 0x000fc80007880048 */
[----:B------:R-:W-:-:S04]  /*4a10*/  IMAD.WIDE.U32 R72, R69, R12, RZ ;  /* 0x0000000c45487225 */ /* 0x000fc800078e00ff */
[----:B------:R-:W-:-:S04]  /*4a20*/  IMAD.WIDE.U32 R78, P5, R18, R66, R78 ;  /* 0x00000042124e7225 */ /* 0x000fc800078a004e */
[----:B------:R-:W-:-:S04]  /*4a30*/  IMAD.WIDE.U32 R74, R68, R13, RZ ;  /* 0x0000000d444a7225 */ /* 0x000fc800078e00ff */
[----:B------:R-:W-:Y:S01]  /*4a40*/  IMAD.X R83, RZ, RZ, RZ, P0 ;  /* 0x000000ffff537224 */ /* 0x000fe200000e06ff */
[----:B------:R-:W-:Y:S01]  /*4a50*/  ISETP.GE.U32.AND P0, PT, R93, R85, PT ;  /* 0x000000555d00720c */ /* 0x000fe20003f06070 */
[----:B------:R-:W-:Y:S01]  /*4a60*/  IMAD.WIDE.U32.X R38, R17, R67, R70, P6 ;  /* 0x0000004311267225 */ /* 0x000fe200030e0446 */
[----:B------:R-:W-:Y:S02]  /*4a70*/  IADD3 RZ, P6, PT, R75, R80, RZ ;  /* 0x000000504bff7210 */ /* 0x000fe40007fde0ff */
[----:B------:R-:W-:Y:S01]  /*4a80*/  ISETP.GE.U32.AND.EX P0, PT, R34, R91, PT, P0 ;  /* 0x0000005b2200720c */ /* 0x000fe20003f06100 */
[----:B------:R-:W-:Y:S02]  /*4a90*/  IMAD.X R77, RZ, RZ, RZ, P5 ;  /* 0x000000ffff4d7224 */ /* 0x000fe400028e06ff */
[----:B------:R-:W-:-:S04]  /*4aa0*/  IMAD.WIDE.U32 R70, P5, R16, R68, R72 ;  /* 0x0000004410467225 */ /* 0x000fc800078a0048 */
[----:B------:R-:W-:Y:S02]  /*4ab0*/  IMAD R72, R14, R36, RZ ;  /* 0x000000240e487224 */ /* 0x000fe400078e02ff */
[----:B------:R-:W-:-:S04]  /*4ac0*/  IMAD.WIDE.U32 R74, R68, R12, RZ ;  /* 0x0000000c444a7225 */ /* 0x000fc800078e00ff */
[----:B------:R-:W-:-:S04]  /*4ad0*/  IMAD.WIDE.U32 R84, R66, R15, RZ ;  /* 0x0000000f42547225 */ /* 0x000fc800078e00ff */
[----:B------:R-:W-:Y:S01]  /*4ae0*/  IMAD R91, R11, R37, R72 ;  /* 0x000000250b5b7224 */ /* 0x000fe200078e0248 */
[----:B------:R-:W-:Y:S01]  /*4af0*/  SEL R37, RZ, 0x1, P0 ;  /* 0x00000001ff257807 */ /* 0x000fe20000000000 */
[----:B------:R-:W-:Y:S01]  /*4b00*/  IMAD.MOV.U32 R82, RZ, RZ, R35 ;  /* 0x000000ffff527224 */ /* 0x000fe200078e0023 */
[----:B------:R-:W-:Y:S01]  /*4b10*/  IADD3 RZ, P0, PT, R85, R78, RZ ;  /* 0x0000004e55ff7210 */ /* 0x000fe20007f1e0ff */
[----:B------:R-:W-:Y:S01]  /*4b20*/  IMAD.X R73, RZ, RZ, RZ, P1 ;  /* 0x000000ffff497224 */ /* 0x000fe200008e06ff */
[----:B------:R-:W-:Y:S01]  /*4b30*/  IADD3 RZ, P1, PT, R75, R70, RZ ;  /* 0x000000464bff7210 */ /* 0x000fe20007f3e0ff */
[----:B------:R-:W-:Y:S02]  /*4b40*/  IMAD R35, R16, R66, RZ ;  /* 0x0000004210237224 */ /* 0x000fe400078e02ff */
[----:B------:R-:W-:Y:S02]  /*4b50*/  IMAD.X R75, RZ, RZ, RZ, P4 ;  /* 0x000000ffff4b7224 */ /* 0x000fe400020e06ff */
[----:B------:R-:W-:-:S02]  /*4b60*/  IMAD.MOV.U32 R74, RZ, RZ, R81 ;  /* 0x000000ffff4a7224 */ /* 0x000fc400078e0051 */
[----:B------:R-:W-:Y:S01]  /*4b70*/  IMAD.WIDE.U32.X R82, R16, R67, R82, P2 ;  /* 0x0000004310527225 */ /* 0x000fe200010e0452 */
[----:B------:R-:W-:-:S03]  /*4b80*/  IADD3 R81, P2, P4, R37, R38, R60 ;  /* 0x0000002625517210 */ /* 0x000fc60007c5e03c */
[----:B------:R-:W-:Y:S01]  /*4b90*/  IMAD R70, R14, R68, RZ ;  /* 0x000000440e467224 */ /* 0x000fe200078e02ff */
[----:B------:R-:W-:Y:S01]  /*4ba0*/  IADD3.X R85, PT, PT, RZ, R39, RZ, P2, P4 ;  /* 0x00000027ff557210 */ /* 0x000fe200017e84ff */
[----:B------:R-:W-:Y:S01]  /*4bb0*/  IMAD.MOV.U32 R72, RZ, RZ, R61 ;  /* 0x000000ffff487224 */ /* 0x000fe200078e003d */
[----:B------:R-:W-:Y:S01]  /*4bc0*/  IADD3 R94, P4, PT, R19, R94, RZ ;  /* 0x0000005e135e7210 */ /* 0x000fe20007f9e0ff */
[----:B------:R-:W-:Y:S02]  /*4bd0*/  IMAD.MOV.U32 R76, RZ, RZ, R79 ;  /* 0x000000ffff4c7224 */ /* 0x000fe400078e004f */
[----:B------:R-:W-:-:S04]  /*4be0*/  IMAD.WIDE.U32 R60, R11, R68, RZ ;  /* 0x000000440b3c7225 */ /* 0x000fc800078e00ff */
[----:B------:R-:W-:Y:S02]  /*4bf0*/  IMAD R38, R18, R66, RZ ;  /* 0x0000004212267224 */ /* 0x000fe400078e02ff */
[----:B------:R-:W-:Y:S02]  /*4c00*/  IMAD R79, R12, R67, R35 ;  /* 0x000000430c4f7224 */ /* 0x000fe400078e0223 */
[----:B------:R-:W-:Y:S02]  /*4c10*/  IMAD R35, R11, R69, R70 ;  /* 0x000000450b237224 */ /* 0x000fe400078e0246 */
[-C--:B------:R-:W-:Y:S01]  /*4c20*/  IMAD.WIDE.U32.X R76, R18, R67.reuse, R76, P0 ;  /* 0x00000043124c7225 */ /* 0x080fe200000e044c */
[----:B------:R-:W-:Y:S02]  /*4c30*/  ISETP.GE.U32.AND P0, PT, R19, R30, PT ;  /* 0x0000001e1300720c */ /* 0x000fe40003f06070 */
[----:B------:R-:W-:Y:S01]  /*4c40*/  IADD3 R30, P2, PT, R93, R60, RZ ;  /* 0x0000003c5d1e7210 */ /* 0x000fe20007f5e0ff */
[----:B------:R-:W-:Y:S01]  /*4c50*/  IMAD R37, R15, R67, R38 ;  /* 0x000000430f257224 */ /* 0x000fe200078e0226 */
[----:B------:R-:W-:Y:S01]  /*4c60*/  ISETP.GE.U32.AND.EX P0, PT, R89, R92, PT, P0 ;  /* 0x0000005c5900720c */ /* 0x000fe20003f06100 */
[----:B------:R-:W-:-:S02]  /*4c70*/  IMAD.IADD R67, R61, 0x1, R35 ;  /* 0x000000013d437824 */ /* 0x000fc400078e0223 */
[----:B------:R-:W-:Y:S01]  /*4c80*/  IMAD.X R39, RZ, RZ, RZ, P5 ;  /* 0x000000ffff277224 */ /* 0x000fe200028e06ff */
[----:B------:R-:W-:Y:S01]  /*4c90*/  ISETP.GE.U32.AND P5, PT, R30, R60, PT ;  /* 0x0000003c1e00720c */ /* 0x000fe20003fa6070 */
[----:B------:R-:W-:Y:S01]  /*4ca0*/  IMAD.X R35, R67, 0x1, R34, P2 ;  /* 0x0000000143237824 */ /* 0x000fe200010e0622 */
[----:B------:R-:W-:Y:S01]  /*4cb0*/  ISETP.GE.U32.AND P2, PT, R94, R19, PT ;  /* 0x000000135e00720c */ /* 0x000fe20003f46070 */
[----:B------:R-:W-:-:S04]  /*4cc0*/  IMAD.WIDE.U32 R60, R12, R66, RZ ;  /* 0x000000420c3c7225 */ /* 0x000fc800078e00ff */
[----:B------:R-:W-:Y:S01]  /*4cd0*/  IMAD.X R90, R89, 0x1, R90, P4 ;  /* 0x00000001595a7824 */ /* 0x000fe200020e065a */
[----:B------:R-:W-:Y:S01]  /*4ce0*/  ISETP.GE.U32.AND.EX P4, PT, R35, R67, PT, P5 ;  /* 0x000000432300720c */ /* 0x000fe20003f86150 */
[----:B------:R-:W-:Y:S01]  /*4cf0*/  IMAD.MOV.U32 R38, RZ, RZ, R71 ;  /* 0x000000ffff267224 */ /* 0x000fe200078e0047 */
[----:B------:R-:W-:Y:S01]  /*4d00*/  IADD3 R70, P5, PT, R94, R60, RZ ;  /* 0x0000003c5e467210 */ /* 0x000fe20007fbe0ff */
[----:B------:R-:W-:Y:S01]  /*4d10*/  IMAD R34, R17, R68, RZ ;  /* 0x0000004411227224 */ /* 0x000fe200078e02ff */
[----:B------:R-:W-:Y:S01]  /*4d20*/  ISETP.GE.U32.AND.EX P2, PT, R90, R89, PT, P2 ;  /* 0x000000595a00720c */ /* 0x000fe20003f46120 */
[----:B------:R-:W-:Y:S01]  /*4d30*/  IMAD.IADD R79, R61, 0x1, R79 ;  /* 0x000000013d4f7824 */ /* 0x000fe200078e024f */
[----:B------:R-:W-:Y:S01]  /*4d40*/  SEL R71, RZ, 0x1, P0 ;  /* 0x00000001ff477807 */ /* 0x000fe20000000000 */
[C---:B------:R-:W-:Y:S01]  /*4d50*/  IMAD R89, R13.reuse, R69, R34 ;  /* 0x000000450d597224 */ /* 0x040fe200078e0222 */
[----:B------:R-:W-:Y:S01]  /*4d60*/  ISETP.GE.U32.AND P0, PT, R70, R60, PT ;  /* 0x0000003c4600720c */ /* 0x000fe20003f06070 */
[----:B------:R-:W-:Y:S01]  /*4d70*/  IMAD.WIDE.U32 R60, R13, R68, RZ ;  /* 0x000000440d3c7225 */ /* 0x000fe200078e00ff */
[----:B------:R-:W-:-:S02]  /*4d80*/  SEL R19, RZ, 0x1, P2 ;  /* 0x00000001ff137807 */ /* 0x000fc40001000000 */
[----:B------:R-:W-:Y:S01]  /*4d90*/  IADD3 R67, P2, PT, R70, R81, RZ ;  /* 0x0000005146437210 */ /* 0x000fe20007f5e0ff */
[----:B------:R-:W-:Y:S01]  /*4da0*/  IMAD.X R78, R79, 0x1, R90, P5 ;  /* 0x000000014f4e7824 */ /* 0x000fe200028e065a */
[----:B------:R-:W-:Y:S01]  /*4db0*/  SEL R34, RZ, 0x1, P4 ;  /* 0x00000001ff227807 */ /* 0x000fe20002000000 */
[----:B------:R-:W-:Y:S01]  /*4dc0*/  IMAD.WIDE.U32.X R72, R14, R69, R72, P3 ;  /* 0x000000450e487225 */ /* 0x000fe200018e0448 */
[----:B------:R-:W-:Y:S02]  /*4dd0*/  IADD3 R81, P4, P5, R19, R32, R71 ;  /* 0x0000002013517210 */ /* 0x000fe40007d9e047 */
[C---:B------:R-:W-:Y:S01]  /*4de0*/  IADD3 R19, P3, PT, R67.reuse, R60, RZ ;  /* 0x0000003c43137210 */ /* 0x040fe20007f7e0ff */
[C---:B------:R-:W-:Y:S01]  /*4df0*/  IMAD.X R71, R78.reuse, 0x1, R85, P2 ;  /* 0x000000014e477824 */ /* 0x040fe200010e0655 */
[----:B------:R-:W-:Y:S01]  /*4e00*/  ISETP.GE.U32.AND P2, PT, R67, R70, PT ;  /* 0x000000464300720c */ /* 0x000fe20003f46070 */
[----:B------:R-:W-:Y:S01]  /*4e10*/  IMAD.IADD R32, R61, 0x1, R89 ;  /* 0x000000013d207824 */ /* 0x000fe200078e0259 */
[----:B------:R-:W-:Y:S01]  /*4e20*/  IADD3.X R70, PT, PT, RZ, R33, RZ, P4, P5 ;  /* 0x00000021ff467210 */ /* 0x000fe200027ea4ff */
[----:B------:R-:W-:Y:S01]  /*4e30*/  IMAD.WIDE.U32 R66, R15, R66, RZ ;  /* 0x000000420f427225 */ /* 0x000fe200078e00ff */
[----:B------:R-:W-:-:S02]  /*4e40*/  ISETP.GE.U32.AND.EX P0, PT, R78, R79, PT, P0 ;  /* 0x0000004f4e00720c */ /* 0x000fc40003f06100 */
[----:B------:R-:W-:Y:S01]  /*4e50*/  IADD3 R33, P5, P4, R19, R72, R34 ;  /* 0x0000004813217210 */ /* 0x000fe20007cbe022 */
[----:B------:R-:W-:Y:S01]  /*4e60*/  IMAD.X R61, R32, 0x1, R71, P3 ;  /* 0x00000001203d7824 */ /* 0x000fe200018e0647 */
[----:B------:R-:W-:Y:S01]  /*4e70*/  ISETP.GE.U32.AND.EX P3, PT, R71, R78, PT, P2 ;  /* 0x0000004e4700720c */ /* 0x000fe20003f66120 */
[----:B------:R-:W-:Y:S01]  /*4e80*/  IMAD.WIDE.U32.X R74, R17, R69, R74, P6 ;  /* 0x00000045114a7225 */ /* 0x000fe200030e044a */
[----:B------:R-:W-:Y:S02]  /*4e90*/  ISETP.GE.U32.AND P2, PT, R19, R60, PT ;  /* 0x0000003c1300720c */ /* 0x000fe40003f46070 */
[----:B------:R-:W-:Y:S01]  /*4ea0*/  SEL R60, RZ, 0x1, P0 ;  /* 0x00000001ff3c7807 */ /* 0x000fe20000000000 */
[----:B------:R-:W-:Y:S01]  /*4eb0*/  IMAD.IADD R37, R67, 0x1, R37 ;  /* 0x0000000143257824 */ /* 0x000fe200078e0225 */
[----:B------:R-:W-:Y:S01]  /*4ec0*/  IADD3.X R34, PT, PT, R61, R73, RZ, P5, P4 ;  /* 0x000000493d227210 */ /* 0x000fe20002fe84ff */
[----:B------:R-:W-:Y:S01]  /*4ed0*/  IMAD.WIDE.U32.X R38, R16, R69, R38, P1 ;  /* 0x0000004510267225 */ /* 0x000fe200008e0426 */
[----:B------:R-:W-:-:S02]  /*4ee0*/  ISETP.GE.U32.AND P0, PT, R33, R19, PT ;  /* 0x000000132100720c */ /* 0x000fc40003f06070 */
[----:B------:R-:W-:Y:S01]  /*4ef0*/  SEL R71, RZ, 0x1, P3 ;  /* 0x00000001ff477807 */ /* 0x000fe20001800000 */
[C---:B------:R-:W-:Y:S01]  /*4f00*/  IMAD.WIDE.U32 R72, R34.reuse, 0x3d1, RZ ;  /* 0x000003d122487825 */ /* 0x040fe200078e00ff */
[----:B------:R-:W-:Y:S02]  /*4f10*/  ISETP.GE.U32.AND.EX P2, PT, R61, R32, PT, P2 ;  /* 0x000000203d00720c */ /* 0x000fe40003f46120 */
[----:B------:R-:W-:Y:S02]  /*4f20*/  ISETP.GE.U32.AND.EX P0, PT, R34, R61, PT, P0 ;  /* 0x0000003d2200720c */ /* 0x000fe40003f06100 */
[----:B------:R-:W-:Y:S01]  /*4f30*/  IADD3 R71, P5, P3, R71, R82, R60 ;  /* 0x0000005247477210 */ /* 0x000fe20007bbe03c */
[----:B------:R-:W-:Y:S01]  /*4f40*/  IMAD.WIDE.U32 R60, R12, R68, RZ ;  /* 0x000000440c3c7225 */ /* 0x000fe200078e00ff */
[----:B------:R-:W-:Y:S02]  /*4f50*/  IADD3 R32, P4, PT, R81, R66, RZ ;  /* 0x0000004251207210 */ /* 0x000fe40007f9e0ff */
[----:B------:R-:W-:-:S02]  /*4f60*/  SEL R78, RZ, 0x1, P2 ;  /* 0x00000001ff4e7807 */ /* 0x000fc40001000000 */
[----:B------:R-:W-:Y:S01]  /*4f70*/  SEL R19, RZ, 0x1, P0 ;  /* 0x00000001ff137807 */ /* 0x000fe20000000000 */
[----:B------:R-:W-:Y:S01]  /*4f80*/  IMAD.X R82, R37, 0x1, R70, P4 ;  /* 0x0000000125527824 */ /* 0x000fe200020e0646 */
[----:B------:R-:W-:Y:S01]  /*4f90*/  ISETP.GE.U32.AND P0, PT, R32, R66, PT ;  /* 0x000000422000720c */ /* 0x000fe20003f06070 */
[----:B------:R-:W-:Y:S01]  /*4fa0*/  IMAD R66, R16, R68, RZ ;  /* 0x0000004410427224 */ /* 0x000fe200078e02ff */
[----:B------:R-:W-:Y:S02]  /*4fb0*/  IADD3.X R83, PT, PT, RZ, R83, RZ, P5, P3 ;  /* 0x00000053ff537210 */ /* 0x000fe40002fe64ff */
[----:B------:R-:W-:Y:S01]  /*4fc0*/  IADD3 R78, P3, P5, R19, R74, R78 ;  /* 0x0000004a134e7210 */ /* 0x000fe20007d7e04e */
[----:B------:R-:W-:Y:S01]  /*4fd0*/  IMAD R67, R12, R69, R66 ;  /* 0x000000450c437224 */ /* 0x000fe200078e0242 */
[----:B------:R-:W-:Y:S01]  /*4fe0*/  IADD3 R19, P4, PT, R32, R71, RZ ;  /* 0x0000004720137210 */ /* 0x000fe20007f9e0ff */
[----:B------:R-:W-:Y:S01]  /*4ff0*/  IMAD.WIDE.U32 R70, R33, 0x3d1, RZ ;  /* 0x000003d121467825 */ /* 0x000fe200078e00ff */
[----:B------:R-:W-:-:S02]  /*5000*/  ISETP.GE.U32.AND.EX P0, PT, R82, R37, PT, P0 ;  /* 0x000000255200720c */ /* 0x000fc40003f06100 */
[C---:B------:R-:W-:Y:S01]  /*5010*/  ISETP.GE.U32.AND P2, PT, R19.reuse, R32, PT ;  /* 0x000000201300720c */ /* 0x040fe20003f46070 */
[----:B------:R-:W-:Y:S01]  /*5020*/  IMAD.X R37, R82, 0x1, R83, P4 ;  /* 0x0000000152257824 */ /* 0x000fe200020e0653 */
[----:B------:R-:W-:Y:S01]  /*5030*/  IADD3.X R80, PT, PT, RZ, R75, RZ, P3, P5 ;  /* 0x0000004bff507210 */ /* 0x000fe20001fea4ff */
[----:B------:R-:W-:Y:S01]  /*5040*/  IMAD.WIDE.U32 R72, P3, RZ, R33, R72 ;  /* 0x00000021ff487225 */ /* 0x000fe20007860048 */
[----:B------:R-:W-:Y:S02]  /*5050*/  IADD3 R19, P4, PT, R19, R60, RZ ;  /* 0x0000003c13137210 */ /* 0x000fe40007f9e0ff */
[----:B------:R-:W-:Y:S01]  /*5060*/  ISETP.GE.U32.AND.EX P2, PT, R37, R82, PT, P2 ;  /* 0x000000522500720c */ /* 0x000fe20003f46120 */
[----:B------:R-:W-:Y:S01]  /*5070*/  IMAD.IADD R74, R61, 0x1, R67 ;  /* 0x000000013d4a7824 */ /* 0x000fe200078e0243 */
[----:B------:R-:W-:Y:S01]  /*5080*/  IADD3 RZ, P6, PT, R71, R72, RZ ;  /* 0x0000004847ff7210 */ /* 0x000fe20007fde0ff */
[----:B------:R-:W-:Y:S01]  /*5090*/  IMAD.MOV.U32 R32, RZ, RZ, RZ ;  /* 0x000000ffff207224 */ /* 0x000fe200078e00ff */
[----:B------:R-:W-:Y:S01]  /*50a0*/  SEL R83, RZ, 0x1, P2 ;  /* 0x00000001ff537807 */ /* 0x000fe20001000000 */
[----:B------:R-:W-:Y:S01]  /*50b0*/  IMAD.X R37, R74, 0x1, R37, P4 ;  /* 0x000000014a257824 */ /* 0x000fe200020e0625 */
[----:B------:R-:W-:Y:S01]  /*50c0*/  IADD3 R71, P4, PT, R19, R78, RZ ;  /* 0x0000004e13477210 */ /* 0x000fe20007f9e0ff */
[----:B------:R-:W-:Y:S01]  /*50d0*/  IMAD.WIDE.U32 R66, R33, 0x3d1, R32 ;  /* 0x000003d121427825 */ /* 0x000fe200078e0020 */
[----:B------:R-:W-:-:S03]  /*50e0*/  SEL R32, RZ, 0x1, P0 ;  /* 0x00000001ff207807 */ /* 0x000fc60000000000 */
[----:B------:R-:W-:Y:S01]  /*50f0*/  IMAD.X R61, RZ, RZ, RZ, P3 ;  /* 0x000000ffff3d7224 */ /* 0x000fe200018e06ff */
[----:B------:R-:W-:Y:S01]  /*5100*/  ISETP.GE.U32.AND P3, PT, R19, R60, PT ;  /* 0x0000003c1300720c */ /* 0x000fe20003f66070 */
[----:B------:R-:W-:Y:S01]  /*5110*/  IMAD.X R70, R37, 0x1, R80, P4 ;  /* 0x0000000125467824 */ /* 0x000fe200020e0650 */
[----:B------:R-:W-:Y:S01]  /*5120*/  ISETP.GE.U32.AND P4, PT, R71, R19, PT ;  /* 0x000000134700720c */ /* 0x000fe20003f86070 */
[----:B------:R-:W-:Y:S01]  /*5130*/  IMAD.IADD R67, R72, 0x1, R67 ;  /* 0x0000000148437824 */ /* 0x000fe200078e0243 */
[----:B------:R-:W-:Y:S01]  /*5140*/  ISETP.GE.U32.AND P5, PT, R66, RZ, PT ;  /* 0x000000ff4200720c */ /* 0x000fe20003fa6070 */
[----:B------:R-:W-:Y:S01]  /*5150*/  IMAD R72, R18, R68, RZ ;  /* 0x0000004412487224 */ /* 0x000fe200078e02ff */
[----:B------:R-:W-:Y:S01]  /*5160*/  ISETP.GE.U32.AND.EX P3, PT, R37, R74, PT, P3 ;  /* 0x0000004a2500720c */ /* 0x000fe20003f66130 */
[C---:B------:R-:W-:Y:S01]  /*5170*/  IMAD.WIDE.U32 R74, R70.reuse, 0x3d1, RZ ;  /* 0x000003d1464a7825 */ /* 0x040fe200078e00ff */
[----:B------:R-:W-:Y:S02]  /*5180*/  ISETP.GE.U32.AND.EX P4, PT, R70, R37, PT, P4 ;  /* 0x000000254600720c */ /* 0x000fe40003f86140 */
[----:B------:R-:W-:Y:S01]  /*5190*/  ISETP.GE.U32.AND.EX P5, PT, R67, R33, PT, P5 ;  /* 0x000000214300720c */ /* 0x000fe20003fa6150 */
[----:B------:R-:W-:Y:S01]  /*51a0*/  IMAD R85, R15, R69, R72 ;  /* 0x000000450f557224 */ /* 0x000fe200078e0248 */
[----:B------:R-:W-:Y:S01]  /*51b0*/  SEL R78, RZ, 0x1, P3 ;  /* 0x00000001ff4e7807 */ /* 0x000fe20001800000 */
[----:B------:R-:W-:Y:S01]  /*51c0*/  IMAD.MOV.U32 R60, RZ, RZ, R73 ;  /* 0x000000ffff3c7224 */ /* 0x000fe200078e0049 */
[----:B------:R-:W-:Y:S01]  /*51d0*/  SEL R19, RZ, 0x1, P4 ;  /* 0x00000001ff137807 */ /* 0x000fe20002000000 */
[----:B------:R-:W-:Y:S01]  /*51e0*/  IMAD.WIDE.U32 R72, R71, 0x3d1, RZ ;  /* 0x000003d147487825 */ /* 0x000fe200078e00ff */
[----:B------:R-:W-:-:S02]  /*51f0*/  IADD3 R83, P1, P2, R83, R76, R32 ;  /* 0x0000004c53537210 */ /* 0x000fc40007a3e020 */
[----:B------:R-:W-:Y:S01]  /*5200*/  IADD3 R78, P3, P4, R19, R38, R78 ;  /* 0x00000026134e7210 */ /* 0x000fe20007c7e04e */
[----:B------:R-:W-:Y:S01]  /*5210*/  IMAD.WIDE.U32 R32, R15, R68, RZ ;  /* 0x000000440f207225 */ /* 0x000fe200078e00ff */
[----:B------:R-:W-:Y:S02]  /*5220*/  IADD3.X R82, PT, PT, RZ, R77, RZ, P1, P2 ;  /* 0x0000004dff527210 */ /* 0x000fe40000fe44ff */
[----:B------:R-:W-:Y:S01]  /*5230*/  IADD3.X R77, PT, PT, RZ, R39, RZ, P3, P4 ;  /* 0x00000027ff4d7210 */ /* 0x000fe20001fe84ff */
[----:B------:R-:W-:Y:S01]  /*5240*/  IMAD.IADD R85, R33, 0x1, R85 ;  /* 0x0000000121557824 */ /* 0x000fe200078e0255 */
[----:B------:R-:W-:Y:S01]  /*5250*/  IADD3 R83, P1, PT, R83, R32, RZ ;  /* 0x0000002053537210 */ /* 0x000fe20007f3e0ff */
[----:B------:R-:W-:Y:S01]  /*5260*/  IMAD.WIDE.U32.X R60, RZ, R34, R60, P6 ;  /* 0x00000022ff3c7225 */ /* 0x000fe200030e043c */
[----:B------:R-:W-:-:S03]  /*5270*/  SEL R79, RZ, 0x1, P5 ;  /* 0x00000001ff4f7807 */ /* 0x000fc60002800000 */
[----:B------:R-:W-:Y:S01]  /*5280*/  IMAD.WIDE.U32 R38, P4, RZ, R71, R74 ;  /* 0x00000047ff267225 */ /* 0x000fe2000788004a */
[----:B------:R-:W-:-:S03]  /*5290*/  IADD3 R19, P3, PT, R60, R72, RZ ;  /* 0x000000483c137210 */ /* 0x000fc60007f7e0ff */
[----:B------:R-:W-:Y:S01]  /*52a0*/  IMAD.X R82, R85, 0x1, R82, P1 ;  /* 0x0000000155527824 */ /* 0x000fe200008e0652 */
[----:B------:R-:W-:Y:S01]  /*52b0*/  IADD3 R78, P1, PT, R83, R78, RZ ;  /* 0x0000004e534e7210 */ /* 0x000fe20007f3e0ff */
[----:B------:R-:W-:Y:S01]  /*52c0*/  IMAD.WIDE.U32 R36, R11, R36, R66 ;  /* 0x000000240b247225 */ /* 0x000fe200078e0042 */
[----:B------:R-:W-:-:S03]  /*52d0*/  IADD3 R73, P2, PT, R73, R38, RZ ;  /* 0x0000002649497210 */ /* 0x000fc60007f5e0ff */
[----:B------:R-:W-:Y:S01]  /*52e0*/  IMAD.X R33, R82, 0x1, R77, P1 ;  /* 0x0000000152217824 */ /* 0x000fe200008e064d */
[----:B------:R-:W-:Y:S01]  /*52f0*/  ISETP.GE.U32.AND P1, PT, R19, R72, PT ;  /* 0x000000481300720c */ /* 0x000fe20003f26070 */
[----:B------:R-:W-:Y:S01]  /*5300*/  IMAD.X R80, R73, 0x1, R61, P3 ;  /* 0x0000000149507824 */ /* 0x000fe200018e063d */
[----:B------:R-:W-:Y:S01]  /*5310*/  ISETP.GE.U32.AND P0, PT, R36, R66, PT ;  /* 0x000000422400720c */ /* 0x000fe20003f06070 */
[----:B------:R-:W-:-:S03]  /*5320*/  IMAD.WIDE.U32 R60, R33, 0x3d1, RZ ;  /* 0x000003d1213c7825 */ /* 0x000fc600078e00ff */
[C---:B------:R-:W-:Y:S01]  /*5330*/  ISETP.GE.U32.AND.EX P1, PT, R80.reuse, R73, PT, P1 ;  /* 0x000000495000720c */ /* 0x040fe20003f26110 */
[----:B------:R-:W-:Y:S01]  /*5340*/  IMAD.X R75, RZ, RZ, RZ, P4 ;  /* 0x000000ffff4b7224 */ /* 0x000fe200020e06ff */
[----:B------:R-:W-:Y:S01]  /*5350*/  IADD3 R79, P3, P4, R19, R34, R79 ;  /* 0x00000022134f7210 */ /* 0x000fe20007c7e04f */
[----:B------:R-:W-:Y:S01]  /*5360*/  IMAD.MOV.U32 R74, RZ, RZ, R39 ;  /* 0x000000ffff4a7224 */ /* 0x000fe200078e0027 */
[----:B------:R-:W-:Y:S01]  /*5370*/  SEL R19, RZ, 0x1, P1 ;  /* 0x00000001ff137807 */ /* 0x000fe20000800000 */
[----:B------:R-:W-:Y:S01]  /*5380*/  IMAD.IADD R66, R37, 0x1, R91 ;  /* 0x0000000125427824 */ /* 0x000fe200078e025b */
[----:B------:R-:W-:Y:S01]  /*5390*/  IADD3.X R80, PT, PT, R80, R71, RZ, P3, P4 ;  /* 0x0000004750507210 */ /* 0x000fe20001fe84ff */
[----:B------:R-:W-:-:S03]  /*53a0*/  IMAD.WIDE.U32.X R74, RZ, R70, R74, P2 ;  /* 0x00000046ff4a7225 */ /* 0x000fc600010e044a */
[----:B------:R-:W-:Y:S01]  /*53b0*/  ISETP.GE.U32.AND.EX P6, PT, R66, R67, PT, P0 ;  /* 0x000000434200720c */ /* 0x000fe20003fc6100 */
[----:B------:R-:W-:-:S04]  /*53c0*/  IMAD.WIDE.U32 R38, R78, 0x3d1, RZ ;  /* 0x000003d14e267825 */ /* 0x000fc800078e00ff */
[----:B------:R-:W-:Y:S01]  /*53d0*/  IMAD.WIDE.U32 R60, P2, RZ, R78, R60 ;  /* 0x0000004eff3c7225 */ /* 0x000fe2000784003c */
[----:B------:R-:W-:Y:S02]  /*53e0*/  IADD3 R67, P0, P3, R38, R74, R19 ;  /* 0x0000004a26437210 */ /* 0x000fe40007b1e013 */
[----:B------:R-:W-:Y:S01]  /*53f0*/  SEL R19, RZ, 0x1, P6 ;  /* 0x00000001ff137807 */ /* 0x000fe20003000000 */
[----:B------:R-:W-:Y:S01]  /*5400*/  IMAD.WIDE.U32 R72, R69, R15, RZ ;  /* 0x0000000f45487225 */ /* 0x000fe200078e00ff */
[----:B------:R-:W-:-:S03]  /*5410*/  IADD3 R60, P4, PT, R39, R60, RZ ;  /* 0x0000003c273c7210 */ /* 0x000fc60007f9e0ff */
[----:B------:R-:W-:Y:S01]  /*5420*/  IMAD.WIDE.U32 R76, R68, R15, RZ ;  /* 0x0000000f444c7225 */ /* 0x000fe200078e00ff */
[----:B------:R-:W-:Y:S02]  /*5430*/  IADD3.X R81, PT, PT, R60, R75, RZ, P0, P3 ;  /* 0x0000004b3c517210 */ /* 0x000fe400007e64ff */
[----:B------:R-:W-:Y:S01]  /*5440*/  IADD3 R19, P0, P3, R19, R79, R88 ;  /* 0x0000004f13137210 */ /* 0x000fe20007b1e058 */
[----:B------:R-:W-:-:S03]  /*5450*/  IMAD.WIDE.U32 R72, P1, R18, R68, R72 ;  /* 0x0000004412487225 */ /* 0x000fc60007820048 */
[----:B------:R-:W-:Y:S01]  /*5460*/  IADD3.X R102, PT, PT, RZ, R80, R87, P0, P3 ;  /* 0x00000050ff667210 */ /* 0x000fe200007e6457 */
[----:B------:R-:W-:Y:S01]  /*5470*/  IMAD.X R75, RZ, RZ, RZ, P1 ;  /* 0x000000ffff4b7224 */ /* 0x000fe200008e06ff */
[----:B------:R-:W-:Y:S01]  /*5480*/  IADD3 RZ, P1, PT, R77, R72, RZ ;  /* 0x000000484dff7210 */ /* 0x000fe20007f3e0ff */
[----:B------:R-:W-:Y:S01]  /*5490*/  IMAD.MOV.U32 R74, RZ, RZ, R73 ;  /* 0x000000ffff4a7224 */ /* 0x000fe200078e0049 */
[----:B------:R-:W-:Y:S01]  /*54a0*/  ISETP.GE.U32.AND P3, PT, R83, R32, PT ;  /* 0x000000205300720c */ /* 0x000fe20003f66070 */
[----:B------:R-:W-:Y:S01]  /*54b0*/  IMAD.X R39, RZ, RZ, RZ, P2 ;  /* 0x000000ffff277224 */ /* 0x000fe200010e06ff */
[----:B------:R-:W-:Y:S01]  /*54c0*/  ISETP.GE.U32.AND P0, PT, R78, R83, PT ;  /* 0x000000534e00720c */ /* 0x000fe20003f06070 */
[----:B------:R-:W-:Y:S01]  /*54d0*/  IMAD.WIDE.U32.X R68, R18, R69, R74, P1 ;  /* 0x0000004512447225 */ /* 0x000fe200008e044a */
[----:B------:R-:W-:Y:S02]  /*54e0*/  ISETP.GE.U32.AND.EX P3, PT, R82, R85, PT, P3 ;  /* 0x000000555200720c */ /* 0x000fe40003f66130 */
[----:B------:R-:W-:-:S02]  /*54f0*/  ISETP.EQ.U32.AND P1, PT, R79, R34, PT ;  /* 0x000000224f00720c */ /* 0x000fc40003f22070 */
[----:B------:R-:W-:Y:S02]  /*5500*/  ISETP.GE.U32.AND.EX P0, PT, R33, R82, PT, P0 ;  /* 0x000000522100720c */ /* 0x000fe40003f06100 */
[----:B------:R-:W-:Y:S02]  /*5510*/  SEL R32, RZ, 0x1, P3 ;  /* 0x00000001ff207807 */ /* 0x000fe40001800000 */
[----:B------:R-:W-:Y:S02]  /*5520*/  ISETP.LT.U32.AND P3, PT, R79, R34, PT ;  /* 0x000000224f00720c */ /* 0x000fe40003f61070 */
[----:B------:R-:W-:Y:S02]  /*5530*/  ISETP.EQ.AND.EX P5, PT, R80, R71, !P5, P1 ;  /* 0x000000475000720c */ /* 0x000fe40006fa2310 */
[----:B------:R-:W-:Y:S02]  /*5540*/  ISETP.EQ.U32.AND P1, PT, R19, R88, PT ;  /* 0x000000581300720c */ /* 0x000fe40003f22070 */
[----:B------:R-:W-:-:S02]  /*5550*/  SEL R77, RZ, 0x1, P0 ;  /* 0x00000001ff4d7807 */ /* 0x000fc40000000000 */
[----:B------:R-:W-:Y:S02]  /*5560*/  ISETP.LT.U32.OR.EX P3, PT, R80, R71, P5, P3 ;  /* 0x000000475000720c */ /* 0x000fe40002f61530 */
[CC--:B------:R-:W-:Y:S02]  /*5570*/  ISETP.EQ.AND.EX P6, PT, R102.reuse, R87.reuse, !P6, P1 ;  /* 0x000000576600720c */ /* 0x0c0fe400077c2310 */
[----:B------:R-:W-:Y:S02]  /*5580*/  ISETP.LT.U32.AND P0, PT, R19, R88, PT ;  /* 0x000000581300720c */ /* 0x000fe40003f01070 */
[----:B------:R-:W-:Y:S02]  /*5590*/  IADD3 R77, P1, P5, R77, R68, R32 ;  /* 0x000000444d4d7210 */ /* 0x000fe40007d3e020 */
[----:B------:R-:W-:Y:S02]  /*55a0*/  SEL R37, RZ, 0x1, !P3 ;  /* 0x00000001ff257807 */ /* 0x000fe40005800000 */
[----:B------:R-:W-:-:S02]  /*55b0*/  ISETP.LT.U32.OR.EX P0, PT, R102, R87, P6, P0 ;  /* 0x000000576600720c */ /* 0x000fc40003701500 */
[----:B------:R-:W-:Y:S02]  /*55c0*/  IADD3.X R79, PT, PT, RZ, R69, RZ, P1, P5 ;  /* 0x00000045ff4f7210 */ /* 0x000fe40000fea4ff */
[C---:B------:R-:W-:Y:S01]  /*55d0*/  ISETP.GE.U32.AND P2, PT, R67.reuse, R38, PT ;  /* 0x000000264300720c */ /* 0x040fe20003f46070 */
[----:B------:R-:W-:Y:S01]  /*55e0*/  IMAD.MOV.U32 R38, RZ, RZ, R61 ;  /* 0x000000ffff267224 */ /* 0x000fe200078e003d */
[----:B------:R-:W-:Y:S01]  /*55f0*/  IADD3 R37, P1, P5, R67, R70, R37 ;  /* 0x0000004643257210 */ /* 0x000fe20007d3e025 */
[----:B------:R-:W-:Y:S01]  /*5600*/  IMAD.WIDE.U32 R68, R79, 0x3d1, RZ ;  /* 0x000003d14f447825 */ /* 0x000fe200078e00ff */
[----:B------:R-:W-:Y:S02]  /*5610*/  SEL R61, RZ, 0x1, !P0 ;  /* 0x00000001ff3d7807 */ /* 0x000fe40004000000 */
[----:B------:R-:W-:Y:S01]  /*5620*/  IADD3.X R67, PT, PT, R81, R78, RZ, P1, P5 ;  /* 0x0000004e51437210 */ /* 0x000fe20000fea4ff */
[----:B------:R-:W-:Y:S01]  /*5630*/  IMAD.WIDE.U32.X R38, RZ, R33, R38, P4 ;  /* 0x00000021ff267225 */ /* 0x000fe200020e0426 */
[----:B------:R-:W-:-:S02]  /*5640*/  ISETP.EQ.U32.AND P6, PT, R37, R70, PT ;  /* 0x000000462500720c */ /* 0x000fc40003fc2070 */
[----:B------:R-:W-:Y:S02]  /*5650*/  ISETP.GE.U32.AND.EX P2, PT, R81, R60, PT, P2 ;  /* 0x0000003c5100720c */ /* 0x000fe40003f46120 */
[----:B------:R-:W-:Y:S02]  /*5660*/  IADD3 R61, P4, P5, R61, R37, R86 ;  /* 0x000000253d3d7210 */ /* 0x000fe40007d9e056 */
[----:B------:R-:W-:Y:S01]  /*5670*/  ISETP.LT.U32.AND P1, PT, R37, R70, PT ;  /* 0x000000462500720c */ /* 0x000fe20003f21070 */
[----:B------:R-:W-:Y:S01]  /*5680*/  IMAD.WIDE.U32 R70, R77, 0x3d1, RZ ;  /* 0x000003d14d467825 */ /* 0x000fe200078e00ff */
[----:B------:R-:W-:Y:S02]  /*5690*/  ISETP.EQ.AND.EX P3, PT, R67, R78, P3, P6 ;  /* 0x0000004e4300720c */ /* 0x000fe40001f62360 */
[----:B------:R-:W-:Y:S01]  /*56a0*/  SEL R37, RZ, 0x1, P2 ;  /* 0x00000001ff257807 */ /* 0x000fe20001000000 */
[----:B------:R-:W-:Y:S01]  /*56b0*/  IMAD.WIDE.U32 R72, P6, RZ, R77, R68 ;  /* 0x0000004dff487225 */ /* 0x000fe200078c0044 */
[----:B------:R-:W-:-:S02]  /*56c0*/  ISETP.EQ.U32.AND P2, PT, R61, R86, PT ;  /* 0x000000563d00720c */ /* 0x000fc40003f42070 */
[----:B------:R-:W-:Y:S01]  /*56d0*/  IADD3.X R68, PT, PT, RZ, R67, R31, P4, P5 ;  /* 0x00000043ff447210 */ /* 0x000fe200027ea41f */
[----:B------:R-:W-:Y:S01]  /*56e0*/  IMAD.X R75, RZ, RZ, RZ, P6 ;  /* 0x000000ffff4b7224 */ /* 0x000fe200030e06ff */
[----:B------:R-:W-:Y:S01]  /*56f0*/  ISETP.LT.U32.OR.EX P1, PT, R67, R78, P3, P1 ;  /* 0x0000004e4300720c */ /* 0x000fe20001f21510 */
[----:B------:R-:W-:Y:S01]  /*5700*/  IMAD.MOV.U32 R74, RZ, RZ, R73 ;  /* 0x000000ffff4a7224 */ /* 0x000fe200078e0049 */
[----:B------:R-:W-:Y:S02]  /*5710*/  ISETP.LT.U32.AND P4, PT, R61, R86, PT ;  /* 0x000000563d00720c */ /* 0x000fe40003f81070 */
[----:B------:R-:W-:Y:S02]  /*5720*/  ISETP.EQ.AND.EX P2, PT, R68, R31, P0, P2 ;  /* 0x0000001f4400720c */ /* 0x000fe40000742320 */
[----:B------:R-:W-:Y:S02]  /*5730*/  IADD3 R37, P5, P3, R70, R38, R37 ;  /* 0x0000002646257210 */ /* 0x000fe40007bbe025 */
[----:B------:R-:W-:-:S02]  /*5740*/  IADD3 R69, P6, PT, R71, R72, RZ ;  /* 0x0000004847457210 */ /* 0x000fc40007fde0ff */
[----:B------:R-:W-:Y:S02]  /*5750*/  SEL R32, RZ, 0x1, !P1 ;  /* 0x00000001ff207807 */ /* 0x000fe40004800000 */
[----:B------:R-:W-:Y:S02]  /*5760*/  ISETP.LT.U32.OR.EX P2, PT, R68, R31, P2, P4 ;  /* 0x0000001f4400720c */ /* 0x000fe40001741540 */
[----:B------:R-:W-:Y:S02]  /*5770*/  ISETP.GE.U32.AND P0, PT, R37, R70, PT ;  /* 0x000000462500720c */ /* 0x000fe40003f06070 */
[----:B------:R-:W-:Y:S01]  /*5780*/  IADD3.X R34, PT, PT, R69, R39, RZ, P5, P3 ;  /* 0x0000002745227210 */ /* 0x000fe20002fe64ff */
[----:B------:R-:W-:Y:S01]  /*5790*/  IMAD.WIDE.U32.X R38, RZ, R79, R74, P6 ;  /* 0x0000004fff267225 */ /* 0x000fe200030e044a */
[----:B------:R-:W-:Y:S02]  /*57a0*/  IADD3 R32, P3, P4, R37, R33, R32 ;  /* 0x0000002125207210 */ /* 0x000fe40007c7e020 */
[----:B------:R-:W-:-:S02]  /*57b0*/  SEL R67, RZ, 0x1, !P2 ;  /* 0x00000001ff437807 */ /* 0x000fc40005000000 */
[C---:B------:R-:W-:Y:S01]  /*57c0*/  ISETP.GE.U32.AND.EX P0, PT, R34.reuse, R69, PT, P0 ;  /* 0x000000452200720c */ /* 0x040fe20003f06100 */
[----:B------:R-:W-:Y:S01]  /*57d0*/  IMAD.MOV.U32 R69, RZ, RZ, R36 ;  /* 0x000000ffff457224 */ /* 0x000fe200078e0024 */
[----:B------:R-:W-:Y:S02]  /*57e0*/  IADD3.X R34, PT, PT, R34, R77, RZ, P3, P4 ;  /* 0x0000004d22227210 */ /* 0x000fe40001fe84ff */
[----:B------:R-:W-:Y:S02]  /*57f0*/  ISETP.EQ.U32.AND P3, PT, R32, R33, PT ;  /* 0x000000212000720c */ /* 0x000fe40003f62070 */
[----:B------:R-:W-:Y:S02]  /*5800*/  IADD3 R67, P5, P4, R67, R32, R30 ;  /* 0x0000002043437210 */ /* 0x000fe40007cbe01e */
[----:B------:R-:W-:Y:S02]  /*5810*/  ISETP.EQ.AND.EX P3, PT, R34, R77, P1, P3 ;  /* 0x0000004d2200720c */ /* 0x000fe40000f62330 */
[----:B------:R-:W-:-:S02]  /*5820*/  ISETP.LT.U32.AND P6, PT, R32, R33, PT ;  /* 0x000000212000720c */ /* 0x000fc40003fc1070 */
[C---:B------:R-:W-:Y:S02]  /*5830*/  ISETP.EQ.U32.AND P1, PT, R67.reuse, R30, PT ;  /* 0x0000001e4300720c */ /* 0x040fe40003f22070 */
[----:B------:R-:W-:Y:S02]  /*5840*/  IADD3.X R86, PT, PT, RZ, R34, R35, P5, P4 ;  /* 0x00000022ff567210 */ /* 0x000fe40002fe8423 */
[----:B------:R-:W-:Y:S02]  /*5850*/  SEL R31, RZ, 0x1, P0 ;  /* 0x00000001ff1f7807 */ /* 0x000fe40000000000 */
[----:B------:R-:W-:Y:S02]  /*5860*/  ISETP.LT.U32.AND P4, PT, R67, R30, PT ;  /* 0x0000001e4300720c */ /* 0x000fe40003f81070 */
[----:B------:R-:W-:Y:S02]  /*5870*/  ISETP.LT.U32.OR.EX P3, PT, R34, R77, P3, P6 ;  /* 0x0000004d2200720c */ /* 0x000fe40001f61560 */
[----:B------:R-:W-:-:S02]  /*5880*/  ISETP.EQ.AND.EX P1, PT, R86, R35, P2, P1 ;  /* 0x000000235600720c */ /* 0x000fc40001722310 */
[----:B------:R-:W-:Y:S02]  /*5890*/  IADD3 R30, P0, PT, R31, R38, RZ ;  /* 0x000000261f1e7210 */ /* 0x000fe40007f1e0ff */
[----:B------:R-:W-:Y:S02]  /*58a0*/  SEL R31, RZ, 0x1, !P3 ;  /* 0x00000001ff1f7807 */ /* 0x000fe40005800000 */
[----:B------:R-:W-:Y:S01]  /*58b0*/  ISETP.LT.U32.OR.EX P1, PT, R86, R35, P1, P4 ;  /* 0x000000235600720c */ /* 0x000fe20000f21540 */
[----:B------:R-:W-:Y:S01]  /*58c0*/  IMAD.X R39, RZ, RZ, R39, P0 ;  /* 0x000000ffff277224 */ /* 0x000fe200000e0627 */
[----:B------:R-:W-:Y:S02]  /*58d0*/  IADD3 R31, P2, P3, R30, R79, R31 ;  /* 0x0000004f1e1f7210 */ /* 0x000fe40007b5e01f */
[----:B------:R-:W-:Y:S02]  /*58e0*/  SEL R38, RZ, 0x1, !P1 ;  /* 0x00000001ff267807 */ /* 0x000fe40004800000 */
[----:B------:R-:W-:-:S02]  /*58f0*/  IADD3.X R39, PT, PT, R39, RZ, RZ, P2, P3 ;  /* 0x000000ff27277210 */ /* 0x000fc400017e64ff */
[----:B------:R-:W-:-:S05]  /*5900*/  IADD3 R38, P0, PT, R38, R31, RZ ;  /* 0x0000001f26267210 */ /* 0x000fca0007f1e0ff */
        /* <DEDUP_REMOVED lines=11> */
.L_x_16:
        /* <DEDUP_REMOVED lines=34> */
.L_x_15:
[----:B------:R-:W-:Y:S05]  /*5be0*/  BSYNC.RECONVERGENT B2 ;  /* 0x0000000000027941 */ /* 0x000fea0003800200 */
.L_x_14:
[----:B------:R-:W0:Y:S02]  /*5bf0*/  LDC R30, c[0x0][0x360] ;  /* 0x0000d800ff1e7b82 */ /* 0x000e240000000800 */
[----:B0-----:R-:W-:-:S04]  /*5c00*/  IMAD R31, R30, UR4, RZ ;  /* 0x000000041e1f7c24 */ /* 0x001fc8000f8e02ff */
[----:B------:R-:W-:-:S04]  /*5c10*/  IMAD R31, R31, 0x2, R0 ;  /* 0x000000021f1f7824 */ /* 0x000fc800078e0200 */
[----:B------:R-:W-:-:S04]  /*5c20*/  IMAD.IADD R31, R31, 0x1, R30 ;  /* 0x000000011f1f7824 */ /* 0x000fc800078e021e */
[----:B------:R-:W-:-:S05]  /*5c30*/  IMAD.WIDE.U32 R36, R31, 0x60, R28 ;  /* 0x000000601f247825 */ /* 0x000fca00078e001c */
[----:B------:R-:W2:Y:S04]  /*5c40*/  LDG.E.64 R34, desc[UR6][R36.64] ;  /* 0x0000000624227981 */ /* 0x000ea8000c1e1b00 */
[----:B------:R-:W3:Y:S04]  /*5c50*/  LDG.E.64 R72, desc[UR6][R36.64+0x8] ;  /* 0x0000080624487981 */ /* 0x000ee8000c1e1b00 */
[----:B------:R-:W4:Y:S04]  /*5c60*/  LDG.E.64 R30, desc[UR6][R36.64+0x10] ;  /* 0x00001006241e7981 */ /* 0x000f28000c1e1b00 */
[----:B------:R0:W5:Y:S01]  /*5c70*/  LDG.E.64 R32, desc[UR6][R36.64+0x18] ;  /* 0x0000180624207981 */ /* 0x000162000c1e1b00 */
[----:B------:R-:W-:Y:S01]  /*5c80*/  LOP3.LUT R60, R60, 0xfffffffd, RZ, 0xc0, !PT ;  /* 0xfffffffd3c3c7812 */ /* 0x000fe200078ec0ff */
[----:B------:R-:W-:Y:S01]  /*5c90*/  BSSY.RECONVERGENT B2, `(.L_x_17) ;  /* 0x00001fd000027945 */ /* 0x000fe20003800200 */
[----:B--2---:R-:W-:-:S04]  /*5ca0*/  IMAD.WIDE.U32 R38, R35, R5, RZ ;  /* 0x0000000523267225 */ /* 0x004fc800078e00ff */
[----:B------:R-:W-:Y:S02]  /*5cb0*/  IMAD R79, R8, R34, RZ ;  /* 0x00000022084f7224 */ /* 0x000fe400078e02ff */
[----:B------:R-:W-:-:S04]  /*5cc0*/  IMAD.WIDE.U32 R70, P0, R34, R9, R38 ;  /* 0x0000000922467225 */ /* 0x000fc80007800026 */
[----:B------:R-:W-:-:S04]  /*5cd0*/  IMAD.WIDE.U32 R38, R34, R5, RZ ;  /* 0x0000000522267225 */ /* 0x000fc800078e00ff */
[----:B------:R-:W-:Y:S01]  /*5ce0*/  IMAD.X R75, RZ, RZ, RZ, P0 ;  /* 0x000000ffff4b7224 */ /* 0x000fe200000e06ff */
[----:B------:R-:W-:Y:S01]  /*5cf0*/  IADD3 RZ, P0, PT, R39, R70, RZ ;  /* 0x0000004627ff7210 */ /* 0x000fe20007f1e0ff */
[----:B------:R-:W-:Y:S02]  /*5d00*/  IMAD.MOV.U32 R74, RZ, RZ, R71 ;  /* 0x000000ffff4a7224 */ /* 0x000fe400078e0047 */
[----:B------:R-:W-:-:S04]  /*5d10*/  IMAD.WIDE.U32 R76, R35, R4, RZ ;  /* 0x00000004234c7225 */ /* 0x000fc800078e00ff */
[----:B------:R-:W-:-:S04]  /*5d20*/  IMAD.WIDE.U32 R70, R4, R34, RZ ;  /* 0x0000002204467225 */ /* 0x000fc800078e00ff */
[----:B------:R-:W-:-:S04]  /*5d30*/  IMAD.WIDE.U32.X R38, R35, R9, R74, P0 ;  /* 0x0000000923267225 */ /* 0x000fc800000e044a */
[----:B------:R-:W-:Y:S01]  /*5d40*/  IMAD R79, R35, R4, R79 ;  /* 0x00000004234f7224 */ /* 0x000fe200078e024f */
[----:B------:R-:W-:Y:S01]  /*5d50*/  IADD3 R89, P1, PT, R38, R70, RZ ;  /* 0x0000004626597210 */ /* 0x000fe20007f3e0ff */
[----:B------:R-:W-:-:S04]  /*5d60*/  IMAD.WIDE.U32 R76, P0, R34, R8, R76 ;  /* 0x00000008224c7225 */ /* 0x000fc8000780004c */
[----:B------:R-:W-:Y:S02]  /*5d70*/  IMAD.IADD R38, R71, 0x1, R79 ;  /* 0x0000000147267824 */ /* 0x000fe400078e024f */
[----:B0-----:R-:W-:-:S04]  /*5d80*/  IMAD.WIDE.U32 R36, R34, R4, RZ ;  /* 0x0000000422247225 */ /* 0x001fc800078e00ff */
[----:B------:R-:W-:Y:S01]  /*5d90*/  IMAD.X R71, RZ, RZ, RZ, P0 ;  /* 0x000000ffff477224 */ /* 0x000fe200000e06ff */
[----:B------:R-:W-:Y:S01]  /*5da0*/  ISETP.GE.U32.AND P0, PT, R89, R70, PT ;  /* 0x000000465900720c */ /* 0x000fe20003f06070 */
[----:B------:R-:W-:Y:S01]  /*5db0*/  IMAD.X R81, R38, 0x1, R39, P1 ;  /* 0x0000000126517824 */ /* 0x000fe200008e0627 */
[----:B------:R-:W-:Y:S01]  /*5dc0*/  IADD3 RZ, P1, PT, R37, R76, RZ ;  /* 0x0000004c25ff7210 */ /* 0x000fe20007f3e0ff */
[----:B------:R-:W-:-:S03]  /*5dd0*/  IMAD.WIDE.U32 R36, R35, R3, RZ ;  /* 0x0000000323247225 */ /* 0x000fc600078e00ff */
[----:B------:R-:W-:Y:S01]  /*5de0*/  ISETP.GE.U32.AND.EX P0, PT, R81, R38, PT, P0 ;  /* 0x000000265100720c */ /* 0x000fe20003f06100 */
[----:B------:R-:W-:Y:S02]  /*5df0*/  IMAD.MOV.U32 R70, RZ, RZ, R77 ;  /* 0x000000ffff467224 */ /* 0x000fe400078e004d */
[----:B------:R-:W-:Y:S01]  /*5e00*/  IMAD R78, R7, R34, RZ ;  /* 0x00000022074e7224 */ /* 0x000fe200078e02ff */
[----:B------:R-:W-:Y:S01]  /*5e10*/  SEL R85, RZ, 0x1, P0 ;  /* 0x00000001ff557807 */ /* 0x000fe20000000000 */
[----:B------:R-:W-:-:S04]  /*5e20*/  IMAD.WIDE.U32 R76, R35, R6, RZ ;  /* 0x00000006234c7225 */ /* 0x000fc800078e00ff */
[----:B------:R-:W-:-:S04]  /*5e30*/  IMAD.WIDE.U32 R38, R3, R34, RZ ;  /* 0x0000002203267225 */ /* 0x000fc800078e00ff */
[C---:B------:R-:W-:Y:S02]  /*5e40*/  IMAD R83, R35.reuse, R3, R78 ;  /* 0x0000000323537224 */ /* 0x040fe400078e024e */
[----:B------:R-:W-:-:S04]  /*5e50*/  IMAD.WIDE.U32.X R70, R35, R8, R70, P1 ;  /* 0x0000000823467225 */ /* 0x000fc800008e0446 */
[----:B------:R-:W-:Y:S01]  /*5e60*/  IMAD.WIDE.U32 R74, R34, R3, RZ ;  /* 0x00000003224a7225 */ /* 0x000fe200078e00ff */
[----:B------:R-:W-:-:S03]  /*5e70*/  IADD3 R85, P3, P4, R38, R70, R85 ;  /* 0x0000004626557210 */ /* 0x000fc60007c7e055 */
[----:B------:R-:W-:-:S04]  /*5e80*/  IMAD.WIDE.U32 R36, P2, R34, R7, R36 ;  /* 0x0000000722247225 */ /* 0x000fc80007840024 */
[----:B------:R-:W-:Y:S01]  /*5e90*/  IMAD.WIDE.U32 R78, P0, R34, R10, R76 ;  /* 0x0000000a224e7225 */ /* 0x000fe2000780004c */
[----:B------:R-:W-:-:S03]  /*5ea0*/  IADD3 RZ, P1, PT, R75, R36, RZ ;  /* 0x000000244bff7210 */ /* 0x000fc60007f3e0ff */
[----:B------:R-:W-:Y:S02]  /*5eb0*/  IMAD.IADD R83, R39, 0x1, R83 ;  /* 0x0000000127537824 */ /* 0x000fe400078e0253 */
[----:B------:R-:W-:-:S03]  /*5ec0*/  IMAD.WIDE.U32 R74, R34, R6, RZ ;  /* 0x00000006224a7225 */ /* 0x000fc600078e00ff */
[----:B------:R-:W-:Y:S01]  /*5ed0*/  IADD3.X R82, PT, PT, R83, R71, RZ, P3, P4 ;  /* 0x0000004753527210 */ /* 0x000fe20001fe84ff */
[----:B------:R-:W-:Y:S01]  /*5ee0*/  IMAD.X R39, RZ, RZ, RZ, P0 ;  /* 0x000000ffff277224 */ /* 0x000fe200000e06ff */
[----:B------:R-:W-:Y:S01]  /*5ef0*/  ISETP.GE.U32.AND P0, PT, R85, R38, PT ;  /* 0x000000265500720c */ /* 0x000fe20003f06070 */
[----:B------:R-:W-:Y:S01]  /*5f00*/  IMAD.X R77, RZ, RZ, RZ, P2 ;  /* 0x000000ffff4d7224 */ /* 0x000fe200010e06ff */
[----:B------:R-:W-:Y:S01]  /*5f10*/  IADD3 RZ, P2, PT, R75, R78, RZ ;  /* 0x0000004e4bff7210 */ /* 0x000fe20007f5e0ff */
[----:B------:R-:W-:Y:S01]  /*5f20*/  IMAD.MOV.U32 R76, RZ, RZ, R37 ;  /* 0x000000ffff4c7224 */ /* 0x000fe200078e0025 */
[----:B------:R-:W-:Y:S01]  /*5f30*/  ISETP.GE.U32.AND.EX P0, PT, R82, R83, PT, P0 ;  /* 0x000000535200720c */ /* 0x000fe20003f06100 */
[----:B------:R-:W-:Y:S02]  /*5f40*/  IMAD R71, R10, R34, RZ ;  /* 0x000000220a477224 */ /* 0x000fe400078e02ff */
[----:B------:R-:W-:Y:S01]  /*5f50*/  IMAD.MOV.U32 R38, RZ, RZ, R79 ;  /* 0x000000ffff267224 */ /* 0x000fe200078e004f */
[----:B------:R-:W-:Y:S01]  /*5f60*/  SEL R87, RZ, 0x1, P0 ;  /* 0x00000001ff577807 */ /* 0x000fe20000000000 */
[----:B---3--:R-:W-:-:S02]  /*5f70*/  IMAD R78, R9, R72, RZ ;  /* 0x00000048094e7224 */ /* 0x008fc400078e02ff */
[----:B------:R-:W-:-:S04]  /*5f80*/  IMAD.WIDE.U32.X R36, R35, R7, R76, P1 ;  /* 0x0000000723247225 */ /* 0x000fc800008e044c */
[----:B------:R-:W-:Y:S02]  /*5f90*/  IMAD R79, R35, R6, R71 ;  /* 0x00000006234f7224 */ /* 0x000fe400078e0247 */
[----:B------:R-:W-:-:S04]  /*5fa0*/  IMAD.WIDE.U32 R74, R6, R34, RZ ;  /* 0x00000022064a7225 */ /* 0x000fc800078e00ff */
[----:B------:R-:W-:Y:S01]  /*5fb0*/  IMAD.WIDE.U32 R70, R5, R72, RZ ;  /* 0x0000004805467225 */ /* 0x000fe200078e00ff */
[----:B------:R-:W-:-:S03]  /*5fc0*/  IADD3 R87, P4, P3, R74, R36, R87 ;  /* 0x000000244a577210 */ /* 0x000fc60007b9e057 */
[-C--:B------:R-:W-:Y:S01]  /*5fd0*/  IMAD.WIDE.U32 R76, R73, R5.reuse, RZ ;  /* 0x00000005494c7225 */ /* 0x080fe200078e00ff */
[----:B------:R-:W-:Y:S02]  /*5fe0*/  IADD3 R83, P6, PT, R89, R70, RZ ;  /* 0x0000004659537210 */ /* 0x000fe40007fde0ff */
[----:B------:R-:W-:Y:S01]  /*5ff0*/  ISETP.GE.U32.AND P0, PT, R87, R74, PT ;  /* 0x0000004a5700720c */ /* 0x000fe20003f06070 */
[----:B------:R-:W-:Y:S01]  /*6000*/  IMAD R91, R73, R5, R78 ;  /* 0x00000005495b7224 */ /* 0x000fe200078e024e */
[----:B------:R-:W-:Y:S01]  /*6010*/  ISETP.GE.U32.AND P1, PT, R83, R70, PT ;  /* 0x000000465300720c */ /* 0x000fe20003f26070 */
[----:B------:R-:W-:Y:S02]  /*6020*/  IMAD.IADD R80, R75, 0x1, R79 ;  /* 0x000000014b507824 */ /* 0x000fe400078e024f */
[----:B------:R-:W-:-:S04]  /*6030*/  IMAD.WIDE.U32 R76, P5, R72, R9, R76 ;  /* 0x00000009484c7225 */ /* 0x000fc800078a004c */
[----:B------:R-:W-:Y:S01]  /*6040*/  IMAD.IADD R36, R71, 0x1, R91 ;  /* 0x0000000147247824 */ /* 0x000fe200078e025b */
[----:B------:R-:W-:Y:S01]  /*6050*/  IADD3.X R91, PT, PT, R80, R37, RZ, P4, P3 ;  /* 0x00000025505b7210 */ /* 0x000fe200027e64ff */
[----:B------:R-:W-:-:S03]  /*6060*/  IMAD.WIDE.U32 R78, R72, R5, RZ ;  /* 0x00000005484e7225 */ /* 0x000fc600078e00ff */
[----:B------:R-:W-:Y:S01]  /*6070*/  ISETP.GE.U32.AND.EX P0, PT, R91, R80, PT, P0 ;  /* 0x000000505b00720c */ /* 0x000fe20003f06100 */
[----:B------:R-:W-:Y:S02]  /*6080*/  IMAD R89, R8, R72, RZ ;  /* 0x0000004808597224 */ /* 0x000fe400078e02ff */
[----:B------:R-:W-:Y:S01]  /*6090*/  IMAD.X R75, RZ, RZ, RZ, P5 ;  /* 0x000000ffff4b7224 */ /* 0x000fe200028e06ff */
[----:B------:R-:W-:Y:S01]  /*60a0*/  IADD3 RZ, P5, PT, R79, R76, RZ ;  /* 0x0000004c4fff7210 */ /* 0x000fe20007fbe0ff */
[----:B------:R-:W-:Y:S02]  /*60b0*/  IMAD.X R81, R36, 0x1, R81, P6 ;  /* 0x0000000124517824 */ /* 0x000fe400030e0651 */
[----:B------:R-:W-:-:S03]  /*60c0*/  IMAD.WIDE.U32 R70, R4, R72, RZ ;  /* 0x0000004804467225 */ /* 0x000fc600078e00ff */
[----:B------:R-:W-:Y:S01]  /*60d0*/  ISETP.GE.U32.AND.EX P1, PT, R81, R36, PT, P1 ;  /* 0x000000245100720c */ /* 0x000fe20003f26110 */
[----:B------:R-:W-:Y:S02]  /*60e0*/  IMAD R89, R73, R4, R89 ;  /* 0x0000000449597224 */ /* 0x000fe400078e0259 */
[----:B------:R-:W-:Y:S01]  /*60f0*/  IMAD.MOV.U32 R74, RZ, RZ, R77 ;  /* 0x000000ffff4a7224 */ /* 0x000fe200078e004d */
[----:B------:R-:W-:Y:S01]  /*6100*/  SEL R77, RZ, 0x1, P1 ;  /* 0x00000001ff4d7807 */ /* 0x000fe20000800000 */
[----:B------:R-:W-:Y:S02]  /*6110*/  IMAD.IADD R89, R71, 0x1, R89 ;  /* 0x0000000147597824 */ /* 0x000fe400078e0259 */
[----:B------:R-:W-:Y:S01]  /*6120*/  IMAD.WIDE.U32.X R74, R73, R9, R74, P5 ;  /* 0x00000009494a7225 */ /* 0x000fe200028e044a */
[----:B------:R-:W-:-:S03]  /*6130*/  IADD3 R71, P5, PT, R85, R70, RZ ;  /* 0x0000004655477210 */ /* 0x000fc60007fbe0ff */
[----:B------:R-:W-:Y:S01]  /*6140*/  IMAD.WIDE.U32 R78, R73, R4, RZ ;  /* 0x00000004494e7225 */ /* 0x000fe200078e00ff */
[----:B------:R-:W-:-:S03]  /*6150*/  IADD3 R77, P3, P4, R71, R74, R77 ;  /* 0x0000004a474d7210 */ /* 0x000fc60007c7e04d */
[----:B------:R-:W-:Y:S02]  /*6160*/  IMAD.X R76, R89, 0x1, R82, P5 ;  /* 0x00000001594c7824 */ /* 0x000fe400028e0652 */
[----:B------:R-:W-:-:S03]  /*6170*/  IMAD.WIDE.U32 R78, P1, R72, R8, R78 ;  /* 0x00000008484e7225 */ /* 0x000fc6000782004e */
[----:B------:R-:W-:Y:S01]  /*6180*/  IADD3.X R75, PT, PT, R76, R75, RZ, P3, P4 ;  /* 0x0000004b4c4b7210 */ /* 0x000fe20001fe84ff */
[----:B------:R-:W-:Y:S01]  /*6190*/  IMAD.WIDE.U32 R36, R72, R4, RZ ;  /* 0x0000000448247225 */ /* 0x000fe200078e00ff */
[----:B------:R-:W-:-:S03]  /*61a0*/  ISETP.GE.U32.AND P3, PT, R77, R71, PT ;  /* 0x000000474d00720c */ /* 0x000fc60003f66070 */
[----:B------:R-:W-:Y:S01]  /*61b0*/  IMAD.X R85, RZ, RZ, RZ, P1 ;  /* 0x000000ffff557224 */ /* 0x000fe200008e06ff */
[----:B------:R-:W-:Y:S01]  /*61c0*/  ISETP.GE.U32.AND P1, PT, R71, R70, PT ;  /* 0x000000464700720c */ /* 0x000fe20003f26070 */
[----:B------:R-:W-:Y:S01]  /*61d0*/  IMAD.MOV.U32 R84, RZ, RZ, R79 ;  /* 0x000000ffff547224 */ /* 0x000fe200078e004f */
[----:B------:R-:W-:Y:S01]  /*61e0*/  IADD3 RZ, P4, PT, R37, R78, RZ ;  /* 0x0000004e25ff7210 */ /* 0x000fe20007f9e0ff */
[-C--:B------:R-:W-:Y:S01]  /*61f0*/  IMAD R71, R7, R72.reuse, RZ ;  /* 0x0000004807477224 */ /* 0x080fe200078e02ff */
[----:B------:R-:W-:Y:S01]  /*6200*/  ISETP.GE.U32.AND.EX P1, PT, R76, R89, PT, P1 ;  /* 0x000000594c00720c */ /* 0x000fe20003f26110 */
[----:B------:R-:W-:Y:S01]  /*6210*/  IMAD.WIDE.U32 R78, R3, R72, RZ ;  /* 0x00000048034e7225 */ /* 0x000fe200078e00ff */
[----:B------:R-:W-:Y:S02]  /*6220*/  ISETP.GE.U32.AND.EX P3, PT, R75, R76, PT, P3 ;  /* 0x0000004c4b00720c */ /* 0x000fe40003f66130 */
[----:B------:R-:W-:Y:S01]  /*6230*/  SEL R70, RZ, 0x1, P1 ;  /* 0x00000001ff467807 */ /* 0x000fe20000800000 */
[----:B------:R-:W-:Y:S01]  /*6240*/  IMAD.WIDE.U32.X R84, R73, R8, R84, P4 ;  /* 0x0000000849547225 */ /* 0x000fe200020e0454 */
[----:B------:R-:W-:-:S03]  /*6250*/  SEL R89, RZ, 0x1, P3 ;  /* 0x00000001ff597807 */ /* 0x000fc60001800000 */
[-C--:B------:R-:W-:Y:S01]  /*6260*/  IMAD R93, R73, R3.reuse, R71 ;  /* 0x00000003495d7224 */ /* 0x080fe200078e0247 */
[----:B------:R-:W-:Y:S01]  /*6270*/  IADD3 R89, P1, P3, R89, R84, R70 ;  /* 0x0000005459597210 */ /* 0x000fe20007b3e046 */
[----:B------:R-:W-:Y:S01]  /*6280*/  IMAD.WIDE.U32 R70, R72, R3, RZ ;  /* 0x0000000348467225 */ /* 0x000fe200078e00ff */
[-C--:B------:R-:W-:Y:S02]  /*6290*/  IADD3 R70, P5, PT, R87, R78.reuse, RZ ;  /* 0x0000004e57467210 */ /* 0x080fe40007fbe0ff */
[----:B------:R-:W-:Y:S01]  /*62a0*/  IADD3.X R80, PT, PT, RZ, R85, RZ, P1, P3 ;  /* 0x00000055ff507210 */ /* 0x000fe20000fe64ff */
[----:B------:R-:W-:Y:S01]  /*62b0*/  IMAD.WIDE.U32 R36, R73, R3, RZ ;  /* 0x0000000349247225 */ /* 0x000fe200078e00ff */
[C---:B------:R-:W-:Y:S02]  /*62c0*/  IADD3 R87, P6, PT, R70.reuse, R89, RZ ;  /* 0x0000005946577210 */ /* 0x040fe40007fde0ff */
[----:B------:R-:W-:Y:S01]  /*62d0*/  ISETP.GE.U32.AND P1, PT, R70, R78, PT ;  /* 0x0000004e4600720c */ /* 0x000fe20003f26070 */
[----:B------:R-:W-:Y:S01]  /*62e0*/  IMAD.IADD R74, R79, 0x1, R93 ;  /* 0x000000014f4a7824 */ /* 0x000fe200078e025d */
[----:B------:R-:W-:Y:S01]  /*62f0*/  ISETP.GE.U32.AND P3, PT, R87, R70, PT ;  /* 0x000000465700720c */ /* 0x000fe20003f66070 */
[----:B------:R-:W-:-:S04]  /*6300*/  IMAD.WIDE.U32 R36, P4, R72, R7, R36 ;  /* 0x0000000748247225 */ /* 0x000fc80007880024 */
[----:B------:R-:W-:Y:S02]  /*6310*/  IMAD.X R79, R74, 0x1, R91, P5 ;  /* 0x000000014a4f7824 */ /* 0x000fe400028e065b */
[----:B------:R-:W-:Y:S01]  /*6320*/  IMAD.X R85, RZ, RZ, RZ, P4 ;  /* 0x000000ffff557224 */ /* 0x000fe200020e06ff */
[----:B------:R-:W-:Y:S01]  /*6330*/  IADD3 RZ, P4, PT, R71, R36, RZ ;  /* 0x0000002447ff7210 */ /* 0x000fe20007f9e0ff */
[C---:B------:R-:W-:Y:S01]  /*6340*/  IMAD.X R80, R79.reuse, 0x1, R80, P6 ;  /* 0x000000014f507824 */ /* 0x040fe200030e0650 */
[----:B------:R-:W-:Y:S01]  /*6350*/  ISETP.GE.U32.AND.EX P1, PT, R79, R74, PT, P1 ;  /* 0x0000004a4f00720c */ /* 0x000fe20003f26110 */
[----:B------:R-:W-:Y:S02]  /*6360*/  IMAD.MOV.U32 R84, RZ, RZ, R37 ;  /* 0x000000ffff547224 */ /* 0x000fe400078e0025 */
[-C--:B------:R-:W-:Y:S01]  /*6370*/  IMAD R89, R10, R72.reuse, RZ ;  /* 0x000000480a597224 */ /* 0x080fe200078e02ff */
[----:B------:R-:W-:Y:S01]  /*6380*/  ISETP.GE.U32.AND.EX P3, PT, R80, R79, PT, P3 ;  /* 0x0000004f5000720c */ /* 0x000fe20003f66130 */
[----:B------:R-:W-:-:S04]  /*6390*/  IMAD.WIDE.U32 R36, R6, R72, RZ ;  /* 0x0000004806247225 */ /* 0x000fc800078e00ff */
[----:B------:R-:W-:Y:S01]  /*63a0*/  IMAD R91, R73, R6, R89 ;  /* 0x00000006495b7224 */ /* 0x000fe200078e0259 */
[----:B------:R-:W-:Y:S01]  /*63b0*/  SEL R89, RZ, 0x1, P0 ;  /* 0x00000001ff597807 */ /* 0x000fe20000000000 */
[----:B------:R-:W-:Y:S01]  /*63c0*/  IMAD.WIDE.U32.X R78, R35, R10, R38, P2 ;  /* 0x0000000a234e7225 */ /* 0x000fe200010e0426 */
[----:B------:R-:W-:Y:S02]  /*63d0*/  SEL R38, RZ, 0x1, P1 ;  /* 0x00000001ff267807 */ /* 0x000fe40000800000 */
[----:B------:R-:W-:Y:S01]  /*63e0*/  SEL R39, RZ, 0x1, P3 ;  /* 0x00000001ff277807 */ /* 0x000fe20001800000 */
[----:B------:R-:W-:Y:S01]  /*63f0*/  IMAD.WIDE.U32.X R84, R73, R7, R84, P4 ;  /* 0x0000000749547225 */ /* 0x000fe200020e0454 */
[----:B------:R-:W-:-:S03]  /*6400*/  IADD3 R74, P3, P4, R36, R78, R89 ;  /* 0x0000004e244a7210 */ /* 0x000fc60007c7e059 */
[----:B------:R-:W-:Y:S01]  /*6410*/  IMAD.IADD R76, R37, 0x1, R91 ;  /* 0x00000001254c7824 */ /* 0x000fe200078e025b */
[----:B------:R-:W-:Y:S01]  /*6420*/  IADD3 R37, P0, P1, R39, R84, R38 ;  /* 0x0000005427257210 */ /* 0x000fe2000791e026 */
[----:B------:R-:W-:-:S03]  /*6430*/  IMAD.WIDE.U32 R70, R73, R6, RZ ;  /* 0x0000000649467225 */ /* 0x000fc600078e00ff */
[----:B------:R-:W-:Y:S01]  /*6440*/  IADD3.X R79, PT, PT, R76, R79, RZ, P3, P4 ;  /* 0x0000004f4c4f7210 */ /* 0x000fe20001fe84ff */
[----:B----4-:R-:W-:Y:S01]  /*6450*/  IMAD R89, R8, R30, RZ ;  /* 0x0000001e08597224 */ /* 0x010fe200078e02ff */
[----:B------:R-:W-:Y:S01]  /*6460*/  IADD3.X R84, PT, PT, RZ, R85, RZ, P0, P1 ;  /* 0x00000055ff547210 */ /* 0x000fe200007e24ff */
[----:B------:R-:W-:Y:S01]  /*6470*/  IMAD.WIDE.U32 R38, P2, R72, R10, R70 ;  /* 0x0000000a48267225 */ /* 0x000fe20007840046 */
[C---:B------:R-:W-:Y:S02]  /*6480*/  IADD3 R85, P3, PT, R74.reuse, R37, RZ ;  /* 0x000000254a557210 */ /* 0x040fe40007f7e0ff */
[----:B------:R-:W-:Y:S01]  /*6490*/  ISETP.GE.U32.AND P0, PT, R74, R36, PT ;  /* 0x000000244a00720c */ /* 0x000fe20003f06070 */
[----:B------:R-:W-:Y:S01]  /*64a0*/  IMAD.WIDE.U32 R70, R72, R6, RZ ;  /* 0x0000000648467225 */ /* 0x000fe200078e00ff */
[----:B------:R-:W-:Y:S02]  /*64b0*/  ISETP.GE.U32.AND P1, PT, R85, R74, PT ;  /* 0x0000004a5500720c */ /* 0x000fe40003f26070 */
[C---:B------:R-:W-:Y:S01]  /*64c0*/  ISETP.GE.U32.AND.EX P0, PT, R79.reuse, R76, PT, P0 ;  /* 0x0000004c4f00720c */ /* 0x040fe20003f06100 */
[----:B------:R-:W-:-:S02]  /*64d0*/  IMAD.X R74, R79, 0x1, R84, P3 ;  /* 0x000000014f4a7824 */ /* 0x000fc400018e0654 */
[----:B------:R-:W-:Y:S01]  /*64e0*/  IMAD.X R37, RZ, RZ, RZ, P2 ;  /* 0x000000ffff257224 */ /* 0x000fe200010e06ff */
[----:B------:R-:W-:Y:S01]  /*64f0*/  IADD3 RZ, P2, PT, R71, R38, RZ ;  /* 0x0000002647ff7210 */ /* 0x000fe20007f5e0ff */
[----:B------:R-:W-:Y:S01]  /*6500*/  IMAD.MOV.U32 R36, RZ, RZ, R39 ;  /* 0x000000ffff247224 */ /* 0x000fe200078e0027 */
[----:B------:R-:W-:Y:S01]  /*6510*/  ISETP.GE.U32.AND.EX P1, PT, R74, R79, PT, P1 ;  /* 0x0000004f4a00720c */ /* 0x000fe20003f26110 */
[----:B------:R-:W-:Y:S01]  /*6520*/  IMAD R71, R9, R30, RZ ;  /* 0x0000001e09477224 */ /* 0x000fe200078e02ff */
[----:B------:R-:W-:Y:S01]  /*6530*/  SEL R70, RZ, 0x1, P0 ;  /* 0x00000001ff467807 */ /* 0x000fe20000000000 */
[----:B------:R-:W-:Y:S01]  /*6540*/  IMAD.WIDE.U32.X R72, R73, R10, R36, P2 ;  /* 0x0000000a49487225 */ /* 0x000fe200010e0424 */
[----:B------:R-:W-:-:S03]  /*6550*/  SEL R79, RZ, 0x1, P1 ;  /* 0x00000001ff4f7807 */ /* 0x000fc60000800000 */
[----:B------:R-:W-:Y:S01]  /*6560*/  IMAD.WIDE.U32 R36, R5, R30, RZ ;  /* 0x0000001e05247225 */ /* 0x000fe200078e00ff */
[----:B------:R-:W-:-:S03]  /*6570*/  IADD3 R79, P1, P2, R79, R72, R70 ;  /* 0x000000484f4f7210 */ /* 0x000fc60007a3e046 */
[----:B------:R-:W-:Y:S01]  /*6580*/  IMAD.WIDE.U32 R38, R31, R5, RZ ;  /* 0x000000051f267225 */ /* 0x000fe200078e00ff */
[-C--:B------:R-:W-:Y:S02]  /*6590*/  IADD3 R78, P4, PT, R77, R36.reuse, RZ ;  /* 0x000000244d4e7210 */ /* 0x080fe40007f9e0ff */
[----:B------:R-:W-:Y:S01]  /*65a0*/  IADD3.X R84, PT, PT, RZ, R73, RZ, P1, P2 ;  /* 0x00000049ff547210 */ /* 0x000fe20000fe44ff */
[----:B------:R-:W-:Y:S01]  /*65b0*/  IMAD R71, R31, R5, R71 ;  /* 0x000000051f477224 */ /* 0x000fe200078e0247 */
[----:B------:R-:W-:Y:S01]  /*65c0*/  ISETP.GE.U32.AND P0, PT, R78, R36, PT ;  /* 0x000000244e00720c */ /* 0x000fe20003f06070 */
[----:B------:R-:W-:-:S04]  /*65d0*/  IMAD.WIDE.U32 R38, P3, R30, R9, R38 ;  /* 0x000000091e267225 */ /* 0x000fc80007860026 */
[----:B------:R-:W-:Y:S02]  /*65e0*/  IMAD.IADD R72, R37, 0x1, R71 ;  /* 0x0000000125487824 */ /* 0x000fe400078e0247 */
[----:B------:R-:W-:-:S04]  /*65f0*/  IMAD.WIDE.U32 R76, R30, R5, RZ ;  /* 0x000000051e4c7225 */ /* 0x000fc800078e00ff */
[----:B------:R-:W-:Y:S01]  /*6600*/  IMAD.X R71, RZ, RZ, RZ, P3 ;  /* 0x000000ffff477224 */ /* 0x000fe200018e06ff */
[----:B------:R-:W-:Y:S01]  /*6610*/  IADD3 RZ, P3, PT, R77, R38, RZ ;  /* 0x000000264dff7210 */ /* 0x000fe20007f7e0ff */
[----:B------:R-:W-:Y:S02]  /*6620*/  IMAD.X R75, R72, 0x1, R75, P4 ;  /* 0x00000001484b7824 */ /* 0x000fe400020e064b */
[----:B------:R-:W-:-:S03]  /*6630*/  IMAD.WIDE.U32 R36, R4, R30, RZ ;  /* 0x0000001e04247225 */ /* 0x000fc600078e00ff */
[----:B------:R-:W-:Y:S01]  /*6640*/  ISETP.GE.U32.AND.EX P0, PT, R75, R72, PT, P0 ;  /* 0x000000484b00720c */ /* 0x000fe20003f06100 */
[----:B------:R-:W-:Y:S02]  /*6650*/  IMAD R89, R31, R4, R89 ;  /* 0x000000041f597224 */ /* 0x000fe400078e0259 */
[----:B------:R-:W-:Y:S02]  /*6660*/  IMAD.MOV.U32 R70, RZ, RZ, R39 ;  /* 0x000000ffff467224 */ /* 0x000fe400078e0027 */
[----:B------:R-:W-:Y:S02]  /*6670*/  IMAD.IADD R82, R37, 0x1, R89 ;  /* 0x0000000125527824 */ /* 0x000fe400078e0259 */
[----:B------:R-:W-:Y:S01]  /*6680*/  IMAD.WIDE.U32.X R70, R31, R9, R70, P3 ;  /* 0x000000091f467225 */ /* 0x000fe200018e0446 */
[----:B------:R-:W-:Y:S02]  /*6690*/  IADD3 R37, P3, PT, R87, R36, RZ ;  /* 0x0000002457257210 */ /* 0x000fe40007f7e0ff */
[----:B------:R-:W-:Y:S01]  /*66a0*/  SEL R87, RZ, 0x1, P0 ;  /* 0x00000001ff577807 */ /* 0x000fe20000000000 */
[----:B------:R-:W-:-:S03]  /*66b0*/  IMAD.WIDE.U32 R38, R31, R4, RZ ;  /* 0x000000041f267225 */ /* 0x000fc600078e00ff */
[----:B------:R-:W-:Y:S01]  /*66c0*/  IADD3 R87, P1, P2, R37, R70, R87 ;  /* 0x0000004625577210 */ /* 0x000fe20007a3e057 */
        /* <DEDUP_REMOVED lines=9> */
[----:B------:R-:W-:Y:S01]  /*6760*/  IMAD.WIDE.U32 R36, R31, R3, RZ ;  /* 0x000000031f247225 */ /* 0x000fe200078e00ff */
[----:B------:R-:W-:Y:S02]  /*6770*/  ISETP.GE.U32.AND.EX P0, PT, R89, R82, PT, P0 ;  /* 0x000000525900720c */ /* 0x000fe40003f06100 */
[----:B------:R-:W-:Y:S01]  /*6780*/  ISETP.GE.U32.AND.EX P1, PT, R80, R89, PT, P1 ;  /* 0x000000595000720c */ /* 0x000fe20003f26110 */
[----:B------:R-:W-:Y:S01]  /*6790*/  IMAD.WIDE.U32.X R72, R31, R8, R76, P2 ;  /* 0x000000081f487225 */ /* 0x000fe200010e044c */
[----:B------:R-:W-:Y:S02]  /*67a0*/  SEL R38, RZ, 0x1, P0 ;  /* 0x00000001ff267807 */ /* 0x000fe40000000000 */
[----:B------:R-:W-:Y:S01]  /*67b0*/  SEL R89, RZ, 0x1, P1 ;  /* 0x00000001ff597807 */ /* 0x000fe20000800000 */
[----:B------:R-:W-:-:S02]  /*67c0*/  IMAD R70, R7, R30, RZ ;  /* 0x0000001e07467224 */ /* 0x000fc400078e02ff */
[----:B------:R-:W-:Y:S01]  /*67d0*/  IMAD.WIDE.U32 R76, R30, R3, RZ ;  /* 0x000000031e4c7225 */ /* 0x000fe200078e00ff */
[----:B------:R-:W-:-:S03]  /*67e0*/  IADD3 R89, P0, P1, R89, R72, R38 ;  /* 0x0000004859597210 */ /* 0x000fc6000791e026 */
[----:B------:R-:W-:Y:S01]  /*67f0*/  IMAD.WIDE.U32 R36, P4, R30, R7, R36 ;  /* 0x000000071e247225 */ /* 0x000fe20007880024 */
[----:B------:R-:W-:-:S03]  /*6800*/  IADD3.X R82, PT, PT, RZ, R73, RZ, P0, P1 ;  /* 0x00000049ff527210 */ /* 0x000fc600007e24ff */
[----:B------:R-:W-:Y:S01]  /*6810*/  IMAD.WIDE.U32 R38, R3, R30, RZ ;  /* 0x0000001e03267225 */ /* 0x000fe200078e00ff */
[----:B------:R-:W-:-:S03]  /*6820*/  IADD3 RZ, P2, PT, R77, R36, RZ ;  /* 0x000000244dff7210 */ /* 0x000fc60007f5e0ff */
[----:B------:R-:W-:Y:S01]  /*6830*/  IMAD R91, R31, R3, R70 ;  /* 0x000000031f5b7224 */ /* 0x000fe200078e0246 */
[----:B------:R-:W-:Y:S01]  /*6840*/  IADD3 R36, P0, PT, R85, R38, RZ ;  /* 0x0000002655247210 */ /* 0x000fe20007f1e0ff */
[----:B------:R-:W-:-:S03]  /*6850*/  IMAD.WIDE.U32 R70, R31, R6, RZ ;  /* 0x000000061f467225 */ /* 0x000fc600078e00ff */
[----:B------:R-:W-:Y:S01]  /*6860*/  IADD3 R85, P5, PT, R36, R89, RZ ;  /* 0x0000005924557210 */ /* 0x000fe20007fbe0ff */
[----:B------:R-:W-:Y:S02]  /*6870*/  IMAD.IADD R76, R39, 0x1, R91 ;  /* 0x00000001274c7824 */ /* 0x000fe400078e025b */
[----:B------:R-:W-:Y:S01]  /*6880*/  IMAD.WIDE.U32 R72, R30, R6, RZ ;  /* 0x000000061e487225 */ /* 0x000fe200078e00ff */
[----:B------:R-:W-:-:S03]  /*6890*/  ISETP.GE.U32.AND P1, PT, R85, R36, PT ;  /* 0x000000245500720c */ /* 0x000fc60003f26070 */
[----:B------:R-:W-:Y:S01]  /*68a0*/  IMAD.X R77, R76, 0x1, R74, P0 ;  /* 0x000000014c4d7824 */ /* 0x000fe200000e064a */
[----:B------:R-:W-:Y:S01]  /*68b0*/  ISETP.GE.U32.AND P0, PT, R36, R38, PT ;  /* 0x000000262400720c */ /* 0x000fe20003f06070 */
[----:B------:R-:W-:-:S03]  /*68c0*/  IMAD.WIDE.U32 R70, P3, R30, R10, R70 ;  /* 0x0000000a1e467225 */ /* 0x000fc60007860046 */
[C---:B------:R-:W-:Y:S01]  /*68d0*/  ISETP.GE.U32.AND.EX P0, PT, R77.reuse, R76, PT, P0 ;  /* 0x0000004c4d00720c */ /* 0x040fe20003f06100 */
[----:B------:R-:W-:Y:S02]  /*68e0*/  IMAD.X R82, R77, 0x1, R82, P5 ;  /* 0x000000014d527824 */ /* 0x000fe400028e0652 */
        /* <DEDUP_REMOVED lines=10> */
[----:B------:R-:W-:Y:S01]  /*6990*/  IMAD R89, R31, R6, R89 ;  /* 0x000000061f597224 */ /* 0x000fe200078e0259 */
[----:B------:R-:W-:Y:S01]  /*69a0*/  IADD3.X R88, PT, PT, RZ, R39, RZ, P1, P2 ;  /* 0x00000027ff587210 */ /* 0x000fe20000fe44ff */
[----:B------:R-:W-:Y:S01]  /*69b0*/  IMAD.X R37, RZ, RZ, RZ, P3 ;  /* 0x000000ffff257224 */ /* 0x000fe200018e06ff */
[-C--:B------:R-:W-:Y:S01]  /*69c0*/  IADD3 R79, P3, PT, R79, R72.reuse, RZ ;  /* 0x000000484f4f7210 */ /* 0x080fe20007f7e0ff */
[----:B------:R-:W-:Y:S02]  /*69d0*/  IMAD.MOV.U32 R36, RZ, RZ, R71 ;  /* 0x000000ffff247224 */ /* 0x000fe400078e0047 */
[----:B------:R-:W-:Y:S01]  /*69e0*/  IMAD.IADD R38, R73, 0x1, R89 ;  /* 0x0000000149267824 */ /* 0x000fe200078e0259 */
[----:B------:R-:W-:Y:S01]  /*69f0*/  ISETP.GE.U32.AND P0, PT, R79, R72, PT ;  /* 0x000000484f00720c */ /* 0x000fe20003f06070 */
[----:B-----5:R-:W-:Y:S02]  /*6a00*/  IMAD R39, R9, R32, RZ ;  /* 0x0000002009277224 */ /* 0x020fe400078e02ff */
[----:B------:R-:W-:-:S04]  /*6a10*/  IMAD.WIDE.U32.X R36, R31, R10, R36, P4 ;  /* 0x0000000a1f247225 */ /* 0x000fc800020e0424 */
[----:B------:R-:W-:-:S04]  /*6a20*/  IMAD.WIDE.U32 R30, R5, R32, RZ ;  /* 0x00000020051e7225 */ /* 0x000fc800078e00ff */
[----:B------:R-:W-:Y:S01]  /*6a30*/  IMAD.X R89, R38, 0x1, R84, P3 ;  /* 0x0000000126597824 */ /* 0x000fe200018e0654 */
[----:B------:R-:W-:Y:S01]  /*6a40*/  IADD3 R77, P3, PT, R79, R74, RZ ;  /* 0x0000004a4f4d7210 */ /* 0x000fe20007f7e0ff */
[----:B------:R-:W-:Y:S01]  /*6a50*/  IMAD.WIDE.U32 R70, R33, R5, RZ ;  /* 0x0000000521467225 */ /* 0x000fe200078e00ff */
[-C--:B------:R-:W-:Y:S02]  /*6a60*/  IADD3 R76, P5, PT, R87, R30.reuse, RZ ;  /* 0x0000001e574c7210 */ /* 0x080fe40007fbe0ff */
[----:B------:R-:W-:Y:S01]  /*6a70*/  ISETP.GE.U32.AND P1, PT, R77, R79, PT ;  /* 0x0000004f4d00720c */ /* 0x000fe20003f26070 */
[----:B------:R-:W-:Y:S01]  /*6a80*/  IMAD R39, R33, R5, R39 ;  /* 0x0000000521277224 */ /* 0x000fe200078e0227 */
[----:B------:R-:W-:Y:S01]  /*6a90*/  ISETP.GE.U32.AND P2, PT, R76, R30, PT ;  /* 0x0000001e4c00720c */ /* 0x000fe20003f46070 */
[----:B------:R-:W-:Y:S01]  /*6aa0*/  IMAD.WIDE.U32 R70, P4, R32, R9, R70 ;  /* 0x0000000920467225 */ /* 0x000fe20007880046 */
[----:B------:R-:W-:-:S03]  /*6ab0*/  ISETP.GE.U32.AND.EX P0, PT, R89, R38, PT, P0 ;  /* 0x000000265900720c */ /* 0x000fc60003f06100 */
[----:B------:R-:W-:Y:S02]  /*6ac0*/  IMAD.IADD R79, R31, 0x1, R39 ;  /* 0x000000011f4f7824 */ /* 0x000fe400078e0227 */
[----:B------:R-:W-:-:S04]  /*6ad0*/  IMAD.WIDE.U32 R72, R32, R5, RZ ;  /* 0x0000000520487225 */ /* 0x000fc800078e00ff */
[----:B------:R-:W-:Y:S02]  /*6ae0*/  IMAD R87, R8, R32, RZ ;  /* 0x0000002008577224 */ /* 0x000fe400078e02ff */
[----:B------:R-:W-:Y:S02]  /*6af0*/  IMAD.X R74, R79, 0x1, R80, P5 ;  /* 0x000000014f4a7824 */ /* 0x000fe400028e0650 */
[----:B------:R-:W-:Y:S01]  /*6b00*/  IMAD.X R39, RZ, RZ, RZ, P4 ;  /* 0x000000ffff277224 */ /* 0x000fe200020e06ff */
[----:B------:R-:W-:Y:S01]  /*6b10*/  IADD3 RZ, P4, PT, R73, R70, RZ ;  /* 0x0000004649ff7210 */ /* 0x000fe20007f9e0ff */
[----:B------:R-:W-:Y:S01]  /*6b20*/  IMAD.WIDE.U32 R30, R4, R32, RZ ;  /* 0x00000020041e7225 */ /* 0x000fe200078e00ff */
[----:B------:R-:W-:-:S03]  /*6b30*/  ISETP.GE.U32.AND.EX P2, PT, R74, R79, PT, P2 ;  /* 0x0000004f4a00720c */ /* 0x000fc60003f46120 */
[----:B------:R-:W-:Y:S02]  /*6b40*/  IMAD R87, R33, R4, R87 ;  /* 0x0000000421577224 */ /* 0x000fe400078e0257 */
[----:B------:R-:W-:Y:S02]  /*6b50*/  IMAD.MOV.U32 R38, RZ, RZ, R71 ;  /* 0x000000ffff267224 */ /* 0x000fe400078e0047 */
[----:B------:R-:W-:Y:S01]  /*6b60*/  IMAD.X R88, R89, 0x1, R88, P3 ;  /* 0x0000000159587824 */ /* 0x000fe200018e0658 */
[----:B------:R-:W-:Y:S01]  /*6b70*/  IADD3 R79, P3, PT, R85, R30, RZ ;  /* 0x0000001e554f7210 */ /* 0x000fe20007f7e0ff */
[----:B------:R-:W-:-:S03]  /*6b80*/  IMAD.WIDE.U32 R70, R33, R4, RZ ;  /* 0x0000000421467225 */ /* 0x000fc600078e00ff */
[----:B------:R-:W-:Y:S01]  /*6b90*/  ISETP.GE.U32.AND.EX P1, PT, R88, R89, PT, P1 ;  /* 0x000000595800720c */ /* 0x000fe20003f26110 */
[----:B------:R-:W-:Y:S01]  /*6ba0*/  IMAD.IADD R80, R31, 0x1, R87 ;  /* 0x000000011f507824 */ /* 0x000fe200078e0257 */
[----:B------:R-:W-:Y:S01]  /*6bb0*/  SEL R31, RZ, 0x1, P2 ;  /* 0x00000001ff1f7807 */ /* 0x000fe20001000000 */
[----:B------:R-:W-:-:S04]  /*6bc0*/  IMAD.WIDE.U32.X R38, R33, R9, R38, P4 ;  /* 0x0000000921267225 */ /* 0x000fc800020e0426 */
[----:B------:R-:W-:Y:S01]  /*6bd0*/  IMAD.X R87, R80, 0x1, R82, P3 ;  /* 0x0000000150577824 */ /* 0x000fe200018e0652 */
[----:B------:R-:W-:Y:S01]  /*6be0*/  IADD3 R31, P3, P4, R79, R38, R31 ;  /* 0x000000264f1f7210 */ /* 0x000fe20007c7e01f */
        /* <DEDUP_REMOVED lines=8> */
[----:B------:R-:W-:Y:S01]  /*6c70*/  IMAD R89, R7, R32, RZ ;  /* 0x0000002007597224 */ /* 0x000fe200078e02ff */
[----:B------:R-:W-:Y:S01]  /*6c80*/  ISETP.GE.U32.AND.EX P2, PT, R87, R80, PT, P2 ;  /* 0x000000505700720c */ /* 0x000fe20003f46120 */
[----:B------:R-:W-:Y:S01]  /*6c90*/  IMAD.WIDE.U32 R70, R3, R32, RZ ;  /* 0x0000002003467225 */ /* 0x000fe200078e00ff */
[----:B------:R-:W-:Y:S02]  /*6ca0*/  ISETP.GE.U32.AND.EX P3, PT, R82, R87, PT, P3 ;  /* 0x000000575200720c */ /* 0x000fe40003f66130 */
[----:B------:R-:W-:Y:S01]  /*6cb0*/  SEL R30, RZ, 0x1, P2 ;  /* 0x00000001ff1e7807 */ /* 0x000fe20001000000 */
[----:B------:R-:W-:Y:S01]  /*6cc0*/  IMAD.WIDE.U32.X R72, R33, R8, R84, P4 ;  /* 0x0000000821487225 */ /* 0x000fe200020e0454 */
[----:B------:R-:W-:-:S02]  /*6cd0*/  SEL R79, RZ, 0x1, P3 ;  /* 0x00000001ff4f7807 */ /* 0x000fc40001800000 */
[----:B------:R-:W-:Y:S01]  /*6ce0*/  SEL R80, RZ, 0x1, P0 ;  /* 0x00000001ff507807 */ /* 0x000fe20000000000 */
[CC--:B------:R-:W-:Y:S01]  /*6cf0*/  IMAD R89, R33.reuse, R3.reuse, R89 ;  /* 0x0000000321597224 */ /* 0x0c0fe200078e0259 */
[----:B------:R-:W-:Y:S01]  /*6d00*/  SEL R87, RZ, 0x1, P1 ;  /* 0x00000001ff577807 */ /* 0x000fe20000800000 */
[----:B------:R-:W-:Y:S01]  /*6d10*/  IMAD.WIDE.U32 R38, R33, R3, RZ ;  /* 0x0000000321267225 */ /* 0x000fe200078e00ff */
[----:B------:R-:W-:Y:S02]  /*6d20*/  IADD3 R30, P0, P1, R79, R72, R30 ;  /* 0x000000484f1e7210 */ /* 0x000fe4000791e01e */
[----:B------:R-:W-:Y:S01]  /*6d30*/  IADD3 R77, P5, PT, R77, R70, RZ ;  /* 0x000000464d4d7210 */ /* 0x000fe20007fbe0ff */
[----:B------:R-:W-:Y:S01]  /*6d40*/  IMAD.IADD R79, R71, 0x1, R89 ;  /* 0x00000001474f7824 */ /* 0x000fe200078e0259 */
[----:B------:R-:W-:Y:S01]  /*6d50*/  IADD3.X R85, PT, PT, RZ, R73, RZ, P0, P1 ;  /* 0x00000049ff557210 */ /* 0x000fe200007e24ff */
[----:B------:R-:W-:Y:S01]  /*6d60*/  IMAD.WIDE.U32 R38, P4, R32, R7, R38 ;  /* 0x0000000720267225 */ /* 0x000fe20007880026 */
[----:B------:R-:W-:-:S02]  /*6d70*/  IADD3 R89, P6, PT, R77, R30, RZ ;  /* 0x0000001e4d597210 */ /* 0x000fc40007fde0ff */
[----:B------:R-:W-:Y:S01]  /*6d80*/  ISETP.GE.U32.AND P0, PT, R77, R70, PT ;  /* 0x000000464d00720c */ /* 0x000fe20003f06070 */
[----:B------:R-:W-:Y:S01]  /*6d90*/  IMAD.X R30, R79, 0x1, R88, P5 ;  /* 0x000000014f1e7824 */ /* 0x000fe200028e0658 */
[----:B------:R-:W-:Y:S01]  /*6da0*/  ISETP.GE.U32.AND P1, PT, R89, R77, PT ;  /* 0x0000004d5900720c */ /* 0x000fe20003f26070 */
[----:B------:R-:W-:Y:S01]  /*6db0*/  IMAD.WIDE.U32 R72, R32, R3, RZ ;  /* 0x0000000320487225 */ /* 0x000fe200078e00ff */
[----:B------:R-:W-:Y:S02]  /*6dc0*/  IADD3 R87, P2, P3, R87, R36, R80 ;  /* 0x0000002457577210 */ /* 0x000fe40007b5e050 */
        /* <DEDUP_REMOVED lines=11> */
[----:B------:R-:W-:Y:S02]  /*6e80*/  IADD3 R79, P0, P1, R79, R70, R30 ;  /* 0x000000464f4f7210 */ /* 0x000fe4000791e01e */
[----:B------:R-:W-:Y:S01]  /*6e90*/  IADD3.X R70, PT, PT, RZ, R37, RZ, P2, P3 ;  /* 0x00000025ff467210 */ /* 0x000fe200017e64ff */
[----:B------:R-:W-:Y:S01]  /*6ea0*/  IMAD R85, R33, R6, R73 ;  /* 0x0000000621557224 */ /* 0x000fe200078e0249 */
[----:B------:R-:W-:Y:S01]  /*6eb0*/  IADD3 R30, P3, PT, R87, R38, RZ ;  /* 0x00000026571e7210 */ /* 0x000fe20007f7e0ff */
[----:B------:R-:W-:-:S03]  /*6ec0*/  IMAD.WIDE.U32 R72, R33, R6, RZ ;  /* 0x0000000621487225 */ /* 0x000fc600078e00ff */
[----:B------:R-:W-:Y:S01]  /*6ed0*/  IADD3 R79, P4, PT, R30, R79, RZ ;  /* 0x0000004f1e4f7210 */ /* 0x000fe20007f9e0ff */
[----:B------:R-:W-:Y:S01]  /*6ee0*/  IMAD.IADD R39, R39, 0x1, R85 ;  /* 0x0000000127277824 */ /* 0x000fe200078e0255 */
[----:B------:R-:W-:Y:S01]  /*6ef0*/  IADD3.X R85, PT, PT, RZ, R71, RZ, P0, P1 ;  /* 0x00000047ff557210 */ /* 0x000fe200007e24ff */
[----:B------:R-:W-:Y:S01]  /*6f00*/  IMAD.WIDE.U32 R36, P2, R32, R10, R72 ;  /* 0x0000000a20247225 */ /* 0x000fe20007840048 */
[----:B------:R-:W-:Y:S02]  /*6f10*/  ISETP.GE.U32.AND P0, PT, R30, R38, PT ;  /* 0x000000261e00720c */ /* 0x000fe40003f06070 */
[----:B------:R-:W-:Y:S01]  /*6f20*/  ISETP.GE.U32.AND P1, PT, R79, R30, PT ;  /* 0x0000001e4f00720c */ /* 0x000fe20003f26070 */
[----:B------:R-:W-:Y:S02]  /*6f30*/  IMAD.X R72, R39, 0x1, R70, P3 ;  /* 0x0000000127487824 */ /* 0x000fe400018e0646 */
[----:B------:R-:W-:-:S03]  /*6f40*/  IMAD.WIDE.U32 R70, R32, R6, RZ ;  /* 0x0000000620467225 */ /* 0x000fc600078e00ff */
[C---:B------:R-:W-:Y:S01]  /*6f50*/  ISETP.GE.U32.AND.EX P0, PT, R72.reuse, R39, PT, P0 ;  /* 0x000000274800720c */ /* 0x040fe20003f06100 */
[----:B------:R-:W-:Y:S02]  /*6f60*/  IMAD.X R85, R72, 0x1, R85, P4 ;  /* 0x0000000148557824 */ /* 0x000fe400020e0655 */
[----:B------:R-:W-:Y:S01]  /*6f70*/  IMAD.X R73, RZ, RZ, RZ, P2 ;  /* 0x000000ffff497224 */ /* 0x000fe200010e06ff */
[----:B------:R-:W-:Y:S01]  /*6f80*/  IADD3 RZ, P2, PT, R71, R36, RZ ;  /* 0x0000002447ff7210 */ /* 0x000fe20007f5e0ff */
[----:B------:R-:W-:Y:S01]  /*6f90*/  IMAD.WIDE.U32 R38, R82, 0x3d1, RZ ;  /* 0x000003d152267825 */ /* 0x000fe200078e00ff */
[----:B------:R-:W-:Y:S02]  /*6fa0*/  ISETP.GE.U32.AND.EX P1, PT, R85, R72, PT, P1 ;  /* 0x000000485500720c */ /* 0x000fe40003f26110 */
[----:B------:R-:W-:Y:S01]  /*6fb0*/  SEL R30, RZ, 0x1, P0 ;  /* 0x00000001ff1e7807 */ /* 0x000fe20000000000 */
[----:B------:R-:W-:Y:S01]  /*6fc0*/  IMAD.MOV.U32 R72, RZ, RZ, R37 ;  /* 0x000000ffff487224 */ /* 0x000fe200078e0025 */
[----:B------:R-:W-:Y:S01]  /*6fd0*/  SEL R87, RZ, 0x1, P1 ;  /* 0x00000001ff577807 */ /* 0x000fe20000800000 */
[----:B------:R-:W-:Y:S01]  /*6fe0*/  IMAD.WIDE.U32 R70, R31, 0x3d1, RZ ;  /* 0x000003d11f467825 */ /* 0x000fe200078e00ff */
[----:B------:R-:W-:-:S03]  /*6ff0*/  ISETP.NE.U32.AND P1, PT, R19, R56, PT ;  /* 0x000000381300720c */ /* 0x000fc60003f25070 */
[----:B------:R-:W-:Y:S01]  /*7000*/  IMAD.WIDE.U32.X R32, R33, R10, R72, P2 ;  /* 0x0000000a21207225 */ /* 0x000fe200010e0448 */
[----:B------:R-:W-:-:S03]  /*7010*/  ISETP.NE.AND.EX P1, PT, R102, R57, PT, P1 ;  /* 0x000000396600720c */ /* 0x000fc60003f25310 */
[----:B------:R-:W-:Y:S01]  /*7020*/  IMAD.WIDE.U32 R36, P4, RZ, R31, R38 ;  /* 0x0000001fff247225 */ /* 0x000fe20007880026 */
[----:B------:R-:W-:-:S03]  /*7030*/  IADD3 R87, P0, P2, R87, R32, R30 ;  /* 0x0000002057577210 */ /* 0x000fc60007a1e01e */
[----:B------:R-:W-:Y:S01]  /*7040*/  IMAD.WIDE.U32 R72, R77, 0x3d1, RZ ;  /* 0x000003d14d487825 */ /* 0x000fe200078e00ff */
[----:B------:R-:W-:Y:S02]  /*7050*/  IADD3 RZ, P3, PT, R71, R36, RZ ;  /* 0x0000002447ff7210 */ /* 0x000fe40007f7e0ff */
[----:B------:R-:W-:Y:S01]  /*7060*/  IADD3.X R80, PT, PT, RZ, R33, RZ, P0, P2 ;  /* 0x00000021ff507210 */ /* 0x000fe200007e44ff */
[----:B------:R-:W-:Y:S01]  /*7070*/  IMAD.X R33, RZ, RZ, RZ, P4 ;  /* 0x000000ffff217224 */ /* 0x000fe200020e06ff */
[----:B------:R-:W-:Y:S01]  /*7080*/  ISETP.LT.U32.AND P0, PT, R69, R58, PT ;  /* 0x0000003a4500720c */ /* 0x000fe20003f01070 */
[----:B------:R-:W-:Y:S01]  /*7090*/  IMAD.MOV.U32 R32, RZ, RZ, R37 ;  /* 0x000000ffff207224 */ /* 0x000fe200078e0025 */
[----:B------:R-:W-:Y:S01]  /*70a0*/  ISETP.GE.U32.AND P2, PT, R67, R64, PT ;  /* 0x000000404300720c */ /* 0x000fe20003f46070 */
[----:B------:R-:W-:Y:S01]  /*70b0*/  IMAD.WIDE.U32 R38, R89, 0x3d1, RZ ;  /* 0x000003d159267825 */ /* 0x000fe200078e00ff */
[----:B------:R-:W-:Y:S02]  /*70c0*/  ISETP.LT.U32.AND P4, PT, R19, R56, PT ;  /* 0x000000381300720c */ /* 0x000fe40003f81070 */
[----:B------:R-:W-:Y:S01]  /*70d0*/  ISETP.GE.U32.AND.EX P2, PT, R86, R65, PT, P2 ;  /* 0x000000415600720c */ /* 0x000fe20003f46120 */
[----:B------:R-:W-:Y:S01]  /*70e0*/  IMAD.WIDE.U32.X R32, RZ, R82, R32, P3 ;  /* 0x00000052ff207225 */ /* 0x000fe200018e0420 */
[----:B------:R-:W-:-:S03]  /*70f0*/  ISETP.LT.U32.AND.EX P0, PT, R66, R59, !P1, P0 ;  /* 0x0000003b4200720c */ /* 0x000fc60004f01100 */
[----:B------:R-:W-:Y:S01]  /*7100*/  IMAD.WIDE.U32 R72, P3, RZ, R89, R72 ;  /* 0x00000059ff487225 */ /* 0x000fe20007860048 */
[----:B------:R-:W-:Y:S02]  /*7110*/  IADD3 R95, P6, PT, R32, R38, RZ ;  /* 0x00000026205f7210 */ /* 0x000fe40007fde0ff */
[----:B------:R-:W-:Y:S01]  /*7120*/  ISETP.LT.U32.OR.EX P0, PT, R102, R57, P0, P4 ;  /* 0x000000396600720c */ /* 0x000fe20000701540 */
[----:B------:R-:W-:Y:S01]  /*7130*/  IMAD.X R71, RZ, RZ, RZ, P3 ;  /* 0x000000ffff477224 */ /* 0x000fe200018e06ff */
[----:B------:R-:W-:Y:S01]  /*7140*/  IADD3 R37, P5, PT, R39, R72, RZ ;  /* 0x0000004827257210 */ /* 0x000fe20007fbe0ff */
[----:B------:R-:W-:Y:S01]  /*7150*/  IMAD.MOV.U32 R70, RZ, RZ, R73 ;  /* 0x000000ffff467224 */ /* 0x000fe200078e0049 */
[----:B------:R-:W-:Y:S01]  /*7160*/  ISETP.EQ.U32.AND P3, PT, R61, R62, PT ;  /* 0x0000003e3d00720c */ /* 0x000fe20003f62070 */
[----:B------:R-:W-:Y:S01]  /*7170*/  IMAD.MOV.U32 R30, RZ, RZ, RZ ;  /* 0x000000ffff1e7224 */ /* 0x000fe200078e00ff */
[----:B------:R-:W-:Y:S01]  /*7180*/  ISETP.GE.U32.AND P1, PT, R95, R38, PT ;  /* 0x000000265f00720c */ /* 0x000fe20003f26070 */
[----:B------:R-:W-:Y:S01]  /*7190*/  IMAD.X R90, R37, 0x1, R33, P6 ;  /* 0x00000001255a7824 */ /* 0x000fe200030e0621 */
[----:B------:R-:W-:Y:S01]  /*71a0*/  ISETP.EQ.AND.EX P3, PT, R68, R63, P0, P3 ;  /* 0x0000003f4400720c */ /* 0x000fe20000762330 */
[----:B------:R-:W-:Y:S01]  /*71b0*/  IMAD.WIDE.U32 R32, R85, 0x3d1, RZ ;  /* 0x000003d155207825 */ /* 0x000fe200078e00ff */
[----:B------:R-:W-:-:S02]  /*71c0*/  ISETP.LT.U32.AND P6, PT, R61, R62, PT ;  /* 0x0000003e3d00720c */ /* 0x000fc40003fc1070 */
[----:B------:R-:W-:Y:S01]  /*71d0*/  ISETP.GE.U32.AND.EX P1, PT, R90, R37, PT, P1 ;  /* 0x000000255a00720c */ /* 0x000fe20003f26110 */
[----:B------:R-:W-:Y:S01]  /*71e0*/  IMAD.WIDE.U32.X R70, RZ, R77, R70, P5 ;  /* 0x0000004dff467225 */ /* 0x000fe200028e0446 */
[----:B------:R-:W-:Y:S02]  /*71f0*/  ISETP.LT.U32.OR.EX P6, PT, R68, R63, P3, P6 ;  /* 0x0000003f4400720c */ /* 0x000fe40001fc1560 */
[----:B------:R-:W-:Y:S01]  /*7200*/  @P2 ISETP.NE.U32.AND P3, PT, R67, R64, PT ;  /* 0x000000404300220c */ /* 0x000fe20003f65070 */
[----:B------:R-:W-:Y:S01]  /*7210*/  IMAD.WIDE.U32 R38, R79, 0x3d1, RZ ;  /* 0x000003d14f267825 */ /* 0x000fe200078e00ff */
[----:B------:R-:W-:Y:S02]  /*7220*/  PLOP3.LUT P0, PT, PT, PT, PT, 0x8, 0x80 ;  /* 0x000000000080781c */ /* 0x000fe40003f0e170 */
[----:B------:R-:W-:Y:S01]  /*7230*/  SEL R91, RZ, 0x1, P1 ;  /* 0x00000001ff5b7807 */ /* 0x000fe20000800000 */
[----:B------:R-:W-:Y:S01]  /*7240*/  IMAD.WIDE.U32 R32, P1, RZ, R79, R32 ;  /* 0x0000004fff207225 */ /* 0x000fe20007820020 */
[----:B------:R-:W-:-:S02]  /*7250*/  @P2 ISETP.NE.OR.EX P0, PT, R86, R65, !P6, P3 ;  /* 0x000000415600220c */ /* 0x000fc40007705730 */
[----:B------:R-:W-:Y:S01]  /*7260*/  IADD3 R91, P2, P3, R38, R70, R91 ;  /* 0x00000046265b7210 */ /* 0x000fe20007b5e05b */
[----:B------:R-:W-:Y:S01]  /*7270*/  IMAD.WIDE.U32 R72, R31, 0x3d1, R30 ;  /* 0x000003d11f487825 */ /* 0x000fe200078e001e */
[----:B------:R-:W-:Y:S02]  /*7280*/  P2R R88, PR, RZ, 0x1 ;  /* 0x00000001ff587803 */ /* 0x000fe40000000000 */
[----:B------:R-:W-:Y:S01]  /*7290*/  IADD3 R93, P0, PT, R39, R32, RZ ;  /* 0x00000020275d7210 */ /* 0x000fe20007f1e0ff */
[----:B------:R-:W-:Y:S01]  /*72a0*/  IMAD.IADD R73, R36, 0x1, R73 ;  /* 0x0000000124497824 */ /* 0x000fe200078e0249 */
[----:B------:R-:W-:Y:S01]  /*72b0*/  @P6 LOP3.LUT R60, R60, 0x2, RZ, 0xfc, !PT ;  /* 0x000000023c3c6812 */ /* 0x000fe200078efcff */
[----:B------:R-:W-:Y:S01]  /*72c0*/  IMAD R36, R9, R34, RZ ;  /* 0x0000002209247224 */ /* 0x000fe200078e02ff */
[----:B------:R-:W-:Y:S01]  /*72d0*/  IADD3.X R84, PT, PT, R93, R71, RZ, P2, P3 ;  /* 0x000000475d547210 */ /* 0x000fe200017e64ff */
[----:B------:R-:W-:Y:S01]  /*72e0*/  IMAD.X R39, RZ, RZ, RZ, P1 ;  /* 0x000000ffff277224 */ /* 0x000fe200008e06ff */
[----:B------:R-:W-:Y:S01]  /*72f0*/  ISETP.GE.U32.AND P3, PT, R72, RZ, PT ;  /* 0x000000ff4800720c */ /* 0x000fe20003f66070 */
[----:B------:R-:W-:Y:S01]  /*7300*/  IMAD R35, R35, R5, R36 ;  /* 0x0000000523237224 */ /* 0x000fe200078e0224 */
[----:B------:R-:W-:Y:S01]  /*7310*/  ISETP.GE.U32.AND P1, PT, R91, R38, PT ;  /* 0x000000265b00720c */ /* 0x000fe20003f26070 */
[----:B------:R-:W-:Y:S01]  /*7320*/  IMAD.MOV.U32 R38, RZ, RZ, R33 ;  /* 0x000000ffff267224 */ /* 0x000fe200078e0021 */
[----:B------:R-:W-:Y:S01]  /*7330*/  ISETP.GE.U32.AND.EX P3, PT, R73, R31, PT, P3 ;  /* 0x0000001f4900720c */ /* 0x000fe20003f66130 */
[----:B------:R-:W-:Y:S01]  /*7340*/  IMAD.WIDE.U32 R30, R34, R5, R72 ;  /* 0x00000005221e7225 */ /* 0x000fe200078e0048 */
[----:B------:R-:W-:-:S02]  /*7350*/  ISETP.GE.U32.AND.EX P1, PT, R84, R93, PT, P1 ;  /* 0x0000005d5400720c */ /* 0x000fc40003f26110 */
[----:B------:R-:W-:Y:S01]  /*7360*/  SEL R37, RZ, 0x1, P3 ;  /* 0x00000001ff257807 */ /* 0x000fe20001800000 */
[----:B------:R-:W-:Y:S01]  /*7370*/  IMAD.IADD R103, R31, 0x1, R35 ;  /* 0x000000011f677824 */ /* 0x000fe200078e0223 */
[----:B------:R-:W-:Y:S01]  /*7380*/  SEL R31, RZ, 0x1, P1 ;  /* 0x00000001ff1f7807 */ /* 0x000fe20000800000 */
[----:B------:R-:W-:Y:S01]  /*7390*/  IMAD.WIDE.U32 R34, R80, 0x3d1, RZ ;  /* 0x000003d150227825 */ /* 0x000fe200078e00ff */
[----:B------:R-:W-:-:S03]  /*73a0*/  IADD3 R37, P2, P5, R95, R82, R37 ;  /* 0x000000525f257210 */ /* 0x000fc60007d5e025 */
[----:B------:R-:W-:Y:S01]  /*73b0*/  IMAD.WIDE.U32.X R38, RZ, R85, R38, P0 ;  /* 0x00000055ff267225 */ /* 0x000fe200000e0426 */
[----:B------:R-:W-:Y:S02]  /*73c0*/  IADD3.X R32, PT, PT, R90, R89, RZ, P2, P5 ;  /* 0x000000595a207210 */ /* 0x000fe400017ea4ff */
[----:B------:R-:W-:Y:S01]  /*73d0*/  ISETP.GE.U32.AND P2, PT, R30, R72, PT ;  /* 0x000000481e00720c */ /* 0x000fe20003f46070 */
[----:B------:R-:W-:-:S03]  /*73e0*/  IMAD.WIDE.U32 R34, P0, RZ, R87, R34 ;  /* 0x00000057ff227225 */ /* 0x000fc60007800022 */
[----:B------:R-:W-:-:S04]  /*73f0*/  ISETP.GE.U32.AND.EX P2, PT, R103, R73, PT, P2 ;  /* 0x000000496700720c */ /* 0x000fc80003f46120 */
[----:B------:R-:W-:-:S04]  /*7400*/  SEL R106, RZ, 0x1, P2 ;  /* 0x00000001ff6a7807 */ /* 0x000fc80001000000 */
[----:B------:R-:W-:-:S04]  /*7410*/  IADD3 R106, P5, P6, R106, R37, R83 ;  /* 0x000000256a6a7210 */ /* 0x000fc80007ebe053 */
[----:B------:R-:W-:Y:S02]  /*7420*/  IADD3.X R104, PT, PT, RZ, R32, R81, P5, P6 ;  /* 0x00000020ff687210 */ /* 0x000fe40002fec451 */
[----:B------:R-:W-:-:S04]  /*7430*/  ISETP.EQ.U32.AND P5, PT, R37, R82, PT ;  /* 0x000000522500720c */ /* 0x000fc80003fa2070 */
[----:B------:R-:W-:Y:S02]  /*7440*/  ISETP.EQ.AND.EX P3, PT, R32, R89, !P3, P5 ;  /* 0x000000592000720c */ /* 0x000fe40005f62350 */
[----:B------:R-:W-:-:S04]  /*7450*/  ISETP.LT.U32.AND P5, PT, R37, R82, PT ;  /* 0x000000522500720c */ /* 0x000fc80003fa1070 */
[----:B------:R-:W-:Y:S01]  /*7460*/  ISETP.LT.U32.OR.EX P3, PT, R32, R89, P3, P5 ;  /* 0x000000592000720c */ /* 0x000fe20001f61550 */
[----:B------:R-:W-:-:S03]  /*7470*/  IMAD.WIDE.U32 R32, R87, 0x3d1, RZ ;  /* 0x000003d157207825 */ /* 0x000fc600078e00ff */
[----:B------:R-:W-:Y:S02]  /*7480*/  SEL R70, RZ, 0x1, !P3 ;  /* 0x00000001ff467807 */ /* 0x000fe40005800000 */
[----:B------:R-:W-:Y:S02]  /*7490*/  IADD3 R33, P1, PT, R33, R34, RZ ;  /* 0x0000002221217210 */ /* 0x000fe40007f3e0ff */
[----:B------:R-:W-:-:S04]  /*74a0*/  IADD3 R70, P5, P6, R91, R77, R70 ;  /* 0x0000004d5b467210 */ /* 0x000fc80007ebe046 */
[----:B------:R-:W-:Y:S02]  /*74b0*/  IADD3.X R72, PT, PT, R84, R79, RZ, P5, P6 ;  /* 0x0000004f54487210 */ /* 0x000fe40002fec4ff */
[----:B------:R-:W-:-:S04]  /*74c0*/  ISETP.EQ.U32.AND P5, PT, R106, R83, PT ;  /* 0x000000536a00720c */ /* 0x000fc80003fa2070 */
[----:B------:R-:W-:Y:S02]  /*74d0*/  ISETP.EQ.AND.EX P2, PT, R104, R81, !P2, P5 ;  /* 0x000000516800720c */ /* 0x000fe40005742350 */
[----:B------:R-:W-:Y:S01]  /*74e0*/  ISETP.LT.U32.AND P5, PT, R106, R83, PT ;  /* 0x000000536a00720c */ /* 0x000fe20003fa1070 */
[----:B------:R-:W-:-:S03]  /*74f0*/  IMAD.MOV.U32 R83, RZ, RZ, R30 ;  /* 0x000000ffff537224 */ /* 0x000fc600078e001e */
[----:B------:R-:W-:-:S04]  /*7500*/  ISETP.LT.U32.OR.EX P2, PT, R104, R81, P2, P5 ;  /* 0x000000516800720c */ /* 0x000fc80001741550 */
[----:B------:R-:W-:-:S04]  /*7510*/  SEL R107, RZ, 0x1, !P2 ;  /* 0x00000001ff6b7807 */ /* 0x000fc80005000000 */
[----:B------:R-:W-:-:S04]  /*7520*/  IADD3 R107, P5, P6, R107, R70, R78 ;  /* 0x000000466b6b7210 */ /* 0x000fc80007ebe04e */
[----:B------:R-:W-:Y:S02]  /*7530*/  IADD3.X R36, PT, PT, RZ, R72, R75, P5, P6 ;  /* 0x00000048ff247210 */ /* 0x000fe40002fec44b */
[----:B------:R-:W-:Y:S01]  /*7540*/  IADD3 R31, P5, P6, R32, R38, R31 ;  /* 0x00000026201f7210 */ /* 0x000fe20007ebe01f */
[----:B------:R-:W-:-:S03]  /*7550*/  IMAD.MOV.U32 R38, RZ, RZ, R35 ;  /* 0x000000ffff267224 */ /* 0x000fc600078e0023 */
[----:B------:R-:W-:Y:S01]  /*7560*/  IADD3.X R82, PT, PT, R33, R39, RZ, P5, P6 ;  /* 0x0000002721527210 */ /* 0x000fe20002fec4ff */
[----:B------:R-:W-:Y:S01]  /*7570*/  IMAD.X R39, RZ, RZ, RZ, P0 ;  /* 0x000000ffff277224 */ /* 0x000fe200000e06ff */
[----:B------:R-:W-:Y:S02]  /*7580*/  ISETP.GE.U32.AND P5, PT, R69, R58, PT ;  /* 0x0000003a4500720c */ /* 0x000fe40003fa6070 */
[----:B------:R-:W-:Y:S01]  /*7590*/  ISETP.EQ.U32.AND P6, PT, R19, R56, PT ;  /* 0x000000381300720c */ /* 0x000fe20003fc2070 */
[----:B------:R-:W-:Y:S01]  /*75a0*/  IMAD.WIDE.U32.X R34, RZ, R80, R38, P1 ;  /* 0x00000050ff227225 */ /* 0x000fe200008e0426 */
[----:B------:R-:W-:Y:S02]  /*75b0*/  ISETP.GE.U32.AND.EX P5, PT, R66, R59, PT, P5 ;  /* 0x0000003b4200720c */ /* 0x000fe40003fa6150 */
[----:B------:R-:W-:Y:S02]  /*75c0*/  ISETP.NE.AND P0, PT, R88, RZ, PT ;  /* 0x000000ff5800720c */ /* 0x000fe40003f05270 */
[----:B------:R-:W-:-:S02]  /*75d0*/  ISETP.EQ.AND.EX P6, PT, R102, R57, !P5, P6 ;  /* 0x000000396600720c */ /* 0x000fc40006fc2360 */
[----:B------:R-:W-:Y:S02]  /*75e0*/  SEL R37, RZ, 0x1, P5 ;  /* 0x00000001ff257807 */ /* 0x000fe40002800000 */
[----:B------:R-:W-:Y:S02]  /*75f0*/  ISETP.LT.U32.OR.EX P6, PT, R102, R57, P6, P4 ;  /* 0x000000396600720c */ /* 0x000fe400037c1540 */
[----:B------:R-:W-:Y:S02]  /*7600*/  ISETP.EQ.U32.AND P4, PT, R70, R77, PT ;  /* 0x0000004d4600720c */ /* 0x000fe40003f82070 */
[----:B------:R-:W-:Y:S02]  /*7610*/  ISETP.LT.U32.AND P5, PT, R107, R78, PT ;  /* 0x0000004e6b00720c */ /* 0x000fe40003fa1070 */
[----:B------:R-:W-:Y:S02]  /*7620*/  ISETP.EQ.AND.EX P3, PT, R72, R79, P3, P4 ;  /* 0x0000004f4800720c */ /* 0x000fe40001f62340 */
[----:B------:R-:W-:-:S02]  /*7630*/  ISETP.LT.U32.AND P4, PT, R70, R77, PT ;  /* 0x0000004d4600720c */ /* 0x000fc40003f81070 */
[----:B------:R-:W-:Y:S02]  /*7640*/  SEL R71, RZ, 0x1, !P6 ;  /* 0x00000001ff477807 */ /* 0x000fe40007000000 */
[----:B------:R-:W-:Y:S02]  /*7650*/  ISETP.LT.U32.OR.EX P3, PT, R72, R79, P3, P4 ;  /* 0x0000004f4800720c */ /* 0x000fe40001f61540 */
[----:B------:R-:W-:Y:S02]  /*7660*/  ISETP.EQ.U32.AND P4, PT, R107, R78, PT ;  /* 0x0000004e6b00720c */ /* 0x000fe40003f82070 */
[----:B------:R-:W-:Y:S02]  /*7670*/  SEL R70, RZ, 0x1, !P3 ;  /* 0x00000001ff467807 */ /* 0x000fe40005800000 */
[----:B------:R-:W-:Y:S02]  /*7680*/  ISETP.EQ.AND.EX P4, PT, R36, R75, P2, P4 ;  /* 0x0000004b2400720c */ /* 0x000fe40001782340 */
[----:B------:R-:W-:-:S02]  /*7690*/  IADD3 R38, P2, P1, R31, R85, R70 ;  /* 0x000000551f267210 */ /* 0x000fc4000795e046 */
[----:B------:R-:W-:Y:S02]  /*76a0*/  ISETP.LT.U32.OR.EX P4, PT, R36, R75, P4, P5 ;  /* 0x0000004b2400720c */ /* 0x000fe40002781550 */
[----:B------:R-:W-:Y:S02]  /*76b0*/  ISETP.GE.U32.AND P5, PT, R31, R32, PT ;  /* 0x000000201f00720c */ /* 0x000fe40003fa6070 */
[----:B------:R-:W-:Y:S02]  /*76c0*/  IADD3.X R32, PT, PT, R82, R87, RZ, P2, P1 ;  /* 0x0000005752207210 */ /* 0x000fe400017e24ff */
[----:B------:R-:W-:Y:S02]  /*76d0*/  ISETP.EQ.U32.AND P1, PT, R38, R85, PT ;  /* 0x000000552600720c */ /* 0x000fe40003f22070 */
[----:B------:R-:W-:Y:S02]  /*76e0*/  ISETP.GE.U32.AND.EX P5, PT, R82, R33, PT, P5 ;  /* 0x000000215200720c */ /* 0x000fe40003fa6150 */
[----:B------:R-:W-:-:S02]  /*76f0*/  SEL R105, RZ, 0x1, !P4 ;  /* 0x00000001ff697807 */ /* 0x000fc40006000000 */
[----:B------:R-:W-:Y:S02]  /*7700*/  ISETP.LT.U32.AND P2, PT, R38, R85, PT ;  /* 0x000000552600720c */ /* 0x000fe40003f41070 */
[-C--:B------:R-:W-:Y:S02]  /*7710*/  ISETP.EQ.AND.EX P1, PT, R32, R87.reuse, P3, P1 ;  /* 0x000000572000720c */ /* 0x080fe40001f22310 */
[----:B------:R-:W-:Y:S02]  /*7720*/  SEL R33, RZ, 0x1, P5 ;  /* 0x00000001ff217807 */ /* 0x000fe40002800000 */
[----:B------:R-:W-:Y:S02]  /*7730*/  IADD3 R105, P3, P5, R105, R38, R76 ;  /* 0x0000002669697210 */ /* 0x000fe40007d7e04c */
[----:B------:R-:W-:Y:S02]  /*7740*/  LOP3.LUT P6, RZ, R60, 0x2, RZ, 0xc0, !PT ;  /* 0x000000023cff7812 */ /* 0x000fe400078cc0ff */
[----:B------:R-:W-:-:S02]  /*7750*/  ISETP.LT.U32.OR.EX P1, PT, R32, R87, P1, P2 ;  /* 0x000000572000720c */ /* 0x000fc40000f21520 */
[----:B------:R-:W-:Y:S02]  /*7760*/  IADD3.X R87, PT, PT, RZ, R32, R74, P3, P5 ;  /* 0x00000020ff577210 */ /* 0x000fe40001fea44a */
[----:B------:R-:W-:Y:S02]  /*7770*/  ISETP.EQ.U32.AND P5, PT, R105, R76, PT ;  /* 0x0000004c6900720c */ /* 0x000fe40003fa2070 */
[----:B------:R-:W-:Y:S02]  /*7780*/  SEL R39, RZ, 0x1, !P6 ;  /* 0x00000001ff277807 */ /* 0x000fe40007000000 */
[----:B------:R-:W-:Y:S02]  /*7790*/  IADD3 R31, P2, PT, R71, R62, RZ ;  /* 0x0000003e471f7210 */ /* 0x000fe40007f5e0ff */
[----:B------:R-:W-:Y:S02]  /*77a0*/  IADD3 R33, P6, PT, R33, R34, RZ ;  /* 0x0000002221217210 */ /* 0x000fe40007fde0ff */
[----:B------:R-:W-:-:S02]  /*77b0*/  ISETP.LT.U32.AND P3, PT, R105, R76, PT ;  /* 0x0000004c6900720c */ /* 0x000fc40003f61070 */
[----:B------:R-:W-:Y:S01]  /*77c0*/  ISETP.EQ.AND.EX P5, PT, R87, R74, P4, P5 ;  /* 0x0000004a5700720c */ /* 0x000fe200027a2350 */
[----:B------:R-:W-:Y:S01]  /*77d0*/  IMAD.X R32, RZ, RZ, R35, P6 ;  /* 0x000000ffff207224 */ /* 0x000fe200030e0623 */
[----:B------:R-:W-:Y:S02]  /*77e0*/  IADD3 R38, P4, PT, R39, R64, RZ ;  /* 0x0000004027267210 */ /* 0x000fe40007f9e0ff */
[----:B------:R-:W-:Y:S02]  /*77f0*/  SEL R34, R31, RZ, P0 ;  /* 0x000000ff1f227207 */ /* 0x000fe40000000000 */
[----:B------:R-:W-:Y:S01]  /*7800*/  SEL R31, RZ, 0x1, !P1 ;  /* 0x00000001ff1f7807 */ /* 0x000fe20004800000 */
[----:B------:R-:W-:Y:S01]  /*7810*/  IMAD.X R35, RZ, RZ, R65, P4 ;  /* 0x000000ffff237224 */ /* 0x000fe200020e0641 */
[----:B------:R-:W-:Y:S02]  /*7820*/  ISETP.LT.U32.OR.EX P3, PT, R87, R74, P5, P3 ;  /* 0x0000004a5700720c */ /* 0x000fe40002f61530 */
[----:B------:R-:W-:-:S02]  /*7830*/  IADD3 R31, P4, P5, R33, R80, R31 ;  /* 0x00000050211f7210 */ /* 0x000fc40007d9e01f */
[----:B------:R-:W-:Y:S02]  /*7840*/  SEL R70, RZ, 0x1, !P3 ;  /* 0x00000001ff467807 */ /* 0x000fe40005800000 */
[----:B------:R-:W-:Y:S02]  /*7850*/  IADD3.X R32, PT, PT, R32, RZ, RZ, P4, P5 ;  /* 0x000000ff20207210 */ /* 0x000fe400027ea4ff */
[----:B------:R-:W-:Y:S02]  /*7860*/  IADD3 R70, P5, PT, R70, R31, RZ ;  /* 0x0000001f46467210 */ /* 0x000fe40007fbe0ff */
[----:B------:R-:W-:Y:S02]  /*7870*/  IADD3 R82, P6, PT, R37, R56, RZ ;  /* 0x0000003825527210 */ /* 0x000fe40007fde0ff */
[----:B------:R-:W-:Y:S01]  /*7880*/  IADD3 R61, P1, PT, R61, -R34, RZ ;  /* 0x800000223d3d7210 */ /* 0x000fe20007f3e0ff */
[----:B------:R-:W-:Y:S01]  /*7890*/  IMAD.X R32, RZ, RZ, R32, P5 ;  /* 0x000000ffff207224 */ /* 0x000fe200028e0620 */
[----:B------:R-:W-:Y:S01]  /*78a0*/  ISETP.NE.U32.AND P5, PT, R70, RZ, PT ;  /* 0x000000ff4600720c */ /* 0x000fe20003fa5070 */
[----:B------:R-:W-:Y:S01]  /*78b0*/  IMAD.X R33, RZ, RZ, R57, P6 ;  /* 0x000000ffff217224 */ /* 0x000fe200030e0639 */
[----:B------:R-:W-:-:S02]  /*78c0*/  SEL R82, R82, RZ, P0 ;  /* 0x000000ff52527207 */ /* 0x000fc40000000000 */
[----:B------:R-:W-:Y:S02]  /*78d0*/  ISETP.NE.AND.EX P5, PT, R32, RZ, PT, P5 ;  /* 0x000000ff2000720c */ /* 0x000fe40003fa5350 */
[----:B------:R-:W-:Y:S01]  /*78e0*/  IADD3 R82, P3, PT, R19, -R82, RZ ;  /* 0x8000005213527210 */ /* 0x000fe20007f7e0ff */
[----:B------:R-:W-:Y:S01]  /*78f0*/  IMAD.X R19, RZ, RZ, R63, P2 ;  /* 0x000000ffff137224 */ /* 0x000fe200010e063f */
[----:B------:R-:W-:Y:S02]  /*7900*/  SEL R34, R58, RZ, P0 ;  /* 0x000000ff3a227207 */ /* 0x000fe40000000000 */
[----:B------:R-:W-:Y:S02]  /*7910*/  SEL R38, R38, RZ, P0 ;  /* 0x000000ff26267207 */ /* 0x000fe40000000000 */
[----:B------:R-:W-:Y:S02]  /*7920*/  IADD3 R37, P4, PT, R69, -R34, RZ ;  /* 0x8000002245257210 */ /* 0x000fe40007f9e0ff */
[----:B------:R-:W-:-:S02]  /*7930*/  IADD3 R39, P2, PT, R67, -R38, RZ ;  /* 0x8000002643277210 */ /* 0x000fc40007f5e0ff */
[----:B------:R-:W-:Y:S02]  /*7940*/  SEL R19, R19, RZ, P0 ;  /* 0x000000ff13137207 */ /* 0x000fe40000000000 */
[----:B------:R-:W-:Y:S02]  /*7950*/  SEL R33, R33, RZ, P0 ;  /* 0x000000ff21217207 */ /* 0x000fe40000000000 */
[----:B------:R-:W-:Y:S01]  /*7960*/  SEL R31, R59, RZ, P0 ;  /* 0x000000ff3b1f7207 */ /* 0x000fe20000000000 */
[----:B------:R-:W-:Y:S01]  /*7970*/  IMAD.X R19, R68, 0x1, ~R19, P1 ;  /* 0x0000000144137824 */ /* 0x000fe200008e0e13 */
[----:B------:R-:W-:Y:S01]  /*7980*/  SEL R35, R35, RZ, P0 ;  /* 0x000000ff23237207 */ /* 0x000fe20000000000 */
[----:B------:R-:W-:Y:S02]  /*7990*/  IMAD.X R102, R102, 0x1, ~R33, P3 ;  /* 0x0000000166667824 */ /* 0x000fe400018e0e21 */
        /* <DEDUP_REMOVED lines=10> */
.L_x_19:
        /* <DEDUP_REMOVED lines=34> */
.L_x_18:
[----:B------:R-:W-:Y:S05]  /*7c60*/  BSYNC.RECONVERGENT B2 ;  /* 0x0000000000027941 */ /* 0x000fea0003800200 */
.L_x_17:
[C---:B------:R-:W-:Y:S01]  /*7c70*/  IMAD.WIDE.U32 R30, R23.reuse, R48, RZ ;  /* 0x00000030171e7225 */ /* 0x040fe200078e00ff */
[----:B------:R-:W-:Y:S03]  /*7c80*/  BSSY.RECONVERGENT B2, `(.L_x_20) ;  /* 0x00001fa000027945 */ /* 0x000fe60003800200 */
[----:B------:R-:W-:-:S04]  /*7c90*/  IMAD.WIDE.U32 R72, R23, R52, RZ ;  /* 0x0000003417487225 */ /* 0x000fc800078e00ff */
[----:B------:R-:W-:-:S04]  /*7ca0*/  IMAD.WIDE.U32 R66, P0, R49, R22, R30 ;  /* 0x0000001631427225 */ /* 0x000fc8000780001e */
[----:B------:R-:W-:-:S04]  /*7cb0*/  IMAD.WIDE.U32 R70, R22, R52, RZ ;  /* 0x0000003416467225 */ /* 0x000fc800078e00ff */
[----:B------:R-:W-:-:S04]  /*7cc0*/  IMAD.WIDE.U32 R30, P3, R53, R22, R72 ;  /* 0x00000016351e7225 */ /* 0x000fc80007860048 */
[----:B------:R-:W-:Y:S01]  /*7cd0*/  IMAD.WIDE.U32 R34, R22, R48, RZ ;  /* 0x0000003016227225 */ /* 0x000fe200078e00ff */
[----:B------:R-:W-:-:S03]  /*7ce0*/  IADD3 RZ, P1, PT, R71, R30, RZ ;  /* 0x0000001e47ff7210 */ /* 0x000fc60007f3e0ff */
[----:B------:R-:W-:-:S04]  /*7cf0*/  IMAD.WIDE.U32 R70, R27, R48, RZ ;  /* 0x000000301b467225 */ /* 0x000fc800078e00ff */
[----:B------:R-:W-:-:S04]  /*7d00*/  IMAD.WIDE.U32 R80, R27, R50, RZ ;  /* 0x000000321b507225 */ /* 0x000fc800078e00ff */
[----:B------:R-:W-:-:S04]  /*7d10*/  IMAD.WIDE.U32 R32, R23, R50, RZ ;  /* 0x0000003217207225 */ /* 0x000fc800078e00ff */
[----:B------:R-:W-:Y:S01]  /*7d20*/  IMAD.X R113, RZ, RZ, RZ, P0 ;  /* 0x000000ffff717224 */ /* 0x000fe200000e06ff */
[----:B------:R-:W-:Y:S01]  /*7d30*/  IADD3 RZ, P0, PT, R35, R66, RZ ;  /* 0x0000004223ff7210 */ /* 0x000fe20007f1e0ff */
[----:B------:R-:W-:Y:S02]  /*7d40*/  IMAD.MOV.U32 R112, RZ, RZ, R67 ;  /* 0x000000ffff707224 */ /* 0x000fe400078e0043 */
[----:B------:R-:W-:-:S04]  /*7d50*/  IMAD.WIDE.U32 R66, R26, R48, RZ ;  /* 0x000000301a427225 */ /* 0x000fc800078e00ff */
[----:B------:R-:W-:-:S04]  /*7d60*/  IMAD.WIDE.U32 R74, R27, R52, RZ ;  /* 0x000000341b4a7225 */ /* 0x000fc800078e00ff */
[----:B------:R-:W-:-:S04]  /*7d70*/  IMAD.WIDE.U32 R70, P2, R49, R26, R70 ;  /* 0x0000001a31467225 */ /* 0x000fc80007840046 */
[----:B------:R-:W-:-:S04]  /*7d80*/  IMAD.WIDE.U32 R72, R27, R54, RZ ;  /* 0x000000361b487225 */ /* 0x000fc800078e00ff */
[----:B------:R-:W-:-:S04]  /*7d90*/  IMAD.WIDE.U32 R80, P5, R51, R26, R80 ;  /* 0x0000001a33507225 */ /* 0x000fc800078a0050 */
[----:B------:R-:W-:-:S04]  /*7da0*/  IMAD.WIDE.U32 R68, R22, R50, RZ ;  /* 0x0000003216447225 */ /* 0x000fc800078e00ff */
[----:B------:R-:W-:-:S04]  /*7db0*/  IMAD.WIDE.U32 R32, P4, R51, R22, R32 ;  /* 0x0000001633207225 */ /* 0x000fc80007880020 */
[----:B------:R-:W-:Y:S01]  /*7dc0*/  IMAD.X R35, RZ, RZ, RZ, P2 ;  /* 0x000000ffff237224 */ /* 0x000fe200010e06ff */
[----:B------:R-:W-:Y:S01]  /*7dd0*/  IADD3 RZ, P2, PT, R67, R70, RZ ;  /* 0x0000004643ff7210 */ /* 0x000fe20007f5e0ff */
[----:B------:R-:W-:Y:S01]  /*7de0*/  IMAD.WIDE.U32.X R112, R49, R23, R112, P0 ;  /* 0x0000001731707225 */ /* 0x000fe200000e0470 */
[----:B------:R-:W-:-:S03]  /*7df0*/  IADD3 RZ, P6, PT, R69, R32, RZ ;  /* 0x0000002045ff7210 */ /* 0x000fc60007fde0ff */
[----:B------:R-:W-:-:S04]  /*7e00*/  IMAD.WIDE.U32 R76, R26, R50, RZ ;  /* 0x000000321a4c7225 */ /* 0x000fc800078e00ff */
[----:B------:R-:W-:-:S04]  /*7e10*/  IMAD.WIDE.U32 R74, P0, R53, R26, R74 ;  /* 0x0000001a354a7225 */ /* 0x000fc8000780004a */
[----:B------:R-:W-:Y:S02]  /*7e20*/  IMAD.X R67, RZ, RZ, RZ, P5 ;  /* 0x000000ffff437224 */ /* 0x000fe400028e06ff */
[----:B------:R-:W-:-:S04]  /*7e30*/  IMAD.WIDE.U32 R72, P5, R55, R26, R72 ;  /* 0x0000001a37487225 */ /* 0x000fc800078a0048 */
[----:B------:R-:W-:Y:S02]  /*7e40*/  IMAD R30, R51, R22, RZ ;  /* 0x00000016331e7224 */ /* 0x000fe400078e02ff */
[----:B------:R-:W-:Y:S01]  /*7e50*/  IMAD.X R69, RZ, RZ, RZ, P0 ;  /* 0x000000ffff457224 */ /* 0x000fe200000e06ff */
[----:B------:R-:W-:Y:S01]  /*7e60*/  IADD3 RZ, P0, PT, R77, R80, RZ ;  /* 0x000000504dff7210 */ /* 0x000fe20007f1e0ff */
[----:B------:R-:W-:Y:S02]  /*7e70*/  IMAD.MOV.U32 R70, RZ, RZ, R73 ;  /* 0x000000ffff467224 */ /* 0x000fe400078e0049 */
[----:B------:R-:W-:Y:S02]  /*7e80*/  IMAD.MOV.U32 R66, RZ, RZ, R81 ;  /* 0x000000ffff427224 */ /* 0x000fe400078e0051 */
[----:B------:R-:W-:-:S04]  /*7e90*/  IMAD.WIDE.U32 R100, R50, R22, RZ ;  /* 0x0000001632647225 */ /* 0x000fc800078e00ff */
[----:B------:R-:W-:Y:S02]  /*7ea0*/  IMAD R73, R50, R23, R30 ;  /* 0x0000001732497224 */ /* 0x000fe400078e021e */
[----:B------:R-:W-:-:S04]  /*7eb0*/  IMAD.WIDE.U32 R78, R26, R52, RZ ;  /* 0x000000341a4e7225 */ /* 0x000fc800078e00ff */
[----:B------:R-:W-:Y:S02]  /*7ec0*/  IMAD.IADD R30, R101, 0x1, R73 ;  /* 0x00000001651e7824 */ /* 0x000fe400078e0249 */
[----:B------:R-:W-:Y:S01]  /*7ed0*/  IMAD.WIDE.U32.X R66, R51, R27, R66, P0 ;  /* 0x0000001b33427225 */ /* 0x000fe200000e0442 */
[----:B------:R-:W-:-:S03]  /*7ee0*/  IADD3 R101, P0, PT, R112, R100, RZ ;  /* 0x0000006470657210 */ /* 0x000fc60007f1e0ff */
[----:B------:R-:W-:-:S04]  /*7ef0*/  IMAD.WIDE.U32 R76, R26, R54, RZ ;  /* 0x000000361a4c7225 */ /* 0x000fc800078e00ff */
[----:B------:R-:W-:Y:S02]  /*7f00*/  IMAD.MOV.U32 R34, RZ, RZ, R71 ;  /* 0x000000ffff227224 */ /* 0x000fe400078e0047 */
[----:B------:R-:W-:-:S04]  /*7f10*/  IMAD.WIDE.U32 R88, R21, R48, RZ ;  /* 0x0000003015587225 */ /* 0x000fc800078e00ff */
[----:B------:R-:W-:Y:S01]  /*7f20*/  IMAD.X R71, RZ, RZ, RZ, P5 ;  /* 0x000000ffff477224 */ /* 0x000fe200028e06ff */
[----:B------:R-:W-:Y:S01]  /*7f30*/  IADD3 RZ, P5, PT, R79, R74, RZ ;  /* 0x0000004a4fff7210 */ /* 0x000fe20007fbe0ff */
[----:B------:R-:W-:-:S04]  /*7f40*/  IMAD.WIDE.U32 R80, R21, R50, RZ ;  /* 0x0000003215507225 */ /* 0x000fc800078e00ff */
[----:B------:R-:W-:Y:S02]  /*7f50*/  IMAD.MOV.U32 R68, RZ, RZ, R75 ;  /* 0x000000ffff447224 */ /* 0x000fe400078e004b */
[----:B------:R-:W-:Y:S01]  /*7f60*/  IMAD.WIDE.U32.X R34, R49, R27, R34, P2 ;  /* 0x0000001b31227225 */ /* 0x000fe200010e0422 */
[----:B------:R-:W-:-:S03]  /*7f70*/  IADD3 RZ, P2, PT, R77, R72, RZ ;  /* 0x000000484dff7210 */ /* 0x000fc60007f5e0ff */
[----:B------:R-:W-:Y:S02]  /*7f80*/  IMAD.X R112, R30, 0x1, R113, P0 ;  /* 0x000000011e707824 */ /* 0x000fe400000e0671 */
[----:B------:R-:W-:-:S04]  /*7f90*/  IMAD.WIDE.U32 R72, R20, R48, RZ ;  /* 0x0000003014487225 */ /* 0x000fc800078e00ff */
[----:B------:R-:W-:-:S04]  /*7fa0*/  IMAD.WIDE.U32 R88, P0, R49, R20, R88 ;  /* 0x0000001431587225 */ /* 0x000fc80007800058 */
[----:B------:R-:W-:-:S04]  /*7fb0*/  IMAD.WIDE.U32.X R68, R53, R27, R68, P5 ;  /* 0x0000001b35447225 */ /* 0x000fc800028e0444 */
[----:B------:R-:W-:-:S04]  /*7fc0*/  IMAD.WIDE.U32 R98, R21, R52, RZ ;  /* 0x0000003415627225 */ /* 0x000fc800078e00ff */
[----:B------:R-:W-:-:S04]  /*7fd0*/  IMAD.WIDE.U32 R84, R20, R50, RZ ;  /* 0x0000003214547225 */ /* 0x000fc800078e00ff */
[----:B------:R-:W-:-:S04]  /*7fe0*/  IMAD.WIDE.U32 R80, P5, R51, R20, R80 ;  /* 0x0000001433507225 */ /* 0x000fc800078a0050 */
[----:B------:R-:W-:Y:S01]  /*7ff0*/  IMAD.X R75, RZ, RZ, RZ, P0 ;  /* 0x000000ffff4b7224 */ /* 0x000fe200000e06ff */
[----:B------:R-:W-:Y:S01]  /*8000*/  IADD3 RZ, P0, PT, R73, R88, RZ ;  /* 0x0000005849ff7210 */ /* 0x000fe20007f1e0ff */
[----:B------:R-:W-:-:S04]  /*8010*/  IMAD.WIDE.U32 R96, R21, R54, RZ ;  /* 0x0000003615607225 */ /* 0x000fc800078e00ff */
[----:B------:R-:W-:Y:S01]  /*8020*/  IMAD.X R73, RZ, RZ, RZ, P4 ;  /* 0x000000ffff497224 */ /* 0x000fe200020e06ff */
[----:B------:R-:W-:Y:S01]  /*8030*/  IADD3 RZ, P4, PT, R85, R80, RZ ;  /* 0x0000005055ff7210 */ /* 0x000fe20007f9e0ff */
[----:B------:R-:W-:Y:S02]  /*8040*/  IMAD.MOV.U32 R74, RZ, RZ, R89 ;  /* 0x000000ffff4a7224 */ /* 0x000fe400078e0059 */
[----:B------:R-:W-:-:S04]  /*8050*/  IMAD.WIDE.U32.X R70, R55, R27, R70, P2 ;  /* 0x0000001b37467225 */ /* 0x000fc800010e0446 */
[----:B------:R-:W-:-:S04]  /*8060*/  IMAD.WIDE.U32 R92, R25, R48, RZ ;  /* 0x00000030195c7225 */ /* 0x000fc800078e00ff */
[----:B------:R-:W-:-:S04]  /*8070*/  IMAD.WIDE.U32 R78, R20, R52, RZ ;  /* 0x00000034144e7225 */ /* 0x000fc800078e00ff */
[----:B------:R-:W-:-:S04]  /*8080*/  IMAD.WIDE.U32 R98, P2, R53, R20, R98 ;  /* 0x0000001435627225 */ /* 0x000fc80007840062 */
[----:B------:R-:W-:Y:S01]  /*8090*/  IMAD.X R77, RZ, RZ, RZ, P5 ;  /* 0x000000ffff4d7224 */ /* 0x000fe200028e06ff */
[----:B------:R-:W-:Y:S01]  /*80a0*/  IADD3 RZ, P5, PT, R79, R98, RZ ;  /* 0x000000624fff7210 */ /* 0x000fe20007fbe0ff */
[----:B------:R-:W-:Y:S02]  /*80b0*/  IMAD.MOV.U32 R76, RZ, RZ, R81 ;  /* 0x000000ffff4c7224 */ /* 0x000fe400078e0051 */
[----:B------:R-:W-:-:S04]  /*80c0*/  IMAD.WIDE.U32 R80, R25, R50, RZ ;  /* 0x0000003219507225 */ /* 0x000fc800078e00ff */
[----:B------:R-:W-:-:S04]  /*80d0*/  IMAD.WIDE.U32.X R74, R49, R21, R74, P0 ;  /* 0x00000015314a7225 */ /* 0x000fc800000e044a */
[----:B------:R-:W-:-:S04]  /*80e0*/  IMAD.WIDE.U32 R90, R20, R54, RZ ;  /* 0x00000036145a7225 */ /* 0x000fc800078e00ff */
[----:B------:R-:W-:-:S04]  /*80f0*/  IMAD.WIDE.U32 R96, P0, R55, R20, R96 ;  /* 0x0000001437607225 */ /* 0x000fc80007800060 */
[----:B------:R-:W-:-:S04]  /*8100*/  IMAD.WIDE.U32.X R76, R51, R21, R76, P4 ;  /* 0x00000015334c7225 */ /* 0x000fc800020e044c */
[----:B------:R-:W-:-:S04]  /*8110*/  IMAD.WIDE.U32 R94, R24, R48, RZ ;  /* 0x00000030185e7225 */ /* 0x000fc800078e00ff */
[----:B------:R-:W-:-:S04]  /*8120*/  IMAD.WIDE.U32 R92, P4, R49, R24, R92 ;  /* 0x00000018315c7225 */ /* 0x000fc8000788005c */
[----:B------:R-:W-:Y:S02]  /*8130*/  IMAD.X R79, RZ, RZ, RZ, P2 ;  /* 0x000000ffff4f7224 */ /* 0x000fe400010e06ff */
[----:B------:R-:W-:-:S04]  /*8140*/  IMAD.WIDE.U32 R88, R24, R50, RZ ;  /* 0x0000003218587225 */ /* 0x000fc800078e00ff */
[----:B------:R-:W-:-:S04]  /*8150*/  IMAD.WIDE.U32 R80, P2, R51, R24, R80 ;  /* 0x0000001833507225 */ /* 0x000fc80007840050 */
[----:B------:R-:W-:Y:S01]  /*8160*/  IMAD.X R85, RZ, RZ, RZ, P0 ;  /* 0x000000ffff557224 */ /* 0x000fe200000e06ff */
[----:B------:R-:W-:Y:S01]  /*8170*/  IADD3 RZ, P0, PT, R91, R96, RZ ;  /* 0x000000605bff7210 */ /* 0x000fe20007f1e0ff */
[----:B------:R-:W-:Y:S01]  /*8180*/  IMAD.X R91, RZ, RZ, RZ, P4 ;  /* 0x000000ffff5b7224 */ /* 0x000fe200020e06ff */
[----:B------:R-:W-:Y:S01]  /*8190*/  IADD3 RZ, P4, PT, R95, R92, RZ ;  /* 0x0000005c5fff7210 */ /* 0x000fe20007f9e0ff */
[----:B------:R-:W-:Y:S01]  /*81a0*/  IMAD.X R95, RZ, RZ, RZ, P2 ;  /* 0x000000ffff5f7224 */ /* 0x000fe200010e06ff */
[----:B------:R-:W-:Y:S01]  /*81b0*/  IADD3 RZ, P2, PT, R89, R80, RZ ;  /* 0x0000005059ff7210 */ /* 0x000fe20007f5e0ff */
[----:B------:R-:W-:Y:S02]  /*81c0*/  IMAD.MOV.U32 R94, RZ, RZ, R81 ;  /* 0x000000ffff5e7224 */ /* 0x000fe400078e0051 */
[----:B------:R-:W-:-:S04]  /*81d0*/  IMAD.WIDE.U32 R80, R23, R54, RZ ;  /* 0x0000003617507225 */ /* 0x000fc800078e00ff */
[----:B------:R-:W-:Y:S02]  /*81e0*/  IMAD.MOV.U32 R78, RZ, RZ, R99 ;  /* 0x000000ffff4e7224 */ /* 0x000fe400078e0063 */
[----:B------:R-:W-:-:S04]  /*81f0*/  IMAD.WIDE.U32 R88, R25, R52, RZ ;  /* 0x0000003419587225 */ /* 0x000fc800078e00ff */
[----:B------:R-:W-:Y:S02]  /*8200*/  IMAD.MOV.U32 R84, RZ, RZ, R97 ;  /* 0x000000ffff547224 */ /* 0x000fe400078e0061 */
        /* <DEDUP_REMOVED lines=8> */
[----:B------:R-:W-:-:S04]  /*8290*/  IMAD.WIDE.U32.X R90, R49, R25, R90, P4 ;  /* 0x00000019315a7225 */ /* 0x000fc800020e045a */
[----:B------:R-:W-:-:S04]  /*82a0*/  IMAD.WIDE.U32 R114, R24, R54, RZ ;  /* 0x0000003618727225 */ /* 0x000fc800078e00ff */
[----:B------:R-:W-:-:S04]  /*82b0*/  IMAD.WIDE.U32 R92, P4, R55, R24, R92 ;  /* 0x00000018375c7225 */ /* 0x000fc8000788005c */
[----:B------:R-:W-:Y:S01]  /*82c0*/  IMAD.WIDE.U32.X R94, R51, R25, R94, P2 ;  /* 0x00000019335e7225 */ /* 0x000fe200010e045e */
[----:B------:R-:W-:-:S03]  /*82d0*/  IADD3 RZ, P2, PT, R97, R80, RZ ;  /* 0x0000005061ff7210 */ /* 0x000fc60007f5e0ff */
[-C--:B------:R-:W-:Y:S02]  /*82e0*/  IMAD R108, R49, R26.reuse, RZ ;  /* 0x0000001a316c7224 */ /* 0x080fe400078e02ff */
[-C--:B------:R-:W-:Y:S02]  /*82f0*/  IMAD R110, R51, R26.reuse, RZ ;  /* 0x0000001a336e7224 */ /* 0x080fe400078e02ff */
[-C--:B------:R-:W-:Y:S02]  /*8300*/  IMAD R109, R53, R26.reuse, RZ ;  /* 0x0000001a356d7224 */ /* 0x080fe400078e02ff */
[----:B------:R-:W-:Y:S02]  /*8310*/  IMAD R111, R55, R26, RZ ;  /* 0x0000001a376f7224 */ /* 0x000fe400078e02ff */
[----:B------:R-:W-:Y:S01]  /*8320*/  IMAD.X R97, RZ, RZ, RZ, P0 ;  /* 0x000000ffff617224 */ /* 0x000fe200000e06ff */
[----:B------:R-:W-:Y:S01]  /*8330*/  IADD3 RZ, P0, PT, R99, R88, RZ ;  /* 0x0000005863ff7210 */ /* 0x000fe20007f1e0ff */
[----:B------:R-:W-:Y:S01]  /*8340*/  IMAD.X R99, RZ, RZ, RZ, P4 ;  /* 0x000000ffff637224 */ /* 0x000fe200020e06ff */
[----:B------:R-:W-:Y:S01]  /*8350*/  IADD3 RZ, P4, PT, R115, R92, RZ ;  /* 0x0000005c73ff7210 */ /* 0x000fe20007f9e0ff */
[----:B------:R-:W-:-:S02]  /*8360*/  IMAD R108, R48, R27, R108 ;  /* 0x0000001b306c7224 */ /* 0x000fc400078e026c */
[-C--:B------:R-:W-:Y:S02]  /*8370*/  IMAD R110, R50, R27.reuse, R110 ;  /* 0x0000001b326e7224 */ /* 0x080fe400078e026e */
[-C--:B------:R-:W-:Y:S02]  /*8380*/  IMAD R109, R52, R27.reuse, R109 ;  /* 0x0000001b346d7224 */ /* 0x080fe400078e026d */
[----:B------:R-:W-:Y:S02]  /*8390*/  IMAD R111, R54, R27, R111 ;  /* 0x0000001b366f7224 */ /* 0x000fe400078e026f */
[-C--:B------:R-:W-:Y:S02]  /*83a0*/  IMAD R92, R49, R20.reuse, RZ ;  /* 0x00000014315c7224 */ /* 0x080fe400078e02ff */
[-C--:B------:R-:W-:Y:S02]  /*83b0*/  IMAD R27, R51, R20.reuse, RZ ;  /* 0x00000014331b7224 */ /* 0x080fe400078e02ff */
[----:B------:R-:W-:-:S02]  /*83c0*/  IMAD R80, R53, R20, RZ ;  /* 0x0000001435507224 */ /* 0x000fc400078e02ff */
[----:B------:R-:W-:Y:S02]  /*83d0*/  IMAD R32, R55, R20, RZ ;  /* 0x0000001437207224 */ /* 0x000fe400078e02ff */
[-C--:B------:R-:W-:Y:S02]  /*83e0*/  IMAD R92, R48, R21.reuse, R92 ;  /* 0x00000015305c7224 */ /* 0x080fe400078e025c */
[-C--:B------:R-:W-:Y:S02]  /*83f0*/  IMAD R27, R50, R21.reuse, R27 ;  /* 0x00000015321b7224 */ /* 0x080fe400078e021b */
[-C--:B------:R-:W-:Y:S02]  /*8400*/  IMAD R80, R52, R21.reuse, R80 ;  /* 0x0000001534507224 */ /* 0x080fe400078e0250 */
[----:B------:R-:W-:Y:S02]  /*8410*/  IMAD.MOV.U32 R96, RZ, RZ, R89 ;  /* 0x000000ffff607224 */ /* 0x000fe400078e0059 */
[----:B------:R-:W-:-:S02]  /*8420*/  IMAD R21, R54, R21, R32 ;  /* 0x0000001536157224 */ /* 0x000fc400078e0220 */
[----:B------:R-:W-:Y:S02]  /*8430*/  IMAD.MOV.U32 R72, RZ, RZ, R33 ;  /* 0x000000ffff487224 */ /* 0x000fe400078e0021 */
[----:B------:R-:W-:Y:S02]  /*8440*/  IMAD.MOV.U32 R98, RZ, RZ, R93 ;  /* 0x000000ffff627224 */ /* 0x000fe400078e005d */
[----:B------:R-:W-:-:S04]  /*8450*/  IMAD.WIDE.U32 R32, R48, R26, RZ ;  /* 0x0000001a30207225 */ /* 0x000fc800078e00ff */
[----:B------:R-:W-:Y:S01]  /*8460*/  IMAD.WIDE.U32.X R96, R53, R25, R96, P0 ;  /* 0x0000001935607225 */ /* 0x000fe200000e0460 */
[----:B------:R-:W-:-:S03]  /*8470*/  ISETP.GE.U32.AND P0, PT, R101, R100, PT ;  /* 0x000000646500720c */ /* 0x000fc60003f06070 */
[-C--:B------:R-:W-:Y:S02]  /*8480*/  IMAD R93, R49, R24.reuse, RZ ;  /* 0x00000018315d7224 */ /* 0x080fe400078e02ff */
[-C--:B------:R-:W-:Y:S02]  /*8490*/  IMAD R114, R51, R24.reuse, RZ ;  /* 0x0000001833727224 */ /* 0x080fe400078e02ff */
[-C--:B------:R-:W-:Y:S02]  /*84a0*/  IMAD R113, R53, R24.reuse, RZ ;  /* 0x0000001835717224 */ /* 0x080fe400078e02ff */
[C---:B------:R-:W-:Y:S02]  /*84b0*/  IMAD R100, R55.reuse, R24, RZ ;  /* 0x0000001837647224 */ /* 0x040fe400078e02ff */
[----:B------:R-:W-:Y:S01]  /*84c0*/  IMAD.WIDE.U32.X R98, R55, R25, R98, P4 ;  /* 0x0000001937627225 */ /* 0x000fe200020e0462 */
[----:B------:R-:W-:-:S03]  /*84d0*/  IADD3 R101, P4, PT, R101, R32, RZ ;  /* 0x0000002065657210 */ /* 0x000fc60007f9e0ff */
[----:B------:R-:W-:Y:S01]  /*84e0*/  IMAD.X R89, RZ, RZ, RZ, P3 ;  /* 0x000000ffff597224 */ /* 0x000fe200018e06ff */
[----:B------:R-:W-:Y:S01]  /*84f0*/  ISETP.GE.U32.AND.EX P3, PT, R112, R30, PT, P0 ;  /* 0x0000001e7000720c */ /* 0x000fe20003f66100 */
[-C--:B------:R-:W-:Y:S01]  /*8500*/  IMAD R93, R48, R25.reuse, R93 ;  /* 0x00000019305d7224 */ /* 0x080fe200078e025d */
[----:B------:R-:W-:Y:S01]  /*8510*/  ISETP.GE.U32.AND P0, PT, R101, R32, PT ;  /* 0x000000206500720c */ /* 0x000fe20003f06070 */
[-C--:B------:R-:W-:Y:S01]  /*8520*/  IMAD R114, R50, R25.reuse, R114 ;  /* 0x0000001932727224 */ /* 0x080fe200078e0272 */
[----:B------:R-:W-:Y:S01]  /*8530*/  SEL R115, RZ, 0x1, P3 ;  /* 0x00000001ff737807 */ /* 0x000fe20001800000 */
[-C--:B------:R-:W-:Y:S02]  /*8540*/  IMAD R113, R52, R25.reuse, R113 ;  /* 0x0000001934717224 */ /* 0x080fe400078e0271 */
[----:B------:R-:W-:Y:S02]  /*8550*/  IMAD R100, R54, R25, R100 ;  /* 0x0000001936647224 */ /* 0x000fe400078e0264 */
[----:B------:R-:W-:-:S02]  /*8560*/  IMAD.IADD R25, R33, 0x1, R108 ;  /* 0x0000000121197824 */ /* 0x000fc400078e026c */
[----:B------:R-:W-:-:S04]  /*8570*/  IMAD.WIDE.U32.X R72, R51, R23, R72, P6 ;  /* 0x0000001733487225 */ /* 0x000fc800030e0448 */
[----:B------:R-:W-:-:S04]  /*8580*/  IMAD.WIDE.U32 R32, R52, R22, RZ ;  /* 0x0000001634207225 */ /* 0x000fc800078e00ff */
[----:B------:R-:W-:Y:S02]  /*8590*/  IMAD R30, R53, R22, RZ ;  /* 0x00000016351e7224 */ /* 0x000fe400078e02ff */
[----:B------:R-:W-:Y:S01]  /*85a0*/  IMAD.X R112, R25, 0x1, R112, P4 ;  /* 0x0000000119707824 */ /* 0x000fe200020e0670 */
[----:B------:R-:W-:Y:S01]  /*85b0*/  IADD3 R115, P4, P3, R32, R72, R115 ;  /* 0x0000004820737210 */ /* 0x000fe20007b9e073 */
[----:B------:R-:W-:Y:S02]  /*85c0*/  IMAD R117, R52, R23, R30 ;  /* 0x0000001734757224 */ /* 0x000fe400078e021e */
[----:B------:R-:W-:Y:S01]  /*85d0*/  IMAD.MOV.U32 R88, RZ, RZ, R31 ;  /* 0x000000ffff587224 */ /* 0x000fe200078e001f */
[----:B------:R-:W-:Y:S01]  /*85e0*/  ISETP.GE.U32.AND.EX P6, PT, R112, R25, PT, P0 ;  /* 0x000000197000720c */ /* 0x000fe20003fc6100 */
[----:B------:R-:W-:Y:S01]  /*85f0*/  IMAD.IADD R25, R33, 0x1, R117 ;  /* 0x0000000121197824 */ /* 0x000fe200078e0275 */
[----:B------:R-:W-:Y:S01]  /*8600*/  ISETP.GE.U32.AND P0, PT, R115, R32, PT ;  /* 0x000000207300720c */ /* 0x000fe20003f06070 */
[----:B------:R-:W-:-:S03]  /*8610*/  IMAD.WIDE.U32 R32, R50, R26, RZ ;  /* 0x0000001a32207225 */ /* 0x000fc600078e00ff */
[----:B------:R-:W-:Y:S01]  /*8620*/  IADD3.X R72, PT, PT, R25, R73, RZ, P4, P3 ;  /* 0x0000004919487210 */ /* 0x000fe200027e64ff */
[----:B------:R-:W-:Y:S01]  /*8630*/  IMAD.IADD R110, R33, 0x1, R110 ;  /* 0x00000001216e7824 */ /* 0x000fe200078e026e */
[-C--:B------:R-:W-:Y:S01]  /*8640*/  IADD3 R73, P3, PT, R115, R32.reuse, RZ ;  /* 0x0000002073497210 */ /* 0x080fe20007f7e0ff */
[----:B------:R-:W-:Y:S01]  /*8650*/  IMAD.X R31, RZ, RZ, RZ, P5 ;  /* 0x000000ffff1f7224 */ /* 0x000fe200028e06ff */
[----:B------:R-:W-:Y:S01]  /*8660*/  SEL R115, RZ, 0x1, P6 ;  /* 0x00000001ff737807 */ /* 0x000fe20003000000 */
[----:B------:R-:W-:Y:S02]  /*8670*/  IMAD.MOV.U32 R30, RZ, RZ, R81 ;  /* 0x000000ffff1e7224 */ /* 0x000fe400078e0051 */
[----:B------:R-:W-:Y:S01]  /*8680*/  IMAD.WIDE.U32.X R88, R53, R23, R88, P1 ;  /* 0x0000001735587225 */ /* 0x000fe200008e0458 */
[----:B------:R-:W-:-:S03]  /*8690*/  ISETP.GE.U32.AND P1, PT, R73, R32, PT ;  /* 0x000000204900720c */ /* 0x000fc60003f26070 */
[----:B------:R-:W-:Y:S01]  /*86a0*/  IMAD.X R117, R110, 0x1, R72, P3 ;  /* 0x000000016e757824 */ /* 0x000fe200018e0648 */
[----:B------:R-:W-:Y:S01]  /*86b0*/  IADD3 R115, P3, P5, R73, R34, R115 ;  /* 0x0000002249737210 */ /* 0x000fe20007d7e073 */
[----:B------:R-:W-:Y:S01]  /*86c0*/  IMAD.WIDE.U32.X R30, R55, R23, R30, P2 ;  /* 0x00000017371e7225 */ /* 0x000fe200010e041e */
[----:B------:R-:W-:Y:S02]  /*86d0*/  ISETP.GE.U32.AND.EX P2, PT, R72, R25, PT, P0 ;  /* 0x000000194800720c */ /* 0x000fe40003f46100 */
[----:B------:R-:W-:Y:S01]  /*86e0*/  ISETP.GE.U32.AND.EX P0, PT, R117, R110, PT, P1 ;  /* 0x0000006e7500720c */ /* 0x000fe20003f06110 */
[----:B------:R-:W-:Y:S01]  /*86f0*/  IMAD.WIDE.U32 R32, R48, R20, RZ ;  /* 0x0000001430207225 */ /* 0x000fe200078e00ff */
[----:B------:R-:W-:Y:S02]  /*8700*/  ISETP.GE.U32.AND P1, PT, R115, R73, PT ;  /* 0x000000497300720c */ /* 0x000fe40003f26070 */
[----:B------:R-:W-:Y:S01]  /*8710*/  SEL R119, RZ, 0x1, P2 ;  /* 0x00000001ff777807 */ /* 0x000fe20001000000 */
[----:B------:R-:W-:Y:S01]  /*8720*/  IMAD R108, R55, R22, RZ ;  /* 0x00000016376c7224 */ /* 0x000fe200078e02ff */
[----:B------:R-:W-:Y:S01]  /*8730*/  IADD3 R25, P4, PT, R115, R32, RZ ;  /* 0x0000002073197210 */ /* 0x000fe20007f9e0ff */
[----:B------:R-:W-:Y:S01]  /*8740*/  IMAD.WIDE.U32 R72, R54, R22, RZ ;  /* 0x0000001636487225 */ /* 0x000fe200078e00ff */
[----:B------:R-:W-:-:S02]  /*8750*/  IADD3.X R34, PT, PT, R117, R35, RZ, P3, P5 ;  /* 0x0000002375227210 */ /* 0x000fc40001fea4ff */
[----:B------:R-:W-:Y:S01]  /*8760*/  ISETP.GE.U32.AND P2, PT, R25, R32, PT ;  /* 0x000000201900720c */ /* 0x000fe20003f46070 */
[----:B------:R-:W-:Y:S01]  /*8770*/  IMAD R81, R54, R23, R108 ;  /* 0x0000001736517224 */ /* 0x000fe200078e026c */
[----:B------:R-:W-:Y:S01]  /*8780*/  IADD3 R115, P5, P3, R72, R88, R119 ;  /* 0x0000005848737210 */ /* 0x000fe20007bbe077 */
[----:B------:R-:W-:Y:S01]  /*8790*/  IMAD.IADD R35, R33, 0x1, R92 ;  /* 0x0000000121237824 */ /* 0x000fe200078e025c */
[----:B------:R-:W-:Y:S01]  /*87a0*/  ISETP.GE.U32.AND.EX P6, PT, R34, R117, PT, P1 ;  /* 0x000000752200720c */ /* 0x000fe20003fc6110 */
[----:B------:R-:W-:Y:S01]  /*87b0*/  IMAD.IADD R92, R73, 0x1, R81 ;  /* 0x00000001495c7824 */ /* 0x000fe200078e0251 */
[----:B------:R-:W-:Y:S01]  /*87c0*/  ISETP.GE.U32.AND P1, PT, R115, R72, PT ;  /* 0x000000487300720c */ /* 0x000fe20003f26070 */
[----:B------:R-:W-:Y:S01]  /*87d0*/  IMAD.WIDE.U32 R32, R52, R26, RZ ;  /* 0x0000001a34207225 */ /* 0x000fe200078e00ff */
[----:B------:R-:W-:Y:S02]  /*87e0*/  SEL R73, RZ, 0x1, P6 ;  /* 0x00000001ff497807 */ /* 0x000fe40003000000 */
[----:B------:R-:W-:Y:S01]  /*87f0*/  IADD3.X R89, PT, PT, R92, R89, RZ, P5, P3 ;  /* 0x000000595c597210 */ /* 0x000fe20002fe64ff */
[----:B------:R-:W-:Y:S01]  /*8800*/  IMAD.X R72, R35, 0x1, R34, P4 ;  /* 0x0000000123487824 */ /* 0x000fe200020e0622 */
[----:B------:R-:W-:Y:S01]  /*8810*/  SEL R34, RZ, 0x1, P0 ;  /* 0x00000001ff227807 */ /* 0x000fe20000000000 */
[----:B------:R-:W-:Y:S01]  /*8820*/  IMAD.IADD R88, R33, 0x1, R109 ;  /* 0x0000000121587824 */ /* 0x000fe200078e026d */
[----:B------:R-:W-:Y:S01]  /*8830*/  IADD3 R81, P3, PT, R115, R32, RZ ;  /* 0x0000002073517210 */ /* 0x000fe20007f7e0ff */
[----:B------:R-:W-:Y:S01]  /*8840*/  IMAD R116, R49, R22, RZ ;  /* 0x0000001631747224 */ /* 0x000fe200078e02ff */
[----:B------:R-:W-:-:S02]  /*8850*/  IADD3 R66, P5, P6, R73, R66, R34 ;  /* 0x0000004249427210 */ /* 0x000fc40007ebe022 */
[----:B------:R-:W-:Y:S01]  /*8860*/  ISETP.GE.U32.AND.EX P4, PT, R89, R92, PT, P1 ;  /* 0x0000005c5900720c */ /* 0x000fe20003f86110 */
[----:B------:R-:W-:Y:S01]  /*8870*/  IMAD.X R89, R88, 0x1, R89, P3 ;  /* 0x0000000158597824 */ /* 0x000fe200018e0659 */
[----:B------:R-:W-:Y:S01]  /*8880*/  ISETP.GE.U32.AND.EX P0, PT, R72, R35, PT, P2 ;  /* 0x000000234800720c */ /* 0x000fe20003f06120 */
[----:B------:R-:W-:Y:S01]  /*8890*/  IMAD.WIDE.U32 R34, R54, R26, RZ ;  /* 0x0000001a36227225 */ /* 0x000fe200078e00ff */
[C---:B------:R-:W-:Y:S02]  /*88a0*/  ISETP.GE.U32.AND P2, PT, R81.reuse, R32, PT ;  /* 0x000000205100720c */ /* 0x040fe40003f46070 */
[----:B------:R-:W-:Y:S01]  /*88b0*/  IADD3 R73, P3, PT, R81, R66, RZ ;  /* 0x0000004251497210 */ /* 0x000fe20007f7e0ff */
[----:B------:R-:W-:Y:S01]  /*88c0*/  IMAD.WIDE.U32 R32, R50, R20, RZ ;  /* 0x0000001432207225 */ /* 0x000fe200078e00ff */
[----:B------:R-:W-:Y:S02]  /*88d0*/  IADD3.X R92, PT, PT, RZ, R67, RZ, P5, P6 ;  /* 0x00000043ff5c7210 */ /* 0x000fe40002fec4ff */
[----:B------:R-:W-:Y:S01]  /*88e0*/  SEL R67, RZ, 0x1, P4 ;  /* 0x00000001ff437807 */ /* 0x000fe20002000000 */
[----:B------:R-:W-:Y:S01]  /*88f0*/  IMAD.IADD R111, R35, 0x1, R111 ;  /* 0x00000001236f7824 */ /* 0x000fe200078e026f */
[C---:B------:R-:W-:Y:S01]  /*8900*/  ISETP.GE.U32.AND.EX P1, PT, R89.reuse, R88, PT, P2 ;  /* 0x000000585900720c */ /* 0x040fe20003f26120 */
[----:B------:R-:W-:Y:S01]  /*8910*/  IMAD.X R26, R89, 0x1, R92, P3 ;  /* 0x00000001591a7824 */ /* 0x000fe200018e065c */
[----:B------:R-:W-:Y:S01]  /*8920*/  ISETP.GE.U32.AND P2, PT, R73, R81, PT ;  /* 0x000000514900720c */ /* 0x000fe20003f46070 */
[----:B------:R-:W-:Y:S01]  /*8930*/  IMAD.IADD R27, R33, 0x1, R27 ;  /* 0x00000001211b7824 */ /* 0x000fe200078e021b */
[----:B------:R-:W-:Y:S01]  /*8940*/  IADD3 R73, P5, PT, R73, R32, RZ ;  /* 0x0000002049497210 */ /* 0x000fe20007fbe0ff */
[----:B------:R-:W-:Y:S01]  /*8950*/  IMAD R23, R48, R23, R116 ;  /* 0x0000001730177224 */ /* 0x000fe200078e0274 */
[----:B------:R-:W-:-:S02]  /*8960*/  IADD3 R67, P4, P6, R34, R30, R67 ;  /* 0x0000001e22437210 */ /* 0x000fc40007e9e043 */
[----:B------:R-:W-:Y:S01]  /*8970*/  ISETP.GE.U32.AND.EX P2, PT, R26, R89, PT, P2 ;  /* 0x000000591a00720c */ /* 0x000fe20003f46120 */
[----:B------:R-:W-:Y:S01]  /*8980*/  IMAD.X R66, R27, 0x1, R26, P5 ;  /* 0x000000011b427824 */ /* 0x000fe200028e061a */
[----:B------:R-:W-:Y:S02]  /*8990*/  ISETP.GE.U32.AND P3, PT, R67, R34, PT ;  /* 0x000000224300720c */ /* 0x000fe40003f66070 */
[----:B------:R-:W-:Y:S02]  /*89a0*/  IADD3.X R33, PT, PT, R111, R31, RZ, P4, P6 ;  /* 0x0000001f6f217210 */ /* 0x000fe400027ec4ff */
[----:B------:R-:W-:Y:S02]  /*89b0*/  ISETP.GE.U32.AND P4, PT, R73, R32, PT ;  /* 0x000000204900720c */ /* 0x000fe40003f86070 */
[----:B------:R-:W-:Y:S02]  /*89c0*/  SEL R31, RZ, 0x1, P0 ;  /* 0x00000001ff1f7807 */ /* 0x000fe40000000000 */
[----:B------:R-:W-:-:S02]  /*89d0*/  ISETP.GE.U32.AND.EX P0, PT, R33, R111, PT, P3 ;  /* 0x0000006f2100720c */ /* 0x000fc40003f06130 */
[----:B------:R-:W-:Y:S01]  /*89e0*/  ISETP.GE.U32.AND.EX P4, PT, R66, R27, PT, P4 ;  /* 0x0000001b4200720c */ /* 0x000fe20003f86140 */
[----:B------:R-:W-:Y:S01]  /*89f0*/  IMAD.WIDE.U32 R26, R48, R24, RZ ;  /* 0x00000018301a7225 */ /* 0x000fe200078e00ff */
[----:B------:R-:W-:Y:S02]  /*8a00*/  IADD3 R31, P3, P5, R73, R74, R31 ;  /* 0x0000004a491f7210 */ /* 0x000fe40007d7e01f */
[----:B------:R-:W-:Y:S01]  /*8a10*/  SEL R30, RZ, 0x1, P1 ;  /* 0x00000001ff1e7807 */ /* 0x000fe20000800000 */
[----:B------:R-:W-:Y:S01]  /*8a20*/  IMAD.IADD R32, R27, 0x1, R93 ;  /* 0x000000011b207824 */ /* 0x000fe200078e025d */
[----:B------:R-:W-:Y:S02]  /*8a30*/  SEL R81, RZ, 0x1, P2 ;  /* 0x00000001ff517807 */ /* 0x000fe40001000000 */
[----:B------:R-:W-:Y:S02]  /*8a40*/  IADD3.X R35, PT, PT, R66, R75, RZ, P3, P5 ;  /* 0x0000004b42237210 */ /* 0x000fe40001fea4ff */
[----:B------:R-:W-:-:S02]  /*8a50*/  ISETP.GE.U32.AND P2, PT, R31, R73, PT ;  /* 0x000000491f00720c */ /* 0x000fc40003f46070 */
[----:B------:R-:W-:Y:S02]  /*8a60*/  IADD3 R68, P5, P6, R81, R68, R30 ;  /* 0x0000004451447210 */ /* 0x000fe40007ebe01e */
[----:B------:R-:W-:Y:S01]  /*8a70*/  IADD3 R34, P3, PT, R31, R26, RZ ;  /* 0x0000001a1f227210 */ /* 0x000fe20007f7e0ff */
[----:B------:R-:W-:Y:S01]  /*8a80*/  IMAD.WIDE.U32 R30, R52, R20, RZ ;  /* 0x00000014341e7225 */ /* 0x000fe200078e00ff */
[----:B------:R-:W-:Y:S02]  /*8a90*/  ISETP.GE.U32.AND.EX P2, PT, R35, R66, PT, P2 ;  /* 0x000000422300720c */ /* 0x000fe40003f46120 */
[----:B------:R-:W-:Y:S01]  /*8aa0*/  IADD3.X R66, PT, PT, RZ, R69, RZ, P5, P6 ;  /* 0x00000045ff427210 */ /* 0x000fe20002fec4ff */
[----:B------:R-:W-:Y:S01]  /*8ab0*/  IMAD.IADD R80, R31, 0x1, R80 ;  /* 0x000000011f507824 */ /* 0x000fe200078e0250 */
[----:B------:R-:W-:Y:S01]  /*8ac0*/  IADD3 R27, P5, PT, R67, R68, RZ ;  /* 0x00000044431b7210 */ /* 0x000fe20007fbe0ff */
[----:B------:R-:W-:Y:S01]  /*8ad0*/  IMAD.X R35, R32, 0x1, R35, P3 ;  /* 0x0000000120237824 */ /* 0x000fe200018e0623 */
[----:B------:R-:W-:-:S02]  /*8ae0*/  ISETP.GE.U32.AND P1, PT, R34, R26, PT ;  /* 0x0000001a2200720c */ /* 0x000fc40003f26070 */
[----:B------:R-:W-:Y:S01]  /*8af0*/  SEL R26, RZ, 0x1, P4 ;  /* 0x00000001ff1a7807 */ /* 0x000fe20002000000 */
[----:B------:R-:W-:Y:S01]  /*8b00*/  IMAD.X R68, R33, 0x1, R66, P5 ;  /* 0x0000000121447824 */ /* 0x000fe200028e0642 */
[----:B------:R-:W-:Y:S02]  /*8b10*/  SEL R31, RZ, 0x1, P2 ;  /* 0x00000001ff1f7807 */ /* 0x000fe40001000000 */
[----:B------:R-:W-:Y:S02]  /*8b20*/  IADD3 R66, P3, PT, R27, R30, RZ ;  /* 0x0000001e1b427210 */ /* 0x000fe40007f7e0ff */
[----:B------:R-:W-:Y:S02]  /*8b30*/  IADD3 R31, P4, P6, R31, R76, R26 ;  /* 0x0000004c1f1f7210 */ /* 0x000fe40007e9e01a */
[----:B------:R-:W-:Y:S01]  /*8b40*/  ISETP.GE.U32.AND P2, PT, R27, R67, PT ;  /* 0x000000431b00720c */ /* 0x000fe20003f46070 */
[----:B------:R-:W-:Y:S01]  /*8b50*/  IMAD.X R69, R80, 0x1, R68, P3 ;  /* 0x0000000150457824 */ /* 0x000fe200018e0644 */
[----:B------:R-:W-:Y:S01]  /*8b60*/  ISETP.GE.U32.AND.EX P1, PT, R35, R32, PT, P1 ;  /* 0x000000202300720c */ /* 0x000fe20003f26110 */
[----:B------:R-:W-:Y:S01]  /*8b70*/  IMAD.WIDE.U32 R26, R50, R24, RZ ;  /* 0x00000018321a7225 */ /* 0x000fe200078e00ff */
[----:B------:R-:W-:-:S02]  /*8b80*/  IADD3 R31, P5, PT, R66, R31, RZ ;  /* 0x0000001f421f7210 */ /* 0x000fc40007fbe0ff */
[----:B------:R-:W-:Y:S01]  /*8b90*/  IADD3.X R32, PT, PT, RZ, R77, RZ, P4, P6 ;  /* 0x0000004dff207210 */ /* 0x000fe200027ec4ff */
[----:B------:R-:W-:Y:S01]  /*8ba0*/  IMAD.IADD R67, R27, 0x1, R114 ;  /* 0x000000011b437824 */ /* 0x000fe200078e0272 */
[----:B------:R-:W-:Y:S02]  /*8bb0*/  ISETP.GE.U32.AND.EX P2, PT, R68, R33, PT, P2 ;  /* 0x000000214400720c */ /* 0x000fe40003f46120 */
[----:B------:R-:W-:Y:S01]  /*8bc0*/  ISETP.GE.U32.AND P3, PT, R66, R30, PT ;  /* 0x0000001e4200720c */ /* 0x000fe20003f66070 */
[----:B------:R-:W-:Y:S01]  /*8bd0*/  IMAD.X R32, R69, 0x1, R32, P5 ;  /* 0x0000000145207824 */ /* 0x000fe200028e0620 */
[----:B------:R-:W-:Y:S02]  /*8be0*/  SEL R73, RZ, 0x1, P2 ;  /* 0x00000001ff497807 */ /* 0x000fe40001000000 */
[C---:B------:R-:W-:Y:S02]  /*8bf0*/  ISETP.GE.U32.AND P4, PT, R31.reuse, R66, PT ;  /* 0x000000421f00720c */ /* 0x040fe40003f86070 */
[----:B------:R-:W-:-:S02]  /*8c00*/  IADD3 R33, P2, PT, R31, R26, RZ ;  /* 0x0000001a1f217210 */ /* 0x000fc40007f5e0ff */
[----:B------:R-:W-:Y:S02]  /*8c10*/  SEL R30, RZ, 0x1, P0 ;  /* 0x00000001ff1e7807 */ /* 0x000fe40000000000 */
[----:B------:R-:W-:Y:S02]  /*8c20*/  SEL R27, RZ, 0x1, P1 ;  /* 0x00000001ff1b7807 */ /* 0x000fe40000800000 */
[----:B------:R-:W-:Y:S01]  /*8c30*/  ISETP.GE.U32.AND.EX P4, PT, R32, R69, PT, P4 ;  /* 0x000000452000720c */ /* 0x000fe20003f86140 */
[----:B------:R-:W-:Y:S01]  /*8c40*/  IMAD.X R32, R67, 0x1, R32, P2 ;  /* 0x0000000143207824 */ /* 0x000fe200010e0620 */
[----:B------:R-:W-:Y:S01]  /*8c50*/  IADD3 R73, P1, P0, R73, R70, R30 ;  /* 0x0000004649497210 */ /* 0x000fe2000783e01e */
[----:B------:R-:W-:Y:S01]  /*8c60*/  IMAD.WIDE.U32 R30, R54, R20, RZ ;  /* 0x00000014361e7225 */ /* 0x000fe200078e00ff */
[----:B------:R-:W-:Y:S02]  /*8c70*/  IADD3 R27, P5, P6, R33, R90, R27 ;  /* 0x0000005a211b7210 */ /* 0x000fe40007ebe01b */
[----:B------:R-:W-:-:S02]  /*8c80*/  ISETP.GE.U32.AND.EX P3, PT, R69, R80, PT, P3 ;  /* 0x000000504500720c */ /* 0x000fc40003f66130 */
[----:B------:R-:W-:Y:S02]  /*8c90*/  IADD3.X R69, PT, PT, RZ, R71, RZ, P1, P0 ;  /* 0x00000047ff457210 */ /* 0x000fe40000fe04ff */
[----:B------:R-:W-:Y:S02]  /*8ca0*/  IADD3.X R91, PT, PT, R32, R91, RZ, P5, P6 ;  /* 0x0000005b205b7210 */ /* 0x000fe40002fec4ff */
[----:B------:R-:W-:Y:S01]  /*8cb0*/  ISETP.GE.U32.AND P2, PT, R33, R26, PT ;  /* 0x0000001a2100720c */ /* 0x000fe20003f46070 */
[----:B------:R-:W-:Y:S01]  /*8cc0*/  IMAD.IADD R26, R31, 0x1, R21 ;  /* 0x000000011f1a7824 */ /* 0x000fe200078e0215 */
[----:B------:R-:W-:Y:S02]  /*8cd0*/  SEL R20, RZ, 0x1, P3 ;  /* 0x00000001ff147807 */ /* 0x000fe40001800000 */
[----:B------:R-:W-:Y:S02]  /*8ce0*/  IADD3 R66, P5, PT, R73, R30, RZ ;  /* 0x0000001e49427210 */ /* 0x000fe40007fbe0ff */
[----:B------:R-:W-:-:S02]  /*8cf0*/  SEL R71, RZ, 0x1, P4 ;  /* 0x00000001ff477807 */ /* 0x000fc40002000000 */
[----:B------:R-:W-:Y:S01]  /*8d00*/  ISETP.GE.U32.AND P3, PT, R27, R33, PT ;  /* 0x000000211b00720c */ /* 0x000fe20003f66070 */
[----:B------:R-:W-:Y:S01]  /*8d10*/  IMAD.X R69, R26, 0x1, R69, P5 ;  /* 0x000000011a457824 */ /* 0x000fe200028e0645 */
[----:B------:R-:W-:Y:S01]  /*8d20*/  IADD3 R71, P1, P4, R71, R78, R20 ;  /* 0x0000004e47477210 */ /* 0x000fe20007c3e014 */
[----:B------:R-:W-:Y:S01]  /*8d30*/  IMAD.WIDE.U32 R20, R91, 0x3d1, RZ ;  /* 0x000003d15b147825 */ /* 0x000fe200078e00ff */
[----:B------:R-:W-:Y:S02]  /*8d40*/  ISETP.GE.U32.AND P0, PT, R66, R30, PT ;  /* 0x0000001e4200720c */ /* 0x000fe40003f06070 */
[----:B------:R-:W-:Y:S01]  /*8d50*/  ISETP.GE.U32.AND.EX P2, PT, R32, R67, PT, P2 ;  /* 0x000000432000720c */ /* 0x000fe20003f46120 */
[----:B------:R-:W-:Y:S01]  /*8d60*/  IMAD.WIDE.U32 R30, R27, 0x3d1, RZ ;  /* 0x000003d11b1e7825 */ /* 0x000fe200078e00ff */
[----:B------:R-:W-:Y:S02]  /*8d70*/  ISETP.GE.U32.AND.EX P3, PT, R91, R32, PT, P3 ;  /* 0x000000205b00720c */ /* 0x000fe40003f66130 */
[----:B------:R-:W-:Y:S01]  /*8d80*/  IADD3.X R68, PT, PT, RZ, R79, RZ, P1, P4 ;  /* 0x0000004fff447210 */ /* 0x000fe20000fe84ff */
[----:B------:R-:W-:Y:S01]  /*8d90*/  IMAD.WIDE.U32 R20, P1, RZ, R27, R20 ;  /* 0x0000001bff147225 */ /* 0x000fe20007820014 */
[----:B------:R-:W-:-:S02]  /*8da0*/  IADD3 R67, P4, PT, R66, R71, RZ ;  /* 0x0000004742437210 */ /* 0x000fc40007f9e0ff */
[C---:B------:R-:W-:Y:S01]  /*8db0*/  ISETP.GE.U32.AND.EX P0, PT, R69.reuse, R26, PT, P0 ;  /* 0x0000001a4500720c */ /* 0x040fe20003f06100 */
[----:B------:R-:W-:Y:S01]  /*8dc0*/  IMAD.WIDE.U32 R32, R52, R24, RZ ;  /* 0x0000001834207225 */ /* 0x000fe200078e00ff */
[----:B------:R-:W-:Y:S02]  /*8dd0*/  SEL R26, RZ, 0x1, P2 ;  /* 0x00000001ff1a7807 */ /* 0x000fe40001000000 */
[----:B------:R-:W-:Y:S01]  /*8de0*/  SEL R79, RZ, 0x1, P3 ;  /* 0x00000001ff4f7807 */ /* 0x000fe20001800000 */
[----:B------:R-:W-:Y:S01]  /*8df0*/  IMAD.X R68, R69, 0x1, R68, P4 ;  /* 0x0000000145447824 */ /* 0x000fe200020e0644 */
[----:B------:R-:W-:Y:S01]  /*8e00*/  IADD3 RZ, P3, PT, R31, R20, RZ ;  /* 0x000000141fff7210 */ /* 0x000fe20007f7e0ff */
[----:B------:R-:W-:Y:S01]  /*8e10*/  IMAD.IADD R113, R33, 0x1, R113 ;  /* 0x0000000121717824 */ /* 0x000fe200078e0271 */
[----:B------:R-:W-:Y:S01]  /*8e20*/  IADD3 R79, P4, P5, R79, R94, R26 ;  /* 0x0000005e4f4f7210 */ /* 0x000fe20007d9e01a */
[----:B------:R-:W-:Y:S01]  /*8e30*/  IMAD.MOV.U32 R26, RZ, RZ, RZ ;  /* 0x000000ffff1a7224 */ /* 0x000fe200078e00ff */
[C---:B------:R-:W-:Y:S01]  /*8e40*/  ISETP.GE.U32.AND P2, PT, R67.reuse, R66, PT ;  /* 0x000000424300720c */ /* 0x040fe20003f46070 */
[----:B------:R-:W-:Y:S01]  /*8e50*/  IMAD.X R33, RZ, RZ, RZ, P1 ;  /* 0x000000ffff217224 */ /* 0x000fe200008e06ff */
[----:B------:R-:W-:Y:S01]  /*8e60*/  IADD3 R66, P6, PT, R67, R32, RZ ;  /* 0x0000002043427210 */ /* 0x000fe20007fde0ff */
[----:B------:R-:W-:Y:S01]  /*8e70*/  IMAD.WIDE.U32 R30, R27, 0x3d1, R26 ;  /* 0x000003d11b1e7825 */ /* 0x000fe200078e001a */
[----:B------:R-:W-:-:S02]  /*8e80*/  IADD3.X R71, PT, PT, RZ, R95, RZ, P4, P5 ;  /* 0x0000005fff477210 */ /* 0x000fc400027ea4ff */
[----:B------:R-:W-:Y:S01]  /*8e90*/  IADD3 R79, P4, PT, R66, R79, RZ ;  /* 0x0000004f424f7210 */ /* 0x000fe20007f9e0ff */
[----:B------:R-:W-:Y:S01]  /*8ea0*/  IMAD.IADD R31, R20, 0x1, R31 ;  /* 0x00000001141f7824 */ /* 0x000fe200078e021f */
[----:B------:R-:W-:Y:S01]  /*8eb0*/  ISETP.GE.U32.AND P5, PT, R30, RZ, PT ;  /* 0x000000ff1e00720c */ /* 0x000fe20003fa6070 */
[----:B------:R-:W-:Y:S01]  /*8ec0*/  IMAD.X R26, R113, 0x1, R68, P6 ;  /* 0x00000001711a7824 */ /* 0x000fe200030e0644 */
[----:B------:R-:W-:Y:S02]  /*8ed0*/  ISETP.GE.U32.AND.EX P2, PT, R68, R69, PT, P2 ;  /* 0x000000454400720c */ /* 0x000fe40003f46120 */
[----:B------:R-:W-:Y:S01]  /*8ee0*/  ISETP.GE.U32.AND.EX P5, PT, R31, R27, PT, P5 ;  /* 0x0000001b1f00720c */ /* 0x000fe20003fa6150 */
[----:B------:R-:W-:Y:S01]  /*8ef0*/  IMAD.X R71, R26, 0x1, R71, P4 ;  /* 0x000000011a477824 */ /* 0x000fe200020e0647 */
[----:B------:R-:W-:Y:S02]  /*8f00*/  SEL R27, RZ, 0x1, P0 ;  /* 0x00000001ff1b7807 */ /* 0x000fe40000000000 */
[----:B------:R-:W-:Y:S01]  /*8f10*/  ISETP.GE.U32.AND P1, PT, R66, R32, PT ;  /* 0x000000204200720c */ /* 0x000fe20003f26070 */
[----:B------:R-:W-:Y:S01]  /*8f20*/  IMAD.MOV.U32 R32, RZ, RZ, R21 ;  /* 0x000000ffff207224 */ /* 0x000fe200078e0015 */
[----:B------:R-:W-:Y:S01]  /*8f30*/  ISETP.GE.U32.AND P0, PT, R79, R66, PT ;  /* 0x000000424f00720c */ /* 0x000fe20003f06070 */
[----:B------:R-:W-:Y:S01]  /*8f40*/  IMAD.WIDE.U32 R20, R48, R22, R30 ;  /* 0x0000001630147225 */ /* 0x000fe200078e001e */
[----:B------:R-:W-:-:S02]  /*8f50*/  SEL R69, RZ, 0x1, P2 ;  /* 0x00000001ff457807 */ /* 0x000fc40001000000 */
[----:B------:R-:W-:Y:S01]  /*8f60*/  ISETP.GE.U32.AND.EX P1, PT, R26, R113, PT, P1 ;  /* 0x000000711a00720c */ /* 0x000fe20003f26110 */
[C---:B------:R-:W-:Y:S01]  /*8f70*/  IMAD.WIDE.U32 R66, R71.reuse, 0x3d1, RZ ;  /* 0x000003d147427825 */ /* 0x040fe200078e00ff */
[----:B------:R-:W-:Y:S02]  /*8f80*/  ISETP.GE.U32.AND.EX P0, PT, R71, R26, PT, P0 ;  /* 0x0000001a4700720c */ /* 0x000fe40003f06100 */
[----:B------:R-:W-:Y:S01]  /*8f90*/  IADD3 R69, P4, P6, R69, R84, R27 ;  /* 0x0000005445457210 */ /* 0x000fe20007e9e01b */
[----:B------:R-:W-:Y:S01]  /*8fa0*/  IMAD.WIDE.U32 R26, R54, R24, RZ ;  /* 0x00000018361a7225 */ /* 0x000fe200078e00ff */
[----:B------:R-:W-:Y:S02]  /*8fb0*/  SEL R75, RZ, 0x1, P0 ;  /* 0x00000001ff4b7807 */ /* 0x000fe40000000000 */
[----:B------:R-:W-:Y:S01]  /*8fc0*/  IADD3.X R74, PT, PT, RZ, R85, RZ, P4, P6 ;  /* 0x00000055ff4a7210 */ /* 0x000fe200027ec4ff */
[----:B------:R-:W-:Y:S01]  /*8fd0*/  IMAD.IADD R27, R27, 0x1, R100 ;  /* 0x000000011b1b7824 */ /* 0x000fe200078e0264 */
[----:B------:R-:W-:Y:S01]  /*8fe0*/  IADD3 R70, P0, PT, R69, R26, RZ ;  /* 0x0000001a45467210 */ /* 0x000fe20007f1e0ff */
[----:B------:R-:W-:Y:S01]  /*8ff0*/  IMAD.WIDE.U32.X R32, RZ, R91, R32, P3 ;  /* 0x0000005bff207225 */ /* 0x000fe200018e0420 */
[----:B------:R-:W-:-:S02]  /*9000*/  SEL R22, RZ, 0x1, P1 ;  /* 0x00000001ff167807 */ /* 0x000fc40000800000 */
[----:B------:R-:W-:Y:S01]  /*9010*/  ISETP.GE.U32.AND P2, PT, R20, R30, PT ;  /* 0x0000001e1400720c */ /* 0x000fe20003f46070 */
[----:B------:R-:W-:Y:S01]  /*9020*/  IMAD.X R74, R27, 0x1, R74, P0 ;  /* 0x000000011b4a7824 */ /* 0x000fe200000e064a */
[----:B------:R-:W-:Y:S01]  /*9030*/  ISETP.GE.U32.AND P0, PT, R70, R26, PT ;  /* 0x0000001a4600720c */ /* 0x000fe20003f06070 */
[----:B------:R-:W-:Y:S01]  /*9040*/  IMAD.WIDE.U32 R68, R79, 0x3d1, RZ ;  /* 0x000003d14f447825 */ /* 0x000fe200078e00ff */
[----:B------:R-:W-:Y:S02]  /*9050*/  IADD3 R75, P6, P4, R75, R96, R22 ;  /* 0x000000604b4b7210 */ /* 0x000fe40007cde016 */
[----:B------:R-:W-:Y:S01]  /*9060*/  ISETP.GE.U32.AND.EX P3, PT, R74, R27, PT, P0 ;  /* 0x0000001b4a00720c */ /* 0x000fe20003f66100 */
[----:B------:R-:W-:Y:S01]  /*9070*/  IMAD.WIDE.U32 R66, P1, RZ, R79, R66 ;  /* 0x0000004fff427225 */ /* 0x000fe20007820042 */
[----:B------:R-:W-:Y:S02]  /*9080*/  IADD3.X R73, PT, PT, RZ, R97, RZ, P6, P4 ;  /* 0x00000061ff497210 */ /* 0x000fe400037e84ff */
[----:B------:R-:W-:Y:S01]  /*9090*/  IADD3 R75, P0, PT, R70, R75, RZ ;  /* 0x0000004b464b7210 */ /* 0x000fe20007f1e0ff */
[----:B------:R-:W-:Y:S01]  /*90a0*/  IMAD.X R27, RZ, RZ, RZ, P1 ;  /* 0x000000ffff1b7224 */ /* 0x000fe200008e06ff */
[----:B------:R-:W-:Y:S01]  /*90b0*/  IADD3 R77, P4, PT, R32, R68, RZ ;  /* 0x00000044204d7210 */ /* 0x000fe20007f9e0ff */
[----:B------:R-:W-:Y:S01]  /*90c0*/  IMAD.MOV.U32 R26, RZ, RZ, R67 ;  /* 0x000000ffff1a7224 */ /* 0x000fe200078e0043 */
[----:B------:R-:W-:Y:S01]  /*90d0*/  IADD3 R69, P6, PT, R69, R66, RZ ;  /* 0x0000004245457210 */ /* 0x000fe20007fde0ff */
[----:B------:R-:W-:Y:S01]  /*90e0*/  IMAD.X R73, R74, 0x1, R73, P0 ;  /* 0x000000014a497824 */ /* 0x000fe200000e0649 */
[----:B------:R-:W-:-:S02]  /*90f0*/  SEL R24, RZ, 0x1, P5 ;  /* 0x00000001ff187807 */ /* 0x000fc40002800000 */
[----:B------:R-:W-:Y:S01]  /*9100*/  SEL R30, RZ, 0x1, P3 ;  /* 0x00000001ff1e7807 */ /* 0x000fe20001800000 */
[----:B------:R-:W-:Y:S01]  /*9110*/  IMAD.X R22, R69, 0x1, R33, P4 ;  /* 0x0000000145167824 */ /* 0x000fe200020e0621 */
[----:B------:R-:W-:Y:S01]  /*9120*/  ISETP.GE.U32.AND P3, PT, R75, R70, PT ;  /* 0x000000464b00720c */ /* 0x000fe20003f66070 */
[----:B------:R-:W-:Y:S01]  /*9130*/  IMAD.WIDE.U32 R32, R73, 0x3d1, RZ ;  /* 0x000003d149207825 */ /* 0x000fe200078e00ff */
[C---:B------:R-:W-:Y:S02]  /*9140*/  IADD3 R24, P0, P1, R77.reuse, R91, R24 ;  /* 0x0000005b4d187210 */ /* 0x040fe4000791e018 */
[----:B------:R-:W-:Y:S01]  /*9150*/  ISETP.GE.U32.AND P4, PT, R77, R68, PT ;  /* 0x000000444d00720c */ /* 0x000fe20003f86070 */
[----:B------:R-:W-:Y:S01]  /*9160*/  IMAD.WIDE.U32.X R26, RZ, R71, R26, P6 ;  /* 0x00000047ff1a7225 */ /* 0x000fe200030e041a */
[----:B------:R-:W-:Y:S02]  /*9170*/  ISETP.GE.U32.AND.EX P3, PT, R73, R74, PT, P3 ;  /* 0x0000004a4900720c */ /* 0x000fe40003f66130 */
[----:B------:R-:W-:-:S02]  /*9180*/  IADD3.X R70, PT, PT, R22, R79, RZ, P0, P1 ;  /* 0x0000004f16467210 */ /* 0x000fc400007e24ff */
[----:B------:R-:W-:Y:S02]  /*9190*/  ISETP.EQ.U32.AND P1, PT, R24, R91, PT ;  /* 0x0000005b1800720c */ /* 0x000fe40003f22070 */
[----:B------:R-:W-:Y:S01]  /*91a0*/  ISETP.GE.U32.AND.EX P4, PT, R22, R69, PT, P4 ;  /* 0x000000451600720c */ /* 0x000fe20003f86140 */
[----:B------:R-:W-:Y:S01]  /*91b0*/  IMAD.WIDE.U32 R68, R75, 0x3d1, RZ ;  /* 0x000003d14b447825 */ /* 0x000fe200078e00ff */
[----:B------:R-:W-:Y:S02]  /*91c0*/  SEL R77, RZ, 0x1, P3 ;  /* 0x00000001ff4d7807 */ /* 0x000fe40001800000 */
[----:B------:R-:W-:Y:S01]  /*91d0*/  ISETP.LT.U32.AND P0, PT, R24, R91, PT ;  /* 0x0000005b1800720c */ /* 0x000fe20003f01070 */
[----:B------:R-:W-:Y:S01]  /*91e0*/  IMAD.WIDE.U32 R66, P3, RZ, R75, R32 ;  /* 0x0000004bff427225 */ /* 0x000fe20007860020 */
[----:B------:R-:W-:Y:S02]  /*91f0*/  SEL R81, RZ, 0x1, P4 ;  /* 0x00000001ff517807 */ /* 0x000fe40002000000 */
[-C--:B------:R-:W-:Y:S01]  /*9200*/  ISETP.EQ.AND.EX P5, PT, R70, R79.reuse, !P5, P1 ;  /* 0x0000004f4600720c */ /* 0x080fe20006fa2310 */
[----:B------:R-:W-:Y:S01]  /*9210*/  IMAD.X R33, RZ, RZ, RZ, P3 ;  /* 0x000000ffff217224 */ /* 0x000fe200018e06ff */
[----:B------:R-:W-:Y:S01]  /*9220*/  IADD3 R77, P1, P6, R77, R98, R30 ;  /* 0x000000624d4d7210 */ /* 0x000fe20007e3e01e */
[----:B------:R-:W-:Y:S01]  /*9230*/  IMAD.MOV.U32 R32, RZ, RZ, R67 ;  /* 0x000000ffff207224 */ /* 0x000fe200078e0043 */
[----:B------:R-:W-:Y:S01]  /*9240*/  IADD3 R81, P3, P4, R68, R26, R81 ;  /* 0x0000001a44517210 */ /* 0x000fe20007c7e051 */
[----:B------:R-:W-:Y:S01]  /*9250*/  IMAD.IADD R30, R21, 0x1, R23 ;  /* 0x00000001151e7824 */ /* 0x000fe200078e0217 */
[----:B------:R-:W-:Y:S01]  /*9260*/  ISETP.LT.U32.OR.EX P0, PT, R70, R79, P5, P0 ;  /* 0x0000004f4600720c */ /* 0x000fe20002f01500 */
[----:B------:R-:W-:Y:S01]  /*9270*/  IMAD.WIDE.U32 R22, R77, 0x3d1, RZ ;  /* 0x000003d14d167825 */ /* 0x000fe200078e00ff */
[----:B------:R-:W-:-:S02]  /*9280*/  IADD3 R69, P5, PT, R69, R66, RZ ;  /* 0x0000004245457210 */ /* 0x000fc40007fbe0ff */
[----:B------:R-:W-:Y:S02]  /*9290*/  IADD3.X R99, PT, PT, RZ, R99, RZ, P1, P6 ;  /* 0x00000063ff637210 */ /* 0x000fe40000fec4ff */
[----:B------:R-:W-:Y:S01]  /*92a0*/  ISETP.GE.U32.AND P1, PT, R81, R68, PT ;  /* 0x000000445100720c */ /* 0x000fe20003f26070 */
[----:B------:R-:W-:Y:S01]  /*92b0*/  IMAD.WIDE.U32.X R32, RZ, R73, R32, P5 ;  /* 0x00000049ff207225 */ /* 0x000fe200028e0420 */
[----:B------:R-:W-:Y:S02]  /*92c0*/  IADD3.X R68, PT, PT, R69, R27, RZ, P3, P4 ;  /* 0x0000001b45447210 */ /* 0x000fe40001fe84ff */
[----:B------:R-:W-:Y:S01]  /*92d0*/  SEL R66, RZ, 0x1, !P0 ;  /* 0x00000001ff427807 */ /* 0x000fe20004000000 */
[----:B------:R-:W-:Y:S01]  /*92e0*/  IMAD.WIDE.U32 R26, R99, 0x3d1, RZ ;  /* 0x000003d1631a7825 */ /* 0x000fe200078e00ff */
[----:B------:R-:W-:Y:S02]  /*92f0*/  ISETP.GE.U32.AND.EX P1, PT, R68, R69, PT, P1 ;  /* 0x000000454400720c */ /* 0x000fe40003f26110 */
[----:B------:R-:W-:-:S02]  /*9300*/  IADD3 R66, P3, P4, R81, R71, R66 ;  /* 0x0000004751427210 */ /* 0x000fc40007c7e042 */
[----:B------:R-:W-:Y:S01]  /*9310*/  SEL R21, RZ, 0x1, P1 ;  /* 0x00000001ff157807 */ /* 0x000fe20000800000 */
[----:B------:R-:W-:Y:S01]  /*9320*/  IMAD.WIDE.U32 R26, P5, RZ, R77, R26 ;  /* 0x0000004dff1a7225 */ /* 0x000fe200078a001a */
[----:B------:R-:W-:Y:S02]  /*9330*/  ISETP.GE.U32.AND.EX P2, PT, R30, R31, PT, P2 ;  /* 0x0000001f1e00720c */ /* 0x000fe40003f46120 */
[----:B------:R-:W-:Y:S02]  /*9340*/  IADD3.X R68, PT, PT, R68, R75, RZ, P3, P4 ;  /* 0x0000004b44447210 */ /* 0x000fe40001fe84ff */
[----:B------:R-:W-:Y:S02]  /*9350*/  IADD3 R31, P3, P4, R22, R32, R21 ;  /* 0x00000020161f7210 */ /* 0x000fe40007c7e015 */
[----:B------:R-:W-:Y:S02]  /*9360*/  IADD3 R67, P1, PT, R23, R26, RZ ;  /* 0x0000001a17437210 */ /* 0x000fe40007f3e0ff */
[----:B------:R-:W-:-:S02]  /*9370*/  SEL R21, RZ, 0x1, P2 ;  /* 0x00000001ff157807 */ /* 0x000fc40001000000 */
[----:B------:R-:W-:Y:S02]  /*9380*/  P2R R69, PR, RZ, 0x20 ;  /* 0x00000020ff457803 */ /* 0x000fe40000000000 */
[----:B------:R-:W-:Y:S02]  /*9390*/  IADD3.X R32, PT, PT, R67, R33, RZ, P3, P4 ;  /* 0x0000002143207210 */ /* 0x000fe40001fe84ff */
[----:B------:R-:W-:Y:S02]  /*93a0*/  IADD3 R21, P4, P5, R21, R24, R101 ;  /* 0x0000001815157210 */ /* 0x000fe40007d9e065 */
[----:B------:R-:W-:Y:S02]  /*93b0*/  ISETP.NE.U32.AND P3, PT, R106, R56, PT ;  /* 0x000000386a00720c */ /* 0x000fe40003f65070 */
[----:B------:R-:W-:Y:S02]  /*93c0*/  IADD3.X R26, PT, PT, RZ, R70, R112, P4, P5 ;  /* 0x00000046ff1a7210 */ /* 0x000fe400027ea470 */
[----:B------:R-:W-:-:S02]  /*93d0*/  ISETP.LT.U32.AND P6, PT, R83, R58, PT ;  /* 0x0000003a5300720c */ /* 0x000fc40003fc1070 */
[----:B------:R-:W-:Y:S02]  /*93e0*/  ISETP.NE.AND.EX P4, PT, R104, R57, PT, P3 ;  /* 0x000000396800720c */ /* 0x000fe40003f85330 */
[----:B------:R-:W-:Y:S02]  /*93f0*/  ISETP.GE.U32.AND P3, PT, R83, R58, PT ;  /* 0x0000003a5300720c */ /* 0x000fe40003f66070 */
[CC--:B------:R-:W-:Y:S02]  /*9400*/  ISETP.LT.U32.AND.EX P6, PT, R103.reuse, R59.reuse, !P4, P6 ;  /* 0x0000003b6700720c */ /* 0x0c0fe400067c1160 */
[CC--:B------:R-:W-:Y:S02]  /*9410*/  ISETP.EQ.U32.AND P4, PT, R106.reuse, R56.reuse, PT ;  /* 0x000000386a00720c */ /* 0x0c0fe40003f82070 */
[----:B------:R-:W-:Y:S02]  /*9420*/  ISETP.GE.U32.AND.EX P3, PT, R103, R59, PT, P3 ;  /* 0x0000003b6700720c */ /* 0x000fe40003f66130 */
[----:B------:R-:W-:-:S02]  /*9430*/  ISETP.LT.U32.AND P5, PT, R106, R56, PT ;  /* 0x000000386a00720c */ /* 0x000fc40003fa1070 */
[CC--:B------:R-:W-:Y:S02]  /*9440*/  ISETP.EQ.AND.EX P4, PT, R104.reuse, R57.reuse, !P3, P4 ;  /* 0x000000396800720c */ /* 0x0c0fe40005f82340 */
[CC--:B------:R-:W-:Y:S02]  /*9450*/  ISETP.LT.U32.OR.EX P6, PT, R104.reuse, R57.reuse, P6, P5 ;  /* 0x000000396800720c */ /* 0x0c0fe400037c1550 */
[----:B------:R-:W-:Y:S02]  /*9460*/  ISETP.LT.U32.OR.EX P4, PT, R104, R57, P4, P5 ;  /* 0x000000396800720c */ /* 0x000fe40002781550 */
[----:B------:R-:W-:Y:S02]  /*9470*/  ISETP.EQ.U32.AND P5, PT, R107, R62, PT ;  /* 0x0000003e6b00720c */ /* 0x000fe40003fa2070 */
[----:B------:R-:W-:Y:S02]  /*9480*/  SEL R93, RZ, 0x1, P3 ;  /* 0x00000001ff5d7807 */ /* 0x000fe40001800000 */
[----:B------:R-:W-:-:S02]  /*9490*/  ISETP.EQ.AND.EX P5, PT, R36, R63, P6, P5 ;  /* 0x0000003f2400720c */ /* 0x000fc400037a2350 */
[----:B------:R-:W-:Y:S02]  /*94a0*/  ISETP.NE.AND P6, PT, R69, RZ, PT ;  /* 0x000000ff4500720c */ /* 0x000fe40003fc5270 */
[----:B------:R-:W-:-:S03]  /*94b0*/  ISETP.EQ.U32.AND P3, PT, R66, R71, PT ;  /* 0x000000474200720c */ /* 0x000fc60003f62070 */
[----:B------:R-:W-:Y:S01]  /*94c0*/  IMAD.X R23, RZ, RZ, RZ, P6 ;  /* 0x000000ffff177224 */ /* 0x000fe200030e06ff */
[C---:B------:R-:W-:Y:S02]  /*94d0*/  ISETP.EQ.U32.AND P6, PT, R21.reuse, R101, PT ;  /* 0x000000651500720c */ /* 0x040fe40003fc2070 */
[----:B------:R-:W-:Y:S02]  /*94e0*/  ISETP.EQ.AND.EX P3, PT, R68, R75, P0, P3 ;  /* 0x0000004b4400720c */ /* 0x000fe40000762330 */
[----:B------:R-:W-:Y:S02]  /*94f0*/  ISETP.EQ.AND.EX P2, PT, R26, R112, !P2, P6 ;  /* 0x000000701a00720c */ /* 0x000fe40005742360 */
[----:B------:R-:W-:-:S04]  /*9500*/  ISETP.LT.U32.AND P6, PT, R21, R101, PT ;  /* 0x000000651500720c */ /* 0x000fc80003fc1070 */
[----:B------:R-:W-:Y:S02]  /*9510*/  ISETP.LT.U32.OR.EX P2, PT, R26, R112, P2, P6 ;  /* 0x000000701a00720c */ /* 0x000fe40001741560 */
[----:B------:R-:W-:Y:S01]  /*9520*/  ISETP.GE.U32.AND P6, PT, R31, R22, PT ;  /* 0x000000161f00720c */ /* 0x000fe20003fc6070 */
[----:B------:R-:W-:Y:S01]  /*9530*/  IMAD.MOV.U32 R22, RZ, RZ, R27 ;  /* 0x000000ffff167224 */ /* 0x000fe200078e001b */
[----:B------:R-:W-:Y:S02]  /*9540*/  SEL R94, RZ, 0x1, !P2 ;  /* 0x00000001ff5e7807 */ /* 0x000fe40005000000 */
[----:B------:R-:W-:Y:S01]  /*9550*/  ISETP.GE.U32.AND.EX P6, PT, R32, R67, PT, P6 ;  /* 0x000000432000720c */ /* 0x000fe20003fc6160 */
[----:B------:R-:W-:-:S03]  /*9560*/  IMAD.WIDE.U32.X R22, RZ, R99, R22, P1 ;  /* 0x00000063ff167225 */ /* 0x000fc600008e0416 */
[----:B------:R-:W-:Y:S01]  /*9570*/  SEL R27, RZ, 0x1, P6 ;  /* 0x00000001ff1b7807 */ /* 0x000fe20003000000 */
[----:B------:R-:W-:Y:S01]  /*9580*/  IMAD.MOV.U32 R67, RZ, RZ, R20 ;  /* 0x000000ffff437224 */ /* 0x000fe200078e0014 */
[----:B------:R-:W-:-:S04]  /*9590*/  IADD3 R94, P1, P6, R94, R66, R25 ;  /* 0x000000425e5e7210 */ /* 0x000fc80007e3e019 */
[----:B------:R-:W-:Y:S02]  /*95a0*/  IADD3.X R88, PT, PT, RZ, R68, R72, P1, P6 ;  /* 0x00000044ff587210 */ /* 0x000fe40000fec448 */
[----:B------:R-:W-:Y:S02]  /*95b0*/  IADD3 R27, P6, PT, R27, R22, RZ ;  /* 0x000000161b1b7210 */ /* 0x000fe40007fde0ff */
[----:B------:R-:W-:Y:S02]  /*95c0*/  ISETP.GE.U32.AND P1, PT, R105, R64, PT ;  /* 0x000000406900720c */ /* 0x000fe40003f26070 */
[----:B------:R-:W-:Y:S01]  /*95d0*/  ISETP.EQ.U32.AND P0, PT, R94, R25, PT ;  /* 0x000000195e00720c */ /* 0x000fe20003f02070 */
[----:B------:R-:W-:Y:S01]  /*95e0*/  IMAD.X R33, RZ, RZ, R23, P6 ;  /* 0x000000ffff217224 */ /* 0x000fe200030e0617 */
[----:B------:R-:W-:Y:S02]  /*95f0*/  ISETP.GE.U32.AND.EX P1, PT, R87, R65, PT, P1 ;  /* 0x000000415700720c */ /* 0x000fe40003f26110 */
[----:B------:R-:W-:-:S02]  /*9600*/  ISETP.LT.U32.AND P6, PT, R66, R71, PT ;  /* 0x000000474200720c */ /* 0x000fc40003fc1070 */
[----:B------:R-:W-:Y:S02]  /*9610*/  ISETP.EQ.AND.EX P0, PT, R88, R72, P2, P0 ;  /* 0x000000485800720c */ /* 0x000fe40001702300 */
[----:B------:R-:W-:Y:S02]  /*9620*/  ISETP.LT.U32.OR.EX P6, PT, R68, R75, P3, P6 ;  /* 0x0000004b4400720c */ /* 0x000fe40001fc1560 */
[----:B------:R-:W-:Y:S02]  /*9630*/  ISETP.LT.U32.AND P3, PT, R94, R25, PT ;  /* 0x000000195e00720c */ /* 0x000fe40003f61070 */
[----:B------:R-:W-:Y:S02]  /*9640*/  ISETP.LT.U32.AND P2, PT, R107, R62, PT ;  /* 0x0000003e6b00720c */ /* 0x000fe40003f41070 */
[----:B------:R-:W-:Y:S02]  /*9650*/  ISETP.LT.U32.OR.EX P0, PT, R88, R72, P0, P3 ;  /* 0x000000485800720c */ /* 0x000fe40000701530 */
[----:B------:R-:W-:-:S02]  /*9660*/  ISETP.LT.U32.OR.EX P3, PT, R36, R63, P5, P2 ;  /* 0x0000003f2400720c */ /* 0x000fc40002f61520 */
[----:B------:R-:W-:Y:S02]  /*9670*/  @P1 ISETP.NE.U32.AND P5, PT, R105, R64, PT ;  /* 0x000000406900120c */ /* 0x000fe40003fa5070 */
[----:B------:R-:W-:Y:S02]  /*9680*/  SEL R22, RZ, 0x1, !P6 ;  /* 0x00000001ff167807 */ /* 0x000fe40007000000 */
[----:B------:R-:W-:Y:S02]  /*9690*/  PLOP3.LUT P2, PT, PT, PT, PT, 0x8, 0x80 ;  /* 0x000000000080781c */ /* 0x000fe40003f4e170 */
[----:B------:R-:W-:Y:S02]  /*96a0*/  SEL R23, RZ, 0x1, !P4 ;  /* 0x00000001ff177807 */ /* 0x000fe40006000000 */
[----:B------:R-:W-:Y:S02]  /*96b0*/  @P1 ISETP.NE.OR.EX P2, PT, R87, R65, !P3, P5 ;  /* 0x000000415700120c */ /* 0x000fe40005f45750 */
[----:B------:R-:W-:-:S02]  /*96c0*/  IADD3 R22, P1, P4, R31, R73, R22 ;  /* 0x000000491f167210 */ /* 0x000fc40007c3e016 */
[----:B------:R-:W-:Y:S02]  /*96d0*/  SEL R85, RZ, 0x1, !P0 ;  /* 0x00000001ff557807 */ /* 0x000fe40004000000 */
[----:B------:R-:W-:Y:S02]  /*96e0*/  IADD3.X R24, PT, PT, R32, R77, RZ, P1, P4 ;  /* 0x0000004d20187210 */ /* 0x000fe40000fe84ff */
[CC--:B------:R-:W-:Y:S02]  /*96f0*/  ISETP.EQ.U32.AND P5, PT, R22.reuse, R73.reuse, PT ;  /* 0x000000491600720c */ /* 0x0c0fe40003fa2070 */
[----:B------:R-:W-:Y:S02]  /*9700*/  SEL R25, RZ, 0x1, !P3 ;  /* 0x00000001ff197807 */ /* 0x000fe40005800000 */
[----:B------:R-:W-:Y:S02]  /*9710*/  IADD3 R85, P3, P4, R85, R22, R34 ;  /* 0x0000001655557210 */ /* 0x000fe40007c7e022 */
[----:B------:R-:W-:-:S02]  /*9720*/  ISETP.LT.U32.AND P1, PT, R22, R73, PT ;  /* 0x000000491600720c */ /* 0x000fc40003f21070 */
[CC--:B------:R-:W-:Y:S02]  /*9730*/  ISETP.EQ.AND.EX P6, PT, R24.reuse, R77.reuse, P6, P5 ;  /* 0x0000004d1800720c */ /* 0x0c0fe400037c2350 */
[----:B------:R-:W-:Y:S02]  /*9740*/  IADD3 R22, P5, PT, R23, R62, RZ ;  /* 0x0000003e17167210 */ /* 0x000fe40007fbe0ff */
[----:B------:R-:W-:Y:S02]  /*9750*/  IADD3.X R32, PT, PT, RZ, R24, R35, P3, P4 ;  /* 0x00000018ff207210 */ /* 0x000fe40001fe8423 */
[----:B------:R-:W-:Y:S02]  /*9760*/  ISETP.EQ.U32.AND P3, PT, R85, R34, PT ;  /* 0x000000225500720c */ /* 0x000fe40003f62070 */
[----:B------:R-:W-:Y:S02]  /*9770*/  ISETP.LT.U32.OR.EX P1, PT, R24, R77, P6, P1 ;  /* 0x0000004d1800720c */ /* 0x000fe40003721510 */
[----:B------:R-:W-:-:S02]  /*9780*/  SEL R24, R22, RZ, P2 ;  /* 0x000000ff16187207 */ /* 0x000fc40001000000 */
[----:B------:R-:W-:Y:S02]  /*9790*/  ISETP.LT.U32.AND P4, PT, R85, R34, PT ;  /* 0x000000225500720c */ /* 0x000fe40003f81070 */
[CC--:B------:R-:W-:Y:S02]  /*97a0*/  ISETP.EQ.AND.EX P3, PT, R32.reuse, R35.reuse, P0, P3 ;  /* 0x000000232000720c */ /* 0x0c0fe40000762330 */
[----:B------:R-:W-:Y:S02]  /*97b0*/  SEL R22, RZ, 0x1, !P1 ;  /* 0x00000001ff167807 */ /* 0x000fe40004800000 */
[----:B------:R-:W-:Y:S01]  /*97c0*/  IADD3 R90, P1, PT, R25, R64, RZ ;  /* 0x00000040195a7210 */ /* 0x000fe20007f3e0ff */
[----:B------:R-:W-:Y:S01]  /*97d0*/  IMAD.X R25, RZ, RZ, R63, P5 ;  /* 0x000000ffff197224 */ /* 0x000fe200028e063f */
[----:B------:R-:W-:Y:S02]  /*97e0*/  ISETP.LT.U32.OR.EX P3, PT, R32, R35, P3, P4 ;  /* 0x000000232000720c */ /* 0x000fe40001f61540 */
[----:B------:R-:W-:Y:S01]  /*97f0*/  IADD3 R93, P6, PT, R93, R56, RZ ;  /* 0x000000385d5d7210 */ /* 0x000fe20007fde0ff */
[----:B------:R-:W-:Y:S01]  /*9800*/  IMAD.X R34, RZ, RZ, R65, P1 ;  /* 0x000000ffff227224 */ /* 0x000fe200008e0641 */
[----:B------:R-:W-:-:S02]  /*9810*/  IADD3 R99, P1, P4, R27, R99, R22 ;  /* 0x000000631b637210 */ /* 0x000fc40007c3e016 */
[----:B------:R-:W-:Y:S01]  /*9820*/  SEL R66, RZ, 0x1, !P3 ;  /* 0x00000001ff427807 */ /* 0x000fe20005800000 */
[----:B------:R-:W-:Y:S01]  /*9830*/  IMAD.X R23, RZ, RZ, R57, P6 ;  /* 0x000000ffff177224 */ /* 0x000fe200030e0639 */
[----:B------:R-:W-:Y:S02]  /*9840*/  IADD3.X R33, PT, PT, R33, RZ, RZ, P1, P4 ;  /* 0x000000ff21217210 */ /* 0x000fe40000fe84ff */
[----:B------:R-:W-:Y:S02]  /*9850*/  IADD3 R66, P4, PT, R66, R99, RZ ;  /* 0x0000006342427210 */ /* 0x000fe40007f9e0ff */
[----:B------:R-:W-:Y:S02]  /*9860*/  SEL R22, R58, RZ, P2 ;  /* 0x000000ff3a167207 */ /* 0x000fe40001000000 */
[----:B------:R-:W-:Y:S01]  /*9870*/  SEL R93, R93, RZ, P2 ;  /* 0x000000ff5d5d7207 */ /* 0x000fe20001000000 */
[----:B------:R-:W-:Y:S01]  /*9880*/  IMAD.X R33, RZ, RZ, R33, P4 ;  /* 0x000000ffff217224 */ /* 0x000fe200020e0621 */
[----:B------:R-:W-:-:S02]  /*9890*/  ISETP.NE.U32.AND P4, PT, R66, RZ, PT ;  /* 0x000000ff4200720c */ /* 0x000fc40003f85070 */
[----:B------:R-:W-:Y:S02]  /*98a0*/  SEL R90, R90, RZ, P2 ;  /* 0x000000ff5a5a7207 */ /* 0x000fe40001000000 */
[----:B------:R-:W-:Y:S02]  /*98b0*/  ISETP.NE.AND.EX P4, PT, R33, RZ, PT, P4 ;  /* 0x000000ff2100720c */ /* 0x000fe40003f85340 */
[----:B------:R-:W-:Y:S02]  /*98c0*/  IADD3 R83, P1, PT, R83, -R22, RZ ;  /* 0x8000001653537210 */ /* 0x000fe40007f3e0ff */
[----:B------:R-:W-:Y:S02]  /*98d0*/  IADD3 R91, P0, PT, R107, -R24, RZ ;  /* 0x800000186b5b7210 */ /* 0x000fe40007f1e0ff */
        /* <DEDUP_REMOVED lines=18> */
.L_x_22:
[----:B------:R-:W-:-:S04]  /*9a00*/  IMAD.WIDE.U32 R20, R66, 0x3d1, RZ ;  /* 0x000003d142147825 */ /* 0x000fc800078e00ff */
[----:B------:R-:W-:Y:S01]  /*9a10*/  IMAD R33, R33, 0x3d1, RZ ;  /* 0x000003d121217824 */ /* 0x000fe200078e02ff */
[----:B------:R-:W-:-:S03]  /*9a20*/  IADD3 R67, P1, PT, R67, R20, RZ ;  /* 0x0000001443437210 */ /* 0x000fc60007f3e0ff */
[----:B------:R-:W-:Y:S01]  /*9a30*/  IMAD.IADD R21, R21, 0x1, R33 ;  /* 0x0000000115157824 */ /* 0x000fe200078e0221 */
[----:B------:R-:W-:Y:S01]  /*9a40*/  ISETP.GE.U32.AND P0, PT, R67, R20, PT ;  /* 0x000000144300720c */ /* 0x000fe20003f06070 */
[----:B------:R-:W-:Y:S02]  /*9a50*/  IMAD.MOV.U32 R33, RZ, RZ, RZ ;  /* 0x000000ffff217224 */ /* 0x000fe400078e00ff */
        /* <DEDUP_REMOVED lines=28> */
.L_x_21:
[----:B------:R-:W-:Y:S05]  /*9c20*/  BSYNC.RECONVERGENT B2 ;  /* 0x0000000000027941 */ /* 0x000fea0003800200 */
.L_x_20:
[----:B------:R-:W-:Y:S01]  /*9c30*/  ISETP.NE.U32.AND P0, PT, R21, R56, PT ;  /* 0x000000381500720c */ /* 0x000fe20003f05070 */
[----:B------:R-:W-:Y:S01]  /*9c40*/  BSSY.RECONVERGENT B2, `(.L_x_23) ;  /* 0x00001f7000027945 */ /* 0x000fe20003800200 */
[----:B------:R-:W-:Y:S02]  /*9c50*/  ISETP.GE.U32.AND P1, PT, R85, R64, PT ;  /* 0x000000405500720c */ /* 0x000fe40003f26070 */
[----:B------:R-:W-:Y:S02]  /*9c60*/  ISETP.LT.U32.AND P3, PT, R67, R58, PT ;  /* 0x0000003a4300720c */ /* 0x000fe40003f61070 */
[----:B------:R-:W-:Y:S02]  /*9c70*/  ISETP.NE.AND.EX P0, PT, R26, R57, PT, P0 ;  /* 0x000000391a00720c */ /* 0x000fe40003f05300 */
[----:B------:R-:W-:Y:S02]  /*9c80*/  ISETP.GE.U32.AND.EX P1, PT, R32, R65, PT, P1 ;  /* 0x000000412000720c */ /* 0x000fe40003f26110 */
[----:B------:R-:W-:-:S02]  /*9c90*/  ISETP.LT.U32.AND P2, PT, R21, R56, PT ;  /* 0x000000381500720c */ /* 0x000fc40003f41070 */
[----:B------:R-:W-:Y:S02]  /*9ca0*/  ISETP.LT.U32.AND.EX P0, PT, R30, R59, !P0, P3 ;  /* 0x0000003b1e00720c */ /* 0x000fe40004701130 */
[----:B------:R-:W-:Y:S02]  /*9cb0*/  ISETP.EQ.U32.AND P3, PT, R94, R62, PT ;  /* 0x0000003e5e00720c */ /* 0x000fe40003f62070 */
[----:B------:R-:W-:Y:S02]  /*9cc0*/  ISETP.LT.U32.OR.EX P5, PT, R26, R57, P0, P2 ;  /* 0x000000391a00720c */ /* 0x000fe400007a1520 */
[----:B------:R-:W-:Y:S02]  /*9cd0*/  ISETP.GE.U32.AND P0, PT, R67, R58, PT ;  /* 0x0000003a4300720c */ /* 0x000fe40003f06070 */
[----:B------:R-:W-:Y:S02]  /*9ce0*/  ISETP.LT.U32.AND P4, PT, R94, R62, PT ;  /* 0x0000003e5e00720c */ /* 0x000fe40003f81070 */
[----:B------:R-:W-:-:S02]  /*9cf0*/  ISETP.EQ.AND.EX P5, PT, R88, R63, P5, P3 ;  /* 0x0000003f5800720c */ /* 0x000fc40002fa2330 */
[----:B------:R-:W-:Y:S02]  /*9d00*/  ISETP.EQ.U32.AND P3, PT, R21, R56, PT ;  /* 0x000000381500720c */ /* 0x000fe40003f62070 */
[----:B------:R-:W-:Y:S02]  /*9d10*/  ISETP.GE.U32.AND.EX P0, PT, R30, R59, PT, P0 ;  /* 0x0000003b1e00720c */ /* 0x000fe40003f06100 */
[----:B------:R-:W-:Y:S02]  /*9d20*/  @P1 ISETP.NE.U32.AND P6, PT, R85, R64, PT ;  /* 0x000000405500120c */ /* 0x000fe40003fc5070 */
[----:B------:R-:W-:Y:S02]  /*9d30*/  ISETP.LT.U32.OR.EX P4, PT, R88, R63, P5, P4 ;  /* 0x0000003f5800720c */ /* 0x000fe40002f81540 */
[----:B------:R-:W-:Y:S02]  /*9d40*/  ISETP.EQ.AND.EX P3, PT, R26, R57, !P0, P3 ;  /* 0x000000391a00720c */ /* 0x000fe40004762330 */
[----:B------:R-:W-:-:S02]  /*9d50*/  PLOP3.LUT P5, PT, PT, PT, PT, 0x8, 0x80 ;  /* 0x000000000080781c */ /* 0x000fc40003fae170 */
[----:B------:R-:W-:Y:S02]  /*9d60*/  @P1 ISETP.NE.OR.EX P5, PT, R32, R65, !P4, P6 ;  /* 0x000000412000120c */ /* 0x000fe400067a5760 */
[----:B------:R-:W-:Y:S02]  /*9d70*/  ISETP.LT.U32.OR.EX P3, PT, R26, R57, P3, P2 ;  /* 0x000000391a00720c */ /* 0x000fe40001f61520 */
[----:B------:R-:W-:Y:S02]  /*9d80*/  SEL R20, R58, RZ, P5 ;  /* 0x000000ff3a147207 */ /* 0x000fe40002800000 */
[----:B------:R-:W-:Y:S02]  /*9d90*/  SEL R27, RZ, 0x1, !P3 ;  /* 0x00000001ff1b7807 */ /* 0x000fe40005800000 */
[----:B------:R-:W-:Y:S02]  /*9da0*/  SEL R23, R59, RZ, P5 ;  /* 0x000000ff3b177207 */ /* 0x000fe40002800000 */
[----:B------:R-:W-:-:S02]  /*9db0*/  IADD3 R20, P1, PT, R67, -R20, RZ ;  /* 0x8000001443147210 */ /* 0x000fc40007f3e0ff */
[----:B------:R-:W-:Y:S02]  /*9dc0*/  SEL R25, RZ, 0x1, P0 ;  /* 0x00000001ff197807 */ /* 0x000fe40000000000 */
[----:B------:R-:W-:Y:S01]  /*9dd0*/  IADD3 R22, P0, PT, R27, R62, RZ ;  /* 0x0000003e1b167210 */ /* 0x000fe20007f1e0ff */
[----:B------:R-:W-:Y:S01]  /*9de0*/  IMAD.X R84, R30, 0x1, ~R23, P1 ;  /* 0x000000011e547824 */ /* 0x000fe200008e0e17 */
[----:B------:R-:W-:Y:S01]  /*9df0*/  IADD3 R24, P6, PT, R25, R56, RZ ;  /* 0x0000003819187210 */ /* 0x000fe20007fde0ff */
[----:B------:R-:W-:Y:S01]  /*9e00*/  IMAD R72, R17, R20, RZ ;  /* 0x0000001411487224 */ /* 0x000fe200078e02ff */
[----:B------:R-:W-:Y:S01]  /*9e10*/  SEL R23, R22, RZ, P5 ;  /* 0x000000ff16177207 */ /* 0x000fe20002800000 */
[----:B------:R-:W-:Y:S01]  /*9e20*/  IMAD.WIDE.U32 R68, R84, R12, RZ ;  /* 0x0000000c54447225 */ /* 0x000fe200078e00ff */
[----:B------:R-:W-:Y:S02]  /*9e30*/  SEL R31, RZ, 0x1, !P4 ;  /* 0x00000001ff1f7807 */ /* 0x000fe40006000000 */
[----:B------:R-:W-:Y:S01]  /*9e40*/  SEL R24, R24, RZ, P5 ;  /* 0x000000ff18187207 */ /* 0x000fe20002800000 */
[----:B------:R-:W-:Y:S01]  /*9e50*/  IMAD.X R89, RZ, RZ, R57, P6 ;  /* 0x000000ffff597224 */ /* 0x000fe200030e0639 */
[----:B------:R-:W-:Y:S01]  /*9e60*/  IADD3 R94, P3, PT, R94, -R23, RZ ;  /* 0x800000175e5e7210 */ /* 0x000fe20007f7e0ff */
[----:B------:R-:W-:Y:S01]  /*9e70*/  IMAD.WIDE.U32 R22, R84, R11, RZ ;  /* 0x0000000b54167225 */ /* 0x000fe200078e00ff */
[----:B------:R-:W-:-:S02]  /*9e80*/  IADD3 R30, P4, PT, R31, R64, RZ ;  /* 0x000000401f1e7210 */ /* 0x000fc40007f9e0ff */
[----:B------:R-:W-:Y:S01]  /*9e90*/  IADD3 R87, P2, PT, R21, -R24, RZ ;  /* 0x8000001815577210 */ /* 0x000fe20007f5e0ff */
[----:B------:R-:W-:Y:S01]  /*9ea0*/  IMAD.X R21, RZ, RZ, R63, P0 ;  /* 0x000000ffff157224 */ /* 0x000fe200000e063f */
[----:B------:R-:W-:Y:S01]  /*9eb0*/  SEL R30, R30, RZ, P5 ;  /* 0x000000ff1e1e7207 */ /* 0x000fe20002800000 */
[----:B------:R-:W-:Y:S01]  /*9ec0*/  IMAD.X R27, RZ, RZ, R65, P4 ;  /* 0x000000ffff1b7224 */ /* 0x000fe200020e0641 */
[----:B------:R-:W-:Y:S01]  /*9ed0*/  SEL R89, R89, RZ, P5 ;  /* 0x000000ff59597207 */ /* 0x000fe20002800000 */
[C---:B------:R-:W-:Y:S01]  /*9ee0*/  IMAD.WIDE.U32 R22, P0, R20.reuse, R14, R22 ;  /* 0x0000000e14167225 */ /* 0x040fe20007800016 */
[----:B------:R-:W-:Y:S02]  /*9ef0*/  SEL R21, R21, RZ, P5 ;  /* 0x000000ff15157207 */ /* 0x000fe40002800000 */
[----:B------:R-:W-:Y:S01]  /*9f00*/  IADD3 R85, P1, PT, R85, -R30, RZ ;  /* 0x8000001e55557210 */ /* 0x000fe20007f3e0ff */
[----:B------:R-:W-:Y:S01]  /*9f10*/  IMAD.WIDE.U32 R24, R20, R11, RZ ;  /* 0x0000000b14187225 */ /* 0x000fe200078e00ff */
[----:B------:R-:W-:-:S03]  /*9f20*/  SEL R27, R27, RZ, P5 ;  /* 0x000000ff1b1b7207 */ /* 0x000fc60002800000 */
[----:B------:R-:W-:Y:S01]  /*9f30*/  IMAD.X R71, RZ, RZ, RZ, P0 ;  /* 0x000000ffff477224 */ /* 0x000fe200000e06ff */
[----:B------:R-:W-:Y:S01]  /*9f40*/  IADD3 RZ, P0, PT, R25, R22, RZ ;  /* 0x0000001619ff7210 */ /* 0x000fe20007f1e0ff */
[----:B------:R-:W-:Y:S02]  /*9f50*/  IMAD.MOV.U32 R70, RZ, RZ, R23 ;  /* 0x000000ffff467224 */ /* 0x000fe400078e0017 */
[----:B------:R-:W-:Y:S02]  /*9f60*/  IMAD.X R88, R88, 0x1, ~R21, P3 ;  /* 0x0000000158587824 */ /* 0x000fe400018e0e15 */
[----:B------:R-:W-:Y:S02]  /*9f70*/  IMAD.X R89, R26, 0x1, ~R89, P2 ;  /* 0x000000011a597824 */ /* 0x000fe400010e0e59 */
[----:B------:R-:W-:Y:S02]  /*9f80*/  IMAD.X R21, R32, 0x1, ~R27, P1 ;  /* 0x0000000120157824 */ /* 0x000fe400008e0e1b */
[----:B------:R-:W-:-:S04]  /*9f90*/  IMAD.WIDE.U32 R66, R13, R20, RZ ;  /* 0x000000140d427225 */ /* 0x000fc800078e00ff */
[----:B------:R-:W-:-:S04]  /*9fa0*/  IMAD.WIDE.U32 R32, R84, R13, RZ ;  /* 0x0000000d54207225 */ /* 0x000fc800078e00ff */
[----:B------:R-:W-:-:S04]  /*9fb0*/  IMAD.WIDE.U32.X R70, R84, R14, R70, P0 ;  /* 0x0000000e54467225 */ /* 0x000fc800000e0446 */
[----:B------:R-:W-:Y:S01]  /*9fc0*/  IMAD.WIDE.U32 R24, R89, R11, RZ ;  /* 0x0000000b59187225 */ /* 0x000fe200078e00ff */
[----:B------:R-:W-:-:S03]  /*9fd0*/  IADD3 R95, P6, PT, R70, R66, RZ ;  /* 0x00000042465f7210 */ /* 0x000fc60007fde0ff */
[----:B------:R-:W-:Y:S02]  /*9fe0*/  IMAD R73, R84, R13, R72 ;  /* 0x0000000d54497224 */ /* 0x000fe400078e0248 */
[----:B------:R-:W-:-:S04]  /*9ff0*/  IMAD.WIDE.U32 R26, R20, R12, RZ ;  /* 0x0000000c141a7225 */ /* 0x000fc800078e00ff */
[----:B------:R-:W-:-:S04]  /*a000*/  IMAD.WIDE.U32 R68, P3, R20, R16, R68 ;  /* 0x0000001014447225 */ /* 0x000fc80007860044 */
[----:B------:R-:W-:Y:S01]  /*a010*/  IMAD.WIDE.U32 R32, P1, R20, R17, R32 ;  /* 0x0000001114207225 */ /* 0x000fe20007820020 */
[----:B------:R-:W-:-:S03]  /*a020*/  IADD3 RZ, P0, PT, R27, R68, RZ ;  /* 0x000000441bff7210 */ /* 0x000fc60007f1e0ff */
[----:B------:R-:W-:Y:S02]  /*a030*/  IMAD.IADD R67, R67, 0x1, R73 ;  /* 0x0000000143437824 */ /* 0x000fe400078e0249 */
[----:B------:R-:W-:-:S04]  /*a040*/  IMAD.WIDE.U32 R22, R20, R13, RZ ;  /* 0x0000000d14167225 */ /* 0x000fc800078e00ff */
[----:B------:R-:W-:Y:S01]  /*a050*/  IMAD.WIDE.U32 R30, R87, R11, RZ ;  /* 0x0000000b571e7225 */ /* 0x000fe200078e00ff */
[----:B------:R-:W-:-:S03]  /*a060*/  IADD3 RZ, P2, PT, R23, R32, RZ ;  /* 0x0000002017ff7210 */ /* 0x000fc60007f5e0ff */
[----:B------:R-:W-:-:S04]  /*a070*/  IMAD.WIDE.U32 R24, P5, R87, R14, R24 ;  /* 0x0000000e57187225 */ /* 0x000fc800078a0018 */
[----:B------:R-:W-:Y:S01]  /*a080*/  IMAD.X R70, R67, 0x1, R71, P6 ;  /* 0x0000000143467824 */ /* 0x000fe200030e0647 */
[----:B------:R-:W-:Y:S01]  /*a090*/  IADD3 RZ, P4, PT, R31, R24, RZ ;  /* 0x000000181fff7210 */ /* 0x000fe20007f9e0ff */
[----:B------:R-:W-:Y:S01]  /*a0a0*/  IMAD.X R27, RZ, RZ, RZ, P1 ;  /* 0x000000ffff1b7224 */ /* 0x000fe200008e06ff */
[----:B------:R-:W-:Y:S01]  /*a0b0*/  ISETP.GE.U32.AND P1, PT, R95, R66, PT ;  /* 0x000000425f00720c */ /* 0x000fe20003f26070 */
[-C--:B------:R-:W-:Y:S02]  /*a0c0*/  IMAD R22, R14, R87.reuse, RZ ;  /* 0x000000570e167224 */ /* 0x080fe400078e02ff */
[----:B------:R-:W-:Y:S01]  /*a0d0*/  IMAD.WIDE.U32 R30, R11, R87, RZ ;  /* 0x000000570b1e7225 */ /* 0x000fe200078e00ff */
[----:B------:R-:W-:-:S03]  /*a0e0*/  ISETP.GE.U32.AND.EX P1, PT, R70, R67, PT, P1 ;  /* 0x000000434600720c */ /* 0x000fc60003f26110 */
[----:B------:R-:W-:Y:S01]  /*a0f0*/  IMAD.MOV.U32 R26, RZ, RZ, R33 ;  /* 0x000000ffff1a7224 */ /* 0x000fe200078e0021 */
[----:B------:R-:W-:Y:S01]  /*a100*/  IADD3 R95, P6, PT, R95, R30, RZ ;  /* 0x0000001e5f5f7210 */ /* 0x000fe20007fde0ff */
[----:B------:R-:W-:Y:S01]  /*a110*/  IMAD R71, R16, R20, RZ ;  /* 0x0000001410477224 */ /* 0x000fe200078e02ff */
[----:B------:R-:W-:Y:S01]  /*a120*/  SEL R33, RZ, 0x1, P1 ;  /* 0x00000001ff217807 */ /* 0x000fe20000800000 */
[----:B------:R-:W-:Y:S01]  /*a130*/  IMAD R73, R89, R11, R22 ;  /* 0x0000000b59497224 */ /* 0x000fe200078e0216 */
[----:B------:R-:W-:Y:S01]  /*a140*/  ISETP.GE.U32.AND P1, PT, R95, R30, PT ;  /* 0x0000001e5f00720c */ /* 0x000fe20003f26070 */
[----:B------:R-:W-:-:S04]  /*a150*/  IMAD.WIDE.U32 R22, R12, R20, RZ ;  /* 0x000000140c167225 */ /* 0x000fc800078e00ff */
[----:B------:R-:W-:-:S04]  /*a160*/  IMAD.WIDE.U32.X R26, R84, R17, R26, P2 ;  /* 0x00000011541a7225 */ /* 0x000fc800010e041a */
[----:B------:R-:W-:Y:S02]  /*a170*/  IMAD R71, R84, R12, R71 ;  /* 0x0000000c54477224 */ /* 0x000fe400078e0247 */
[----:B------:R-:W-:Y:S02]  /*a180*/  IMAD.IADD R31, R31, 0x1, R73 ;  /* 0x000000011f1f7824 */ /* 0x000fe400078e0249 */
[----:B------:R-:W-:Y:S01]  /*a190*/  IMAD.X R75, RZ, RZ, RZ, P5 ;  /* 0x000000ffff4b7224 */ /* 0x000fe200028e06ff */
[----:B------:R-:W-:Y:S01]  /*a1a0*/  IADD3 R98, P2, P5, R22, R26, R33 ;  /* 0x0000001a16627210 */ /* 0x000fe20007d5e021 */
[----:B------:R-:W-:Y:S02]  /*a1b0*/  IMAD.IADD R97, R23, 0x1, R71 ;  /* 0x0000000117617824 */ /* 0x000fe400078e0247 */
[----:B------:R-:W-:Y:S02]  /*a1c0*/  IMAD.X R96, R31, 0x1, R70, P6 ;  /* 0x000000011f607824 */ /* 0x000fe400030e0646 */
[----:B------:R-:W-:Y:S01]  /*a1d0*/  IMAD R26, R17, R87, RZ ;  /* 0x00000057111a7224 */ /* 0x000fe200078e02ff */
[----:B------:R-:W-:Y:S01]  /*a1e0*/  IADD3.X R99, PT, PT, R97, R27, RZ, P2, P5 ;  /* 0x0000001b61637210 */ /* 0x000fe200017ea4ff */
[----:B------:R-:W-:Y:S01]  /*a1f0*/  IMAD.MOV.U32 R74, RZ, RZ, R25 ;  /* 0x000000ffff4a7224 */ /* 0x000fe200078e0019 */
[----:B------:R-:W-:Y:S01]  /*a200*/  ISETP.GE.U32.AND.EX P1, PT, R96, R31, PT, P1 ;  /* 0x0000001f6000720c */ /* 0x000fe20003f26110 */
[----:B------:R-:W-:-:S03]  /*a210*/  IMAD.WIDE.U32 R24, R13, R87, RZ ;  /* 0x000000570d187225 */ /* 0x000fc600078e00ff */
[----:B------:R-:W-:Y:S01]  /*a220*/  SEL R101, RZ, 0x1, P1 ;  /* 0x00000001ff657807 */ /* 0x000fe20000800000 */
[----:B------:R-:W-:Y:S01]  /*a230*/  IMAD.WIDE.U32 R66, R89, R13, RZ ;  /* 0x0000000d59427225 */ /* 0x000fe200078e00ff */
[----:B------:R-:W-:-:S03]  /*a240*/  IADD3 R100, P5, PT, R98, R24, RZ ;  /* 0x0000001862647210 */ /* 0x000fc60007fbe0ff */
[C---:B------:R-:W-:Y:S02]  /*a250*/  IMAD R23, R89.reuse, R13, R26 ;  /* 0x0000000d59177224 */ /* 0x040fe400078e021a */
[----:B------:R-:W-:-:S04]  /*a260*/  IMAD.WIDE.U32 R26, R89, R12, RZ ;  /* 0x0000000c591a7225 */ /* 0x000fc800078e00ff */
[----:B------:R-:W-:Y:S02]  /*a270*/  IMAD.IADD R25, R25, 0x1, R23 ;  /* 0x0000000119197824 */ /* 0x000fe400078e0217 */
[----:B------:R-:W-:-:S04]  /*a280*/  IMAD.WIDE.U32.X R74, R89, R14, R74, P4 ;  /* 0x0000000e594a7225 */ /* 0x000fc800020e044a */
[----:B------:R-:W-:-:S04]  /*a290*/  IMAD.WIDE.U32 R76, R87, R13, RZ ;  /* 0x0000000d574c7225 */ /* 0x000fc800078e00ff */
[----:B------:R-:W-:-:S04]  /*a2a0*/  IMAD.WIDE.U32 R66, P2, R87, R17, R66 ;  /* 0x0000001157427225 */ /* 0x000fc80007840042 */
[----:B------:R-:W-:-:S04]  /*a2b0*/  IMAD.WIDE.U32 R70, R87, R12, RZ ;  /* 0x0000000c57467225 */ /* 0x000fc800078e00ff */
[----:B------:R-:W-:-:S04]  /*a2c0*/  IMAD.WIDE.U32 R26, P6, R87, R16, R26 ;  /* 0x00000010571a7225 */ /* 0x000fc800078c001a */
[----:B------:R-:W-:Y:S01]  /*a2d0*/  IMAD.X R73, RZ, RZ, RZ, P3 ;  /* 0x000000ffff497224 */ /* 0x000fe200018e06ff */
[----:B------:R-:W-:Y:S01]  /*a2e0*/  IADD3 R101, P1, P3, R100, R74, R101 ;  /* 0x0000004a64657210 */ /* 0x000fe20007b3e065 */
[----:B------:R-:W-:Y:S01]  /*a2f0*/  IMAD.X R103, R25, 0x1, R99, P5 ;  /* 0x0000000119677824 */ /* 0x000fe200028e0663 */
[----:B------:R-:W-:Y:S01]  /*a300*/  IADD3 RZ, P5, PT, R77, R66, RZ ;  /* 0x000000424dff7210 */ /* 0x000fe20007fbe0ff */
[----:B------:R-:W-:Y:S01]  /*a310*/  IMAD.X R77, RZ, RZ, RZ, P2 ;  /* 0x000000ffff4d7224 */ /* 0x000fe200010e06ff */
[----:B------:R-:W-:Y:S01]  /*a320*/  IADD3 RZ, P2, PT, R71, R26, RZ ;  /* 0x0000001a47ff7210 */ /* 0x000fe20007f5e0ff */
[----:B------:R-:W-:Y:S01]  /*a330*/  IMAD.WIDE.U32 R30, R84, R15, RZ ;  /* 0x0000000f541e7225 */ /* 0x000fe200078e00ff */
[----:B------:R-:W-:-:S03]  /*a340*/  IADD3.X R26, PT, PT, R103, R75, RZ, P1, P3 ;  /* 0x0000004b671a7210 */ /* 0x000fc60000fe64ff */
[----:B------:R-:W-:-:S04]  /*a350*/  IMAD.WIDE.U32 R74, R88, R11, RZ ;  /* 0x0000000b584a7225 */ /* 0x000fc800078e00ff */
[----:B------:R-:W-:Y:S02]  /*a360*/  IMAD.MOV.U32 R72, RZ, RZ, R69 ;  /* 0x000000ffff487224 */ /* 0x000fe400078e0045 */
[----:B------:R-:W-:Y:S02]  /*a370*/  IMAD.MOV.U32 R76, RZ, RZ, R67 ;  /* 0x000000ffff4c7224 */ /* 0x000fe400078e0043 */
[----:B------:R-:W-:-:S04]  /*a380*/  IMAD.WIDE.U32.X R72, R84, R16, R72, P0 ;  /* 0x0000001054487225 */ /* 0x000fc800000e0448 */
[----:B------:R-:W-:-:S04]  /*a390*/  IMAD.WIDE.U32 R30, P4, R20, R18, R30 ;  /* 0x00000012141e7225 */ /* 0x000fc8000788001e */
[----:B------:R-:W-:-:S04]  /*a3a0*/  IMAD.WIDE.U32 R66, R94, R11, RZ ;  /* 0x0000000b5e427225 */ /* 0x000fc800078e00ff */
[----:B------:R-:W-:-:S04]  /*a3b0*/  IMAD.WIDE.U32 R74, P0, R94, R14, R74 ;  /* 0x0000000e5e4a7225 */ /* 0x000fc8000780004a */
[----:B------:R-:W-:-:S04]  /*a3c0*/  IMAD.WIDE.U32 R70, R89, R15, RZ ;  /* 0x0000000f59467225 */ /* 0x000fc800078e00ff */
[----:B------:R-:W-:Y:S01]  /*a3d0*/  IMAD.X R23, RZ, RZ, RZ, P4 ;  /* 0x000000ffff177224 */ /* 0x000fe200020e06ff */
[----:B------:R-:W-:Y:S01]  /*a3e0*/  IADD3 RZ, P4, PT, R67, R74, RZ ;  /* 0x0000004a43ff7210 */ /* 0x000fe20007f9e0ff */
[----:B------:R-:W-:-:S04]  /*a3f0*/  IMAD.WIDE.U32 R32, R20, R15, RZ ;  /* 0x0000000f14207225 */ /* 0x000fc800078e00ff */
[----:B------:R-:W-:Y:S01]  /*a400*/  IMAD.X R67, RZ, RZ, RZ, P0 ;  /* 0x000000ffff437224 */ /* 0x000fe200000e06ff */
[----:B------:R-:W-:Y:S01]  /*a410*/  ISETP.GE.U32.AND P0, PT, R98, R22, PT ;  /* 0x000000166200720c */ /* 0x000fe20003f06070 */
[----:B------:R-:W-:Y:S01]  /*a420*/  IMAD.WIDE.U32 R70, P1, R87, R18, R70 ;  /* 0x0000001257467225 */ /* 0x000fe20007820046 */
[----:B------:R-:W-:Y:S02]  /*a430*/  IADD3 RZ, P3, PT, R33, R30, RZ ;  /* 0x0000001e21ff7210 */ /* 0x000fe40007f7e0ff */
[----:B------:R-:W-:Y:S01]  /*a440*/  ISETP.GE.U32.AND.EX P0, PT, R99, R97, PT, P0 ;  /* 0x000000616300720c */ /* 0x000fe20003f06100 */
[----:B------:R-:W-:Y:S02]  /*a450*/  IMAD.X R81, RZ, RZ, RZ, P6 ;  /* 0x000000ffff517224 */ /* 0x000fe400030e06ff */
[----:B------:R-:W-:Y:S02]  /*a460*/  IMAD.MOV.U32 R80, RZ, RZ, R27 ;  /* 0x000000ffff507224 */ /* 0x000fe400078e001b */
[----:B------:R-:W-:-:S02]  /*a470*/  IMAD R27, R18, R20, RZ ;  /* 0x00000014121b7224 */ /* 0x000fc400078e02ff */
[----:B------:R-:W-:-:S04]  /*a480*/  IMAD.WIDE.U32 R32, R87, R15, RZ ;  /* 0x0000000f57207225 */ /* 0x000fc800078e00ff */
[----:B------:R-:W-:Y:S01]  /*a490*/  IMAD.MOV.U32 R32, RZ, RZ, R71 ;  /* 0x000000ffff207224 */ /* 0x000fe200078e0047 */
[----:B------:R-:W-:Y:S01]  /*a4a0*/  IADD3 RZ, P6, PT, R33, R70, RZ ;  /* 0x0000004621ff7210 */ /* 0x000fe20007fde0ff */
[----:B------:R-:W-:Y:S01]  /*a4b0*/  IMAD.WIDE.U32.X R80, R89, R16, R80, P2 ;  /* 0x0000001059507225 */ /* 0x000fe200010e0450 */
[----:B------:R-:W-:-:S03]  /*a4c0*/  ISETP.GE.U32.AND P2, PT, R100, R24, PT ;  /* 0x000000186400720c */ /* 0x000fc60003f46070 */
[----:B------:R-:W-:Y:S01]  /*a4d0*/  IMAD.WIDE.U32 R78, R88, R13, RZ ;  /* 0x0000000d584e7225 */ /* 0x000fe200078e00ff */
[----:B------:R-:W-:-:S03]  /*a4e0*/  ISETP.GE.U32.AND.EX P2, PT, R103, R25, PT, P2 ;  /* 0x000000196700720c */ /* 0x000fc60003f46120 */
[----:B------:R-:W-:Y:S01]  /*a4f0*/  IMAD R71, R84, R15, R27 ;  /* 0x0000000f54477224 */ /* 0x000fe200078e021b */
[----:B------:R-:W-:Y:S01]  /*a500*/  SEL R27, RZ, 0x1, P0 ;  /* 0x00000001ff1b7807 */ /* 0x000fe20000000000 */
[----:B------:R-:W-:Y:S01]  /*a510*/  IMAD.WIDE.U32.X R76, R89, R17, R76, P5 ;  /* 0x00000011594c7225 */ /* 0x000fe200028e044c */
[----:B------:R-:W-:Y:S02]  /*a520*/  ISETP.GE.U32.AND P0, PT, R101, R100, PT ;  /* 0x000000646500720c */ /* 0x000fe40003f06070 */
[----:B------:R-:W-:Y:S01]  /*a530*/  SEL R70, RZ, 0x1, P2 ;  /* 0x00000001ff467807 */ /* 0x000fe20001000000 */
[----:B------:R-:W-:Y:S01]  /*a540*/  IMAD.MOV.U32 R22, RZ, RZ, R31 ;  /* 0x000000ffff167224 */ /* 0x000fe200078e001f */
[----:B------:R-:W-:Y:S01]  /*a550*/  ISETP.GE.U32.AND.EX P0, PT, R26, R103, PT, P0 ;  /* 0x000000671a00720c */ /* 0x000fe20003f06100 */
[----:B------:R-:W-:-:S04]  /*a560*/  IMAD.WIDE.U32 R24, R15, R20, RZ ;  /* 0x000000140f187225 */ /* 0x000fc800078e00ff */
[----:B------:R-:W-:-:S04]  /*a570*/  IMAD.WIDE.U32 R68, R94, R13, RZ ;  /* 0x0000000d5e447225 */ /* 0x000fc800078e00ff */
[----:B------:R-:W-:-:S04]  /*a580*/  IMAD.WIDE.U32 R78, P5, R94, R17, R78 ;  /* 0x000000115e4e7225 */ /* 0x000fc800078a004e */
[----:B------:R-:W-:Y:S02]  /*a590*/  IMAD R68, R16, R87, RZ ;  /* 0x0000005710447224 */ /* 0x000fe400078e02ff */
[----:B------:R-:W-:Y:S01]  /*a5a0*/  IMAD.X R33, RZ, RZ, RZ, P1 ;  /* 0x000000ffff217224 */ /* 0x000fe200008e06ff */
[----:B------:R-:W-:Y:S01]  /*a5b0*/  IADD3 RZ, P1, PT, R69, R78, RZ ;  /* 0x0000004e45ff7210 */ /* 0x000fe20007f3e0ff */
[----:B------:R-:W-:Y:S01]  /*a5c0*/  IMAD.WIDE.U32.X R22, R84, R18, R22, P3 ;  /* 0x0000001254167225 */ /* 0x000fe200018e0416 */
[----:B------:R-:W-:-:S03]  /*a5d0*/  IADD3 R27, P2, P3, R24, R72, R27 ;  /* 0x00000048181b7210 */ /* 0x000fc60007b5e01b */
[----:B------:R-:W-:Y:S01]  /*a5e0*/  IMAD.IADD R71, R25, 0x1, R71 ;  /* 0x0000000119477824 */ /* 0x000fe200078e0247 */
[----:B------:R-:W-:Y:S01]  /*a5f0*/  SEL R25, RZ, 0x1, P0 ;  /* 0x00000001ff197807 */ /* 0x000fe20000000000 */
[----:B------:R-:W-:-:S04]  /*a600*/  IMAD.WIDE.U32 R30, R12, R87, RZ ;  /* 0x000000570c1e7225 */ /* 0x000fc800078e00ff */
[----:B------:R-:W-:Y:S01]  /*a610*/  IMAD R69, R89, R12, R68 ;  /* 0x0000000c59457224 */ /* 0x000fe200078e0244 */
[----:B------:R-:W-:Y:S01]  /*a620*/  IADD3.X R68, PT, PT, R71, R73, RZ, P2, P3 ;  /* 0x0000004947447210 */ /* 0x000fe200017e64ff */
[----:B------:R-:W-:Y:S01]  /*a630*/  IMAD.WIDE.U32.X R32, R89, R18, R32, P6 ;  /* 0x0000001259207225 */ /* 0x000fe200030e0420 */
[----:B------:R-:W-:Y:S02]  /*a640*/  IADD3 R70, P0, P6, R25, R76, R70 ;  /* 0x0000004c19467210 */ /* 0x000fe40007e1e046 */
[----:B------:R-:W-:Y:S01]  /*a650*/  IADD3 R25, P3, PT, R27, R30, RZ ;  /* 0x0000001e1b197210 */ /* 0x000fe20007f7e0ff */
[----:B------:R-:W-:Y:S01]  /*a660*/  IMAD.IADD R69, R31, 0x1, R69 ;  /* 0x000000011f457824 */ /* 0x000fe200078e0245 */
[----:B------:R-:W-:Y:S01]  /*a670*/  ISETP.GE.U32.AND P2, PT, R27, R24, PT ;  /* 0x000000181b00720c */ /* 0x000fe20003f46070 */
[C---:B------:R-:W-:Y:S01]  /*a680*/  IMAD R24, R14.reuse, R94, RZ ;  /* 0x0000005e0e187224 */ /* 0x040fe200078e02ff */
[----:B------:R-:W-:Y:S01]  /*a690*/  IADD3.X R73, PT, PT, RZ, R77, RZ, P0, P6 ;  /* 0x0000004dff497210 */ /* 0x000fe200007ec4ff */
[----:B------:R-:W-:Y:S01]  /*a6a0*/  IMAD R78, R14, R20, RZ ;  /* 0x000000140e4e7224 */ /* 0x000fe200078e02ff */
[----:B------:R-:W-:Y:S01]  /*a6b0*/  ISETP.GE.U32.AND.EX P2, PT, R68, R71, PT, P2 ;  /* 0x000000474400720c */ /* 0x000fe20003f46120 */
[----:B------:R-:W-:Y:S01]  /*a6c0*/  IMAD.X R68, R69, 0x1, R68, P3 ;  /* 0x0000000145447824 */ /* 0x000fe200018e0644 */
[----:B------:R-:W-:Y:S01]  /*a6d0*/  ISETP.GE.U32.AND P0, PT, R25, R30, PT ;  /* 0x0000001e1900720c */ /* 0x000fe20003f06070 */
[----:B------:R-:W-:Y:S01]  /*a6e0*/  IMAD.WIDE.U32 R30, R11, R94, RZ ;  /* 0x0000005e0b1e7225 */ /* 0x000fe200078e00ff */
[----:B------:R-:W-:-:S02]  /*a6f0*/  IADD3 R71, P3, PT, R25, R70, RZ ;  /* 0x0000004619477210 */ /* 0x000fc40007f7e0ff */
[----:B------:R-:W-:Y:S01]  /*a700*/  ISETP.GE.U32.AND.EX P0, PT, R68, R69, PT, P0 ;  /* 0x000000454400720c */ /* 0x000fe20003f06100 */
[----:B------:R-:W-:Y:S01]  /*a710*/  IMAD R27, R88, R11, R24 ;  /* 0x0000000b581b7224 */ /* 0x000fe200078e0218 */
[----:B------:R-:W-:Y:S01]  /*a720*/  IADD3 R101, P6, PT, R101, R30, RZ ;  /* 0x0000001e65657210 */ /* 0x000fe20007fde0ff */
[----:B------:R-:W-:Y:S01]  /*a730*/  IMAD.X R73, R68, 0x1, R73, P3 ;  /* 0x0000000144497824 */ /* 0x000fe200018e0649 */
[----:B------:R-:W-:Y:S01]  /*a740*/  ISETP.GE.U32.AND P3, PT, R71, R25, PT ;  /* 0x000000194700720c */ /* 0x000fe20003f66070 */
[----:B------:R-:W-:Y:S02]  /*a750*/  IMAD R74, R18, R87, RZ ;  /* 0x00000057124a7224 */ /* 0x000fe400078e02ff */
[----:B------:R-:W-:Y:S01]  /*a760*/  IMAD.IADD R27, R31, 0x1, R27 ;  /* 0x000000011f1b7824 */ /* 0x000fe200078e021b */
[----:B------:R-:W-:Y:S01]  /*a770*/  ISETP.GE.U32.AND.EX P3, PT, R73, R68, PT, P3 ;  /* 0x000000444900720c */ /* 0x000fe20003f66130 */
[----:B------:R-:W-:Y:S01]  /*a780*/  IMAD.MOV.U32 R66, RZ, RZ, R75 ;  /* 0x000000ffff427224 */ /* 0x000fe200078e004b */
[----:B------:R-:W-:Y:S01]  /*a790*/  SEL R75, RZ, 0x1, P2 ;  /* 0x00000001ff4b7807 */ /* 0x000fe20001000000 */
[----:B------:R-:W-:Y:S01]  /*a7a0*/  IMAD R78, R84, R11, R78 ;  /* 0x0000000b544e7224 */ /* 0x000fe200078e024e */
[----:B------:R-:W-:Y:S01]  /*a7b0*/  ISETP.GE.U32.AND P2, PT, R101, R30, PT ;  /* 0x0000001e6500720c */ /* 0x000fe20003f46070 */
[----:B------:R-:W-:Y:S01]  /*a7c0*/  IMAD R97, R89, R15, R74 ;  /* 0x0000000f59617224 */ /* 0x000fe200078e024a */
[----:B------:R-:W-:Y:S01]  /*a7d0*/  SEL R30, RZ, 0x1, P0 ;  /* 0x00000001ff1e7807 */ /* 0x000fe20000000000 */
[----:B------:R-:W-:Y:S01]  /*a7e0*/  IMAD.WIDE.U32 R24, R15, R87, RZ ;  /* 0x000000570f187225 */ /* 0x000fe200078e00ff */
[----:B------:R-:W-:-:S03]  /*a7f0*/  SEL R31, RZ, 0x1, P3 ;  /* 0x00000001ff1f7807 */ /* 0x000fc60001800000 */
[----:B------:R-:W-:Y:S01]  /*a800*/  IMAD.X R84, R27, 0x1, R26, P6 ;  /* 0x000000011b547824 */ /* 0x000fe200030e061a */
[----:B------:R-:W-:Y:S01]  /*a810*/  IADD3 R87, P0, P3, R24, R22, R75 ;  /* 0x0000001618577210 */ /* 0x000fe20007b1e04b */
[-C--:B------:R-:W-:Y:S02]  /*a820*/  IMAD R68, R17, R94.reuse, RZ ;  /* 0x0000005e11447224 */ /* 0x080fe400078e02ff */
[----:B------:R-:W-:Y:S01]  /*a830*/  IMAD.IADD R25, R25, 0x1, R97 ;  /* 0x0000000119197824 */ /* 0x000fe200078e0261 */
[----:B------:R-:W-:Y:S01]  /*a840*/  ISETP.GE.U32.AND.EX P2, PT, R84, R27, PT, P2 ;  /* 0x0000001b5400720c */ /* 0x000fe20003f46120 */
[----:B------:R-:W-:-:S03]  /*a850*/  IMAD.WIDE.U32 R26, R13, R94, RZ ;  /* 0x0000005e0d1a7225 */ /* 0x000fc600078e00ff */
[----:B------:R-:W-:Y:S01]  /*a860*/  IADD3.X R89, PT, PT, R25, R23, RZ, P0, P3 ;  /* 0x0000001719597210 */ /* 0x000fe200007e64ff */
[C---:B------:R-:W-:Y:S01]  /*a870*/  IMAD R75, R88.reuse, R13, R68 ;  /* 0x0000000d584b7224 */ /* 0x040fe200078e0244 */
[----:B------:R-:W-:Y:S01]  /*a880*/  IADD3 R80, P3, P0, R31, R80, R30 ;  /* 0x000000501f507210 */ /* 0x000fe2000787e01e */
[C---:B------:R-:W-:Y:S01]  /*a890*/  IMAD.WIDE.U32.X R66, R88.reuse, R14, R66, P4 ;  /* 0x0000000e58427225 */ /* 0x040fe200020e0442 */
[----:B------:R-:W-:Y:S02]  /*a8a0*/  SEL R97, RZ, 0x1, P2 ;  /* 0x00000001ff617807 */ /* 0x000fe40001000000 */
[----:B------:R-:W-:Y:S01]  /*a8b0*/  IADD3 R71, P2, PT, R71, R26, RZ ;  /* 0x0000001a47477210 */ /* 0x000fe20007f5e0ff */
[----:B------:R-:W-:Y:S01]  /*a8c0*/  IMAD.IADD R70, R27, 0x1, R75 ;  /* 0x000000011b467824 */ /* 0x000fe200078e024b */
[----:B------:R-:W-:Y:S01]  /*a8d0*/  IADD3.X R81, PT, PT, RZ, R81, RZ, P3, P0 ;  /* 0x00000051ff517210 */ /* 0x000fe20001fe04ff */
[----:B------:R-:W-:Y:S01]  /*a8e0*/  IMAD.WIDE.U32 R30, R88, R12, RZ ;  /* 0x0000000c581e7225 */ /* 0x000fe200078e00ff */
[----:B------:R-:W-:-:S02]  /*a8f0*/  ISETP.GE.U32.AND P0, PT, R71, R26, PT ;  /* 0x0000001a4700720c */ /* 0x000fc40003f06070 */
[----:B------:R-:W-:Y:S01]  /*a900*/  IADD3 R97, P3, P4, R71, R66, R97 ;  /* 0x0000004247617210 */ /* 0x000fe20007c7e061 */
[----:B------:R-:W-:Y:S02]  /*a910*/  IMAD.X R73, R70, 0x1, R73, P2 ;  /* 0x0000000146497824 */ /* 0x000fe400010e0649 */
[----:B------:R-:W-:-:S03]  /*a920*/  IMAD.WIDE.U32 R26, R21, R11, RZ ;  /* 0x0000000b151a7225 */ /* 0x000fc600078e00ff */
[C---:B------:R-:W-:Y:S01]  /*a930*/  IADD3.X R98, PT, PT, R73.reuse, R67, RZ, P3, P4 ;  /* 0x0000004349627210 */ /* 0x040fe20001fe84ff */
[----:B------:R-:W-:Y:S01]  /*a940*/  IMAD.WIDE.U32 R68, R94, R12, RZ ;  /* 0x0000000c5e447225 */ /* 0x000fe200078e00ff */
[----:B------:R-:W-:-:S03]  /*a950*/  ISETP.GE.U32.AND.EX P0, PT, R73, R70, PT, P0 ;  /* 0x000000464900720c */ /* 0x000fc60003f06100 */
[----:B------:R-:W-:Y:S01]  /*a960*/  IMAD.WIDE.U32 R30, P6, R94, R16, R30 ;  /* 0x000000105e1e7225 */ /* 0x000fe200078c001e */
[----:B------:R-:W-:Y:S02]  /*a970*/  SEL R99, RZ, 0x1, P0 ;  /* 0x00000001ff637807 */ /* 0x000fe40000000000 */
[----:B------:R-:W-:Y:S01]  /*a980*/  ISETP.GE.U32.AND P0, PT, R97, R71, PT ;  /* 0x000000476100720c */ /* 0x000fe20003f06070 */
[----:B------:R-:W-:Y:S01]  /*a990*/  IMAD.WIDE.U32 R22, R88, R15, RZ ;  /* 0x0000000f58167225 */ /* 0x000fe200078e00ff */
[----:B------:R-:W-:Y:S02]  /*a9a0*/  IADD3 RZ, P2, PT, R69, R30, RZ ;  /* 0x0000001e45ff7210 */ /* 0x000fe40007f5e0ff */
[----:B------:R-:W-:Y:S01]  /*a9b0*/  ISETP.GE.U32.AND.EX P0, PT, R98, R73, PT, P0 ;  /* 0x000000496200720c */ /* 0x000fe20003f06100 */
[----:B------:R-:W-:-:S04]  /*a9c0*/  IMAD.WIDE.U32 R66, R85, R11, RZ ;  /* 0x0000000b55427225 */ /* 0x000fc800078e00ff */
[----:B------:R-:W-:-:S04]  /*a9d0*/  IMAD.WIDE.U32 R26, P4, R85, R14, R26 ;  /* 0x0000000e551a7225 */ /* 0x000fc8000788001a */
[----:B------:R-:W-:-:S04]  /*a9e0*/  IMAD.WIDE.U32 R68, R94, R15, RZ ;  /* 0x0000000f5e447225 */ /* 0x000fc800078e00ff */
[----:B------:R-:W-:-:S04]  /*a9f0*/  IMAD.WIDE.U32 R22, P3, R94, R18, R22 ;  /* 0x000000125e167225 */ /* 0x000fc80007860016 */
[----:B------:R-:W-:Y:S01]  /*aa00*/  IMAD.X R75, RZ, RZ, RZ, P6 ;  /* 0x000000ffff4b7224 */ /* 0x000fe200030e06ff */
[----:B------:R-:W-:Y:S01]  /*aa10*/  IADD3 RZ, P6, PT, R67, R26, RZ ;  /* 0x0000001a43ff7210 */ /* 0x000fe20007fde0ff */
[----:B------:R-:W-:-:S04]  /*aa20*/  IMAD.WIDE.U32 R66, R21, R13, RZ ;  /* 0x0000000d15427225 */ /* 0x000fc800078e00ff */
[----:B------:R-:W-:Y:S01]  /*aa30*/  IMAD.X R77, RZ, RZ, RZ, P5 ;  /* 0x000000ffff4d7224 */ /* 0x000fe200028e06ff */
[----:B------:R-:W-:Y:S01]  /*aa40*/  IADD3 RZ, P5, PT, R69, R22, RZ ;  /* 0x0000001645ff7210 */ /* 0x000fe20007fbe0ff */
[----:B------:R-:W-:Y:S01]  /*aa50*/  IMAD.MOV.U32 R76, RZ, RZ, R79 ;  /* 0x000000ffff4c7224 */ /* 0x000fe200078e004f */
[----:B------:R-:W-:Y:S01]  /*aa60*/  SEL R22, RZ, 0x1, P0 ;  /* 0x00000001ff167807 */ /* 0x000fe20000000000 */
[----:B------:R-:W-:-:S04]  /*aa70*/  IMAD.WIDE.U32 R68, R21, R12, RZ ;  /* 0x0000000c15447225 */ /* 0x000fc800078e00ff */
[----:B------:R-:W-:Y:S02]  /*aa80*/  IMAD.MOV.U32 R74, RZ, RZ, R31 ;  /* 0x000000ffff4a7224 */ /* 0x000fe400078e001f */
[----:B------:R-:W-:-:S04]  /*aa90*/  IMAD.WIDE.U32.X R76, R88, R17, R76, P1 ;  /* 0x00000011584c7225 */ /* 0x000fc800008e044c */
[----:B------:R-:W-:-:S04]  /*aaa0*/  IMAD.WIDE.U32 R70, R85, R13, RZ ;  /* 0x0000000d55467225 */ /* 0x000fc800078e00ff */
[----:B------:R-:W-:-:S04]  /*aab0*/  IMAD.WIDE.U32 R66, P1, R85, R17, R66 ;  /* 0x0000001155427225 */ /* 0x000fc80007820042 */
[----:B------:R-:W-:-:S04]  /*aac0*/  IMAD.WIDE.U32.X R74, R88, R16, R74, P2 ;  /* 0x00000010584a7225 */ /* 0x000fc800010e044a */
[----:B------:R-:W-:-:S04]  /*aad0*/  IMAD.WIDE.U32 R30, R85, R12, RZ ;  /* 0x0000000c551e7225 */ /* 0x000fc800078e00ff */
[----:B------:R-:W-:-:S04]  /*aae0*/  IMAD.WIDE.U32 R68, P2, R85, R16, R68 ;  /* 0x0000001055447225 */ /* 0x000fc80007840044 */
[----:B------:R-:W-:Y:S01]  /*aaf0*/  IMAD.X R73, RZ, RZ, RZ, P3 ;  /* 0x000000ffff497224 */ /* 0x000fe200018e06ff */
[----:B------:R-:W-:Y:S01]  /*ab00*/  IADD3 RZ, P3, PT, R71, R66, RZ ;  /* 0x0000004247ff7210 */ /* 0x000fe20007f7e0ff */
[----:B------:R-:W-:Y:S01]  /*ab10*/  IMAD R71, R16, R94, RZ ;  /* 0x0000005e10477224 */ /* 0x000fe200078e02ff */
[----:B------:R-:W-:Y:S01]  /*ab20*/  IADD3 RZ, P0, PT, R31, R68, RZ ;  /* 0x000000441fff7210 */ /* 0x000fe20007f1e0ff */
[----:B------:R-:W-:Y:S02]  /*ab30*/  IMAD.MOV.U32 R72, RZ, RZ, R23 ;  /* 0x000000ffff487224 */ /* 0x000fe400078e0017 */
[----:B------:R-:W-:Y:S02]  /*ab40*/  IMAD R26, R14, R85, RZ ;  /* 0x000000550e1a7224 */ /* 0x000fe400078e02ff */
[C---:B------:R-:W-:Y:S02]  /*ab50*/  IMAD R105, R88.reuse, R12, R71 ;  /* 0x0000000c58697224 */ /* 0x040fe400078e0247 */
[----:B------:R-:W-:-:S04]  /*ab60*/  IMAD.WIDE.U32.X R72, R88, R18, R72, P5 ;  /* 0x0000001258487225 */ /* 0x000fc800028e0448 */
[----:B------:R-:W-:Y:S01]  /*ab70*/  IMAD.X R31, RZ, RZ, RZ, P4 ;  /* 0x000000ffff1f7224 */ /* 0x000fe200020e06ff */
[----:B------:R-:W-:Y:S01]  /*ab80*/  IADD3 R99, P4, P5, R22, R76, R99 ;  /* 0x0000004c16637210 */ /* 0x000fe20007d9e063 */
[----:B------:R-:W-:-:S03]  /*ab90*/  IMAD.WIDE.U32 R70, R11, R85, RZ ;  /* 0x000000550b467225 */ /* 0x000fc600078e00ff */
[----:B------:R-:W-:Y:S01]  /*aba0*/  IADD3.X R103, PT, PT, RZ, R77, RZ, P4, P5 ;  /* 0x0000004dff677210 */ /* 0x000fe200027ea4ff */
[----:B------:R-:W-:Y:S01]  /*abb0*/  IMAD R107, R21, R11, R26 ;  /* 0x0000000b156b7224 */ /* 0x000fe200078e021a */
[----:B------:R-:W-:Y:S01]  /*abc0*/  IADD3 R97, P4, PT, R97, R70, RZ ;  /* 0x0000004661617210 */ /* 0x000fe20007f9e0ff */
[----:B------:R-:W-:Y:S01]  /*abd0*/  IMAD.MOV.U32 R22, RZ, RZ, R67 ;  /* 0x000000ffff167224 */ /* 0x000fe200078e0043 */
[C---:B------:R-:W-:Y:S01]  /*abe0*/  IADD3 R80, P5, PT, R87.reuse, R80, RZ ;  /* 0x0000005057507210 */ /* 0x040fe20007fbe0ff */
[----:B------:R-:W-:Y:S01]  /*abf0*/  IMAD.X R23, RZ, RZ, RZ, P1 ;  /* 0x000000ffff177224 */ /* 0x000fe200008e06ff */
[----:B------:R-:W-:Y:S01]  /*ac00*/  ISETP.GE.U32.AND P1, PT, R87, R24, PT ;  /* 0x000000185700720c */ /* 0x000fe20003f26070 */
[----:B------:R-:W-:Y:S02]  /*ac10*/  IMAD.IADD R67, R71, 0x1, R107 ;  /* 0x0000000147437824 */ /* 0x000fe400078e026b */
[----:B------:R-:W-:Y:S01]  /*ac20*/  IMAD.MOV.U32 R30, RZ, RZ, R27 ;  /* 0x000000ffff1e7224 */ /* 0x000fe200078e001b */
[----:B------:R-:W-:Y:S01]  /*ac30*/  ISETP.GE.U32.AND.EX P1, PT, R89, R25, PT, P1 ;  /* 0x000000195900720c */ /* 0x000fe20003f26110 */
[----:B------:R-:W-:Y:S01]  /*ac40*/  IMAD.X R98, R67, 0x1, R98, P4 ;  /* 0x0000000143627824 */ /* 0x000fe200020e0662 */
[----:B------:R-:W-:Y:S01]  /*ac50*/  ISETP.GE.U32.AND P4, PT, R97, R70, PT ;  /* 0x000000466100720c */ /* 0x000fe20003f86070 */
[----:B------:R-:W-:-:S03]  /*ac60*/  IMAD.WIDE.U32 R26, R12, R94, RZ ;  /* 0x0000005e0c1a7225 */ /* 0x000fc600078e00ff */
[----:B------:R-:W-:Y:S01]  /*ac70*/  ISETP.GE.U32.AND.EX P4, PT, R98, R67, PT, P4 ;  /* 0x000000436200720c */ /* 0x000fe20003f86140 */
[----:B------:R-:W-:Y:S01]  /*ac80*/  IMAD.X R25, RZ, RZ, RZ, P2 ;  /* 0x000000ffff197224 */ /* 0x000fe200010e06ff */
[C---:B------:R-:W-:Y:S01]  /*ac90*/  ISETP.GE.U32.AND P2, PT, R80.reuse, R87, PT ;  /* 0x000000575000720c */ /* 0x040fe20003f46070 */
[----:B------:R-:W-:Y:S01]  /*aca0*/  IMAD.X R70, R89, 0x1, R81, P5 ;  /* 0x0000000159467824 */ /* 0x000fe200028e0651 */
[-C--:B------:R-:W-:Y:S01]  /*acb0*/  IADD3 R68, P5, PT, R80, R26.reuse, RZ ;  /* 0x0000001a50447210 */ /* 0x080fe20007fbe0ff */
[----:B------:R-:W-:Y:S01]  /*acc0*/  IMAD R66, R17, R85, RZ ;  /* 0x0000005511427224 */ /* 0x000fe200078e02ff */
[----:B------:R-:W-:Y:S01]  /*acd0*/  SEL R67, RZ, 0x1, P1 ;  /* 0x00000001ff437807 */ /* 0x000fe20000800000 */
[----:B------:R-:W-:Y:S01]  /*ace0*/  IMAD.IADD R77, R27, 0x1, R105 ;  /* 0x000000011b4d7824 */ /* 0x000fe200078e0269 */
[----:B------:R-:W-:Y:S01]  /*acf0*/  ISETP.GE.U32.AND.EX P2, PT, R70, R89, PT, P2 ;  /* 0x000000594600720c */ /* 0x000fe20003f46120 */
[----:B------:R-:W-:Y:S01]  /*ad00*/  IMAD.MOV.U32 R24, RZ, RZ, R69 ;  /* 0x000000ffff187224 */ /* 0x000fe200078e0045 */
[----:B------:R-:W-:Y:S01]  /*ad10*/  ISETP.GE.U32.AND P1, PT, R68, R26, PT ;  /* 0x0000001a4400720c */ /* 0x000fe20003f26070 */
[----:B------:R-:W-:Y:S01]  /*ad20*/  IMAD.WIDE.U32 R26, R13, R85, RZ ;  /* 0x000000550d1a7225 */ /* 0x000fe200078e00ff */
[----:B------:R-:W-:-:S02]  /*ad30*/  SEL R81, RZ, 0x1, P2 ;  /* 0x00000001ff517807 */ /* 0x000fc40001000000 */
[----:B------:R-:W-:Y:S01]  /*ad40*/  IADD3 R69, P2, PT, R68, R99, RZ ;  /* 0x0000006344457210 */ /* 0x000fe20007f5e0ff */
[----:B------:R-:W-:Y:S01]  /*ad50*/  IMAD R87, R21, R13, R66 ;  /* 0x0000000d15577224 */ /* 0x000fe200078e0242 */
[----:B------:R-:W-:Y:S01]  /*ad60*/  SEL R66, RZ, 0x1, P4 ;  /* 0x00000001ff427807 */ /* 0x000fe20002000000 */
[----:B------:R-:W-:Y:S01]  /*ad70*/  IMAD.X R70, R77, 0x1, R70, P5 ;  /* 0x000000014d467824 */ /* 0x000fe200028e0646 */
[----:B------:R-:W-:Y:S01]  /*ad80*/  IADD3 R81, P4, P5, R81, R32, R67 ;  /* 0x0000002051517210 */ /* 0x000fe20007d9e043 */
[----:B------:R-:W-:Y:S01]  /*ad90*/  IMAD.WIDE.U32.X R30, R21, R14, R30, P6 ;  /* 0x0000000e151e7225 */ /* 0x000fe200030e041e */
[C---:B------:R-:W-:Y:S02]  /*ada0*/  IADD3 R67, P6, PT, R69.reuse, R26, RZ ;  /* 0x0000001a45437210 */ /* 0x040fe40007fde0ff */
[C---:B------:R-:W-:Y:S01]  /*adb0*/  ISETP.GE.U32.AND.EX P1, PT, R70.reuse, R77, PT, P1 ;  /* 0x0000004d4600720c */ /* 0x040fe20003f26110 */
[----:B------:R-:W-:Y:S01]  /*adc0*/  IMAD.X R71, R70, 0x1, R103, P2 ;  /* 0x0000000146477824 */ /* 0x000fe200010e0667 */
[----:B------:R-:W-:Y:S01]  /*add0*/  ISETP.GE.U32.AND P2, PT, R69, R68, PT ;  /* 0x000000444500720c */ /* 0x000fe20003f46070 */
[----:B------:R-:W-:Y:S01]  /*ade0*/  IMAD.IADD R32, R27, 0x1, R87 ;  /* 0x000000011b207824 */ /* 0x000fe200078e0257 */
[----:B------:R-:W-:Y:S01]  /*adf0*/  IADD3.X R68, PT, PT, RZ, R33, RZ, P4, P5 ;  /* 0x00000021ff447210 */ /* 0x000fe200027ea4ff */
[----:B------:R-:W-:Y:S01]  /*ae00*/  IMAD R79, R18, R94, RZ ;  /* 0x0000005e124f7224 */ /* 0x000fe200078e02ff */
[----:B------:R-:W-:Y:S01]  /*ae10*/  IADD3 R27, P5, P4, R67, R30, R66 ;  /* 0x0000001e431b7210 */ /* 0x000fe20007cbe042 */
[----:B------:R-:W-:Y:S01]  /*ae20*/  IMAD.X R33, R32, 0x1, R71, P6 ;  /* 0x0000000120217824 */ /* 0x000fe200030e0647 */
[----:B------:R-:W-:Y:S01]  /*ae30*/  ISETP.GE.U32.AND.EX P6, PT, R71, R70, PT, P2 ;  /* 0x000000464700720c */ /* 0x000fe20003fc6120 */
[----:B------:R-:W-:Y:S01]  /*ae40*/  IMAD.WIDE.U32.X R22, R21, R17, R22, P3 ;  /* 0x0000001115167225 */ /* 0x000fe200018e0416 */
[----:B------:R-:W-:-:S02]  /*ae50*/  ISETP.GE.U32.AND P2, PT, R67, R26, PT ;  /* 0x0000001a4300720c */ /* 0x000fc40003f46070 */
[----:B------:R-:W-:Y:S01]  /*ae60*/  SEL R26, RZ, 0x1, P1 ;  /* 0x00000001ff1a7807 */ /* 0x000fe20000800000 */
[----:B------:R-:W-:Y:S01]  /*ae70*/  IMAD R79, R88, R15, R79 ;  /* 0x0000000f584f7224 */ /* 0x000fe200078e024f */
[----:B------:R-:W-:Y:S01]  /*ae80*/  IADD3.X R76, PT, PT, R33, R31, RZ, P5, P4 ;  /* 0x0000001f214c7210 */ /* 0x000fe20002fe84ff */
[----:B------:R-:W-:Y:S01]  /*ae90*/  IMAD.WIDE.U32 R30, R15, R94, RZ ;  /* 0x0000005e0f1e7225 */ /* 0x000fe200078e00ff */
[----:B------:R-:W-:Y:S02]  /*aea0*/  ISETP.GE.U32.AND P1, PT, R27, R67, PT ;  /* 0x000000431b00720c */ /* 0x000fe40003f26070 */
[----:B------:R-:W-:Y:S01]  /*aeb0*/  SEL R69, RZ, 0x1, P6 ;  /* 0x00000001ff457807 */ /* 0x000fe20003000000 */
[----:B------:R-:W-:Y:S01]  /*aec0*/  IMAD.IADD R79, R31, 0x1, R79 ;  /* 0x000000011f4f7824 */ /* 0x000fe200078e024f */
[----:B------:R-:W-:Y:S01]  /*aed0*/  ISETP.GE.U32.AND.EX P2, PT, R33, R32, PT, P2 ;  /* 0x000000202100720c */ /* 0x000fe20003f46120 */
[----:B------:R-:W-:Y:S01]  /*aee0*/  IMAD.WIDE.U32 R66, R12, R85, RZ ;  /* 0x000000550c427225 */ /* 0x000fe200078e00ff */
[----:B------:R-:W-:-:S02]  /*aef0*/  ISETP.GE.U32.AND.EX P1, PT, R76, R33, PT, P1 ;  /* 0x000000214c00720c */ /* 0x000fc40003f26110 */
[----:B------:R-:W-:Y:S02]  /*af00*/  IADD3 R69, P6, P5, R69, R74, R26 ;  /* 0x0000004a45457210 */ /* 0x000fe40007dde01a */
[----:B------:R-:W-:Y:S02]  /*af10*/  SEL R26, RZ, 0x1, P2 ;  /* 0x00000001ff1a7807 */ /* 0x000fe40001000000 */
[----:B------:R-:W-:Y:S02]  /*af20*/  SEL R33, RZ, 0x1, P1 ;  /* 0x00000001ff217807 */ /* 0x000fe40000800000 */
[----:B------:R-:W-:Y:S02]  /*af30*/  IADD3 R32, P4, PT, R81, R30, RZ ;  /* 0x0000001e51207210 */ /* 0x000fe40007f9e0ff */
[----:B------:R-:W-:Y:S02]  /*af40*/  IADD3.X R71, PT, PT, RZ, R75, RZ, P6, P5 ;  /* 0x0000004bff477210 */ /* 0x000fe400037ea4ff */
[----:B------:R-:W-:Y:S01]  /*af50*/  IADD3 R75, P3, P5, R33, R22, R26 ;  /* 0x00000016214b7210 */ /* 0x000fe20007d7e01a */
[----:B------:R-:W-:Y:S01]  /*af60*/  IMAD R22, R16, R85, RZ ;  /* 0x0000005510167224 */ /* 0x000fe200078e02ff */
[C---:B------:R-:W-:Y:S01]  /*af70*/  ISETP.GE.U32.AND P1, PT, R32.reuse, R30, PT ;  /* 0x0000001e2000720c */ /* 0x040fe20003f26070 */
[----:B------:R-:W-:Y:S01]  /*af80*/  IMAD.X R70, R79, 0x1, R68, P4 ;  /* 0x000000014f467824 */ /* 0x000fe200020e0644 */
[----:B------:R-:W-:Y:S01]  /*af90*/  IADD3 R69, P4, PT, R32, R69, RZ ;  /* 0x0000004520457210 */ /* 0x000fe20007f9e0ff */
[----:B------:R-:W-:Y:S01]  /*afa0*/  IMAD R33, R21, R12, R22 ;  /* 0x0000000c15217224 */ /* 0x000fe200078e0216 */
[----:B------:R-:W-:Y:S01]  /*afb0*/  IADD3.X R74, PT, PT, RZ, R23, RZ, P3, P5 ;  /* 0x00000017ff4a7210 */ /* 0x000fe20001fea4ff */
[----:B------:R-:W-:Y:S01]  /*afc0*/  IMAD.WIDE.U32 R30, R76, 0x3d1, RZ ;  /* 0x000003d14c1e7825 */ /* 0x000fe200078e00ff */
[----:B------:R-:W-:-:S02]  /*afd0*/  ISETP.GE.U32.AND P2, PT, R69, R32, PT ;  /* 0x000000204500720c */ /* 0x000fc40003f46070 */
[----:B------:R-:W-:Y:S01]  /*afe0*/  ISETP.GE.U32.AND.EX P1, PT, R70, R79, PT, P1 ;  /* 0x0000004f4600720c */ /* 0x000fe20003f26110 */
[----:B------:R-:W-:Y:S02]  /*aff0*/  IMAD.IADD R68, R67, 0x1, R33 ;  /* 0x0000000143447824 */ /* 0x000fe400078e0221 */
[----:B------:R-:W-:-:S04]  /*b000*/  IMAD.WIDE.U32 R32, R27, 0x3d1, RZ ;  /* 0x000003d11b207825 */ /* 0x000fc800078e00ff */
[----:B------:R-:W-:Y:S01]  /*b010*/  IMAD.X R67, R70, 0x1, R71, P4 ;  /* 0x0000000146437824 */ /* 0x000fe200020e0647 */
[----:B------:R-:W-:Y:S01]  /*b020*/  IADD3 R32, P4, PT, R69, R66, RZ ;  /* 0x0000004245207210 */ /* 0x000fe20007f9e0ff */
[----:B------:R-:W-:-:S03]  /*b030*/  IMAD.WIDE.U32 R30, P3, RZ, R27, R30 ;  /* 0x0000001bff1e7225 */ /* 0x000fc6000786001e */
[----:B------:R-:W-:Y:S01]  /*b040*/  ISETP.GE.U32.AND.EX P2, PT, R67, R70, PT, P2 ;  /* 0x000000464300720c */ /* 0x000fe20003f46120 */
[----:B------:R-:W-:Y:S01]  /*b050*/  IMAD.MOV.U32 R26, RZ, RZ, RZ ;  /* 0x000000ffff1a7224 */ /* 0x000fe200078e00ff */
[----:B------:R-:W-:Y:S01]  /*b060*/  IADD3 RZ, P6, PT, R33, R30, RZ ;  /* 0x0000001e21ff7210 */ /* 0x000fe20007fde0ff */
        /* <DEDUP_REMOVED lines=10> */
[----:B------:R-:W-:Y:S01]  /*b110*/  IMAD.MOV.U32 R32, RZ, RZ, R31 ;  /* 0x000000ffff207224 */ /* 0x000fe200078e001f */
[----:B------:R-:W-:Y:S01]  /*b120*/  ISETP.GE.U32.AND.EX P3, PT, R67, R68, PT, P3 ;  /* 0x000000444300720c */ /* 0x000fe20003f66130 */
[----:B------:R-:W-:Y:S01]  /*b130*/  IMAD.WIDE.U32 R30, R20, R11, R22 ;  /* 0x0000000b141e7225 */ /* 0x000fe200078e0016 */
[----:B------:R-:W-:Y:S02]  /*b140*/  ISETP.GE.U32.AND.EX P4, PT, R74, R67, PT, P4 ;  /* 0x000000434a00720c */ /* 0x000fe40003f86140 */
[----:B------:R-:W-:Y:S01]  /*b150*/  ISETP.GE.U32.AND.EX P5, PT, R23, R27, PT, P5 ;  /* 0x0000001b1700720c */ /* 0x000fe20003fa6150 */
[----:B------:R-:W-:Y:S01]  /*b160*/  IMAD.WIDE.U32.X R26, R21, R16, R24, P0 ;  /* 0x00000010151a7225 */ /* 0x000fe200000e0418 */
[----:B------:R-:W-:-:S02]  /*b170*/  SEL R25, RZ, 0x1, P1 ;  /* 0x00000001ff197807 */ /* 0x000fc40000800000 */
[----:B------:R-:W-:Y:S01]  /*b180*/  SEL R24, RZ, 0x1, P3 ;  /* 0x00000001ff187807 */ /* 0x000fe20001800000 */
[-C--:B------:R-:W-:Y:S01]  /*b190*/  IMAD R20, R18, R85.reuse, RZ ;  /* 0x0000005512147224 */ /* 0x080fe200078e02ff */
[----:B------:R-:W-:Y:S01]  /*b1a0*/  SEL R69, RZ, 0x1, P4 ;  /* 0x00000001ff457807 */ /* 0x000fe20002000000 */
[----:B------:R-:W-:Y:S01]  /*b1b0*/  IMAD.WIDE.U32 R66, R74, 0x3d1, RZ ;  /* 0x000003d14a427825 */ /* 0x000fe200078e00ff */
[----:B------:R-:W-:Y:S02]  /*b1c0*/  IADD3 R71, P1, P2, R71, R72, R25 ;  /* 0x0000004847477210 */ /* 0x000fe40007a3e019 */
[----:B------:R-:W-:Y:S01]  /*b1d0*/  IADD3 R69, P3, P4, R69, R26, R24 ;  /* 0x0000001a45457210 */ /* 0x000fe20007c7e018 */
[----:B------:R-:W-:Y:S01]  /*b1e0*/  IMAD.WIDE.U32 R24, R15, R85, RZ ;  /* 0x000000550f187225 */ /* 0x000fe200078e00ff */
[----:B------:R-:W-:Y:S02]  /*b1f0*/  IADD3.X R77, PT, PT, RZ, R73, RZ, P1, P2 ;  /* 0x00000049ff4d7210 */ /* 0x000fe40000fe44ff */
[----:B------:R-:W-:Y:S01]  /*b200*/  ISETP.GE.U32.AND P0, PT, R30, R22, PT ;  /* 0x000000161e00720c */ /* 0x000fe20003f06070 */
[----:B------:R-:W-:Y:S01]  /*b210*/  IMAD R79, R21, R15, R20 ;  /* 0x0000000f154f7224 */ /* 0x000fe200078e0214 */
[----:B------:R-:W-:Y:S01]  /*b220*/  IADD3 R72, P1, PT, R71, R24, RZ ;  /* 0x0000001847487210 */ /* 0x000fe20007f3e0ff */
[----:B------:R-:W-:Y:S01]  /*b230*/  IMAD.WIDE.U32.X R32, RZ, R76, R32, P6 ;  /* 0x0000004cff207225 */ /* 0x000fe200030e0420 */
[----:B------:R-:W-:-:S03]  /*b240*/  IADD3.X R22, PT, PT, RZ, R27, RZ, P3, P4 ;  /* 0x0000001bff167210 */ /* 0x000fc60001fe84ff */
[----:B------:R-:W-:Y:S01]  /*b250*/  IMAD.IADD R20, R25, 0x1, R79 ;  /* 0x0000000119147824 */ /* 0x000fe200078e024f */
[----:B------:R-:W-:Y:S01]  /*b260*/  SEL R79, RZ, 0x1, P5 ;  /* 0x00000001ff4f7807 */ /* 0x000fe20002800000 */
[----:B------:R-:W-:-:S04]  /*b270*/  IMAD.WIDE.U32 R26, R75, 0x3d1, RZ ;  /* 0x000003d14b1a7825 */ /* 0x000fc800078e00ff */
[----:B------:R-:W-:Y:S01]  /*b280*/  IMAD.WIDE.U32 R66, P4, RZ, R75, R66 ;  /* 0x0000004bff427225 */ /* 0x000fe20007880042 */
[----:B------:R-:W-:-:S03]  /*b290*/  IADD3 R25, P3, PT, R32, R26, RZ ;  /* 0x0000001a20197210 */ /* 0x000fc60007f7e0ff */
[----:B------:R-:W-:Y:S01]  /*b2a0*/  IMAD.X R77, R20, 0x1, R77, P1 ;  /* 0x00000001144d7824 */ /* 0x000fe200008e064d */
[----:B------:R-:W-:Y:S01]  /*b2b0*/  IADD3 R73, P1, PT, R72, R69, RZ ;  /* 0x0000004548497210 */ /* 0x000fe20007f3e0ff */
[----:B------:R-:W-:Y:S01]  /*b2c0*/  IMAD.X R71, RZ, RZ, RZ, P4 ;  /* 0x000000ffff477224 */ /* 0x000fe200020e06ff */
[----:B------:R-:W-:Y:S01]  /*b2d0*/  IADD3 R69, P2, PT, R27, R66, RZ ;  /* 0x000000421b457210 */ /* 0x000fe20007f5e0ff */
[----:B------:R-:W-:Y:S02]  /*b2e0*/  IMAD.MOV.U32 R70, RZ, RZ, R67 ;  /* 0x000000ffff467224 */ /* 0x000fe400078e0043 */
[----:B------:R-:W-:Y:S01]  /*b2f0*/  IMAD.X R27, R77, 0x1, R22, P1 ;  /* 0x000000014d1b7824 */ /* 0x000fe200008e0616 */
[----:B------:R-:W-:Y:S01]  /*b300*/  ISETP.GE.U32.AND P1, PT, R25, R26, PT ;  /* 0x0000001a1900720c */ /* 0x000fe20003f26070 */
[----:B------:R-:W-:Y:S01]  /*b310*/  IMAD.X R22, R69, 0x1, R33, P3 ;  /* 0x0000000145167824 */ /* 0x000fe200018e0621 */
[----:B------:R-:W-:Y:S01]  /*b320*/  IADD3 R79, P3, P4, R25, R76, R79 ;  /* 0x0000004c194f7210 */ /* 0x000fe20007c7e04f */
[----:B------:R-:W-:-:S03]  /*b330*/  IMAD.WIDE.U32 R32, R27, 0x3d1, RZ ;  /* 0x000003d11b207825 */ /* 0x000fc600078e00ff */
[C---:B------:R-:W-:Y:S01]  /*b340*/  ISETP.GE.U32.AND.EX P1, PT, R22.reuse, R69, PT, P1 ;  /* 0x000000451600720c */ /* 0x040fe20003f26110 */
[----:B------:R-:W-:Y:S01]  /*b350*/  IMAD.IADD R26, R31, 0x1, R78 ;  /* 0x000000011f1a7824 */ /* 0x000fe200078e024e */
[----:B------:R-:W-:Y:S01]  /*b360*/  IADD3.X R78, PT, PT, R22, R75, RZ, P3, P4 ;  /* 0x0000004b164e7210 */ /* 0x000fe20001fe84ff */
[----:B------:R-:W-:Y:S01]  /*b370*/  IMAD.WIDE.U32.X R70, RZ, R74, R70, P2 ;  /* 0x0000004aff467225 */ /* 0x000fe200010e0446 */
[----:B------:R-:W-:Y:S02]  /*b380*/  SEL R31, RZ, 0x1, P1 ;  /* 0x00000001ff1f7807 */ /* 0x000fe40000800000 */
[----:B------:R-:W-:Y:S01]  /*b390*/  ISETP.GE.U32.AND.EX P6, PT, R26, R23, PT, P0 ;  /* 0x000000171a00720c */ /* 0x000fe20003fc6100 */
[----:B------:R-:W-:-:S04]  /*b3a0*/  IMAD.WIDE.U32 R66, R73, 0x3d1, RZ ;  /* 0x000003d149427825 */ /* 0x000fc800078e00ff */
[----:B------:R-:W-:Y:S01]  /*b3b0*/  IMAD.WIDE.U32 R32, P2, RZ, R73, R32 ;  /* 0x00000049ff207225 */ /* 0x000fe20007840020 */
[----:B------:R-:W-:-:S03]  /*b3c0*/  IADD3 R31, P0, P3, R66, R70, R31 ;  /* 0x00000046421f7210 */ /* 0x000fc60007b1e01f */
[-C--:B------:R-:W-:Y:S01]  /*b3d0*/  IMAD.WIDE.U32 R68, R21, R15.reuse, RZ ;  /* 0x0000000f15447225 */ /* 0x080fe200078e00ff */
[----:B------:R-:W-:Y:S02]  /*b3e0*/  IADD3 R67, P4, PT, R67, R32, RZ ;  /* 0x0000002043437210 */ /* 0x000fe40007f9e0ff */
[----:B------:R-:W-:Y:S01]  /*b3f0*/  SEL R32, RZ, 0x1, P6 ;  /* 0x00000001ff207807 */ /* 0x000fe20003000000 */
        /* <DEDUP_REMOVED lines=8> */
[----:B------:R-:W-:Y:S02]  /*b480*/  ISETP.GE.U32.AND P3, PT, R72, R24, PT ;  /* 0x000000184800720c */ /* 0x000fe40003f66070 */
[----:B------:R-:W-:Y:S01]  /*b490*/  ISETP.GE.U32.AND P0, PT, R73, R72, PT ;  /* 0x000000484900720c */ /* 0x000fe20003f06070 */
[----:B------:R-:W-:Y:S01]  /*b4a0*/  IMAD.WIDE.U32.X R70, R21, R18, R70, P1 ;  /* 0x0000001215467225 */ /* 0x000fe200008e0446 */
[----:B------:R-:W-:Y:S02]  /*b4b0*/  ISETP.GE.U32.AND.EX P3, PT, R77, R20, PT, P3 ;  /* 0x000000144d00720c */ /* 0x000fe40003f66130 */
[----:B------:R-:W-:Y:S01]  /*b4c0*/  ISETP.EQ.U32.AND P1, PT, R79, R76, PT ;  /* 0x0000004c4f00720c */ /* 0x000fe20003f22070 */
[----:B------:R-:W-:Y:S01]  /*b4d0*/  IMAD.X R21, RZ, RZ, RZ, P2 ;  /* 0x000000ffff157224 */ /* 0x000fe200010e06ff */
[----:B------:R-:W-:Y:S01]  /*b4e0*/  ISETP.GE.U32.AND.EX P0, PT, R27, R77, PT, P0 ;  /* 0x0000004d1b00720c */ /* 0x000fe20003f06100 */
[----:B------:R-:W-:Y:S01]  /*b4f0*/  IMAD.MOV.U32 R20, RZ, RZ, R33 ;  /* 0x000000ffff147224 */ /* 0x000fe200078e0021 */
[----:B------:R-:W-:-:S02]  /*b500*/  SEL R72, RZ, 0x1, P3 ;  /* 0x00000001ff487807 */ /* 0x000fc40001800000 */
[----:B------:R-:W-:Y:S01]  /*b510*/  ISETP.LT.U32.AND P3, PT, R79, R76, PT ;  /* 0x0000004c4f00720c */ /* 0x000fe20003f61070 */
[----:B------:R-:W-:Y:S01]  /*b520*/  IMAD.WIDE.U32.X R32, RZ, R27, R20, P4 ;  /* 0x0000001bff207225 */ /* 0x000fe200020e0414 */
[----:B------:R-:W-:Y:S02]  /*b530*/  ISETP.EQ.AND.EX P5, PT, R78, R75, !P5, P1 ;  /* 0x0000004b4e00720c */ /* 0x000fe40006fa2310 */
[----:B------:R-:W-:Y:S02]  /*b540*/  ISETP.EQ.U32.AND P1, PT, R22, R95, PT ;  /* 0x0000005f1600720c */ /* 0x000fe40003f22070 */
[----:B------:R-:W-:Y:S02]  /*b550*/  SEL R23, RZ, 0x1, P0 ;  /* 0x00000001ff177807 */ /* 0x000fe40000000000 */
[----:B------:R-:W-:Y:S02]  /*b560*/  ISETP.LT.U32.OR.EX P3, PT, R78, R75, P5, P3 ;  /* 0x0000004b4e00720c */ /* 0x000fe40002f61530 */
[----:B------:R-:W-:-:S02]  /*b570*/  ISETP.LT.U32.AND P0, PT, R22, R95, PT ;  /* 0x0000005f1600720c */ /* 0x000fc40003f01070 */
[----:B------:R-:W-:Y:S02]  /*b580*/  ISETP.EQ.AND.EX P6, PT, R25, R96, !P6, P1 ;  /* 0x000000601900720c */ /* 0x000fe400077c2310 */
[----:B------:R-:W-:Y:S02]  /*b590*/  IADD3 R72, P1, P5, R23, R70, R72 ;  /* 0x0000004617487210 */ /* 0x000fe40007d3e048 */
[----:B------:R-:W-:Y:S02]  /*b5a0*/  SEL R23, RZ, 0x1, !P3 ;  /* 0x00000001ff177807 */ /* 0x000fe40005800000 */
[----:B------:R-:W-:Y:S02]  /*b5b0*/  ISETP.LT.U32.OR.EX P0, PT, R25, R96, P6, P0 ;  /* 0x000000601900720c */ /* 0x000fe40003701500 */
[----:B------:R-:W-:Y:S02]  /*b5c0*/  IADD3.X R75, PT, PT, RZ, R71, RZ, P1, P5 ;  /* 0x00000047ff4b7210 */ /* 0x000fe40000fea4ff */
[----:B------:R-:W-:-:S02]  /*b5d0*/  IADD3 R23, P1, P5, R31, R74, R23 ;  /* 0x0000004a1f177210 */ /* 0x000fc40007d3e017 */
[----:B------:R-:W-:Y:S01]  /*b5e0*/  ISETP.GE.U32.AND P2, PT, R31, R66, PT ;  /* 0x000000421f00720c */ /* 0x000fe20003f46070 */
[----:B------:R-:W-:Y:S01]  /*b5f0*/  IMAD.WIDE.U32 R68, R75, 0x3d1, RZ ;  /* 0x000003d14b447825 */ /* 0x000fe200078e00ff */
[----:B------:R-:W-:Y:S02]  /*b600*/  SEL R24, RZ, 0x1, !P0 ;  /* 0x00000001ff187807 */ /* 0x000fe40004000000 */
[C---:B------:R-:W-:Y:S02]  /*b610*/  IADD3.X R70, PT, PT, R80.reuse, R73, RZ, P1, P5 ;  /* 0x0000004950467210 */ /* 0x040fe40000fea4ff */
[----:B------:R-:W-:Y:S02]  /*b620*/  ISETP.EQ.U32.AND P6, PT, R23, R74, PT ;  /* 0x0000004a1700720c */ /* 0x000fe40003fc2070 */
[----:B------:R-:W-:Y:S01]  /*b630*/  ISETP.GE.U32.AND.EX P2, PT, R80, R67, PT, P2 ;  /* 0x000000435000720c */ /* 0x000fe20003f46120 */
[----:B------:R-:W-:Y:S01]  /*b640*/  IMAD.WIDE.U32 R66, R72, 0x3d1, RZ ;  /* 0x000003d148427825 */ /* 0x000fe200078e00ff */
[----:B------:R-:W-:-:S02]  /*b650*/  IADD3 R20, P4, P5, R24, R23, R101 ;  /* 0x0000001718147210 */ /* 0x000fc40007d9e065 */
[----:B------:R-:W-:Y:S02]  /*b660*/  ISETP.LT.U32.AND P1, PT, R23, R74, PT ;  /* 0x0000004a1700720c */ /* 0x000fe40003f21070 */
[----:B------:R-:W-:Y:S01]  /*b670*/  ISETP.EQ.AND.EX P3, PT, R70, R73, P3, P6 ;  /* 0x000000494600720c */ /* 0x000fe20001f62360 */
[----:B------:R-:W-:Y:S01]  /*b680*/  IMAD.WIDE.U32 R68, P6, RZ, R72, R68 ;  /* 0x00000048ff447225 */ /* 0x000fe200078c0044 */
[----:B------:R-:W-:Y:S02]  /*b690*/  SEL R21, RZ, 0x1, P2 ;  /* 0x00000001ff157807 */ /* 0x000fe40001000000 */
[----:B------:R-:W-:Y:S01]  /*b6a0*/  ISETP.EQ.U32.AND P2, PT, R20, R101, PT ;  /* 0x000000651400720c */ /* 0x000fe20003f42070 */
[----:B------:R-:W-:Y:S01]  /*b6b0*/  IMAD.X R71, RZ, RZ, RZ, P6 ;  /* 0x000000ffff477224 */ /* 0x000fe200030e06ff */
[----:B------:R-:W-:Y:S02]  /*b6c0*/  IADD3.X R24, PT, PT, RZ, R70, R84, P4, P5 ;  /* 0x00000046ff187210 */ /* 0x000fe400027ea454 */
[----:B------:R-:W-:Y:S01]  /*b6d0*/  ISETP.LT.U32.OR.EX P1, PT, R70, R73, P3, P1 ;  /* 0x000000494600720c */ /* 0x000fe20001f21510 */
[----:B------:R-:W-:Y:S01]  /*b6e0*/  IMAD.MOV.U32 R70, RZ, RZ, R69 ;  /* 0x000000ffff467224 */ /* 0x000fe200078e0045 */
[----:B------:R-:W-:-:S02]  /*b6f0*/  ISETP.LT.U32.AND P4, PT, R20, R101, PT ;  /* 0x000000651400720c */ /* 0x000fc40003f81070 */
[----:B------:R-:W-:Y:S02]  /*b700*/  ISETP.EQ.AND.EX P2, PT, R24, R84, P0, P2 ;  /* 0x000000541800720c */ /* 0x000fe40000742320 */
        /* <DEDUP_REMOVED lines=9> */
[C---:B------:R-:W-:Y:S02]  /*b7a0*/  IADD3.X R21, PT, PT, R33.reuse, R72, RZ, P3, P4 ;  /* 0x0000004821157210 */ /* 0x040fe40001fe84ff */
[----:B------:R-:W-:Y:S02]  /*b7b0*/  ISETP.GE.U32.AND.EX P0, PT, R33, R23, PT, P0 ;  /* 0x000000172100720c */ /* 0x000fe40003f06100 */
[----:B------:R-:W-:-:S02]  /*b7c0*/  ISETP.EQ.U32.AND P3, PT, R66, R27, PT ;  /* 0x0000001b4200720c */ /* 0x000fc40003f62070 */
[----:B------:R-:W-:Y:S02]  /*b7d0*/  IADD3 R23, P5, P4, R32, R66, R97 ;  /* 0x0000004220177210 */ /* 0x000fe40007cbe061 */
[----:B------:R-:W-:Y:S02]  /*b7e0*/  ISETP.LT.U32.AND P6, PT, R66, R27, PT ;  /* 0x0000001b4200720c */ /* 0x000fe40003fc1070 */
[----:B------:R-:W-:Y:S02]  /*b7f0*/  ISETP.EQ.AND.EX P3, PT, R21, R72, P1, P3 ;  /* 0x000000481500720c */ /* 0x000fe40000f62330 */
[----:B------:R-:W-:Y:S02]  /*b800*/  ISETP.EQ.U32.AND P1, PT, R23, R97, PT ;  /* 0x000000611700720c */ /* 0x000fe40003f22070 */
[----:B------:R-:W-:Y:S02]  /*b810*/  IADD3.X R27, PT, PT, RZ, R21, R98, P5, P4 ;  /* 0x00000015ff1b7210 */ /* 0x000fe40002fe8462 */
[----:B------:R-:W-:-:S02]  /*b820*/  SEL R31, RZ, 0x1, P0 ;  /* 0x00000001ff1f7807 */ /* 0x000fc40000000000 */
[----:B------:R-:W-:Y:S02]  /*b830*/  ISETP.LT.U32.AND P4, PT, R23, R97, PT ;  /* 0x000000611700720c */ /* 0x000fe40003f81070 */
[----:B------:R-:W-:Y:S02]  /*b840*/  ISETP.LT.U32.OR.EX P3, PT, R21, R72, P3, P6 ;  /* 0x000000481500720c */ /* 0x000fe40001f61560 */
[----:B------:R-:W-:Y:S02]  /*b850*/  ISETP.EQ.AND.EX P1, PT, R27, R98, P2, P1 ;  /* 0x000000621b00720c */ /* 0x000fe40001722310 */
[----:B------:R-:W-:Y:S02]  /*b860*/  IADD3 R21, P0, PT, R31, R70, RZ ;  /* 0x000000461f157210 */ /* 0x000fe40007f1e0ff */
[----:B------:R-:W-:Y:S02]  /*b870*/  SEL R32, RZ, 0x1, !P3 ;  /* 0x00000001ff207807 */ /* 0x000fe40005800000 */
[----:B------:R-:W-:Y:S01]  /*b880*/  ISETP.LT.U32.OR.EX P1, PT, R27, R98, P1, P4 ;  /* 0x000000621b00720c */ /* 0x000fe20000f21540 */
[----:B------:R-:W-:Y:S01]  /*b890*/  IMAD.X R70, RZ, RZ, R71, P0 ;  /* 0x000000ffff467224 */ /* 0x000fe200000e0647 */
[----:B------:R-:W-:-:S02]  /*b8a0*/  IADD3 R32, P2, P3, R21, R75, R32 ;  /* 0x0000004b15207210 */ /* 0x000fc40007b5e020 */
[----:B------:R-:W-:Y:S02]  /*b8b0*/  SEL R69, RZ, 0x1, !P1 ;  /* 0x00000001ff457807 */ /* 0x000fe40004800000 */
[----:B------:R-:W-:Y:S02]  /*b8c0*/  IADD3.X R70, PT, PT, R70, RZ, RZ, P2, P3 ;  /* 0x000000ff46467210 */ /* 0x000fe400017e64ff */
        /* <DEDUP_REMOVED lines=12> */
.L_x_25:
        /* <DEDUP_REMOVED lines=34> */
.L_x_24:
[----:B------:R-:W-:Y:S05]  /*bbb0*/  BSYNC.RECONVERGENT B2 ;  /* 0x0000000000027941 */ /* 0x000fea0003800200 */
.L_x_23:
        /* <DEDUP_REMOVED lines=12> */
[----:B------:R-:W-:-:S04]  /*bc80*/  IMAD.WIDE.U32 R28, R32, R40, RZ ;  /* 0x00000028201c7225 */ /* 0x000fc800078e00ff */
[----:B------:R-:W-:-:S04]  /*bc90*/  IMAD.WIDE.U32 R68, P0, R32, R41, R68 ;  /* 0x0000002920447225 */ /* 0x000fc80007800044 */
[----:B------:R-:W-:Y:S01]  /*bca0*/  IMAD.X R73, RZ, RZ, RZ, P0 ;  /* 0x000000ffff497224 */ /* 0x000fe200000e06ff */
[----:B------:R-:W-:Y:S01]  /*bcb0*/  IADD3 RZ, P0, PT, R29, R68, RZ ;  /* 0x000000441dff7210 */ /* 0x000fe20007f1e0ff */
[----:B------:R-:W-:Y:S02]  /*bcc0*/  IMAD.MOV.U32 R72, RZ, RZ, R69 ;  /* 0x000000ffff487224 */ /* 0x000fe400078e0045 */
[----:B------:R-:W-:Y:S02]  /*bcd0*/  IMAD R21, R43, R32, RZ ;  /* 0x000000202b157224 */ /* 0x000fe400078e02ff */
[----:B------:R-:W-:-:S04]  /*bce0*/  IMAD.WIDE.U32 R28, R33, R42, RZ ;  /* 0x0000002a211c7225 */ /* 0x000fc800078e00ff */
[----:B------:R-:W-:-:S04]  /*bcf0*/  IMAD.WIDE.U32 R76, R42, R32, RZ ;  /* 0x000000202a4c7225 */ /* 0x000fc800078e00ff */
[----:B------:R-:W-:-:S04]  /*bd00*/  IMAD.WIDE.U32.X R72, R33, R41, R72, P0 ;  /* 0x0000002921487225 */ /* 0x000fc800000e0448 */
[----:B------:R-:W-:Y:S01]  /*bd10*/  IMAD R21, R33, R42, R21 ;  /* 0x0000002a21157224 */ /* 0x000fe200078e0215 */
[----:B------:R-:W-:Y:S01]  /*bd20*/  IADD3 R81, P1, PT, R72, R76, RZ ;  /* 0x0000004c48517210 */ /* 0x000fe20007f3e0ff */
[----:B------:R-:W-:-:S04]  /*bd30*/  IMAD.WIDE.U32 R28, P0, R32, R43, R28 ;  /* 0x0000002b201c7225 */ /* 0x000fc8000780001c */
[----:B------:R-:W-:Y:S02]  /*bd40*/  IMAD.IADD R72, R77, 0x1, R21 ;  /* 0x000000014d487824 */ /* 0x000fe400078e0215 */
[----:B------:R-:W-:-:S04]  /*bd50*/  IMAD.WIDE.U32 R68, R32, R42, RZ ;  /* 0x0000002a20447225 */ /* 0x000fc800078e00ff */
[----:B0-----:R-:W-:Y:S01]  /*bd60*/  IMAD.X R79, RZ, RZ, RZ, P0 ;  /* 0x000000ffff4f7224 */ /* 0x001fe200000e06ff */
[----:B------:R-:W-:Y:S01]  /*bd70*/  ISETP.GE.U32.AND P0, PT, R81, R76, PT ;  /* 0x0000004c5100720c */ /* 0x000fe20003f06070 */
[----:B------:R-:W-:Y:S01]  /*bd80*/  IMAD.X R31, R72, 0x1, R73, P1 ;  /* 0x00000001481f7824 */ /* 0x000fe200008e0649 */
[----:B------:R-:W-:Y:S01]  /*bd90*/  IADD3 RZ, P1, PT, R69, R28, RZ ;  /* 0x0000001c45ff7210 */ /* 0x000fe20007f3e0ff */
[----:B------:R-:W-:Y:S02]  /*bda0*/  IMAD.MOV.U32 R78, RZ, RZ, R29 ;  /* 0x000000ffff4e7224 */ /* 0x000fe400078e001d */
[----:B------:R-:W-:Y:S01]  /*bdb0*/  IMAD R21, R45, R32, RZ ;  /* 0x000000202d157224 */ /* 0x000fe200078e02ff */
[----:B------:R-:W-:Y:S01]  /*bdc0*/  ISETP.GE.U32.AND.EX P0, PT, R31, R72, PT, P0 ;  /* 0x000000481f00720c */ /* 0x000fe20003f06100 */
[----:B------:R-:W-:-:S03]  /*bdd0*/  IMAD.WIDE.U32 R28, R33, R46, RZ ;  /* 0x0000002e211c7225 */ /* 0x000fc600078e00ff */
[----:B------:R-:W-:Y:S01]  /*bde0*/  SEL R87, RZ, 0x1, P0 ;  /* 0x00000001ff577807 */ /* 0x000fe20000000000 */
[----:B------:R-:W-:-:S04]  /*bdf0*/  IMAD.WIDE.U32 R76, R33, R44, RZ ;  /* 0x0000002c214c7225 */ /* 0x000fc800078e00ff */
[----:B------:R-:W-:-:S04]  /*be00*/  IMAD.WIDE.U32 R68, R44, R32, RZ ;  /* 0x000000202c447225 */ /* 0x000fc800078e00ff */
[C---:B------:R-:W-:Y:S02]  /*be10*/  IMAD R21, R33.reuse, R44, R21 ;  /* 0x0000002c21157224 */ /* 0x040fe400078e0215 */
[----:B------:R-:W-:-:S04]  /*be20*/  IMAD.WIDE.U32.X R78, R33, R43, R78, P1 ;  /* 0x0000002b214e7225 */ /* 0x000fc800008e044e */
[----:B------:R-:W-:Y:S01]  /*be30*/  IMAD.WIDE.U32 R28, P0, R32, R47, R28 ;  /* 0x0000002f201c7225 */ /* 0x000fe2000780001c */
[----:B------:R-:W-:-:S03]  /*be40*/  IADD3 R87, P3, P4, R68, R78, R87 ;  /* 0x0000004e44577210 */ /* 0x000fc60007c7e057 */
[----:B------:R-:W-:Y:S02]  /*be50*/  IMAD.IADD R21, R69, 0x1, R21 ;  /* 0x0000000145157824 */ /* 0x000fe400078e0215 */
[----:B------:R-:W-:-:S03]  /*be60*/  IMAD.WIDE.U32 R72, R32, R44, RZ ;  /* 0x0000002c20487225 */ /* 0x000fc600078e00ff */
[----:B------:R-:W-:Y:S01]  /*be70*/  IADD3.X R78, PT, PT, R21, R79, RZ, P3, P4 ;  /* 0x0000004f154e7210 */ /* 0x000fe20001fe84ff */
[----:B------:R-:W-:-:S04]  /*be80*/  IMAD.WIDE.U32 R76, P2, R32, R45, R76 ;  /* 0x0000002d204c7225 */ /* 0x000fc8000784004c */
[----:B------:R-:W-:Y:S01]  /*be90*/  IMAD.X R85, RZ, RZ, RZ, P0 ;  /* 0x000000ffff557224 */ /* 0x000fe200000e06ff */
[----:B------:R-:W-:Y:S01]  /*bea0*/  ISETP.GE.U32.AND P0, PT, R87, R68, PT ;  /* 0x000000445700720c */ /* 0x000fe20003f06070 */
[----:B------:R-:W-:Y:S01]  /*beb0*/  IMAD.X R69, RZ, RZ, RZ, P2 ;  /* 0x000000ffff457224 */ /* 0x000fe200010e06ff */
[----:B------:R-:W-:Y:S01]  /*bec0*/  IADD3 RZ, P1, PT, R73, R76, RZ ;  /* 0x0000004c49ff7210 */ /* 0x000fe20007f3e0ff */
[----:B------:R-:W-:Y:S01]  /*bed0*/  IMAD.MOV.U32 R68, RZ, RZ, R77 ;  /* 0x000000ffff447224 */ /* 0x000fe200078e004d */
[----:B------:R-:W-:Y:S01]  /*bee0*/  ISETP.GE.U32.AND.EX P0, PT, R78, R21, PT, P0 ;  /* 0x000000154e00720c */ /* 0x000fe20003f06100 */
[----:B------:R-:W-:-:S03]  /*bef0*/  IMAD.WIDE.U32 R72, R32, R46, RZ ;  /* 0x0000002e20487225 */ /* 0x000fc600078e00ff */
[----:B------:R-:W-:Y:S01]  /*bf00*/  SEL R21, RZ, 0x1, P0 ;  /* 0x00000001ff157807 */ /* 0x000fe20000000000 */
[----:B------:R-:W-:Y:S01]  /*bf10*/  IMAD.MOV.U32 R84, RZ, RZ, R29 ;  /* 0x000000ffff547224 */ /* 0x000fe200078e001d */
[----:B------:R-:W-:Y:S01]  /*bf20*/  IADD3 RZ, P2, PT, R73, R28, RZ ;  /* 0x0000001c49ff7210 */ /* 0x000fe20007f5e0ff */
[-C--:B------:R-:W-:Y:S02]  /*bf30*/  IMAD R29, R47, R32.reuse, RZ ;  /* 0x000000202f1d7224 */ /* 0x080fe400078e02ff */
[----:B------:R-:W-:-:S04]  /*bf40*/  IMAD.WIDE.U32 R76, R46, R32, RZ ;  /* 0x000000202e4c7225 */ /* 0x000fc800078e00ff */
[----:B---3--:R-:W-:Y:S02]  /*bf50*/  IMAD R79, R41, R70, RZ ;  /* 0x00000046294f7224 */ /* 0x008fe400078e02ff */
[----:B------:R-:W-:-:S04]  /*bf60*/  IMAD.WIDE.U32.X R68, R33, R45, R68, P1 ;  /* 0x0000002d21447225 */ /* 0x000fc800008e0444 */
[----:B------:R-:W-:Y:S01]  /*bf70*/  IMAD R95, R33, R46, R29 ;  /* 0x0000002e215f7224 */ /* 0x000fe200078e021d */
[----:B------:R-:W-:Y:S01]  /*bf80*/  IADD3 R21, P4, P3, R76, R68, R21 ;  /* 0x000000444c157210 */ /* 0x000fe20007b9e015 */
[----:B------:R-:W-:-:S03]  /*bf90*/  IMAD.WIDE.U32 R72, R40, R70, RZ ;  /* 0x0000004628487225 */ /* 0x000fc600078e00ff */
[----:B------:R-:W-:Y:S01]  /*bfa0*/  ISETP.GE.U32.AND P0, PT, R21, R76, PT ;  /* 0x0000004c1500720c */ /* 0x000fe20003f06070 */
[----:B------:R-:W-:Y:S01]  /*bfb0*/  IMAD.WIDE.U32 R28, R71, R40, RZ ;  /* 0x00000028471c7225 */ /* 0x000fe200078e00ff */
[----:B------:R-:W-:-:S03]  /*bfc0*/  IADD3 R81, P6, PT, R81, R72, RZ ;  /* 0x0000004851517210 */ /* 0x000fc60007fde0ff */
[----:B------:R-:W-:Y:S01]  /*bfd0*/  IMAD R79, R71, R40, R79 ;  /* 0x00000028474f7224 */ /* 0x000fe200078e024f */
[----:B------:R-:W-:Y:S01]  /*bfe0*/  ISETP.GE.U32.AND P1, PT, R81, R72, PT ;  /* 0x000000485100720c */ /* 0x000fe20003f26070 */
[----:B------:R-:W-:Y:S02]  /*bff0*/  IMAD.IADD R95, R77, 0x1, R95 ;  /* 0x000000014d5f7824 */ /* 0x000fe400078e025f */
[----:B------:R-:W-:Y:S02]  /*c000*/  IMAD.IADD R68, R73, 0x1, R79 ;  /* 0x0000000149447824 */ /* 0x000fe400078e024f */
[----:B------:R-:W-:Y:S01]  /*c010*/  IMAD R79, R43, R70, RZ ;  /* 0x000000462b4f7224 */ /* 0x000fe200078e02ff */
[----:B------:R-:W-:Y:S01]  /*c020*/  IADD3.X R94, PT, PT, R95, R69, RZ, P4, P3 ;  /* 0x000000455f5e7210 */ /* 0x000fe200027e64ff */
[----:B------:R-:W-:-:S03]  /*c030*/  IMAD.WIDE.U32 R28, P5, R70, R41, R28 ;  /* 0x00000029461c7225 */ /* 0x000fc600078a001c */
[----:B------:R-:W-:Y:S01]  /*c040*/  ISETP.GE.U32.AND.EX P0, PT, R94, R95, PT, P0 ;  /* 0x0000005f5e00720c */ /* 0x000fe20003f06100 */
[----:B------:R-:W-:-:S04]  /*c050*/  IMAD.WIDE.U32 R76, R70, R40, RZ ;  /* 0x00000028464c7225 */ /* 0x000fc800078e00ff */
[----:B------:R-:W-:Y:S02]  /*c060*/  IMAD R97, R71, R42, R79 ;  /* 0x0000002a47617224 */ /* 0x000fe400078e024f */
[----:B------:R-:W-:Y:S01]  /*c070*/  IMAD.X R89, RZ, RZ, RZ, P5 ;  /* 0x000000ffff597224 */ /* 0x000fe200028e06ff */
[----:B------:R-:W-:Y:S01]  /*c080*/  IADD3 RZ, P5, PT, R77, R28, RZ ;  /* 0x0000001c4dff7210 */ /* 0x000fe20007fbe0ff */
[----:B------:R-:W-:Y:S02]  /*c090*/  IMAD.X R79, R68, 0x1, R31, P6 ;  /* 0x00000001444f7824 */ /* 0x000fe400030e061f */
[----:B------:R-:W-:-:S03]  /*c0a0*/  IMAD.WIDE.U32 R72, R42, R70, RZ ;  /* 0x000000462a487225 */ /* 0x000fc600078e00ff */
[----:B------:R-:W-:Y:S01]  /*c0b0*/  ISETP.GE.U32.AND.EX P1, PT, R79, R68, PT, P1 ;  /* 0x000000444f00720c */ /* 0x000fe20003f26110 */
[----:B------:R-:W-:Y:S02]  /*c0c0*/  IMAD.MOV.U32 R88, RZ, RZ, R29 ;  /* 0x000000ffff587224 */ /* 0x000fe400078e001d */
[----:B------:R-:W-:Y:S01]  /*c0d0*/  IMAD.WIDE.U32 R28, R71, R42, RZ ;  /* 0x0000002a471c7225 */ /* 0x000fe200078e00ff */
[----:B------:R-:W-:-:S03]  /*c0e0*/  SEL R80, RZ, 0x1, P1 ;  /* 0x00000001ff507807 */ /* 0x000fc60000800000 */
[----:B------:R-:W-:Y:S01]  /*c0f0*/  IMAD.WIDE.U32.X R88, R71, R41, R88, P5 ;  /* 0x0000002947587225 */ /* 0x000fe200028e0458 */
[----:B------:R-:W-:-:S03]  /*c100*/  IADD3 R87, P5, PT, R87, R72, RZ ;  /* 0x0000004857577210 */ /* 0x000fc60007fbe0ff */
[----:B------:R-:W-:Y:S01]  /*c110*/  IMAD.IADD R73, R73, 0x1, R97 ;  /* 0x0000000149497824 */ /* 0x000fe200078e0261 */
[----:B------:R-:W-:Y:S01]  /*c120*/  IADD3 R80, P3, P4, R87, R88, R80 ;  /* 0x0000005857507210 */ /* 0x000fe20007c7e050 */
[----:B------:R-:W-:-:S04]  /*c130*/  IMAD.WIDE.U32 R28, P1, R70, R43, R28 ;  /* 0x0000002b461c7225 */ /* 0x000fc8000782001c */
[----:B------:R-:W-:Y:S02]  /*c140*/  IMAD.X R31, R73, 0x1, R78, P5 ;  /* 0x00000001491f7824 */ /* 0x000fe400028e064e */
[----:B------:R-:W-:-:S03]  /*c150*/  IMAD.WIDE.U32 R68, R70, R42, RZ ;  /* 0x0000002a46447225 */ /* 0x000fc600078e00ff */
[----:B------:R-:W-:Y:S01]  /*c160*/  IADD3.X R88, PT, PT, R31, R89, RZ, P3, P4 ;  /* 0x000000591f587210 */ /* 0x000fe20001fe84ff */
[----:B------:R-:W-:Y:S01]  /*c170*/  IMAD.X R77, RZ, RZ, RZ, P1 ;  /* 0x000000ffff4d7224 */ /* 0x000fe200008e06ff */
[----:B------:R-:W-:Y:S01]  /*c180*/  ISETP.GE.U32.AND P1, PT, R87, R72, PT ;  /* 0x000000485700720c */ /* 0x000fe20003f26070 */
[----:B------:R-:W-:Y:S01]  /*c190*/  IMAD.MOV.U32 R76, RZ, RZ, R29 ;  /* 0x000000ffff4c7224 */ /* 0x000fe200078e001d */
[----:B------:R-:W-:Y:S01]  /*c1a0*/  ISETP.GE.U32.AND P3, PT, R80, R87, PT ;  /* 0x000000575000720c */ /* 0x000fe20003f66070 */
[----:B------:R-:W-:Y:S01]  /*c1b0*/  IMAD.WIDE.U32.X R84, R33, R47, R84, P2 ;  /* 0x0000002f21547225 */ /* 0x000fe200010e0454 */
[----:B------:R-:W-:Y:S02]  /*c1c0*/  IADD3 RZ, P4, PT, R69, R28, RZ ;  /* 0x0000001c45ff7210 */ /* 0x000fe40007f9e0ff */
[----:B------:R-:W-:Y:S01]  /*c1d0*/  ISETP.GE.U32.AND.EX P1, PT, R31, R73, PT, P1 ;  /* 0x000000491f00720c */ /* 0x000fe20003f26110 */
[----:B------:R-:W-:Y:S01]  /*c1e0*/  IMAD R69, R45, R70, RZ ;  /* 0x000000462d457224 */ /* 0x000fe200078e02ff */
[----:B------:R-:W-:Y:S01]  /*c1f0*/  ISETP.GE.U32.AND.EX P3, PT, R88, R31, PT, P3 ;  /* 0x0000001f5800720c */ /* 0x000fe20003f66130 */
[----:B------:R-:W-:Y:S01]  /*c200*/  IMAD.WIDE.U32.X R76, R71, R43, R76, P4 ;  /* 0x0000002b474c7225 */ /* 0x000fe200020e044c */
[----:B------:R-:W-:-:S02]  /*c210*/  SEL R68, RZ, 0x1, P1 ;  /* 0x00000001ff447807 */ /* 0x000fc40000800000 */
[----:B------:R-:W-:Y:S01]  /*c220*/  SEL R31, RZ, 0x1, P3 ;  /* 0x00000001ff1f7807 */ /* 0x000fe20001800000 */
[----:B------:R-:W-:-:S03]  /*c230*/  IMAD.WIDE.U32 R72, R44, R70, RZ ;  /* 0x000000462c487225 */ /* 0x000fc600078e00ff */
[----:B------:R-:W-:Y:S01]  /*c240*/  IADD3 R76, P1, P3, R31, R76, R68 ;  /* 0x0000004c1f4c7210 */ /* 0x000fe20007b3e044 */
[----:B------:R-:W-:Y:S01]  /*c250*/  IMAD R87, R71, R44, R69 ;  /* 0x0000002c47577224 */ /* 0x000fe200078e0245 */
[----:B------:R-:W-:Y:S01]  /*c260*/  IADD3 R21, P5, PT, R21, R72, RZ ;  /* 0x0000004815157210 */ /* 0x000fe20007fbe0ff */
[----:B------:R-:W-:Y:S01]  /*c270*/  IMAD.WIDE.U32 R28, R71, R44, RZ ;  /* 0x0000002c471c7225 */ /* 0x000fe200078e00ff */
[----:B------:R-:W-:Y:S02]  /*c280*/  IADD3.X R89, PT, PT, RZ, R77, RZ, P1, P3 ;  /* 0x0000004dff597210 */ /* 0x000fe40000fe64ff */
[----:B------:R-:W-:Y:S01]  /*c290*/  ISETP.GE.U32.AND P1, PT, R21, R72, PT ;  /* 0x000000481500720c */ /* 0x000fe20003f26070 */
[----:B------:R-:W-:Y:S01]  /*c2a0*/  IMAD.IADD R31, R73, 0x1, R87 ;  /* 0x00000001491f7824 */ /* 0x000fe200078e0257 */
[----:B------:R-:W-:Y:S01]  /*c2b0*/  IADD3 R87, P6, PT, R21, R76, RZ ;  /* 0x0000004c15577210 */ /* 0x000fe20007fde0ff */
[----:B------:R-:W-:-:S03]  /*c2c0*/  IMAD.WIDE.U32 R68, R70, R44, RZ ;  /* 0x0000002c46447225 */ /* 0x000fc600078e00ff */
[----:B------:R-:W-:Y:S01]  /*c2d0*/  ISETP.GE.U32.AND P3, PT, R87, R21, PT ;  /* 0x000000155700720c */ /* 0x000fe20003f66070 */
[----:B------:R-:W-:Y:S02]  /*c2e0*/  IMAD.X R68, R31, 0x1, R94, P5 ;  /* 0x000000011f447824 */ /* 0x000fe400028e065e */
[----:B------:R-:W-:-:S03]  /*c2f0*/  IMAD.WIDE.U32 R28, P4, R70, R45, R28 ;  /* 0x0000002d461c7225 */ /* 0x000fc6000788001c */
[C---:B------:R-:W-:Y:S01]  /*c300*/  ISETP.GE.U32.AND.EX P1, PT, R68.reuse, R31, PT, P1 ;  /* 0x0000001f4400720c */ /* 0x040fe20003f26110 */
[----:B------:R-:W-:Y:S02]  /*c310*/  IMAD.X R89, R68, 0x1, R89, P6 ;  /* 0x0000000144597824 */ /* 0x000fe400030e0659 */
[----:B------:R-:W-:Y:S01]  /*c320*/  IMAD.X R77, RZ, RZ, RZ, P4 ;  /* 0x000000ffff4d7224 */ /* 0x000fe200020e06ff */
[----:B------:R-:W-:Y:S01]  /*c330*/  IADD3 RZ, P4, PT, R69, R28, RZ ;  /* 0x0000001c45ff7210 */ /* 0x000fe20007f9e0ff */
[----:B------:R-:W-:Y:S01]  /*c340*/  IMAD.MOV.U32 R76, RZ, RZ, R29 ;  /* 0x000000ffff4c7224 */ /* 0x000fe200078e001d */
[----:B------:R-:W-:Y:S01]  /*c350*/  ISETP.GE.U32.AND.EX P3, PT, R89, R68, PT, P3 ;  /* 0x000000445900720c */ /* 0x000fe20003f66130 */
[-C--:B------:R-:W-:Y:S01]  /*c360*/  IMAD R21, R47, R70.reuse, RZ ;  /* 0x000000462f157224 */ /* 0x080fe200078e02ff */
[----:B------:R-:W-:Y:S01]  /*c370*/  SEL R78, RZ, 0x1, P1 ;  /* 0x00000001ff4e7807 */ /* 0x000fe20000800000 */
[----:B------:R-:W-:Y:S01]  /*c380*/  IMAD.WIDE.U32 R72, R46, R70, RZ ;  /* 0x000000462e487225 */ /* 0x000fe200078e00ff */
[----:B------:R-:W-:-:S03]  /*c390*/  SEL R31, RZ, 0x1, P3 ;  /* 0x00000001ff1f7807 */ /* 0x000fc60001800000 */
[----:B------:R-:W-:-:S04]  /*c3a0*/  IMAD.WIDE.U32 R28, R71, R46, RZ ;  /* 0x0000002e471c7225 */ /* 0x000fc800078e00ff */
[C---:B------:R-:W-:Y:S01]  /*c3b0*/  IMAD R69, R71.reuse, R46, R21 ;  /* 0x0000002e47457224 */ /* 0x040fe200078e0215 */
[----:B------:R-:W-:Y:S01]  /*c3c0*/  SEL R21, RZ, 0x1, P0 ;  /* 0x00000001ff157807 */ /* 0x000fe20000000000 */
[----:B------:R-:W-:-:S03]  /*c3d0*/  IMAD.WIDE.U32.X R76, R71, R45, R76, P4 ;  /* 0x0000002d474c7225 */ /* 0x000fc600020e044c */
[----:B------:R-:W-:Y:S01]  /*c3e0*/  IADD3 R21, P3, P4, R72, R84, R21 ;  /* 0x0000005448157210 */ /* 0x000fe20007c7e015 */
[----:B------:R-:W-:Y:S01]  /*c3f0*/  IMAD.IADD R73, R73, 0x1, R69 ;  /* 0x0000000149497824 */ /* 0x000fe200078e0245 */
[----:B------:R-:W-:Y:S01]  /*c400*/  IADD3 R78, P0, P1, R31, R76, R78 ;  /* 0x0000004c1f4e7210 */ /* 0x000fe2000791e04e */
[----:B------:R-:W-:-:S03]  /*c410*/  IMAD.WIDE.U32 R28, P2, R70, R47, R28 ;  /* 0x0000002f461c7225 */ /* 0x000fc6000784001c */
[----:B------:R-:W-:Y:S01]  /*c420*/  IADD3.X R84, PT, PT, R73, R85, RZ, P3, P4 ;  /* 0x0000005549547210 */ /* 0x000fe20001fe84ff */
[----:B------:R-:W-:Y:S01]  /*c430*/  IMAD.WIDE.U32 R68, R70, R46, RZ ;  /* 0x0000002e46447225 */ /* 0x000fe200078e00ff */
[----:B------:R-:W-:Y:S02]  /*c440*/  IADD3.X R31, PT, PT, RZ, R77, RZ, P0, P1 ;  /* 0x0000004dff1f7210 */ /* 0x000fe400007e24ff */
[----:B------:R-:W-:Y:S01]  /*c450*/  IADD3 R78, P3, PT, R21, R78, RZ ;  /* 0x0000004e154e7210 */ /* 0x000fe20007f7e0ff */
[----:B------:R-:W-:Y:S01]  /*c460*/  IMAD.X R77, RZ, RZ, RZ, P2 ;  /* 0x000000ffff4d7224 */ /* 0x000fe200010e06ff */
[----:B------:R-:W-:Y:S01]  /*c470*/  IADD3 RZ, P2, PT, R69, R28, RZ ;  /* 0x0000001c45ff7210 */ /* 0x000fe20007f5e0ff */
[----:B------:R-:W-:Y:S01]  /*c480*/  IMAD.MOV.U32 R76, RZ, RZ, R29 ;  /* 0x000000ffff4c7224 */ /* 0x000fe200078e001d */
[----:B------:R-:W-:Y:S01]  /*c490*/  ISETP.GE.U32.AND P0, PT, R21, R72, PT ;  /* 0x000000481500720c */ /* 0x000fe20003f06070 */
[----:B------:R-:W-:Y:S01]  /*c4a0*/  IMAD.X R31, R84, 0x1, R31, P3 ;  /* 0x00000001541f7824 */ /* 0x000fe200018e061f */
[----:B------:R-:W-:Y:S01]  /*c4b0*/  ISETP.GE.U32.AND P1, PT, R78, R21, PT ;  /* 0x000000154e00720c */ /* 0x000fe20003f26070 */
[----:B----4-:R-:W-:Y:S01]  /*c4c0*/  IMAD R69, R41, R74, RZ ;  /* 0x0000004a29457224 */ /* 0x010fe200078e02ff */
[----:B------:R-:W-:Y:S01]  /*c4d0*/  ISETP.GE.U32.AND.EX P0, PT, R84, R73, PT, P0 ;  /* 0x000000495400720c */ /* 0x000fe20003f06100 */
[----:B------:R-:W-:Y:S01]  /*c4e0*/  IMAD.WIDE.U32.X R76, R71, R47, R76, P2 ;  /* 0x0000002f474c7225 */ /* 0x000fe200010e044c */
[----:B------:R-:W-:-:S02]  /*c4f0*/  ISETP.GE.U32.AND.EX P1, PT, R31, R84, PT, P1 ;  /* 0x000000541f00720c */ /* 0x000fc40003f26110 */
[----:B------:R-:W-:Y:S01]  /*c500*/  SEL R68, RZ, 0x1, P0 ;  /* 0x00000001ff447807 */ /* 0x000fe20000000000 */
[----:B------:R-:W-:Y:S01]  /*c510*/  IMAD.WIDE.U32 R28, R40, R74, RZ ;  /* 0x0000004a281c7225 */ /* 0x000fe200078e00ff */
[----:B------:R-:W-:-:S03]  /*c520*/  SEL R21, RZ, 0x1, P1 ;  /* 0x00000001ff157807 */ /* 0x000fc60000800000 */
[----:B------:R-:W-:Y:S01]  /*c530*/  IMAD.WIDE.U32 R70, R75, R40, RZ ;  /* 0x000000284b467225 */ /* 0x000fe200078e00ff */
[----:B------:R-:W-:Y:S02]  /*c540*/  IADD3 R80, P4, PT, R80, R28, RZ ;  /* 0x0000001c50507210 */ /* 0x000fe40007f9e0ff */
[----:B------:R-:W-:Y:S01]  /*c550*/  IADD3 R21, P1, P2, R21, R76, R68 ;  /* 0x0000004c15157210 */ /* 0x000fe20007a3e044 */
[----:B------:R-:W-:Y:S01]  /*c560*/  IMAD R69, R75, R40, R69 ;  /* 0x000000284b457224 */ /* 0x000fe200078e0245 */
[----:B------:R-:W-:Y:S01]  /*c570*/  ISETP.GE.U32.AND P0, PT, R80, R28, PT ;  /* 0x0000001c5000720c */ /* 0x000fe20003f06070 */
[----:B------:R-:W-:-:S04]  /*c580*/  IMAD.WIDE.U32 R70, P3, R74, R41, R70 ;  /* 0x000000294a467225 */ /* 0x000fc80007860046 */
[----:B------:R-:W-:Y:S02]  /*c590*/  IMAD.IADD R85, R29, 0x1, R69 ;  /* 0x000000011d557824 */ /* 0x000fe400078e0245 */
[----:B------:R-:W-:-:S04]  /*c5a0*/  IMAD.WIDE.U32 R72, R74, R40, RZ ;  /* 0x000000284a487225 */ /* 0x000fc800078e00ff */
[----:B------:R-:W-:Y:S02]  /*c5b0*/  IMAD R95, R43, R74, RZ ;  /* 0x0000004a2b5f7224 */ /* 0x000fe400078e02ff */
[----:B------:R-:W-:Y:S01]  /*c5c0*/  IMAD.X R69, RZ, RZ, RZ, P3 ;  /* 0x000000ffff457224 */ /* 0x000fe200018e06ff */
[----:B------:R-:W-:Y:S01]  /*c5d0*/  IADD3 RZ, P3, PT, R73, R70, RZ ;  /* 0x0000004649ff7210 */ /* 0x000fe20007f7e0ff */
[----:B------:R-:W-:Y:S01]  /*c5e0*/  IMAD.X R84, R85, 0x1, R88, P4 ;  /* 0x0000000155547824 */ /* 0x000fe200020e0658 */
[----:B------:R-:W-:Y:S01]  /*c5f0*/  IADD3.X R88, PT, PT, RZ, R77, RZ, P1, P2 ;  /* 0x0000004dff587210 */ /* 0x000fe20000fe44ff */
        /* <DEDUP_REMOVED lines=32> */
[C---:B------:R-:W-:Y:S01]  /*c800*/  IMAD R89, R75.reuse, R44, R73 ;  /* 0x0000002c4b597224 */ /* 0x040fe200078e0249 */
        /* <DEDUP_REMOVED lines=19> */
[----:B------:R-:W-:-:S04]  /*c940*/  IMAD.WIDE.U32.X R70, R75, R45, R70, P2 ;  /* 0x0000002d4b467225 */ /* 0x000fc800010e0446 */
[----:B------:R-:W-:Y:S01]  /*c950*/  IMAD.X R69, RZ, RZ, RZ, P3 ;  /* 0x000000ffff457224 */ /* 0x000fe200018e06ff */
[----:B------:R-:W-:Y:S01]  /*c960*/  IADD3 R21, P3, PT, R21, R28, RZ ;  /* 0x0000001c15157210 */ /* 0x000fe20007f7e0ff */
[----:B------:R-:W-:Y:S01]  /*c970*/  IMAD.MOV.U32 R68, RZ, RZ, R73 ;  /* 0x000000ffff447224 */ /* 0x000fe200078e0049 */
[----:B------:R-:W-:Y:S01]  /*c980*/  IADD3 R72, P1, P2, R31, R70, R72 ;  /* 0x000000461f487210 */ /* 0x000fe20007a3e048 */
[----:B------:R-:W-:Y:S01]  /*c990*/  IMAD R77, R75, R46, R77 ;  /* 0x0000002e4b4d7224 */ /* 0x000fe200078e024d */
[----:B------:R-:W-:Y:S01]  /*c9a0*/  ISETP.GE.U32.AND P0, PT, R21, R28, PT ;  /* 0x0000001c1500720c */ /* 0x000fe20003f06070 */
[----:B------:R-:W-:Y:S01]  /*c9b0*/  IMAD.WIDE.U32.X R68, R75, R47, R68, P4 ;  /* 0x0000002f4b447225 */ /* 0x000fe200020e0444 */
[----:B------:R-:W-:-:S03]  /*c9c0*/  IADD3.X R97, PT, PT, RZ, R71, RZ, P1, P2 ;  /* 0x00000047ff617210 */ /* 0x000fc60000fe44ff */
[----:B------:R-:W-:Y:S02]  /*c9d0*/  IMAD.IADD R73, R29, 0x1, R77 ;  /* 0x000000011d497824 */ /* 0x000fe400078e024d */
[-C--:B-----5:R-:W-:Y:S02]  /*c9e0*/  IMAD R75, R41, R66.reuse, RZ ;  /* 0x00000042294b7224 */ /* 0x0a0fe400078e02ff */
[----:B------:R-:W-:-:S04]  /*c9f0*/  IMAD.WIDE.U32 R28, R40, R66, RZ ;  /* 0x00000042281c7225 */ /* 0x000fc800078e00ff */
[----:B------:R-:W-:Y:S01]  /*ca00*/  IMAD.X R94, R73, 0x1, R88, P3 ;  /* 0x00000001495e7824 */ /* 0x000fe200018e0658 */
[----:B------:R-:W-:Y:S01]  /*ca10*/  IADD3 R31, P3, PT, R21, R72, RZ ;  /* 0x00000048151f7210 */ /* 0x000fe20007f7e0ff */
[----:B------:R-:W-:Y:S01]  /*ca20*/  IMAD.WIDE.U32 R70, R67, R40, RZ ;  /* 0x0000002843467225 */ /* 0x000fe200078e00ff */
[----:B------:R-:W-:Y:S02]  /*ca30*/  IADD3 R77, P5, PT, R87, R28, RZ ;  /* 0x0000001c574d7210 */ /* 0x000fe40007fbe0ff */
[----:B------:R-:W-:Y:S01]  /*ca40*/  ISETP.GE.U32.AND.EX P0, PT, R94, R73, PT, P0 ;  /* 0x000000495e00720c */ /* 0x000fe20003f06100 */
[----:B------:R-:W-:Y:S01]  /*ca50*/  IMAD R75, R67, R40, R75 ;  /* 0x00000028434b7224 */ /* 0x000fe200078e024b */
[----:B------:R-:W-:Y:S01]  /*ca60*/  ISETP.GE.U32.AND P1, PT, R31, R21, PT ;  /* 0x000000151f00720c */ /* 0x000fe20003f26070 */
[----:B------:R-:W-:Y:S01]  /*ca70*/  IMAD.WIDE.U32 R70, P4, R66, R41, R70 ;  /* 0x0000002942467225 */ /* 0x000fe20007880046 */
[----:B------:R-:W-:-:S03]  /*ca80*/  ISETP.GE.U32.AND P2, PT, R77, R28, PT ;  /* 0x0000001c4d00720c */ /* 0x000fc60003f46070 */
        /* <DEDUP_REMOVED lines=16> */
[----:B------:R-:W-:Y:S01]  /*cb90*/  IMAD.WIDE.U32.X R88, R67, R41, R88, P4 ;  /* 0x0000002943587225 */ /* 0x000fe200020e0458 */
[----:B------:R-:W-:-:S03]  /*cba0*/  SEL R87, RZ, 0x1, P1 ;  /* 0x00000001ff577807 */ /* 0x000fc60000800000 */
        /* <DEDUP_REMOVED lines=18> */
[----:B------:R-:W-:Y:S01]  /*ccd0*/  IMAD R89, R67, R44, R89 ;  /* 0x0000002c43597224 */ /* 0x000fe200078e0259 */
[----:B------:R-:W-:Y:S01]  /*cce0*/  IADD3 R85, P0, P1, R85, R72, R28 ;  /* 0x0000004855557210 */ /* 0x000fe2000791e01c */
        /* <DEDUP_REMOVED lines=10> */
[----:B------:R-:W-:-:S03]  /*cd90*/  IMAD.WIDE.U32 R72, R66, R44, RZ ;  /* 0x0000002c42487225 */ /* 0x000fc600078e00ff */
        /* <DEDUP_REMOVED lines=15> */
[----:B------:R-:W-:Y:S01]  /*ce90*/  IMAD.WIDE.U32 R72, R67, R46, RZ ;  /* 0x0000002e43487225 */ /* 0x000fe200078e00ff */
[----:B------:R-:W-:Y:S02]  /*cea0*/  IADD3.X R87, PT, PT, RZ, R75, RZ, P0, P1 ;  /* 0x0000004bff577210 */ /* 0x000fe400007e24ff */
[C---:B------:R-:W-:Y:S01]  /*ceb0*/  IADD3 R85, P4, PT, R28.reuse, R85, RZ ;  /* 0x000000551c557210 */ /* 0x040fe20007f9e0ff */
[----:B------:R-:W-:Y:S01]  /*cec0*/  IMAD.IADD R89, R71, 0x1, R89 ;  /* 0x0000000147597824 */ /* 0x000fe200078e0259 */
[----:B------:R-:W-:Y:S01]  /*ced0*/  ISETP.GE.U32.AND P0, PT, R28, R70, PT ;  /* 0x000000461c00720c */ /* 0x000fe20003f06070 */
[----:B------:R-:W-:Y:S01]  /*cee0*/  IMAD.WIDE.U32 R72, P2, R66, R47, R72 ;  /* 0x0000002f42487225 */ /* 0x000fe20007840048 */
[----:B------:R-:W-:-:S03]  /*cef0*/  ISETP.GE.U32.AND P1, PT, R85, R28, PT ;  /* 0x0000001c5500720c */ /* 0x000fc60003f26070 */
[----:B------:R-:W-:Y:S02]  /*cf00*/  IMAD.X R74, R89, 0x1, R74, P3 ;  /* 0x00000001594a7824 */ /* 0x000fe400018e064a */
[----:B------:R-:W-:-:S03]  /*cf10*/  IMAD.WIDE.U32 R68, R66, R46, RZ ;  /* 0x0000002e42447225 */ /* 0x000fc600078e00ff */
[C---:B------:R-:W-:Y:S01]  /*cf20*/  ISETP.GE.U32.AND.EX P0, PT, R74.reuse, R89, PT, P0 ;  /* 0x000000594a00720c */ /* 0x040fe20003f06100 */
[----:B------:R-:W-:Y:S02]  /*cf30*/  IMAD.X R87, R74, 0x1, R87, P4 ;  /* 0x000000014a577824 */ /* 0x000fe400020e0657 */
[----:B------:R-:W-:Y:S01]  /*cf40*/  IMAD.X R71, RZ, RZ, RZ, P2 ;  /* 0x000000ffff477224 */ /* 0x000fe200010e06ff */
[----:B------:R-:W-:Y:S01]  /*cf50*/  IADD3 RZ, P2, PT, R69, R72, RZ ;  /* 0x0000004845ff7210 */ /* 0x000fe20007f5e0ff */
[----:B------:R-:W-:Y:S01]  /*cf60*/  IMAD.MOV.U32 R70, RZ, RZ, R73 ;  /* 0x000000ffff467224 */ /* 0x000fe200078e0049 */
[----:B------:R-:W-:Y:S01]  /*cf70*/  ISETP.GE.U32.AND.EX P1, PT, R87, R74, PT, P1 ;  /* 0x0000004a5700720c */ /* 0x000fe20003f26110 */
[----:B------:R-:W-:Y:S01]  /*cf80*/  IMAD.WIDE.U32 R68, R76, 0x3d1, RZ ;  /* 0x000003d14c447825 */ /* 0x000fe200078e00ff */
[----:B------:R-:W-:Y:S02]  /*cf90*/  SEL R88, RZ, 0x1, P0 ;  /* 0x00000001ff587807 */ /* 0x000fe40000000000 */
[----:B------:R-:W-:Y:S01]  /*cfa0*/  SEL R75, RZ, 0x1, P1 ;  /* 0x00000001ff4b7807 */ /* 0x000fe20000800000 */
[----:B------:R-:W-:Y:S01]  /*cfb0*/  IMAD.WIDE.U32.X R70, R67, R47, R70, P2 ;  /* 0x0000002f43467225 */ /* 0x000fe200010e0446 */
[----:B------:R-:W-:-:S03]  /*cfc0*/  ISETP.NE.U32.AND P1, PT, R22, R56, PT ;  /* 0x000000381600720c */ /* 0x000fc60003f25070 */
[----:B------:R-:W-:Y:S01]  /*cfd0*/  IMAD.WIDE.U32 R66, R29, 0x3d1, RZ ;  /* 0x000003d11d427825 */ /* 0x000fe200078e00ff */
[----:B------:R-:W-:Y:S02]  /*cfe0*/  IADD3 R88, P0, P2, R75, R70, R88 ;  /* 0x000000464b587210 */ /* 0x000fe40007a1e058 */
[----:B------:R-:W-:Y:S01]  /*cff0*/  ISETP.NE.AND.EX P1, PT, R25, R57, PT, P1 ;  /* 0x000000391900720c */ /* 0x000fe20003f25310 */
[----:B------:R-:W-:Y:S01]  /*d000*/  IMAD.WIDE.U32 R72, P4, RZ, R29, R68 ;  /* 0x0000001dff487225 */ /* 0x000fe20007880044 */
[----:B------:R-:W-:Y:S02]  /*d010*/  IADD3.X R89, PT, PT, RZ, R71, RZ, P0, P2 ;  /* 0x00000047ff597210 */ /* 0x000fe400007e44ff */
[----:B------:R-:W-:Y:S01]  /*d020*/  ISETP.LT.U32.AND P0, PT, R30, R58, PT ;  /* 0x0000003a1e00720c */ /* 0x000fe20003f01070 */
[----:B------:R-:W-:Y:S01]  /*d030*/  IMAD.WIDE.U32 R70, R78, 0x3d1, RZ ;  /* 0x000003d14e467825 */ /* 0x000fe200078e00ff */
[----:B------:R-:W-:Y:S02]  /*d040*/  IADD3 RZ, P3, PT, R67, R72, RZ ;  /* 0x0000004843ff7210 */ /* 0x000fe40007f7e0ff */
[----:B------:R-:W-:Y:S01]  /*d050*/  ISETP.GE.U32.AND P2, PT, R23, R64, PT ;  /* 0x000000401700720c */ /* 0x000fe20003f46070 */
[----:B------:R-:W-:Y:S01]  /*d060*/  IMAD.X R67, RZ, RZ, RZ, P4 ;  /* 0x000000ffff437224 */ /* 0x000fe200020e06ff */
[----:B------:R-:W-:Y:S01]  /*d070*/  ISETP.LT.U32.AND P4, PT, R22, R56, PT ;  /* 0x000000381600720c */ /* 0x000fe20003f81070 */
[----:B------:R-:W-:Y:S01]  /*d080*/  IMAD.MOV.U32 R66, RZ, RZ, R73 ;  /* 0x000000ffff427224 */ /* 0x000fe200078e0049 */
[----:B------:R-:W-:Y:S01]  /*d090*/  ISETP.GE.U32.AND.EX P2, PT, R27, R65, PT, P2 ;  /* 0x000000411b00720c */ /* 0x000fe20003f46120 */
[----:B------:R-:W-:Y:S01]  /*d0a0*/  IMAD.WIDE.U32 R68, R31, 0x3d1, RZ ;  /* 0x000003d11f447825 */ /* 0x000fe200078e00ff */
[----:B------:R-:W-:-:S03]  /*d0b0*/  ISETP.LT.U32.AND.EX P0, PT, R26, R59, !P1, P0 ;  /* 0x0000003b1a00720c */ /* 0x000fc60004f01100 */
[----:B------:R-:W-:Y:S01]  /*d0c0*/  IMAD.WIDE.U32.X R66, RZ, R76, R66, P3 ;  /* 0x0000004cff427225 */ /* 0x000fe200018e0442 */
[----:B------:R-:W-:-:S03]  /*d0d0*/  ISETP.LT.U32.OR.EX P0, PT, R25, R57, P0, P4 ;  /* 0x000000391900720c */ /* 0x000fc60000701540 */
[----:B------:R-:W-:Y:S01]  /*d0e0*/  IMAD.WIDE.U32 R70, P3, RZ, R31, R70 ;  /* 0x0000001fff467225 */ /* 0x000fe20007860046 */
[----:B------:R-:W-:-:S03]  /*d0f0*/  IADD3 R99, P6, PT, R66, R68, RZ ;  /* 0x0000004442637210 */ /* 0x000fc60007fde0ff */
        /* <DEDUP_REMOVED lines=8> */
[----:B------:R-:W-:Y:S01]  /*d180*/  IMAD.WIDE.U32.X R74, RZ, R78, R74, P5 ;  /* 0x0000004eff4a7225 */ /* 0x000fe200028e044a */
[----:B------:R-:W-:Y:S02]  /*d190*/  ISETP.LT.U32.AND P6, PT, R20, R62, PT ;  /* 0x0000003e1400720c */ /* 0x000fe40003fc1070 */
[----:B------:R-:W-:Y:S01]  /*d1a0*/  ISETP.GE.U32.AND.EX P1, PT, R96, R69, PT, P1 ;  /* 0x000000456000720c */ /* 0x000fe20003f26110 */
[----:B------:R-:W-:Y:S01]  /*d1b0*/  IMAD.WIDE.U32 R68, R87, 0x3d1, RZ ;  /* 0x000003d157447825 */ /* 0x000fe200078e00ff */
[----:B------:R-:W-:-:S02]  /*d1c0*/  ISETP.LT.U32.OR.EX P6, PT, R24, R63, P3, P6 ;  /* 0x0000003f1800720c */ /* 0x000fc40001fc1560 */
[----:B------:R-:W-:Y:S01]  /*d1d0*/  @P2 ISETP.NE.U32.AND P3, PT, R23, R64, PT ;  /* 0x000000401700220c */ /* 0x000fe20003f65070 */
[----:B------:R-:W-:Y:S01]  /*d1e0*/  IMAD.WIDE.U32 R66, R85, 0x3d1, RZ ;  /* 0x000003d155427825 */ /* 0x000fe200078e00ff */
[----:B------:R-:W-:Y:S02]  /*d1f0*/  PLOP3.LUT P0, PT, PT, PT, PT, 0x8, 0x80 ;  /* 0x000000000080781c */ /* 0x000fe40003f0e170 */
[----:B------:R-:W-:Y:S01]  /*d200*/  SEL R95, RZ, 0x1, P1 ;  /* 0x00000001ff5f7807 */ /* 0x000fe20000800000 */
[----:B------:R-:W-:Y:S01]  /*d210*/  IMAD.WIDE.U32 R68, P1, RZ, R85, R68 ;  /* 0x00000055ff447225 */ /* 0x000fe20007820044 */
[----:B------:R-:W-:Y:S02]  /*d220*/  @P2 ISETP.NE.OR.EX P0, PT, R27, R65, !P6, P3 ;  /* 0x000000411b00220c */ /* 0x000fe40007705730 */
[----:B------:R-:W-:Y:S01]  /*d230*/  IADD3 R95, P2, P3, R66, R74, R95 ;  /* 0x0000004a425f7210 */ /* 0x000fe20007b5e05f */
[----:B------:R-:W-:Y:S01]  /*d240*/  IMAD.WIDE.U32 R70, R29, 0x3d1, R28 ;  /* 0x000003d11d467825 */ /* 0x000fe200078e001c */
[----:B------:R-:W-:-:S02]  /*d250*/  P2R R94, PR, RZ, 0x1 ;  /* 0x00000001ff5e7803 */ /* 0x000fc40000000000 */
[----:B------:R-:W-:Y:S01]  /*d260*/  IADD3 R97, P0, PT, R67, R68, RZ ;  /* 0x0000004443617210 */ /* 0x000fe20007f1e0ff */
[----:B------:R-:W-:Y:S01]  /*d270*/  IMAD.IADD R73, R72, 0x1, R71 ;  /* 0x0000000148497824 */ /* 0x000fe200078e0247 */
[----:B------:R-:W-:Y:S01]  /*d280*/  @P6 LOP3.LUT R60, R60, 0x2, RZ, 0xfc, !PT ;  /* 0x000000023c3c6812 */ /* 0x000fe200078efcff */
[----:B------:R-:W-:Y:S01]  /*d290*/  IMAD R71, R41, R32, RZ ;  /* 0x0000002029477224 */ /* 0x000fe200078e02ff */
[----:B------:R-:W-:Y:S01]  /*d2a0*/  IADD3.X R74, PT, PT, R97, R75, RZ, P2, P3 ;  /* 0x0000004b614a7210 */ /* 0x000fe200017e64ff */
[----:B------:R-:W-:Y:S01]  /*d2b0*/  IMAD.MOV.U32 R72, RZ, RZ, R70 ;  /* 0x000000ffff487224 */ /* 0x000fe200078e0046 */
[----:B------:R-:W-:Y:S01]  /*d2c0*/  ISETP.GE.U32.AND P3, PT, R70, RZ, PT ;  /* 0x000000ff4600720c */ /* 0x000fe20003f66070 */
[----:B------:R-:W-:-:S03]  /*d2d0*/  IMAD R71, R33, R40, R71 ;  /* 0x0000002821477224 */ /* 0x000fc600078e0247 */
[----:B------:R-:W-:Y:S01]  /*d2e0*/  ISETP.GE.U32.AND.EX P3, PT, R73, R29, PT, P3 ;  /* 0x0000001d4900720c */ /* 0x000fe20003f66130 */
[----:B------:R-:W-:-:S03]  /*d2f0*/  IMAD.WIDE.U32 R28, R32, R40, R72 ;  /* 0x00000028201c7225 */ /* 0x000fc600078e0048 */
[----:B------:R-:W-:Y:S01]  /*d300*/  SEL R67, RZ, 0x1, P3 ;  /* 0x00000001ff437807 */ /* 0x000fe20001800000 */
[----:B------:R-:W-:-:S03]  /*d310*/  IMAD.IADD R72, R29, 0x1, R71 ;  /* 0x000000011d487824 */ /* 0x000fc600078e0247 */
[----:B------:R-:W-:-:S04]  /*d320*/  IADD3 R67, P2, P5, R99, R76, R67 ;  /* 0x0000004c63437210 */ /* 0x000fc80007d5e043 */
[----:B------:R-:W-:Y:S02]  /*d330*/  IADD3.X R68, PT, PT, R96, R31, RZ, P2, P5 ;  /* 0x0000001f60447210 */ /* 0x000fe400017ea4ff */
[----:B------:R-:W-:-:S04]  /*d340*/  ISETP.GE.U32.AND P2, PT, R28, R70, PT ;  /* 0x000000461c00720c */ /* 0x000fc80003f46070 */
[----:B------:R-:W-:-:S04]  /*d350*/  ISETP.GE.U32.AND.EX P2, PT, R72, R73, PT, P2 ;  /* 0x000000494800720c */ /* 0x000fc80003f46120 */
[----:B------:R-:W-:-:S04]  /*d360*/  SEL R32, RZ, 0x1, P2 ;  /* 0x00000001ff207807 */ /* 0x000fc80001000000 */
[----:B------:R-:W-:Y:S01]  /*d370*/  IADD3 R71, P5, P6, R32, R67, R81 ;  /* 0x0000004320477210 */ /* 0x000fe20007ebe051 */
[----:B------:R-:W-:-:S03]  /*d380*/  IMAD.WIDE.U32 R32, R89, 0x3d1, RZ ;  /* 0x000003d159207825 */ /* 0x000fc600078e00ff */
[----:B------:R-:W-:Y:S02]  /*d390*/  IADD3.X R100, PT, PT, RZ, R68, R79, P5, P6 ;  /* 0x00000044ff647210 */ /* 0x000fe40002fec44f */
[----:B------:R-:W-:-:S04]  /*d3a0*/  ISETP.EQ.U32.AND P5, PT, R67, R76, PT ;  /* 0x0000004c4300720c */ /* 0x000fc80003fa2070 */
[CC--:B------:R-:W-:Y:S02]  /*d3b0*/  ISETP.EQ.AND.EX P3, PT, R68.reuse, R31.reuse, !P3, P5 ;  /* 0x0000001f4400720c */ /* 0x0c0fe40005f62350 */
[----:B------:R-:W-:Y:S01]  /*d3c0*/  ISETP.LT.U32.AND P5, PT, R67, R76, PT ;  /* 0x0000004c4300720c */ /* 0x000fe20003fa1070 */
[----:B------:R-:W-:Y:S01]  /*d3d0*/  IMAD.X R67, RZ, RZ, RZ, P1 ;  /* 0x000000ffff437224 */ /* 0x000fe200008e06ff */
[----:B------:R-:W-:Y:S01]  /*d3e0*/  ISETP.GE.U32.AND P1, PT, R95, R66, PT ;  /* 0x000000425f00720c */ /* 0x000fe20003f26070 */
[----:B------:R-:W-:Y:S01]  /*d3f0*/  IMAD.MOV.U32 R66, RZ, RZ, R69 ;  /* 0x000000ffff427224 */ /* 0x000fe200078e0045 */
[----:B------:R-:W-:Y:S01]  /*d400*/  ISETP.LT.U32.OR.EX P3, PT, R68, R31, P3, P5 ;  /* 0x0000001f4400720c */ /* 0x000fe20001f61550 */
[----:B------:R-:W-:Y:S01]  /*d410*/  IMAD.WIDE.U32 R68, R88, 0x3d1, RZ ;  /* 0x000003d158447825 */ /* 0x000fe200078e00ff */
[----:B------:R-:W-:Y:S02]  /*d420*/  ISETP.GE.U32.AND.EX P1, PT, R74, R97, PT, P1 ;  /* 0x000000614a00720c */ /* 0x000fe40003f26110 */
[----:B------:R-:W-:Y:S01]  /*d430*/  SEL R29, RZ, 0x1, !P3 ;  /* 0x00000001ff1d7807 */ /* 0x000fe20005800000 */
[----:B------:R-:W-:Y:S01]  /*d440*/  IMAD.WIDE.U32.X R66, RZ, R87, R66, P0 ;  /* 0x00000057ff427225 */ /* 0x000fe200000e0442 */
[----:B------:R-:W-:-:S02]  /*d450*/  SEL R31, RZ, 0x1, P1 ;  /* 0x00000001ff1f7807 */ /* 0x000fc40000800000 */
[----:B------:R-:W-:Y:S01]  /*d460*/  IADD3 R29, P5, P6, R95, R78, R29 ;  /* 0x0000004e5f1d7210 */ /* 0x000fe20007ebe01d */
[----:B------:R-:W-:-:S03]  /*d470*/  IMAD.WIDE.U32 R32, P0, RZ, R88, R32 ;  /* 0x00000058ff207225 */ /* 0x000fc60007800020 */
[----:B------:R-:W-:Y:S02]  /*d480*/  IADD3.X R70, PT, PT, R74, R85, RZ, P5, P6 ;  /* 0x000000554a467210 */ /* 0x000fe40002fec4ff */
[----:B------:R-:W-:Y:S02]  /*d490*/  ISETP.EQ.U32.AND P5, PT, R71, R81, PT ;  /* 0x000000514700720c */ /* 0x000fe40003fa2070 */
[----:B------:R-:W-:Y:S02]  /*d4a0*/  IADD3 R32, P1, PT, R69, R32, RZ ;  /* 0x0000002045207210 */ /* 0x000fe40007f3e0ff */
[----:B------:R-:W-:Y:S02]  /*d4b0*/  ISETP.EQ.AND.EX P2, PT, R100, R79, !P2, P5 ;  /* 0x0000004f6400720c */ /* 0x000fe40005742350 */
[----:B------:R-:W-:-:S04]  /*d4c0*/  ISETP.LT.U32.AND P5, PT, R71, R81, PT ;  /* 0x000000514700720c */ /* 0x000fc80003fa1070 */
        /* <DEDUP_REMOVED lines=28> */
[C---:B------:R-:W-:Y:S02]  /*d690*/  IADD3.X R29, PT, PT, R69.reuse, R88, RZ, P2, P1 ;  /* 0x00000058451d7210 */ /* 0x040fe400017e24ff */
[----:B------:R-:W-:Y:S02]  /*d6a0*/  ISETP.EQ.U32.AND P1, PT, R70, R87, PT ;  /* 0x000000574600720c */ /* 0x000fe40003f22070 */
[----:B------:R-:W-:Y:S02]  /*d6b0*/  ISETP.GE.U32.AND.EX P5, PT, R69, R32, PT, P5 ;  /* 0x000000204500720c */ /* 0x000fe40003fa6150 */
[----:B------:R-:W-:-:S02]  /*d6c0*/  SEL R32, RZ, 0x1, !P4 ;  /* 0x00000001ff207807 */ /* 0x000fc40006000000 */
[----:B------:R-:W-:Y:S02]  /*d6d0*/  ISETP.LT.U32.AND P2, PT, R70, R87, PT ;  /* 0x000000574600720c */ /* 0x000fe40003f41070 */
[----:B------:R-:W-:Y:S02]  /*d6e0*/  ISETP.EQ.AND.EX P1, PT, R29, R88, P3, P1 ;  /* 0x000000581d00720c */ /* 0x000fe40001f22310 */
[----:B------:R-:W-:Y:S02]  /*d6f0*/  SEL R31, RZ, 0x1, P5 ;  /* 0x00000001ff1f7807 */ /* 0x000fe40002800000 */
[----:B------:R-:W-:Y:S02]  /*d700*/  IADD3 R87, P3, P5, R32, R70, R77 ;  /* 0x0000004620577210 */ /* 0x000fe40007d7e04d */
[----:B------:R-:W-:Y:S02]  /*d710*/  LOP3.LUT P6, RZ, R60, 0x2, RZ, 0xc0, !PT ;  /* 0x000000023cff7812 */ /* 0x000fe400078cc0ff */
[----:B------:R-:W-:-:S02]  /*d720*/  IADD3.X R94, PT, PT, RZ, R29, R21, P3, P5 ;  /* 0x0000001dff5e7210 */ /* 0x000fc40001fea415 */
[----:B------:R-:W-:Y:S02]  /*d730*/  ISETP.LT.U32.OR.EX P1, PT, R29, R88, P1, P2 ;  /* 0x000000581d00720c */ /* 0x000fe40000f21520 */
[-C--:B------:R-:W-:Y:S02]  /*d740*/  ISETP.EQ.U32.AND P5, PT, R87, R77.reuse, PT ;  /* 0x0000004d5700720c */ /* 0x080fe40003fa2070 */
[----:B------:R-:W-:Y:S02]  /*d750*/  SEL R79, RZ, 0x1, !P6 ;  /* 0x00000001ff4f7807 */ /* 0x000fe40007000000 */
[----:B------:R-:W-:Y:S02]  /*d760*/  IADD3 R33, P2, PT, R75, R62, RZ ;  /* 0x0000003e4b217210 */ /* 0x000fe40007f5e0ff */
[----:B------:R-:W-:Y:S02]  /*d770*/  IADD3 R31, P6, PT, R31, R66, RZ ;  /* 0x000000421f1f7210 */ /* 0x000fe40007fde0ff */
[----:B------:R-:W-:-:S02]  /*d780*/  ISETP.LT.U32.AND P3, PT, R87, R77, PT ;  /* 0x0000004d5700720c */ /* 0x000fc40003f61070 */
[CC--:B------:R-:W-:Y:S01]  /*d790*/  ISETP.EQ.AND.EX P5, PT, R94.reuse, R21.reuse, P4, P5 ;  /* 0x000000155e00720c */ /* 0x0c0fe200027a2350 */
[----:B------:R-:W-:Y:S01]  /*d7a0*/  IMAD.X R69, RZ, RZ, R67, P6 ;  /* 0x000000ffff457224 */ /* 0x000fe200030e0643 */
[----:B------:R-:W-:Y:S02]  /*d7b0*/  SEL R33, R33, RZ, P0 ;  /* 0x000000ff21217207 */ /* 0x000fe40000000000 */
[----:B------:R-:W-:Y:S02]  /*d7c0*/  IADD3 R66, P4, PT, R79, R64, RZ ;  /* 0x000000404f427210 */ /* 0x000fe40007f9e0ff */
[----:B------:R-:W-:Y:S02]  /*d7d0*/  SEL R32, RZ, 0x1, !P1 ;  /* 0x00000001ff207807 */ /* 0x000fe40004800000 */
[----:B------:R-:W-:Y:S02]  /*d7e0*/  ISETP.LT.U32.OR.EX P3, PT, R94, R21, P5, P3 ;  /* 0x000000155e00720c */ /* 0x000fe40002f61530 */
[----:B------:R-:W-:Y:S01]  /*d7f0*/  IADD3 R20, P1, PT, R20, -R33, RZ ;  /* 0x8000002114147210 */ /* 0x000fe20007f3e0ff */
[----:B------:R-:W-:Y:S01]  /*d800*/  IMAD.X R33, RZ, RZ, R65, P4 ;  /* 0x000000ffff217224 */ /* 0x000fe200020e0641 */
[----:B------:R-:W-:Y:S01]  /*d810*/  IADD3 R89, P4, P5, R31, R89, R32 ;  /* 0x000000591f597210 */ /* 0x000fe20007d9e020 */
[----:B------:R-:W-:Y:S01]  /*d820*/  IMAD.X R31, RZ, RZ, R63, P2 ;  /* 0x000000ffff1f7224 */ /* 0x000fe200010e063f */
[----:B------:R-:W-:-:S02]  /*d830*/  SEL R68, RZ, 0x1, !P3 ;  /* 0x00000001ff447807 */ /* 0x000fc40005800000 */
[----:B------:R-:W-:Y:S02]  /*d840*/  IADD3.X R69, PT, PT, R69, RZ, RZ, P4, P5 ;  /* 0x000000ff45457210 */ /* 0x000fe400027ea4ff */
[----:B------:R-:W-:Y:S02]  /*d850*/  IADD3 R68, P5, PT, R68, R89, RZ ;  /* 0x0000005944447210 */ /* 0x000fe40007fbe0ff */
[----:B------:R-:W-:Y:S01]  /*d860*/  IADD3 R29, P6, PT, R73, R56, RZ ;  /* 0x00000038491d7210 */ /* 0x000fe20007fde0ff */
[----:B------:R-:W-:Y:S01]  /*d870*/  IMAD.MOV.U32 R73, RZ, RZ, R28 ;  /* 0x000000ffff497224 */ /* 0x000fe200078e001c */
[----:B------:R-:W-:Y:S01]  /*d880*/  SEL R32, R66, RZ, P0 ;  /* 0x000000ff42207207 */ /* 0x000fe20000000000 */
[----:B------:R-:W-:Y:S01]  /*d890*/  IMAD.X R69, RZ, RZ, R69, P5 ;  /* 0x000000ffff457224 */ /* 0x000fe200028e0645 */
[----:B------:R-:W-:Y:S02]  /*d8a0*/  ISETP.NE.U32.AND P5, PT, R68, RZ, PT ;  /* 0x000000ff4400720c */ /* 0x000fe40003fa5070 */
[----:B------:R-:W-:-:S02]  /*d8b0*/  SEL R21, R29, RZ, P0 ;  /* 0x000000ff1d157207 */ /* 0x000fc40000000000 */
[----:B------:R-:W-:Y:S02]  /*d8c0*/  SEL R29, R58, RZ, P0 ;  /* 0x000000ff3a1d7207 */ /* 0x000fe40000000000 */
[----:B------:R-:W-:Y:S02]  /*d8d0*/  ISETP.NE.AND.EX P5, PT, R69, RZ, PT, P5 ;  /* 0x000000ff4500720c */ /* 0x000fe40003fa5350 */
[----:B------:R-:W-:Y:S02]  /*d8e0*/  IADD3 R21, P3, PT, R22, -R21, RZ ;  /* 0x8000001516157210 */ /* 0x000fe40007f7e0ff */
[----:B------:R-:W-:Y:S01]  /*d8f0*/  IADD3 R22, P4, PT, R30, -R29, RZ ;  /* 0x8000001d1e167210 */ /* 0x000fe20007f9e0ff */
[----:B------:R-:W-:Y:S01]  /*d900*/  IMAD.X R30, RZ, RZ, R57, P6 ;  /* 0x000000ffff1e7224 */ /* 0x000fe200030e0639 */
[----:B------:R-:W-:Y:S02]  /*d910*/  IADD3 R23, P2, PT, R23, -R32, RZ ;  /* 0x8000002017177210 */ /* 0x000fe40007f5e0ff */
[----:B------:R-:W-:-:S02]  /*d920*/  SEL R31, R31, RZ, P0 ;  /* 0x000000ff1f1f7207 */ /* 0x000fc40000000000 */
        /* <DEDUP_REMOVED lines=15> */
.L_x_28:
        /* <DEDUP_REMOVED lines=34> */
.L_x_27:
[----:B------:R-:W-:Y:S05]  /*dc40*/  BSYNC.RECONVERGENT B2 ;  /* 0x0000000000027941 */ /* 0x000fea0003800200 */
.L_x_26:
        /* <DEDUP_REMOVED lines=11> */
[----:B------:R-:W-:Y:S02]  /*dd00*/  ISETP.EQ.AND.EX P5, PT, R98, R63, P5, P3 ;  /* 0x0000003f6200720c */ /* 0x000fe40002fa2330 */
[----:B------:R-:W-:-:S02]  /*dd10*/  ISETP.LT.U32.AND P4, PT, R103, R62, PT ;  /* 0x0000003e6700720c */ /* 0x000fc40003f81070 */
        /* <DEDUP_REMOVED lines=10> */
[----:B------:R-:W-:Y:S02]  /*ddc0*/  SEL R29, RZ, 0x1, P0 ;  /* 0x00000001ff1d7807 */ /* 0x000fe40000000000 */
[----:B------:R-:W-:-:S02]  /*ddd0*/  SEL R109, R59, RZ, P5 ;  /* 0x000000ff3b6d7207 */ /* 0x000fc40002800000 */
[----:B------:R-:W-:Y:S02]  /*dde0*/  IADD3 R105, P1, PT, R73, -R105, RZ ;  /* 0x8000006949697210 */ /* 0x000fe40007f3e0ff */
[----:B------:R-:W-:Y:S02]  /*ddf0*/  IADD3 R28, P0, PT, R31, R62, RZ ;  /* 0x0000003e1f1c7210 */ /* 0x000fe40007f1e0ff */
[----:B------:R-:W-:Y:S01]  /*de00*/  SEL R33, RZ, 0x1, !P4 ;  /* 0x00000001ff217807 */ /* 0x000fe20006000000 */
[----:B------:R-:W-:Y:S01]  /*de10*/  IMAD.X R109, R72, 0x1, ~R109, P1 ;  /* 0x00000001486d7824 */ /* 0x000fe200008e0e6d */
[----:B------:R-:W-:Y:S01]  /*de20*/  SEL R28, R28, RZ, P5 ;  /* 0x000000ff1c1c7207 */ /* 0x000fe20002800000 */
[----:B------:R-:W-:Y:S01]  /*de30*/  IMAD.X R67, RZ, RZ, R63, P0 ;  /* 0x000000ffff437224 */ /* 0x000fe200000e063f */
[----:B------:R-:W-:Y:S01]  /*de40*/  IADD3 R108, P6, PT, R29, R56, RZ ;  /* 0x000000381d6c7210 */ /* 0x000fe20007fde0ff */
[----:B------:R-:W-:Y:S01]  /*de50*/  IMAD R76, R8, R105, RZ ;  /* 0x00000069084c7224 */ /* 0x000fe200078e02ff */
[----:B------:R-:W-:Y:S01]  /*de60*/  IADD3 R30, P4, PT, R33, R64, RZ ;  /* 0x00000040211e7210 */ /* 0x000fe20007f9e0ff */
[----:B------:R-:W-:Y:S01]  /*de70*/  IMAD.WIDE.U32 R72, R109, R3, RZ ;  /* 0x000000036d487225 */ /* 0x000fe200078e00ff */
[----:B------:R-:W-:-:S02]  /*de80*/  IADD3 R103, P3, PT, R103, -R28, RZ ;  /* 0x8000001c67677210 */ /* 0x000fc40007f7e0ff */
[----:B------:R-:W-:Y:S01]  /*de90*/  SEL R30, R30, RZ, P5 ;  /* 0x000000ff1e1e7207 */ /* 0x000fe20002800000 */
[----:B------:R-:W-:Y:S01]  /*dea0*/  IMAD.WIDE.U32 R28, R109, R5, RZ ;  /* 0x000000056d1c7225 */ /* 0x000fe200078e00ff */
[----:B------:R-:W-:Y:S02]  /*deb0*/  SEL R108, R108, RZ, P5 ;  /* 0x000000ff6c6c7207 */ /* 0x000fe40002800000 */
[----:B------:R-:W-:Y:S01]  /*dec0*/  IADD3 R87, P1, PT, R87, -R30, RZ ;  /* 0x8000001e57577210 */ /* 0x000fe20007f3e0ff */
[----:B------:R-:W-:Y:S01]  /*ded0*/  IMAD.X R33, RZ, RZ, R57, P6 ;  /* 0x000000ffff217224 */ /* 0x000fe200030e0639 */
[----:B------:R-:W-:Y:S01]  /*dee0*/  IADD3 R108, P2, PT, R71, -R108, RZ ;  /* 0x8000006c476c7210 */ /* 0x000fe20007f5e0ff */
[----:B------:R-:W-:Y:S01]  /*def0*/  IMAD.WIDE.U32 R28, P0, R105, R9, R28 ;  /* 0x00000009691c7225 */ /* 0x000fe2000780001c */
[----:B------:R-:W-:Y:S02]  /*df00*/  SEL R67, R67, RZ, P5 ;  /* 0x000000ff43437207 */ /* 0x000fe40002800000 */
[----:B------:R-:W-:Y:S01]  /*df10*/  SEL R33, R33, RZ, P5 ;  /* 0x000000ff21217207 */ /* 0x000fe20002800000 */
[----:B------:R-:W-:-:S04]  /*df20*/  IMAD.WIDE.U32 R30, R105, R5, RZ ;  /* 0x00000005691e7225 */ /* 0x000fc800078e00ff */
[----:B------:R-:W-:Y:S01]  /*df30*/  IMAD.X R75, RZ, RZ, RZ, P0 ;  /* 0x000000ffff4b7224 */ /* 0x000fe200000e06ff */
[----:B------:R-:W-:Y:S01]  /*df40*/  IADD3 RZ, P0, PT, R31, R28, RZ ;  /* 0x0000001c1fff7210 */ /* 0x000fe20007f1e0ff */
[----:B------:R-:W-:Y:S02]  /*df50*/  IMAD.X R69, RZ, RZ, R65, P4 ;  /* 0x000000ffff457224 */ /* 0x000fe400020e0641 */
[----:B------:R-:W-:Y:S02]  /*df60*/  IMAD.X R100, R100, 0x1, ~R33, P2 ;  /* 0x0000000164647824 */ /* 0x000fe400010e0e21 */
[----:B------:R-:W-:Y:S01]  /*df70*/  IMAD.MOV.U32 R74, RZ, RZ, R29 ;  /* 0x000000ffff4a7224 */ /* 0x000fe200078e001d */
[----:B------:R-:W-:Y:S01]  /*df80*/  SEL R69, R69, RZ, P5 ;  /* 0x000000ff45457207 */ /* 0x000fe20002800000 */
[----:B------:R-:W-:Y:S02]  /*df90*/  IMAD.X R98, R98, 0x1, ~R67, P3 ;  /* 0x0000000162627824 */ /* 0x000fe400018e0e43 */
[----:B------:R-:W-:-:S04]  /*dfa0*/  IMAD.WIDE.U32 R70, R4, R105, RZ ;  /* 0x0000006904467225 */ /* 0x000fc800078e00ff */
[----:B------:R-:W-:-:S04]  /*dfb0*/  IMAD.WIDE.U32 R66, R109, R4, RZ ;  /* 0x000000046d427225 */ /* 0x000fc800078e00ff */
[----:B------:R-:W-:-:S04]  /*dfc0*/  IMAD.WIDE.U32 R30, R100, R5, RZ ;  /* 0x00000005641e7225 */ /* 0x000fc800078e00ff */
[----:B------:R-:W-:-:S04]  /*dfd0*/  IMAD.WIDE.U32.X R74, R109, R9, R74, P0 ;  /* 0x000000096d4a7225 */ /* 0x000fc800000e044a */
[----:B------:R-:W-:Y:S01]  /*dfe0*/  IMAD R77, R109, R4, R76 ;  /* 0x000000046d4d7224 */ /* 0x000fe200078e024c */
[----:B------:R-:W-:Y:S01]  /*dff0*/  IADD3 R95, P6, PT, R74, R70, RZ ;  /* 0x000000464a5f7210 */ /* 0x000fe20007fde0ff */
[----:B------:R-:W-:Y:S02]  /*e000*/  IMAD.X R94, R94, 0x1, ~R69, P1 ;  /* 0x000000015e5e7824 */ /* 0x000fe400008e0e45 */
[----:B------:R-:W-:-:S04]  /*e010*/  IMAD.WIDE.U32 R32, R105, R3, RZ ;  /* 0x0000000369207225 */ /* 0x000fc800078e00ff */
[----:B------:R-:W-:-:S04]  /*e020*/  IMAD.WIDE.U32 R72, P3, R105, R7, R72 ;  /* 0x0000000769487225 */ /* 0x000fc80007860048 */
[----:B------:R-:W-:Y:S01]  /*e030*/  IMAD.WIDE.U32 R28, R108, R5, RZ ;  /* 0x000000056c1c7225 */ /* 0x000fe200078e00ff */
[----:B------:R-:W-:-:S03]  /*e040*/  IADD3 RZ, P0, PT, R33, R72, RZ ;  /* 0x0000004821ff7210 */ /* 0x000fc60007f1e0ff */
[----:B------:R-:W-:-:S04]  /*e050*/  IMAD.WIDE.U32 R66, P1, R105, R8, R66 ;  /* 0x0000000869427225 */ /* 0x000fc80007820042 */
[----:B------:R-:W-:-:S04]  /*e060*/  IMAD.WIDE.U32 R30, P5, R108, R9, R30 ;  /* 0x000000096c1e7225 */ /* 0x000fc800078a001e */
[----:B------:R-:W-:Y:S01]  /*e070*/  IMAD.IADD R71, R71, 0x1, R77 ;  /* 0x0000000147477824 */ /* 0x000fe200078e024d */
[----:B------:R-:W-:Y:S01]  /*e080*/  IADD3 RZ, P4, PT, R29, R30, RZ ;  /* 0x0000001e1dff7210 */ /* 0x000fe20007f9e0ff */
[----:B------:R-:W-:-:S04]  /*e090*/  IMAD.WIDE.U32 R68, R105, R4, RZ ;  /* 0x0000000469447225 */ /* 0x000fc800078e00ff */
[----:B------:R-:W-:Y:S01]  /*e0a0*/  IMAD R28, R9, R108, RZ ;  /* 0x0000006c091c7224 */ /* 0x000fe200078e02ff */
[----:B------:R-:W-:Y:S01]  /*e0b0*/  IADD3 RZ, P2, PT, R69, R66, RZ ;  /* 0x0000004245ff7210 */ /* 0x000fe20007f5e0ff */
[----:B------:R-:W-:Y:S02]  /*e0c0*/  IMAD.X R74, R71, 0x1, R75, P6 ;  /* 0x00000001474a7824 */ /* 0x000fe400030e064b */
[----:B------:R-:W-:Y:S01]  /*e0d0*/  IMAD.X R111, RZ, RZ, RZ, P1 ;  /* 0x000000ffff6f7224 */ /* 0x000fe200008e06ff */
[----:B------:R-:W-:Y:S01]  /*e0e0*/  ISETP.GE.U32.AND P1, PT, R95, R70, PT ;  /* 0x000000465f00720c */ /* 0x000fe20003f26070 */
[----:B------:R-:W-:-:S03]  /*e0f0*/  IMAD.WIDE.U32 R32, R5, R108, RZ ;  /* 0x0000006c05207225 */ /* 0x000fc600078e00ff */
[----:B------:R-:W-:Y:S01]  /*e100*/  ISETP.GE.U32.AND.EX P1, PT, R74, R71, PT, P1 ;  /* 0x000000474a00720c */ /* 0x000fe20003f26110 */
[----:B------:R-:W-:Y:S01]  /*e110*/  IMAD R30, R7, R105, RZ ;  /* 0x00000069071e7224 */ /* 0x000fe200078e02ff */
[-C--:B------:R-:W-:Y:S01]  /*e120*/  IADD3 R95, P6, PT, R95, R32.reuse, RZ ;  /* 0x000000205f5f7210 */ /* 0x080fe20007fde0ff */
[----:B------:R-:W-:Y:S01]  /*e130*/  IMAD R69, R100, R5, R28 ;  /* 0x0000000564457224 */ /* 0x000fe200078e021c */
[----:B------:R-:W-:Y:S01]  /*e140*/  SEL R101, RZ, 0x1, P1 ;  /* 0x00000001ff657807 */ /* 0x000fe20000800000 */
[----:B------:R-:W-:Y:S01]  /*e150*/  IMAD.MOV.U32 R110, RZ, RZ, R67 ;  /* 0x000000ffff6e7224 */ /* 0x000fe200078e0043 */
[----:B------:R-:W-:Y:S01]  /*e160*/  ISETP.GE.U32.AND P1, PT, R95, R32, PT ;  /* 0x000000205f00720c */ /* 0x000fe20003f26070 */
[----:B------:R-:W-:-:S04]  /*e170*/  IMAD.WIDE.U32 R28, R3, R105, RZ ;  /* 0x00000069031c7225 */ /* 0x000fc800078e00ff */
[----:B------:R-:W-:Y:S02]  /*e180*/  IMAD R97, R109, R3, R30 ;  /* 0x000000036d617224 */ /* 0x000fe400078e021e */
[----:B------:R-:W-:Y:S02]  /*e190*/  IMAD.IADD R33, R33, 0x1, R69 ;  /* 0x0000000121217824 */ /* 0x000fe400078e0245 */
[----:B------:R-:W-:-:S04]  /*e1a0*/  IMAD.WIDE.U32.X R110, R109, R8, R110, P2 ;  /* 0x000000086d6e7225 */ /* 0x000fc800010e046e */
[----:B------:R-:W-:Y:S02]  /*e1b0*/  IMAD.IADD R97, R29, 0x1, R97 ;  /* 0x000000011d617824 */ /* 0x000fe400078e0261 */
[----:B------:R-:W-:Y:S02]  /*e1c0*/  IMAD.X R96, R33, 0x1, R74, P6 ;  /* 0x0000000121607824 */ /* 0x000fe400030e064a */
[----:B------:R-:W-:Y:S02]  /*e1d0*/  IMAD R29, R8, R108, RZ ;  /* 0x0000006c081d7224 */ /* 0x000fe400078e02ff */
[----:B------:R-:W-:Y:S01]  /*e1e0*/  IMAD.X R79, RZ, RZ, RZ, P5 ;  /* 0x000000ffff4f7224 */ /* 0x000fe200028e06ff */
[----:B------:R-:W-:Y:S01]  /*e1f0*/  IADD3 R101, P2, P5, R28, R110, R101 ;  /* 0x0000006e1c657210 */ /* 0x000fe20007d5e065 */
[----:B------:R-:W-:Y:S01]  /*e200*/  IMAD.MOV.U32 R78, RZ, RZ, R31 ;  /* 0x000000ffff4e7224 */ /* 0x000fe200078e001f */
[----:B------:R-:W-:Y:S01]  /*e210*/  ISETP.GE.U32.AND.EX P1, PT, R96, R33, PT, P1 ;  /* 0x000000216000720c */ /* 0x000fe20003f26110 */
[----:B------:R-:W-:Y:S01]  /*e220*/  IMAD.WIDE.U32 R30, R4, R108, RZ ;  /* 0x0000006c041e7225 */ /* 0x000fe200078e00ff */
[----:B------:R-:W-:-:S02]  /*e230*/  IADD3.X R110, PT, PT, R97, R111, RZ, P2, P5 ;  /* 0x0000006f616e7210 */ /* 0x000fc400017ea4ff */
[----:B------:R-:W-:Y:S01]  /*e240*/  SEL R99, RZ, 0x1, P1 ;  /* 0x00000001ff637807 */ /* 0x000fe20000800000 */
[C---:B------:R-:W-:Y:S01]  /*e250*/  IMAD R29, R100.reuse, R4, R29 ;  /* 0x00000004641d7224 */ /* 0x040fe200078e021d */
[----:B------:R-:W-:Y:S01]  /*e260*/  IADD3 R104, P5, PT, R101, R30, RZ ;  /* 0x0000001e65687210 */ /* 0x000fe20007fbe0ff */
[----:B------:R-:W-:-:S04]  /*e270*/  IMAD.WIDE.U32.X R78, R100, R9, R78, P4 ;  /* 0x00000009644e7225 */ /* 0x000fc800020e044e */
[----:B------:R-:W-:Y:S02]  /*e280*/  IMAD.IADD R106, R31, 0x1, R29 ;  /* 0x000000011f6a7824 */ /* 0x000fe400078e021d */
[----:B------:R-:W-:-:S04]  /*e290*/  IMAD.WIDE.U32 R66, R109, R6, RZ ;  /* 0x000000066d427225 */ /* 0x000fc800078e00ff */
[----:B------:R-:W-:Y:S01]  /*e2a0*/  IMAD.X R77, RZ, RZ, RZ, P3 ;  /* 0x000000ffff4d7224 */ /* 0x000fe200018e06ff */
[----:B------:R-:W-:Y:S01]  /*e2b0*/  IADD3 R99, P1, P3, R104, R78, R99 ;  /* 0x0000004e68637210 */ /* 0x000fe20007b3e063 */
[----:B------:R-:W-:Y:S02]  /*e2c0*/  IMAD.X R107, R106, 0x1, R110, P5 ;  /* 0x000000016a6b7824 */ /* 0x000fe400028e066e */
[----:B------:R-:W-:-:S03]  /*e2d0*/  IMAD.WIDE.U32 R68, R100, R4, RZ ;  /* 0x0000000464447225 */ /* 0x000fc600078e00ff */
[----:B------:R-:W-:Y:S01]  /*e2e0*/  IADD3.X R31, PT, PT, R107, R79, RZ, P1, P3 ;  /* 0x0000004f6b1f7210 */ /* 0x000fe20000fe64ff */
[----:B------:R-:W-:-:S04]  /*e2f0*/  IMAD.WIDE.U32 R70, R105, R6, RZ ;  /* 0x0000000669467225 */ /* 0x000fc800078e00ff */
[----:B------:R-:W-:-:S04]  /*e300*/  IMAD.WIDE.U32 R66, P4, R105, R10, R66 ;  /* 0x0000000a69427225 */ /* 0x000fc80007880042 */
[----:B------:R-:W-:Y:S01]  /*e310*/  IMAD.WIDE.U32 R78, R98, R5, RZ ;  /* 0x00000005624e7225 */ /* 0x000fe200078e00ff */
[----:B------:R-:W-:-:S03]  /*e320*/  IADD3 RZ, P3, PT, R71, R66, RZ ;  /* 0x0000004247ff7210 */ /* 0x000fc60007f7e0ff */
[----:B------:R-:W-:-:S04]  /*e330*/  IMAD.WIDE.U32 R32, R100, R3, RZ ;  /* 0x0000000364207225 */ /* 0x000fc800078e00ff */
[----:B------:R-:W-:Y:S02]  /*e340*/  IMAD.MOV.U32 R76, RZ, RZ, R73 ;  /* 0x000000ffff4c7224 */ /* 0x000fe400078e0049 */
[----:B------:R-:W-:-:S04]  /*e350*/  IMAD.WIDE.U32 R80, R108, R4, RZ ;  /* 0x000000046c507225 */ /* 0x000fc800078e00ff */
[----:B------:R-:W-:-:S04]  /*e360*/  IMAD.WIDE.U32 R68, P2, R108, R8, R68 ;  /* 0x000000086c447225 */ /* 0x000fc80007840044 */
[----:B------:R-:W-:Y:S01]  /*e370*/  IMAD.WIDE.U32.X R76, R109, R7, R76, P0 ;  /* 0x000000076d4c7225 */ /* 0x000fe200000e044c */
[----:B------:R-:W-:-:S03]  /*e380*/  IADD3 RZ, P5, PT, R81, R68, RZ ;  /* 0x0000004451ff7210 */ /* 0x000fc60007fbe0ff */
[----:B------:R-:W-:-:S04]  /*e390*/  IMAD.WIDE.U32 R70, R103, R5, RZ ;  /* 0x0000000567467225 */ /* 0x000fc800078e00ff */
[----:B------:R-:W-:-:S04]  /*e3a0*/  IMAD.WIDE.U32 R78, P0, R103, R9, R78 ;  /* 0x00000009674e7225 */ /* 0x000fc8000780004e */
[----:B------:R-:W-:-:S04]  /*e3b0*/  IMAD.WIDE.U32 R74, R108, R3, RZ ;  /* 0x000000036c4a7225 */ /* 0x000fc800078e00ff */
[----:B------:R-:W-:-:S04]  /*e3c0*/  IMAD.WIDE.U32 R32, P6, R108, R7, R32 ;  /* 0x000000076c207225 */ /* 0x000fc800078c0020 */
[----:B------:R-:W-:Y:S01]  /*e3d0*/  IMAD.X R29, RZ, RZ, RZ, P4 ;  /* 0x000000ffff1d7224 */ /* 0x000fe200020e06ff */
[----:B------:R-:W-:Y:S01]  /*e3e0*/  IADD3 RZ, P4, PT, R71, R78, RZ ;  /* 0x0000004e47ff7210 */ /* 0x000fe20007f9e0ff */
[----:B------:R-:W-:Y:S01]  /*e3f0*/  IMAD.X R81, RZ, RZ, RZ, P2 ;  /* 0x000000ffff517224 */ /* 0x000fe200010e06ff */
[----:B------:R-:W-:Y:S01]  /*e400*/  IADD3 RZ, P2, PT, R75, R32, RZ ;  /* 0x000000204bff7210 */ /* 0x000fe20007f5e0ff */
[----:B------:R-:W-:Y:S01]  /*e410*/  IMAD.X R71, RZ, RZ, RZ, P0 ;  /* 0x000000ffff477224 */ /* 0x000fe200000e06ff */
[----:B------:R-:W-:Y:S01]  /*e420*/  ISETP.GE.U32.AND P0, PT, R101, R28, PT ;  /* 0x0000001c6500720c */ /* 0x000fe20003f06070 */
[----:B------:R-:W-:-:S03]  /*e430*/  IMAD.WIDE.U32 R74, R100, R6, RZ ;  /* 0x00000006644a7225 */ /* 0x000fc600078e00ff */
[----:B------:R-:W-:Y:S01]  /*e440*/  ISETP.GE.U32.AND.EX P0, PT, R110, R97, PT, P0 ;  /* 0x000000616e00720c */ /* 0x000fe20003f06100 */
[----:B------:R-:W-:Y:S02]  /*e450*/  IMAD.X R89, RZ, RZ, RZ, P6 ;  /* 0x000000ffff597224 */ /* 0x000fe400030e06ff */
[----:B------:R-:W-:Y:S02]  /*e460*/  IMAD.MOV.U32 R88, RZ, RZ, R33 ;  /* 0x000000ffff587224 */ /* 0x000fe400078e0021 */
[----:B------:R-:W-:-:S04]  /*e470*/  IMAD.WIDE.U32 R84, R98, R4, RZ ;  /* 0x0000000462547225 */ /* 0x000fc800078e00ff */
[----:B------:R-:W-:Y:S02]  /*e480*/  IMAD.MOV.U32 R80, RZ, RZ, R69 ;  /* 0x000000ffff507224 */ /* 0x000fe400078e0045 */
[----:B------:R-:W-:-:S04]  /*e490*/  IMAD.WIDE.U32 R74, P1, R108, R10, R74 ;  /* 0x0000000a6c4a7225 */ /* 0x000fc8000782004a */
[----:B------:R-:W-:Y:S01]  /*e4a0*/  IMAD.MOV.U32 R70, RZ, RZ, R79 ;  /* 0x000000ffff467224 */ /* 0x000fe200078e004f */
[----:B------:R-:W-:Y:S01]  /*e4b0*/  SEL R79, RZ, 0x1, P0 ;  /* 0x00000001ff4f7807 */ /* 0x000fe20000000000 */
[----:B------:R-:W-:Y:S01]  /*e4c0*/  IMAD R32, R10, R105, RZ ;  /* 0x000000690a207224 */ /* 0x000fe200078e02ff */
[----:B------:R-:W-:Y:S01]  /*e4d0*/  ISETP.GE.U32.AND P0, PT, R99, R104, PT ;  /* 0x000000686300720c */ /* 0x000fe20003f06070 */
[----:B------:R-:W-:Y:S01]  /*e4e0*/  IMAD.WIDE.U32.X R88, R100, R7, R88, P2 ;  /* 0x0000000764587225 */ /* 0x000fe200010e0458 */
[----:B------:R-:W-:Y:S02]  /*e4f0*/  ISETP.GE.U32.AND P2, PT, R104, R30, PT ;  /* 0x0000001e6800720c */ /* 0x000fe40003f46070 */
[----:B------:R-:W-:Y:S01]  /*e500*/  ISETP.GE.U32.AND.EX P0, PT, R31, R107, PT, P0 ;  /* 0x0000006b1f00720c */ /* 0x000fe20003f06100 */
[----:B------:R-:W-:Y:S01]  /*e510*/  IMAD.WIDE.U32 R68, R108, R6, RZ ;  /* 0x000000066c447225 */ /* 0x000fe200078e00ff */
[----:B------:R-:W-:-:S03]  /*e520*/  ISETP.GE.U32.AND.EX P2, PT, R107, R106, PT, P2 ;  /* 0x0000006a6b00720c */ /* 0x000fc60003f46120 */
[----:B------:R-:W-:Y:S01]  /*e530*/  IMAD.WIDE.U32.X R80, R100, R8, R80, P5 ;  /* 0x0000000864507225 */ /* 0x000fe200028e0450 */
[----:B------:R-:W-:-:S03]  /*e540*/  IADD3 RZ, P6, PT, R69, R74, RZ ;  /* 0x0000004a45ff7210 */ /* 0x000fc60007fde0ff */
[----:B------:R-:W-:Y:S02]  /*e550*/  IMAD.MOV.U32 R68, RZ, RZ, R75 ;  /* 0x000000ffff447224 */ /* 0x000fe400078e004b */
[----:B------:R-:W-:-:S04]  /*e560*/  IMAD.WIDE.U32 R72, R103, R4, RZ ;  /* 0x0000000467487225 */ /* 0x000fc800078e00ff */
[----:B------:R-:W-:-:S04]  /*e570*/  IMAD.WIDE.U32 R84, P5, R103, R8, R84 ;  /* 0x0000000867547225 */ /* 0x000fc800078a0054 */
[----:B------:R-:W-:Y:S02]  /*e580*/  IMAD R75, R109, R6, R32 ;  /* 0x000000066d4b7224 */ /* 0x000fe400078e0220 */
[----:B------:R-:W-:Y:S02]  /*e590*/  IMAD R30, R7, R108, RZ ;  /* 0x0000006c071e7224 */ /* 0x000fe400078e02ff */
[----:B------:R-:W-:Y:S02]  /*e5a0*/  IMAD.MOV.U32 R28, RZ, RZ, R67 ;  /* 0x000000ffff1c7224 */ /* 0x000fe400078e0043 */
[----:B------:R-:W-:-:S04]  /*e5b0*/  IMAD.WIDE.U32 R32, R6, R105, RZ ;  /* 0x0000006906207225 */ /* 0x000fc800078e00ff */
[----:B------:R-:W-:Y:S01]  /*e5c0*/  IMAD.X R69, RZ, RZ, RZ, P1 ;  /* 0x000000ffff457224 */ /* 0x000fe200008e06ff */
[----:B------:R-:W-:Y:S01]  /*e5d0*/  IADD3 RZ, P1, PT, R73, R84, RZ ;  /* 0x0000005449ff7210 */ /* 0x000fe20007f3e0ff */
[----:B------:R-:W-:Y:S01]  /*e5e0*/  IMAD R97, R100, R3, R30 ;  /* 0x0000000364617224 */ /* 0x000fe200078e021e */
[----:B------:R-:W-:Y:S01]  /*e5f0*/  SEL R30, RZ, 0x1, P2 ;  /* 0x00000001ff1e7807 */ /* 0x000fe20001000000 */
[----:B------:R-:W-:Y:S01]  /*e600*/  IMAD.WIDE.U32.X R28, R109, R10, R28, P3 ;  /* 0x0000000a6d1c7225 */ /* 0x000fe200018e041c */
[----:B------:R-:W-:-:S03]  /*e610*/  SEL R73, RZ, 0x1, P0 ;  /* 0x00000001ff497807 */ /* 0x000fc60000000000 */
[----:B------:R-:W-:Y:S01]  /*e620*/  IMAD.IADD R75, R33, 0x1, R75 ;  /* 0x00000001214b7824 */ /* 0x000fe200078e024b */
[----:B------:R-:W-:Y:S01]  /*e630*/  IADD3 R33, P2, P3, R32, R76, R79 ;  /* 0x0000004c20217210 */ /* 0x000fe20007b5e04f */
[----:B------:R-:W-:-:S03]  /*e640*/  IMAD.WIDE.U32 R66, R3, R108, RZ ;  /* 0x0000006c03427225 */ /* 0x000fc600078e00ff */
[----:B------:R-:W-:Y:S01]  /*e650*/  IADD3.X R77, PT, PT, R75, R77, RZ, P2, P3 ;  /* 0x0000004d4b4d7210 */ /* 0x000fe200017e64ff */
[----:B------:R-:W-:Y:S01]  /*e660*/  IMAD.WIDE.U32.X R68, R100, R10, R68, P6 ;  /* 0x0000000a64447225 */ /* 0x000fe200030e0444 */
[----:B------:R-:W-:Y:S02]  /*e670*/  IADD3 R73, P0, P6, R73, R80, R30 ;  /* 0x0000005049497210 */ /* 0x000fe40007e1e01e */
[----:B------:R-:W-:Y:S01]  /*e680*/  IADD3 R30, P3, PT, R33, R66, RZ ;  /* 0x00000042211e7210 */ /* 0x000fe20007f7e0ff */
[----:B------:R-:W-:Y:S01]  /*e690*/  IMAD.IADD R74, R67, 0x1, R97 ;  /* 0x00000001434a7824 */ /* 0x000fe200078e0261 */
[----:B------:R-:W-:Y:S01]  /*e6a0*/  IADD3.X R72, PT, PT, RZ, R81, RZ, P0, P6 ;  /* 0x00000051ff487210 */ /* 0x000fe200007ec4ff */
[----:B------:R-:W-:Y:S01]  /*e6b0*/  IMAD R84, R9, R105, RZ ;  /* 0x0000006909547224 */ /* 0x000fe200078e02ff */
[----:B------:R-:W-:Y:S01]  /*e6c0*/  ISETP.GE.U32.AND P2, PT, R33, R32, PT ;  /* 0x000000202100720c */ /* 0x000fe20003f46070 */
[----:B------:R-:W-:Y:S01]  /*e6d0*/  IMAD.X R67, R74, 0x1, R77, P3 ;  /* 0x000000014a437824 */ /* 0x000fe200018e064d */
[C---:B------:R-:W-:Y:S01]  /*e6e0*/  ISETP.GE.U32.AND P0, PT, R30.reuse, R66, PT ;  /* 0x000000421e00720c */ /* 0x040fe20003f06070 */
[----:B------:R-:W-:Y:S01]  /*e6f0*/  IMAD R66, R9, R103, RZ ;  /* 0x0000006709427224 */ /* 0x000fe200078e02ff */
[----:B------:R-:W-:Y:S01]  /*e700*/  IADD3 R73, P3, PT, R30, R73, RZ ;  /* 0x000000491e497210 */ /* 0x000fe20007f7e0ff */
[----:B------:R-:W-:Y:S01]  /*e710*/  IMAD.WIDE.U32 R32, R5, R103, RZ ;  /* 0x0000006705207225 */ /* 0x000fe200078e00ff */
[----:B------:R-:W-:-:S02]  /*e720*/  ISETP.GE.U32.AND.EX P2, PT, R77, R75, PT, P2 ;  /* 0x0000004b4d00720c */ /* 0x000fc40003f46120 */
[----:B------:R-:W-:Y:S01]  /*e730*/  ISETP.GE.U32.AND.EX P0, PT, R67, R74, PT, P0 ;  /* 0x0000004a4300720c */ /* 0x000fe20003f06100 */
[----:B------:R-:W-:Y:S01]  /*e740*/  IMAD R75, R98, R5, R66 ;  /* 0x00000005624b7224 */ /* 0x000fe200078e0242 */
[----:B------:R-:W-:Y:S01]  /*e750*/  IADD3 R99, P6, PT, R99, R32, RZ ;  /* 0x0000002063637210 */ /* 0x000fe20007fde0ff */
[----:B------:R-:W-:Y:S01]  /*e760*/  IMAD.X R72, R67, 0x1, R72, P3 ;  /* 0x0000000143487824 */ /* 0x000fe200018e0648 */
[----:B------:R-:W-:Y:S01]  /*e770*/  ISETP.GE.U32.AND P3, PT, R73, R30, PT ;  /* 0x0000001e4900720c */ /* 0x000fe20003f66070 */
[----:B------:R-:W-:Y:S01]  /*e780*/  IMAD R101, R10, R108, RZ ;  /* 0x0000006c0a657224 */ /* 0x000fe200078e02ff */
[----:B------:R-:W-:Y:S01]  /*e790*/  SEL R97, RZ, 0x1, P2 ;  /* 0x00000001ff617807 */ /* 0x000fe20001000000 */
[----:B------:R-:W-:Y:S01]  /*e7a0*/  IMAD.IADD R30, R33, 0x1, R75 ;  /* 0x00000001211e7824 */ /* 0x000fe200078e024b */
[----:B------:R-:W-:Y:S01]  /*e7b0*/  ISETP.GE.U32.AND.EX P3, PT, R72, R67, PT, P3 ;  /* 0x000000434800720c */ /* 0x000fe20003f66130 */
[----:B------:R-:W-:Y:S01]  /*e7c0*/  IMAD R84, R109, R5, R84 ;  /* 0x000000056d547224 */ /* 0x000fe200078e0254 */
[----:B------:R-:W-:Y:S01]  /*e7d0*/  ISETP.GE.U32.AND P2, PT, R99, R32, PT ;  /* 0x000000206300720c */ /* 0x000fe20003f46070 */
[----:B------:R-:W-:Y:S01]  /*e7e0*/  IMAD R101, R100, R6, R101 ;  /* 0x0000000664657224 */ /* 0x000fe200078e0265 */
[----:B------:R-:W-:Y:S01]  /*e7f0*/  SEL R32, RZ, 0x1, P0 ;  /* 0x00000001ff207807 */ /* 0x000fe20000000000 */
[----:B------:R-:W-:-:S04]  /*e800*/  IMAD.WIDE.U32 R108, R6, R108, RZ ;  /* 0x0000006c066c7225 */ /* 0x000fc800078e00ff */
[----:B------:R-:W-:Y:S01]  /*e810*/  IMAD.X R80, R30, 0x1, R31, P6 ;  /* 0x000000011e507824 */ /* 0x000fe200030e061f */
[----:B------:R-:W-:Y:S01]  /*e820*/  SEL R31, RZ, 0x1, P3 ;  /* 0x00000001ff1f7807 */ /* 0x000fe20001800000 */
[----:B------:R-:W-:Y:S01]  /*e830*/  IMAD.IADD R81, R109, 0x1, R101 ;  /* 0x000000016d517824 */ /* 0x000fe200078e0265 */
[----:B------:R-:W-:Y:S01]  /*e840*/  IADD3 R97, P0, P3, R108, R28, R97 ;  /* 0x0000001c6c617210 */ /* 0x000fe20007b1e061 */
[-C--:B------:R-:W-:Y:S01]  /*e850*/  IMAD R33, R8, R103.reuse, RZ ;  /* 0x0000006708217224 */ /* 0x080fe200078e02ff */
[----:B------:R-:W-:Y:S01]  /*e860*/  ISETP.GE.U32.AND.EX P2, PT, R80, R30, PT, P2 ;  /* 0x0000001e5000720c */ /* 0x000fe20003f46120 */
[----:B------:R-:W-:Y:S01]  /*e870*/  IMAD.WIDE.U32 R66, R4, R103, RZ ;  /* 0x0000006704427225 */ /* 0x000fe200078e00ff */
[----:B------:R-:W-:Y:S02]  /*e880*/  IADD3.X R100, PT, PT, R81, R29, RZ, P0, P3 ;  /* 0x0000001d51647210 */ /* 0x000fe400007e64ff */
[----:B------:R-:W-:Y:S01]  /*e890*/  IADD3 R88, P3, P0, R31, R88, R32 ;  /* 0x000000581f587210 */ /* 0x000fe2000787e020 */
[C---:B------:R-:W-:Y:S01]  /*e8a0*/  IMAD R75, R98.reuse, R4, R33 ;  /* 0x00000004624b7224 */ /* 0x040fe200078e0221 */
[----:B------:R-:W-:Y:S01]  /*e8b0*/  SEL R104, RZ, 0x1, P2 ;  /* 0x00000001ff687807 */ /* 0x000fe20001000000 */
[----:B------:R-:W-:Y:S01]  /*e8c0*/  IMAD.WIDE.U32 R32, R98, R3, RZ ;  /* 0x0000000362207225 */ /* 0x000fe200078e00ff */
[----:B------:R-:W-:-:S02]  /*e8d0*/  IADD3 R73, P2, PT, R73, R66, RZ ;  /* 0x0000004249497210 */ /* 0x000fc40007f5e0ff */
[----:B------:R-:W-:Y:S01]  /*e8e0*/  IADD3.X R89, PT, PT, RZ, R89, RZ, P3, P0 ;  /* 0x00000059ff597210 */ /* 0x000fe20001fe04ff */
[----:B------:R-:W-:Y:S01]  /*e8f0*/  IMAD.IADD R67, R67, 0x1, R75 ;  /* 0x0000000143437824 */ /* 0x000fe200078e024b */
[----:B------:R-:W-:Y:S01]  /*e900*/  ISETP.GE.U32.AND P0, PT, R73, R66, PT ;  /* 0x000000424900720c */ /* 0x000fe20003f06070 */
[----:B------:R-:W-:-:S04]  /*e910*/  IMAD.WIDE.U32.X R70, R98, R9, R70, P4 ;  /* 0x0000000962467225 */ /* 0x000fc800020e0446 */
[----:B------:R-:W-:Y:S01]  /*e920*/  IMAD.WIDE.U32 R28, R103, R3, RZ ;  /* 0x00000003671c7225 */ /* 0x000fe200078e00ff */
[----:B------:R-:W-:-:S03]  /*e930*/  IADD3 R104, P3, P4, R73, R70, R104 ;  /* 0x0000004649687210 */ /* 0x000fc60007c7e068 */
[----:B------:R-:W-:-:S04]  /*e940*/  IMAD.WIDE.U32 R32, P6, R103, R7, R32 ;  /* 0x0000000767207225 */ /* 0x000fc800078c0020 */
[----:B------:R-:W-:-:S04]  /*e950*/  IMAD.WIDE.U32 R30, R98, R6, RZ ;  /* 0x00000006621e7225 */ /* 0x000fc800078e00ff */
[----:B------:R-:W-:Y:S01]  /*e960*/  IMAD.X R72, R67, 0x1, R72, P2 ;  /* 0x0000000143487824 */ /* 0x000fe200010e0648 */
[----:B------:R-:W-:Y:S01]  /*e970*/  IADD3 RZ, P2, PT, R29, R32, RZ ;  /* 0x000000201dff7210 */ /* 0x000fe20007f5e0ff */
[----:B------:R-:W-:-:S03]  /*e980*/  IMAD.WIDE.U32 R28, R94, R5, RZ ;  /* 0x000000055e1c7225 */ /* 0x000fc600078e00ff */
[C---:B------:R-:W-:Y:S01]  /*e990*/  IADD3.X R101, PT, PT, R72.reuse, R71, RZ, P3, P4 ;  /* 0x0000004748657210 */ /* 0x040fe20001fe84ff */
[----:B------:R-:W-:Y:S01]  /*e9a0*/  IMAD.WIDE.U32 R70, R103, R6, RZ ;  /* 0x0000000667467225 */ /* 0x000fe200078e00ff */
[----:B------:R-:W-:-:S03]  /*e9b0*/  ISETP.GE.U32.AND.EX P0, PT, R72, R67, PT, P0 ;  /* 0x000000434800720c */ /* 0x000fc60003f06100 */
[----:B------:R-:W-:-:S04]  /*e9c0*/  IMAD.WIDE.U32 R30, P3, R103, R10, R30 ;  /* 0x0000000a671e7225 */ /* 0x000fc8000786001e */
[----:B------:R-:W-:Y:S01]  /*e9d0*/  IMAD.X R79, RZ, RZ, RZ, P5 ;  /* 0x000000ffff4f7224 */ /* 0x000fe200028e06ff */
[----:B------:R-:W-:Y:S01]  /*e9e0*/  IADD3 RZ, P5, PT, R71, R30, RZ ;  /* 0x0000001e47ff7210 */ /* 0x000fe20007fbe0ff */
[----:B------:R-:W-:Y:S01]  /*e9f0*/  IMAD.MOV.U32 R76, RZ, RZ, R33 ;  /* 0x000000ffff4c7224 */ /* 0x000fe200078e0021 */
[----:B------:R-:W-:Y:S01]  /*ea00*/  SEL R30, RZ, 0x1, P0 ;  /* 0x00000001ff1e7807 */ /* 0x000fe20000000000 */
[----:B------:R-:W-:Y:S01]  /*ea10*/  IMAD.WIDE.U32 R66, R87, R5, RZ ;  /* 0x0000000557427225 */ /* 0x000fe200078e00ff */
[----:B------:R-:W-:-:S03]  /*ea20*/  ISETP.GE.U32.AND P0, PT, R104, R73, PT ;  /* 0x000000496800720c */ /* 0x000fc60003f06070 */
[----:B------:R-:W-:Y:S01]  /*ea30*/  IMAD.WIDE.U32 R28, P4, R87, R9, R28 ;  /* 0x00000009571c7225 */ /* 0x000fe2000788001c */
[----:B------:R-:W-:-:S03]  /*ea40*/  ISETP.GE.U32.AND.EX P0, PT, R101, R72, PT, P0 ;  /* 0x000000486500720c */ /* 0x000fc60003f06100 */
[----:B------:R-:W-:Y:S01]  /*ea50*/  IMAD.WIDE.U32 R32, R94, R3, RZ ;  /* 0x000000035e207225 */ /* 0x000fe200078e00ff */
[----:B------:R-:W-:-:S03]  /*ea60*/  SEL R109, RZ, 0x1, P0 ;  /* 0x00000001ff6d7807 */ /* 0x000fc60000000000 */
[----:B------:R-:W-:Y:S01]  /*ea70*/  IMAD.X R77, RZ, RZ, RZ, P6 ;  /* 0x000000ffff4d7224 */ /* 0x000fe200030e06ff */
[----:B------:R-:W-:Y:S01]  /*ea80*/  IADD3 RZ, P6, PT, R67, R28, RZ ;  /* 0x0000001c43ff7210 */ /* 0x000fe20007fde0ff */
[----:B------:R-:W-:-:S04]  /*ea90*/  IMAD.WIDE.U32 R70, R94, R4, RZ ;  /* 0x000000045e467225 */ /* 0x000fc800078e00ff */
[----:B------:R-:W-:Y:S02]  /*eaa0*/  IMAD.MOV.U32 R78, RZ, RZ, R85 ;  /* 0x000000ffff4e7224 */ /* 0x000fe400078e0055 */
[----:B------:R-:W-:-:S04]  /*eab0*/  IMAD.WIDE.U32.X R76, R98, R7, R76, P2 ;  /* 0x00000007624c7225 */ /* 0x000fc800010e044c */
[----:B------:R-:W-:-:S04]  /*eac0*/  IMAD.WIDE.U32 R66, R87, R3, RZ ;  /* 0x0000000357427225 */ /* 0x000fc800078e00ff */
[----:B------:R-:W-:-:S04]  /*ead0*/  IMAD.WIDE.U32.X R78, R98, R8, R78, P1 ;  /* 0x00000008624e7225 */ /* 0x000fc800008e044e */
[----:B------:R-:W-:-:S04]  /*eae0*/  IMAD.WIDE.U32 R32, P2, R87, R7, R32 ;  /* 0x0000000757207225 */ /* 0x000fc80007840020 */
[----:B------:R-:W-:Y:S01]  /*eaf0*/  IMAD.WIDE.U32 R72, R87, R4, RZ ;  /* 0x0000000457487225 */ /* 0x000fe200078e00ff */
[----:B------:R-:W-:-:S03]  /*eb00*/  IADD3 RZ, P0, PT, R67, R32, RZ ;  /* 0x0000002043ff7210 */ /* 0x000fc60007f1e0ff */
[----:B------:R-:W-:-:S04]  /*eb10*/  IMAD.WIDE.U32 R70, P1, R87, R8, R70 ;  /* 0x0000000857467225 */ /* 0x000fc80007820046 */
[----:B------:R-:W-:Y:S01]  /*eb20*/  IMAD.X R75, RZ, RZ, RZ, P3 ;  /* 0x000000ffff4b7224 */ /* 0x000fe200018e06ff */
[----:B------:R-:W-:Y:S01]  /*eb30*/  IADD3 RZ, P3, PT, R73, R70, RZ ;  /* 0x0000004649ff7210 */ /* 0x000fe20007f7e0ff */
[----:B------:R-:W-:Y:S02]  /*eb40*/  IMAD.MOV.U32 R74, RZ, RZ, R31 ;  /* 0x000000ffff4a7224 */ /* 0x000fe400078e001f */
[----:B------:R-:W-:Y:S02]  /*eb50*/  IMAD R28, R9, R87, RZ ;  /* 0x00000057091c7224 */ /* 0x000fe400078e02ff */
[----:B------:R-:W-:-:S04]  /*eb60*/  IMAD.WIDE.U32.X R74, R98, R10, R74, P5 ;  /* 0x0000000a624a7225 */ /* 0x000fc800028e044a */
[----:B------:R-:W-:Y:S01]  /*eb70*/  IMAD.X R67, RZ, RZ, RZ, P4 ;  /* 0x000000ffff437224 */ /* 0x000fe200020e06ff */
[----:B------:R-:W-:Y:S01]  /*eb80*/  IADD3 R78, P4, P5, R109, R78, R30 ;  /* 0x0000004e6d4e7210 */ /* 0x000fe20007d9e01e */
[----:B------:R-:W-:-:S03]  /*eb90*/  IMAD.WIDE.U32 R72, R5, R87, RZ ;  /* 0x0000005705487225 */ /* 0x000fc600078e00ff */
[----:B------:R-:W-:Y:S01]  /*eba0*/  IADD3.X R79, PT, PT, RZ, R79, RZ, P4, P5 ;  /* 0x0000004fff4f7210 */ /* 0x000fe200027ea4ff */
[----:B------:R-:W-:Y:S01]  /*ebb0*/  IMAD R109, R94, R5, R28 ;  /* 0x000000055e6d7224 */ /* 0x000fe200078e021c */
[----:B------:R-:W-:Y:S01]  /*ebc0*/  IADD3 R104, P4, PT, R104, R72, RZ ;  /* 0x0000004868687210 */ /* 0x000fe20007f9e0ff */
[----:B------:R-:W-:Y:S01]  /*ebd0*/  IMAD R107, R7, R103, RZ ;  /* 0x00000067076b7224 */ /* 0x000fe200078e02ff */
[----:B------:R-:W-:Y:S01]  /*ebe0*/  IADD3 R88, P5, PT, R97, R88, RZ ;  /* 0x0000005861587210 */ /* 0x000fe20007fbe0ff */
[----:B------:R-:W-:Y:S02]  /*ebf0*/  IMAD.IADD R32, R73, 0x1, R109 ;  /* 0x0000000149207824 */ /* 0x000fe400078e026d */
[----:B------:R-:W-:Y:S02]  /*ec00*/  IMAD.MOV.U32 R66, RZ, RZ, R29 ;  /* 0x000000ffff427224 */ /* 0x000fe400078e001d */
[----:B------:R-:W-:Y:S01]  /*ec10*/  IMAD.X R101, R32, 0x1, R101, P4 ;  /* 0x0000000120657824 */ /* 0x000fe200020e0665 */
[----:B------:R-:W-:Y:S01]  /*ec20*/  ISETP.GE.U32.AND P4, PT, R104, R72, PT ;  /* 0x000000486800720c */ /* 0x000fe20003f86070 */
[----:B------:R-:W-:Y:S01]  /*ec30*/  IMAD.X R31, RZ, RZ, RZ, P1 ;  /* 0x000000ffff1f7224 */ /* 0x000fe200008e06ff */
[----:B------:R-:W-:Y:S01]  /*ec40*/  ISETP.GE.U32.AND P1, PT, R97, R108, PT ;  /* 0x0000006c6100720c */ /* 0x000fe20003f26070 */
[----:B------:R-:W-:Y:S01]  /*ec50*/  IMAD.MOV.U32 R30, RZ, RZ, R71 ;  /* 0x000000ffff1e7224 */ /* 0x000fe200078e0047 */
[----:B------:R-:W-:Y:S01]  /*ec60*/  ISETP.GE.U32.AND.EX P4, PT, R101, R32, PT, P4 ;  /* 0x000000206500720c */ /* 0x000fe20003f86140 */
[----:B------:R-:W-:Y:S01]  /*ec70*/  IMAD.X R29, RZ, RZ, RZ, P2 ;  /* 0x000000ffff1d7224 */ /* 0x000fe200010e06ff */
[----:B------:R-:W-:Y:S01]  /*ec80*/  ISETP.GE.U32.AND P2, PT, R88, R97, PT ;  /* 0x000000615800720c */ /* 0x000fe20003f46070 */
[C---:B------:R-:W-:Y:S01]  /*ec90*/  IMAD.X R72, R100.reuse, 0x1, R89, P5 ;  /* 0x0000000164487824 */ /* 0x040fe200028e0659 */
[----:B------:R-:W-:Y:S01]  /*eca0*/  ISETP.GE.U32.AND.EX P1, PT, R100, R81, PT, P1 ;  /* 0x000000516400720c */ /* 0x000fe20003f26110 */
[----:B------:R-:W-:-:S03]  /*ecb0*/  IMAD.WIDE.U32 R70, R3, R103, RZ ;  /* 0x0000006703467225 */ /* 0x000fc600078e00ff */
[----:B------:R-:W-:Y:S01]  /*ecc0*/  ISETP.GE.U32.AND.EX P2, PT, R72, R100, PT, P2 ;  /* 0x000000644800720c */ /* 0x000fe20003f46120 */
[----:B------:R-:W-:Y:S01]  /*ecd0*/  IMAD R107, R98, R3, R107 ;  /* 0x00000003626b7224 */ /* 0x000fe200078e026b */
[-C--:B------:R-:W-:Y:S01]  /*ece0*/  IADD3 R81, P5, PT, R88, R70.reuse, RZ ;  /* 0x0000004658517210 */ /* 0x080fe20007fbe0ff */
[-C--:B------:R-:W-:Y:S01]  /*ecf0*/  IMAD R73, R8, R87.reuse, RZ ;  /* 0x0000005708497224 */ /* 0x080fe200078e02ff */
[----:B------:R-:W-:Y:S01]  /*ed00*/  SEL R89, RZ, 0x1, P2 ;  /* 0x00000001ff597807 */ /* 0x000fe20001000000 */
[----:B------:R-:W-:Y:S01]  /*ed10*/  IMAD.IADD R107, R71, 0x1, R107 ;  /* 0x00000001476b7824 */ /* 0x000fe200078e026b */
[----:B------:R-:W-:Y:S01]  /*ed20*/  SEL R97, RZ, 0x1, P1 ;  /* 0x00000001ff617807 */ /* 0x000fe20000800000 */
[----:B------:R-:W-:Y:S01]  /*ed30*/  IMAD.MOV.U32 R28, RZ, RZ, R33 ;  /* 0x000000ffff1c7224 */ /* 0x000fe200078e0021 */
[----:B------:R-:W-:Y:S01]  /*ed40*/  ISETP.GE.U32.AND P1, PT, R81, R70, PT ;  /* 0x000000465100720c */ /* 0x000fe20003f26070 */
[----:B------:R-:W-:Y:S01]  /*ed50*/  IMAD.WIDE.U32 R32, R4, R87, RZ ;  /* 0x0000005704207225 */ /* 0x000fe200078e00ff */
[----:B------:R-:W-:-:S03]  /*ed60*/  SEL R70, RZ, 0x1, P4 ;  /* 0x00000001ff467807 */ /* 0x000fc60002000000 */
[C---:B------:R-:W-:Y:S01]  /*ed70*/  IMAD R109, R94.reuse, R4, R73 ;  /* 0x000000045e6d7224 */ /* 0x040fe200078e0249 */
[----:B------:R-:W-:Y:S01]  /*ed80*/  IADD3 R73, P2, PT, R81, R78, RZ ;  /* 0x0000004e51497210 */ /* 0x000fe20007f5e0ff */
        /* <DEDUP_REMOVED lines=13> */
[----:B------:R-:W-:Y:S01]  /*ee60*/  IMAD R85, R98, R6, R85 ;  /* 0x0000000662557224 */ /* 0x000fe200078e0255 */
[----:B------:R-:W-:Y:S01]  /*ee70*/  ISETP.GE.U32.AND P2, PT, R71, R32, PT ;  /* 0x000000204700720c */ /* 0x000fe20003f46070 */
[----:B------:R-:W-:Y:S01]  /*ee80*/  IMAD.WIDE.U32.X R30, R94, R8, R30, P3 ;  /* 0x000000085e1e7225 */ /* 0x000fe200018e041e */
[----:B------:R-:W-:-:S02]  /*ee90*/  SEL R32, RZ, 0x1, P1 ;  /* 0x00000001ff207807 */ /* 0x000fc40000800000 */
[----:B------:R-:W-:Y:S01]  /*eea0*/  IADD3.X R72, PT, PT, R69, R67, RZ, P5, P4 ;  /* 0x0000004345487210 */ /* 0x000fe20002fe84ff */
[----:B------:R-:W-:Y:S01]  /*eeb0*/  IMAD.WIDE.U32 R66, R6, R103, RZ ;  /* 0x0000006706427225 */ /* 0x000fe200078e00ff */
[----:B------:R-:W-:Y:S02]  /*eec0*/  ISETP.GE.U32.AND P1, PT, R33, R71, PT ;  /* 0x000000472100720c */ /* 0x000fe40003f26070 */
[----:B------:R-:W-:Y:S01]  /*eed0*/  SEL R73, RZ, 0x1, P6 ;  /* 0x00000001ff497807 */ /* 0x000fe20003000000 */
[----:B------:R-:W-:Y:S01]  /*eee0*/  IMAD.IADD R70, R67, 0x1, R85 ;  /* 0x0000000143467824 */ /* 0x000fe200078e0255 */
[----:B------:R-:W-:Y:S02]  /*eef0*/  ISETP.GE.U32.AND.EX P2, PT, R69, R68, PT, P2 ;  /* 0x000000444500720c */ /* 0x000fe40003f46120 */
[----:B------:R-:W-:Y:S02]  /*ef00*/  ISETP.GE.U32.AND.EX P1, PT, R72, R69, PT, P1 ;  /* 0x000000454800720c */ /* 0x000fe40003f26110 */
[----:B------:R-:W-:-:S02]  /*ef10*/  IADD3 R71, P6, P5, R73, R76, R32 ;  /* 0x0000004c49477210 */ /* 0x000fc40007dde020 */
[-C--:B------:R-:W-:Y:S02]  /*ef20*/  IADD3 R32, P4, PT, R89, R66.reuse, RZ ;  /* 0x0000004259207210 */ /* 0x080fe40007f9e0ff */
[----:B------:R-:W-:Y:S02]  /*ef30*/  SEL R76, RZ, 0x1, P2 ;  /* 0x00000001ff4c7807 */ /* 0x000fe40001000000 */
[----:B------:R-:W-:Y:S01]  /*ef40*/  SEL R69, RZ, 0x1, P1 ;  /* 0x00000001ff457807 */ /* 0x000fe20000800000 */
[----:B------:R-:W-:Y:S01]  /*ef50*/  IMAD.X R81, R70, 0x1, R81, P4 ;  /* 0x0000000146517824 */ /* 0x000fe200020e0651 */
[----:B------:R-:W-:Y:S02]  /*ef60*/  IADD3.X R78, PT, PT, RZ, R77, RZ, P6, P5 ;  /* 0x0000004dff4e7210 */ /* 0x000fe400037ea4ff */
[----:B------:R-:W-:Y:S01]  /*ef70*/  ISETP.GE.U32.AND P1, PT, R32, R66, PT ;  /* 0x000000422000720c */ /* 0x000fe20003f26070 */
[----:B------:R-:W-:Y:S01]  /*ef80*/  IMAD.WIDE.U32 R66, R3, R87, RZ ;  /* 0x0000005703427225 */ /* 0x000fe200078e00ff */
[----:B------:R-:W-:-:S02]  /*ef90*/  IADD3 R76, P3, P5, R69, R30, R76 ;  /* 0x0000001e454c7210 */ /* 0x000fc40007d7e04c */
[----:B------:R-:W-:Y:S01]  /*efa0*/  IADD3 R77, P4, PT, R32, R71, RZ ;  /* 0x00000047204d7210 */ /* 0x000fe20007f9e0ff */
[----:B------:R-:W-:Y:S01]  /*efb0*/  IMAD R30, R7, R87, RZ ;  /* 0x00000057071e7224 */ /* 0x000fe200078e02ff */
[----:B------:R-:W-:Y:S01]  /*efc0*/  ISETP.GE.U32.AND.EX P1, PT, R81, R70, PT, P1 ;  /* 0x000000465100720c */ /* 0x000fe20003f26110 */
[----:B------:R-:W-:Y:S01]  /*efd0*/  IMAD.WIDE.U32 R70, R33, 0x3d1, RZ ;  /* 0x000003d121467825 */ /* 0x000fe200078e00ff */
[----:B------:R-:W-:Y:S02]  /*efe0*/  ISETP.GE.U32.AND P2, PT, R77, R32, PT ;  /* 0x000000204d00720c */ /* 0x000fe40003f46070 */
[----:B------:R-:W-:Y:S01]  /*eff0*/  IADD3.X R73, PT, PT, RZ, R31, RZ, P3, P5 ;  /* 0x0000001fff497210 */ /* 0x000fe20001fea4ff */
[----:B------:R-:W-:Y:S02]  /*f000*/  IMAD R79, R94, R3, R30 ;  /* 0x000000035e4f7224 */ /* 0x000fe400078e021e */
[----:B------:R-:W-:Y:S01]  /*f010*/  IMAD.X R70, R81, 0x1, R78, P4 ;  /* 0x0000000151467824 */ /* 0x000fe200020e064e */
[----:B------:R-:W-:Y:S01]  /*f020*/  IADD3 R77, P4, PT, R77, R66, RZ ;  /* 0x000000424d4d7210 */ /* 0x000fe20007f9e0ff */
[----:B------:R-:W-:-:S02]  /*f030*/  IMAD.MOV.U32 R32, RZ, RZ, RZ ;  /* 0x000000ffff207224 */ /* 0x000fc400078e00ff */
[----:B------:R-:W-:Y:S01]  /*f040*/  IMAD.WIDE.U32 R68, R72, 0x3d1, RZ ;  /* 0x000003d148447825 */ /* 0x000fe200078e00ff */
[----:B------:R-:W-:-:S03]  /*f050*/  ISETP.GE.U32.AND.EX P2, PT, R70, R81, PT, P2 ;  /* 0x000000514600720c */ /* 0x000fc60003f46120 */
[----:B------:R-:W-:Y:S01]  /*f060*/  IMAD.IADD R79, R67, 0x1, R79 ;  /* 0x00000001434f7824 */ /* 0x000fe200078e024f */
[----:B------:R-:W-:Y:S01]  /*f070*/  SEL R81, RZ, 0x1, P2 ;  /* 0x00000001ff517807 */ /* 0x000fe20001000000 */
[----:B------:R-:W-:-:S04]  /*f080*/  IMAD.WIDE.U32 R30, R33, 0x3d1, R32 ;  /* 0x000003d1211e7825 */ /* 0x000fc800078e0020 */
[----:B------:R-:W-:Y:S01]  /*f090*/  IMAD.X R32, R79, 0x1, R70, P4 ;  /* 0x000000014f207824 */ /* 0x000fe200020e0646 */
[----:B------:R-:W-:Y:S01]  /*f0a0*/  IADD3 R76, P4, PT, R77, R76, RZ ;  /* 0x0000004c4d4c7210 */ /* 0x000fe20007f9e0ff */
[----:B------:R-:W-:Y:S01]  /*f0b0*/  IMAD.WIDE.U32 R68, P3, RZ, R33, R68 ;  /* 0x00000021ff447225 */ /* 0x000fe20007860044 */
[----:B------:R-:W-:-:S03]  /*f0c0*/  ISETP.GE.U32.AND P5, PT, R30, RZ, PT ;  /* 0x000000ff1e00720c */ /* 0x000fc60003fa6070 */
[----:B------:R-:W-:Y:S01]  /*f0d0*/  IMAD.X R67, RZ, RZ, RZ, P3 ;  /* 0x000000ffff437224 */ /* 0x000fe200018e06ff */
[----:B------:R-:W-:Y:S01]  /*f0e0*/  ISETP.GE.U32.AND P3, PT, R77, R66, PT ;  /* 0x000000424d00720c */ /* 0x000fe20003f66070 */
[----:B------:R-:W-:Y:S01]  /*f0f0*/  IMAD.X R73, R32, 0x1, R73, P4 ;  /* 0x0000000120497824 */ /* 0x000fe200020e0649 */
[----:B------:R-:W-:Y:S01]  /*f100*/  ISETP.GE.U32.AND P4, PT, R76, R77, PT ;  /* 0x0000004d4c00720c */ /* 0x000fe20003f86070 */
[----:B------:R-:W-:Y:S01]  /*f110*/  IMAD.IADD R31, R68, 0x1, R31 ;  /* 0x00000001441f7824 */ /* 0x000fe200078e021f */
[----:B------:R-:W-:Y:S01]  /*f120*/  ISETP.GE.U32.AND.EX P3, PT, R32, R79, PT, P3 ;  /* 0x0000004f2000720c */ /* 0x000fe20003f66130 */
[----:B------:R-:W-:Y:S01]  /*f130*/  IMAD.MOV.U32 R66, RZ, RZ, R69 ;  /* 0x000000ffff427224 */ /* 0x000fe200078e0045 */
[----:B------:R-:W-:Y:S02]  /*f140*/  ISETP.GE.U32.AND.EX P4, PT, R73, R32, PT, P4 ;  /* 0x000000204900720c */ /* 0x000fe40003f86140 */
[----:B------:R-:W-:Y:S01]  /*f150*/  IADD3 RZ, P6, PT, R71, R68, RZ ;  /* 0x0000004447ff7210 */ /* 0x000fe20007fde0ff */
[----:B------:R-:W-:Y:S01]  /*f160*/  IMAD.WIDE.U32.X R68, R94, R7, R28, P0 ;  /* 0x000000075e447225 */ /* 0x000fe200000e041c */
[----:B------:R-:W-:-:S02]  /*f170*/  ISETP.GE.U32.AND.EX P5, PT, R31, R33, PT, P5 ;  /* 0x000000211f00720c */ /* 0x000fc40003fa6150 */
[----:B------:R-:W-:Y:S01]  /*f180*/  SEL R32, RZ, 0x1, P1 ;  /* 0x00000001ff207807 */ /* 0x000fe20000800000 */
[----:B------:R-:W-:Y:S01]  /*f190*/  IMAD R71, R10, R87, RZ ;  /* 0x000000570a477224 */ /* 0x000fe200078e02ff */
[----:B------:R-:W-:Y:S01]  /*f1a0*/  SEL R78, RZ, 0x1, P3 ;  /* 0x00000001ff4e7807 */ /* 0x000fe20001800000 */
[----:B------:R-:W-:Y:S01]  /*f1b0*/  IMAD.WIDE.U32 R28, R105, R5, R30 ;  /* 0x00000005691c7225 */ /* 0x000fe200078e001e */
[----:B------:R-:W-:Y:S02]  /*f1c0*/  SEL R33, RZ, 0x1, P4 ;  /* 0x00000001ff217807 */ /* 0x000fe40002000000 */
[----:B------:R-:W-:Y:S01]  /*f1d0*/  IADD3 R81, P1, P2, R81, R74, R32 ;  /* 0x0000004a51517210 */ /* 0x000fe20007a3e020 */
[----:B------:R-:W-:Y:S01]  /*f1e0*/  IMAD R79, R94, R6, R71 ;  /* 0x000000065e4f7224 */ /* 0x000fe200078e0247 */
[----:B------:R-:W-:Y:S01]  /*f1f0*/  IADD3 R78, P3, P4, R33, R68, R78 ;  /* 0x00000044214e7210 */ /* 0x000fe20007c7e04e */
[----:B------:R-:W-:Y:S01]  /*f200*/  IMAD.WIDE.U32 R32, R6, R87, RZ ;  /* 0x0000005706207225 */ /* 0x000fe200078e00ff */
[----:B------:R-:W-:-:S02]  /*f210*/  IADD3.X R88, PT, PT, RZ, R75, RZ, P1, P2 ;  /* 0x0000004bff587210 */ /* 0x000fc40000fe44ff */
[----:B------:R-:W-:Y:S01]  /*f220*/  IADD3.X R77, PT, PT, RZ, R69, RZ, P3, P4 ;  /* 0x00000045ff4d7210 */ /* 0x000fe20001fe84ff */
[----:B------:R-:W-:Y:S01]  /*f230*/  IMAD.WIDE.U32 R70, R73, 0x3d1, RZ ;  /* 0x000003d149467825 */ /* 0x000fe200078e00ff */
[----:B------:R-:W-:Y:S02]  /*f240*/  IADD3 R81, P1, PT, R81, R32, RZ ;  /* 0x0000002051517210 */ /* 0x000fe40007f3e0ff */
[----:B------:R-:W-:Y:S01]  /*f250*/  ISETP.GE.U32.AND P0, PT, R28, R30, PT ;  /* 0x0000001e1c00720c */ /* 0x000fe20003f06070 */
[----:B------:R-:W-:Y:S01]  /*f260*/  IMAD.IADD R79, R33, 0x1, R79 ;  /* 0x00000001214f7824 */ /* 0x000fe200078e024f */
[----:B------:R-:W-:Y:S01]  /*f270*/  SEL R85, RZ, 0x1, P5 ;  /* 0x00000001ff557807 */ /* 0x000fe20002800000 */
[----:B------:R-:W-:-:S04]  /*f280*/  IMAD.WIDE.U32.X R66, RZ, R72, R66, P6 ;  /* 0x00000048ff427225 */ /* 0x000fc800030e0442 */
        /* <DEDUP_REMOVED lines=9> */
[C---:B------:R-:W-:Y:S01]  /*f320*/  ISETP.GE.U32.AND P1, PT, R33.reuse, R74, PT ;  /* 0x0000004a2100720c */ /* 0x040fe20003f26070 */
[----:B------:R-:W-:Y:S01]  /*f330*/  IMAD.X R97, R30, 0x1, R67, P3 ;  /* 0x000000011e617824 */ /* 0x000fe200018e0643 */
[----:B------:R-:W-:Y:S01]  /*f340*/  IADD3 R85, P3, P4, R33, R72, R85 ;  /* 0x0000004821557210 */ /* 0x000fe20007c7e055 */
[----:B------:R-:W-:-:S03]  /*f350*/  IMAD.WIDE.U32 R66, R77, 0x3d1, RZ ;  /* 0x000003d14d427825 */ /* 0x000fc600078e00ff */
[----:B------:R-:W-:Y:S01]  /*f360*/  ISETP.GE.U32.AND.EX P1, PT, R97, R30, PT, P1 ;  /* 0x0000001e6100720c */ /* 0x000fe20003f26110 */
[----:B------:R-:W-:Y:S01]  /*f370*/  IMAD.IADD R103, R29, 0x1, R84 ;  /* 0x000000011d677824 */ /* 0x000fe200078e0254 */
[----:B------:R-:W-:Y:S01]  /*f380*/  IADD3.X R29, PT, PT, R97, R76, RZ, P3, P4 ;  /* 0x0000004c611d7210 */ /* 0x000fe20001fe84ff */
[----:B------:R-:W-:Y:S01]  /*f390*/  IMAD.WIDE.U32.X R70, RZ, R73, R70, P2 ;  /* 0x00000049ff467225 */ /* 0x000fe200010e0446 */
[----:B------:R-:W-:Y:S02]  /*f3a0*/  SEL R89, RZ, 0x1, P1 ;  /* 0x00000001ff597807 */ /* 0x000fe40000800000 */
[----:B------:R-:W-:Y:S01]  /*f3b0*/  ISETP.GE.U32.AND.EX P6, PT, R103, R31, PT, P0 ;  /* 0x0000001f6700720c */ /* 0x000fe20003fc6100 */
[----:B------:R-:W-:-:S03]  /*f3c0*/  IMAD.WIDE.U32 R68, R78, 0x3d1, RZ ;  /* 0x000003d14e447825 */ /* 0x000fc600078e00ff */
[----:B------:R-:W-:Y:S01]  /*f3d0*/  SEL R98, RZ, 0x1, P6 ;  /* 0x00000001ff627807 */ /* 0x000fe20003000000 */
[----:B------:R-:W-:Y:S01]  /*f3e0*/  IMAD.WIDE.U32 R66, P2, RZ, R78, R66 ;  /* 0x0000004eff427225 */ /* 0x000fe20007840042 */
[----:B------:R-:W-:-:S03]  /*f3f0*/  IADD3 R89, P0, P3, R68, R70, R89 ;  /* 0x0000004644597210 */ /* 0x000fc60007b1e059 */
[----:B------:R-:W-:Y:S01]  /*f400*/  IMAD.WIDE.U32 R74, R94, R6, RZ ;  /* 0x000000065e4a7225 */ /* 0x000fe200078e00ff */
[----:B------:R-:W-:-:S03]  /*f410*/  IADD3 R70, P4, PT, R69, R66, RZ ;  /* 0x0000004245467210 */ /* 0x000fc60007f9e0ff */
[----:B------:R-:W-:Y:S01]  /*f420*/  IMAD.X R69, RZ, RZ, RZ, P2 ;  /* 0x000000ffff457224 */ /* 0x000fe200010e06ff */
[----:B------:R-:W-:Y:S01]  /*f430*/  IADD3.X R71, PT, PT, R70, R71, RZ, P0, P3 ;  /* 0x0000004746477210 */ /* 0x000fe200007e64ff */
[----:B------:R-:W-:Y:S01]  /*f440*/  IMAD.WIDE.U32 R30, P1, R87, R10, R74 ;  /* 0x0000000a571e7225 */ /* 0x000fe2000782004a */
[----:B------:R-:W-:Y:S02]  /*f450*/  IADD3 R98, P0, P3, R98, R85, R95 ;  /* 0x0000005562627210 */ /* 0x000fe40007b1e05f */
[----:B------:R-:W-:Y:S01]  /*f460*/  ISETP.GE.U32.AND P2, PT, R89, R68, PT ;  /* 0x000000445900720c */ /* 0x000fe20003f46070 */
[----:B------:R-:W-:Y:S01]  /*f470*/  IMAD.WIDE.U32 R74, R87, R6, RZ ;  /* 0x00000006574a7225 */ /* 0x000fe200078e00ff */
[----:B------:R-:W-:Y:S02]  /*f480*/  IADD3.X R87, PT, PT, RZ, R29, R96, P0, P3 ;  /* 0x0000001dff577210 */ /* 0x000fe400007e6460 */
[----:B------:R-:W-:Y:S01]  /*f490*/  ISETP.GE.U32.AND P3, PT, R81, R32, PT ;  /* 0x000000205100720c */ /* 0x000fe20003f66070 */
[----:B------:R-:W-:Y:S01]  /*f4a0*/  IMAD.X R33, RZ, RZ, RZ, P1 ;  /* 0x000000ffff217224 */ /* 0x000fe200008e06ff */
[----:B------:R-:W-:Y:S01]  /*f4b0*/  IADD3 RZ, P1, PT, R75, R30, RZ ;  /* 0x0000001e4bff7210 */ /* 0x000fe20007f3e0ff */
[----:B------:R-:W-:Y:S01]  /*f4c0*/  IMAD.MOV.U32 R32, RZ, RZ, R31 ;  /* 0x000000ffff207224 */ /* 0x000fe200078e001f */
[----:B------:R-:W-:Y:S01]  /*f4d0*/  ISETP.GE.U32.AND P0, PT, R78, R81, PT ;  /* 0x000000514e00720c */ /* 0x000fe20003f06070 */
[----:B------:R-:W-:Y:S01]  /*f4e0*/  IMAD.MOV.U32 R68, RZ, RZ, R67 ;  /* 0x000000ffff447224 */ /* 0x000fe200078e0043 */
[----:B------:R-:W-:Y:S01]  /*f4f0*/  ISETP.GE.U32.AND.EX P3, PT, R88, R79, PT, P3 ;  /* 0x0000004f5800720c */ /* 0x000fe20003f66130 */
[----:B------:R-:W-:Y:S01]  /*f500*/  IMAD.WIDE.U32.X R32, R94, R10, R32, P1 ;  /* 0x0000000a5e207225 */ /* 0x000fe200008e0420 */
[----:B------:R-:W-:-:S02]  /*f510*/  ISETP.EQ.U32.AND P1, PT, R85, R72, PT ;  /* 0x000000485500720c */ /* 0x000fc40003f22070 */
[----:B------:R-:W-:Y:S01]  /*f520*/  ISETP.GE.U32.AND.EX P0, PT, R77, R88, PT, P0 ;  /* 0x000000584d00720c */ /* 0x000fe20003f06100 */
[----:B------:R-:W-:Y:S01]  /*f530*/  IMAD.WIDE.U32.X R68, RZ, R77, R68, P4 ;  /* 0x0000004dff447225 */ /* 0x000fe200020e0444 */
[----:B------:R-:W-:Y:S02]  /*f540*/  SEL R30, RZ, 0x1, P3 ;  /* 0x00000001ff1e7807 */ /* 0x000fe40001800000 */
[----:B------:R-:W-:Y:S01]  /*f550*/  ISETP.LT.U32.AND P3, PT, R85, R72, PT ;  /* 0x000000485500720c */ /* 0x000fe20003f61070 */
[----:B------:R-:W-:Y:S01]  /*f560*/  IMAD.MOV.U32 R97, RZ, RZ, R28 ;  /* 0x000000ffff617224 */ /* 0x000fe200078e001c */
[----:B------:R-:W-:Y:S02]  /*f570*/  ISETP.EQ.AND.EX P5, PT, R29, R76, !P5, P1 ;  /* 0x0000004c1d00720c */ /* 0x000fe40006fa2310 */
[----:B------:R-:W-:Y:S02]  /*f580*/  ISETP.EQ.U32.AND P1, PT, R98, R95, PT ;  /* 0x0000005f6200720c */ /* 0x000fe40003f22070 */
[----:B------:R-:W-:-:S02]  /*f590*/  SEL R75, RZ, 0x1, P0 ;  /* 0x00000001ff4b7807 */ /* 0x000fc40000000000 */
[----:B------:R-:W-:Y:S02]  /*f5a0*/  ISETP.LT.U32.OR.EX P3, PT, R29, R76, P5, P3 ;  /* 0x0000004c1d00720c */ /* 0x000fe40002f61530 */
[----:B------:R-:W-:Y:S02]  /*f5b0*/  ISETP.LT.U32.AND P0, PT, R98, R95, PT ;  /* 0x0000005f6200720c */ /* 0x000fe40003f01070 */
[----:B------:R-:W-:Y:S02]  /*f5c0*/  ISETP.EQ.AND.EX P6, PT, R87, R96, !P6, P1 ;  /* 0x000000605700720c */ /* 0x000fe400077c2310 */
[----:B------:R-:W-:Y:S02]  /*f5d0*/  IADD3 R75, P1, P5, R75, R32, R30 ;  /* 0x000000204b4b7210 */ /* 0x000fe40007d3e01e */
[----:B------:R-:W-:Y:S02]  /*f5e0*/  SEL R66, RZ, 0x1, !P3 ;  /* 0x00000001ff427807 */ /* 0x000fe40005800000 */
[----:B------:R-:W-:-:S02]  /*f5f0*/  ISETP.LT.U32.OR.EX P0, PT, R87, R96, P6, P0 ;  /* 0x000000605700720c */ /* 0x000fc40003701500 */
[----:B------:R-:W-:Y:S02]  /*f600*/  IADD3.X R79, PT, PT, RZ, R33, RZ, P1, P5 ;  /* 0x00000021ff4f7210 */ /* 0x000fe40000fea4ff */
[-C--:B------:R-:W-:Y:S02]  /*f610*/  IADD3 R66, P1, P5, R89, R73.reuse, R66 ;  /* 0x0000004959427210 */ /* 0x080fe40007d3e042 */
[----:B------:R-:W-:Y:S01]  /*f620*/  SEL R30, RZ, 0x1, !P0 ;  /* 0x00000001ff1e7807 */ /* 0x000fe20004000000 */
[----:B------:R-:W-:Y:S01]  /*f630*/  IMAD.WIDE.U32 R32, R79, 0x3d1, RZ ;  /* 0x000003d14f207825 */ /* 0x000fe200078e00ff */
[C---:B------:R-:W-:Y:S02]  /*f640*/  IADD3.X R29, PT, PT, R71.reuse, R78, RZ, P1, P5 ;  /* 0x0000004e471d7210 */ /* 0x040fe40000fea4ff */
[----:B------:R-:W-:Y:S02]  /*f650*/  ISETP.EQ.U32.AND P6, PT, R66, R73, PT ;  /* 0x000000494200720c */ /* 0x000fe40003fc2070 */
[----:B------:R-:W-:-:S02]  /*f660*/  ISETP.GE.U32.AND.EX P2, PT, R71, R70, PT, P2 ;  /* 0x000000464700720c */ /* 0x000fc40003f46120 */
[----:B------:R-:W-:Y:S02]  /*f670*/  IADD3 R107, P4, P5, R30, R66, R99 ;  /* 0x000000421e6b7210 */ /* 0x000fe40007d9e063 */
[----:B------:R-:W-:Y:S01]  /*f680*/  ISETP.LT.U32.AND P1, PT, R66, R73, PT ;  /* 0x000000494200720c */ /* 0x000fe20003f21070 */
[----:B------:R-:W-:Y:S01]  /*f690*/  IMAD.WIDE.U32 R66, R75, 0x3d1, RZ ;  /* 0x000003d14b427825 */ /* 0x000fe200078e00ff */
[-C--:B------:R-:W-:Y:S02]  /*f6a0*/  ISETP.EQ.AND.EX P3, PT, R29, R78.reuse, P3, P6 ;  /* 0x0000004e1d00720c */ /* 0x080fe40001f62360 */
[----:B------:R-:W-:Y:S01]  /*f6b0*/  SEL R31, RZ, 0x1, P2 ;  /* 0x00000001ff1f7807 */ /* 0x000fe20001000000 */
[----:B------:R-:W-:Y:S01]  /*f6c0*/  IMAD.WIDE.U32 R32, P6, RZ, R75, R32 ;  /* 0x0000004bff207225 */ /* 0x000fe200078c0020 */
[----:B------:R-:W-:Y:S02]  /*f6d0*/  ISETP.EQ.U32.AND P2, PT, R107, R99, PT ;  /* 0x000000636b00720c */ /* 0x000fe40003f42070 */
[----:B------:R-:W-:Y:S01]  /*f6e0*/  IADD3.X R96, PT, PT, RZ, R29, R80, P4, P5 ;  /* 0x0000001dff607210 */ /* 0x000fe200027ea450 */
[----:B------:R-:W-:Y:S01]  /*f6f0*/  IMAD.MOV.U32 R30, RZ, RZ, R33 ;  /* 0x000000ffff1e7224 */ /* 0x000fe200078e0021 */
[----:B------:R-:W-:-:S02]  /*f700*/  ISETP.LT.U32.OR.EX P1, PT, R29, R78, P3, P1 ;  /* 0x0000004e1d00720c */ /* 0x000fc40001f21510 */
[----:B------:R-:W-:Y:S01]  /*f710*/  IADD3 R29, P5, P3, R66, R68, R31 ;  /* 0x00000044421d7210 */ /* 0x000fe20007bbe01f */
[----:B------:R-:W-:Y:S01]  /*f720*/  IMAD.X R31, RZ, RZ, RZ, P6 ;  /* 0x000000ffff1f7224 */ /* 0x000fe200030e06ff */
[----:B------:R-:W-:Y:S02]  /*f730*/  ISETP.LT.U32.AND P4, PT, R107, R99, PT ;  /* 0x000000636b00720c */ /* 0x000fe40003f81070 */
[C---:B------:R-:W-:Y:S02]  /*f740*/  ISETP.EQ.AND.EX P2, PT, R96.reuse, R80, P0, P2 ;  /* 0x000000506000720c */ /* 0x040fe40000742320 */
[----:B------:R-:W-:Y:S02]  /*f750*/  IADD3 R67, P6, PT, R67, R32, RZ ;  /* 0x0000002043437210 */ /* 0x000fe40007fde0ff */
[----:B------:R-:W-:Y:S02]  /*f760*/  SEL R32, RZ, 0x1, !P1 ;  /* 0x00000001ff207807 */ /* 0x000fe40004800000 */
[----:B------:R-:W-:Y:S01]  /*f770*/  ISETP.GE.U32.AND P0, PT, R29, R66, PT ;  /* 0x000000421d00720c */ /* 0x000fe20003f06070 */
[----:B------:R-:W-:Y:S01]  /*f780*/  IMAD.WIDE.U32.X R30, RZ, R79, R30, P6 ;  /* 0x0000004fff1e7225 */ /* 0x000fe200030e041e */
[----:B------:R-:W-:-:S02]  /*f790*/  ISETP.LT.U32.OR.EX P2, PT, R96, R80, P2, P4 ;  /* 0x000000506000720c */ /* 0x000fc40001741540 */
        /* <DEDUP_REMOVED lines=20> */
[----:B------:R-:W-:-:S04]  /*f8e0*/  SEL R71, RZ, 0x1, !P1 ;  /* 0x00000001ff477807 */ /* 0x000fc80004800000 */
[----:B------:R-:W-:Y:S02]  /*f8f0*/  IADD3 R71, P0, PT, R71, R30, RZ ;  /* 0x0000001e47477210 */ /* 0x000fe40007f1e0ff */
[----:B------:R-:W-:-:S05]  /*f900*/  IADD3.X R30, PT, PT, R31, RZ, RZ, P2, P3 ;  /* 0x000000ff1f1e7210 */ /* 0x000fca00017e64ff */
        /* <DEDUP_REMOVED lines=11> */
.L_x_31:
        /* <DEDUP_REMOVED lines=34> */
.L_x_30:
[----:B------:R-:W-:Y:S05]  /*fbe0*/  BSYNC.RECONVERGENT B2 ;  /* 0x0000000000027941 */ /* 0x000fea0003800200 */
.L_x_29:
[----:B------:R-:W-:Y:S01]  /*fbf0*/  ISETP.GE.U32.AND P0, PT, R83, R37, PT ;  /* 0x000000255300720c */ /* 0x000fe20003f06070 */
[----:B------:R-:W-:Y:S01]  /*fc00*/  BSSY.RECONVERGENT B2, `(.L_x_32) ;  /* 0x0000033000027945 */ /* 0x000fe20003800200 */
[----:B------:R-:W-:Y:S02]  /*fc10*/  ISETP.EQ.U32.AND P1, PT, R93, R82, PT ;  /* 0x000000525d00720c */ /* 0x000fe40003f22070 */
[----:B------:R-:W-:Y:S02]  /*fc20*/  ISETP.GE.U32.AND.EX P0, PT, R35, R38, PT, P0 ;  /* 0x000000262300720c */ /* 0x000fe40003f06100 */
[----:B------:R-:W-:Y:S02]  /*fc30*/  ISETP.LT.U32.AND P2, PT, R93, R82, PT ;  /* 0x000000525d00720c */ /* 0x000fe40003f41070 */
[----:B------:R-:W-:Y:S02]  /*fc40*/  ISETP.EQ.AND.EX P1, PT, R92, R102, !P0, P1 ;  /* 0x000000665c00720c */ /* 0x000fe40004722310 */
[----:B------:R-:W-:-:S02]  /*fc50*/  ISETP.EQ.U32.AND P3, PT, R91, R61, PT ;  /* 0x0000003d5b00720c */ /* 0x000fc40003f62070 */
[----:B------:R-:W-:Y:S02]  /*fc60*/  ISETP.LT.U32.OR.EX P1, PT, R92, R102, P1, P2 ;  /* 0x000000665c00720c */ /* 0x000fe40000f21520 */
[----:B------:R-:W-:Y:S02]  /*fc70*/  ISETP.LT.U32.AND P4, PT, R91, R61, PT ;  /* 0x0000003d5b00720c */ /* 0x000fe40003f81070 */
[----:B------:R-:W-:Y:S02]  /*fc80*/  ISETP.EQ.AND.EX P2, PT, R36, R19, P1, P3 ;  /* 0x000000132400720c */ /* 0x000fe40000f42330 */
[----:B------:R-:W-:Y:S02]  /*fc90*/  SEL R29, RZ, 0xffffffff, P0 ;  /* 0xffffffffff1d7807 */ /* 0x000fe40000000000 */
[CC--:B------:R-:W-:Y:S02]  /*fca0*/  ISETP.GE.U32.AND P5, PT, R90.reuse, R39.reuse, PT ;  /* 0x000000275a00720c */ /* 0x0c0fe40003fa6070 */
[----:B------:R-:W-:-:S02]  /*fcb0*/  ISETP.NE.U32.AND P0, PT, R90, R39, PT ;  /* 0x000000275a00720c */ /* 0x000fc40003f05070 */
[----:B------:R-:W-:Y:S02]  /*fcc0*/  ISETP.LT.U32.OR.EX P3, PT, R36, R19, P2, P4 ;  /* 0x000000132400720c */ /* 0x000fe40001761540 */
[CC--:B------:R-:W-:Y:S02]  /*fcd0*/  ISETP.GE.U32.AND.EX P2, PT, R34.reuse, R86.reuse, PT, P5 ;  /* 0x000000562200720c */ /* 0x0c0fe40003f46150 */
[----:B------:R-:W-:Y:S02]  /*fce0*/  ISETP.NE.OR.EX P0, PT, R34, R86, !P3, P0 ;  /* 0x000000562200720c */ /* 0x000fe40005f05700 */
[----:B------:R-:W-:Y:S02]  /*fcf0*/  IADD3 R28, P4, P5, R29, R93, -R82 ;  /* 0x0000005d1d1c7210 */ /* 0x000fe40007d9e852 */
[----:B------:R-:W-:Y:S02]  /*fd00*/  SEL R66, RZ, 0xffffffff, !P1 ;  /* 0xffffffffff427807 */ /* 0x000fe40004800000 */
[----:B------:R-:W-:-:S02]  /*fd10*/  SEL R67, RZ, 0xffffffff, !P3 ;  /* 0xffffffffff437807 */ /* 0x000fc40005800000 */
[----:B------:R-:W-:Y:S02]  /*fd20*/  IADD3.X R29, PT, PT, R29, R92, ~R102, P4, P5 ;  /* 0x0000005c1d1d7210 */ /* 0x000fe400027eac66 */
[----:B------:R-:W-:Y:S02]  /*fd30*/  IADD3 R32, P1, PT, R83, -R37, RZ ;  /* 0x8000002553207210 */ /* 0x000fe40007f3e0ff */
[C---:B------:R-:W-:Y:S02]  /*fd40*/  IADD3 R30, P3, P4, R66.reuse, R91, -R61 ;  /* 0x0000005b421e7210 */ /* 0x040fe40007c7e83d */
[----:B------:R-:W-:Y:S01]  /*fd50*/  IADD3 R31, P5, P6, R67, R90, -R39 ;  /* 0x0000005a431f7210 */ /* 0x000fe20007ebe827 */
[----:B------:R-:W-:Y:S01]  /*fd60*/  IMAD.X R35, R35, 0x1, ~R38, P1 ;  /* 0x0000000123237824 */ /* 0x000fe200008e0e26 */
[----:B------:R-:W-:Y:S02]  /*fd70*/  IADD3.X R33, PT, PT, R66, R36, ~R19, P3, P4 ;  /* 0x0000002442217210 */ /* 0x000fe40001fe8c13 */
[----:B------:R-:W-:Y:S01]  /*fd80*/  IADD3.X R34, PT, PT, R67, R34, ~R86, P5, P6 ;  /* 0x0000002243227210 */ /* 0x000fe20002fecc56 */
[----:B------:R-:W-:Y:S08]  /*fd90*/  @P0 BRA P2, `(.L_x_33) ;  /* 0x0000000000640947 */ /* 0x000ff00001000000 */
[----:B------:R-:W-:-:S05]  /*fda0*/  IADD3 R32, P0, PT, R32, R58, RZ ;  /* 0x0000003a20207210 */ /* 0x000fca0007f1e0ff */
[----:B------:R-:W-:Y:S01]  /*fdb0*/  IMAD.X R35, R35, 0x1, R59, P0 ;  /* 0x0000000123237824 */ /* 0x000fe200000e063b */
[----:B------:R-:W-:-:S04]  /*fdc0*/  ISETP.GE.U32.AND P0, PT, R32, R58, PT ;  /* 0x0000003a2000720c */ /* 0x000fc80003f06070 */
[----:B------:R-:W-:-:S04]  /*fdd0*/  ISETP.GE.U32.AND.EX P0, PT, R35, R59, PT, P0 ;  /* 0x0000003b2300720c */ /* 0x000fc80003f06100 */
[----:B------:R-:W-:-:S04]  /*fde0*/  SEL R69, RZ, 0x1, P0 ;  /* 0x00000001ff457807 */ /* 0x000fc80000000000 */
[----:B------:R-:W-:-:S04]  /*fdf0*/  IADD3 R69, P2, P3, R69, R56, R28 ;  /* 0x0000003845457210 */ /* 0x000fc80007b5e01c */
[CC--:B------:R-:W-:Y:S02]  /*fe00*/  ISETP.EQ.U32.AND P1, PT, R69.reuse, R28.reuse, PT ;  /* 0x0000001c4500720c */ /* 0x0c0fe40003f22070 */
[----:B------:R-:W-:Y:S02]  /*fe10*/  IADD3.X R66, PT, PT, RZ, R57, R29, P2, P3 ;  /* 0x00000039ff427210 */ /* 0x000fe400017e641d */
[----:B------:R-:W-:Y:S02]  /*fe20*/  ISETP.LT.U32.AND P2, PT, R69, R28, PT ;  /* 0x0000001c4500720c */ /* 0x000fe40003f41070 */
[----:B------:R-:W-:-:S04]  /*fe30*/  ISETP.EQ.AND.EX P0, PT, R66, R29, !P0, P1 ;  /* 0x0000001d4200720c */ /* 0x000fc80004702310 */
[----:B------:R-:W-:Y:S01]  /*fe40*/  ISETP.LT.U32.OR.EX P0, PT, R66, R29, P0, P2 ;  /* 0x0000001d4200720c */ /* 0x000fe20000701520 */
[----:B------:R-:W-:-:S03]  /*fe50*/  IMAD.MOV.U32 R29, RZ, RZ, R66 ;  /* 0x000000ffff1d7224 */ /* 0x000fc600078e0042 */
[----:B------:R-:W-:-:S04]  /*fe60*/  SEL R67, RZ, 0x1, !P0 ;  /* 0x00000001ff437807 */ /* 0x000fc80004000000 */
[----:B------:R-:W-:-:S04]  /*fe70*/  IADD3 R67, P2, P3, R67, R62, R30 ;  /* 0x0000003e43437210 */ /* 0x000fc80007b5e01e */
[CC--:B------:R-:W-:Y:S02]  /*fe80*/  ISETP.EQ.U32.AND P1, PT, R67.reuse, R30.reuse, PT ;  /* 0x0000001e4300720c */ /* 0x0c0fe40003f22070 */
[----:B------:R-:W-:Y:S02]  /*fe90*/  IADD3.X R36, PT, PT, RZ, R63, R33, P2, P3 ;  /* 0x0000003fff247210 */ /* 0x000fe400017e6421 */
[----:B------:R-:W-:Y:S01]  /*fea0*/  ISETP.LT.U32.AND P2, PT, R67, R30, PT ;  /* 0x0000001e4300720c */ /* 0x000fe20003f41070 */
[----:B------:R-:W-:Y:S01]  /*feb0*/  IMAD.MOV.U32 R30, RZ, RZ, R67 ;  /* 0x000000ffff1e7224 */ /* 0x000fe200078e0043 */
[----:B------:R-:W-:-:S04]  /*fec0*/  ISETP.EQ.AND.EX P0, PT, R36, R33, P0, P1 ;  /* 0x000000212400720c */ /* 0x000fc80000702310 */
[----:B------:R-:W-:Y:S01]  /*fed0*/  ISETP.LT.U32.OR.EX P0, PT, R36, R33, P0, P2 ;  /* 0x000000212400720c */ /* 0x000fe20000701520 */
[----:B------:R-:W-:-:S03]  /*fee0*/  IMAD.MOV.U32 R33, RZ, RZ, R36 ;  /* 0x000000ffff217224 */ /* 0x000fc600078e0024 */
[----:B------:R-:W-:-:S04]  /*fef0*/  SEL R28, RZ, 0x1, !P0 ;  /* 0x00000001ff1c7807 */ /* 0x000fc80004000000 */
[----:B------:R-:W-:Y:S01]  /*ff00*/  IADD3 R31, P0, P1, R28, R64, R31 ;  /* 0x000000401c1f7210 */ /* 0x000fe2000791e01f */
[----:B------:R-:W-:-:S03]  /*ff10*/  IMAD.MOV.U32 R28, RZ, RZ, R69 ;  /* 0x000000ffff1c7224 */ /* 0x000fc600078e0045 */
[----:B------:R-:W-:-:S09]  /*ff20*/  IADD3.X R34, PT, PT, RZ, R65, R34, P0, P1 ;  /* 0x00000041ff227210 */ /* 0x000fd200007e2422 */
.L_x_33:
[----:B------:R-:W-:Y:S05]  /*ff30*/  BSYNC.RECONVERGENT B2 ;  /* 0x0000000000027941 */ /* 0x000fea0003800200 */
.L_x_32:
[C---:B------:R-:W-:Y:S01]  /*ff40*/  SHF.L.W.U32.HI R73, R35.reuse, 0x1, R28 ;  /* 0x0000000123497819 */ /* 0x040fe20000010e1c */
[----:B------:R-:W-:Y:S01]  /*ff50*/  IMAD.SHL.U32 R68, R30, 0x2, RZ ;  /* 0x000000021e447824 */ /* 0x000fe200078e00ff */
[----:B------:R-:W-:Y:S01]  /*ff60*/  ISETP.GE.AND P2, PT, R35, RZ, PT ;  /* 0x000000ff2300720c */ /* 0x000fe20003f46270 */
[----:B------:R-:W-:Y:S01]  /*ff70*/  IMAD.SHL.U32 R72, R31, 0x2, RZ ;  /* 0x000000021f487824 */ /* 0x000fe200078e00ff */
[----:B------:R-:W-:Y:S01]  /*ff80*/  SHF.L.W.U32.HI R66, R28, 0x1, R29 ;  /* 0x000000011c427819 */ /* 0x000fe20000010e1d */
[----:B------:R-:W-:Y:S01]  /*ff90*/  IMAD.SHL.U32 R69, R32, 0x2, RZ ;  /* 0x0000000220457824 */ /* 0x000fe200078e00ff */
[CC--:B------:R-:W-:Y:S01]  /*ffa0*/  ISETP.EQ.U32.AND P0, PT, R73.reuse, R28.reuse, PT ;  /* 0x0000001c4900720c */ /* 0x0c0fe20003f02070 */
[----:B------:R-:W-:Y:S01]  /*ffb0*/  BSSY.RECONVERGENT B2, `(.L_x_34) ;  /* 0x0000033000027945 */ /* 0x000fe20003800200 */
[----:B------:R-:W-:Y:S02]  /*ffc0*/  ISETP.LT.U32.AND P1, PT, R73, R28, PT ;  /* 0x0000001c4900720c */ /* 0x000fe40003f21070 */
[----:B------:R-:W-:-:S02]  /*ffd0*/  ISETP.EQ.AND.EX P0, PT, R66, R29, !P2, P0 ;  /* 0x0000001d4200720c */ /* 0x000fc40005702300 */
[----:B------:R-:W-:Y:S02]  /*ffe0*/  SHF.L.U64.HI R116, R30, 0x1, R33 ;  /* 0x000000011e747819 */ /* 0x000fe40000010221 */
[----:B------:R-:W-:Y:S02]  /*fff0*/  ISETP.LT.U32.OR.EX P0, PT, R66, R29, P0, P1 ;  /* 0x0000001d4200720c */ /* 0x000fe40000701510 */
[----:B------:R-:W-:Y:S02]  /*10000*/  SHF.L.U64.HI R111, R31, 0x1, R34 ;  /* 0x000000011f6f7819 */ /* 0x000fe40000010222 */
[----:B------:R-:W-:Y:S02]  /*10010*/  SEL R71, RZ, 0x1, !P0 ;  /* 0x00000001ff477807 */ /* 0x000fe40004000000 */
[----:B------:R-:W-:Y:S02]  /*10020*/  ISETP.NE.U32.AND P3, PT, R73, R56, PT ;  /* 0x000000384900720c */ /* 0x000fe40003f65070 */
[----:B------:R-:W-:-:S02]  /*10030*/  LOP3.LUT R71, R68, R71, RZ, 0xfc, !PT ;  /* 0x0000004744477212 */ /* 0x000fc400078efcff */
[----:B------:R-:W-:Y:S02]  /*10040*/  SHF.L.U64.HI R36, R32, 0x1, R35 ;  /* 0x0000000120247819 */ /* 0x000fe40000010223 */
[CC--:B------:R-:W-:Y:S02]  /*10050*/  ISETP.EQ.U32.AND P5, PT, R71.reuse, R30.reuse, PT ;  /* 0x0000001e4700720c */ /* 0x0c0fe40003fa2070 */
[----:B------:R-:W-:Y:S02]  /*10060*/  ISETP.LT.U32.AND P1, PT, R71, R30, PT ;  /* 0x0000001e4700720c */ /* 0x000fe40003f21070 */
[CC--:B------:R-:W-:Y:S02]  /*10070*/  ISETP.EQ.AND.EX P5, PT, R116.reuse, R33.reuse, P0, P5 ;  /* 0x000000217400720c */ /* 0x0c0fe400007a2350 */
[----:B------:R-:W-:Y:S02]  /*10080*/  ISETP.LT.U32.AND P0, PT, R69, R58, PT ;  /* 0x0000003a4500720c */ /* 0x000fe40003f01070 */
[----:B------:R-:W-:-:S02]  /*10090*/  ISETP.LT.U32.OR.EX P5, PT, R116, R33, P5, P1 ;  /* 0x000000217400720c */ /* 0x000fc40002fa1510 */
[----:B------:R-:W-:Y:S02]  /*100a0*/  ISETP.NE.AND.EX P3, PT, R66, R57, PT, P3 ;  /* 0x000000394200720c */ /* 0x000fe40003f65330 */
[----:B------:R-:W-:Y:S02]  /*100b0*/  SEL R67, RZ, 0x1, !P5 ;  /* 0x00000001ff437807 */ /* 0x000fe40006800000 */
[----:B------:R-:W-:Y:S02]  /*100c0*/  ISETP.LT.U32.AND P2, PT, R73, R56, PT ;  /* 0x000000384900720c */ /* 0x000fe40003f41070 */
[CC--:B------:R-:W-:Y:S02]  /*100d0*/  LOP3.LUT R70, R72.reuse, R67.reuse, RZ, 0xfc, !PT ;  /* 0x0000004348467212 */ /* 0x0c0fe400078efcff */
[----:B------:R-:W-:Y:S02]  /*100e0*/  LOP3.LUT R67, R72, R67, RZ, 0xfc, !PT ;  /* 0x0000004348437212 */ /* 0x000fe400078efcff */
[----:B------:R-:W-:-:S02]  /*100f0*/  ISETP.GE.U32.AND P4, PT, R70, R31, PT ;  /* 0x0000001f4600720c */ /* 0x000fc40003f86070 */
[----:B------:R-:W-:Y:S02]  /*10100*/  ISETP.GE.U32.AND P1, PT, R67, R64, PT ;  /* 0x000000404300720c */ /* 0x000fe40003f26070 */
[C---:B------:R-:W-:Y:S02]  /*10110*/  ISETP.GE.U32.AND.EX P4, PT, R111.reuse, R34, PT, P4 ;  /* 0x000000226f00720c */ /* 0x040fe40003f86140 */
[----:B------:R-:W-:Y:S02]  /*10120*/  ISETP.GE.U32.AND.EX P1, PT, R111, R65, PT, P1 ;  /* 0x000000416f00720c */ /* 0x000fe40003f26110 */
[----:B------:R-:W-:Y:S02]  /*10130*/  ISETP.LT.U32.AND.EX P3, PT, R36, R59, !P3, P0 ;  /* 0x0000003b2400720c */ /* 0x000fe40005f61100 */
[----:B------:R-:W-:Y:S02]  /*10140*/  PLOP3.LUT P0, PT, PT, PT, PT, 0x80, 0x8 ;  /* 0x000000000008781c */ /* 0x000fe40003f0f070 */
[----:B------:R-:W-:-:S02]  /*10150*/  ISETP.LT.U32.OR.EX P2, PT, R66, R57, P3, P2 ;  /* 0x000000394200720c */ /* 0x000fc40001f41520 */
[----:B------:R-:W-:-:S03]  /*10160*/  ISETP.EQ.U32.AND P3, PT, R71, R62, PT ;  /* 0x0000003e4700720c */ /* 0x000fc60003f62070 */
[----:B------:R-:W-:Y:S02]  /*10170*/  @P4 ISETP.EQ.U32.AND P6, PT, R70, R31, PT ;  /* 0x0000001f4600420c */ /* 0x000fe40003fc2070 */
[----:B------:R-:W-:Y:S02]  /*10180*/  ISETP.EQ.AND.EX P3, PT, R116, R63, P2, P3 ;  /* 0x0000003f7400720c */ /* 0x000fe40001762330 */
[----:B------:R-:W-:Y:S02]  /*10190*/  @P4 ISETP.EQ.AND.EX P0, PT, R111, R34, P5, P6 ;  /* 0x000000226f00420c */ /* 0x000fe40002f02360 */
[----:B------:R-:W-:Y:S02]  /*101a0*/  ISETP.LT.U32.AND P4, PT, R71, R62, PT ;  /* 0x0000003e4700720c */ /* 0x000fe40003f81070 */
[----:B------:R-:W-:Y:S02]  /*101b0*/  ISETP.GE.U32.AND P5, PT, R69, R58, PT ;  /* 0x0000003a4500720c */ /* 0x000fe40003fa6070 */
[----:B------:R-:W-:-:S02]  /*101c0*/  PLOP3.LUT P2, PT, PT, PT, PT, 0x8, 0x80 ;  /* 0x000000000080781c */ /* 0x000fc40003f4e170 */
[----:B------:R-:W-:Y:S01]  /*101d0*/  ISETP.LT.U32.OR.EX P4, PT, R116, R63, P3, P4 ;  /* 0x0000003f7400720c */ /* 0x000fe20001f81540 */
[----:B------:R-:W-:-:S12]  /*101e0*/  @!P1 BRA `(.L_x_35) ;  /* 0x00000000003c9947 */ /* 0x000fd80003800000 */
[CC--:B------:R-:W-:Y:S02]  /*101f0*/  ISETP.NE.U32.AND P1, PT, R73.reuse, R28.reuse, PT ;  /* 0x0000001c4900720c */ /* 0x0c0fe40003f25070 */
[----:B------:R-:W-:Y:S02]  /*10200*/  ISETP.LT.U32.AND P2, PT, R73, R28, PT ;  /* 0x0000001c4900720c */ /* 0x000fe40003f41070 */
[----:B------:R-:W-:-:S04]  /*10210*/  ISETP.NE.AND.EX P1, PT, R66, R29, PT, P1 ;  /* 0x0000001d4200720c */ /* 0x000fc80003f25310 */
[----:B------:R-:W-:-:S04]  /*10220*/  ISETP.LT.AND P1, PT, R35, RZ, !P1 ;  /* 0x000000ff2300720c */ /* 0x000fc80004f21270 */
[----:B------:R-:W-:-:S04]  /*10230*/  ISETP.LT.U32.OR.EX P1, PT, R66, R29, P1, P2 ;  /* 0x0000001d4200720c */ /* 0x000fc80000f21520 */
[----:B------:R-:W-:-:S04]  /*10240*/  SEL R67, RZ, 0x1, !P1 ;  /* 0x00000001ff437807 */ /* 0x000fc80004800000 */
[----:B------:R-:W-:-:S04]  /*10250*/  LOP3.LUT R67, R68, R67, RZ, 0xfc, !PT ;  /* 0x0000004344437212 */ /* 0x000fc800078efcff */
[CC--:B------:R-:W-:Y:S02]  /*10260*/  ISETP.EQ.U32.AND P2, PT, R67.reuse, R30.reuse, PT ;  /* 0x0000001e4300720c */ /* 0x0c0fe40003f42070 */
[----:B------:R-:W-:Y:S02]  /*10270*/  ISETP.LT.U32.AND P3, PT, R67, R30, PT ;  /* 0x0000001e4300720c */ /* 0x000fe40003f61070 */
[----:B------:R-:W-:-:S04]  /*10280*/  ISETP.EQ.AND.EX P1, PT, R116, R33, P1, P2 ;  /* 0x000000217400720c */ /* 0x000fc80000f22320 */
[----:B------:R-:W-:-:S04]  /*10290*/  ISETP.LT.U32.OR.EX P1, PT, R116, R33, P1, P3 ;  /* 0x000000217400720c */ /* 0x000fc80000f21530 */
[----:B------:R-:W-:-:S04]  /*102a0*/  SEL R67, RZ, 0x1, !P1 ;  /* 0x00000001ff437807 */ /* 0x000fc80004800000 */
[----:B------:R-:W-:-:S04]  /*102b0*/  LOP3.LUT R67, R72, R67, RZ, 0xfc, !PT ;  /* 0x0000004348437212 */ /* 0x000fc800078efcff */
[----:B------:R-:W-:-:S04]  /*102c0*/  ISETP.NE.U32.AND P2, PT, R67, R64, PT ;  /* 0x000000404300720c */ /* 0x000fc80003f45070 */
[----:B------:R-:W-:-:S13]  /*102d0*/  ISETP.NE.OR.EX P2, PT, R111, R65, !P4, P2 ;  /* 0x000000416f00720c */ /* 0x000fda0006745720 */
.L_x_35:
[----:B------:R-:W-:Y:S05]  /*102e0*/  BSYNC.RECONVERGENT B2 ;  /* 0x0000000000027941 */ /* 0x000fea0003800200 */
.L_x_34:
[CC--:B------:R-:W-:Y:S01]  /*102f0*/  ISETP.NE.U32.AND P1, PT, R73.reuse, R28.reuse, PT ;  /* 0x0000001c4900720c */ /* 0x0c0fe20003f25070 */
[----:B------:R-:W-:Y:S01]  /*10300*/  BSSY.RECONVERGENT B2, `(.L_x_36) ;  /* 0x00001e8000027945 */ /* 0x000fe20003800200 */
[----:B------:R-:W-:Y:S02]  /*10310*/  ISETP.GE.U32.AND.EX P5, PT, R36, R59, PT, P5 ;  /* 0x0000003b2400720c */ /* 0x000fe40003fa6150 */
[----:B------:R-:W-:Y:S02]  /*10320*/  ISETP.NE.AND.EX P1, PT, R66, R29, PT, P1 ;  /* 0x0000001d4200720c */ /* 0x000fe40003f25310 */
[----:B------:R-:W-:Y:S02]  /*10330*/  PLOP3.LUT P0, PT, P0, P2, PT, 0xf8, 0x8f ;  /* 0x00000000008f781c */ /* 0x000fe40000705f70 */
[----:B------:R-:W-:Y:S02]  /*10340*/  ISETP.LT.U32.AND P2, PT, R73, R28, PT ;  /* 0x0000001c4900720c */ /* 0x000fe40003f41070 */
[----:B------:R-:W-:-:S02]  /*10350*/  ISETP.LT.AND P3, PT, R35, RZ, !P1 ;  /* 0x000000ff2300720c */ /* 0x000fc40004f61270 */
[----:B------:R-:W-:Y:S02]  /*10360*/  SEL R83, RZ, 0x1, P5 ;  /* 0x00000001ff537807 */ /* 0x000fe40002800000 */
[----:B------:R-:W-:Y:S02]  /*10370*/  SEL R99, R58, RZ, P0 ;  /* 0x000000ff3a637207 */ /* 0x000fe40000000000 */
[----:B------:R-:W-:Y:S02]  /*10380*/  ISETP.LT.U32.OR.EX P2, PT, R66, R29, P3, P2 ;  /* 0x0000001d4200720c */ /* 0x000fe40001f41520 */
[-C--:B------:R-:W-:Y:S02]  /*10390*/  IADD3 R83, P6, PT, R83, R56.reuse, RZ ;  /* 0x0000003853537210 */ /* 0x080fe40007fde0ff */
[----:B------:R-:W-:Y:S02]  /*103a0*/  IADD3 R99, P3, PT, -R99, R69, RZ ;  /* 0x0000004563637210 */ /* 0x000fe40007f7e1ff */
[----:B------:R-:W-:Y:S01]  /*103b0*/  SEL R90, R59, RZ, P0 ;  /* 0x000000ff3b5a7207 */ /* 0x000fe20000000000 */
[----:B------:R-:W-:Y:S01]  /*103c0*/  IMAD.X R117, RZ, RZ, R57, P6 ;  /* 0x000000ffff757224 */ /* 0x000fe200030e0639 */
[----:B------:R-:W-:Y:S01]  /*103d0*/  ISETP.EQ.U32.AND P1, PT, R73, R56, PT ;  /* 0x000000384900720c */ /* 0x000fe20003f22070 */
[----:B------:R-:W-:Y:S01]  /*103e0*/  IMAD.WIDE.U32 R70, R99, R99, RZ ;  /* 0x0000006363467225 */ /* 0x000fe200078e00ff */
[----:B------:R-:W-:-:S02]  /*103f0*/  SEL R83, R83, RZ, P0 ;  /* 0x000000ff53537207 */ /* 0x000fc40000000000 */
[----:B------:R-:W-:Y:S01]  /*10400*/  SEL R67, RZ, 0x1, !P2 ;  /* 0x00000001ff437807 */ /* 0x000fe20005000000 */
[----:B------:R-:W-:Y:S01]  /*10410*/  IMAD.X R90, R36, 0x1, ~R90, P3 ;  /* 0x00000001245a7824 */ /* 0x000fe200018e0e5a */
[----:B------:R-:W-:Y:S01]  /*10420*/  ISETP.EQ.AND.EX P1, PT, R66, R57, !P5, P1 ;  /* 0x000000394200720c */ /* 0x000fe20006f22310 */
[----:B------:R-:W0:Y:S01]  /*10430*/  LDC R36, c[0x3][0x14] ;  /* 0x00c00500ff247b82 */ /* 0x000e220000000800 */
[----:B------:R-:W-:Y:S01]  /*10440*/  ISETP.LT.U32.AND P5, PT, R73, R56, PT ;  /* 0x000000384900720c */ /* 0x000fe20003fa1070 */
[----:B------:R-:W-:Y:S01]  /*10450*/  IMAD.WIDE.U32 R94, R90, R99, RZ ;  /* 0x000000635a5e7225 */ /* 0x000fe200078e00ff */
[----:B------:R-:W-:Y:S02]  /*10460*/  IADD3 R83, P6, PT, -R83, R73, RZ ;  /* 0x0000004953537210 */ /* 0x000fe40007fde1ff */
[----:B------:R-:W-:Y:S02]  /*10470*/  LOP3.LUT R73, R68, R67, RZ, 0xfc, !PT ;  /* 0x0000004344497212 */ /* 0x000fe400078efcff */
[----:B------:R-:W-:Y:S01]  /*10480*/  SEL R117, R117, RZ, P0 ;  /* 0x000000ff75757207 */ /* 0x000fe20000000000 */
[----:B------:R-:W-:Y:S01]  /*10490*/  IMAD.WIDE.U32 R68, R99, R83, RZ ;  /* 0x0000005363447225 */ /* 0x000fe200078e00ff */
[----:B------:R-:W-:-:S02]  /*104a0*/  ISETP.LT.U32.OR.EX P1, PT, R66, R57, P1, P5 ;  /* 0x000000394200720c */ /* 0x000fc40000f21550 */
[CC--:B------:R-:W-:Y:S01]  /*104b0*/  ISETP.EQ.U32.AND P5, PT, R73.reuse, R30.reuse, PT ;  /* 0x0000001e4900720c */ /* 0x0c0fe20003fa2070 */
[----:B------:R-:W-:Y:S01]  /*104c0*/  IMAD.X R117, R66, 0x1, ~R117, P6 ;  /* 0x0000000142757824 */ /* 0x000fe200030e0e75 */
[----:B------:R-:W-:Y:S01]  /*104d0*/  SEL R119, RZ, 0x1, !P1 ;  /* 0x00000001ff777807 */ /* 0x000fe20004800000 */
[----:B------:R-:W-:Y:S01]  /*104e0*/  IMAD.WIDE.U32 R66, R90, R83, RZ ;  /* 0x000000535a427225 */ /* 0x000fe200078e00ff */
[----:B------:R-:W-:Y:S02]  /*104f0*/  ISETP.LT.U32.AND P3, PT, R73, R30, PT ;  /* 0x0000001e4900720c */ /* 0x000fe40003f61070 */
[CC--:B------:R-:W-:Y:S01]  /*10500*/  ISETP.EQ.AND.EX P6, PT, R116.reuse, R33.reuse, P2, P5 ;  /* 0x000000217400720c */ /* 0x0c0fe200017c2350 */
[----:B------:R-:W-:Y:S01]  /*10510*/  IMAD.WIDE.U32 R94, P1, R99, R90, R94 ;  /* 0x0000005a635e7225 */ /* 0x000fe2000782005e */
[----:B------:R-:W-:Y:S02]  /*10520*/  IADD3 R119, P2, PT, R119, R62, RZ ;  /* 0x0000003e77777210 */ /* 0x000fe40007f5e0ff */
[----:B------:R-:W-:Y:S01]  /*10530*/  ISETP.LT.U32.OR.EX P3, PT, R116, R33, P6, P3 ;  /* 0x000000217400720c */ /* 0x000fe20003761530 */
[----:B------:R-:W-:Y:S01]  /*10540*/  IMAD.WIDE.U32 R66, P5, R99, R117, R66 ;  /* 0x0000007563427225 */ /* 0x000fe200078a0042 */
[----:B------:R-:W-:-:S02]  /*10550*/  SEL R119, R119, RZ, P0 ;  /* 0x000000ff77777207 */ /* 0x000fc40000000000 */
[----:B------:R-:W-:Y:S01]  /*10560*/  SEL R101, RZ, 0x1, !P3 ;  /* 0x00000001ff657807 */ /* 0x000fe20005800000 */
[----:B0-----:R-:W-:Y:S01]  /*10570*/  IMAD.X R77, RZ, RZ, R36, P2 ;  /* 0x000000ffff4d7224 */ /* 0x001fe200010e0624 */
[----:B------:R-:W-:Y:S01]  /*10580*/  IADD3 RZ, P3, PT, R69, R66, RZ ;  /* 0x0000004245ff7210 */ /* 0x000fe20007f7e0ff */
[----:B------:R-:W-:Y:S01]  /*10590*/  IMAD.MOV.U32 R70, RZ, RZ, R67 ;  /* 0x000000ffff467224 */ /* 0x000fe200078e0043 */
[----:B------:R-:W-:Y:S01]  /*105a0*/  SEL R69, RZ, 0x1, !P4 ;  /* 0x00000001ff457807 */ /* 0x000fe20006000000 */
[----:B------:R-:W-:Y:S01]  /*105b0*/  IMAD.X R67, RZ, RZ, RZ, P1 ;  /* 0x000000ffff437224 */ /* 0x000fe200008e06ff */
[----:B------:R-:W-:Y:S01]  /*105c0*/  IADD3 R119, P4, PT, -R119, R73, RZ ;  /* 0x0000004977777210 */ /* 0x000fe20007f9e1ff */
[----:B------:R-:W-:Y:S01]  /*105d0*/  IMAD.MOV.U32 R66, RZ, RZ, R95 ;  /* 0x000000ffff427224 */ /* 0x000fe200078e005f */
[----:B------:R-:W-:Y:S01]  /*105e0*/  LOP3.LUT R101, R72, R101, RZ, 0xfc, !PT ;  /* 0x0000006548657212 */ /* 0x000fe200078efcff */
[----:B------:R-:W-:Y:S01]  /*105f0*/  IMAD.WIDE.U32 R72, R117, R99, RZ ;  /* 0x0000006375487225 */ /* 0x000fe200078e00ff */
[----:B------:R-:W-:-:S02]  /*10600*/  IADD3 RZ, P6, PT, R71, R94, RZ ;  /* 0x0000005e47ff7210 */ /* 0x000fc40007fde0ff */
[----:B------:R-:W-:Y:S01]  /*10610*/  SEL R77, R77, RZ, P0 ;  /* 0x000000ff4d4d7207 */ /* 0x000fe20000000000 */
[----:B------:R-:W-:Y:S01]  /*10620*/  IMAD.X R71, RZ, RZ, RZ, P5 ;  /* 0x000000ffff477224 */ /* 0x000fe200028e06ff */
[----:B------:R-:W-:Y:S01]  /*10630*/  IADD3 R74, P5, PT, R69, R64, RZ ;  /* 0x00000040454a7210 */ /* 0x000fe20007fbe0ff */
[----:B------:R-:W-:-:S03]  /*10640*/  IMAD.WIDE.U32 R68, R83, R99, RZ ;  /* 0x0000006353447225 */ /* 0x000fc600078e00ff */
[----:B------:R-:W-:Y:S01]  /*10650*/  SEL R74, R74, RZ, P0 ;  /* 0x000000ff4a4a7207 */ /* 0x000fe20000000000 */
[----:B------:R-:W-:-:S03]  /*10660*/  IMAD.WIDE.U32.X R66, R90, R90, R66, P6 ;  /* 0x0000005a5a427225 */ /* 0x000fc600030e0442 */
[----:B------:R-:W-:Y:S01]  /*10670*/  IADD3 R101, P1, PT, R101, -R74, RZ ;  /* 0x8000004a65657210 */ /* 0x000fe20007f3e0ff */
[----:B------:R-:W-:Y:S01]  /*10680*/  IMAD.WIDE.U32 R72, P2, R90, R83, R72 ;  /* 0x000000535a487225 */ /* 0x000fe20007840048 */
[----:B------:R-:W-:-:S03]  /*10690*/  IADD3 R75, P6, PT, R66, R68, RZ ;  /* 0x00000044424b7210 */ /* 0x000fc60007fde0ff */
[----:B------:R-:W-:Y:S01]  /*106a0*/  IMAD.X R116, R116, 0x1, ~R77, P4 ;  /* 0x0000000174747824 */ /* 0x000fe200020e0e4d */
[----:B------:R-:W-:Y:S01]  /*106b0*/  IADD3 R112, P4, PT, R69, R72, RZ ;  /* 0x0000004845707210 */ /* 0x000fe20007f9e0ff */
[----:B------:R-:W-:Y:S01]  /*106c0*/  IMAD.X R74, RZ, RZ, R65, P5 ;  /* 0x000000ffff4a7224 */ /* 0x000fe200028e0641 */
[----:B------:R-:W-:Y:S01]  /*106d0*/  IADD3 R105, P5, PT, R75, R68, RZ ;  /* 0x000000444b697210 */ /* 0x000fe20007fbe0ff */
[----:B------:R-:W-:-:S03]  /*106e0*/  IMAD.WIDE.U32 R84, R116, R99, RZ ;  /* 0x0000006374547225 */ /* 0x000fc600078e00ff */
[----:B------:R-:W-:Y:S01]  /*106f0*/  SEL R66, R74, RZ, P0 ;  /* 0x000000ff4a427207 */ /* 0x000fe20000000000 */
[----:B------:R-:W-:Y:S01]  /*10700*/  IMAD.X R77, R112, 0x1, R67, P6 ;  /* 0x00000001704d7824 */ /* 0x000fe200030e0643 */
[----:B------:R-:W-:Y:S01]  /*10710*/  ISETP.GE.U32.AND P0, PT, R75, R68, PT ;  /* 0x000000444b00720c */ /* 0x000fe20003f06070 */
[----:B------:R-:W-:-:S03]  /*10720*/  IMAD.WIDE.U32.X R70, R90, R117, R70, P3 ;  /* 0x000000755a467225 */ /* 0x000fc600018e0446 */
[----:B------:R-:W-:Y:S01]  /*10730*/  ISETP.GE.U32.AND.EX P6, PT, R77, R112, PT, P0 ;  /* 0x000000704d00720c */ /* 0x000fe20003fc6100 */
[----:B------:R-:W-:Y:S01]  /*10740*/  IMAD.X R111, R111, 0x1, ~R66, P1 ;  /* 0x000000016f6f7824 */ /* 0x000fe200008e0e42 */
[----:B------:R-:W-:Y:S01]  /*10750*/  ISETP.GE.U32.AND P1, PT, R105, R75, PT ;  /* 0x0000004b6900720c */ /* 0x000fe20003f26070 */
[----:B------:R-:W-:Y:S01]  /*10760*/  IMAD.WIDE.U32 R66, R119, R99, RZ ;  /* 0x0000006377427225 */ /* 0x000fe200078e00ff */
[----:B------:R-:W-:-:S03]  /*10770*/  SEL R81, RZ, 0x1, P6 ;  /* 0x00000001ff517807 */ /* 0x000fc60003000000 */
[----:B------:R-:W-:-:S04]  /*10780*/  IMAD.WIDE.U32 R84, P0, R90, R119, R84 ;  /* 0x000000775a547225 */ /* 0x000fc80007800054 */
[----:B------:R-:W-:-:S04]  /*10790*/  IMAD.WIDE.U32 R74, R117, R83, RZ ;  /* 0x00000053754a7225 */ /* 0x000fc800078e00ff */
[----:B------:R-:W-:Y:S01]  /*107a0*/  IMAD.X R69, RZ, RZ, RZ, P2 ;  /* 0x000000ffff457224 */ /* 0x000fe200010e06ff */
[----:B------:R-:W-:Y:S01]  /*107b0*/  IADD3 R104, P2, PT, R67, R84, RZ ;  /* 0x0000005443687210 */ /* 0x000fe20007f5e0ff */
[----:B------:R-:W-:Y:S01]  /*107c0*/  IMAD.X R112, R77, 0x1, R112, P5 ;  /* 0x000000014d707824 */ /* 0x000fe200028e0670 */
[----:B------:R-:W-:Y:S01]  /*107d0*/  IADD3 R81, P5, P6, R66, R70, R81 ;  /* 0x0000004642517210 */ /* 0x000fe20007ebe051 */
[----:B------:R-:W-:Y:S02]  /*107e0*/  IMAD.MOV.U32 R68, RZ, RZ, R73 ;  /* 0x000000ffff447224 */ /* 0x000fe400078e0049 */
[C---:B------:R-:W-:Y:S01]  /*107f0*/  IMAD.WIDE.U32 R74, P3, R83.reuse, R117, R74 ;  /* 0x00000075534a7225 */ /* 0x040fe2000786004a */
[----:B------:R-:W-:Y:S02]  /*10800*/  IADD3.X R84, PT, PT, R104, R71, RZ, P5, P6 ;  /* 0x0000004768547210 */ /* 0x000fe40002fec4ff */
[----:B------:R-:W-:Y:S01]  /*10810*/  ISETP.GE.U32.AND.EX P1, PT, R112, R77, PT, P1 ;  /* 0x0000004d7000720c */ /* 0x000fe20003f26110 */
[----:B------:R-:W-:-:S03]  /*10820*/  IMAD.WIDE.U32 R72, R83, R83, RZ ;  /* 0x0000005353487225 */ /* 0x000fc600078e00ff */
[----:B------:R-:W-:Y:S01]  /*10830*/  SEL R109, RZ, 0x1, P1 ;  /* 0x00000001ff6d7807 */ /* 0x000fe20000800000 */
[----:B------:R-:W-:-:S04]  /*10840*/  IMAD.WIDE.U32 R70, R90, R101, RZ ;  /* 0x000000655a467225 */ /* 0x000fc800078e00ff */
[----:B------:R-:W-:Y:S01]  /*10850*/  IMAD.X R79, RZ, RZ, RZ, P3 ;  /* 0x000000ffff4f7224 */ /* 0x000fe200018e06ff */
[----:B------:R-:W-:Y:S01]  /*10860*/  IADD3 R106, P3, PT, R73, R74, RZ ;  /* 0x0000004a496a7210 */ /* 0x000fe20007f7e0ff */
[----:B------:R-:W-:Y:S01]  /*10870*/  IMAD.WIDE.U32.X R68, R90, R117, R68, P4 ;  /* 0x000000755a447225 */ /* 0x000fe200020e0444 */
[----:B------:R-:W-:-:S03]  /*10880*/  IADD3 R67, P4, PT, R81, R72, RZ ;  /* 0x0000004851437210 */ /* 0x000fc60007f9e0ff */
[----:B------:R-:W-:Y:S01]  /*10890*/  IMAD.WIDE.U32 R76, R99, R101, RZ ;  /* 0x00000065634c7225 */ /* 0x000fe200078e00ff */
[----:B------:R-:W-:-:S03]  /*108a0*/  IADD3 R109, P1, P6, R67, R68, R109 ;  /* 0x00000044436d7210 */ /* 0x000fc60007e3e06d */
[----:B------:R-:W-:-:S04]  /*108b0*/  IMAD.WIDE.U32 R70, P5, R99, R111, R70 ;  /* 0x0000006f63467225 */ /* 0x000fc800078a0046 */
[----:B------:R-:W-:Y:S01]  /*108c0*/  IMAD.X R110, R106, 0x1, R84, P4 ;  /* 0x000000016a6e7824 */ /* 0x000fe200020e0654 */
[----:B------:R-:W-:Y:S01]  /*108d0*/  IADD3 RZ, P4, PT, R77, R70, RZ ;  /* 0x000000464dff7210 */ /* 0x000fe20007f9e0ff */
[----:B------:R-:W-:-:S03]  /*108e0*/  IMAD.WIDE.U32 R88, R90, R119, RZ ;  /* 0x000000775a587225 */ /* 0x000fc600078e00ff */
[----:B------:R-:W-:Y:S01]  /*108f0*/  IADD3.X R113, PT, PT, R110, R69, RZ, P1, P6 ;  /* 0x000000456e717210 */ /* 0x000fe20000fec4ff */
[----:B------:R-:W-:Y:S01]  /*10900*/  IMAD.WIDE.U32 R76, R111, R99, RZ ;  /* 0x000000636f4c7225 */ /* 0x000fe200078e00ff */
[----:B------:R-:W-:-:S03]  /*10910*/  ISETP.GE.U32.AND P1, PT, R81, R66, PT ;  /* 0x000000425100720c */ /* 0x000fc60003f26070 */
[----:B------:R-:W-:Y:S01]  /*10920*/  IMAD.X R73, RZ, RZ, RZ, P5 ;  /* 0x000000ffff497224 */ /* 0x000fe200028e06ff */
[----:B------:R-:W-:Y:S01]  /*10930*/  ISETP.GE.U32.AND.EX P1, PT, R84, R104, PT, P1 ;  /* 0x000000685400720c */ /* 0x000fe20003f26110 */
[----:B------:R-:W-:-:S04]  /*10940*/  IMAD.WIDE.U32 R68, R99, R119, RZ ;  /* 0x0000007763447225 */ /* 0x000fc800078e00ff */
[----:B------:R-:W-:-:S04]  /*10950*/  IMAD.WIDE.U32 R88, P5, R99, R116, R88 ;  /* 0x0000007463587225 */ /* 0x000fc800078a0058 */
[----:B------:R-:W-:Y:S02]  /*10960*/  IMAD.MOV.U32 R78, RZ, RZ, R75 ;  /* 0x000000ffff4e7224 */ /* 0x000fe400078e004b */
[----:B------:R-:W-:Y:S01]  /*10970*/  IMAD.X R75, RZ, RZ, RZ, P0 ;  /* 0x000000ffff4b7224 */ /* 0x000fe200000e06ff */
[----:B------:R-:W-:Y:S01]  /*10980*/  ISETP.GE.U32.AND P0, PT, R67, R72, PT ;  /* 0x000000484300720c */ /* 0x000fe20003f06070 */
[----:B------:R-:W-:Y:S02]  /*10990*/  IMAD.MOV.U32 R72, RZ, RZ, R71 ;  /* 0x000000ffff487224 */ /* 0x000fe400078e0047 */
[----:B------:R-:W-:Y:S01]  /*109a0*/  IMAD.X R81, RZ, RZ, RZ, P5 ;  /* 0x000000ffff517224 */ /* 0x000fe200028e06ff */
[----:B------:R-:W-:Y:S01]  /*109b0*/  IADD3 RZ, P5, PT, R69, R88, RZ ;  /* 0x0000005845ff7210 */ /* 0x000fe20007fbe0ff */
[----:B------:R-:W-:Y:S01]  /*109c0*/  IMAD.WIDE.U32 R76, P6, R90, R101, R76 ;  /* 0x000000655a4c7225 */ /* 0x000fe200078c004c */
[----:B------:R-:W-:-:S03]  /*109d0*/  ISETP.GE.U32.AND.EX P0, PT, R110, R106, PT, P0 ;  /* 0x0000006a6e00720c */ /* 0x000fc60003f06100 */
[----:B------:R-:W-:-:S04]  /*109e0*/  IMAD.WIDE.U32 R70, R101, R99, RZ ;  /* 0x0000006365467225 */ /* 0x000fc800078e00ff */
[----:B------:R-:W-:Y:S02]  /*109f0*/  IMAD.MOV.U32 R74, RZ, RZ, R85 ;  /* 0x000000ffff4a7224 */ /* 0x000fe400078e0055 */
[----:B------:R-:W-:Y:S02]  /*10a00*/  IMAD.MOV.U32 R80, RZ, RZ, R89 ;  /* 0x000000ffff507224 */ /* 0x000fe400078e0059 */
[----:B------:R-:W-:Y:S01]  /*10a10*/  IMAD.X R69, RZ, RZ, RZ, P6 ;  /* 0x000000ffff457224 */ /* 0x000fe200030e06ff */
[----:B------:R-:W-:Y:S01]  /*10a20*/  IADD3 R95, P6, PT, R71, R76, RZ ;  /* 0x0000004c475f7210 */ /* 0x000fe20007fde0ff */
[CC--:B------:R-:W-:Y:S01]  /*10a30*/  IMAD.WIDE.U32.X R74, R90.reuse, R116.reuse, R74, P2 ;  /* 0x000000745a4a7225 */ /* 0x0c0fe200010e044a */
[C---:B------:R-:W-:Y:S02]  /*10a40*/  ISETP.GE.U32.AND P2, PT, R109.reuse, R67, PT ;  /* 0x000000436d00720c */ /* 0x040fe40003f46070 */
[----:B------:R-:W-:Y:S01]  /*10a50*/  SEL R71, RZ, 0x1, P1 ;  /* 0x00000001ff477807 */ /* 0x000fe20000800000 */
[----:B------:R-:W-:Y:S01]  /*10a60*/  IMAD.WIDE.U32.X R80, R90, R116, R80, P5 ;  /* 0x000000745a507225 */ /* 0x000fe200028e0450 */
[----:B------:R-:W-:-:S02]  /*10a70*/  IADD3 R109, P5, PT, R109, R66, RZ ;  /* 0x000000426d6d7210 */ /* 0x000fc40007fbe0ff */
[----:B------:R-:W-:Y:S01]  /*10a80*/  ISETP.GE.U32.AND.EX P2, PT, R113, R110, PT, P2 ;  /* 0x0000006e7100720c */ /* 0x000fe20003f46120 */
[----:B------:R-:W-:-:S04]  /*10a90*/  IMAD.WIDE.U32 R88, R117, R119, RZ ;  /* 0x0000007775587225 */ /* 0x000fc800078e00ff */
[----:B------:R-:W-:-:S04]  /*10aa0*/  IMAD.WIDE.U32 R114, R116, R83, RZ ;  /* 0x0000005374727225 */ /* 0x000fc800078e00ff */
[----:B------:R-:W-:Y:S02]  /*10ab0*/  IMAD.MOV.U32 R68, RZ, RZ, R77 ;  /* 0x000000ffff447224 */ /* 0x000fe400078e004d */
[----:B------:R-:W-:Y:S01]  /*10ac0*/  IMAD.WIDE.U32.X R72, R90, R111, R72, P4 ;  /* 0x0000006f5a487225 */ /* 0x000fe200020e0448 */
[----:B------:R-:W-:-:S03]  /*10ad0*/  ISETP.GE.U32.AND P4, PT, R109, R66, PT ;  /* 0x000000426d00720c */ /* 0x000fc60003f86070 */
[----:B------:R-:W-:-:S04]  /*10ae0*/  IMAD.WIDE.U32.X R68, R90, R111, R68, P6 ;  /* 0x0000006f5a447225 */ /* 0x000fc800030e0444 */
[----:B------:R-:W-:-:S04]  /*10af0*/  IMAD.WIDE.U32.X R78, R117, R117, R78, P3 ;  /* 0x00000075754e7225 */ /* 0x000fc800018e044e */
[----:B------:R-:W-:-:S04]  /*10b00*/  IMAD.WIDE.U32 R76, R83, R119, RZ ;  /* 0x00000077534c7225 */ /* 0x000fc800078e00ff */
[----:B------:R-:W-:-:S04]  /*10b10*/  IMAD.WIDE.U32 R114, P3, R117, R119, R114 ;  /* 0x0000007775727225 */ /* 0x000fc80007860072 */
[----:B------:R-:W-:-:S04]  /*10b20*/  IMAD.WIDE.U32 R88, P6, R83, R116, R88 ;  /* 0x0000007453587225 */ /* 0x000fc800078c0058 */
[----:B------:R-:W-:-:S04]  /*10b30*/  IMAD.WIDE.U32 R66, R117, R101, RZ ;  /* 0x0000006575427225 */ /* 0x000fc800078e00ff */
[----:B------:R-:W-:Y:S01]  /*10b40*/  IMAD.X R85, RZ, RZ, RZ, P3 ;  /* 0x000000ffff557224 */ /* 0x000fe200018e06ff */
[----:B------:R-:W-:Y:S01]  /*10b50*/  IADD3 RZ, P3, PT, R77, R88, RZ ;  /* 0x000000584dff7210 */ /* 0x000fe20007f7e0ff */
[----:B------:R-:W-:Y:S02]  /*10b60*/  IMAD.X R93, RZ, RZ, RZ, P6 ;  /* 0x000000ffff5d7224 */ /* 0x000fe400030e06ff */
[----:B------:R-:W-:-:S04]  /*10b70*/  IMAD.WIDE.U32 R66, P6, R83, R111, R66 ;  /* 0x0000006f53427225 */ /* 0x000fc800078c0042 */
[----:B------:R-:W-:-:S04]  /*10b80*/  IMAD.WIDE.U32 R76, R83, R101, RZ ;  /* 0x00000065534c7225 */ /* 0x000fc800078e00ff */
[----:B------:R-:W-:Y:S02]  /*10b90*/  IMAD.MOV.U32 R92, RZ, RZ, R89 ;  /* 0x000000ffff5c7224 */ /* 0x000fe400078e0059 */
[----:B------:R-:W-:Y:S02]  /*10ba0*/  IMAD.X R89, RZ, RZ, RZ, P6 ;  /* 0x000000ffff597224 */ /* 0x000fe400030e06ff */
[----:B------:R-:W-:Y:S01]  /*10bb0*/  IMAD.WIDE.U32.X R92, R117, R116, R92, P3 ;  /* 0x00000074755c7225 */ /* 0x000fe200018e045c */
[----:B------:R-:W-:-:S03]  /*10bc0*/  IADD3 RZ, P3, PT, R77, R66, RZ ;  /* 0x000000424dff7210 */ /* 0x000fc60007f7e0ff */
[----:B------:R-:W-:-:S04]  /*10bd0*/  IMAD.WIDE.U32 R76, R111, R83, RZ ;  /* 0x000000536f4c7225 */ /* 0x000fc800078e00ff */
[----:B------:R-:W-:-:S04]  /*10be0*/  IMAD.WIDE.U32 R90, R101, R83, RZ ;  /* 0x00000053655a7225 */ /* 0x000fc800078e00ff */
[----:B------:R-:W-:-:S04]  /*10bf0*/  IMAD.WIDE.U32 R76, P6, R117, R101, R76 ;  /* 0x00000065754c7225 */ /* 0x000fc800078c004c */
[----:B------:R-:W-:Y:S02]  /*10c00*/  IMAD.MOV.U32 R88, RZ, RZ, R67 ;  /* 0x000000ffff587224 */ /* 0x000fe400078e0043 */
[----:B------:R-:W-:Y:S01]  /*10c10*/  IMAD.X R67, RZ, RZ, RZ, P6 ;  /* 0x000000ffff437224 */ /* 0x000fe200030e06ff */
[----:B------:R-:W-:Y:S01]  /*10c20*/  IADD3 R91, P6, PT, R91, R76, RZ ;  /* 0x0000004c5b5b7210 */ /* 0x000fe20007fde0ff */
[----:B------:R-:W-:Y:S02]  /*10c30*/  IMAD.MOV.U32 R66, RZ, RZ, R77 ;  /* 0x000000ffff427224 */ /* 0x000fe400078e004d */
[----:B------:R-:W-:-:S04]  /*10c40*/  IMAD.WIDE.U32 R76, R119, R83, RZ ;  /* 0x00000053774c7225 */ /* 0x000fc800078e00ff */
[-C--:B------:R-:W-:Y:S01]  /*10c50*/  IMAD.WIDE.U32.X R88, R117, R111.reuse, R88, P3 ;  /* 0x0000006f75587225 */ /* 0x080fe200018e0458 */
[----:B------:R-:W-:Y:S02]  /*10c60*/  IADD3 R83, P3, PT, R77, R114, RZ ;  /* 0x000000724d537210 */ /* 0x000fe40007f7e0ff */
[----:B------:R-:W-:Y:S01]  /*10c70*/  SEL R77, RZ, 0x1, P0 ;  /* 0x00000001ff4d7807 */ /* 0x000fe20000000000 */
[----:B------:R-:W-:Y:S02]  /*10c80*/  IMAD.MOV.U32 R84, RZ, RZ, R115 ;  /* 0x000000ffff547224 */ /* 0x000fe400078e0073 */
[----:B------:R-:W-:Y:S02]  /*10c90*/  IMAD.X R110, R113, 0x1, R104, P5 ;  /* 0x00000001716e7824 */ /* 0x000fe400028e0668 */
[C---:B------:R-:W-:Y:S01]  /*10ca0*/  IMAD.WIDE.U32.X R84, R117.reuse, R116, R84, P3 ;  /* 0x0000007475547225 */ /* 0x040fe200018e0454 */
[----:B------:R-:W-:Y:S02]  /*10cb0*/  IADD3 R113, P1, P3, R70, R80, R71 ;  /* 0x0000005046717210 */ /* 0x000fe40007b3e047 */
[----:B------:R-:W-:Y:S01]  /*10cc0*/  SEL R71, RZ, 0x1, P2 ;  /* 0x00000001ff477807 */ /* 0x000fe20001000000 */
[----:B------:R-:W-:Y:S01]  /*10cd0*/  IMAD.WIDE.U32.X R66, R117, R111, R66, P6 ;  /* 0x0000006f75427225 */ /* 0x000fe200030e0442 */
[----:B------:R-:W-:-:S02]  /*10ce0*/  ISETP.GE.U32.AND.EX P4, PT, R110, R104, PT, P4 ;  /* 0x000000686e00720c */ /* 0x000fc40003f86140 */
[----:B------:R-:W-:Y:S02]  /*10cf0*/  IADD3.X R104, PT, PT, R95, R81, RZ, P1, P3 ;  /* 0x000000515f687210 */ /* 0x000fe40000fe64ff */
[----:B------:R-:W-:Y:S02]  /*10d00*/  IADD3 R78, P1, P2, R71, R78, R77 ;  /* 0x0000004e474e7210 */ /* 0x000fe40007a3e04d */
[----:B------:R-:W-:Y:S02]  /*10d10*/  IADD3 R71, P3, PT, R113, R76, RZ ;  /* 0x0000004c71477210 */ /* 0x000fe40007f7e0ff */
[----:B------:R-:W-:Y:S02]  /*10d20*/  IADD3.X R80, PT, PT, RZ, R79, RZ, P1, P2 ;  /* 0x0000004fff507210 */ /* 0x000fe40000fe44ff */
[----:B------:R-:W-:Y:S01]  /*10d30*/  IADD3 R79, P2, PT, R71, R78, RZ ;  /* 0x0000004e474f7210 */ /* 0x000fe20007f5e0ff */
[----:B------:R-:W-:Y:S01]  /*10d40*/  IMAD.X R77, R83, 0x1, R104, P3 ;  /* 0x00000001534d7824 */ /* 0x000fe200018e0668 */
[----:B------:R-:W-:-:S02]  /*10d50*/  ISETP.GE.U32.AND P0, PT, R113, R70, PT ;  /* 0x000000467100720c */ /* 0x000fc40003f06070 */
[----:B------:R-:W-:Y:S01]  /*10d60*/  ISETP.GE.U32.AND P1, PT, R79, R71, PT ;  /* 0x000000474f00720c */ /* 0x000fe20003f26070 */
[----:B------:R-:W-:Y:S01]  /*10d70*/  IMAD.X R78, R77, 0x1, R80, P2 ;  /* 0x000000014d4e7824 */ /* 0x000fe200010e0650 */
[-C--:B------:R-:W-:Y:S02]  /*10d80*/  IADD3 R79, P2, PT, R79, R76.reuse, RZ ;  /* 0x0000004c4f4f7210 */ /* 0x080fe40007f5e0ff */
[----:B------:R-:W-:Y:S02]  /*10d90*/  ISETP.GE.U32.AND P3, PT, R71, R76, PT ;  /* 0x0000004c4700720c */ /* 0x000fe40003f66070 */
[----:B------:R-:W-:Y:S01]  /*10da0*/  SEL R71, RZ, 0x1, P4 ;  /* 0x00000001ff477807 */ /* 0x000fe20002000000 */
[----:B------:R-:W-:Y:S01]  /*10db0*/  IMAD.X R115, R78, 0x1, R83, P2 ;  /* 0x000000014e737824 */ /* 0x000fe200010e0653 */
[----:B------:R-:W-:Y:S02]  /*10dc0*/  ISETP.GE.U32.AND.EX P0, PT, R104, R95, PT, P0 ;  /* 0x0000005f6800720c */ /* 0x000fe40003f06100 */
[----:B------:R-:W-:-:S02]  /*10dd0*/  IADD3 R71, P2, P4, R79, R74, R71 ;  /* 0x0000004a4f477210 */ /* 0x000fc40007c5e047 */
[----:B------:R-:W-:Y:S02]  /*10de0*/  SEL R81, RZ, 0x1, P0 ;  /* 0x00000001ff517807 */ /* 0x000fe40000000000 */
[----:B------:R-:W-:Y:S02]  /*10df0*/  ISETP.GE.U32.AND.EX P1, PT, R78, R77, PT, P1 ;  /* 0x0000004d4e00720c */ /* 0x000fe40003f26110 */
[----:B------:R-:W-:Y:S02]  /*10e00*/  ISETP.GE.U32.AND.EX P3, PT, R77, R83, PT, P3 ;  /* 0x000000534d00720c */ /* 0x000fe40003f66130 */
[----:B------:R-:W-:Y:S01]  /*10e10*/  ISETP.GE.U32.AND P0, PT, R79, R76, PT ;  /* 0x0000004c4f00720c */ /* 0x000fe20003f06070 */
[----:B------:R-:W-:Y:S01]  /*10e20*/  IMAD.WIDE.U32 R76, R116, R119, RZ ;  /* 0x00000077744c7225 */ /* 0x000fe200078e00ff */
[----:B------:R-:W-:Y:S02]  /*10e30*/  IADD3.X R114, PT, PT, R115, R75, RZ, P2, P4 ;  /* 0x0000004b73727210 */ /* 0x000fe400017e84ff */
[----:B------:R-:W-:Y:S01]  /*10e40*/  IADD3 R104, P2, P4, R90, R72, R81 ;  /* 0x000000485a687210 */ /* 0x000fe20007c5e051 */
[----:B------:R-:W-:Y:S01]  /*10e50*/  IMAD.WIDE.U32 R74, R116, R101, RZ ;  /* 0x00000065744a7225 */ /* 0x000fe200078e00ff */
[----:B------:R-:W-:-:S02]  /*10e60*/  IADD3 R106, P6, PT, R71, R70, RZ ;  /* 0x00000046476a7210 */ /* 0x000fc40007fde0ff */
[----:B------:R-:W-:Y:S01]  /*10e70*/  IADD3.X R113, PT, PT, R91, R73, RZ, P2, P4 ;  /* 0x000000495b717210 */ /* 0x000fe200017e84ff */
[----:B------:R-:W-:Y:S01]  /*10e80*/  IMAD.WIDE.U32 R72, R111, R119, RZ ;  /* 0x000000776f487225 */ /* 0x000fe200078e00ff */
[----:B------:R-:W-:Y:S02]  /*10e90*/  ISETP.GE.U32.AND P5, PT, R71, R79, PT ;  /* 0x0000004f4700720c */ /* 0x000fe40003fa6070 */
[----:B------:R-:W-:Y:S01]  /*10ea0*/  ISETP.GE.U32.AND P2, PT, R106, R70, PT ;  /* 0x000000466a00720c */ /* 0x000fe20003f46070 */
[C---:B------:R-:W-:Y:S01]  /*10eb0*/  IMAD.WIDE.U32 R70, R119.reuse, R101, RZ ;  /* 0x0000006577467225 */ /* 0x040fe200078e00ff */
[----:B------:R-:W-:Y:S02]  /*10ec0*/  SEL R118, RZ, 0x1, P3 ;  /* 0x00000001ff767807 */ /* 0x000fe40001800000 */
[----:B------:R-:W-:Y:S01]  /*10ed0*/  SEL R117, RZ, 0x1, P1 ;  /* 0x00000001ff757807 */ /* 0x000fe20000800000 */
[----:B------:R-:W-:Y:S01]  /*10ee0*/  IMAD.WIDE.U32 R76, P3, R119, R116, R76 ;  /* 0x00000074774c7225 */ /* 0x000fe2000786004c */
[----:B------:R-:W-:-:S02]  /*10ef0*/  ISETP.GE.U32.AND.EX P0, PT, R115, R83, PT, P0 ;  /* 0x000000537300720c */ /* 0x000fc40003f06100 */
[----:B------:R-:W-:Y:S01]  /*10f00*/  ISETP.GE.U32.AND.EX P5, PT, R114, R115, PT, P5 ;  /* 0x000000737200720c */ /* 0x000fe20003fa6150 */
[----:B------:R-:W-:-:S03]  /*10f10*/  IMAD.WIDE.U32 R74, P4, R119, R111, R74 ;  /* 0x0000006f774a7225 */ /* 0x000fc6000788004a */
[----:B------:R-:W-:Y:S01]  /*10f20*/  SEL R83, RZ, 0x1, P5 ;  /* 0x00000001ff537807 */ /* 0x000fe20002800000 */
[----:B------:R-:W-:-:S04]  /*10f30*/  IMAD.WIDE.U32 R80, R119, R119, RZ ;  /* 0x0000007777507225 */ /* 0x000fc800078e00ff */
[----:B------:R-:W-:Y:S01]  /*10f40*/  IMAD.X R79, RZ, RZ, RZ, P3 ;  /* 0x000000ffff4f7224 */ /* 0x000fe200018e06ff */
[----:B------:R-:W-:Y:S01]  /*10f50*/  IADD3 RZ, P3, PT, R71, R74, RZ ;  /* 0x0000004a47ff7210 */ /* 0x000fe20007f7e0ff */
[----:B------:R-:W-:Y:S01]  /*10f60*/  IMAD.X R71, RZ, RZ, RZ, P4 ;  /* 0x000000ffff477224 */ /* 0x000fe200020e06ff */
[----:B------:R-:W-:Y:S01]  /*10f70*/  IADD3 R81, P1, PT, R81, R76, RZ ;  /* 0x0000004c51517210 */ /* 0x000fe20007f3e0ff */
[----:B------:R-:W-:Y:S02]  /*10f80*/  IMAD.MOV.U32 R70, RZ, RZ, R75 ;  /* 0x000000ffff467224 */ /* 0x000fe400078e004b */
[----:B------:R-:W-:-:S04]  /*10f90*/  IMAD.WIDE.U32 R72, P4, R116, R101, R72 ;  /* 0x0000006574487225 */ /* 0x000fc80007880048 */
[----:B------:R-:W-:-:S04]  /*10fa0*/  IMAD.WIDE.U32 R74, R101, R119, RZ ;  /* 0x00000077654a7225 */ /* 0x000fc800078e00ff */
[----:B------:R-:W-:Y:S02]  /*10fb0*/  IMAD.MOV.U32 R78, RZ, RZ, R77 ;  /* 0x000000ffff4e7224 */ /* 0x000fe400078e004d */
[----:B------:R-:W-:Y:S01]  /*10fc0*/  IMAD.X R77, RZ, RZ, RZ, P4 ;  /* 0x000000ffff4d7224 */ /* 0x000fe200020e06ff */
[----:B------:R-:W-:Y:S01]  /*10fd0*/  IADD3 R72, P4, PT, R75, R72, RZ ;  /* 0x000000484b487210 */ /* 0x000fe20007f9e0ff */
[----:B------:R-:W-:-:S04]  /*10fe0*/  IMAD.WIDE.U32.X R78, R116, R116, R78, P1 ;  /* 0x00000074744e7225 */ /* 0x000fc800008e044e */
[----:B------:R-:W-:Y:S01]  /*10ff0*/  IMAD.WIDE.U32.X R70, R116, R111, R70, P3 ;  /* 0x0000006f74467225 */ /* 0x000fe200018e0446 */
[----:B------:R-:W-:-:S03]  /*11000*/  IADD3 R75, P1, P3, R117, R92, R118 ;  /* 0x0000005c754b7210 */ /* 0x000fc60007b3e076 */
[----:B------:R-:W-:Y:S01]  /*11010*/  IMAD.MOV.U32 R76, RZ, RZ, R73 ;  /* 0x000000ffff4c7224 */ /* 0x000fe200078e0049 */
[----:B------:R-:W-:Y:S01]  /*11020*/  IADD3.X R92, PT, PT, RZ, R93, RZ, P1, P3 ;  /* 0x0000005dff5c7210 */ /* 0x000fe20000fe64ff */
[----:B------:R-:W-:Y:S01]  /*11030*/  IMAD.X R114, R114, 0x1, R95, P6 ;  /* 0x0000000172727824 */ /* 0x000fe200030e065f */
[----:B------:R-:W-:Y:S01]  /*11040*/  SEL R73, RZ, 0x1, P0 ;  /* 0x00000001ff497807 */ /* 0x000fe20000000000 */
[----:B------:R-:W-:Y:S01]  /*11050*/  IMAD.WIDE.U32.X R76, R116, R111, R76, P4 ;  /* 0x0000006f744c7225 */ /* 0x000fe200020e044c */
[C---:B------:R-:W-:Y:S02]  /*11060*/  IADD3 R75, P1, PT, R104.reuse, R75, RZ ;  /* 0x0000004b684b7210 */ /* 0x040fe40007f3e0ff */
[----:B------:R-:W-:Y:S02]  /*11070*/  IADD3 R83, P0, P6, R83, R84, R73 ;  /* 0x0000005453537210 */ /* 0x000fe40007e1e049 */
[----:B------:R-:W-:Y:S01]  /*11080*/  IADD3 R84, P5, PT, R75, R80, RZ ;  /* 0x000000504b547210 */ /* 0x000fe20007fbe0ff */
[----:B------:R-:W-:Y:S01]  /*11090*/  IMAD.X R92, R113, 0x1, R92, P1 ;  /* 0x00000001715c7824 */ /* 0x000fe200008e065c */
[----:B------:R-:W-:-:S02]  /*110a0*/  ISETP.GE.U32.AND P3, PT, R104, R90, PT ;  /* 0x0000005a6800720c */ /* 0x000fc40003f66070 */
[C---:B------:R-:W-:Y:S02]  /*110b0*/  ISETP.GE.U32.AND P1, PT, R84.reuse, R80, PT ;  /* 0x000000505400720c */ /* 0x040fe40003f26070 */
[----:B------:R-:W-:Y:S01]  /*110c0*/  IADD3.X R80, PT, PT, RZ, R85, RZ, P0, P6 ;  /* 0x00000055ff507210 */ /* 0x000fe200007ec4ff */
[----:B------:R-:W-:Y:S01]  /*110d0*/  IMAD.X R85, R81, 0x1, R92, P5 ;  /* 0x0000000151557824 */ /* 0x000fe200028e065c */
[----:B------:R-:W-:Y:S02]  /*110e0*/  IADD3 R83, P0, PT, R84, R83, RZ ;  /* 0x0000005354537210 */ /* 0x000fe40007f1e0ff */
[----:B------:R-:W-:Y:S02]  /*110f0*/  ISETP.GE.U32.AND P4, PT, R75, R104, PT ;  /* 0x000000684b00720c */ /* 0x000fe40003f86070 */
[----:B------:R-:W-:Y:S01]  /*11100*/  ISETP.GE.U32.AND.EX P2, PT, R114, R95, PT, P2 ;  /* 0x0000005f7200720c */ /* 0x000fe20003f46120 */
[----:B------:R-:W-:Y:S01]  /*11110*/  IMAD.X R80, R85, 0x1, R80, P0 ;  /* 0x0000000155507824 */ /* 0x000fe200000e0650 */
[----:B------:R-:W-:-:S02]  /*11120*/  IADD3 R75, P5, PT, R83, R90, RZ ;  /* 0x0000005a534b7210 */ /* 0x000fc40007fbe0ff */
[----:B------:R-:W-:Y:S02]  /*11130*/  ISETP.GE.U32.AND.EX P3, PT, R113, R91, PT, P3 ;  /* 0x0000005b7100720c */ /* 0x000fe40003f66130 */
[----:B------:R-:W-:Y:S02]  /*11140*/  ISETP.GE.U32.AND.EX P4, PT, R92, R113, PT, P4 ;  /* 0x000000715c00720c */ /* 0x000fe40003f86140 */
[----:B------:R-:W-:Y:S02]  /*11150*/  SEL R73, RZ, 0x1, P2 ;  /* 0x00000001ff497807 */ /* 0x000fe40001000000 */
[----:B------:R-:W-:Y:S02]  /*11160*/  ISETP.GE.U32.AND P2, PT, R83, R84, PT ;  /* 0x000000545300720c */ /* 0x000fe40003f46070 */
[----:B------:R-:W-:Y:S01]  /*11170*/  ISETP.GE.U32.AND.EX P1, PT, R85, R81, PT, P1 ;  /* 0x000000515500720c */ /* 0x000fe20003f26110 */
[----:B------:R-:W-:Y:S01]  /*11180*/  IMAD.X R81, R80, 0x1, R91, P5 ;  /* 0x0000000150517824 */ /* 0x000fe200028e065b */
[----:B------:R-:W-:-:S02]  /*11190*/  SEL R84, RZ, 0x1, P3 ;  /* 0x00000001ff547807 */ /* 0x000fc40001800000 */
[----:B------:R-:W-:Y:S02]  /*111a0*/  SEL R83, RZ, 0x1, P4 ;  /* 0x00000001ff537807 */ /* 0x000fe40002000000 */
[----:B------:R-:W-:Y:S02]  /*111b0*/  IADD3 R73, P3, P4, R75, R68, R73 ;  /* 0x000000444b497210 */ /* 0x000fe40007c7e049 */
[----:B------:R-:W-:Y:S02]  /*111c0*/  ISETP.GE.U32.AND.EX P2, PT, R80, R85, PT, P2 ;  /* 0x000000555000720c */ /* 0x000fe40003f46120 */
[----:B------:R-:W-:Y:S02]  /*111d0*/  IADD3 R83, P5, P6, R83, R88, R84 ;  /* 0x0000005853537210 */ /* 0x000fe40007ebe054 */
[----:B------:R-:W-:Y:S02]  /*111e0*/  IADD3.X R80, PT, PT, R81, R69, RZ, P3, P4 ;  /* 0x0000004551507210 */ /* 0x000fe40001fe84ff */
[----:B------:R-:W-:-:S02]  /*111f0*/  SEL R68, RZ, 0x1, P1 ;  /* 0x00000001ff447807 */ /* 0x000fc40000800000 */
[----:B------:R-:W-:Y:S02]  /*11200*/  SEL R69, RZ, 0x1, P2 ;  /* 0x00000001ff457807 */ /* 0x000fe40001000000 */
[----:B------:R-:W-:Y:S02]  /*11210*/  ISETP.GE.U32.AND P2, PT, R97, R58, PT ;  /* 0x0000003a6100720c */ /* 0x000fe40003f46070 */
[----:B------:R-:W-:Y:S02]  /*11220*/  IADD3.X R85, PT, PT, RZ, R89, RZ, P5, P6 ;  /* 0x00000059ff557210 */ /* 0x000fe40002fec4ff */
[----:B------:R-:W-:Y:S02]  /*11230*/  IADD3 R69, P4, P5, R69, R78, R68 ;  /* 0x0000004e45457210 */ /* 0x000fe40007d9e044 */
[----:B------:R-:W-:Y:S02]  /*11240*/  ISETP.GE.U32.AND P1, PT, R73, R75, PT ;  /* 0x0000004b4900720c */ /* 0x000fe40003f26070 */
[----:B------:R-:W-:-:S02]  /*11250*/  ISETP.EQ.U32.AND P3, PT, R98, R56, PT ;  /* 0x000000386200720c */ /* 0x000fc40003f62070 */
[----:B------:R-:W-:Y:S02]  /*11260*/  ISETP.GE.U32.AND.EX P6, PT, R103, R59, PT, P2 ;  /* 0x0000003b6700720c */ /* 0x000fe40003fc6120 */
[----:B------:R-:W-:Y:S02]  /*11270*/  ISETP.GE.U32.AND P0, PT, R75, R90, PT ;  /* 0x0000005a4b00720c */ /* 0x000fe40003f06070 */
[----:B------:R-:W-:Y:S02]  /*11280*/  IADD3.X R88, PT, PT, RZ, R79, RZ, P4, P5 ;  /* 0x0000004fff587210 */ /* 0x000fe400027ea4ff */
[----:B------:R-:W-:Y:S02]  /*11290*/  ISETP.GE.U32.AND.EX P1, PT, R80, R81, PT, P1 ;  /* 0x000000515000720c */ /* 0x000fe40003f26110 */
[----:B------:R-:W-:Y:S02]  /*112a0*/  ISETP.EQ.AND.EX P4, PT, R87, R57, !P6, P3 ;  /* 0x000000395700720c */ /* 0x000fe40007782330 */
[----:B------:R-:W-:-:S02]  /*112b0*/  ISETP.GE.U32.AND.EX P0, PT, R81, R91, PT, P0 ;  /* 0x0000005b5100720c */ /* 0x000fc40003f06100 */
[----:B------:R-:W-:Y:S02]  /*112c0*/  IADD3 R84, P3, PT, R83, R74, RZ ;  /* 0x0000004a53547210 */ /* 0x000fe40007f7e0ff */
[----:B------:R-:W-:Y:S02]  /*112d0*/  ISETP.LT.U32.AND P2, PT, R98, R56, PT ;  /* 0x000000386200720c */ /* 0x000fe40003f41070 */
[----:B------:R-:W-:Y:S01]  /*112e0*/  SEL R83, RZ, 0x1, P1 ;  /* 0x00000001ff537807 */ /* 0x000fe20000800000 */
[----:B------:R-:W-:Y:S01]  /*112f0*/  IMAD.X R85, R72, 0x1, R85, P3 ;  /* 0x0000000148557824 */ /* 0x000fe200018e0655 */
[----:B------:R-:W-:Y:S02]  /*11300*/  P2R R78, PR, RZ, 0x40 ;  /* 0x00000040ff4e7803 */ /* 0x000fe40000000000 */
[----:B------:R-:W-:Y:S02]  /*11310*/  SEL R68, RZ, 0x1, P0 ;  /* 0x00000001ff447807 */ /* 0x000fe40000000000 */
[----:B------:R-:W-:-:S02]  /*11320*/  IADD3 R69, P1, PT, R84, R69, RZ ;  /* 0x0000004554457210 */ /* 0x000fc40007f3e0ff */
[----:B------:R-:W-:Y:S02]  /*11330*/  ISETP.EQ.U32.AND P0, PT, R107, R62, PT ;  /* 0x0000003e6b00720c */ /* 0x000fe40003f02070 */
[----:B------:R-:W-:Y:S01]  /*11340*/  ISETP.LT.U32.OR.EX P6, PT, R87, R57, P4, P2 ;  /* 0x000000395700720c */ /* 0x000fe200027c1520 */
[----:B------:R-:W-:Y:S01]  /*11350*/  IMAD.X R75, R85, 0x1, R88, P1 ;  /* 0x00000001554b7824 */ /* 0x000fe200008e0658 */
[----:B------:R-:W-:Y:S02]  /*11360*/  IADD3 R83, P3, P4, R83, R66, R68 ;  /* 0x0000004253537210 */ /* 0x000fe40007c7e044 */
[----:B------:R-:W-:Y:S02]  /*11370*/  ISETP.LT.U32.AND P2, PT, R107, R62, PT ;  /* 0x0000003e6b00720c */ /* 0x000fe40003f41070 */
[----:B------:R-:W-:Y:S02]  /*11380*/  ISETP.EQ.AND.EX P0, PT, R96, R63, P6, P0 ;  /* 0x0000003f6000720c */ /* 0x000fe40003702300 */
[----:B------:R-:W-:-:S02]  /*11390*/  IADD3 R66, P1, PT, R69, R74, RZ ;  /* 0x0000004a45427210 */ /* 0x000fc40007f3e0ff */
[----:B------:R-:W-:Y:S02]  /*113a0*/  ISETP.LT.U32.OR.EX P2, PT, R96, R63, P0, P2 ;  /* 0x0000003f6000720c */ /* 0x000fe40000741520 */
[----:B------:R-:W-:Y:S01]  /*113b0*/  IADD3.X R68, PT, PT, RZ, R67, RZ, P3, P4 ;  /* 0x00000043ff447210 */ /* 0x000fe20001fe84ff */
[----:B------:R-:W-:Y:S01]  /*113c0*/  IMAD.X R67, R75, 0x1, R72, P1 ;  /* 0x000000014b437824 */ /* 0x000fe200008e0648 */
[C---:B------:R-:W-:Y:S02]  /*113d0*/  IADD3 R83, P0, PT, R66.reuse, R83, RZ ;  /* 0x0000005342537210 */ /* 0x040fe40007f1e0ff */
[----:B------:R-:W-:Y:S02]  /*113e0*/  ISETP.GE.U32.AND P4, PT, R66, R74, PT ;  /* 0x0000004a4200720c */ /* 0x000fe40003f86070 */
[----:B------:R-:W-:Y:S01]  /*113f0*/  ISETP.GE.U32.AND P1, PT, R100, R64, PT ;  /* 0x000000406400720c */ /* 0x000fe20003f26070 */
[----:B------:R-:W-:Y:S01]  /*11400*/  IMAD.X R81, R67, 0x1, R68, P0 ;  /* 0x0000000143517824 */ /* 0x000fe200000e0644 */
[----:B------:R-:W-:-:S02]  /*11410*/  ISETP.GE.U32.AND P3, PT, R83, R66, PT ;  /* 0x000000425300720c */ /* 0x000fc40003f66070 */
[----:B------:R-:W-:Y:S02]  /*11420*/  ISETP.GE.U32.AND.EX P4, PT, R67, R72, PT, P4 ;  /* 0x000000484300720c */ /* 0x000fe40003f86140 */
[----:B------:R-:W-:Y:S02]  /*11430*/  ISETP.GE.U32.AND.EX P1, PT, R108, R65, PT, P1 ;  /* 0x000000416c00720c */ /* 0x000fe40003f26110 */
[----:B------:R-:W-:Y:S02]  /*11440*/  ISETP.GE.U32.AND P0, PT, R84, R74, PT ;  /* 0x0000004a5400720c */ /* 0x000fe40003f06070 */
[----:B------:R-:W-:Y:S02]  /*11450*/  ISETP.GE.U32.AND.EX P3, PT, R81, R67, PT, P3 ;  /* 0x000000435100720c */ /* 0x000fe40003f66130 */
[----:B------:R-:W-:Y:S02]  /*11460*/  SEL R88, RZ, 0x1, P4 ;  /* 0x00000001ff587807 */ /* 0x000fe40002000000 */
[----:B------:R-:W-:Y:S01]  /*11470*/  ISETP.GE.U32.AND P4, PT, R69, R84, PT ;  /* 0x000000544500720c */ /* 0x000fe20003f86070 */
[----:B------:R-:W-:Y:S01]  /*11480*/  IMAD.WIDE.U32 R68, R101, R101, RZ ;  /* 0x0000006565447225 */ /* 0x000fe200078e00ff */
[----:B------:R-:W-:-:S02]  /*11490*/  ISETP.GE.U32.AND.EX P0, PT, R85, R72, PT, P0 ;  /* 0x000000485500720c */ /* 0x000fc40003f06100 */
[----:B------:R-:W-:Y:S02]  /*114a0*/  SEL R67, RZ, 0x1, P3 ;  /* 0x00000001ff437807 */ /* 0x000fe40001800000 */
[----:B------:R-:W-:Y:S01]  /*114b0*/  ISETP.GE.U32.AND.EX P3, PT, R75, R85, PT, P4 ;  /* 0x000000554b00720c */ /* 0x000fe20003f66140 */
[----:B------:R-:W-:Y:S01]  /*114c0*/  IMAD.WIDE.U32 R74, R111, R101, RZ ;  /* 0x000000656f4a7225 */ /* 0x000fe200078e00ff */
[----:B------:R-:W-:Y:S02]  /*114d0*/  SEL R66, RZ, 0x1, P0 ;  /* 0x00000001ff427807 */ /* 0x000fe40000000000 */
[----:B------:R-:W-:Y:S02]  /*114e0*/  IADD3 R88, P0, P4, R67, R76, R88 ;  /* 0x0000004c43587210 */ /* 0x000fe40007c1e058 */
[----:B------:R-:W-:Y:S02]  /*114f0*/  SEL R85, RZ, 0x1, P3 ;  /* 0x00000001ff557807 */ /* 0x000fe40001800000 */
[----:B------:R-:W-:-:S02]  /*11500*/  @P1 ISETP.NE.U32.AND P3, PT, R100, R64, PT ;  /* 0x000000406400120c */ /* 0x000fc40003f65070 */
[----:B------:R-:W-:Y:S01]  /*11510*/  IADD3.X R90, PT, PT, RZ, R77, RZ, P0, P4 ;  /* 0x0000004dff5a7210 */ /* 0x000fe200007e84ff */
[----:B------:R-:W-:Y:S01]  /*11520*/  IMAD.WIDE.U32 R74, P4, R101, R111, R74 ;  /* 0x0000006f654a7225 */ /* 0x000fe2000788004a */
[----:B------:R-:W-:Y:S02]  /*11530*/  PLOP3.LUT P0, PT, PT, PT, PT, 0x8, 0x80 ;  /* 0x000000000080781c */ /* 0x000fe40003f0e170 */
[----:B------:R-:W-:Y:S01]  /*11540*/  @P1 ISETP.NE.OR.EX P0, PT, R108, R65, !P2, P3 ;  /* 0x000000416c00120c */ /* 0x000fe20005705730 */
[----:B------:R-:W-:Y:S01]  /*11550*/  IMAD.X R77, RZ, RZ, RZ, P4 ;  /* 0x000000ffff4d7224 */ /* 0x000fe200020e06ff */
[----:B------:R-:W-:Y:S01]  /*11560*/  IADD3 R85, P1, P3, R85, R70, R66 ;  /* 0x0000004655557210 */ /* 0x000fe20007b3e042 */
[----:B------:R-:W-:Y:S01]  /*11570*/  IMAD.WIDE.U32 R66, R80, 0x3d1, RZ ;  /* 0x000003d150427825 */ /* 0x000fe200078e00ff */
[----:B------:R-:W-:Y:S02]  /*11580*/  P2R R84, PR, RZ, 0x4 ;  /* 0x00000004ff547803 */ /* 0x000fe40000000000 */
[----:B------:R-:W-:Y:S01]  /*11590*/  IADD3.X R89, PT, PT, RZ, R71, RZ, P1, P3 ;  /* 0x00000047ff597210 */ /* 0x000fe20000fe64ff */
[----:B------:R-:W-:Y:S01]  /*115a0*/  IMAD.MOV.U32 R76, RZ, RZ, R75 ;  /* 0x000000ffff4c7224 */ /* 0x000fe200078e004b */
[----:B------:R-:W-:Y:S01]  /*115b0*/  IADD3 R72, P3, PT, R69, R74, RZ ;  /* 0x0000004a45487210 */ /* 0x000fe20007f7e0ff */
[----:B------:R-:W-:Y:S01]  /*115c0*/  IMAD.WIDE.U32 R66, P4, RZ, R73, R66 ;  /* 0x00000049ff427225 */ /* 0x000fe20007880042 */
[----:B------:R-:W-:-:S02]  /*115d0*/  IADD3 R69, P1, PT, R85, R68, RZ ;  /* 0x0000004455457210 */ /* 0x000fc40007f3e0ff */
[----:B------:R-:W-:Y:S01]  /*115e0*/  P2R R79, PR, RZ, 0x40 ;  /* 0x00000040ff4f7803 */ /* 0x000fe20000000000 */
[----:B------:R-:W-:-:S04]  /*115f0*/  IMAD.WIDE.U32 R70, R73, 0x3d1, RZ ;  /* 0x000003d149467825 */ /* 0x000fc800078e00ff */
[----:B------:R-:W-:Y:S01]  /*11600*/  IMAD.X R89, R72, 0x1, R89, P1 ;  /* 0x0000000148597824 */ /* 0x000fe200008e0659 */
[----:B------:R-:W-:Y:S01]  /*11610*/  IADD3 R85, P1, PT, R69, R88, RZ ;  /* 0x0000005845557210 */ /* 0x000fe20007f3e0ff */
[----:B------:R-:W-:Y:S01]  /*11620*/  IMAD.WIDE.U32.X R76, R111, R111, R76, P3 ;  /* 0x0000006f6f4c7225 */ /* 0x000fe200018e044c */
[----:B------:R-:W-:-:S03]  /*11630*/  ISETP.GE.U32.AND P3, PT, R69, R68, PT ;  /* 0x000000444500720c */ /* 0x000fc60003f66070 */
[----:B------:R-:W-:Y:S01]  /*11640*/  IMAD.X R75, RZ, RZ, RZ, P4 ;  /* 0x000000ffff4b7224 */ /* 0x000fe200020e06ff */
[----:B------:R-:W-:Y:S01]  /*11650*/  IADD3 RZ, P4, PT, R71, R66, RZ ;  /* 0x0000004247ff7210 */ /* 0x000fe20007f9e0ff */
[----:B------:R-:W-:Y:S01]  /*11660*/  IMAD.WIDE.U32 R70, R81, 0x3d1, RZ ;  /* 0x000003d151467825 */ /* 0x000fe200078e00ff */
[----:B------:R-:W-:-:S03]  /*11670*/  ISETP.GE.U32.AND.EX P3, PT, R89, R72, PT, P3 ;  /* 0x000000485900720c */ /* 0x000fc60003f66130 */
[----:B------:R-:W-:Y:S01]  /*11680*/  IMAD.X R88, R89, 0x1, R90, P1 ;  /* 0x0000000159587824 */ /* 0x000fe200008e065a */
[----:B------:R-:W-:Y:S01]  /*11690*/  ISETP.GE.U32.AND P1, PT, R85, R69, PT ;  /* 0x000000455500720c */ /* 0x000fe20003f26070 */
[----:B------:R-:W-:Y:S01]  /*116a0*/  IMAD.MOV.U32 R74, RZ, RZ, R67 ;  /* 0x000000ffff4a7224 */ /* 0x000fe200078e0043 */
[----:B------:R-:W-:Y:S01]  /*116b0*/  SEL R72, RZ, 0x1, P3 ;  /* 0x00000001ff487807 */ /* 0x000fe20001800000 */
[----:B------:R-:W-:Y:S01]  /*116c0*/  IMAD.WIDE.U32 R68, R83, 0x3d1, RZ ;  /* 0x000003d153447825 */ /* 0x000fe200078e00ff */
[----:B------:R-:W-:-:S03]  /*116d0*/  ISETP.GE.U32.AND.EX P1, PT, R88, R89, PT, P1 ;  /* 0x000000595800720c */ /* 0x000fc60003f26110 */
[----:B------:R-:W-:Y:S01]  /*116e0*/  IMAD.WIDE.U32.X R74, RZ, R80, R74, P4 ;  /* 0x00000050ff4a7225 */ /* 0x000fe200020e044a */
[----:B------:R-:W-:-:S03]  /*116f0*/  SEL R91, RZ, 0x1, P1 ;  /* 0x00000001ff5b7807 */ /* 0x000fc60000800000 */
[----:B------:R-:W-:Y:S01]  /*11700*/  IMAD.WIDE.U32 R70, P3, RZ, R83, R70 ;  /* 0x00000053ff467225 */ /* 0x000fe20007860046 */
[----:B------:R-:W-:Y:S02]  /*11710*/  IADD3 R67, P4, PT, R74, R68, RZ ;  /* 0x000000444a437210 */ /* 0x000fe40007f9e0ff */
[----:B------:R-:W-:Y:S01]  /*11720*/  IADD3 R89, P1, PT, R69, R70, RZ ;  /* 0x0000004645597210 */ /* 0x000fe20007f3e0ff */
[----:B------:R-:W-:Y:S01]  /*11730*/  IMAD.X R69, RZ, RZ, RZ, P3 ;  /* 0x000000ffff457224 */ /* 0x000fe200018e06ff */
[----:B------:R-:W-:Y:S01]  /*11740*/  ISETP.GE.U32.AND P3, PT, R67, R68, PT ;  /* 0x000000444300720c */ /* 0x000fe20003f66070 */
[----:B------:R-:W-:Y:S02]  /*11750*/  IMAD.MOV.U32 R68, RZ, RZ, R71 ;  /* 0x000000ffff447224 */ /* 0x000fe400078e0047 */
[----:B------:R-:W-:Y:S02]  /*11760*/  IMAD.X R104, R89, 0x1, R75, P4 ;  /* 0x0000000159687824 */ /* 0x000fe400020e064b */
[----:B------:R-:W-:-:S03]  /*11770*/  IMAD.WIDE.U32 R70, R88, 0x3d1, RZ ;  /* 0x000003d158467825 */ /* 0x000fc600078e00ff */
[----:B------:R-:W-:Y:S01]  /*11780*/  ISETP.GE.U32.AND.EX P4, PT, R104, R89, PT, P3 ;  /* 0x000000596800720c */ /* 0x000fe20003f86130 */
[----:B------:R-:W-:Y:S01]  /*11790*/  IMAD.WIDE.U32.X R68, RZ, R81, R68, P1 ;  /* 0x00000051ff447225 */ /* 0x000fe200008e0444 */
[----:B------:R-:W-:Y:S02]  /*117a0*/  IADD3 R76, P1, P3, R91, R76, R72 ;  /* 0x0000004c5b4c7210 */ /* 0x000fe40007b3e048 */
[----:B------:R-:W-:Y:S01]  /*117b0*/  SEL R89, RZ, 0x1, P4 ;  /* 0x00000001ff597807 */ /* 0x000fe20002000000 */
[----:B------:R-:W-:Y:S01]  /*117c0*/  IMAD.WIDE.U32 R74, R85, 0x3d1, RZ ;  /* 0x000003d1554a7825 */ /* 0x000fe200078e00ff */
[----:B------:R-:W-:-:S03]  /*117d0*/  IADD3.X R77, PT, PT, RZ, R77, RZ, P1, P3 ;  /* 0x0000004dff4d7210 */ /* 0x000fc60000fe64ff */
[----:B------:R-:W-:Y:S01]  /*117e0*/  IMAD.WIDE.U32 R70, P2, RZ, R85, R70 ;  /* 0x00000055ff467225 */ /* 0x000fe20007840046 */
[----:B------:R-:W-:-:S03]  /*117f0*/  IADD3 R90, P1, P3, R74, R68, R89 ;  /* 0x000000444a5a7210 */ /* 0x000fc60007b3e059 */
[----:B------:R-:W-:Y:S01]  /*11800*/  IMAD.MOV.U32 R72, RZ, RZ, RZ ;  /* 0x000000ffff487224 */ /* 0x000fe200078e00ff */
[----:B------:R-:W-:-:S04]  /*11810*/  IADD3 R91, P6, PT, R75, R70, RZ ;  /* 0x000000464b5b7210 */ /* 0x000fc80007fde0ff */
[----:B------:R-:W-:Y:S01]  /*11820*/  IADD3.X R92, PT, PT, R91, R69, RZ, P1, P3 ;  /* 0x000000455b5c7210 */ /* 0x000fe20000fe64ff */
[----:B------:R-:W-:-:S04]  /*11830*/  IMAD.WIDE.U32 R68, R73, 0x3d1, R72 ;  /* 0x000003d149447825 */ /* 0x000fc800078e0048 */
[----:B------:R-:W-:Y:S01]  /*11840*/  IMAD.IADD R69, R66, 0x1, R69 ;  /* 0x0000000142457824 */ /* 0x000fe200078e0245 */
[----:B------:R-:W-:-:S04]  /*11850*/  ISETP.GE.U32.AND P3, PT, R68, RZ, PT ;  /* 0x000000ff4400720c */ /* 0x000fc80003f66070 */
[----:B------:R-:W-:-:S04]  /*11860*/  ISETP.GE.U32.AND.EX P3, PT, R69, R73, PT, P3 ;  /* 0x000000494500720c */ /* 0x000fc80003f66130 */
[----:B------:R-:W-:-:S04]  /*11870*/  SEL R73, RZ, 0x1, P3 ;  /* 0x00000001ff497807 */ /* 0x000fc80001800000 */
[----:B------:R-:W-:Y:S01]  /*11880*/  IADD3 R73, P1, P4, R67, R80, R73 ;  /* 0x0000005043497210 */ /* 0x000fe20007c3e049 */
[----:B------:R-:W-:-:S03]  /*11890*/  IMAD.WIDE.U32 R66, R99, R99, R68 ;  /* 0x0000006363427225 */ /* 0x000fc600078e0044 */
[----:B------:R-:W-:Y:S01]  /*118a0*/  IADD3.X R104, PT, PT, R104, R83, RZ, P1, P4 ;  /* 0x0000005368687210 */ /* 0x000fe20000fe84ff */
[----:B------:R-:W-:Y:S01]  /*118b0*/  IMAD.IADD R89, R94, 0x1, R67 ;  /* 0x000000015e597824 */ /* 0x000fe200078e0243 */
[----:B------:R-:W-:-:S04]  /*118c0*/  ISETP.GE.U32.AND P1, PT, R66, R68, PT ;  /* 0x000000444200720c */ /* 0x000fc80003f26070 */
[----:B------:R-:W-:Y:S01]  /*118d0*/  ISETP.GE.U32.AND.EX P1, PT, R89, R69, PT, P1 ;  /* 0x000000455900720c */ /* 0x000fe20003f26110 */
[----:B------:R-:W-:-:S03]  /*118e0*/  IMAD.X R69, RZ, RZ, RZ, P2 ;  /* 0x000000ffff457224 */ /* 0x000fc600010e06ff */
[----:B------:R-:W-:-:S04]  /*118f0*/  SEL R68, RZ, 0x1, P1 ;  /* 0x00000001ff447807 */ /* 0x000fc80000800000 */
[----:B------:R-:W-:Y:S01]  /*11900*/  IADD3 R75, P4, P5, R68, R73, R105 ;  /* 0x00000049444b7210 */ /* 0x000fe20007d9e069 */
[----:B------:R-:W-:Y:S02]  /*11910*/  IMAD.MOV.U32 R68, RZ, RZ, R71 ;  /* 0x000000ffff447224 */ /* 0x000fe400078e0047 */
[----:B------:R-:W-:Y:S01]  /*11920*/  IMAD.WIDE.U32 R70, R77, 0x3d1, RZ ;  /* 0x000003d14d467825 */ /* 0x000fe200078e00ff */
[----:B------:R-:W-:Y:S02]  /*11930*/  IADD3.X R101, PT, PT, RZ, R104, R112, P4, P5 ;  /* 0x00000068ff657210 */ /* 0x000fe400027ea470 */
[C---:B------:R-:W-:Y:S01]  /*11940*/  ISETP.EQ.U32.AND P4, PT, R73.reuse, R80, PT ;  /* 0x000000504900720c */ /* 0x040fe20003f82070 */
[----:B------:R-:W-:Y:S01]  /*11950*/  IMAD.WIDE.U32.X R68, RZ, R88, R68, P6 ;  /* 0x00000058ff447225 */ /* 0x000fe200030e0444 */
[----:B------:R-:W-:Y:S02]  /*11960*/  ISETP.LT.U32.AND P5, PT, R73, R80, PT ;  /* 0x000000504900720c */ /* 0x000fe40003fa1070 */
[----:B------:R-:W-:Y:S01]  /*11970*/  ISETP.EQ.AND.EX P4, PT, R104, R83, !P3, P4 ;  /* 0x000000536800720c */ /* 0x000fe20005f82340 */
[----:B------:R-:W-:-:S03]  /*11980*/  IMAD.WIDE.U32 R72, R76, 0x3d1, RZ ;  /* 0x000003d14c487825 */ /* 0x000fc600078e00ff */
[----:B------:R-:W-:-:S04]  /*11990*/  ISETP.LT.U32.OR.EX P5, PT, R104, R83, P4, P5 ;  /* 0x000000536800720c */ /* 0x000fc800027a1550 */
[----:B------:R-:W-:-:S04]  /*119a0*/  SEL R80, RZ, 0x1, !P5 ;  /* 0x00000001ff507807 */ /* 0x000fc80006800000 */
[----:B------:R-:W-:-:S04]  /*119b0*/  IADD3 R80, P3, P4, R90, R81, R80 ;  /* 0x000000515a507210 */ /* 0x000fc80007c7e050 */
[----:B------:R-:W-:Y:S02]  /*119c0*/  IADD3.X R94, PT, PT, R92, R85, RZ, P3, P4 ;  /* 0x000000555c5e7210 */ /* 0x000fe40001fe84ff */
[----:B------:R-:W-:-:S04]  /*119d0*/  ISETP.EQ.U32.AND P3, PT, R75, R105, PT ;  /* 0x000000694b00720c */ /* 0x000fc80003f62070 */
[----:B------:R-:W-:Y:S02]  /*119e0*/  ISETP.EQ.AND.EX P3, PT, R101, R112, !P1, P3 ;  /* 0x000000706500720c */ /* 0x000fe40004f62330 */
[----:B------:R-:W-:-:S04]  /*119f0*/  ISETP.LT.U32.AND P1, PT, R75, R105, PT ;  /* 0x000000694b00720c */ /* 0x000fc80003f21070 */
[----:B------:R-:W-:-:S04]  /*11a00*/  ISETP.LT.U32.OR.EX P3, PT, R101, R112, P3, P1 ;  /* 0x000000706500720c */ /* 0x000fc80001f61510 */
[----:B------:R-:W-:-:S04]  /*11a10*/  SEL R104, RZ, 0x1, !P3 ;  /* 0x00000001ff687807 */ /* 0x000fc80005800000 */
[----:B------:R-:W-:-:S04]  /*11a20*/  IADD3 R104, P1, P4, R104, R80, R109 ;  /* 0x0000005068687210 */ /* 0x000fc80007c3e06d */
[----:B------:R-:W-:Y:S01]  /*11a30*/  IADD3.X R67, PT, PT, RZ, R94, R110, P1, P4 ;  /* 0x0000005eff437210 */ /* 0x000fe20000fe846e */
[----:B------:R-:W-:Y:S01]  /*11a40*/  IMAD.WIDE.U32 R70, P4, RZ, R76, R70 ;  /* 0x0000004cff467225 */ /* 0x000fe20007880046 */
[----:B------:R-:W-:-:S04]  /*11a50*/  ISETP.GE.U32.AND P1, PT, R90, R74, PT ;  /* 0x0000004a5a00720c */ /* 0x000fc80003f26070 */
[----:B------:R-:W-:-:S04]  /*11a60*/  ISETP.GE.U32.AND.EX P1, PT, R92, R91, PT, P1 ;  /* 0x0000005b5c00720c */ /* 0x000fc80003f26110 */
[----:B------:R-:W-:Y:S02]  /*11a70*/  SEL R83, RZ, 0x1, P1 ;  /* 0x00000001ff537807 */ /* 0x000fe40000800000 */
[----:B------:R-:W-:Y:S02]  /*11a80*/  IADD3 R70, P1, PT, R73, R70, RZ ;  /* 0x0000004649467210 */ /* 0x000fe40007f3e0ff */
[----:B------:R-:W-:Y:S01]  /*11a90*/  IADD3 R83, P6, P2, R72, R68, R83 ;  /* 0x0000004448537210 */ /* 0x000fe20007ade053 */
[----:B------:R-:W-:-:S03]  /*11aa0*/  IMAD.MOV.U32 R68, RZ, RZ, R71 ;  /* 0x000000ffff447224 */ /* 0x000fc600078e0047 */
[----:B------:R-:W-:Y:S01]  /*11ab0*/  IADD3.X R91, PT, PT, R70, R69, RZ, P6, P2 ;  /* 0x00000045465b7210 */ /* 0x000fe200037e44ff */
[----:B------:R-:W-:Y:S01]  /*11ac0*/  IMAD.X R69, RZ, RZ, RZ, P4 ;  /* 0x000000ffff457224 */ /* 0x000fe200020e06ff */
[----:B------:R-:W-:Y:S02]  /*11ad0*/  ISETP.NE.AND P6, PT, R79, RZ, PT ;  /* 0x000000ff4f00720c */ /* 0x000fe40003fc5270 */
[----:B------:R-:W-:Y:S01]  /*11ae0*/  ISETP.LT.U32.AND P4, PT, R104, R109, PT ;  /* 0x0000006d6800720c */ /* 0x000fe20003f81070 */
[----:B------:R-:W-:Y:S01]  /*11af0*/  IMAD.WIDE.U32.X R68, RZ, R77, R68, P1 ;  /* 0x0000004dff447225 */ /* 0x000fe200008e0444 */
[----:B------:R-:W-:Y:S02]  /*11b00*/  SEL R95, RZ, 0x1, !P6 ;  /* 0x00000001ff5f7807 */ /* 0x000fe40007000000 */
[----:B------:R-:W-:Y:S02]  /*11b10*/  ISETP.NE.AND P6, PT, R78, RZ, PT ;  /* 0x000000ff4e00720c */ /* 0x000fe40003fc5270 */
[----:B------:R-:W-:-:S02]  /*11b20*/  ISETP.NE.AND P2, PT, R84, RZ, PT ;  /* 0x000000ff5400720c */ /* 0x000fc40003f45270 */
[----:B------:R-:W-:Y:S02]  /*11b30*/  SEL R93, RZ, 0x1, P6 ;  /* 0x00000001ff5d7807 */ /* 0x000fe40003000000 */
[----:B------:R-:W-:-:S04]  /*11b40*/  ISETP.EQ.U32.AND P6, PT, R80, R81, PT ;  /* 0x000000515000720c */ /* 0x000fc80003fc2070 */
[----:B------:R-:W-:Y:S02]  /*11b50*/  ISETP.EQ.AND.EX P5, PT, R94, R85, P5, P6 ;  /* 0x000000555e00720c */ /* 0x000fe40002fa2360 */
[----:B------:R-:W-:-:S04]  /*11b60*/  ISETP.LT.U32.AND P6, PT, R80, R81, PT ;  /* 0x000000515000720c */ /* 0x000fc80003fc1070 */
[----:B------:R-:W-:Y:S02]  /*11b70*/  ISETP.LT.U32.OR.EX P5, PT, R94, R85, P5, P6 ;  /* 0x000000555e00720c */ /* 0x000fe40002fa1560 */
[----:B------:R-:W-:Y:S02]  /*11b80*/  ISETP.EQ.U32.AND P6, PT, R104, R109, PT ;  /* 0x0000006d6800720c */ /* 0x000fe40003fc2070 */
[----:B------:R-:W-:Y:S02]  /*11b90*/  SEL R73, RZ, 0x1, !P5 ;  /* 0x00000001ff497807 */ /* 0x000fe40006800000 */
[----:B------:R-:W-:Y:S02]  /*11ba0*/  ISETP.EQ.AND.EX P6, PT, R67, R110, P3, P6 ;  /* 0x0000006e4300720c */ /* 0x000fe40001fc2360 */
[----:B------:R-:W-:Y:S02]  /*11bb0*/  IADD3 R71, P3, P1, R83, R88, R73 ;  /* 0x0000005853477210 */ /* 0x000fe4000797e049 */
[----:B------:R-:W-:-:S02]  /*11bc0*/  ISETP.LT.U32.OR.EX P4, PT, R67, R110, P6, P4 ;  /* 0x0000006e4300720c */ /* 0x000fc40003781540 */
[----:B------:R-:W-:Y:S02]  /*11bd0*/  ISETP.GE.U32.AND P6, PT, R83, R72, PT ;  /* 0x000000485300720c */ /* 0x000fe40003fc6070 */
[----:B------:R-:W-:Y:S02]  /*11be0*/  IADD3.X R79, PT, PT, R91, R76, RZ, P3, P1 ;  /* 0x0000004c5b4f7210 */ /* 0x000fe40001fe24ff */
[----:B------:R-:W-:Y:S02]  /*11bf0*/  ISETP.EQ.U32.AND P1, PT, R71, R88, PT ;  /* 0x000000584700720c */ /* 0x000fe40003f22070 */
[----:B------:R-:W-:Y:S02]  /*11c00*/  ISETP.GE.U32.AND.EX P6, PT, R91, R70, PT, P6 ;  /* 0x000000465b00720c */ /* 0x000fe40003fc6160 */
[----:B------:R-:W-:Y:S02]  /*11c10*/  SEL R73, RZ, 0x1, !P4 ;  /* 0x00000001ff497807 */ /* 0x000fe40006000000 */
[----:B------:R-:W-:-:S02]  /*11c20*/  ISETP.LT.U32.AND P3, PT, R71, R88, PT ;  /* 0x000000584700720c */ /* 0x000fc40003f61070 */
[-C--:B------:R-:W-:Y:S02]  /*11c30*/  ISETP.EQ.AND.EX P1, PT, R79, R76.reuse, P5, P1 ;  /* 0x0000004c4f00720c */ /* 0x080fe40002f22310 */
[----:B------:R-:W-:Y:S02]  /*11c40*/  SEL R81, RZ, 0x1, P6 ;  /* 0x00000001ff517807 */ /* 0x000fe40003000000 */
[----:B------:R-:W-:Y:S02]  /*11c50*/  IADD3 R73, P6, P5, R73, R71, R106 ;  /* 0x0000004749497210 */ /* 0x000fe40007dde06a */
[----:B------:R-:W-:Y:S02]  /*11c60*/  ISETP.LT.U32.OR.EX P1, PT, R79, R76, P1, P3 ;  /* 0x0000004c4f00720c */ /* 0x000fe40000f21530 */
[----:B------:R-:W-:Y:S02]  /*11c70*/  IADD3 R70, P3, PT, R81, R68, RZ ;  /* 0x0000004451467210 */ /* 0x000fe40007f7e0ff */
[----:B------:R-:W-:-:S02]  /*11c80*/  IADD3.X R112, PT, PT, RZ, R79, R114, P6, P5 ;  /* 0x0000004fff707210 */ /* 0x000fc400037ea472 */
[----:B------:R-:W-:Y:S01]  /*11c90*/  IADD3 R68, P6, PT, R95, R62, RZ ;  /* 0x0000003e5f447210 */ /* 0x000fe20007fde0ff */
[----:B------:R-:W-:Y:S01]  /*11ca0*/  IMAD.X R69, RZ, RZ, R69, P3 ;  /* 0x000000ffff457224 */ /* 0x000fe200018e0645 */
[CC--:B------:R-:W-:Y:S02]  /*11cb0*/  ISETP.EQ.U32.AND P5, PT, R73.reuse, R106.reuse, PT ;  /* 0x0000006a4900720c */ /* 0x0c0fe40003fa2070 */
[----:B------:R-:W-:Y:S01]  /*11cc0*/  SEL R68, R68, RZ, P0 ;  /* 0x000000ff44447207 */ /* 0x000fe20000000000 */
[----:B------:R-:W-:Y:S01]  /*11cd0*/  IMAD.X R71, RZ, RZ, R63, P6 ;  /* 0x000000ffff477224 */ /* 0x000fe200030e063f */
[----:B------:R-:W-:Y:S02]  /*11ce0*/  ISETP.LT.U32.AND P3, PT, R73, R106, PT ;  /* 0x0000006a4900720c */ /* 0x000fe40003f61070 */
[----:B------:R-:W-:Y:S02]  /*11cf0*/  ISETP.EQ.AND.EX P5, PT, R112, R114, P4, P5 ;  /* 0x000000727000720c */ /* 0x000fe400027a2350 */
[----:B------:R-:W-:-:S02]  /*11d00*/  IADD3 R83, P4, PT, R107, -R68, RZ ;  /* 0x800000446b537210 */ /* 0x000fc40007f9e0ff */
[----:B------:R-:W-:Y:S02]  /*11d10*/  SEL R68, RZ, 0x1, !P1 ;  /* 0x00000001ff447807 */ /* 0x000fe40004800000 */
[----:B------:R-:W-:Y:S02]  /*11d20*/  ISETP.LT.U32.OR.EX P3, PT, R112, R114, P5, P3 ;  /* 0x000000727000720c */ /* 0x000fe40002f61530 */
[----:B------:R-:W-:Y:S02]  /*11d30*/  IADD3 R68, P5, P6, R70, R77, R68 ;  /* 0x0000004d46447210 */ /* 0x000fe40007ebe044 */
[----:B------:R-:W-:Y:S02]  /*11d40*/  SEL R79, RZ, 0x1, !P2 ;  /* 0x00000001ff4f7807 */ /* 0x000fe40005000000 */
[----:B------:R-:W-:Y:S02]  /*11d50*/  SEL R77, RZ, 0x1, !P3 ;  /* 0x00000001ff4d7807 */ /* 0x000fe40005800000 */
[----:B------:R-:W-:-:S02]  /*11d60*/  IADD3.X R69, PT, PT, R69, RZ, RZ, P5, P6 ;  /* 0x000000ff45457210 */ /* 0x000fc40002fec4ff */
[----:B------:R-:W-:Y:S02]  /*11d70*/  IADD3 R79, P2, PT, R79, R64, RZ ;  /* 0x000000404f4f7210 */ /* 0x000fe40007f5e0ff */
[----:B------:R-:W-:Y:S02]  /*11d80*/  IADD3 R77, P6, PT, R77, R68, RZ ;  /* 0x000000444d4d7210 */ /* 0x000fe40007fde0ff */
[----:B------:R-:W-:Y:S01]  /*11d90*/  IADD3 R85, P1, PT, R93, R56, RZ ;  /* 0x000000385d557210 */ /* 0x000fe20007f3e0ff */
[----:B------:R-:W-:Y:S01]  /*11da0*/  IMAD.X R72, RZ, RZ, R65, P2 ;  /* 0x000000ffff487224 */ /* 0x000fe200010e0641 */
[----:B------:R-:W-:Y:S01]  /*11db0*/  ISETP.NE.U32.AND P2, PT, R77, RZ, PT ;  /* 0x000000ff4d00720c */ /* 0x000fe20003f45070 */
[----:B------:R-:W-:Y:S01]  /*11dc0*/  IMAD.X R68, RZ, RZ, R69, P6 ;  /* 0x000000ffff447224 */ /* 0x000fe200030e0645 */
[----:B------:R-:W-:Y:S01]  /*11dd0*/  SEL R70, R58, RZ, P0 ;  /* 0x000000ff3a467207 */ /* 0x000fe20000000000 */
[----:B------:R-:W-:Y:S01]  /*11de0*/  IMAD.X R88, RZ, RZ, R57, P1 ;  /* 0x000000ffff587224 */ /* 0x000fe200008e0639 */
[----:B------:R-:W-:-:S02]  /*11df0*/  SEL R85, R85, RZ, P0 ;  /* 0x000000ff55557207 */ /* 0x000fc40000000000 */
[----:B------:R-:W-:Y:S02]  /*11e00*/  ISETP.NE.AND.EX P2, PT, R68, RZ, PT, P2 ;  /* 0x000000ff4400720c */ /* 0x000fe40003f45320 */
[----:B------:R-:W-:Y:S02]  /*11e10*/  SEL R79, R79, RZ, P0 ;  /* 0x000000ff4f4f7207 */ /* 0x000fe40000000000 */
[----:B------:R-:W-:Y:S02]  /*11e20*/  IADD3 R63, P5, PT, R97, -R70, RZ ;  /* 0x80000046613f7210 */ /* 0x000fe40007fbe0ff */
[----:B------:R-:W-:Y:S02]  /*11e30*/  SEL R69, R71, RZ, P0 ;  /* 0x000000ff47457207 */ /* 0x000fe40000000000 */
[----:B------:R-:W-:Y:S02]  /*11e40*/  IADD3 R85, P3, PT, R98, -R85, RZ ;  /* 0x8000005562557210 */ /* 0x000fe40007f7e0ff */
[----:B------:R-:W-:Y:S01]  /*11e50*/  IADD3 R100, P1, PT, R100, -R79, RZ ;  /* 0x8000004f64647210 */ /* 0x000fe20007f3e0ff */
[----:B------:R-:W-:Y:S01]  /*11e60*/  IMAD.X R84, R96, 0x1, ~R69, P4 ;  /* 0x0000000160547824 */ /* 0x000fe200020e0e45 */
[----:B------:R-:W-:Y:S01]  /*11e70*/  SEL R88, R88, RZ, P0 ;  /* 0x000000ff58587207 */ /* 0x000fe20000000000 */
[----:B------:R-:W-:Y:S01]  /*11e80*/  IMAD.MOV.U32 R79, RZ, RZ, R66 ;  /* 0x000000ffff4f7224 */ /* 0x000fe200078e0042 */
[----:B------:R-:W-:-:S02]  /*11e90*/  SEL R70, R59, RZ, P0 ;  /* 0x000000ff3b467207 */ /* 0x000fc40000000000 */
        /* <DEDUP_REMOVED lines=12> */
.L_x_38:
        /* <DEDUP_REMOVED lines=34> */
.L_x_37:
[----:B------:R-:W-:Y:S05]  /*12180*/  BSYNC.RECONVERGENT B2 ;  /* 0x0000000000027941 */ /* 0x000fea0003800200 */
.L_x_36:
        /* <DEDUP_REMOVED lines=8> */
[CC--:B------:R-:W-:Y:S02]  /*12210*/  ISETP.EQ.U32.AND P4, PT, R104.reuse, R62.reuse, PT ;  /* 0x0000003e6800720c */ /* 0x0c0fe40003f82070 */
[----:B------:R-:W-:Y:S02]  /*12220*/  ISETP.LT.U32.OR.EX P2, PT, R101, R57, P2, P0 ;  /* 0x000000396500720c */ /* 0x000fe40001741500 */
[----:B------:R-:W-:Y:S02]  /*12230*/  ISETP.LT.U32.AND P3, PT, R104, R62, PT ;  /* 0x0000003e6800720c */ /* 0x000fe40003f61070 */
[----:B------:R-:W-:Y:S02]  /*12240*/  ISETP.EQ.AND.EX P4, PT, R67, R36, P2, P4 ;  /* 0x000000244300720c */ /* 0x000fe40001782340 */
[----:B------:R-:W-:-:S02]  /*12250*/  ISETP.GE.U32.AND P2, PT, R79, R58, PT ;  /* 0x0000003a4f00720c */ /* 0x000fc40003f46070 */
[----:B------:R-:W-:Y:S02]  /*12260*/  @P1 ISETP.NE.U32.AND P5, PT, R73, R64, PT ;  /* 0x000000404900120c */ /* 0x000fe40003fa5070 */
[----:B------:R-:W-:Y:S02]  /*12270*/  ISETP.LT.U32.OR.EX P3, PT, R67, R36, P4, P3 ;  /* 0x000000244300720c */ /* 0x000fe40002761530 */
[----:B------:R-:W-:Y:S02]  /*12280*/  PLOP3.LUT P6, PT, PT, PT, PT, 0x8, 0x80 ;  /* 0x000000000080781c */ /* 0x000fe40003fce170 */
[----:B------:R-:W-:Y:S02]  /*12290*/  ISETP.EQ.U32.AND P4, PT, R75, R56, PT ;  /* 0x000000384b00720c */ /* 0x000fe40003f82070 */
[----:B------:R-:W-:Y:S02]  /*122a0*/  ISETP.GE.U32.AND.EX P2, PT, R89, R59, PT, P2 ;  /* 0x0000003b5900720c */ /* 0x000fe40003f46120 */
[----:B------:R-:W-:-:S02]  /*122b0*/  @P1 ISETP.NE.OR.EX P6, PT, R112, R65, !P3, P5 ;  /* 0x000000417000120c */ /* 0x000fc40005fc5750 */
[CC--:B------:R-:W-:Y:S02]  /*122c0*/  ISETP.EQ.AND.EX P4, PT, R101.reuse, R57.reuse, !P2, P4 ;  /* 0x000000396500720c */ /* 0x0c0fe40005782340 */
[----:B------:R-:W-:Y:S02]  /*122d0*/  SEL R109, R58, RZ, P6 ;  /* 0x000000ff3a6d7207 */ /* 0x000fe40003000000 */
[----:B------:R-:W-:Y:S02]  /*122e0*/  SEL R69, RZ, 0x1, P2 ;  /* 0x00000001ff457807 */ /* 0x000fe40001000000 */
[----:B------:R-:W-:Y:S02]  /*122f0*/  ISETP.LT.U32.OR.EX P4, PT, R101, R57, P4, P0 ;  /* 0x000000396500720c */ /* 0x000fe40002781500 */
[----:B------:R-:W-:Y:S02]  /*12300*/  IADD3 R109, P1, PT, R79, -R109, RZ ;  /* 0x8000006d4f6d7210 */ /* 0x000fe40007f3e0ff */
[----:B------:R-:W-:-:S02]  /*12310*/  SEL R66, R59, RZ, P6 ;  /* 0x000000ff3b427207 */ /* 0x000fc40003000000 */
[----:B------:R-:W-:Y:S01]  /*12320*/  IADD3 R70, P0, PT, R69, R56, RZ ;  /* 0x0000003845467210 */ /* 0x000fe20007f1e0ff */
[----:B------:R-:W-:Y:S01]  /*12330*/  IMAD.WIDE.U32 R68, R35, R109, RZ ;  /* 0x0000006d23447225 */ /* 0x000fe200078e00ff */
[----:B------:R-:W-:Y:S02]  /*12340*/  SEL R71, RZ, 0x1, !P3 ;  /* 0x00000001ff477807 */ /* 0x000fe40005800000 */
[----:B------:R-:W-:Y:S01]  /*12350*/  SEL R70, R70, RZ, P6 ;  /* 0x000000ff46467207 */ /* 0x000fe20003000000 */
[----:B------:R-:W-:Y:S01]  /*12360*/  IMAD.X R89, R89, 0x1, ~R66, P1 ;  /* 0x0000000159597824 */ /* 0x000fe200008e0e42 */
[----:B------:R-:W-:Y:S01]  /*12370*/  SEL R77, RZ, 0x1, !P4 ;  /* 0x00000001ff4d7807 */ /* 0x000fe20006000000 */
[----:B------:R-:W-:Y:S01]  /*12380*/  IMAD.X R66, RZ, RZ, R57, P0 ;  /* 0x000000ffff427224 */ /* 0x000fe200000e0639 */
[----:B------:R-:W-:Y:S01]  /*12390*/  IADD3 R97, P1, PT, R75, -R70, RZ ;  /* 0x800000464b617210 */ /* 0x000fe20007f3e0ff */
[----:B------:R-:W-:Y:S01]  /*123a0*/  IMAD.WIDE.U32 R68, P0, R32, R89, R68 ;  /* 0x0000005920447225 */ /* 0x000fe20007800044 */
[----:B------:R-:W-:-:S02]  /*123b0*/  IADD3 R114, P4, PT, R71, R64, RZ ;  /* 0x0000004047727210 */ /* 0x000fc40007f9e0ff */
[----:B------:R-:W-:Y:S01]  /*123c0*/  SEL R66, R66, RZ, P6 ;  /* 0x000000ff42427207 */ /* 0x000fe20003000000 */
[----:B------:R-:W-:Y:S01]  /*123d0*/  IMAD.WIDE.U32 R70, R32, R109, RZ ;  /* 0x0000006d20467225 */ /* 0x000fe200078e00ff */
[----:B------:R-:W-:Y:S02]  /*123e0*/  SEL R114, R114, RZ, P6 ;  /* 0x000000ff72727207 */ /* 0x000fe40003000000 */
[----:B------:R-:W-:Y:S01]  /*123f0*/  IADD3 R77, P2, PT, R77, R62, RZ ;  /* 0x0000003e4d4d7210 */ /* 0x000fe20007f5e0ff */
[----:B------:R-:W-:Y:S01]  /*12400*/  IMAD.X R101, R101, 0x1, ~R66, P1 ;  /* 0x0000000165657824 */ /* 0x000fe200008e0e42 */
[----:B------:R-:W-:Y:S01]  /*12410*/  IADD3 RZ, P1, PT, R71, R68, RZ ;  /* 0x0000004447ff7210 */ /* 0x000fe20007f3e0ff */
[----:B------:R-:W-:Y:S01]  /*12420*/  IMAD.X R75, RZ, RZ, RZ, P0 ;  /* 0x000000ffff4b7224 */ /* 0x000fe200000e06ff */
[----:B------:R-:W-:Y:S01]  /*12430*/  IADD3 R114, P0, PT, R73, -R114, RZ ;  /* 0x8000007249727210 */ /* 0x000fe20007f1e0ff */
[----:B------:R-:W-:Y:S01]  /*12440*/  IMAD.MOV.U32 R74, RZ, RZ, R69 ;  /* 0x000000ffff4a7224 */ /* 0x000fe200078e0045 */
[----:B------:R-:W-:Y:S01]  /*12450*/  SEL R77, R77, RZ, P6 ;  /* 0x000000ff4d4d7207 */ /* 0x000fe20003000000 */
[----:B------:R-:W-:-:S02]  /*12460*/  IMAD R68, R101, R32, RZ ;  /* 0x0000002065447224 */ /* 0x000fc400078e02ff */
[----:B------:R-:W-:Y:S01]  /*12470*/  IMAD.WIDE.U32 R70, R97, R32, RZ ;  /* 0x0000002061467225 */ /* 0x000fe200078e00ff */
[----:B------:R-:W-:-:S03]  /*12480*/  IADD3 R104, P3, PT, R104, -R77, RZ ;  /* 0x8000004d68687210 */ /* 0x000fc60007f7e0ff */
[----:B------:R-:W-:-:S04]  /*12490*/  IMAD.WIDE.U32 R72, R35, R97, RZ ;  /* 0x0000006123487225 */ /* 0x000fc800078e00ff */
[----:B------:R-:W-:-:S04]  /*124a0*/  IMAD.WIDE.U32.X R74, R35, R89, R74, P1 ;  /* 0x00000059234a7225 */ /* 0x000fc800008e044a */
[----:B------:R-:W-:Y:S01]  /*124b0*/  IMAD.X R66, RZ, RZ, R36, P2 ;  /* 0x000000ffff427224 */ /* 0x000fe200010e0624 */
[-C--:B------:R-:W-:Y:S01]  /*124c0*/  IADD3 R76, P1, PT, R74, R70.reuse, RZ ;  /* 0x000000464a4c7210 */ /* 0x080fe20007f3e0ff */
[-C--:B------:R-:W-:Y:S02]  /*124d0*/  IMAD R79, R35, R97.reuse, R68 ;  /* 0x00000061234f7224 */ /* 0x080fe400078e0244 */
[----:B------:R-:W-:Y:S01]  /*124e0*/  IMAD.X R77, RZ, RZ, R65, P4 ;  /* 0x000000ffff4d7224 */ /* 0x000fe200020e0641 */
[----:B------:R-:W-:Y:S01]  /*124f0*/  SEL R66, R66, RZ, P6 ;  /* 0x000000ff42427207 */ /* 0x000fe20003000000 */
[----:B------:R-:W-:Y:S01]  /*12500*/  IMAD.IADD R71, R71, 0x1, R79 ;  /* 0x0000000147477824 */ /* 0x000fe200078e024f */
[----:B------:R-:W-:Y:S01]  /*12510*/  ISETP.GE.U32.AND P2, PT, R76, R70, PT ;  /* 0x000000464c00720c */ /* 0x000fe20003f46070 */
[----:B------:R-:W-:Y:S01]  /*12520*/  IMAD.WIDE.U32 R68, R32, R97, RZ ;  /* 0x0000006120447225 */ /* 0x000fe200078e00ff */
[----:B------:R-:W-:-:S03]  /*12530*/  SEL R77, R77, RZ, P6 ;  /* 0x000000ff4d4d7207 */ /* 0x000fc60003000000 */
[----:B------:R-:W-:-:S04]  /*12540*/  IMAD.WIDE.U32 R72, P4, R32, R101, R72 ;  /* 0x0000006520487225 */ /* 0x000fc80007880048 */
[----:B------:R-:W-:-:S04]  /*12550*/  IMAD.WIDE.U32 R78, R29, R109, RZ ;  /* 0x0000006d1d4e7225 */ /* 0x000fc800078e00ff */
[----:B------:R-:W-:Y:S01]  /*12560*/  IMAD.X R96, R71, 0x1, R75, P1 ;  /* 0x0000000147607824 */ /* 0x000fe200008e064b */
[----:B------:R-:W-:Y:S01]  /*12570*/  IADD3 RZ, P1, PT, R69, R72, RZ ;  /* 0x0000004845ff7210 */ /* 0x000fe20007f3e0ff */
[----:B------:R-:W-:Y:S02]  /*12580*/  IMAD.X R87, R67, 0x1, ~R66, P3 ;  /* 0x0000000143577824 */ /* 0x000fe400018e0e42 */
[----:B------:R-:W-:Y:S01]  /*12590*/  IMAD.WIDE.U32 R92, R35, R104, RZ ;  /* 0x00000068235c7225 */ /* 0x000fe200078e00ff */
[----:B------:R-:W-:-:S03]  /*125a0*/  ISETP.GE.U32.AND.EX P2, PT, R96, R71, PT, P2 ;  /* 0x000000476000720c */ /* 0x000fc60003f46120 */
[----:B------:R-:W-:Y:S01]  /*125b0*/  IMAD.WIDE.U32 R74, R29, R97, RZ ;  /* 0x000000611d4a7225 */ /* 0x000fe200078e00ff */
[----:B------:R-:W-:-:S03]  /*125c0*/  SEL R99, RZ, 0x1, P2 ;  /* 0x00000001ff637807 */ /* 0x000fc60001000000 */
[----:B------:R-:W-:-:S04]  /*125d0*/  IMAD.WIDE.U32 R68, R28, R109, RZ ;  /* 0x0000006d1c447225 */ /* 0x000fc800078e00ff */
[----:B------:R-:W-:-:S04]  /*125e0*/  IMAD.WIDE.U32 R78, P3, R28, R89, R78 ;  /* 0x000000591c4e7225 */ /* 0x000fc8000786004e */
[----:B------:R-:W-:-:S04]  /*125f0*/  IMAD.WIDE.U32 R66, R28, R97, RZ ;  /* 0x000000611c427225 */ /* 0x000fc800078e00ff */
[----:B------:R-:W-:Y:S01]  /*12600*/  IMAD.X R95, RZ, RZ, RZ, P4 ;  /* 0x000000ffff5f7224 */ /* 0x000fe200020e06ff */
[----:B------:R-:W-:Y:S01]  /*12610*/  IADD3 RZ, P4, PT, R69, R78, RZ ;  /* 0x0000004e45ff7210 */ /* 0x000fe20007f9e0ff */
[----:B------:R-:W-:Y:S02]  /*12620*/  IMAD.MOV.U32 R94, RZ, RZ, R73 ;  /* 0x000000ffff5e7224 */ /* 0x000fe400078e0049 */
[----:B------:R-:W-:Y:S02]  /*12630*/  IMAD R66, R87, R32, RZ ;  /* 0x0000002057427224 */ /* 0x000fe400078e02ff */
[----:B------:R-:W-:Y:S02]  /*12640*/  IMAD.X R112, R112, 0x1, ~R77, P0 ;  /* 0x0000000170707824 */ /* 0x000fe400000e0e4d */
[----:B------:R-:W-:-:S04]  /*12650*/  IMAD.WIDE.U32 R70, R32, R104, RZ ;  /* 0x0000006820467225 */ /* 0x000fc800078e00ff */
[----:B------:R-:W-:-:S04]  /*12660*/  IMAD.WIDE.U32 R92, P0, R32, R87, R92 ;  /* 0x00000057205c7225 */ /* 0x000fc8000780005c */
[----:B------:R-:W-:Y:S01]  /*12670*/  IMAD.WIDE.U32 R74, P6, R28, R101, R74 ;  /* 0x000000651c4a7225 */ /* 0x000fe200078c004a */
[----:B------:R-:W-:-:S03]  /*12680*/  IADD3 RZ, P5, PT, R71, R92, RZ ;  /* 0x0000005c47ff7210 */ /* 0x000fc60007fbe0ff */
[----:B------:R-:W-:Y:S01]  /*12690*/  IMAD.WIDE.U32 R68, R35, R114, RZ ;  /* 0x0000007223447225 */ /* 0x000fe200078e00ff */
[----:B------:R-:W-:-:S03]  /*126a0*/  IADD3 RZ, P2, PT, R67, R74, RZ ;  /* 0x0000004a43ff7210 */ /* 0x000fc60007f5e0ff */
[----:B------:R-:W-:-:S04]  /*126b0*/  IMAD.WIDE.U32 R72, R104, R32, RZ ;  /* 0x0000002068487225 */ /* 0x000fc800078e00ff */
[C---:B------:R-:W-:Y:S02]  /*126c0*/  IMAD R105, R35.reuse, R104, R66 ;  /* 0x0000006823697224 */ /* 0x040fe400078e0242 */
[----:B------:R-:W-:-:S04]  /*126d0*/  IMAD.WIDE.U32.X R94, R35, R101, R94, P1 ;  /* 0x00000065235e7225 */ /* 0x000fc800008e045e */
[----:B------:R-:W-:Y:S02]  /*126e0*/  IMAD R78, R89, R28, RZ ;  /* 0x0000001c594e7224 */ /* 0x000fe400078e02ff */
[----:B------:R-:W-:-:S04]  /*126f0*/  IMAD.WIDE.U32 R90, R32, R114, RZ ;  /* 0x00000072205a7225 */ /* 0x000fc800078e00ff */
[----:B------:R-:W-:-:S04]  /*12700*/  IMAD.WIDE.U32 R68, P1, R32, R112, R68 ;  /* 0x0000007020447225 */ /* 0x000fc80007820044 */
[----:B------:R-:W-:Y:S02]  /*12710*/  IMAD.X R71, RZ, RZ, RZ, P0 ;  /* 0x000000ffff477224 */ /* 0x000fe400000e06ff */
[----:B------:R-:W-:Y:S01]  /*12720*/  IMAD.X R77, RZ, RZ, RZ, P6 ;  /* 0x000000ffff4d7224 */ /* 0x000fe200030e06ff */
[----:B------:R-:W-:Y:S01]  /*12730*/  IADD3 R99, P0, P6, R72, R94, R99 ;  /* 0x0000005e48637210 */ /* 0x000fe20007e1e063 */
[----:B------:R-:W-:Y:S02]  /*12740*/  IMAD.IADD R74, R73, 0x1, R105 ;  /* 0x00000001494a7824 */ /* 0x000fe400078e0269 */
[----:B------:R-:W-:-:S03]  /*12750*/  IMAD.WIDE.U32 R80, R109, R28, RZ ;  /* 0x0000001c6d507225 */ /* 0x000fc600078e00ff */
[----:B------:R-:W-:Y:S01]  /*12760*/  IADD3.X R95, PT, PT, R74, R95, RZ, P0, P6 ;  /* 0x0000005f4a5f7210 */ /* 0x000fe200007ec4ff */
[----:B------:R-:W-:Y:S01]  /*12770*/  IMAD.X R67, RZ, RZ, RZ, P3 ;  /* 0x000000ffff437224 */ /* 0x000fe200018e06ff */
[----:B------:R-:W-:Y:S01]  /*12780*/  IADD3 RZ, P3, PT, R91, R68, RZ ;  /* 0x000000445bff7210 */ /* 0x000fe20007f7e0ff */
[----:B------:R-:W-:Y:S01]  /*12790*/  IMAD R73, R29, R109, R78 ;  /* 0x0000006d1d497224 */ /* 0x000fe200078e024e */
[-C--:B------:R-:W-:Y:S01]  /*127a0*/  IADD3 R91, P6, PT, R76, R80.reuse, RZ ;  /* 0x000000504c5b7210 */ /* 0x080fe20007fde0ff */
[----:B------:R-:W-:Y:S02]  /*127b0*/  IMAD.MOV.U32 R76, RZ, RZ, R75 ;  /* 0x000000ffff4c7224 */ /* 0x000fe400078e004b */
[----:B------:R-:W-:Y:S01]  /*127c0*/  IMAD.IADD R75, R81, 0x1, R73 ;  /* 0x00000001514b7824 */ /* 0x000fe200078e0249 */
[----:B------:R-:W-:Y:S01]  /*127d0*/  ISETP.GE.U32.AND P0, PT, R91, R80, PT ;  /* 0x000000505b00720c */ /* 0x000fe20003f06070 */
[----:B------:R-:W-:Y:S02]  /*127e0*/  IMAD R68, R101, R28, RZ ;  /* 0x0000001c65447224 */ /* 0x000fe400078e02ff */
[----:B------:R-:W-:-:S02]  /*127f0*/  IMAD.MOV.U32 R66, RZ, RZ, R79 ;  /* 0x000000ffff427224 */ /* 0x000fc400078e004f */
[----:B------:R-:W-:Y:S01]  /*12800*/  IMAD.X R79, RZ, RZ, RZ, P1 ;  /* 0x000000ffff4f7224 */ /* 0x000fe200008e06ff */
[----:B------:R-:W-:Y:S01]  /*12810*/  ISETP.GE.U32.AND P1, PT, R99, R72, PT ;  /* 0x000000486300720c */ /* 0x000fe20003f26070 */
[----:B------:R-:W-:Y:S02]  /*12820*/  IMAD.X R92, R75, 0x1, R96, P6 ;  /* 0x000000014b5c7824 */ /* 0x000fe400030e0660 */
[----:B------:R-:W-:Y:S01]  /*12830*/  IMAD.WIDE.U32 R72, R97, R28, RZ ;  /* 0x0000001c61487225 */ /* 0x000fe200078e00ff */
[----:B------:R-:W-:Y:S02]  /*12840*/  ISETP.GE.U32.AND.EX P1, PT, R95, R74, PT, P1 ;  /* 0x0000004a5f00720c */ /* 0x000fe40003f26110 */
[----:B------:R-:W-:Y:S01]  /*12850*/  ISETP.GE.U32.AND.EX P0, PT, R92, R75, PT, P0 ;  /* 0x0000004b5c00720c */ /* 0x000fe20003f06100 */
[----:B------:R-:W-:Y:S02]  /*12860*/  IMAD R81, R29, R97, R68 ;  /* 0x000000611d517224 */ /* 0x000fe400078e0244 */
[----:B------:R-:W-:Y:S01]  /*12870*/  IMAD.MOV.U32 R78, RZ, RZ, R69 ;  /* 0x000000ffff4e7224 */ /* 0x000fe200078e0045 */
[----:B------:R-:W-:Y:S01]  /*12880*/  SEL R90, RZ, 0x1, P0 ;  /* 0x00000001ff5a7807 */ /* 0x000fe20000000000 */
[----:B------:R-:W-:Y:S01]  /*12890*/  IMAD.IADD R74, R73, 0x1, R81 ;  /* 0x00000001494a7824 */ /* 0x000fe200078e0251 */
[----:B------:R-:W-:Y:S01]  /*128a0*/  SEL R81, RZ, 0x1, P1 ;  /* 0x00000001ff517807 */ /* 0x000fe20000800000 */
[----:B------:R-:W-:Y:S01]  /*128b0*/  IMAD.WIDE.U32.X R68, R29, R89, R66, P4 ;  /* 0x000000591d447225 */ /* 0x000fe200020e0442 */
[----:B------:R-:W-:-:S03]  /*128c0*/  IADD3 R73, P4, PT, R99, R72, RZ ;  /* 0x0000004863497210 */ /* 0x000fc60007f9e0ff */
[----:B------:R-:W-:Y:S01]  /*128d0*/  IMAD R75, R112, R32, RZ ;  /* 0x00000020704b7224 */ /* 0x000fe200078e02ff */
[----:B------:R-:W-:Y:S01]  /*128e0*/  ISETP.GE.U32.AND P0, PT, R73, R72, PT ;  /* 0x000000484900720c */ /* 0x000fe20003f06070 */
[----:B------:R-:W-:Y:S02]  /*128f0*/  IMAD.MOV.U32 R70, RZ, RZ, R93 ;  /* 0x000000ffff467224 */ /* 0x000fe400078e005d */
[----:B------:R-:W-:Y:S02]  /*12900*/  IMAD R93, R35, R114, R75 ;  /* 0x00000072235d7224 */ /* 0x000fe400078e024b */
[----:B------:R-:W-:Y:S01]  /*12910*/  IMAD.X R75, R74, 0x1, R95, P4 ;  /* 0x000000014a4b7824 */ /* 0x000fe200020e065f */
[----:B------:R-:W-:Y:S01]  /*12920*/  IADD3 R90, P4, P6, R73, R68, R90 ;  /* 0x00000044495a7210 */ /* 0x000fe20007e9e05a */
[----:B------:R-:W-:-:S03]  /*12930*/  IMAD.WIDE.U32 R66, R114, R32, RZ ;  /* 0x0000002072427225 */ /* 0x000fc600078e00ff */
[----:B------:R-:W-:Y:S01]  /*12940*/  IADD3.X R96, PT, PT, R75, R69, RZ, P4, P6 ;  /* 0x000000454b607210 */ /* 0x000fe200027ec4ff */
[----:B------:R-:W-:Y:S01]  /*12950*/  IMAD.WIDE.U32.X R70, R35, R87, R70, P5 ;  /* 0x0000005723467225 */ /* 0x000fe200028e0446 */
[----:B------:R-:W-:Y:S02]  /*12960*/  ISETP.GE.U32.AND P1, PT, R90, R73, PT ;  /* 0x000000495a00720c */ /* 0x000fe40003f26070 */
[----:B------:R-:W-:Y:S01]  /*12970*/  ISETP.GE.U32.AND.EX P0, PT, R75, R74, PT, P0 ;  /* 0x0000004a4b00720c */ /* 0x000fe20003f06100 */
[----:B------:R-:W-:Y:S01]  /*12980*/  IMAD.WIDE.U32.X R76, R29, R101, R76, P2 ;  /* 0x000000651d4c7225 */ /* 0x000fe200010e044c */
[----:B------:R-:W-:Y:S02]  /*12990*/  ISETP.GE.U32.AND.EX P1, PT, R96, R75, PT, P1 ;  /* 0x0000004b6000720c */ /* 0x000fe40003f26110 */
[----:B------:R-:W-:Y:S01]  /*129a0*/  IADD3 R81, P4, P5, R66, R70, R81 ;  /* 0x0000004642517210 */ /* 0x000fe20007d9e051 */
[----:B------:R-:W-:Y:S01]  /*129b0*/  IMAD.IADD R70, R67, 0x1, R93 ;  /* 0x0000000143467824 */ /* 0x000fe200078e025d */
[----:B------:R-:W-:Y:S01]  /*129c0*/  SEL R80, RZ, 0x1, P0 ;  /* 0x00000001ff507807 */ /* 0x000fe20000000000 */
[----:B------:R-:W-:Y:S01]  /*129d0*/  IMAD.WIDE.U32 R74, R29, R104, RZ ;  /* 0x000000681d4a7225 */ /* 0x000fe200078e00ff */
[----:B------:R-:W-:-:S02]  /*129e0*/  SEL R67, RZ, 0x1, P1 ;  /* 0x00000001ff437807 */ /* 0x000fc40000800000 */
[----:B------:R-:W-:Y:S01]  /*129f0*/  IADD3.X R95, PT, PT, R70, R71, RZ, P4, P5 ;  /* 0x00000047465f7210 */ /* 0x000fe200027ea4ff */
[----:B------:R-:W-:Y:S01]  /*12a00*/  IMAD.WIDE.U32 R68, R28, R104, RZ ;  /* 0x000000681c447225 */ /* 0x000fe200078e00ff */
[----:B------:R-:W-:Y:S02]  /*12a10*/  ISETP.GE.U32.AND P6, PT, R81, R66, PT ;  /* 0x000000425100720c */ /* 0x000fe40003fc6070 */
[----:B------:R-:W-:Y:S01]  /*12a20*/  IADD3 R80, P4, P5, R67, R76, R80 ;  /* 0x0000004c43507210 */ /* 0x000fe20007d9e050 */
[----:B------:R-:W-:Y:S01]  /*12a30*/  IMAD.WIDE.U32 R66, R30, R109, RZ ;  /* 0x0000006d1e427225 */ /* 0x000fe200078e00ff */
[----:B------:R-:W-:-:S03]  /*12a40*/  ISETP.GE.U32.AND.EX P1, PT, R95, R70, PT, P6 ;  /* 0x000000465f00720c */ /* 0x000fc60003f26160 */
[----:B------:R-:W-:Y:S01]  /*12a50*/  IMAD R66, R112, R28, RZ ;  /* 0x0000001c70427224 */ /* 0x000fe200078e02ff */
[----:B------:R-:W-:Y:S01]  /*12a60*/  SEL R93, RZ, 0x1, P1 ;  /* 0x00000001ff5d7807 */ /* 0x000fe20000800000 */
[----:B------:R-:W-:-:S04]  /*12a70*/  IMAD.WIDE.U32 R74, P2, R28, R87, R74 ;  /* 0x000000571c4a7225 */ /* 0x000fc8000784004a */
[----:B------:R-:W-:-:S04]  /*12a80*/  IMAD.WIDE.U32 R70, R114, R28, RZ ;  /* 0x0000001c72467225 */ /* 0x000fc800078e00ff */
[----:B------:R-:W-:Y:S02]  /*12a90*/  IMAD R99, R29, R114, R66 ;  /* 0x000000721d637224 */ /* 0x000fe400078e0242 */
[----:B------:R-:W-:Y:S01]  /*12aa0*/  IMAD.WIDE.U32.X R78, R35, R112, R78, P3 ;  /* 0x00000070234e7225 */ /* 0x000fe200018e044e */
[----:B------:R-:W-:Y:S02]  /*12ab0*/  IADD3 RZ, P3, PT, R69, R74, RZ ;  /* 0x0000004a45ff7210 */ /* 0x000fe40007f7e0ff */
[----:B------:R-:W-:Y:S01]  /*12ac0*/  IADD3.X R74, PT, PT, RZ, R77, RZ, P4, P5 ;  /* 0x0000004dff4a7210 */ /* 0x000fe200027ea4ff */
[----:B------:R-:W-:Y:S01]  /*12ad0*/  IMAD.WIDE.U32 R72, R33, R109, RZ ;  /* 0x0000006d21487225 */ /* 0x000fe200078e00ff */
[----:B------:R-:W-:-:S03]  /*12ae0*/  IADD3 R93, P1, P4, R70, R78, R93 ;  /* 0x0000004e465d7210 */ /* 0x000fc60007c3e05d */
[----:B------:R-:W-:Y:S02]  /*12af0*/  IMAD.IADD R94, R71, 0x1, R99 ;  /* 0x00000001475e7824 */ /* 0x000fe400078e0263 */
[-C--:B------:R-:W-:Y:S02]  /*12b00*/  IMAD R66, R89, R30.reuse, RZ ;  /* 0x0000001e59427224 */ /* 0x080fe400078e02ff */
[----:B------:R-:W-:Y:S01]  /*12b10*/  IMAD.WIDE.U32 R68, R109, R30, RZ ;  /* 0x0000001e6d447225 */ /* 0x000fe200078e00ff */
[----:B------:R-:W-:-:S03]  /*12b20*/  IADD3.X R78, PT, PT, R94, R79, RZ, P1, P4 ;  /* 0x0000004f5e4e7210 */ /* 0x000fc60000fe84ff */
[----:B------:R-:W-:Y:S01]  /*12b30*/  IMAD.WIDE.U32 R72, P0, R30, R89, R72 ;  /* 0x000000591e487225 */ /* 0x000fe20007800048 */
[----:B------:R-:W-:-:S03]  /*12b40*/  IADD3 R90, P4, PT, R90, R68, RZ ;  /* 0x000000445a5a7210 */ /* 0x000fc60007f9e0ff */
[----:B------:R-:W-:Y:S01]  /*12b50*/  IMAD R79, R33, R109, R66 ;  /* 0x0000006d214f7224 */ /* 0x000fe200078e0242 */
[----:B------:R-:W-:Y:S01]  /*12b60*/  IADD3 RZ, P5, PT, R67, R72, RZ ;  /* 0x0000004843ff7210 */ /* 0x000fe20007fbe0ff */
[----:B------:R-:W-:Y:S01]  /*12b70*/  IMAD R71, R87, R28, RZ ;  /* 0x0000001c57477224 */ /* 0x000fe200078e02ff */
[----:B------:R-:W-:Y:S01]  /*12b80*/  ISETP.GE.U32.AND P1, PT, R90, R68, PT ;  /* 0x000000445a00720c */ /* 0x000fe20003f26070 */
[----:B------:R-:W-:Y:S02]  /*12b90*/  IMAD.IADD R79, R69, 0x1, R79 ;  /* 0x00000001454f7824 */ /* 0x000fe400078e024f */
[----:B------:R-:W-:-:S04]  /*12ba0*/  IMAD.WIDE.U32 R66, R33, R97, RZ ;  /* 0x0000006121427225 */ /* 0x000fc800078e00ff */
[----:B------:R-:W-:Y:S02]  /*12bb0*/  IMAD.X R96, R79, 0x1, R96, P4 ;  /* 0x000000014f607824 */ /* 0x000fe400020e0660 */
[----:B------:R-:W-:-:S03]  /*12bc0*/  IMAD.WIDE.U32 R76, R104, R28, RZ ;  /* 0x0000001c684c7225 */ /* 0x000fc600078e00ff */
[----:B------:R-:W-:Y:S01]  /*12bd0*/  ISETP.GE.U32.AND.EX P1, PT, R96, R79, PT, P1 ;  /* 0x0000004f6000720c */ /* 0x000fe20003f26110 */
[----:B------:R-:W-:Y:S02]  /*12be0*/  IMAD R71, R29, R104, R71 ;  /* 0x000000681d477224 */ /* 0x000fe400078e0247 */
[----:B------:R-:W-:Y:S01]  /*12bf0*/  IMAD.WIDE.U32 R68, R30, R97, RZ ;  /* 0x000000611e447225 */ /* 0x000fe200078e00ff */
[----:B------:R-:W-:-:S03]  /*12c00*/  SEL R79, RZ, 0x1, P1 ;  /* 0x00000001ff4f7807 */ /* 0x000fc60000800000 */
[----:B------:R-:W-:-:S04]  /*12c10*/  IMAD.WIDE.U32 R66, P6, R30, R101, R66 ;  /* 0x000000651e427225 */ /* 0x000fc800078c0042 */
[----:B------:R-:W-:Y:S01]  /*12c20*/  IMAD.X R99, RZ, RZ, RZ, P0 ;  /* 0x000000ffff637224 */ /* 0x000fe200000e06ff */
[----:B------:R-:W-:Y:S01]  /*12c30*/  IADD3 RZ, P4, PT, R69, R66, RZ ;  /* 0x0000004245ff7210 */ /* 0x000fe20007f9e0ff */
[----:B------:R-:W-:Y:S01]  /*12c40*/  IMAD.IADD R106, R77, 0x1, R71 ;  /* 0x000000014d6a7824 */ /* 0x000fe200078e0247 */
[----:B------:R-:W-:Y:S01]  /*12c50*/  IADD3 R71, P0, PT, R81, R76, RZ ;  /* 0x0000004c51477210 */ /* 0x000fe20007f1e0ff */
[----:B------:R-:W-:Y:S02]  /*12c60*/  IMAD R72, R101, R30, RZ ;  /* 0x0000001e65487224 */ /* 0x000fe400078e02ff */
[----:B------:R-:W-:Y:S01]  /*12c70*/  IMAD.MOV.U32 R98, RZ, RZ, R73 ;  /* 0x000000ffff627224 */ /* 0x000fe200078e0049 */
[----:B------:R-:W-:Y:S01]  /*12c80*/  IADD3 R66, P1, PT, R71, R80, RZ ;  /* 0x0000005047427210 */ /* 0x000fe20007f3e0ff */
[----:B------:R-:W-:-:S04]  /*12c90*/  IMAD.WIDE.U32 R68, R97, R30, RZ ;  /* 0x0000001e61447225 */ /* 0x000fc800078e00ff */
[----:B------:R-:W-:Y:S01]  /*12ca0*/  IMAD.X R105, R106, 0x1, R95, P0 ;  /* 0x000000016a697824 */ /* 0x000fe200000e065f */
[----:B------:R-:W-:Y:S01]  /*12cb0*/  ISETP.GE.U32.AND P0, PT, R71, R76, PT ;  /* 0x0000004c4700720c */ /* 0x000fe20003f06070 */
[C---:B------:R-:W-:Y:S02]  /*12cc0*/  IMAD R73, R33.reuse, R97, R72 ;  /* 0x0000006121497224 */ /* 0x040fe400078e0248 */
[----:B------:R-:W-:Y:S01]  /*12cd0*/  IMAD.WIDE.U32.X R98, R33, R89, R98, P5 ;  /* 0x0000005921627225 */ /* 0x000fe200028e0462 */
[----:B------:R-:W-:Y:S02]  /*12ce0*/  IADD3 R107, P5, PT, R66, R68, RZ ;  /* 0x00000044426b7210 */ /* 0x000fe40007fbe0ff */
[C---:B------:R-:W-:Y:S01]  /*12cf0*/  ISETP.GE.U32.AND.EX P0, PT, R105.reuse, R106, PT, P0 ;  /* 0x0000006a6900720c */ /* 0x040fe20003f06100 */
[----:B------:R-:W-:Y:S02]  /*12d00*/  IMAD.X R74, R105, 0x1, R74, P1 ;  /* 0x00000001694a7824 */ /* 0x000fe400008e064a */
[----:B------:R-:W-:-:S02]  /*12d10*/  IMAD.IADD R69, R69, 0x1, R73 ;  /* 0x0000000145457824 */ /* 0x000fc400078e0249 */
[----:B------:R-:W-:-:S04]  /*12d20*/  IMAD.WIDE.U32 R80, R33, R104, RZ ;  /* 0x0000006821507225 */ /* 0x000fc800078e00ff */
[----:B------:R-:W-:Y:S01]  /*12d30*/  IMAD.X R77, RZ, RZ, RZ, P2 ;  /* 0x000000ffff4d7224 */ /* 0x000fe200010e06ff */
[----:B------:R-:W-:Y:S01]  /*12d40*/  IADD3 R79, P1, P2, R107, R98, R79 ;  /* 0x000000626b4f7210 */ /* 0x000fe20007a3e04f */
[----:B------:R-:W-:Y:S02]  /*12d50*/  IMAD.X R98, R69, 0x1, R74, P5 ;  /* 0x0000000145627824 */ /* 0x000fe400028e064a */
[----:B------:R-:W-:-:S03]  /*12d60*/  IMAD.WIDE.U32 R72, R30, R104, RZ ;  /* 0x000000681e487225 */ /* 0x000fc600078e00ff */
[----:B------:R-:W-:Y:S01]  /*12d70*/  IADD3.X R95, PT, PT, R98, R99, RZ, P1, P2 ;  /* 0x00000063625f7210 */ /* 0x000fe20000fe44ff */
[----:B------:R-:W-:Y:S01]  /*12d80*/  IMAD.WIDE.U32 R80, P5, R30, R87, R80 ;  /* 0x000000571e507225 */ /* 0x000fe200078a0050 */
[----:B------:R-:W-:-:S03]  /*12d90*/  ISETP.GE.U32.AND P1, PT, R66, R71, PT ;  /* 0x000000474200720c */ /* 0x000fc60003f26070 */
[----:B------:R-:W-:Y:S01]  /*12da0*/  IMAD.MOV.U32 R76, RZ, RZ, R75 ;  /* 0x000000ffff4c7224 */ /* 0x000fe200078e004b */
[----:B------:R-:W-:Y:S01]  /*12db0*/  IADD3 RZ, P2, PT, R73, R80, RZ ;  /* 0x0000005049ff7210 */ /* 0x000fe20007f5e0ff */
[----:B------:R-:W-:Y:S01]  /*12dc0*/  IMAD.X R73, RZ, RZ, RZ, P6 ;  /* 0x000000ffff497224 */ /* 0x000fe200030e06ff */
[----:B------:R-:W-:Y:S01]  /*12dd0*/  ISETP.GE.U32.AND.EX P1, PT, R74, R105, PT, P1 ;  /* 0x000000694a00720c */ /* 0x000fe20003f26110 */
[----:B------:R-:W-:Y:S01]  /*12de0*/  IMAD.WIDE.U32.X R76, R29, R87, R76, P3 ;  /* 0x000000571d4c7225 */ /* 0x000fe200018e044c */
[----:B------:R-:W-:Y:S02]  /*12df0*/  ISETP.GE.U32.AND P3, PT, R107, R68, PT ;  /* 0x000000446b00720c */ /* 0x000fe40003f66070 */
[----:B------:R-:W-:Y:S01]  /*12e00*/  ISETP.GE.U32.AND P6, PT, R79, R107, PT ;  /* 0x0000006b4f00720c */ /* 0x000fe20003fc6070 */
[----:B------:R-:W-:Y:S01]  /*12e10*/  IMAD.MOV.U32 R72, RZ, RZ, R67 ;  /* 0x000000ffff487224 */ /* 0x000fe200078e0043 */
[----:B------:R-:W-:Y:S01]  /*12e20*/  SEL R80, RZ, 0x1, P0 ;  /* 0x00000001ff507807 */ /* 0x000fe20000000000 */
[----:B------:R-:W-:Y:S01]  /*12e30*/  IMAD.WIDE.U32 R74, R29, R114, RZ ;  /* 0x000000721d4a7225 */ /* 0x000fe200078e00ff */
[----:B------:R-:W-:-:S02]  /*12e40*/  SEL R71, RZ, 0x1, P1 ;  /* 0x00000001ff477807 */ /* 0x000fc40000800000 */
[----:B------:R-:W-:Y:S01]  /*12e50*/  ISETP.GE.U32.AND.EX P0, PT, R98, R69, PT, P3 ;  /* 0x000000456200720c */ /* 0x000fe20003f06130 */
[-C--:B------:R-:W-:Y:S01]  /*12e60*/  IMAD.WIDE.U32 R66, R34, R109.reuse, RZ ;  /* 0x0000006d22427225 */ /* 0x080fe200078e00ff */
[----:B------:R-:W-:Y:S02]  /*12e70*/  ISETP.GE.U32.AND.EX P6, PT, R95, R98, PT, P6 ;  /* 0x000000625f00720c */ /* 0x000fe40003fc6160 */
[----:B------:R-:W-:Y:S01]  /*12e80*/  IADD3 R80, P1, P3, R71, R76, R80 ;  /* 0x0000004c47507210 */ /* 0x000fe20007b3e050 */
[----:B------:R-:W-:Y:S01]  /*12e90*/  IMAD.WIDE.U32 R68, R31, R109, RZ ;  /* 0x0000006d1f447225 */ /* 0x000fe200078e00ff */
[----:B------:R-:W-:Y:S02]  /*12ea0*/  SEL R68, RZ, 0x1, P0 ;  /* 0x00000001ff447807 */ /* 0x000fe40000000000 */
[----:B------:R-:W-:Y:S01]  /*12eb0*/  SEL R105, RZ, 0x1, P6 ;  /* 0x00000001ff697807 */ /* 0x000fe20003000000 */
[----:B------:R-:W-:Y:S01]  /*12ec0*/  IMAD.WIDE.U32.X R72, R33, R101, R72, P4 ;  /* 0x0000006521487225 */ /* 0x000fe200020e0448 */
[----:B------:R-:W-:-:S03]  /*12ed0*/  IADD3.X R111, PT, PT, RZ, R77, RZ, P1, P3 ;  /* 0x0000004dff6f7210 */ /* 0x000fc60000fe64ff */
[----:B------:R-:W-:Y:S01]  /*12ee0*/  IMAD.WIDE.U32 R74, P0, R28, R112, R74 ;  /* 0x000000701c4a7225 */ /* 0x000fe2000780004a */
[----:B------:R-:W-:-:S03]  /*12ef0*/  IADD3 R105, P3, P6, R105, R72, R68 ;  /* 0x0000004869697210 */ /* 0x000fc60007e7e044 */
[----:B------:R-:W-:Y:S01]  /*12f00*/  IMAD.WIDE.U32 R66, P4, R31, R89, R66 ;  /* 0x000000591f427225 */ /* 0x000fe20007880042 */
[----:B------:R-:W-:Y:S02]  /*12f10*/  IADD3.X R110, PT, PT, RZ, R73, RZ, P3, P6 ;  /* 0x00000049ff6e7210 */ /* 0x000fe40001fec4ff */
[----:B------:R-:W-:Y:S01]  /*12f20*/  IADD3 R107, P6, PT, R93, R80, RZ ;  /* 0x000000505d6b7210 */ /* 0x000fe20007fde0ff */
[----:B------:R-:W-:Y:S01]  /*12f30*/  IMAD.WIDE.U32 R76, R28, R114, RZ ;  /* 0x000000721c4c7225 */ /* 0x000fe200078e00ff */
[----:B------:R-:W-:-:S03]  /*12f40*/  IADD3 RZ, P1, PT, R69, R66, RZ ;  /* 0x0000004245ff7210 */ /* 0x000fc60007f3e0ff */
[----:B------:R-:W-:Y:S01]  /*12f50*/  IMAD.X R71, RZ, RZ, RZ, P0 ;  /* 0x000000ffff477224 */ /* 0x000fe200000e06ff */
[----:B------:R-:W-:Y:S01]  /*12f60*/  ISETP.GE.U32.AND P0, PT, R93, R70, PT ;  /* 0x000000465d00720c */ /* 0x000fe20003f06070 */
[----:B------:R-:W-:Y:S01]  /*12f70*/  IMAD R66, R89, R31, RZ ;  /* 0x0000001f59427224 */ /* 0x000fe200078e02ff */
[----:B------:R-:W-:Y:S01]  /*12f80*/  IADD3 RZ, P3, PT, R77, R74, RZ ;  /* 0x0000004a4dff7210 */ /* 0x000fe20007f7e0ff */
[----:B------:R-:W-:Y:S01]  /*12f90*/  IMAD.MOV.U32 R70, RZ, RZ, R75 ;  /* 0x000000ffff467224 */ /* 0x000fe200078e004b */
[----:B------:R-:W-:Y:S01]  /*12fa0*/  ISETP.GE.U32.AND.EX P0, PT, R78, R94, PT, P0 ;  /* 0x0000005e4e00720c */ /* 0x000fe20003f06100 */
[----:B------:R-:W-:-:S03]  /*12fb0*/  IMAD.WIDE.U32 R74, R34, R97, RZ ;  /* 0x00000061224a7225 */ /* 0x000fc600078e00ff */
[----:B------:R-:W-:Y:S01]  /*12fc0*/  SEL R113, RZ, 0x1, P0 ;  /* 0x00000001ff717807 */ /* 0x000fe20000000000 */
[----:B------:R-:W-:Y:S01]  /*12fd0*/  IMAD.WIDE.U32 R76, R109, R31, RZ ;  /* 0x0000001f6d4c7225 */ /* 0x000fe200078e00ff */
[----:B------:R-:W-:-:S03]  /*12fe0*/  ISETP.GE.U32.AND P0, PT, R107, R93, PT ;  /* 0x0000005d6b00720c */ /* 0x000fc60003f06070 */
[----:B------:R-:W-:Y:S02]  /*12ff0*/  IMAD R73, R34, R109, R66 ;  /* 0x0000006d22497224 */ /* 0x000fe400078e0242 */
[----:B------:R-:W-:-:S04]  /*13000*/  IMAD.WIDE.U32 R68, R31, R97, RZ ;  /* 0x000000611f447225 */ /* 0x000fc800078e00ff */
[----:B------:R-:W-:Y:S01]  /*13010*/  IMAD.WIDE.U32.X R70, R29, R112, R70, P3 ;  /* 0x000000701d467225 */ /* 0x000fe200018e0446 */
[----:B------:R-:W-:-:S03]  /*13020*/  IADD3 R80, P3, PT, R79, R76, RZ ;  /* 0x0000004c4f507210 */ /* 0x000fc60007f7e0ff */
[----:B------:R-:W-:Y:S02]  /*13030*/  IMAD.X R111, R78, 0x1, R111, P6 ;  /* 0x000000014e6f7824 */ /* 0x000fe400030e066f */
[----:B------:R-:W-:-:S03]  /*13040*/  IMAD.WIDE.U32 R74, P6, R31, R101, R74 ;  /* 0x000000651f4a7225 */ /* 0x000fc600078c004a */
[----:B------:R-:W-:Y:S01]  /*13050*/  ISETP.GE.U32.AND.EX P0, PT, R111, R78, PT, P0 ;  /* 0x0000004e6f00720c */ /* 0x000fe20003f06100 */
[-C--:B------:R-:W-:Y:S02]  /*13060*/  IMAD R68, R87, R30.reuse, RZ ;  /* 0x0000001e57447224 */ /* 0x080fe400078e02ff */
[----:B------:R-:W-:Y:S01]  /*13070*/  IMAD.IADD R66, R77, 0x1, R73 ;  /* 0x000000014d427824 */ /* 0x000fe200078e0249 */
[----:B------:R-:W-:Y:S01]  /*13080*/  SEL R93, RZ, 0x1, P0 ;  /* 0x00000001ff5d7807 */ /* 0x000fe20000000000 */
[----:B------:R-:W-:Y:S01]  /*13090*/  IMAD.WIDE.U32 R72, R104, R30, RZ ;  /* 0x0000001e68487225 */ /* 0x000fe200078e00ff */
[----:B------:R-:W-:-:S03]  /*130a0*/  ISETP.GE.U32.AND P0, PT, R80, R76, PT ;  /* 0x0000004c5000720c */ /* 0x000fc60003f06070 */
[----:B------:R-:W-:Y:S02]  /*130b0*/  IMAD R99, R33, R104, R68 ;  /* 0x0000006821637224 */ /* 0x000fe400078e0244 */
[----:B------:R-:W-:Y:S01]  /*130c0*/  IMAD.X R95, R66, 0x1, R95, P3 ;  /* 0x00000001425f7824 */ /* 0x000fe200018e065f */
[----:B------:R-:W-:Y:S01]  /*130d0*/  IADD3 RZ, P3, PT, R69, R74, RZ ;  /* 0x0000004a45ff7210 */ /* 0x000fe20007f7e0ff */
[----:B------:R-:W-:Y:S01]  /*130e0*/  IMAD.X R69, RZ, RZ, RZ, P4 ;  /* 0x000000ffff457224 */ /* 0x000fe200020e06ff */
[----:B------:R-:W-:Y:S01]  /*130f0*/  IADD3 R107, P4, PT, R107, R72, RZ ;  /* 0x000000486b6b7210 */ /* 0x000fe20007f9e0ff */
[----:B------:R-:W-:Y:S01]  /*13100*/  IMAD.IADD R99, R73, 0x1, R99 ;  /* 0x0000000149637824 */ /* 0x000fe200078e0263 */
[----:B------:R-:W-:Y:S01]  /*13110*/  ISETP.GE.U32.AND.EX P0, PT, R95, R66, PT, P0 ;  /* 0x000000425f00720c */ /* 0x000fe20003f06100 */
[----:B------:R-:W-:Y:S02]  /*13120*/  IMAD R73, R101, R31, RZ ;  /* 0x0000001f65497224 */ /* 0x000fe400078e02ff */
[----:B------:R-:W-:Y:S01]  /*13130*/  IMAD.X R111, R99, 0x1, R111, P4 ;  /* 0x00000001636f7824 */ /* 0x000fe200020e066f */
[----:B------:R-:W-:Y:S01]  /*13140*/  IADD3 R105, P4, PT, R107, R105, RZ ;  /* 0x000000696b697210 */ /* 0x000fe20007f9e0ff */
[----:B------:R-:W-:-:S02]  /*13150*/  IMAD.MOV.U32 R68, RZ, RZ, R67 ;  /* 0x000000ffff447224 */ /* 0x000fc400078e0043 */
[----:B------:R-:W-:-:S04]  /*13160*/  IMAD.WIDE.U32 R66, R97, R31, RZ ;  /* 0x0000001f61427225 */ /* 0x000fc800078e00ff */
[C---:B------:R-:W-:Y:S01]  /*13170*/  IMAD R77, R34.reuse, R97, R73 ;  /* 0x00000061224d7224 */ /* 0x040fe200078e0249 */
[----:B------:R-:W-:Y:S01]  /*13180*/  SEL R73, RZ, 0x1, P0 ;  /* 0x00000001ff497807 */ /* 0x000fe20000000000 */
[----:B------:R-:W-:Y:S01]  /*13190*/  IMAD.X R110, R111, 0x1, R110, P4 ;  /* 0x000000016f6e7824 */ /* 0x000fe200020e066e */
[----:B------:R-:W-:Y:S01]  /*131a0*/  IADD3 R93, P0, P4, R93, R70, R113 ;  /* 0x000000465d5d7210 */ /* 0x000fe20007c1e071 */
[----:B------:R-:W-:Y:S01]  /*131b0*/  IMAD.WIDE.U32.X R68, R34, R89, R68, P1 ;  /* 0x0000005922447225 */ /* 0x000fe200008e0444 */
[----:B------:R-:W-:Y:S02]  /*131c0*/  IADD3 R106, P1, PT, R105, R66, RZ ;  /* 0x00000042696a7210 */ /* 0x000fe40007f3e0ff */
[----:B------:R-:W-:Y:S01]  /*131d0*/  IADD3.X R98, PT, PT, RZ, R71, RZ, P0, P4 ;  /* 0x00000047ff627210 */ /* 0x000fe200007e84ff */
[----:B------:R-:W-:Y:S01]  /*131e0*/  IMAD.IADD R94, R67, 0x1, R77 ;  /* 0x00000001435e7824 */ /* 0x000fe200078e024d */
[----:B------:R-:W-:Y:S01]  /*131f0*/  IADD3 R67, P0, P4, R106, R68, R73 ;  /* 0x000000446a437210 */ /* 0x000fe20007c1e049 */
[----:B------:R-:W-:-:S04]  /*13200*/  IMAD.WIDE.U32 R70, R34, R104, RZ ;  /* 0x0000006822467225 */ /* 0x000fc800078e00ff */
[----:B------:R-:W-:Y:S01]  /*13210*/  IMAD.X R113, R94, 0x1, R110, P1 ;  /* 0x000000015e717824 */ /* 0x000fe200008e066e */
[----:B------:R-:W-:Y:S01]  /*13220*/  ISETP.GE.U32.AND P1, PT, R107, R72, PT ;  /* 0x000000486b00720c */ /* 0x000fe20003f26070 */
[----:B------:R-:W-:-:S03]  /*13230*/  IMAD.WIDE.U32 R76, R33, R114, RZ ;  /* 0x00000072214c7225 */ /* 0x000fc600078e00ff */
[----:B------:R-:W-:Y:S01]  /*13240*/  IADD3.X R74, PT, PT, R113, R69, RZ, P0, P4 ;  /* 0x00000045714a7210 */ /* 0x000fe200007e84ff */
[----:B------:R-:W-:Y:S01]  /*13250*/  IMAD.WIDE.U32 R72, R31, R104, RZ ;  /* 0x000000681f487225 */ /* 0x000fe200078e00ff */
[----:B------:R-:W-:-:S03]  /*13260*/  ISETP.GE.U32.AND.EX P1, PT, R111, R99, PT, P1 ;  /* 0x000000636f00720c */ /* 0x000fc60003f26110 */
[----:B------:R-:W-:-:S04]  /*13270*/  IMAD.WIDE.U32 R70, P0, R31, R87, R70 ;  /* 0x000000571f467225 */ /* 0x000fc80007800046 */
[----:B------:R-:W-:-:S04]  /*13280*/  IMAD.WIDE.U32 R76, P4, R30, R112, R76 ;  /* 0x000000701e4c7225 */ /* 0x000fc8000788004c */
[----:B------:R-:W-:-:S04]  /*13290*/  IMAD.WIDE.U32 R68, R30, R114, RZ ;  /* 0x000000721e447225 */ /* 0x000fc800078e00ff */
[----:B------:R-:W-:Y:S01]  /*132a0*/  IMAD.X R79, RZ, RZ, RZ, P5 ;  /* 0x000000ffff4f7224 */ /* 0x000fe200028e06ff */
[----:B------:R-:W-:Y:S01]  /*132b0*/  IADD3 RZ, P5, PT, R73, R70, RZ ;  /* 0x0000004649ff7210 */ /* 0x000fe20007fbe0ff */
[----:B------:R-:W-:Y:S01]  /*132c0*/  IMAD.X R73, RZ, RZ, RZ, P6 ;  /* 0x000000ffff497224 */ /* 0x000fe200030e06ff */
[----:B------:R-:W-:Y:S01]  /*132d0*/  IADD3 RZ, P6, PT, R69, R76, RZ ;  /* 0x0000004c45ff7210 */ /* 0x000fe20007fde0ff */
[----:B------:R-:W-:Y:S01]  /*132e0*/  IMAD.X R69, RZ, RZ, RZ, P0 ;  /* 0x000000ffff457224 */ /* 0x000fe200000e06ff */
[----:B------:R-:W-:Y:S01]  /*132f0*/  ISETP.GE.U32.AND P0, PT, R105, R107, PT ;  /* 0x0000006b6900720c */ /* 0x000fe20003f06070 */
[----:B------:R-:W-:Y:S02]  /*13300*/  IMAD.MOV.U32 R78, RZ, RZ, R81 ;  /* 0x000000ffff4e7224 */ /* 0x000fe400078e0051 */
[----:B------:R-:W-:Y:S01]  /*13310*/  IMAD.MOV.U32 R68, RZ, RZ, R71 ;  /* 0x000000ffff447224 */ /* 0x000fe200078e0047 */
[----:B------:R-:W-:Y:S01]  /*13320*/  ISETP.GE.U32.AND.EX P0, PT, R110, R111, PT, P0 ;  /* 0x0000006f6e00720c */ /* 0x000fe20003f06100 */
[----:B------:R-:W-:Y:S01]  /*13330*/  IMAD.WIDE.U32.X R70, R33, R87, R78, P2 ;  /* 0x0000005721467225 */ /* 0x000fe200010e044e */
[----:B------:R-:W-:-:S02]  /*13340*/  ISETP.GE.U32.AND P2, PT, R106, R66, PT ;  /* 0x000000426a00720c */ /* 0x000fc40003f46070 */
[----:B------:R-:W-:Y:S01]  /*13350*/  SEL R66, RZ, 0x1, P1 ;  /* 0x00000001ff427807 */ /* 0x000fe20000800000 */
[----:B------:R-:W-:Y:S01]  /*13360*/  IMAD.MOV.U32 R72, RZ, RZ, R75 ;  /* 0x000000ffff487224 */ /* 0x000fe200078e004b */
[----:B------:R-:W-:Y:S01]  /*13370*/  ISETP.GE.U32.AND P1, PT, R67, R106, PT ;  /* 0x0000006a4300720c */ /* 0x000fe20003f26070 */
[-C--:B------:R-:W-:Y:S01]  /*13380*/  IMAD R76, R112, R30.reuse, RZ ;  /* 0x0000001e704c7224 */ /* 0x080fe200078e02ff */
[----:B------:R-:W-:Y:S01]  /*13390*/  SEL R75, RZ, 0x1, P0 ;  /* 0x00000001ff4b7807 */ /* 0x000fe20000000000 */
[----:B------:R-:W-:Y:S01]  /*133a0*/  IMAD.WIDE.U32 R106, R114, R30, RZ ;  /* 0x0000001e726a7225 */ /* 0x000fe200078e00ff */
[----:B------:R-:W-:Y:S02]  /*133b0*/  ISETP.GE.U32.AND.EX P2, PT, R113, R94, PT, P2 ;  /* 0x0000005e7100720c */ /* 0x000fe40003f46120 */
[----:B------:R-:W-:Y:S01]  /*133c0*/  ISETP.GE.U32.AND.EX P1, PT, R74, R113, PT, P1 ;  /* 0x000000714a00720c */ /* 0x000fe20003f26110 */
[----:B------:R-:W-:Y:S01]  /*133d0*/  IMAD.X R79, RZ, RZ, RZ, P4 ;  /* 0x000000ffff4f7224 */ /* 0x000fe200020e06ff */
[----:B------:R-:W-:Y:S01]  /*133e0*/  IADD3 R94, P4, P0, R75, R70, R66 ;  /* 0x000000464b5e7210 */ /* 0x000fe2000789e042 */
[----:B------:R-:W-:Y:S01]  /*133f0*/  IMAD R81, R33, R114, R76 ;  /* 0x0000007221517224 */ /* 0x000fe200078e024c */
[----:B------:R-:W-:Y:S01]  /*13400*/  SEL R66, RZ, 0x1, P2 ;  /* 0x00000001ff427807 */ /* 0x000fe20001000000 */
[----:B------:R-:W-:Y:S01]  /*13410*/  IMAD.MOV.U32 R78, RZ, RZ, R77 ;  /* 0x000000ffff4e7224 */ /* 0x000fe200078e004d */
[-C--:B------:R-:W-:Y:S01]  /*13420*/  IADD3 R93, P2, PT, R93, R106.reuse, RZ ;  /* 0x0000006a5d5d7210 */ /* 0x080fe20007f5e0ff */
[----:B------:R-:W-:Y:S01]  /*13430*/  IMAD.IADD R75, R107, 0x1, R81 ;  /* 0x000000016b4b7824 */ /* 0x000fe200078e0251 */
[----:B------:R-:W-:Y:S01]  /*13440*/  SEL R81, RZ, 0x1, P1 ;  /* 0x00000001ff517807 */ /* 0x000fe20000800000 */
[----:B------:R-:W-:Y:S01]  /*13450*/  IMAD.WIDE.U32.X R72, R34, R101, R72, P3 ;  /* 0x0000006522487225 */ /* 0x000fe200018e0448 */
[----:B------:R-:W-:-:S02]  /*13460*/  ISETP.GE.U32.AND P1, PT, R93, R106, PT ;  /* 0x0000006a5d00720c */ /* 0x000fc40003f26070 */
[----:B------:R-:W-:Y:S01]  /*13470*/  IADD3.X R110, PT, PT, RZ, R71, RZ, P4, P0 ;  /* 0x00000047ff6e7210 */ /* 0x000fe200027e04ff */
[----:B------:R-:W-:-:S04]  /*13480*/  IMAD.WIDE.U32 R76, R74, 0x3d1, RZ ;  /* 0x000003d14a4c7825 */ /* 0x000fc800078e00ff */
[----:B------:R-:W-:Y:S01]  /*13490*/  IMAD.X R105, R75, 0x1, R98, P2 ;  /* 0x000000014b697824 */ /* 0x000fe200010e0662 */
[----:B------:R-:W-:Y:S01]  /*134a0*/  IADD3 R81, P2, P3, R81, R72, R66 ;  /* 0x0000004851517210 */ /* 0x000fe20007b5e042 */
[----:B------:R-:W-:Y:S01]  /*134b0*/  IMAD.WIDE.U32 R98, P0, RZ, R67, R76 ;  /* 0x00000043ff627225 */ /* 0x000fe2000780004c */
[----:B------:R-:W-:Y:S02]  /*134c0*/  IADD3 R77, P4, PT, R93, R94, RZ ;  /* 0x0000005e5d4d7210 */ /* 0x000fe40007f9e0ff */
[----:B------:R-:W-:Y:S01]  /*134d0*/  ISETP.GE.U32.AND.EX P1, PT, R105, R75, PT, P1 ;  /* 0x0000004b6900720c */ /* 0x000fe20003f26110 */
[----:B------:R-:W-:Y:S01]  /*134e0*/  IMAD R107, R87, R31, RZ ;  /* 0x0000001f576b7224 */ /* 0x000fe200078e02ff */
[----:B------:R-:W-:Y:S01]  /*134f0*/  IADD3.X R75, PT, PT, RZ, R73, RZ, P2, P3 ;  /* 0x00000049ff4b7210 */ /* 0x000fe200017e64ff */
[----:B------:R-:W-:Y:S01]  /*13500*/  IMAD.WIDE.U32 R72, R104, R31, RZ ;  /* 0x0000001f68487225 */ /* 0x000fe200078e00ff */
[----:B------:R-:W-:-:S03]  /*13510*/  ISETP.GE.U32.AND P2, PT, R77, R93, PT ;  /* 0x0000005d4d00720c */ /* 0x000fc60003f46070 */
[----:B------:R-:W-:Y:S02]  /*13520*/  IMAD R93, R34, R104, R107 ;  /* 0x00000068225d7224 */ /* 0x000fe400078e026b */
[----:B------:R-:W-:-:S04]  /*13530*/  IMAD.WIDE.U32 R70, R67, 0x3d1, RZ ;  /* 0x000003d143467825 */ /* 0x000fc800078e00ff */
[----:B------:R-:W-:Y:S01]  /*13540*/  IMAD.X R110, R105, 0x1, R110, P4 ;  /* 0x00000001696e7824 */ /* 0x000fe200020e066e */
[----:B------:R-:W-:Y:S01]  /*13550*/  IADD3 R94, P4, PT, R77, R72, RZ ;  /* 0x000000484d5e7210 */ /* 0x000fe20007f9e0ff */
[----:B------:R-:W-:Y:S01]  /*13560*/  IMAD.MOV.U32 R66, RZ, RZ, RZ ;  /* 0x000000ffff427224 */ /* 0x000fe200078e00ff */
[----:B------:R-:W-:Y:S01]  /*13570*/  IADD3 RZ, P3, PT, R71, R98, RZ ;  /* 0x0000006247ff7210 */ /* 0x000fe20007f7e0ff */
[----:B------:R-:W-:Y:S01]  /*13580*/  IMAD.IADD R93, R73, 0x1, R93 ;  /* 0x00000001495d7824 */ /* 0x000fe200078e025d */
[----:B------:R-:W-:Y:S01]  /*13590*/  ISETP.GE.U32.AND.EX P2, PT, R110, R105, PT, P2 ;  /* 0x000000696e00720c */ /* 0x000fe20003f46120 */
[----:B------:R-:W-:Y:S01]  /*135a0*/  IMAD.WIDE.U32.X R106, R33, R112, R78, P6 ;  /* 0x00000070216a7225 */ /* 0x000fe200030e044e */
[----:B------:R-:W-:Y:S02]  /*135b0*/  IADD3 R81, P6, PT, R94, R81, RZ ;  /* 0x000000515e517210 */ /* 0x000fe40007fde0ff */
[----:B------:R-:W-:Y:S01]  /*135c0*/  SEL R111, RZ, 0x1, P2 ;  /* 0x00000001ff6f7807 */ /* 0x000fe20001000000 */
[----:B------:R-:W-:-:S04]  /*135d0*/  IMAD.WIDE.U32 R70, R67, 0x3d1, R66 ;  /* 0x000003d143467825 */ /* 0x000fc800078e0042 */
[----:B------:R-:W-:Y:S01]  /*135e0*/  IMAD.X R66, R93, 0x1, R110, P4 ;  /* 0x000000015d427824 */ /* 0x000fe200020e066e */
[----:B------:R-:W-:Y:S01]  /*135f0*/  ISETP.GE.U32.AND P4, PT, R70, RZ, PT ;  /* 0x000000ff4600720c */ /* 0x000fe20003f86070 */
[----:B------:R-:W-:Y:S01]  /*13600*/  IMAD.IADD R73, R98, 0x1, R71 ;  /* 0x0000000162497824 */ /* 0x000fe200078e0247 */
[----:B------:R-:W-:Y:S01]  /*13610*/  SEL R71, RZ, 0x1, P1 ;  /* 0x00000001ff477807 */ /* 0x000fe20000800000 */
[----:B------:R-:W-:Y:S01]  /*13620*/  IMAD.X R77, RZ, RZ, RZ, P0 ;  /* 0x000000ffff4d7224 */ /* 0x000fe200000e06ff */
[----:B------:R-:W-:Y:S01]  /*13630*/  ISETP.GE.U32.AND P0, PT, R94, R72, PT ;  /* 0x000000485e00720c */ /* 0x000fe20003f06070 */
[C---:B------:R-:W-:Y:S01]  /*13640*/  IMAD.X R75, R66.reuse, 0x1, R75, P6 ;  /* 0x00000001424b7824 */ /* 0x040fe200030e064b */
[----:B------:R-:W-:Y:S01]  /*13650*/  ISETP.GE.U32.AND P1, PT, R81, R94, PT ;  /* 0x0000005e5100720c */ /* 0x000fe20003f26070 */
[----:B------:R-:W-:Y:S01]  /*13660*/  IMAD.MOV.U32 R76, RZ, RZ, R99 ;  /* 0x000000ffff4c7224 */ /* 0x000fe200078e0063 */
[----:B------:R-:W-:Y:S01]  /*13670*/  ISETP.GE.U32.AND.EX P0, PT, R66, R93, PT, P0 ;  /* 0x0000005d4200720c */ /* 0x000fe20003f06100 */
[----:B------:R-:W-:Y:S01]  /*13680*/  IMAD.WIDE.U32.X R78, R34, R87, R68, P5 ;  /* 0x00000057224e7225 */ /* 0x000fe200028e0444 */
[----:B------:R-:W-:-:S02]  /*13690*/  ISETP.GE.U32.AND.EX P1, PT, R75, R66, PT, P1 ;  /* 0x000000424b00720c */ /* 0x000fc40003f26110 */
[----:B------:R-:W-:Y:S01]  /*136a0*/  IADD3 R111, P2, P6, R111, R106, R71 ;  /* 0x0000006a6f6f7210 */ /* 0x000fe20007e5e047 */
[----:B------:R-:W-:Y:S01]  /*136b0*/  IMAD R93, R112, R31, RZ ;  /* 0x0000001f705d7224 */ /* 0x000fe200078e02ff */
[----:B------:R-:W-:Y:S01]  /*136c0*/  SEL R71, RZ, 0x1, P0 ;  /* 0x00000001ff477807 */ /* 0x000fe20000000000 */
[----:B------:R-:W-:Y:S01]  /*136d0*/  IMAD.WIDE.U32.X R76, RZ, R74, R76, P3 ;  /* 0x0000004aff4c7225 */ /* 0x000fe200018e044c */
[----:B------:R-:W-:Y:S02]  /*136e0*/  SEL R105, RZ, 0x1, P1 ;  /* 0x00000001ff697807 */ /* 0x000fe40000800000 */
[----:B------:R-:W-:Y:S01]  /*136f0*/  IADD3.X R113, PT, PT, RZ, R107, RZ, P2, P6 ;  /* 0x0000006bff717210 */ /* 0x000fe200017ec4ff */
[----:B------:R-:W-:Y:S01]  /*13700*/  IMAD.WIDE.U32 R98, R114, R31, RZ ;  /* 0x0000001f72627225 */ /* 0x000fe200078e00ff */
[----:B------:R-:W-:Y:S02]  /*13710*/  IADD3 R105, P0, P3, R105, R78, R71 ;  /* 0x0000004e69697210 */ /* 0x000fe40007b1e047 */
[----:B------:R-:W-:Y:S01]  /*13720*/  ISETP.GE.U32.AND.EX P4, PT, R73, R67, PT, P4 ;  /* 0x000000434900720c */ /* 0x000fe20003f86140 */
[----:B------:R-:W-:Y:S01]  /*13730*/  IMAD.WIDE.U32 R68, R75, 0x3d1, RZ ;  /* 0x000003d14b447825 */ /* 0x000fe200078e00ff */
[----:B------:R-:W-:-:S02]  /*13740*/  IADD3 R106, P5, PT, R111, R98, RZ ;  /* 0x000000626f6a7210 */ /* 0x000fc40007fbe0ff */
[----:B------:R-:W-:Y:S01]  /*13750*/  IADD3.X R107, PT, PT, RZ, R79, RZ, P0, P3 ;  /* 0x0000004fff6b7210 */ /* 0x000fe200007e64ff */
[----:B------:R-:W-:Y:S02]  /*13760*/  IMAD R71, R34, R114, R93 ;  /* 0x0000007222477224 */ /* 0x000fe400078e025d */
[----:B------:R-:W-:-:S04]  /*13770*/  IMAD.WIDE.U32 R66, R81, 0x3d1, RZ ;  /* 0x000003d151427825 */ /* 0x000fc800078e00ff */
[----:B------:R-:W-:Y:S01]  /*13780*/  IMAD.IADD R94, R99, 0x1, R71 ;  /* 0x00000001635e7824 */ /* 0x000fe200078e0247 */
[----:B------:R-:W-:Y:S01]  /*13790*/  IADD3 R93, P2, PT, R76, R66, RZ ;  /* 0x000000424c5d7210 */ /* 0x000fe20007f5e0ff */
[----:B------:R-:W-:-:S03]  /*137a0*/  IMAD.WIDE.U32 R68, P1, RZ, R81, R68 ;  /* 0x00000051ff447225 */ /* 0x000fc60007820044 */
[----:B------:R-:W-:Y:S01]  /*137b0*/  ISETP.GE.U32.AND P0, PT, R93, R66, PT ;  /* 0x000000425d00720c */ /* 0x000fe20003f06070 */
[----:B------:R-:W-:Y:S01]  /*137c0*/  IMAD.X R110, R94, 0x1, R113, P5 ;  /* 0x000000015e6e7824 */ /* 0x000fe200028e0671 */
[----:B------:R-:W-:Y:S01]  /*137d0*/  IADD3 R105, P5, PT, R106, R105, RZ ;  /* 0x000000696a697210 */ /* 0x000fe20007fbe0ff */
[----:B------:R-:W-:Y:S01]  /*137e0*/  IMAD.MOV.U32 R72, RZ, RZ, R70 ;  /* 0x000000ffff487224 */ /* 0x000fe200078e0046 */
[----:B------:R-:W-:Y:S01]  /*137f0*/  IADD3 R71, P3, PT, R67, R68, RZ ;  /* 0x0000004443477210 */ /* 0x000fe20007f7e0ff */
[----:B------:R-:W-:Y:S02]  /*13800*/  IMAD R68, R89, R32, RZ ;  /* 0x0000002059447224 */ /* 0x000fe400078e02ff */
[----:B------:R-:W-:Y:S02]  /*13810*/  IMAD.X R99, R110, 0x1, R107, P5 ;  /* 0x000000016e637824 */ /* 0x000fe400028e066b */
[----:B------:R-:W-:-:S04]  /*13820*/  IMAD.WIDE.U32 R66, R32, R109, R72 ;  /* 0x0000006d20427225 */ /* 0x000fc800078e0048 */
[----:B------:R-:W-:Y:S01]  /*13830*/  IMAD.X R72, R71, 0x1, R77, P2 ;  /* 0x0000000147487824 */ /* 0x000fe200010e064d */
[----:B------:R-:W-:Y:S01]  /*13840*/  ISETP.GE.U32.AND P6, PT, R66, R70, PT ;  /* 0x000000464200720c */ /* 0x000fe20003fc6070 */
[----:B------:R-:W-:Y:S02]  /*13850*/  IMAD R107, R35, R109, R68 ;  /* 0x0000006d236b7224 */ /* 0x000fe400078e0244 */
[----:B------:R-:W-:Y:S01]  /*13860*/  IMAD.MOV.U32 R78, RZ, RZ, R69 ;  /* 0x000000ffff4e7224 */ /* 0x000fe200078e0045 */
[----:B------:R-:W-:Y:S01]  /*13870*/  ISETP.GE.U32.AND.EX P0, PT, R72, R71, PT, P0 ;  /* 0x000000474800720c */ /* 0x000fe20003f06100 */
[----:B------:R-:W-:-:S03]  /*13880*/  IMAD.WIDE.U32 R68, R99, 0x3d1, RZ ;  /* 0x000003d163447825 */ /* 0x000fc600078e00ff */
[----:B------:R-:W-:Y:S01]  /*13890*/  SEL R111, RZ, 0x1, P0 ;  /* 0x00000001ff6f7807 */ /* 0x000fe20000000000 */
[----:B------:R-:W-:Y:S02]  /*138a0*/  IMAD.X R79, RZ, RZ, RZ, P1 ;  /* 0x000000ffff4f7224 */ /* 0x000fe400008e06ff */
[----:B------:R-:W-:-:S04]  /*138b0*/  IMAD.WIDE.U32 R70, R105, 0x3d1, RZ ;  /* 0x000003d169467825 */ /* 0x000fc800078e00ff */
[----:B------:R-:W-:-:S04]  /*138c0*/  IMAD.WIDE.U32.X R78, RZ, R75, R78, P3 ;  /* 0x0000004bff4e7225 */ /* 0x000fc800018e044e */
[----:B------:R-:W-:Y:S01]  /*138d0*/  IMAD.WIDE.U32 R68, P2, RZ, R105, R68 ;  /* 0x00000069ff447225 */ /* 0x000fe20007840044 */
[----:B------:R-:W-:-:S03]  /*138e0*/  IADD3 R111, P0, P3, R70, R78, R111 ;  /* 0x0000004e466f7210 */ /* 0x000fc60007b1e06f */
[----:B------:R-:W-:Y:S01]  /*138f0*/  IMAD.IADD R107, R67, 0x1, R107 ;  /* 0x00000001436b7824 */ /* 0x000fe200078e026b */
[----:B------:R-:W-:Y:S01]  /*13900*/  IADD3 R67, P5, PT, R71, R68, RZ ;  /* 0x0000004447437210 */ /* 0x000fe20007fbe0ff */
[----:B------:R-:W-:Y:S01]  /*13910*/  IMAD.WIDE.U32 R76, R34, R114, RZ ;  /* 0x00000072224c7225 */ /* 0x000fe200078e00ff */
[----:B------:R-:W-:Y:S02]  /*13920*/  SEL R71, RZ, 0x1, P4 ;  /* 0x00000001ff477807 */ /* 0x000fe40002000000 */
[----:B------:R-:W-:Y:S02]  /*13930*/  ISETP.GE.U32.AND.EX P6, PT, R107, R73, PT, P6 ;  /* 0x000000496b00720c */ /* 0x000fe40003fc6160 */
[----:B------:R-:W-:Y:S01]  /*13940*/  IADD3.X R68, PT, PT, R67, R79, RZ, P0, P3 ;  /* 0x0000004f43447210 */ /* 0x000fe200007e64ff */
[----:B------:R-:W-:Y:S01]  /*13950*/  IMAD.WIDE.U32 R76, P1, R31, R112, R76 ;  /* 0x000000701f4c7225 */ /* 0x000fe2000782004c */
[----:B------:R-:W-:Y:S02]  /*13960*/  IADD3 R71, P0, P3, R93, R74, R71 ;  /* 0x0000004a5d477210 */ /* 0x000fe40007b1e047 */
[----:B------:R-:W-:Y:S01]  /*13970*/  SEL R78, RZ, 0x1, P6 ;  /* 0x00000001ff4e7807 */ /* 0x000fe20003000000 */
[----:B------:R-:W-:Y:S01]  /*13980*/  IMAD.X R73, RZ, RZ, RZ, P1 ;  /* 0x000000ffff497224 */ /* 0x000fe200008e06ff */
[----:B------:R-:W-:-:S02]  /*13990*/  ISETP.GE.U32.AND P1, PT, R106, R98, PT ;  /* 0x000000626a00720c */ /* 0x000fc40003f26070 */
[----:B------:R-:W-:Y:S01]  /*139a0*/  IADD3.X R98, PT, PT, R72, R81, RZ, P0, P3 ;  /* 0x0000005148627210 */ /* 0x000fe200007e64ff */
[----:B------:R-:W-:Y:S01]  /*139b0*/  IMAD.MOV.U32 R72, RZ, RZ, R77 ;  /* 0x000000ffff487224 */ /* 0x000fe200078e004d */
[----:B------:R-:W-:Y:S01]  /*139c0*/  IADD3 R93, P0, P3, R78, R71, R91 ;  /* 0x000000474e5d7210 */ /* 0x000fe20007b1e05b */
[----:B------:R-:W-:Y:S01]  /*139d0*/  IMAD.WIDE.U32 R78, R31, R114, RZ ;  /* 0x000000721f4e7225 */ /* 0x000fe200078e00ff */
[----:B------:R-:W-:Y:S02]  /*139e0*/  ISETP.GE.U32.AND.EX P1, PT, R110, R94, PT, P1 ;  /* 0x0000005e6e00720c */ /* 0x000fe40003f26110 */
[----:B------:R-:W-:Y:S02]  /*139f0*/  IADD3.X R94, PT, PT, RZ, R98, R92, P0, P3 ;  /* 0x00000062ff5e7210 */ /* 0x000fe400007e645c */
[----:B------:R-:W-:Y:S02]  /*13a00*/  ISETP.GE.U32.AND P0, PT, R105, R106, PT ;  /* 0x0000006a6900720c */ /* 0x000fe40003f06070 */
[----:B------:R-:W-:-:S02]  /*13a10*/  IADD3 RZ, P3, PT, R79, R76, RZ ;  /* 0x0000004c4fff7210 */ /* 0x000fc40007f7e0ff */
[----:B------:R-:W-:Y:S02]  /*13a20*/  SEL R76, RZ, 0x1, P1 ;  /* 0x00000001ff4c7807 */ /* 0x000fe40000800000 */
[----:B------:R-:W-:Y:S01]  /*13a30*/  ISETP.EQ.U32.AND P1, PT, R71, R74, PT ;  /* 0x0000004a4700720c */ /* 0x000fe20003f22070 */
[----:B------:R-:W-:Y:S01]  /*13a40*/  IMAD.WIDE.U32.X R72, R34, R112, R72, P3 ;  /* 0x0000007022487225 */ /* 0x000fe200018e0448 */
[----:B------:R-:W-:Y:S02]  /*13a50*/  ISETP.GE.U32.AND.EX P0, PT, R99, R110, PT, P0 ;  /* 0x0000006e6300720c */ /* 0x000fe40003f06100 */
[----:B------:R-:W-:Y:S01]  /*13a60*/  ISETP.LT.U32.AND P3, PT, R71, R74, PT ;  /* 0x0000004a4700720c */ /* 0x000fe20003f61070 */
[----:B------:R-:W-:Y:S01]  /*13a70*/  IMAD.X R71, RZ, RZ, RZ, P2 ;  /* 0x000000ffff477224 */ /* 0x000fe200010e06ff */
[----:B------:R-:W-:Y:S02]  /*13a80*/  ISETP.EQ.AND.EX P4, PT, R98, R81, !P4, P1 ;  /* 0x000000516200720c */ /* 0x000fe40006782310 */
[----:B------:R-:W-:-:S02]  /*13a90*/  SEL R77, RZ, 0x1, P0 ;  /* 0x00000001ff4d7807 */ /* 0x000fc40000000000 */
[----:B------:R-:W-:Y:S02]  /*13aa0*/  ISETP.EQ.U32.AND P0, PT, R93, R91, PT ;  /* 0x0000005b5d00720c */ /* 0x000fe40003f02070 */
[----:B------:R-:W-:Y:S02]  /*13ab0*/  ISETP.LT.U32.OR.EX P3, PT, R98, R81, P4, P3 ;  /* 0x000000516200720c */ /* 0x000fe40002761530 */
[----:B------:R-:W-:Y:S02]  /*13ac0*/  ISETP.EQ.AND.EX P6, PT, R94, R92, !P6, P0 ;  /* 0x0000005c5e00720c */ /* 0x000fe400077c2300 */
[----:B------:R-:W-:Y:S02]  /*13ad0*/  IADD3 R77, P0, P4, R77, R72, R76 ;  /* 0x000000484d4d7210 */ /* 0x000fe40007c1e04c */
[----:B------:R-:W-:Y:S02]  /*13ae0*/  ISETP.LT.U32.AND P1, PT, R93, R91, PT ;  /* 0x0000005b5d00720c */ /* 0x000fe40003f21070 */
[----:B------:R-:W-:-:S02]  /*13af0*/  SEL R74, RZ, 0x1, !P3 ;  /* 0x00000001ff4a7807 */ /* 0x000fc40005800000 */
[----:B------:R-:W-:Y:S02]  /*13b00*/  IADD3.X R79, PT, PT, RZ, R73, RZ, P0, P4 ;  /* 0x00000049ff4f7210 */ /* 0x000fe400007e84ff */
[C---:B------:R-:W-:Y:S01]  /*13b10*/  ISETP.GE.U32.AND P2, PT, R111.reuse, R70, PT ;  /* 0x000000466f00720c */ /* 0x040fe20003f46070 */
[----:B------:R-:W-:Y:S01]  /*13b20*/  IMAD.MOV.U32 R70, RZ, RZ, R69 ;  /* 0x000000ffff467224 */ /* 0x000fe200078e0045 */
[----:B------:R-:W-:Y:S02]  /*13b30*/  ISETP.LT.U32.OR.EX P1, PT, R94, R92, P6, P1 ;  /* 0x0000005c5e00720c */ /* 0x000fe40003721510 */
[----:B------:R-:W-:Y:S01]  /*13b40*/  IADD3 R74, P0, P4, R111, R75, R74 ;  /* 0x0000004b6f4a7210 */ /* 0x000fe20007c1e04a */
[----:B------:R-:W-:Y:S01]  /*13b50*/  IMAD.WIDE.U32.X R72, RZ, R99, R70, P5 ;  /* 0x00000063ff487225 */ /* 0x000fe200028e0446 */
[C---:B------:R-:W-:Y:S02]  /*13b60*/  ISETP.GE.U32.AND.EX P2, PT, R68.reuse, R67, PT, P2 ;  /* 0x000000434400720c */ /* 0x040fe40003f46120 */
[----:B------:R-:W-:Y:S01]  /*13b70*/  SEL R91, RZ, 0x1, !P1 ;  /* 0x00000001ff5b7807 */ /* 0x000fe20004800000 */
[----:B------:R-:W-:Y:S01]  /*13b80*/  IMAD.WIDE.U32 R70, R77, 0x3d1, RZ ;  /* 0x000003d14d467825 */ /* 0x000fe200078e00ff */
[----:B------:R-:W-:-:S02]  /*13b90*/  IADD3.X R76, PT, PT, R68, R105, RZ, P0, P4 ;  /* 0x00000069444c7210 */ /* 0x000fc400007e84ff */
[CC--:B------:R-:W-:Y:S01]  /*13ba0*/  ISETP.EQ.U32.AND P4, PT, R74.reuse, R75.reuse, PT ;  /* 0x0000004b4a00720c */ /* 0x0c0fe20003f82070 */
[----:B------:R-:W-:Y:S01]  /*13bb0*/  IMAD.WIDE.U32 R68, R79, 0x3d1, RZ ;  /* 0x000003d14f447825 */ /* 0x000fe200078e00ff */
[----:B------:R-:W-:Y:S02]  /*13bc0*/  IADD3 R91, P6, P5, R91, R74, R90 ;  /* 0x0000004a5b5b7210 */ /* 0x000fe40007dde05a */
[----:B------:R-:W-:Y:S02]  /*13bd0*/  ISETP.LT.U32.AND P0, PT, R74, R75, PT ;  /* 0x0000004b4a00720c */ /* 0x000fe40003f01070 */
[C---:B------:R-:W-:Y:S01]  /*13be0*/  ISETP.EQ.AND.EX P4, PT, R76.reuse, R105, P3, P4 ;  /* 0x000000694c00720c */ /* 0x040fe20001f82340 */
[----:B------:R-:W-:Y:S01]  /*13bf0*/  IMAD.WIDE.U32 R68, P3, RZ, R77, R68 ;  /* 0x0000004dff447225 */ /* 0x000fe20007860044 */
[----:B------:R-:W-:Y:S02]  /*13c00*/  SEL R67, RZ, 0x1, P2 ;  /* 0x00000001ff437807 */ /* 0x000fe40001000000 */
[----:B------:R-:W-:Y:S01]  /*13c10*/  ISETP.EQ.U32.AND P2, PT, R91, R90, PT ;  /* 0x0000005a5b00720c */ /* 0x000fe20003f42070 */
[----:B------:R-:W-:Y:S01]  /*13c20*/  IMAD.X R75, RZ, RZ, RZ, P3 ;  /* 0x000000ffff4b7224 */ /* 0x000fe200018e06ff */
[----:B------:R-:W-:Y:S01]  /*13c30*/  IADD3.X R92, PT, PT, RZ, R76, R96, P6, P5 ;  /* 0x0000004cff5c7210 */ /* 0x000fe200037ea460 */
[----:B------:R-:W-:Y:S01]  /*13c40*/  IMAD.MOV.U32 R74, RZ, RZ, R69 ;  /* 0x000000ffff4a7224 */ /* 0x000fe200078e0045 */
[----:B------:R-:W-:-:S02]  /*13c50*/  ISETP.LT.U32.OR.EX P0, PT, R76, R105, P4, P0 ;  /* 0x000000694c00720c */ /* 0x000fc40002701500 */
[----:B------:R-:W-:Y:S02]  /*13c60*/  IADD3 R67, P6, P4, R70, R72, R67 ;  /* 0x0000004846437210 */ /* 0x000fe40007cde043 */
        /* <DEDUP_REMOVED lines=14> */
[----:B------:R-:W-:Y:S02]  /*13d50*/  ISETP.LT.U32.AND P3, PT, R68, R99, PT ;  /* 0x000000634400720c */ /* 0x000fe40003f61070 */
[----:B------:R-:W-:Y:S02]  /*13d60*/  ISETP.EQ.AND.EX P4, PT, R70, R77, P0, P4 ;  /* 0x0000004d4600720c */ /* 0x000fe40000782340 */
[----:B------:R-:W-:Y:S02]  /*13d70*/  ISETP.EQ.U32.AND P0, PT, R96, R80, PT ;  /* 0x000000506000720c */ /* 0x000fe40003f02070 */
[----:B------:R-:W-:Y:S02]  /*13d80*/  IADD3.X R90, PT, PT, RZ, R70, R95, P6, P5 ;  /* 0x00000046ff5a7210 */ /* 0x000fe400037ea45f */
[----:B------:R-:W-:-:S02]  /*13d90*/  SEL R67, RZ, 0x1, P1 ;  /* 0x00000001ff437807 */ /* 0x000fc40000800000 */
[----:B------:R-:W-:Y:S02]  /*13da0*/  ISETP.LT.U32.OR.EX P3, PT, R70, R77, P4, P3 ;  /* 0x0000004d4600720c */ /* 0x000fe40002761530 */
[----:B------:R-:W-:Y:S02]  /*13db0*/  ISETP.LT.U32.AND P5, PT, R96, R80, PT ;  /* 0x000000506000720c */ /* 0x000fe40003fa1070 */
[CC--:B------:R-:W-:Y:S02]  /*13dc0*/  ISETP.EQ.AND.EX P0, PT, R90.reuse, R95.reuse, P2, P0 ;  /* 0x0000005f5a00720c */ /* 0x0c0fe40001702300 */
[----:B------:R-:W-:Y:S02]  /*13dd0*/  IADD3 R67, P1, PT, R67, R74, RZ ;  /* 0x0000004a43437210 */ /* 0x000fe40007f3e0ff */
[----:B------:R-:W-:Y:S02]  /*13de0*/  SEL R68, RZ, 0x1, !P3 ;  /* 0x00000001ff447807 */ /* 0x000fe40005800000 */
[----:B------:R-:W-:Y:S01]  /*13df0*/  ISETP.LT.U32.OR.EX P0, PT, R90, R95, P0, P5 ;  /* 0x0000005f5a00720c */ /* 0x000fe20000701550 */
[----:B------:R-:W-:Y:S01]  /*13e00*/  IMAD.MOV.U32 R95, RZ, RZ, R66 ;  /* 0x000000ffff5f7224 */ /* 0x000fe200078e0042 */
[----:B------:R-:W-:Y:S01]  /*13e10*/  IADD3 R79, P2, P3, R67, R79, R68 ;  /* 0x0000004f434f7210 */ /* 0x000fe20007b5e044 */
[----:B------:R-:W-:Y:S01]  /*13e20*/  IMAD.X R68, RZ, RZ, R75, P1 ;  /* 0x000000ffff447224 */ /* 0x000fe200008e064b */
        /* <DEDUP_REMOVED lines=14> */
.L_x_41:
        /* <DEDUP_REMOVED lines=34> */
.L_x_40:
[----:B------:R-:W-:Y:S05]  /*14130*/  BSYNC.RECONVERGENT B2 ;  /* 0x0000000000027941 */ /* 0x000fea0003800200 */
.L_x_39:
[-C--:B------:R-:W-:Y:S01]  /*14140*/  IMAD.WIDE.U32 R76, R38, R109.reuse, RZ ;  /* 0x0000006d264c7225 */ /* 0x080fe200078e00ff */
[----:B------:R-:W-:Y:S03]  /*14150*/  BSSY.RECONVERGENT B2, `(.L_x_42) ;  /* 0x0000080000027945 */ /* 0x000fe60003800200 */
[----:B------:R-:W-:-:S04]  /*14160*/  IMAD.WIDE.U32 R66, R37, R109, RZ ;  /* 0x0000006d25427225 */ /* 0x000fc800078e00ff */
[----:B------:R-:W-:-:S04]  /*14170*/  IMAD.WIDE.U32 R76, P0, R89, R37, R76 ;  /* 0x00000025594c7225 */ /* 0x000fc8000780004c */
[----:B------:R-:W-:Y:S01]  /*14180*/  IMAD.WIDE.U32 R68, R102, R109, RZ ;  /* 0x0000006d66447225 */ /* 0x000fe200078e00ff */
[----:B------:R-:W-:-:S03]  /*14190*/  IADD3 RZ, P1, PT, R67, R76, RZ ;  /* 0x0000004c43ff7210 */ /* 0x000fc60007f3e0ff */
[----:B------:R-:W-:-:S04]  /*141a0*/  IMAD.WIDE.U32 R74, R38, R97, RZ ;  /* 0x00000061264a7225 */ /* 0x000fc800078e00ff */
[----:B------:R-:W-:Y:S01]  /*141b0*/  IMAD.X R67, RZ, RZ, RZ, P0 ;  /* 0x000000ffff437224 */ /* 0x000fe200000e06ff */
[----:B------:R-:W-:Y:S01]  /*141c0*/  ISETP.GE.U32.AND P0, PT, R63, R22, PT ;  /* 0x000000163f00720c */ /* 0x000fe20003f06070 */
[----:B------:R-:W-:-:S03]  /*141d0*/  IMAD.WIDE.U32 R68, P3, R89, R82, R68 ;  /* 0x0000005259447225 */ /* 0x000fc60007860044 */
[----:B------:R-:W-:Y:S01]  /*141e0*/  ISETP.GE.U32.AND.EX P0, PT, R103, R26, PT, P0 ;  /* 0x0000001a6700720c */ /* 0x000fe20003f06100 */
[----:B------:R-:W-:-:S04]  /*141f0*/  IMAD.WIDE.U32 R72, R82, R109, RZ ;  /* 0x0000006d52487225 */ /* 0x000fc800078e00ff */
[----:B------:R-:W-:Y:S01]  /*14200*/  IMAD.WIDE.U32 R74, P2, R101, R37, R74 ;  /* 0x00000025654a7225 */ /* 0x000fe2000784004a */
[----:B------:R-:W-:-:S03]  /*14210*/  IADD3 RZ, P4, PT, R73, R68, RZ ;  /* 0x0000004449ff7210 */ /* 0x000fc60007f9e0ff */
[----:B------:R-:W-:-:S04]  /*14220*/  IMAD.WIDE.U32 R78, R37, R97, RZ ;  /* 0x00000061254e7225 */ /* 0x000fc800078e00ff */
[----:B------:R-:W-:Y:S01]  /*14230*/  IMAD.X R99, RZ, RZ, RZ, P3 ;  /* 0x000000ffff637224 */ /* 0x000fe200018e06ff */
[----:B------:R-:W-:Y:S01]  /*14240*/  ISETP.EQ.U32.AND P3, PT, R85, R21, PT ;  /* 0x000000155500720c */ /* 0x000fe20003f62070 */
[----:B------:R-:W-:Y:S01]  /*14250*/  IMAD.MOV.U32 R66, RZ, RZ, R77 ;  /* 0x000000ffff427224 */ /* 0x000fe200078e004d */
[----:B------:R-:W-:Y:S01]  /*14260*/  IADD3 RZ, P6, PT, R79, R74, RZ ;  /* 0x0000004a4fff7210 */ /* 0x000fe20007fde0ff */
[----:B------:R-:W-:Y:S01]  /*14270*/  IMAD R68, R101, R37, RZ ;  /* 0x0000002565447224 */ /* 0x000fe200078e02ff */
[----:B------:R-:W-:Y:S01]  /*14280*/  SEL R74, RZ, 0xffffffff, P0 ;  /* 0xffffffffff4a7807 */ /* 0x000fe20000000000 */
[----:B------:R-:W-:Y:S01]  /*14290*/  IMAD.X R71, RZ, RZ, RZ, P2 ;  /* 0x000000ffff477224 */ /* 0x000fe200010e06ff */
[----:B------:R-:W-:Y:S01]  /*142a0*/  ISETP.LT.U32.AND P2, PT, R85, R21, PT ;  /* 0x000000155500720c */ /* 0x000fe20003f41070 */
[----:B------:R-:W-:Y:S01]  /*142b0*/  IMAD.WIDE.U32 R72, R97, R37, RZ ;  /* 0x0000002561487225 */ /* 0x000fe200078e00ff */
[----:B------:R-:W-:-:S03]  /*142c0*/  ISETP.EQ.AND.EX P0, PT, R88, R25, !P0, P3 ;  /* 0x000000195800720c */ /* 0x000fc60004702330 */
[----:B------:R-:W-:Y:S01]  /*142d0*/  IMAD.WIDE.U32.X R66, R89, R38, R66, P1 ;  /* 0x0000002659427225 */ /* 0x000fe200008e0442 */
[----:B------:R-:W-:Y:S02]  /*142e0*/  ISETP.LT.U32.OR.EX P2, PT, R88, R25, P0, P2 ;  /* 0x000000195800720c */ /* 0x000fe40000741520 */
[----:B------:R-:W-:Y:S01]  /*142f0*/  IADD3 R105, P1, P3, -R21, R85, R74 ;  /* 0x0000005515697210 */ /* 0x000fe20007b3e14a */
[----:B------:R-:W-:Y:S01]  /*14300*/  IMAD.MOV.U32 R70, RZ, RZ, R75 ;  /* 0x000000ffff467224 */ /* 0x000fe200078e004b */
[----:B------:R-:W-:Y:S01]  /*14310*/  IADD3 R111, P0, PT, R66, R72, RZ ;  /* 0x00000048426f7210 */ /* 0x000fe20007f1e0ff */
[----:B------:R-:W-:Y:S01]  /*14320*/  IMAD R75, R97, R38, R68 ;  /* 0x00000026614b7224 */ /* 0x000fe200078e0244 */
[----:B------:R-:W-:Y:S01]  /*14330*/  IADD3.X R79, PT, PT, ~R25, R88, R74, P1, P3 ;  /* 0x00000058194f7210 */ /* 0x000fe20000fe654a */
[----:B------:R-:W-:Y:S01]  /*14340*/  IMAD R76, R89, R82, RZ ;  /* 0x00000052594c7224 */ /* 0x000fe200078e02ff */
[----:B------:R-:W-:Y:S01]  /*14350*/  ISETP.GE.U32.AND P1, PT, R111, R72, PT ;  /* 0x000000486f00720c */ /* 0x000fe20003f26070 */
[----:B------:R-:W-:Y:S01]  /*14360*/  IMAD.IADD R73, R73, 0x1, R75 ;  /* 0x0000000149497824 */ /* 0x000fe200078e024b */
[----:B------:R-:W-:Y:S01]  /*14370*/  ISETP.EQ.U32.AND P3, PT, R83, R20, PT ;  /* 0x000000145300720c */ /* 0x000fe20003f62070 */
[----:B------:R-:W-:Y:S01]  /*14380*/  IMAD.MOV.U32 R98, RZ, RZ, R69 ;  /* 0x000000ffff627224 */ /* 0x000fe200078e0045 */
[----:B------:R-:W-:Y:S01]  /*14390*/  SEL R81, RZ, 0xffffffff, !P2 ;  /* 0xffffffffff517807 */ /* 0x000fe20005000000 */
[----:B------:R-:W-:Y:S01]  /*143a0*/  IMAD.WIDE.U32 R68, R109, R82, RZ ;  /* 0x000000526d447225 */ /* 0x000fe200078e00ff */
[----:B------:R-:W-:-:S02]  /*143b0*/  ISETP.EQ.AND.EX P3, PT, R84, R24, P2, P3 ;  /* 0x000000185400720c */ /* 0x000fc40001762330 */
[----:B------:R-:W-:Y:S01]  /*143c0*/  ISETP.LT.U32.AND P2, PT, R83, R20, PT ;  /* 0x000000145300720c */ /* 0x000fe20003f41070 */
[----:B------:R-:W-:Y:S01]  /*143d0*/  IMAD.X R67, R73, 0x1, R67, P0 ;  /* 0x0000000149437824 */ /* 0x000fe200000e0643 */
[----:B------:R-:W-:Y:S01]  /*143e0*/  IADD3 R111, P5, PT, R111, R68, RZ ;  /* 0x000000446f6f7210 */ /* 0x000fe20007fbe0ff */
[----:B------:R-:W-:Y:S01]  /*143f0*/  IMAD R75, R109, R102, R76 ;  /* 0x000000666d4b7224 */ /* 0x000fe200078e024c */
[----:B------:R-:W-:Y:S01]  /*14400*/  ISETP.LT.U32.OR.EX P3, PT, R84, R24, P3, P2 ;  /* 0x000000185400720c */ /* 0x000fe20001f61520 */
[----:B------:R-:W-:Y:S01]  /*14410*/  IMAD.WIDE.U32.X R70, R101, R38, R70, P6 ;  /* 0x0000002665467225 */ /* 0x000fe200030e0446 */
[----:B------:R-:W-:Y:S02]  /*14420*/  ISETP.GE.U32.AND.EX P1, PT, R67, R73, PT, P1 ;  /* 0x000000494300720c */ /* 0x000fe40003f26110 */
[----:B------:R-:W-:Y:S01]  /*14430*/  ISETP.GE.U32.AND P0, PT, R111, R68, PT ;  /* 0x000000446f00720c */ /* 0x000fe20003f06070 */
[----:B------:R-:W-:Y:S01]  /*14440*/  IMAD.IADD R66, R69, 0x1, R75 ;  /* 0x0000000145427824 */ /* 0x000fe200078e024b */
[----:B------:R-:W-:Y:S01]  /*14450*/  IADD3 R83, P2, P6, R81, R83, -R20 ;  /* 0x0000005351537210 */ /* 0x000fe20007e5e814 */
[----:B------:R-:W-:-:S02]  /*14460*/  IMAD R73, R87, R37, RZ ;  /* 0x0000002557497224 */ /* 0x000fc400078e02ff */
[----:B------:R-:W-:Y:S01]  /*14470*/  IMAD.X R113, R66, 0x1, R67, P5 ;  /* 0x0000000142717824 */ /* 0x000fe200028e0643 */
[----:B------:R-:W-:Y:S01]  /*14480*/  IADD3.X R81, PT, PT, R81, R84, ~R24, P2, P6 ;  /* 0x0000005451517210 */ /* 0x000fe200017ecc18 */
[----:B------:R-:W-:-:S03]  /*14490*/  IMAD.WIDE.U32 R68, R104, R37, RZ ;  /* 0x0000002568447225 */ /* 0x000fc600078e00ff */
[----:B------:R-:W-:Y:S01]  /*144a0*/  ISETP.GE.U32.AND.EX P0, PT, R113, R66, PT, P0 ;  /* 0x000000427100720c */ /* 0x000fe20003f06100 */
[----:B------:R-:W-:Y:S01]  /*144b0*/  IMAD R67, R104, R38, R73 ;  /* 0x0000002668437224 */ /* 0x000fe200078e0249 */
[----:B------:R-:W-:Y:S01]  /*144c0*/  SEL R73, RZ, 0x1, P1 ;  /* 0x00000001ff497807 */ /* 0x000fe20000800000 */
[----:B------:R-:W-:Y:S01]  /*144d0*/  IMAD R72, R101, R82, RZ ;  /* 0x0000005265487224 */ /* 0x000fe200078e02ff */
[----:B------:R-:W-:Y:S01]  /*144e0*/  SEL R110, RZ, 0x1, P0 ;  /* 0x00000001ff6e7807 */ /* 0x000fe20000000000 */
[----:B------:R-:W-:Y:S01]  /*144f0*/  IMAD.WIDE.U32.X R98, R89, R102, R98, P4 ;  /* 0x0000006659627225 */ /* 0x000fe200020e0462 */
[----:B------:R-:W-:-:S03]  /*14500*/  IADD3 R73, P1, P5, R68, R70, R73 ;  /* 0x0000004644497210 */ /* 0x000fc60007d3e049 */
[----:B------:R-:W-:Y:S01]  /*14510*/  IMAD.IADD R70, R69, 0x1, R67 ;  /* 0x0000000145467824 */ /* 0x000fe200078e0243 */
[----:B------:R-:W-:Y:S01]  /*14520*/  ISETP.GE.U32.AND P2, PT, R73, R68, PT ;  /* 0x000000444900720c */ /* 0x000fe20003f46070 */
[C---:B------:R-:W-:Y:S01]  /*14530*/  IMAD.WIDE.U32 R66, R97.reuse, R82, RZ ;  /* 0x0000005261427225 */ /* 0x040fe200078e00ff */
[----:B------:R-:W-:Y:S02]  /*14540*/  SEL R68, RZ, 0xffffffff, !P3 ;  /* 0xffffffffff447807 */ /* 0x000fe40005800000 */
[----:B------:R-:W-:Y:S01]  /*14550*/  IADD3.X R71, PT, PT, R70, R71, RZ, P1, P5 ;  /* 0x0000004746477210 */ /* 0x000fe20000fea4ff */
[----:B------:R-:W-:Y:S01]  /*14560*/  IMAD R69, R97, R102, R72 ;  /* 0x0000006661457224 */ /* 0x000fe200078e0248 */
[-C--:B------:R-:W-:Y:S01]  /*14570*/  ISETP.NE.U32.AND P5, PT, R100, R23.reuse, PT ;  /* 0x000000176400720c */ /* 0x080fe20003fa5070 */
[----:B------:R-:W-:Y:S01]  /*14580*/  IMAD.WIDE.U32 R76, R38, R104, RZ ;  /* 0x00000068264c7225 */ /* 0x000fe200078e00ff */
[----:B------:R-:W-:Y:S02]  /*14590*/  ISETP.GE.U32.AND P1, PT, R100, R23, PT ;  /* 0x000000176400720c */ /* 0x000fe40003f26070 */
[----:B------:R-:W-:Y:S01]  /*145a0*/  ISETP.NE.OR.EX P0, PT, R108, R27, !P3, P5 ;  /* 0x0000001b6c00720c */ /* 0x000fe20005f05750 */
[----:B------:R-:W-:Y:S01]  /*145b0*/  IMAD.IADD R88, R67, 0x1, R69 ;  /* 0x0000000143587824 */ /* 0x000fe200078e0245 */
[----:B------:R-:W-:Y:S01]  /*145c0*/  IADD3 R67, P4, PT, R73, R66, RZ ;  /* 0x0000004249437210 */ /* 0x000fe20007f9e0ff */
[----:B------:R-:W-:Y:S01]  /*145d0*/  IMAD.WIDE.U32 R74, R102, R104, RZ ;  /* 0x00000068664a7225 */ /* 0x000fe200078e00ff */
[----:B------:R-:W-:-:S02]  /*145e0*/  IADD3 R100, P5, P6, R68, R100, -R23 ;  /* 0x0000006444647210 */ /* 0x000fc40007ebe817 */
[----:B------:R-:W-:Y:S01]  /*145f0*/  ISETP.GE.U32.AND.EX P1, PT, R108, R27, PT, P1 ;  /* 0x0000001b6c00720c */ /* 0x000fe20003f26110 */
[----:B------:R-:W-:Y:S01]  /*14600*/  IMAD.X R106, R88, 0x1, R71, P4 ;  /* 0x00000001586a7824 */ /* 0x000fe200020e0647 */
[----:B------:R-:W-:Y:S01]  /*14610*/  IADD3 R110, P3, P4, R67, R98, R110 ;  /* 0x00000062436e7210 */ /* 0x000fe20007c7e06e */
[----:B------:R-:W-:Y:S01]  /*14620*/  IMAD.WIDE.U32 R72, R102, R97, RZ ;  /* 0x0000006166487225 */ /* 0x000fe200078e00ff */
[----:B------:R-:W-:Y:S02]  /*14630*/  IADD3.X R108, PT, PT, R68, R108, ~R27, P5, P6 ;  /* 0x0000006c446c7210 */ /* 0x000fe40002fecc1b */
[----:B------:R-:W-:Y:S01]  /*14640*/  IADD3.X R98, PT, PT, R106, R99, RZ, P3, P4 ;  /* 0x000000636a627210 */ /* 0x000fe20001fe84ff */
[----:B------:R-:W-:Y:S01]  /*14650*/  IMAD.WIDE.U32 R76, P5, R87, R37, R76 ;  /* 0x00000025574c7225 */ /* 0x000fe200078a004c */
[----:B------:R-:W-:Y:S02]  /*14660*/  IADD3 R63, P3, PT, R63, -R22, RZ ;  /* 0x800000163f3f7210 */ /* 0x000fe40007f7e0ff */
[----:B------:R-:W-:Y:S01]  /*14670*/  ISETP.GE.U32.AND.EX P2, PT, R71, R70, PT, P2 ;  /* 0x000000464700720c */ /* 0x000fe20003f46120 */
[----:B------:R-:W-:-:S03]  /*14680*/  IMAD.WIDE.U32 R84, R37, R104, RZ ;  /* 0x0000006825547225 */ /* 0x000fc600078e00ff */
[----:B------:R-:W-:Y:S01]  /*14690*/  SEL R99, RZ, 0x1, P2 ;  /* 0x00000001ff637807 */ /* 0x000fe20001000000 */
[----:B------:R-:W-:-:S04]  /*146a0*/  IMAD.WIDE.U32 R68, R82, R104, RZ ;  /* 0x0000006852447225 */ /* 0x000fc800078e00ff */
[----:B------:R-:W-:-:S04]  /*146b0*/  IMAD.WIDE.U32 R74, P4, R87, R82, R74 ;  /* 0x00000052574a7225 */ /* 0x000fc8000788004a */
[----:B------:R-:W-:Y:S01]  /*146c0*/  IMAD.MOV.U32 R116, RZ, RZ, R77 ;  /* 0x000000ffff747224 */ /* 0x000fe200078e004d */
[----:B------:R-:W-:Y:S01]  /*146d0*/  IADD3 RZ, P6, PT, R69, R74, RZ ;  /* 0x0000004a45ff7210 */ /* 0x000fe20007fde0ff */
[----:B------:R-:W-:Y:S02]  /*146e0*/  IMAD.X R103, R103, 0x1, ~R26, P3 ;  /* 0x0000000167677824 */ /* 0x000fe400018e0e1a */
[----:B------:R-:W-:Y:S02]  /*146f0*/  IMAD R77, R112, R37, RZ ;  /* 0x00000025704d7224 */ /* 0x000fe400078e02ff */
[----:B------:R-:W-:-:S04]  /*14700*/  IMAD.WIDE.U32 R70, R82, R97, RZ ;  /* 0x0000006152467225 */ /* 0x000fc800078e00ff */
[----:B------:R-:W-:-:S04]  /*14710*/  IMAD.WIDE.U32 R72, P3, R101, R82, R72 ;  /* 0x0000005265487225 */ /* 0x000fc80007860048 */
[----:B------:R-:W-:Y:S01]  /*14720*/  IMAD.X R117, RZ, RZ, RZ, P5 ;  /* 0x000000ffff757224 */ /* 0x000fe200028e06ff */
[----:B------:R-:W-:Y:S01]  /*14730*/  IADD3 RZ, P5, PT, R85, R76, RZ ;  /* 0x0000004c55ff7210 */ /* 0x000fe20007fbe0ff */
[----:B------:R-:W-:Y:S01]  /*14740*/  IMAD.WIDE.U32 R68, R114, R37, RZ ;  /* 0x0000002572447225 */ /* 0x000fe200078e00ff */
[----:B------:R-:W-:-:S03]  /*14750*/  IADD3 RZ, P2, PT, R71, R72, RZ ;  /* 0x0000004847ff7210 */ /* 0x000fc60007f5e0ff */
[-C--:B------:R-:W-:Y:S02]  /*14760*/  IMAD R77, R114, R38.reuse, R77 ;  /* 0x00000026724d7224 */ /* 0x080fe400078e024d */
[----:B------:R-:W-:Y:S01]  /*14770*/  IMAD.WIDE.U32.X R70, R87, R38, R116, P5 ;  /* 0x0000002657467225 */ /* 0x000fe200028e0474 */
[----:B------:R-:W-:-:S03]  /*14780*/  ISETP.GE.U32.AND P5, PT, R67, R66, PT ;  /* 0x000000424300720c */ /* 0x000fc60003fa6070 */
[----:B------:R-:W-:Y:S02]  /*14790*/  IMAD.IADD R80, R69, 0x1, R77 ;  /* 0x0000000145507824 */ /* 0x000fe400078e024d */
[----:B------:R-:W-:Y:S01]  /*147a0*/  IMAD.X R85, RZ, RZ, RZ, P3 ;  /* 0x000000ffff557224 */ /* 0x000fe200018e06ff */
[----:B------:R-:W-:Y:S07]  /*147b0*/  @P0 BRA P1, `(.L_x_43) ;  /* 0x0000000000640947 */ /* 0x000fee0000800000 */
[----:B------:R-:W-:-:S04]  /*147c0*/  IADD3 R63, P0, PT, R63, R58, RZ ;  /* 0x0000003a3f3f7210 */ /* 0x000fc80007f1e0ff */
[----:B------:R-:W-:Y:S01]  /*147d0*/  ISETP.GE.U32.AND P1, PT, R63, R58, PT ;  /* 0x0000003a3f00720c */ /* 0x000fe20003f26070 */
[----:B------:R-:W-:-:S05]  /*147e0*/  IMAD.X R103, R103, 0x1, R59, P0 ;  /* 0x0000000167677824 */ /* 0x000fca00000e063b */
[----:B------:R-:W-:-:S04]  /*147f0*/  ISETP.GE.U32.AND.EX P1, PT, R103, R59, PT, P1 ;  /* 0x0000003b6700720c */ /* 0x000fc80003f26110 */
[----:B------:R-:W-:-:S04]  /*14800*/  SEL R78, RZ, 0x1, P1 ;  /* 0x00000001ff4e7807 */ /* 0x000fc80000800000 */
[----:B------:R-:W-:-:S04]  /*14810*/  IADD3 R78, P0, P3, R78, R56, R105 ;  /* 0x000000384e4e7210 */ /* 0x000fc80007b1e069 */
[----:B------:R-:W-:Y:S02]  /*14820*/  IADD3.X R116, PT, PT, RZ, R57, R79, P0, P3 ;  /* 0x00000039ff747210 */ /* 0x000fe400007e644f */
[CC--:B------:R-:W-:Y:S02]  /*14830*/  ISETP.EQ.U32.AND P3, PT, R78.reuse, R105.reuse, PT ;  /* 0x000000694e00720c */ /* 0x0c0fe40003f62070 */
[----:B------:R-:W-:Y:S01]  /*14840*/  ISETP.LT.U32.AND P0, PT, R78, R105, PT ;  /* 0x000000694e00720c */ /* 0x000fe20003f01070 */
[----:B------:R-:W-:Y:S01]  /*14850*/  IMAD.MOV.U32 R105, RZ, RZ, R78 ;  /* 0x000000ffff697224 */ /* 0x000fe200078e004e */
[----:B------:R-:W-:-:S04]  /*14860*/  ISETP.EQ.AND.EX P1, PT, R116, R79, !P1, P3 ;  /* 0x0000004f7400720c */ /* 0x000fc80004f22330 */
[----:B------:R-:W-:Y:S01]  /*14870*/  ISETP.LT.U32.OR.EX P1, PT, R116, R79, P1, P0 ;  /* 0x0000004f7400720c */ /* 0x000fe20000f21500 */
[----:B------:R-:W-:-:S03]  /*14880*/  IMAD.MOV.U32 R79, RZ, RZ, R116 ;  /* 0x000000ffff4f7224 */ /* 0x000fc600078e0074 */
[----:B------:R-:W-:-:S04]  /*14890*/  SEL R66, RZ, 0x1, !P1 ;  /* 0x00000001ff427807 */ /* 0x000fc80004800000 */
[----:B------:R-:W-:-:S04]  /*148a0*/  IADD3 R66, P0, P3, R66, R62, R83 ;  /* 0x0000003e42427210 */ /* 0x000fc80007b1e053 */
[----:B------:R-:W-:Y:S02]  /*148b0*/  IADD3.X R76, PT, PT, RZ, R36, R81, P0, P3 ;  /* 0x00000024ff4c7210 */ /* 0x000fe400007e6451 */
[CC--:B------:R-:W-:Y:S02]  /*148c0*/  ISETP.EQ.U32.AND P3, PT, R66.reuse, R83.reuse, PT ;  /* 0x000000534200720c */ /* 0x0c0fe40003f62070 */
[----:B------:R-:W-:Y:S01]  /*148d0*/  ISETP.LT.U32.AND P0, PT, R66, R83, PT ;  /* 0x000000534200720c */ /* 0x000fe20003f01070 */
[----:B------:R-:W-:Y:S01]  /*148e0*/  IMAD.MOV.U32 R83, RZ, RZ, R66 ;  /* 0x000000ffff537224 */ /* 0x000fe200078e0042 */
[----:B------:R-:W-:-:S04]  /*148f0*/  ISETP.EQ.AND.EX P1, PT, R76, R81, P1, P3 ;  /* 0x000000514c00720c */ /* 0x000fc80000f22330 */
[----:B------:R-:W-:Y:S01]  /*14900*/  ISETP.LT.U32.OR.EX P0, PT, R76, R81, P1, P0 ;  /* 0x000000514c00720c */ /* 0x000fe20000f01500 */
[----:B------:R-:W-:-:S03]  /*14910*/  IMAD.MOV.U32 R81, RZ, RZ, R76 ;  /* 0x000000ffff517224 */ /* 0x000fc600078e004c */
[----:B------:R-:W-:-:S04]  /*14920*/  SEL R77, RZ, 0x1, !P0 ;  /* 0x00000001ff4d7807 */ /* 0x000fc80004000000 */
[----:B------:R-:W-:-:S04]  /*14930*/  IADD3 R100, P0, P1, R77, R64, R100 ;  /* 0x000000404d647210 */ /* 0x000fc8000791e064 */
[----:B------:R-:W-:-:S09]  /*14940*/  IADD3.X R108, PT, PT, RZ, R65, R108, P0, P1 ;  /* 0x00000041ff6c7210 */ /* 0x000fd200007e246c */
.L_x_43:
[----:B------:R-:W-:Y:S05]  /*14950*/  BSYNC.RECONVERGENT B2 ;  /* 0x0000000000027941 */ /* 0x000fea0003800200 */
.L_x_42:
[----:B------:R-:W-:Y:S01]  /*14960*/  IADD3 R78, P0, P1, R68, R70, R99 ;  /* 0x00000046444e7210 */ /* 0x000fe2000791e063 */
[----:B------:R-:W-:Y:S01]  /*14970*/  IMAD.MOV.U32 R84, RZ, RZ, R73 ;  /* 0x000000ffff547224 */ /* 0x000fe200078e0049 */
[----:B------:R-:W-:Y:S01]  /*14980*/  SHF.L.W.U32.HI R99, R103, 0x1, R105 ;  /* 0x0000000167637819 */ /* 0x000fe20000010e69 */
[----:B------:R-:W-:Y:S01]  /*14990*/  IMAD.WIDE.U32 R76, R102, R114, RZ ;  /* 0x00000072664c7225 */ /* 0x000fe200078e00ff */
[----:B------:R-:W-:Y:S01]  /*149a0*/  ISETP.GE.U32.AND.EX P5, PT, R106, R88, PT, P5 ;  /* 0x000000586a00720c */ /* 0x000fe20003fa6150 */
[----:B------:R-:W-:Y:S01]  /*149b0*/  BSSY.RECONVERGENT B2, `(.L_x_44) ;  /* 0x0000202000027945 */ /* 0x000fe20003800200 */
[----:B------:R-:W-:Y:S01]  /*149c0*/  IADD3.X R88, PT, PT, R80, R71, RZ, P0, P1 ;  /* 0x0000004750587210 */ /* 0x000fe200007e24ff */
[----:B------:R-:W-:Y:S01]  /*149d0*/  IMAD.WIDE.U32.X R84, R101, R102, R84, P2 ;  /* 0x0000006665547225 */ /* 0x000fe200010e0454 */
[CC--:B------:R-:W-:Y:S02]  /*149e0*/  ISETP.NE.U32.AND P3, PT, R99.reuse, R105.reuse, PT ;  /* 0x000000696300720c */ /* 0x0c0fe40003f65070 */
[----:B------:R-:W-:Y:S01]  /*149f0*/  ISETP.LT.U32.AND P1, PT, R99, R105, PT ;  /* 0x000000696300720c */ /* 0x000fe20003f21070 */
[----:B------:R-:W-:Y:S01]  /*14a00*/  IMAD.WIDE.U32 R72, R82, R114, RZ ;  /* 0x0000007252487225 */ /* 0x000fe200078e00ff */
[----:B------:R-:W-:-:S02]  /*14a10*/  SHF.L.W.U32.HI R105, R105, 0x1, R79 ;  /* 0x0000000169697819 */ /* 0x000fc40000010e4f */
[----:B------:R-:W-:Y:S01]  /*14a20*/  ISETP.GE.U32.AND P0, PT, R110, R67, PT ;  /* 0x000000436e00720c */ /* 0x000fe20003f06070 */
[----:B------:R-:W-:Y:S01]  /*14a30*/  IMAD.WIDE.U32 R66, R38, R114, RZ ;  /* 0x0000007226427225 */ /* 0x000fe200078e00ff */
[----:B------:R-:W-:Y:S02]  /*14a40*/  ISETP.NE.AND.EX P3, PT, R105, R79, PT, P3 ;  /* 0x0000004f6900720c */ /* 0x000fe40003f65330 */
[----:B------:R-:W-:Y:S01]  /*14a50*/  ISETP.GE.U32.AND.EX P0, PT, R98, R106, PT, P0 ;  /* 0x0000006a6200720c */ /* 0x000fe20003f06100 */
[----:B------:R-:W-:Y:S01]  /*14a60*/  IMAD.WIDE.U32 R70, R37, R114, RZ ;  /* 0x0000007225467225 */ /* 0x000fe200078e00ff */
[----:B------:R-:W-:Y:S02]  /*14a70*/  ISETP.LT.AND P2, PT, R103, RZ, !P3 ;  /* 0x000000ff6700720c */ /* 0x000fe40005f41270 */
[----:B------:R-:W-:Y:S01]  /*14a80*/  SEL R74, RZ, 0x1, P5 ;  /* 0x00000001ff4a7807 */ /* 0x000fe20002800000 */
[----:B------:R-:W-:Y:S01]  /*14a90*/  IMAD.WIDE.U32 R66, P5, R112, R37, R66 ;  /* 0x0000002570427225 */ /* 0x000fe200078a0042 */
[----:B------:R-:W-:-:S02]  /*14aa0*/  SEL R69, RZ, 0x1, P0 ;  /* 0x00000001ff457807 */ /* 0x000fc40000000000 */
[----:B------:R-:W-:Y:S01]  /*14ab0*/  ISETP.LT.U32.OR.EX P1, PT, R105, R79, P2, P1 ;  /* 0x0000004f6900720c */ /* 0x000fe20001721510 */
[----:B------:R-:W-:Y:S01]  /*14ac0*/  IMAD.WIDE.U32 R76, P3, R112, R82, R76 ;  /* 0x00000052704c7225 */ /* 0x000fe2000786004c */
[----:B------:R-:W-:Y:S02]  /*14ad0*/  IADD3 R74, P0, P2, R69, R84, R74 ;  /* 0x00000054454a7210 */ /* 0x000fe40007a1e04a */
[----:B------:R-:W-:Y:S01]  /*14ae0*/  LOP3.LUT R60, R60, 0xfffffff7, RZ, 0xc0, !PT ;  /* 0xfffffff73c3c7812 */ /* 0x000fe200078ec0ff */
[----:B------:R-:W-:Y:S01]  /*14af0*/  IMAD.X R69, RZ, RZ, RZ, P5 ;  /* 0x000000ffff457224 */ /* 0x000fe200028e06ff */
[----:B------:R-:W-:Y:S01]  /*14b00*/  IADD3 RZ, P5, PT, R73, R76, RZ ;  /* 0x0000004c49ff7210 */ /* 0x000fe20007fbe0ff */
[----:B------:R-:W-:Y:S01]  /*14b10*/  IMAD.WIDE.U32 R72, R114, R82, RZ ;  /* 0x0000005272487225 */ /* 0x000fe200078e00ff */
[----:B------:R-:W-:Y:S02]  /*14b20*/  IADD3.X R76, PT, PT, RZ, R85, RZ, P0, P2 ;  /* 0x00000055ff4c7210 */ /* 0x000fe400007e44ff */
[----:B------:R-:W-:Y:S01]  /*14b30*/  ISETP.GE.U32.AND P0, PT, R78, R68, PT ;  /* 0x000000444e00720c */ /* 0x000fe20003f06070 */
[----:B------:R-:W-:Y:S01]  /*14b40*/  IMAD.MOV.U32 R68, RZ, RZ, R67 ;  /* 0x000000ffff447224 */ /* 0x000fe200078e0043 */
[----:B------:R-:W-:Y:S01]  /*14b50*/  IADD3 RZ, P2, PT, R71, R66, RZ ;  /* 0x0000004247ff7210 */ /* 0x000fe20007f5e0ff */
[----:B------:R-:W-:Y:S01]  /*14b60*/  IMAD R67, R112, R82, RZ ;  /* 0x0000005270437224 */ /* 0x000fe200078e02ff */
[----:B------:R-:W-:Y:S01]  /*14b70*/  ISETP.GE.U32.AND.EX P0, PT, R88, R80, PT, P0 ;  /* 0x000000505800720c */ /* 0x000fe20003f06100 */
[----:B------:R-:W-:-:S02]  /*14b80*/  IMAD R79, R87, R82, RZ ;  /* 0x00000052574f7224 */ /* 0x000fc400078e02ff */
[----:B------:R-:W-:Y:S01]  /*14b90*/  IMAD R85, R114, R102, R67 ;  /* 0x0000006672557224 */ /* 0x000fe200078e0243 */
[----:B------:R-:W-:Y:S01]  /*14ba0*/  SEL R67, RZ, 0x1, P0 ;  /* 0x00000001ff437807 */ /* 0x000fe20000000000 */
[----:B------:R-:W-:-:S04]  /*14bb0*/  IMAD.WIDE.U32.X R68, R112, R38, R68, P2 ;  /* 0x0000002670447225 */ /* 0x000fc800010e0444 */
[----:B------:R-:W-:-:S04]  /*14bc0*/  IMAD.WIDE.U32 R70, R104, R82, RZ ;  /* 0x0000005268467225 */ /* 0x000fc800078e00ff */
[-C--:B------:R-:W-:Y:S02]  /*14bd0*/  IMAD R84, R89, R61.reuse, RZ ;  /* 0x0000003d59547224 */ /* 0x080fe400078e02ff */
[----:B------:R-:W-:Y:S01]  /*14be0*/  IMAD.IADD R82, R73, 0x1, R85 ;  /* 0x0000000149527824 */ /* 0x000fe200078e0255 */
[----:B------:R-:W-:Y:S01]  /*14bf0*/  IADD3 R73, P0, P2, R72, R68, R67 ;  /* 0x0000004448497210 */ /* 0x000fe20007a1e043 */
[----:B------:R-:W-:Y:S02]  /*14c00*/  IMAD R79, R104, R102, R79 ;  /* 0x00000066684f7224 */ /* 0x000fe400078e024f */
[----:B------:R-:W-:Y:S01]  /*14c10*/  IMAD.WIDE.U32 R66, R109, R61, RZ ;  /* 0x0000003d6d427225 */ /* 0x000fe200078e00ff */
[----:B------:R-:W-:-:S03]  /*14c20*/  IADD3.X R80, PT, PT, R82, R69, RZ, P0, P2 ;  /* 0x0000004552507210 */ /* 0x000fc600007e44ff */
[----:B------:R-:W-:Y:S01]  /*14c30*/  IMAD R85, R109, R19, R84 ;  /* 0x000000136d557224 */ /* 0x000fe200078e0254 */
[----:B------:R-:W-:Y:S01]  /*14c40*/  IADD3 R110, P0, PT, R110, R66, RZ ;  /* 0x000000426e6e7210 */ /* 0x000fe20007f1e0ff */
[----:B------:R-:W-:Y:S01]  /*14c50*/  IMAD.IADD R84, R71, 0x1, R79 ;  /* 0x0000000147547824 */ /* 0x000fe200078e024f */
[----:B------:R-:W-:Y:S01]  /*14c60*/  IADD3 R71, P2, PT, R78, R70, RZ ;  /* 0x000000464e477210 */ /* 0x000fe20007f5e0ff */
[----:B------:R-:W-:-:S04]  /*14c70*/  IMAD.WIDE.U32 R78, R19, R109, RZ ;  /* 0x0000006d134e7225 */ /* 0x000fc800078e00ff */
[----:B------:R-:W-:Y:S02]  /*14c80*/  IMAD.IADD R85, R67, 0x1, R85 ;  /* 0x0000000143557824 */ /* 0x000fe400078e0255 */
[----:B------:R-:W-:Y:S01]  /*14c90*/  IMAD.X R88, R84, 0x1, R88, P2 ;  /* 0x0000000154587824 */ /* 0x000fe200010e0658 */
[----:B------:R-:W-:Y:S01]  /*14ca0*/  ISETP.GE.U32.AND P2, PT, R110, R66, PT ;  /* 0x000000426e00720c */ /* 0x000fe20003f46070 */
[----:B------:R-:W-:Y:S02]  /*14cb0*/  IMAD.X R67, RZ, RZ, RZ, P4 ;  /* 0x000000ffff437224 */ /* 0x000fe400020e06ff */
[----:B------:R-:W-:-:S04]  /*14cc0*/  IMAD.WIDE.U32 R78, P4, R89, R61, R78 ;  /* 0x0000003d594e7225 */ /* 0x000fc8000788004e */
[----:B------:R-:W-:-:S04]  /*14cd0*/  IMAD.WIDE.U32 R68, R61, R109, RZ ;  /* 0x0000006d3d447225 */ /* 0x000fc800078e00ff */
[----:B------:R-:W-:Y:S02]  /*14ce0*/  IMAD.MOV.U32 R66, RZ, RZ, R75 ;  /* 0x000000ffff427224 */ /* 0x000fe400078e004b */
[----:B------:R-:W-:Y:S02]  /*14cf0*/  IMAD.MOV.U32 R68, RZ, RZ, R77 ;  /* 0x000000ffff447224 */ /* 0x000fe400078e004d */
[----:B------:R-:W-:Y:S01]  /*14d00*/  IMAD.WIDE.U32.X R66, R87, R102, R66, P6 ;  /* 0x0000006657427225 */ /* 0x000fe200030e0442 */
[----:B------:R-:W-:-:S03]  /*14d10*/  IADD3 RZ, P6, PT, R69, R78, RZ ;  /* 0x0000004e45ff7210 */ /* 0x000fc60007fde0ff */
[----:B------:R-:W-:Y:S01]  /*14d20*/  IMAD.X R69, RZ, RZ, RZ, P3 ;  /* 0x000000ffff457224 */ /* 0x000fe200018e06ff */
[----:B------:R-:W-:Y:S01]  /*14d30*/  IADD3 R78, P3, PT, R71, R74, RZ ;  /* 0x0000004a474e7210 */ /* 0x000fe20007f7e0ff */
[----:B------:R-:W-:-:S04]  /*14d40*/  IMAD.WIDE.U32 R74, R19, R97, RZ ;  /* 0x00000061134a7225 */ /* 0x000fc800078e00ff */
[----:B------:R-:W-:-:S04]  /*14d50*/  IMAD.WIDE.U32.X R68, R112, R102, R68, P5 ;  /* 0x0000006670447225 */ /* 0x000fc800028e0444 */
[----:B------:R-:W-:Y:S02]  /*14d60*/  IMAD.X R102, R88, 0x1, R76, P3 ;  /* 0x0000000158667824 */ /* 0x000fe400018e064c */
[----:B------:R-:W-:-:S04]  /*14d70*/  IMAD.WIDE.U32 R74, P3, R101, R61, R74 ;  /* 0x0000003d654a7225 */ /* 0x000fc8000786004a */
[----:B------:R-:W-:-:S04]  /*14d80*/  IMAD.WIDE.U32 R76, R61, R97, RZ ;  /* 0x000000613d4c7225 */ /* 0x000fc800078e00ff */
[----:B------:R-:W-:Y:S01]  /*14d90*/  IMAD.X R98, R85, 0x1, R98, P0 ;  /* 0x0000000155627824 */ /* 0x000fe200000e0662 */
[----:B------:R-:W-:Y:S01]  /*14da0*/  ISETP.GE.U32.AND P0, PT, R71, R70, PT ;  /* 0x000000464700720c */ /* 0x000fe20003f06070 */
[----:B------:R-:W-:Y:S01]  /*14db0*/  IMAD R70, R101, R61, RZ ;  /* 0x0000003d65467224 */ /* 0x000fe200078e02ff */
[----:B------:R-:W-:Y:S01]  /*14dc0*/  IADD3 RZ, P5, PT, R77, R74, RZ ;  /* 0x0000004a4dff7210 */ /* 0x000fe20007fbe0ff */
[----:B------:R-:W-:Y:S01]  /*14dd0*/  IMAD.X R77, RZ, RZ, RZ, P4 ;  /* 0x000000ffff4d7224 */ /* 0x000fe200020e06ff */
[----:B------:R-:W-:Y:S01]  /*14de0*/  ISETP.GE.U32.AND P4, PT, R78, R71, PT ;  /* 0x000000474e00720c */ /* 0x000fe20003f86070 */
[C---:B------:R-:W-:Y:S01]  /*14df0*/  IMAD R115, R97.reuse, R19, R70 ;  /* 0x0000001361737224 */ /* 0x040fe200078e0246 */
[----:B------:R-:W-:Y:S01]  /*14e00*/  ISETP.GE.U32.AND.EX P2, PT, R98, R85, PT, P2 ;  /* 0x000000556200720c */ /* 0x000fe20003f46120 */
[----:B------:R-:W-:Y:S01]  /*14e10*/  IMAD.WIDE.U32 R70, R97, R61, RZ ;  /* 0x0000003d61467225 */ /* 0x000fe200078e00ff */
[----:B------:R-:W-:Y:S02]  /*14e20*/  ISETP.GE.U32.AND.EX P4, PT, R102, R88, PT, P4 ;  /* 0x000000586600720c */ /* 0x000fe40003f86140 */
[----:B------:R-:W-:Y:S01]  /*14e30*/  SEL R116, RZ, 0x1, P2 ;  /* 0x00000001ff747807 */ /* 0x000fe20001000000 */
[----:B------:R-:W-:Y:S01]  /*14e40*/  IMAD.MOV.U32 R76, RZ, RZ, R79 ;  /* 0x000000ffff4c7224 */ /* 0x000fe200078e004f */
[----:B------:R-:W-:Y:S01]  /*14e50*/  ISETP.GE.U32.AND.EX P0, PT, R88, R84, PT, P0 ;  /* 0x000000545800720c */ /* 0x000fe20003f06100 */
[----:B------:R-:W-:Y:S01]  /*14e60*/  IMAD.X R79, RZ, RZ, RZ, P3 ;  /* 0x000000ffff4f7224 */ /* 0x000fe200018e06ff */
[----:B------:R-:W-:Y:S01]  /*14e70*/  IADD3 R85, P3, PT, R78, R70, RZ ;  /* 0x000000464e557210 */ /* 0x000fe20007f7e0ff */
[----:B------:R-:W-:Y:S01]  /*14e80*/  IMAD.IADD R115, R71, 0x1, R115 ;  /* 0x0000000147737824 */ /* 0x000fe200078e0273 */
[----:B------:R-:W-:Y:S01]  /*14e90*/  SEL R71, RZ, 0x1, !P1 ;  /* 0x00000001ff477807 */ /* 0x000fe20004800000 */
[----:B------:R-:W-:-:S04]  /*14ea0*/  IMAD.WIDE.U32.X R76, R89, R19, R76, P6 ;  /* 0x00000013594c7225 */ /* 0x000fc800030e044c */
[----:B------:R-:W-:Y:S02]  /*14eb0*/  IMAD.SHL.U32 R106, R83, 0x2, RZ ;  /* 0x00000002536a7824 */ /* 0x000fe400078e00ff */
[----:B------:R-:W-:Y:S01]  /*14ec0*/  IMAD.X R74, R115, 0x1, R102, P3 ;  /* 0x00000001734a7824 */ /* 0x000fe200018e0666 */
[----:B------:R-:W-:Y:S01]  /*14ed0*/  IADD3 R116, P2, P3, R85, R76, R116 ;  /* 0x0000004c55747210 */ /* 0x000fe20007b5e074 */
[----:B------:R-:W-:Y:S01]  /*14ee0*/  IMAD.MOV.U32 R78, RZ, RZ, R75 ;  /* 0x000000ffff4e7224 */ /* 0x000fe200078e004b */
[----:B------:R-:W-:Y:S02]  /*14ef0*/  LOP3.LUT R106, R106, R71, RZ, 0xfc, !PT ;  /* 0x000000476a6a7212 */ /* 0x000fe400078efcff */
[----:B------:R-:W-:Y:S01]  /*14f00*/  IADD3.X R71, PT, PT, R74, R77, RZ, P2, P3 ;  /* 0x0000004d4a477210 */ /* 0x000fe200017e64ff */
[----:B------:R-:W-:Y:S01]  /*14f10*/  IMAD.WIDE.U32.X R78, R101, R19, R78, P5 ;  /* 0x00000013654e7225 */ /* 0x000fe200028e044e */
[----:B------:R-:W-:Y:S02]  /*14f20*/  SHF.L.U64.HI R102, R83, 0x1, R81 ;  /* 0x0000000153667819 */ /* 0x000fe40000010251 */
[----:B------:R-:W-:-:S02]  /*14f30*/  ISETP.EQ.U32.AND P3, PT, R106, R83, PT ;  /* 0x000000536a00720c */ /* 0x000fc40003f62070 */
[----:B------:R-:W-:Y:S02]  /*14f40*/  ISETP.GE.U32.AND P2, PT, R85, R70, PT ;  /* 0x000000465500720c */ /* 0x000fe40003f46070 */
[----:B------:R-:W-:Y:S02]  /*14f50*/  ISETP.EQ.AND.EX P1, PT, R102, R81, P1, P3 ;  /* 0x000000516600720c */ /* 0x000fe40000f22330 */
[----:B------:R-:W-:Y:S02]  /*14f60*/  ISETP.GE.U32.AND P3, PT, R116, R85, PT ;  /* 0x000000557400720c */ /* 0x000fe40003f66070 */
[----:B------:R-:W-:Y:S02]  /*14f70*/  ISETP.GE.U32.AND.EX P2, PT, R74, R115, PT, P2 ;  /* 0x000000734a00720c */ /* 0x000fe40003f46120 */
[----:B------:R-:W-:Y:S01]  /*14f80*/  ISETP.GE.U32.AND.EX P3, PT, R71, R74, PT, P3 ;  /* 0x0000004a4700720c */ /* 0x000fe20003f66130 */
[----:B------:R-:W-:Y:S01]  /*14f90*/  IMAD.WIDE.U32 R74, R19, R104, RZ ;  /* 0x00000068134a7225 */ /* 0x000fe200078e00ff */
[----:B------:R-:W-:-:S02]  /*14fa0*/  SEL R70, RZ, 0x1, P0 ;  /* 0x00000001ff467807 */ /* 0x000fc40000000000 */
[----:B------:R-:W-:Y:S02]  /*14fb0*/  SEL R77, RZ, 0x1, P4 ;  /* 0x00000001ff4d7807 */ /* 0x000fe40002000000 */
[----:B------:R-:W-:Y:S02]  /*14fc0*/  ISETP.LT.U32.AND P4, PT, R106, R83, PT ;  /* 0x000000536a00720c */ /* 0x000fe40003f81070 */
[----:B------:R-:W-:Y:S02]  /*14fd0*/  SEL R118, RZ, 0x1, P2 ;  /* 0x00000001ff767807 */ /* 0x000fe40001000000 */
[----:B------:R-:W-:Y:S01]  /*14fe0*/  IADD3 R70, P2, P6, R77, R66, R70 ;  /* 0x000000424d467210 */ /* 0x000fe20007e5e046 */
[----:B------:R-:W-:Y:S01]  /*14ff0*/  IMAD.WIDE.U32 R76, R61, R104, RZ ;  /* 0x000000683d4c7225 */ /* 0x000fe200078e00ff */
[----:B------:R-:W-:Y:S02]  /*15000*/  SEL R83, RZ, 0x1, P3 ;  /* 0x00000001ff537807 */ /* 0x000fe40001800000 */
[----:B------:R-:W-:Y:S01]  /*15010*/  ISETP.GE.U32.AND P0, PT, R73, R72, PT ;  /* 0x000000484900720c */ /* 0x000fe20003f06070 */
[----:B------:R-:W-:Y:S01]  /*15020*/  IMAD.WIDE.U32 R74, P3, R87, R61, R74 ;  /* 0x0000003d574a7225 */ /* 0x000fe2000786004a */
[----:B------:R-:W-:-:S02]  /*15030*/  ISETP.LT.U32.OR.EX P1, PT, R102, R81, P1, P4 ;  /* 0x000000516600720c */ /* 0x000fc40000f21540 */
[----:B------:R-:W-:Y:S01]  /*15040*/  IADD3.X R81, PT, PT, RZ, R67, RZ, P2, P6 ;  /* 0x00000043ff517210 */ /* 0x000fe200017ec4ff */
[-C--:B------:R-:W-:Y:S01]  /*15050*/  IMAD R72, R87, R61.reuse, RZ ;  /* 0x0000003d57487224 */ /* 0x080fe200078e02ff */
[----:B------:R-:W-:Y:S01]  /*15060*/  IADD3 R118, P5, P6, R83, R78, R118 ;  /* 0x0000004e53767210 */ /* 0x000fe20007ebe076 */
[----:B------:R-:W-:Y:S01]  /*15070*/  IMAD.WIDE.U32 R66, R104, R61, RZ ;  /* 0x0000003d68427225 */ /* 0x000fe200078e00ff */
[----:B------:R-:W-:Y:S02]  /*15080*/  IADD3 R70, P2, PT, R73, R70, RZ ;  /* 0x0000004649467210 */ /* 0x000fe40007f5e0ff */
[----:B------:R-:W-:Y:S01]  /*15090*/  IADD3 RZ, P4, PT, R77, R74, RZ ;  /* 0x0000004a4dff7210 */ /* 0x000fe20007f9e0ff */
[----:B------:R-:W-:Y:S01]  /*150a0*/  IMAD.WIDE.U32 R76, R19, R114, RZ ;  /* 0x00000072134c7225 */ /* 0x000fe200078e00ff */
[----:B------:R-:W-:Y:S02]  /*150b0*/  ISETP.GE.U32.AND.EX P0, PT, R80, R82, PT, P0 ;  /* 0x000000525000720c */ /* 0x000fe40003f06100 */
[----:B------:R-:W-:Y:S01]  /*150c0*/  IADD3.X R74, PT, PT, RZ, R79, RZ, P5, P6 ;  /* 0x0000004fff4a7210 */ /* 0x000fe20002fec4ff */
[----:B------:R-:W-:Y:S01]  /*150d0*/  IMAD R83, R104, R19, R72 ;  /* 0x0000001368537224 */ /* 0x000fe200078e0248 */
[----:B------:R-:W-:Y:S01]  /*150e0*/  ISETP.GE.U32.AND P5, PT, R70, R73, PT ;  /* 0x000000494600720c */ /* 0x000fe20003fa6070 */
[----:B------:R-:W-:Y:S01]  /*150f0*/  IMAD R82, R89, R39, RZ ;  /* 0x0000002759527224 */ /* 0x000fe200078e02ff */
[----:B------:R-:W-:Y:S01]  /*15100*/  SEL R88, RZ, 0x1, P0 ;  /* 0x00000001ff587807 */ /* 0x000fe20000000000 */
[----:B------:R-:W-:Y:S01]  /*15110*/  IMAD.X R81, R80, 0x1, R81, P2 ;  /* 0x0000000150517824 */ /* 0x000fe200010e0651 */
[----:B------:R-:W-:Y:S01]  /*15120*/  IADD3 R70, P2, PT, R70, R66, RZ ;  /* 0x0000004246467210 */ /* 0x000fe20007f5e0ff */
[----:B------:R-:W-:-:S03]  /*15130*/  IMAD.WIDE.U32 R78, R61, R114, RZ ;  /* 0x000000723d4e7225 */ /* 0x000fc600078e00ff */
[----:B------:R-:W-:Y:S01]  /*15140*/  ISETP.GE.U32.AND.EX P5, PT, R81, R80, PT, P5 ;  /* 0x000000505100720c */ /* 0x000fe20003fa6150 */
[----:B------:R-:W-:-:S03]  /*15150*/  IMAD.WIDE.U32 R72, R109, R39, RZ ;  /* 0x000000276d487225 */ /* 0x000fc600078e00ff */
[----:B------:R-:W-:Y:S01]  /*15160*/  SEL R117, RZ, 0x1, P5 ;  /* 0x00000001ff757807 */ /* 0x000fe20002800000 */
[----:B------:R-:W-:-:S04]  /*15170*/  IMAD.WIDE.U32 R76, P6, R112, R61, R76 ;  /* 0x0000003d704c7225 */ /* 0x000fc800078c004c */
[----:B------:R-:W-:Y:S01]  /*15180*/  IMAD.IADD R120, R67, 0x1, R83 ;  /* 0x0000000143787824 */ /* 0x000fe200078e0253 */
[----:B------:R-:W-:Y:S01]  /*15190*/  IADD3 RZ, P0, PT, R79, R76, RZ ;  /* 0x0000004c4fff7210 */ /* 0x000fe20007f1e0ff */
[----:B------:R-:W-:Y:S02]  /*151a0*/  IMAD R85, R109, R86, R82 ;  /* 0x000000566d557224 */ /* 0x000fe400078e0252 */
[----:B------:R-:W-:Y:S01]  /*151b0*/  IMAD.X R115, R120, 0x1, R81, P2 ;  /* 0x0000000178737824 */ /* 0x000fe200010e0651 */
[----:B------:R-:W-:Y:S01]  /*151c0*/  IADD3 R116, P2, PT, R116, R72, RZ ;  /* 0x0000004874747210 */ /* 0x000fe20007f5e0ff */
[----:B------:R-:W-:Y:S02]  /*151d0*/  IMAD.IADD R76, R73, 0x1, R85 ;  /* 0x00000001494c7824 */ /* 0x000fe400078e0255 */
[----:B------:R-:W-:Y:S01]  /*151e0*/  IMAD.X R73, RZ, RZ, RZ, P3 ;  /* 0x000000ffff497224 */ /* 0x000fe200018e06ff */
[----:B------:R-:W-:Y:S01]  /*151f0*/  IADD3 R118, P3, PT, R70, R118, RZ ;  /* 0x0000007646767210 */ /* 0x000fe20007f7e0ff */
[----:B------:R-:W-:Y:S01]  /*15200*/  IMAD.WIDE.U32 R78, R86, R109, RZ ;  /* 0x0000006d564e7225 */ /* 0x000fe200078e00ff */
[----:B------:R-:W-:-:S03]  /*15210*/  ISETP.GE.U32.AND P5, PT, R116, R72, PT ;  /* 0x000000487400720c */ /* 0x000fc60003fa6070 */
[----:B------:R-:W-:Y:S02]  /*15220*/  IMAD.MOV.U32 R72, RZ, RZ, R75 ;  /* 0x000000ffff487224 */ /* 0x000fe400078e004b */
[----:B------:R-:W-:Y:S01]  /*15230*/  IMAD.X R119, R115, 0x1, R74, P3 ;  /* 0x0000000173777824 */ /* 0x000fe200018e064a */
[----:B------:R-:W-:Y:S01]  /*15240*/  ISETP.GE.U32.AND P3, PT, R70, R66, PT ;  /* 0x000000424600720c */ /* 0x000fe20003f66070 */
[----:B------:R-:W-:-:S03]  /*15250*/  IMAD.WIDE.U32.X R72, R87, R19, R72, P4 ;  /* 0x0000001357487225 */ /* 0x000fc600020e0448 */
[----:B------:R-:W-:Y:S01]  /*15260*/  ISETP.GE.U32.AND.EX P3, PT, R115, R120, PT, P3 ;  /* 0x000000787300720c */ /* 0x000fe20003f66130 */
[----:B------:R-:W-:-:S04]  /*15270*/  IMAD.WIDE.U32 R66, R39, R109, RZ ;  /* 0x0000006d27427225 */ /* 0x000fc800078e00ff */
[----:B------:R-:W-:-:S04]  /*15280*/  IMAD.WIDE.U32 R78, P4, R89, R39, R78 ;  /* 0x00000027594e7225 */ /* 0x000fc8000788004e */
[----:B------:R-:W-:-:S04]  /*15290*/  IMAD.WIDE.U32 R82, R86, R97, RZ ;  /* 0x0000006156527225 */ /* 0x000fc800078e00ff */
[----:B------:R-:W-:Y:S01]  /*152a0*/  IMAD.X R75, RZ, RZ, RZ, P6 ;  /* 0x000000ffff4b7224 */ /* 0x000fe200030e06ff */
[----:B------:R-:W-:Y:S01]  /*152b0*/  IADD3 RZ, P6, PT, R67, R78, RZ ;  /* 0x0000004e43ff7210 */ /* 0x000fe20007fde0ff */
[----:B------:R-:W-:Y:S02]  /*152c0*/  IMAD.MOV.U32 R74, RZ, RZ, R77 ;  /* 0x000000ffff4a7224 */ /* 0x000fe400078e004d */
[----:B------:R-:W-:-:S04]  /*152d0*/  IMAD.WIDE.U32 R80, R39, R97, RZ ;  /* 0x0000006127507225 */ /* 0x000fc800078e00ff */
[----:B------:R-:W-:-:S04]  /*152e0*/  IMAD.WIDE.U32.X R66, R112, R19, R74, P0 ;  /* 0x0000001370427225 */ /* 0x000fc800000e044a */
[----:B------:R-:W-:-:S04]  /*152f0*/  IMAD.WIDE.U32 R82, P0, R101, R39, R82 ;  /* 0x0000002765527225 */ /* 0x000fc80007800052 */
[----:B------:R-:W-:Y:S01]  /*15300*/  IMAD.X R75, RZ, RZ, RZ, P4 ;  /* 0x000000ffff4b7224 */ /* 0x000fe200020e06ff */
[----:B------:R-:W-:Y:S01]  /*15310*/  IADD3 RZ, P4, PT, R81, R82, RZ ;  /* 0x0000005251ff7210 */ /* 0x000fe20007f9e0ff */
[----:B------:R-:W-:-:S04]  /*15320*/  IMAD.WIDE.U32 R80, R86, R104, RZ ;  /* 0x0000006856507225 */ /* 0x000fc800078e00ff */
[----:B------:R-:W-:Y:S02]  /*15330*/  IMAD.MOV.U32 R74, RZ, RZ, R79 ;  /* 0x000000ffff4a7224 */ /* 0x000fe400078e004f */
[----:B------:R-:W-:Y:S02]  /*15340*/  IMAD.X R82, R76, 0x1, R71, P2 ;  /* 0x000000014c527824 */ /* 0x000fe400010e0647 */
[----:B------:R-:W-:-:S03]  /*15350*/  IMAD.WIDE.U32 R80, P2, R87, R39, R80 ;  /* 0x0000002757507225 */ /* 0x000fc60007840050 */
[----:B------:R-:W-:Y:S01]  /*15360*/  ISETP.GE.U32.AND.EX P5, PT, R82, R76, PT, P5 ;  /* 0x0000004c5200720c */ /* 0x000fe20003fa6150 */
[----:B------:R-:W-:-:S04]  /*15370*/  IMAD.WIDE.U32 R78, R39, R104, RZ ;  /* 0x00000068274e7225 */ /* 0x000fc800078e00ff */
[----:B------:R-:W-:Y:S01]  /*15380*/  IMAD.WIDE.U32.X R74, R89, R86, R74, P6 ;  /* 0x00000056594a7225 */ /* 0x000fe200030e044a */
[----:B------:R-:W-:-:S03]  /*15390*/  IADD3 RZ, P6, PT, R79, R80, RZ ;  /* 0x000000504fff7210 */ /* 0x000fc60007fde0ff */
[----:B------:R-:W-:-:S04]  /*153a0*/  IMAD.WIDE.U32 R78, R86, R114, RZ ;  /* 0x00000072564e7225 */ /* 0x000fc800078e00ff */
[----:B------:R-:W-:Y:S02]  /*153b0*/  IMAD.X R77, RZ, RZ, RZ, P0 ;  /* 0x000000ffff4d7224 */ /* 0x000fe400000e06ff */
[----:B------:R-:W-:-:S04]  /*153c0*/  IMAD.WIDE.U32 R78, P0, R112, R39, R78 ;  /* 0x00000027704e7225 */ /* 0x000fc8000780004e */
[----:B------:R-:W-:-:S04]  /*153d0*/  IMAD.WIDE.U32 R84, R39, R114, RZ ;  /* 0x0000007227547225 */ /* 0x000fc800078e00ff */
[----:B------:R-:W-:Y:S01]  /*153e0*/  IMAD.X R71, RZ, RZ, RZ, P2 ;  /* 0x000000ffff477224 */ /* 0x000fe200010e06ff */
[----:B------:R-:W-:Y:S01]  /*153f0*/  IADD3 RZ, P2, PT, R85, R78, RZ ;  /* 0x0000004e55ff7210 */ /* 0x000fe20007f5e0ff */
[----:B------:R-:W-:Y:S01]  /*15400*/  IMAD.X R85, RZ, RZ, RZ, P0 ;  /* 0x000000ffff557224 */ /* 0x000fe200000e06ff */
[----:B------:R-:W-:Y:S01]  /*15410*/  ISETP.GE.U32.AND P0, PT, R118, R70, PT ;  /* 0x000000467600720c */ /* 0x000fe20003f06070 */
[----:B------:R-:W-:Y:S02]  /*15420*/  IMAD R70, R112, R61, RZ ;  /* 0x0000003d70467224 */ /* 0x000fe400078e02ff */
[----:B------:R-:W-:Y:S01]  /*15430*/  IMAD R78, R101, R39, RZ ;  /* 0x00000027654e7224 */ /* 0x000fe200078e02ff */
[----:B------:R-:W-:Y:S01]  /*15440*/  ISETP.GE.U32.AND.EX P0, PT, R119, R115, PT, P0 ;  /* 0x000000737700720c */ /* 0x000fe20003f06100 */
[----:B------:R-:W-:Y:S02]  /*15450*/  IMAD.MOV.U32 R76, RZ, RZ, R83 ;  /* 0x000000ffff4c7224 */ /* 0x000fe400078e0053 */
[----:B------:R-:W-:-:S02]  /*15460*/  IMAD R19, R114, R19, R70 ;  /* 0x0000001372137224 */ /* 0x000fc400078e0246 */
[----:B------:R-:W-:Y:S02]  /*15470*/  IMAD.MOV.U32 R84, RZ, RZ, R79 ;  /* 0x000000ffff547224 */ /* 0x000fe400078e004f */
[C---:B------:R-:W-:Y:S02]  /*15480*/  IMAD R83, R97.reuse, R86, R78 ;  /* 0x0000005661537224 */ /* 0x040fe400078e024e */
[----:B------:R-:W-:Y:S01]  /*15490*/  IMAD.MOV.U32 R70, RZ, RZ, R81 ;  /* 0x000000ffff467224 */ /* 0x000fe200078e0051 */
[----:B------:R-:W-:Y:S01]  /*154a0*/  SEL R81, RZ, 0x1, P5 ;  /* 0x00000001ff517807 */ /* 0x000fe20002800000 */
[----:B------:R-:W-:-:S04]  /*154b0*/  IMAD.WIDE.U32 R78, R97, R39, RZ ;  /* 0x00000027614e7225 */ /* 0x000fc800078e00ff */
[----:B------:R-:W-:-:S04]  /*154c0*/  IMAD.WIDE.U32.X R70, R87, R86, R70, P6 ;  /* 0x0000005657467225 */ /* 0x000fc800030e0446 */
[----:B------:R-:W-:Y:S01]  /*154d0*/  IMAD R97, R87, R39, RZ ;  /* 0x0000002757617224 */ /* 0x000fe200078e02ff */
[----:B------:R-:W-:Y:S01]  /*154e0*/  IADD3 R87, P6, PT, R118, R78, RZ ;  /* 0x0000004e76577210 */ /* 0x000fe20007fde0ff */
[----:B------:R-:W-:Y:S02]  /*154f0*/  IMAD.IADD R80, R79, 0x1, R83 ;  /* 0x000000014f507824 */ /* 0x000fe400078e0253 */
[----:B------:R-:W-:Y:S01]  /*15500*/  IMAD.WIDE.U32.X R76, R101, R86, R76, P4 ;  /* 0x00000056654c7225 */ /* 0x000fe200020e044c */
[----:B------:R-:W-:Y:S02]  /*15510*/  IADD3 R117, P4, P5, R117, R68, R88 ;  /* 0x0000004475757210 */ /* 0x000fe40007d9e058 */
[----:B------:R-:W-:Y:S01]  /*15520*/  SHF.L.U64.HI R88, R100, 0x1, R108 ;  /* 0x0000000164587819 */ /* 0x000fe2000001026c */
[----:B------:R-:W-:-:S04]  /*15530*/  IMAD.WIDE.U32.X R84, R112, R86, R84, P2 ;  /* 0x0000005670547225 */ /* 0x000fc800010e0454 */
[----:B------:R-:W-:Y:S01]  /*15540*/  IMAD.X R119, R80, 0x1, R119, P6 ;  /* 0x0000000150777824 */ /* 0x000fe200030e0677 */
[C---:B------:R-:W-:Y:S01]  /*15550*/  IADD3 R79, P2, P6, R87.reuse, R74, R81 ;  /* 0x0000004a574f7210 */ /* 0x040fe20007e5e051 */
[----:B------:R-:W-:Y:S01]  /*15560*/  IMAD R101, R112, R39, RZ ;  /* 0x0000002770657224 */ /* 0x000fe200078e02ff */
[----:B------:R-:W-:Y:S01]  /*15570*/  IADD3.X R74, PT, PT, RZ, R69, RZ, P4, P5 ;  /* 0x00000045ff4a7210 */ /* 0x000fe200027ea4ff */
[----:B------:R-:W-:Y:S01]  /*15580*/  IMAD R83, R104, R86, R97 ;  /* 0x0000005668537224 */ /* 0x000fe200078e0261 */
[----:B------:R-:W-:Y:S01]  /*15590*/  ISETP.GE.U32.AND P4, PT, R87, R78, PT ;  /* 0x0000004e5700720c */ /* 0x000fe20003f86070 */
[----:B------:R-:W-:Y:S01]  /*155a0*/  IMAD R81, R114, R86, R101 ;  /* 0x0000005672517224 */ /* 0x000fe200078e0265 */
[----:B------:R-:W-:Y:S01]  /*155b0*/  SEL R78, RZ, 0x1, P3 ;  /* 0x00000001ff4e7807 */ /* 0x000fe20001800000 */
[----:B------:R-:W-:Y:S01]  /*155c0*/  IMAD.SHL.U32 R86, R100, 0x2, RZ ;  /* 0x0000000264567824 */ /* 0x000fe200078e00ff */
[----:B------:R-:W-:Y:S01]  /*155d0*/  SEL R69, RZ, 0x1, P0 ;  /* 0x00000001ff457807 */ /* 0x000fe20000000000 */
[----:B------:R-:W-:Y:S01]  /*155e0*/  IMAD R89, R89, R37, RZ ;  /* 0x0000002559597224 */ /* 0x000fe200078e02ff */
[----:B------:R-:W-:-:S02]  /*155f0*/  IADD3.X R75, PT, PT, R119, R75, RZ, P2, P6 ;  /* 0x0000004b774b7210 */ /* 0x000fc400017ec4ff */
[----:B------:R-:W-:Y:S01]  /*15600*/  IADD3 R78, P2, P3, R69, R72, R78 ;  /* 0x00000048454e7210 */ /* 0x000fe20007b5e04e */
[C---:B------:R-:W-:Y:S01]  /*15610*/  IMAD.WIDE.U32 R68, R114.reuse, R61, RZ ;  /* 0x0000003d72447225 */ /* 0x040fe200078e00ff */
[----:B------:R-:W-:Y:S02]  /*15620*/  SEL R97, RZ, 0x1, !P1 ;  /* 0x00000001ff617807 */ /* 0x000fe40004800000 */
[----:B------:R-:W-:Y:S01]  /*15630*/  ISETP.GE.U32.AND P0, PT, R79, R87, PT ;  /* 0x000000574f00720c */ /* 0x000fe20003f06070 */
[----:B------:R-:W-:Y:S01]  /*15640*/  IMAD.WIDE.U32 R114, R114, R39, RZ ;  /* 0x0000002772727225 */ /* 0x000fe200078e00ff */
[----:B------:R-:W-:Y:S02]  /*15650*/  IADD3.X R87, PT, PT, RZ, R73, RZ, P2, P3 ;  /* 0x00000049ff577210 */ /* 0x000fe400017e64ff */
[----:B------:R-:W-:Y:S01]  /*15660*/  LOP3.LUT R86, R86, R97, RZ, 0xfc, !PT ;  /* 0x0000006156567212 */ /* 0x000fe200078efcff */
[----:B------:R-:W-:Y:S01]  /*15670*/  IMAD.IADD R97, R69, 0x1, R19 ;  /* 0x0000000145617824 */ /* 0x000fe200078e0213 */
[----:B------:R-:W-:Y:S01]  /*15680*/  IADD3 R117, P2, PT, R117, R68, RZ ;  /* 0x0000004475757210 */ /* 0x000fe20007f5e0ff */
[----:B------:R-:W-:Y:S01]  /*15690*/  IMAD.WIDE.U32 R72, R104, R39, RZ ;  /* 0x0000002768487225 */ /* 0x000fe200078e00ff */
[----:B------:R-:W-:-:S02]  /*156a0*/  ISETP.GE.U32.AND.EX P4, PT, R119, R80, PT, P4 ;  /* 0x000000507700720c */ /* 0x000fc40003f86140 */
[----:B------:R-:W-:Y:S01]  /*156b0*/  ISETP.GE.U32.AND.EX P0, PT, R75, R119, PT, P0 ;  /* 0x000000774b00720c */ /* 0x000fe20003f06100 */
[----:B------:R-:W-:Y:S01]  /*156c0*/  IMAD R89, R109, R38, R89 ;  /* 0x000000266d597224 */ /* 0x000fe200078e0259 */
[----:B------:R-:W-:Y:S01]  /*156d0*/  IADD3 R69, P5, PT, R117, R78, RZ ;  /* 0x0000004e75457210 */ /* 0x000fe20007fbe0ff */
[----:B------:R-:W-:Y:S01]  /*156e0*/  IMAD.X R78, R97, 0x1, R74, P2 ;  /* 0x00000001614e7824 */ /* 0x000fe200010e064a */
[----:B------:R-:W-:Y:S02]  /*156f0*/  SEL R61, RZ, 0x1, P4 ;  /* 0x00000001ff3d7807 */ /* 0x000fe40002000000 */
[----:B------:R-:W-:Y:S01]  /*15700*/  SEL R19, RZ, 0x1, P0 ;  /* 0x00000001ff137807 */ /* 0x000fe20000000000 */
[----:B------:R-:W-:Y:S01]  /*15710*/  IMAD.X R87, R78, 0x1, R87, P5 ;  /* 0x000000014e577824 */ /* 0x000fe200028e0657 */
[----:B------:R-:W-:Y:S01]  /*15720*/  ISETP.GE.U32.AND P0, PT, R117, R68, PT ;  /* 0x000000447500720c */ /* 0x000fe20003f06070 */
[----:B------:R-:W-:Y:S01]  /*15730*/  IMAD.IADD R68, R73, 0x1, R83 ;  /* 0x0000000149447824 */ /* 0x000fe200078e0253 */
[----:B------:R-:W-:Y:S01]  /*15740*/  IADD3 R74, P3, P4, R19, R76, R61 ;  /* 0x0000004c134a7210 */ /* 0x000fe20007c7e03d */
[----:B------:R-:W-:Y:S01]  /*15750*/  IMAD.IADD R76, R115, 0x1, R81 ;  /* 0x00000001734c7824 */ /* 0x000fe200078e0251 */
[----:B------:R-:W-:-:S02]  /*15760*/  IADD3 R61, P5, PT, R69, R72, RZ ;  /* 0x00000048453d7210 */ /* 0x000fc40007fbe0ff */
[----:B------:R-:W-:Y:S02]  /*15770*/  ISETP.GE.U32.AND P2, PT, R69, R117, PT ;  /* 0x000000754500720c */ /* 0x000fe40003f46070 */
[----:B------:R-:W-:Y:S01]  /*15780*/  IADD3 R19, P6, PT, R61, R74, RZ ;  /* 0x0000004a3d137210 */ /* 0x000fe20007fde0ff */
[----:B------:R-:W-:Y:S01]  /*15790*/  IMAD.X R69, R68, 0x1, R87, P5 ;  /* 0x0000000144457824 */ /* 0x000fe200028e0657 */
[----:B------:R-:W-:Y:S02]  /*157a0*/  IADD3.X R74, PT, PT, RZ, R77, RZ, P3, P4 ;  /* 0x0000004dff4a7210 */ /* 0x000fe40001fe84ff */
[----:B------:R-:W-:Y:S02]  /*157b0*/  ISETP.GE.U32.AND.EX P0, PT, R78, R97, PT, P0 ;  /* 0x000000614e00720c */ /* 0x000fe40003f06100 */
[----:B------:R-:W-:Y:S01]  /*157c0*/  ISETP.GE.U32.AND.EX P2, PT, R87, R78, PT, P2 ;  /* 0x0000004e5700720c */ /* 0x000fe20003f46120 */
[----:B------:R-:W-:Y:S01]  /*157d0*/  IMAD.X R74, R69, 0x1, R74, P6 ;  /* 0x00000001454a7824 */ /* 0x000fe200030e064a */
[----:B------:R-:W-:Y:S01]  /*157e0*/  ISETP.GE.U32.AND P3, PT, R61, R72, PT ;  /* 0x000000483d00720c */ /* 0x000fe20003f66070 */
[----:B------:R-:W-:Y:S01]  /*157f0*/  IMAD.WIDE.U32 R72, R75, 0x3d1, RZ ;  /* 0x000003d14b487825 */ /* 0x000fe200078e00ff */
[----:B------:R-:W-:-:S02]  /*15800*/  ISETP.GE.U32.AND P4, PT, R19, R61, PT ;  /* 0x0000003d1300720c */ /* 0x000fc40003f86070 */
[----:B------:R-:W-:Y:S02]  /*15810*/  SEL R61, RZ, 0x1, P0 ;  /* 0x00000001ff3d7807 */ /* 0x000fe40000000000 */
[----:B------:R-:W-:Y:S01]  /*15820*/  SEL R77, RZ, 0x1, P2 ;  /* 0x00000001ff4d7807 */ /* 0x000fe20001000000 */
[----:B------:R-:W-:Y:S01]  /*15830*/  IMAD.WIDE.U32 R72, P2, RZ, R79, R72 ;  /* 0x0000004fff487225 */ /* 0x000fe20007840048 */
[----:B------:R-:W-:Y:S02]  /*15840*/  ISETP.GE.U32.AND.EX P3, PT, R69, R68, PT, P3 ;  /* 0x000000444500720c */ /* 0x000fe40003f66130 */
[----:B------:R-:W-:Y:S01]  /*15850*/  ISETP.GE.U32.AND.EX P0, PT, R74, R69, PT, P4 ;  /* 0x000000454a00720c */ /* 0x000fe20003f06140 */
[----:B------:R-:W-:Y:S01]  /*15860*/  IMAD.WIDE.U32 R68, R79, 0x3d1, RZ ;  /* 0x000003d14f447825 */ /* 0x000fe200078e00ff */
[----:B------:R-:W-:Y:S02]  /*15870*/  IADD3 R77, P5, P6, R77, R66, R61 ;  /* 0x000000424d4d7210 */ /* 0x000fe40007ebe03d */
[----:B------:R-:W-:Y:S01]  /*15880*/  SEL R78, RZ, 0x1, P3 ;  /* 0x00000001ff4e7807 */ /* 0x000fe20001800000 */
[----:B------:R-:W-:Y:S01]  /*15890*/  IMAD.MOV.U32 R68, RZ, RZ, R73 ;  /* 0x000000ffff447224 */ /* 0x000fe200078e0049 */
[----:B------:R-:W-:-:S02]  /*158a0*/  SEL R61, RZ, 0x1, P0 ;  /* 0x00000001ff3d7807 */ /* 0x000fc40000000000 */
[----:B------:R-:W-:Y:S01]  /*158b0*/  IADD3.X R83, PT, PT, RZ, R67, RZ, P5, P6 ;  /* 0x00000043ff537210 */ /* 0x000fe20002fec4ff */
[----:B------:R-:W-:Y:S01]  /*158c0*/  IMAD.WIDE.U32 R66, R74, 0x3d1, RZ ;  /* 0x000003d14a427825 */ /* 0x000fe200078e00ff */
[----:B------:R-:W-:Y:S02]  /*158d0*/  IADD3 R78, P0, P6, R61, R70, R78 ;  /* 0x000000463d4e7210 */ /* 0x000fe40007e1e04e */
[----:B------:R-:W-:Y:S01]  /*158e0*/  IADD3 RZ, P4, PT, R69, R72, RZ ;  /* 0x0000004845ff7210 */ /* 0x000fe20007f9e0ff */
[----:B------:R-:W-:Y:S01]  /*158f0*/  IMAD.X R69, RZ, RZ, RZ, P2 ;  /* 0x000000ffff457224 */ /* 0x000fe200010e06ff */
[----:B------:R-:W-:Y:S01]  /*15900*/  IADD3 R39, P5, PT, R77, R114, RZ ;  /* 0x000000724d277210 */ /* 0x000fe20007fbe0ff */
[----:B------:R-:W-:Y:S01]  /*15910*/  IMAD.WIDE.U32 R66, P2, RZ, R19, R66 ;  /* 0x00000013ff427225 */ /* 0x000fe20007840042 */
[----:B------:R-:W-:Y:S02]  /*15920*/  IADD3.X R80, PT, PT, RZ, R71, RZ, P0, P6 ;  /* 0x00000047ff507210 */ /* 0x000fe400007ec4ff */
[----:B------:R-:W-:Y:S01]  /*15930*/  ISETP.GE.U32.AND P0, PT, R86, R100, PT ;  /* 0x000000645600720c */ /* 0x000fe20003f06070 */
[----:B------:R-:W-:Y:S01]  /*15940*/  IMAD.WIDE.U32.X R68, RZ, R75, R68, P4 ;  /* 0x0000004bff447225 */ /* 0x000fe200020e0444 */
[----:B------:R-:W-:-:S02]  /*15950*/  ISETP.GE.U32.AND P3, PT, R39, R114, PT ;  /* 0x000000722700720c */ /* 0x000fc40003f66070 */
[----:B------:R-:W-:Y:S01]  /*15960*/  ISETP.GE.U32.AND.EX P0, PT, R88, R108, PT, P0 ;  /* 0x0000006c5800720c */ /* 0x000fe20003f06100 */
[----:B------:R-:W-:Y:S01]  /*15970*/  IMAD.WIDE.U32 R70, R19, 0x3d1, RZ ;  /* 0x000003d113467825 */ /* 0x000fe200078e00ff */
[----:B------:R-:W-:-:S03]  /*15980*/  IADD3 R81, P4, PT, R39, R78, RZ ;  /* 0x0000004e27517210 */ /* 0x000fc60007f9e0ff */
[----:B------:R-:W-:Y:S01]  /*15990*/  IMAD.X R61, R76, 0x1, R83, P5 ;  /* 0x000000014c3d7824 */ /* 0x000fe200028e0653 */
[----:B------:R-:W-:Y:S01]  /*159a0*/  IADD3 R77, P5, PT, R68, R70, RZ ;  /* 0x00000046444d7210 */ /* 0x000fe20007fbe0ff */
[----:B------:R-:W-:Y:S01]  /*159b0*/  IMAD.MOV.U32 R78, RZ, RZ, RZ ;  /* 0x000000ffff4e7224 */ /* 0x000fe200078e00ff */
[----:B------:R-:W-:Y:S01]  /*159c0*/  IADD3 R68, P6, PT, R71, R66, RZ ;  /* 0x0000004247447210 */ /* 0x000fe20007fde0ff */
[----:B------:R-:W-:Y:S01]  /*159d0*/  IMAD.X R71, RZ, RZ, RZ, P2 ;  /* 0x000000ffff477224 */ /* 0x000fe200010e06ff */
[C---:B------:R-:W-:Y:S01]  /*159e0*/  ISETP.GE.U32.AND.EX P3, PT, R61.reuse, R76, PT, P3 ;  /* 0x0000004c3d00720c */ /* 0x040fe20003f66130 */
[----:B------:R-:W-:Y:S01]  /*159f0*/  IMAD.X R76, R61, 0x1, R80, P4 ;  /* 0x000000013d4c7824 */ /* 0x000fe200020e0650 */
[----:B------:R-:W-:Y:S01]  /*15a00*/  ISETP.GE.U32.AND P4, PT, R81, R39, PT ;  /* 0x000000275100720c */ /* 0x000fe20003f86070 */
[----:B------:R-:W-:Y:S01]  /*15a10*/  IMAD.X R39, R68, 0x1, R69, P5 ;  /* 0x0000000144277824 */ /* 0x000fe200028e0645 */
[----:B------:R-:W-:Y:S01]  /*15a20*/  ISETP.GE.U32.AND P2, PT, R77, R70, PT ;  /* 0x000000464d00720c */ /* 0x000fe20003f46070 */
[----:B------:R-:W-:Y:S01]  /*15a30*/  IMAD.MOV.U32 R70, RZ, RZ, R67 ;  /* 0x000000ffff467224 */ /* 0x000fe200078e0043 */
[C---:B------:R-:W-:Y:S01]  /*15a40*/  ISETP.GE.U32.AND.EX P4, PT, R76.reuse, R61, PT, P4 ;  /* 0x0000003d4c00720c */ /* 0x040fe20003f86140 */
[----:B------:R-:W-:Y:S01]  /*15a50*/  IMAD.WIDE.U32 R66, R76, 0x3d1, RZ ;  /* 0x000003d14c427825 */ /* 0x000fe200078e00ff */
[----:B------:R-:W-:-:S02]  /*15a60*/  SEL R80, RZ, 0x1, P3 ;  /* 0x00000001ff507807 */ /* 0x000fc40001800000 */
[----:B------:R-:W-:Y:S01]  /*15a70*/  @P0 ISETP.EQ.U32.AND P3, PT, R86, R100, PT ;  /* 0x000000645600020c */ /* 0x000fe20003f62070 */
[----:B------:R-:W-:Y:S01]  /*15a80*/  IMAD.WIDE.U32.X R70, RZ, R74, R70, P6 ;  /* 0x0000004aff467225 */ /* 0x000fe200030e0446 */
[----:B------:R-:W-:Y:S02]  /*15a90*/  SEL R61, RZ, 0x1, P4 ;  /* 0x00000001ff3d7807 */ /* 0x000fe40002000000 */
[----:B------:R-:W-:Y:S01]  /*15aa0*/  ISETP.GE.U32.AND.EX P2, PT, R39, R68, PT, P2 ;  /* 0x000000442700720c */ /* 0x000fe20003f46120 */
[----:B------:R-:W-:Y:S01]  /*15ab0*/  IMAD.WIDE.U32 R68, R81, 0x3d1, RZ ;  /* 0x000003d151447825 */ /* 0x000fe200078e00ff */
[----:B------:R-:W-:Y:S02]  /*15ac0*/  PLOP3.LUT P6, PT, PT, PT, PT, 0x80, 0x8 ;  /* 0x000000000008781c */ /* 0x000fe40003fcf070 */
[----:B------:R-:W-:Y:S02]  /*15ad0*/  @P0 ISETP.EQ.AND.EX P6, PT, R88, R108, P1, P3 ;  /* 0x0000006c5800020c */ /* 0x000fe40000fc2330 */
[----:B------:R-:W-:-:S02]  /*15ae0*/  IADD3 R80, P4, P5, R61, R84, R80 ;  /* 0x000000543d507210 */ /* 0x000fc40007d9e050 */
[----:B------:R-:W-:Y:S01]  /*15af0*/  SEL R61, RZ, 0x1, P2 ;  /* 0x00000001ff3d7807 */ /* 0x000fe20001000000 */
[----:B------:R-:W-:Y:S01]  /*15b00*/  IMAD.WIDE.U32 R66, P2, RZ, R81, R66 ;  /* 0x00000051ff427225 */ /* 0x000fe20007840042 */
[----:B------:R-:W-:Y:S02]  /*15b10*/  ISETP.NE.U32.AND P3, PT, R93, R56, PT ;  /* 0x000000385d00720c */ /* 0x000fe40003f65070 */
[----:B------:R-:W-:Y:S02]  /*15b20*/  IADD3.X R84, PT, PT, RZ, R85, RZ, P4, P5 ;  /* 0x00000055ff547210 */ /* 0x000fe400027ea4ff */
[----:B------:R-:W-:Y:S01]  /*15b30*/  IADD3 R61, P0, P5, R68, R70, R61 ;  /* 0x00000046443d7210 */ /* 0x000fe20007d1e03d */
[----:B------:R-:W-:Y:S01]  /*15b40*/  IMAD.MOV.U32 R70, RZ, RZ, R67 ;  /* 0x000000ffff467224 */ /* 0x000fe200078e0043 */
[----:B------:R-:W-:Y:S01]  /*15b50*/  IADD3 R69, P4, PT, R69, R66, RZ ;  /* 0x0000004245457210 */ /* 0x000fe20007f9e0ff */
[----:B------:R-:W-:Y:S01]  /*15b60*/  IMAD.WIDE.U32 R66, R84, 0x3d1, RZ ;  /* 0x000003d154427825 */ /* 0x000fe200078e00ff */
[----:B------:R-:W-:-:S02]  /*15b70*/  ISETP.LT.U32.AND P1, PT, R95, R58, PT ;  /* 0x0000003a5f00720c */ /* 0x000fc40003f21070 */
[----:B------:R-:W-:Y:S02]  /*15b80*/  ISETP.NE.AND.EX P3, PT, R94, R57, PT, P3 ;  /* 0x000000395e00720c */ /* 0x000fe40003f65330 */
[----:B------:R-:W-:Y:S01]  /*15b90*/  IADD3.X R87, PT, PT, R69, R71, RZ, P0, P5 ;  /* 0x0000004745577210 */ /* 0x000fe200007ea4ff */
[----:B------:R-:W-:Y:S01]  /*15ba0*/  IMAD.X R71, RZ, RZ, RZ, P2 ;  /* 0x000000ffff477224 */ /* 0x000fe200010e06ff */
[----:B------:R-:W-:Y:S02]  /*15bb0*/  @P6 LOP3.LUT R60, R60, 0x8, RZ, 0xfc, !PT ;  /* 0x000000083c3c6812 */ /* 0x000fe400078efcff */
[----:B------:R-:W-:Y:S01]  /*15bc0*/  ISETP.GE.U32.AND P0, PT, R96, R64, PT ;  /* 0x000000406000720c */ /* 0x000fe20003f06070 */
[----:B------:R-:W-:Y:S01]  /*15bd0*/  IMAD.WIDE.U32.X R70, RZ, R76, R70, P4 ;  /* 0x0000004cff467225 */ /* 0x000fe200020e0446 */
[----:B------:R-:W-:Y:S02]  /*15be0*/  ISETP.LT.U32.AND P6, PT, R93, R56, PT ;  /* 0x000000385d00720c */ /* 0x000fe40003fc1070 */
[----:B------:R-:W-:Y:S01]  /*15bf0*/  ISETP.LT.U32.AND.EX P1, PT, R107, R59, !P3, P1 ;  /* 0x0000003b6b00720c */ /* 0x000fe20005f21110 */
[----:B------:R-:W-:Y:S01]  /*15c00*/  IMAD.WIDE.U32 R66, P4, RZ, R80, R66 ;  /* 0x00000050ff427225 */ /* 0x000fe20007880042 */
[----:B------:R-:W-:-:S02]  /*15c10*/  ISETP.GE.U32.AND.EX P0, PT, R90, R65, PT, P0 ;  /* 0x000000415a00720c */ /* 0x000fc40003f06100 */
[----:B------:R-:W-:Y:S02]  /*15c20*/  ISETP.EQ.U32.AND P3, PT, R91, R62, PT ;  /* 0x0000003e5b00720c */ /* 0x000fe40003f62070 */
[----:B------:R-:W-:Y:S02]  /*15c30*/  ISETP.LT.U32.OR.EX P1, PT, R94, R57, P1, P6 ;  /* 0x000000395e00720c */ /* 0x000fe40000f21560 */
[----:B------:R-:W-:Y:S02]  /*15c40*/  LOP3.LUT R60, R60, 0xffffffef, RZ, 0xc0, !PT ;  /* 0xffffffef3c3c7812 */ /* 0x000fe400078ec0ff */
[----:B------:R-:W-:Y:S02]  /*15c50*/  ISETP.EQ.AND.EX P2, PT, R92, R36, P1, P3 ;  /* 0x000000245c00720c */ /* 0x000fe40000f42330 */
[----:B------:R-:W-:Y:S02]  /*15c60*/  ISETP.GE.U32.AND P1, PT, R61, R68, PT ;  /* 0x000000443d00720c */ /* 0x000fe40003f26070 */
[----:B------:R-:W-:-:S02]  /*15c70*/  ISETP.LT.U32.AND P3, PT, R91, R62, PT ;  /* 0x0000003e5b00720c */ /* 0x000fc40003f61070 */
[----:B------:R-:W-:Y:S01]  /*15c80*/  ISETP.GE.U32.AND.EX P1, PT, R87, R69, PT, P1 ;  /* 0x000000455700720c */ /* 0x000fe20003f26110 */
[----:B------:R-:W-:Y:S01]  /*15c90*/  IMAD.WIDE.U32 R68, R80, 0x3d1, RZ ;  /* 0x000003d150447825 */ /* 0x000fe200078e00ff */
[----:B------:R-:W-:Y:S02]  /*15ca0*/  ISETP.LT.U32.OR.EX P2, PT, R92, R36, P2, P3 ;  /* 0x000000245c00720c */ /* 0x000fe40001741530 */
[----:B------:R-:W-:Y:S02]  /*15cb0*/  @P0 ISETP.NE.U32.AND P3, PT, R96, R64, PT ;  /* 0x000000406000020c */ /* 0x000fe40003f65070 */
[----:B------:R-:W-:Y:S02]  /*15cc0*/  SEL R97, RZ, 0x1, P1 ;  /* 0x00000001ff617807 */ /* 0x000fe40000800000 */
[----:B------:R-:W-:Y:S02]  /*15cd0*/  PLOP3.LUT P1, PT, PT, PT, PT, 0x8, 0x80 ;  /* 0x000000000080781c */ /* 0x000fe40003f2e170 */
[----:B------:R-:W-:-:S02]  /*15ce0*/  @P4 LOP3.LUT R60, R60, 0x10, RZ, 0xfc, !PT ;  /* 0x000000103c3c4812 */ /* 0x000fc400078efcff */
[----:B------:R-:W-:Y:S02]  /*15cf0*/  @P0 ISETP.NE.OR.EX P1, PT, R90, R65, !P2, P3 ;  /* 0x000000415a00020c */ /* 0x000fe40005725730 */
[----:B------:R-:W-:Y:S01]  /*15d00*/  IADD3 R85, P4, PT, R69, R66, RZ ;  /* 0x0000004245557210 */ /* 0x000fe20007f9e0ff */
[----:B------:R-:W-:Y:S01]  /*15d10*/  IMAD.SHL.U32 R69, R63, 0x2, RZ ;  /* 0x000000023f457824 */ /* 0x000fe200078e00ff */
[----:B------:R-:W-:Y:S02]  /*15d20*/  IADD3 R97, P0, P3, R68, R70, R97 ;  /* 0x0000004644617210 */ /* 0x000fe40007b1e061 */
[----:B------:R-:W-:Y:S02]  /*15d30*/  LOP3.LUT R60, R60, 0xffffffdf, RZ, 0xc0, !PT ;  /* 0xffffffdf3c3c7812 */ /* 0x000fe400078ec0ff */
[----:B------:R-:W-:Y:S01]  /*15d40*/  IADD3.X R100, PT, PT, R85, R71, RZ, P0, P3 ;  /* 0x0000004755647210 */ /* 0x000fe200007e64ff */
[----:B------:R-:W-:Y:S01]  /*15d50*/  IMAD.WIDE.U32 R70, R79, 0x3d1, R78 ;  /* 0x000003d14f467825 */ /* 0x000fe200078e004e */
[----:B------:R-:W-:-:S02]  /*15d60*/  ISETP.NE.U32.AND P0, PT, R99, R56, PT ;  /* 0x000000386300720c */ /* 0x000fc40003f05070 */
[----:B------:R-:W-:Y:S01]  /*15d70*/  SHF.L.U64.HI R66, R63, 0x1, R103 ;  /* 0x000000013f427819 */ /* 0x000fe20000010267 */
[----:B------:R-:W-:Y:S01]  /*15d80*/  IMAD.IADD R73, R72, 0x1, R71 ;  /* 0x0000000148497824 */ /* 0x000fe200078e0247 */
[----:B------:R-:W-:Y:S01]  /*15d90*/  ISETP.NE.AND.EX P0, PT, R105, R57, PT, P0 ;  /* 0x000000396900720c */ /* 0x000fe20003f05300 */
[----:B------:R-:W-:Y:S01]  /*15da0*/  IMAD.MOV.U32 R72, RZ, RZ, R70 ;  /* 0x000000ffff487224 */ /* 0x000fe200078e0046 */
[----:B------:R-:W-:Y:S02]  /*15db0*/  ISETP.LT.U32.AND P3, PT, R69, R58, PT ;  /* 0x0000003a4500720c */ /* 0x000fe40003f61070 */
[----:B------:R-:W-:Y:S02]  /*15dc0*/  @P4 LOP3.LUT R60, R60, 0x20, RZ, 0xfc, !PT ;  /* 0x000000203c3c4812 */ /* 0x000fe400078efcff */
[----:B------:R-:W-:Y:S02]  /*15dd0*/  ISETP.LT.U32.AND.EX P0, PT, R66, R59, !P0, P3 ;  /* 0x0000003b4200720c */ /* 0x000fe40004701130 */
[----:B------:R-:W-:-:S02]  /*15de0*/  ISETP.LT.U32.AND P4, PT, R99, R56, PT ;  /* 0x000000386300720c */ /* 0x000fc40003f81070 */
[----:B------:R-:W-:Y:S02]  /*15df0*/  ISETP.EQ.U32.AND P3, PT, R106, R62, PT ;  /* 0x0000003e6a00720c */ /* 0x000fe40003f62070 */
[----:B------:R-:W-:Y:S02]  /*15e00*/  ISETP.LT.U32.OR.EX P0, PT, R105, R57, P0, P4 ;  /* 0x000000396900720c */ /* 0x000fe40000701540 */
[----:B------:R-:W-:Y:S02]  /*15e10*/  ISETP.GE.U32.AND P4, PT, R86, R64, PT ;  /* 0x000000405600720c */ /* 0x000fe40003f86070 */
[----:B------:R-:W-:Y:S02]  /*15e20*/  ISETP.EQ.AND.EX P0, PT, R102, R36, P0, P3 ;  /* 0x000000246600720c */ /* 0x000fe40000702330 */
[----:B------:R-:W-:Y:S02]  /*15e30*/  ISETP.GE.U32.AND.EX P4, PT, R88, R65, PT, P4 ;  /* 0x000000415800720c */ /* 0x000fe40003f86140 */
[----:B------:R-:W-:-:S02]  /*15e40*/  ISETP.LT.U32.AND P3, PT, R106, R62, PT ;  /* 0x0000003e6a00720c */ /* 0x000fc40003f61070 */
[----:B------:R-:W-:Y:S02]  /*15e50*/  PLOP3.LUT P5, PT, PT, PT, PT, 0x8, 0x80 ;  /* 0x000000000080781c */ /* 0x000fe40003fae170 */
[----:B------:R-:W-:Y:S02]  /*15e60*/  ISETP.LT.U32.OR.EX P0, PT, R102, R36, P0, P3 ;  /* 0x000000246600720c */ /* 0x000fe40000701530 */
[----:B------:R-:W-:Y:S02]  /*15e70*/  LOP3.LUT R60, R60, 0xfffffffb, RZ, 0xc0, !PT ;  /* 0xfffffffb3c3c7812 */ /* 0x000fe400078ec0ff */
[----:B------:R-:W-:-:S03]  /*15e80*/  P2R R101, PR, RZ, 0x1 ;  /* 0x00000001ff657803 */ /* 0x000fc60000000000 */
[----:B------:R-:W-:-:S04]  /*15e90*/  @P4 ISETP.NE.U32.AND P3, PT, R86, R64, PT ;  /* 0x000000405600420c */ /* 0x000fc80003f65070 */
[----:B------:R-:W-:Y:S02]  /*15ea0*/  @P4 ISETP.NE.OR.EX P5, PT, R88, R65, !P0, P3 ;  /* 0x000000415800420c */ /* 0x000fe400047a5730 */
[----:B------:R-:W-:Y:S02]  /*15eb0*/  ISETP.GE.U32.AND P4, PT, R70, RZ, PT ;  /* 0x000000ff4600720c */ /* 0x000fe40003f86070 */
[----:B------:R-:W-:Y:S02]  /*15ec0*/  ISETP.LT.U32.AND P0, PT, R93, R56, PT ;  /* 0x000000385d00720c */ /* 0x000fe40003f01070 */
[----:B------:R-:W-:-:S04]  /*15ed0*/  ISETP.GE.U32.AND.EX P4, PT, R73, R79, PT, P4 ;  /* 0x0000004f4900720c */ /* 0x000fc80003f86140 */
[----:B------:R-:W-:-:S03]  /*15ee0*/  SEL R78, RZ, 0x1, P4 ;  /* 0x00000001ff4e7807 */ /* 0x000fc60002000000 */
[----:B------:R-:W-:Y:S02]  /*15ef0*/  @P5 LOP3.LUT R60, R60, 0x4, RZ, 0xfc, !PT ;  /* 0x000000043c3c5812 */ /* 0x000fe400078efcff */
[----:B------:R-:W-:-:S04]  /*15f00*/  IADD3 R78, P3, P5, R77, R75, R78 ;  /* 0x0000004b4d4e7210 */ /* 0x000fc80007d7e04e */
[----:B------:R-:W-:Y:S01]  /*15f10*/  IADD3.X R104, PT, PT, R39, R19, RZ, P3, P5 ;  /* 0x0000001327687210 */ /* 0x000fe20001fea4ff */
[----:B------:R-:W-:-:S04]  /*15f20*/  IMAD.WIDE.U32 R38, R109, R37, R72 ;  /* 0x000000256d267225 */ /* 0x000fc800078e0048 */
[----:B------:R-:W-:Y:S01]  /*15f30*/  IMAD.IADD R83, R39, 0x1, R89 ;  /* 0x0000000127537824 */ /* 0x000fe200078e0259 */
[----:B------:R-:W-:-:S04]  /*15f40*/  ISETP.GE.U32.AND P3, PT, R38, R70, PT ;  /* 0x000000462600720c */ /* 0x000fc80003f66070 */
[----:B------:R-:W-:Y:S02]  /*15f50*/  ISETP.GE.U32.AND.EX P3, PT, R83, R73, PT, P3 ;  /* 0x000000495300720c */ /* 0x000fe40003f66130 */
[----:B------:R-:W-:Y:S02]  /*15f60*/  SEL R73, RZ, 0x1, !P2 ;  /* 0x00000001ff497807 */ /* 0x000fe40005000000 */
[----:B------:R-:W-:-:S04]  /*15f70*/  SEL R70, RZ, 0x1, P3 ;  /* 0x00000001ff467807 */ /* 0x000fc80001800000 */
[----:B------:R-:W-:-:S04]  /*15f80*/  IADD3 R77, P5, P6, R70, R78, R111 ;  /* 0x0000004e464d7210 */ /* 0x000fc80007ebe06f */
[----:B------:R-:W-:Y:S02]  /*15f90*/  IADD3.X R37, PT, PT, RZ, R104, R113, P5, P6 ;  /* 0x00000068ff257210 */ /* 0x000fe40002fec471 */
[----:B------:R-:W-:-:S04]  /*15fa0*/  ISETP.EQ.U32.AND P5, PT, R78, R75, PT ;  /* 0x0000004b4e00720c */ /* 0x000fc80003fa2070 */
[----:B------:R-:W-:Y:S02]  /*15fb0*/  ISETP.EQ.AND.EX P4, PT, R104, R19, !P4, P5 ;  /* 0x000000136800720c */ /* 0x000fe40006782350 */
[----:B------:R-:W-:-:S04]  /*15fc0*/  ISETP.LT.U32.AND P5, PT, R78, R75, PT ;  /* 0x0000004b4e00720c */ /* 0x000fc80003fa1070 */
[----:B------:R-:W-:Y:S02]  /*15fd0*/  ISETP.LT.U32.OR.EX P4, PT, R104, R19, P4, P5 ;  /* 0x000000136800720c */ /* 0x000fe40002781550 */
[----:B------:R-:W-:Y:S02]  /*15fe0*/  SEL R104, R58, RZ, P1 ;  /* 0x000000ff3a687207 */ /* 0x000fe40000800000 */
        /* <DEDUP_REMOVED lines=9> */
[----:B------:R-:W-:Y:S02]  /*16080*/  IADD3.X R89, PT, PT, RZ, R72, R98, P5, P6 ;  /* 0x00000048ff597210 */ /* 0x000fe40002fec462 */
[----:B------:R-:W-:Y:S02]  /*16090*/  ISETP.GE.U32.AND P5, PT, R95, R58, PT ;  /* 0x0000003a5f00720c */ /* 0x000fe40003fa6070 */
[----:B------:R-:W-:Y:S02]  /*160a0*/  ISETP.EQ.U32.AND P6, PT, R93, R56, PT ;  /* 0x000000385d00720c */ /* 0x000fe40003fc2070 */
[----:B------:R-:W-:-:S04]  /*160b0*/  ISETP.GE.U32.AND.EX P5, PT, R107, R59, PT, P5 ;  /* 0x0000003b6b00720c */ /* 0x000fc80003fa6150 */
[CC--:B------:R-:W-:Y:S02]  /*160c0*/  ISETP.EQ.AND.EX P6, PT, R94.reuse, R57.reuse, !P5, P6 ;  /* 0x000000395e00720c */ /* 0x0c0fe40006fc2360 */
[----:B------:R-:W-:Y:S02]  /*160d0*/  SEL R63, RZ, 0x1, P5 ;  /* 0x00000001ff3f7807 */ /* 0x000fe40002800000 */
[----:B------:R-:W-:Y:S02]  /*160e0*/  ISETP.LT.U32.OR.EX P6, PT, R94, R57, P6, P0 ;  /* 0x000000395e00720c */ /* 0x000fe400037c1500 */
[----:B------:R-:W-:Y:S02]  /*160f0*/  ISETP.LT.U32.AND P0, PT, R99, R56, PT ;  /* 0x000000386300720c */ /* 0x000fe40003f01070 */
[----:B------:R-:W-:Y:S02]  /*16100*/  SEL R19, RZ, 0x1, !P6 ;  /* 0x00000001ff137807 */ /* 0x000fe40007000000 */
[----:B------:R-:W-:-:S02]  /*16110*/  LOP3.LUT P6, RZ, R60, 0x8, RZ, 0xc0, !PT ;  /* 0x000000083cff7812 */ /* 0x000fc400078cc0ff */
[----:B------:R-:W-:-:S04]  /*16120*/  IADD3 R70, P5, PT, R19, R62, RZ ;  /* 0x0000003e13467210 */ /* 0x000fc80007fbe0ff */
[----:B------:R-:W-:Y:S01]  /*16130*/  SEL R70, R70, RZ, P1 ;  /* 0x000000ff46467207 */ /* 0x000fe20000800000 */
[----:B------:R-:W-:-:S03]  /*16140*/  IMAD.X R61, RZ, RZ, R36, P5 ;  /* 0x000000ffff3d7224 */ /* 0x000fc600028e0624 */
[----:B------:R-:W-:Y:S02]  /*16150*/  IADD3 R19, P5, PT, R91, -R70, RZ ;  /* 0x800000465b137210 */ /* 0x000fe40007fbe0ff */
[----:B------:R-:W-:-:S05]  /*16160*/  SEL R61, R61, RZ, P1 ;  /* 0x000000ff3d3d7207 */ /* 0x000fca0000800000 */
[----:B------:R-:W-:Y:S01]  /*16170*/  IMAD.X R61, R92, 0x1, ~R61, P5 ;  /* 0x000000015c3d7824 */ /* 0x000fe200028e0e3d */
[----:B------:R-:W-:-:S04]  /*16180*/  IADD3 R70, P5, PT, R63, R56, RZ ;  /* 0x000000383f467210 */ /* 0x000fc80007fbe0ff */
[----:B------:R-:W-:Y:S01]  /*16190*/  SEL R70, R70, RZ, P1 ;  /* 0x000000ff46467207 */ /* 0x000fe20000800000 */
[----:B------:R-:W-:Y:S01]  /*161a0*/  IMAD.X R103, RZ, RZ, R57, P5 ;  /* 0x000000ffff677224 */ /* 0x000fe200028e0639 */
[----:B------:R-:W-:Y:S02]  /*161b0*/  LOP3.LUT P5, RZ, R60, 0x10, RZ, 0xc0, !PT ;  /* 0x000000103cff7812 */ /* 0x000fe400078ac0ff */
[----:B------:R-:W-:Y:S02]  /*161c0*/  IADD3 R63, P2, PT, R93, -R70, RZ ;  /* 0x800000465d3f7210 */ /* 0x000fe40007f5e0ff */
[----:B------:R-:W-:Y:S01]  /*161d0*/  SEL R103, R103, RZ, P1 ;  /* 0x000000ff67677207 */ /* 0x000fe20000800000 */
[----:B------:R-:W-:Y:S01]  /*161e0*/  IMAD.X R71, RZ, RZ, RZ, P5 ;  /* 0x000000ffff477224 */ /* 0x000fe200028e06ff */
[----:B------:R-:W-:-:S03]  /*161f0*/  SEL R70, R59, RZ, P1 ;  /* 0x000000ff3b467207 */ /* 0x000fc60000800000 */
[----:B------:R-:W-:Y:S01]  /*16200*/  IMAD.X R103, R94, 0x1, ~R103, P2 ;  /* 0x000000015e677824 */ /* 0x000fe200010e0e67 */
[----:B------:R-:W-:-:S04]  /*16210*/  IADD3 R73, P2, PT, R73, R64, RZ ;  /* 0x0000004049497210 */ /* 0x000fc80007f5e0ff */
[----:B------:R-:W-:Y:S01]  /*16220*/  SEL R73, R73, RZ, P1 ;  /* 0x000000ff49497207 */ /* 0x000fe20000800000 */
[----:B------:R-:W-:Y:S01]  /*16230*/  IMAD.X R109, RZ, RZ, R65, P2 ;  /* 0x000000ffff6d7224 */ /* 0x000fe200010e0641 */
[----:B------:R-:W-:Y:S02]  /*16240*/  IADD3 R104, P2, PT, R95, -R104, RZ ;  /* 0x800000685f687210 */ /* 0x000fe40007f5e0ff */
[----:B------:R-:W-:Y:S01]  /*16250*/  IADD3 R108, P5, PT, R96, -R73, RZ ;  /* 0x80000049606c7210 */ /* 0x000fe20007fbe0ff */
[----:B------:R-:W-:Y:S01]  /*16260*/  IMAD.MOV.U32 R96, RZ, RZ, R38 ;  /* 0x000000ffff607224 */ /* 0x000fe200078e0026 */
[----:B------:R-:W-:Y:S01]  /*16270*/  SEL R109, R109, RZ, P1 ;  /* 0x000000ff6d6d7207 */ /* 0x000fe20000800000 */
[----:B------:R-:W-:Y:S01]  /*16280*/  IMAD.X R107, R107, 0x1, ~R70, P2 ;  /* 0x000000016b6b7824 */ /* 0x000fe200010e0e46 */
[----:B------:R-:W-:Y:S01]  /*16290*/  ISETP.GE.U32.AND P1, PT, R69, R58, PT ;  /* 0x0000003a4500720c */ /* 0x000fe20003f26070 */
[----:B------:R-:W-:Y:S01]  /*162a0*/  IMAD.MOV.U32 R70, RZ, RZ, R67 ;  /* 0x000000ffff467224 */ /* 0x000fe200078e0043 */
[----:B------:R-:W-:Y:S01]  /*162b0*/  ISETP.EQ.U32.AND P2, PT, R99, R56, PT ;  /* 0x000000386300720c */ /* 0x000fe20003f42070 */
[----:B------:R-:W-:Y:S01]  /*162c0*/  IMAD.X R109, R90, 0x1, ~R109, P5 ;  /* 0x000000015a6d7824 */ /* 0x000fe200028e0e6d */
[----:B------:R-:W-:-:S02]  /*162d0*/  ISETP.GE.U32.AND.EX P1, PT, R66, R59, PT, P1 ;  /* 0x0000003b4200720c */ /* 0x000fc40003f26110 */
[----:B------:R-:W-:Y:S02]  /*162e0*/  LOP3.LUT P5, RZ, R60, 0x4, RZ, 0xc0, !PT ;  /* 0x000000043cff7812 */ /* 0x000fe400078ac0ff */
[----:B------:R-:W-:-:S04]  /*162f0*/  ISETP.EQ.AND.EX P2, PT, R105, R57, !P1, P2 ;  /* 0x000000396900720c */ /* 0x000fc80004f42320 */
[----:B------:R-:W-:Y:S02]  /*16300*/  ISETP.LT.U32.OR.EX P2, PT, R105, R57, P2, P0 ;  /* 0x000000396900720c */ /* 0x000fe40001741500 */
[----:B------:R-:W-:Y:S02]  /*16310*/  ISETP.NE.AND P0, PT, R101, RZ, PT ;  /* 0x000000ff6500720c */ /* 0x000fe40003f05270 */
[----:B------:R-:W-:Y:S02]  /*16320*/  SEL R73, RZ, 0x1, !P2 ;  /* 0x00000001ff497807 */ /* 0x000fe40005000000 */
[----:B------:R-:W-:-:S05]  /*16330*/  LOP3.LUT P2, RZ, R60, 0x20, RZ, 0xc0, !PT ;  /* 0x000000203cff7812 */ /* 0x000fca000784c0ff */
[----:B------:R-:W-:Y:S01]  /*16340*/  IMAD.WIDE.U32.X R70, RZ, R84, R70, P2 ;  /* 0x00000054ff467225 */ /* 0x000fe200010e0446 */
[----:B------:R-:W-:-:S04]  /*16350*/  ISETP.GE.U32.AND P2, PT, R97, R68, PT ;  /* 0x000000446100720c */ /* 0x000fc80003f46070 */
[----:B------:R-:W-:-:S04]  /*16360*/  ISETP.GE.U32.AND.EX P2, PT, R100, R85, PT, P2 ;  /* 0x000000556400720c */ /* 0x000fc80003f46120 */
[----:B------:R-:W-:-:S04]  /*16370*/  SEL R67, RZ, 0x1, P2 ;  /* 0x00000001ff437807 */ /* 0x000fc80001000000 */
[----:B------:R-:W-:-:S05]  /*16380*/  IADD3 R67, P2, PT, R67, R70, RZ ;  /* 0x0000004643437210 */ /* 0x000fca0007f5e0ff */
[----:B------:R-:W-:Y:S01]  /*16390*/  IMAD.X R70, RZ, RZ, R71, P2 ;  /* 0x000000ffff467224 */ /* 0x000fe200010e0647 */
[CC--:B------:R-:W-:Y:S02]  /*163a0*/  ISETP.EQ.U32.AND P2, PT, R39.reuse, R74.reuse, PT ;  /* 0x0000004a2700720c */ /* 0x0c0fe40003f42070 */
[----:B------:R-:W-:Y:S02]  /*163b0*/  SEL R71, RZ, 0x1, !P0 ;  /* 0x00000001ff477807 */ /* 0x000fe40004000000 */
[----:B------:R-:W-:Y:S02]  /*163c0*/  ISETP.EQ.AND.EX P2, PT, R72, R81, P4, P2 ;  /* 0x000000514800720c */ /* 0x000fe40002742320 */
[----:B------:R-:W-:-:S04]  /*163d0*/  ISETP.LT.U32.AND P4, PT, R39, R74, PT ;  /* 0x0000004a2700720c */ /* 0x000fc80003f81070 */
[----:B------:R-:W-:Y:S02]  /*163e0*/  ISETP.LT.U32.OR.EX P2, PT, R72, R81, P2, P4 ;  /* 0x000000514800720c */ /* 0x000fe40001741540 */
[----:B------:R-:W-:Y:S02]  /*163f0*/  ISETP.EQ.U32.AND P4, PT, R87, R110, PT ;  /* 0x0000006e5700720c */ /* 0x000fe40003f82070 */
[----:B------:R-:W-:Y:S02]  /*16400*/  SEL R39, RZ, 0x1, !P2 ;  /* 0x00000001ff277807 */ /* 0x000fe40005000000 */
[----:B------:R-:W-:Y:S02]  /*16410*/  ISETP.EQ.AND.EX P3, PT, R89, R98, P3, P4 ;  /* 0x000000625900720c */ /* 0x000fe40001f62340 */
[----:B------:R-:W-:-:S04]  /*16420*/  ISETP.LT.U32.AND P4, PT, R87, R110, PT ;  /* 0x0000006e5700720c */ /* 0x000fc80003f81070 */
[----:B------:R-:W-:Y:S02]  /*16430*/  ISETP.LT.U32.OR.EX P3, PT, R89, R98, P3, P4 ;  /* 0x000000625900720c */ /* 0x000fe40001f61540 */
[----:B------:R-:W-:Y:S02]  /*16440*/  IADD3 R97, P0, P4, R97, R76, R39 ;  /* 0x0000004c61617210 */ /* 0x000fe40007c1e027 */
[----:B------:R-:W-:Y:S02]  /*16450*/  SEL R93, RZ, 0x1, !P3 ;  /* 0x00000001ff5d7807 */ /* 0x000fe40005800000 */
[----:B------:R-:W-:Y:S02]  /*16460*/  IADD3.X R39, PT, PT, R100, R80, RZ, P0, P4 ;  /* 0x0000005064277210 */ /* 0x000fe400007e84ff */
[----:B------:R-:W-:Y:S02]  /*16470*/  ISETP.EQ.U32.AND P0, PT, R97, R76, PT ;  /* 0x0000004c6100720c */ /* 0x000fe40003f02070 */
[----:B------:R-:W-:-:S02]  /*16480*/  PLOP3.LUT P4, PT, P6, P5, PT, 0xf8, 0x8f ;  /* 0x00000000008f781c */ /* 0x000fc4000378bf70 */
[----:B------:R-:W-:Y:S02]  /*16490*/  IADD3 R93, P6, P5, R93, R97, R116 ;  /* 0x000000615d5d7210 */ /* 0x000fe40007dde074 */
[----:B------:R-:W-:Y:S02]  /*164a0*/  ISETP.EQ.AND.EX P0, PT, R39, R80, P2, P0 ;  /* 0x000000502700720c */ /* 0x000fe40001702300 */
[----:B------:R-:W-:Y:S02]  /*164b0*/  ISETP.LT.U32.AND P2, PT, R97, R76, PT ;  /* 0x0000004c6100720c */ /* 0x000fe40003f41070 */
[----:B------:R-:W-:Y:S02]  /*164c0*/  IADD3.X R94, PT, PT, RZ, R39, R82, P6, P5 ;  /* 0x00000027ff5e7210 */ /* 0x000fe400037ea452 */
[----:B------:R-:W-:Y:S02]  /*164d0*/  IADD3 R68, P6, PT, R71, R64, RZ ;  /* 0x0000004047447210 */ /* 0x000fe40007fde0ff */
[----:B------:R-:W-:-:S02]  /*164e0*/  ISETP.EQ.U32.AND P5, PT, R93, R116, PT ;  /* 0x000000745d00720c */ /* 0x000fc40003fa2070 */
[----:B------:R-:W-:Y:S01]  /*164f0*/  ISETP.LT.U32.OR.EX P0, PT, R39, R80, P0, P2 ;  /* 0x000000502700720c */ /* 0x000fe20000701520 */
[----:B------:R-:W-:Y:S01]  /*16500*/  IMAD.X R72, RZ, RZ, R65, P6 ;  /* 0x000000ffff487224 */ /* 0x000fe200030e0641 */
[----:B------:R-:W-:Y:S02]  /*16510*/  SEL R39, R68, RZ, P4 ;  /* 0x000000ff44277207 */ /* 0x000fe40002000000 */
[----:B------:R-:W-:Y:S02]  /*16520*/  ISETP.LT.U32.AND P2, PT, R93, R116, PT ;  /* 0x000000745d00720c */ /* 0x000fe40003f41070 */
[----:B------:R-:W-:Y:S02]  /*16530*/  ISETP.EQ.AND.EX P5, PT, R94, R82, P3, P5 ;  /* 0x000000525e00720c */ /* 0x000fe40001fa2350 */
[----:B------:R-:W-:Y:S02]  /*16540*/  SEL R71, RZ, 0x1, P1 ;  /* 0x00000001ff477807 */ /* 0x000fe40000800000 */
[----:B------:R-:W-:-:S02]  /*16550*/  IADD3 R86, P1, PT, -R39, R86, RZ ;  /* 0x0000005627567210 */ /* 0x000fc40007f3e1ff */
[----:B------:R-:W-:Y:S02]  /*16560*/  SEL R39, RZ, 0x1, !P0 ;  /* 0x00000001ff277807 */ /* 0x000fe40004000000 */
[----:B------:R-:W-:Y:S02]  /*16570*/  ISETP.LT.U32.OR.EX P2, PT, R94, R82, P5, P2 ;  /* 0x000000525e00720c */ /* 0x000fe40002f41520 */
[----:B------:R-:W-:Y:S02]  /*16580*/  IADD3 R84, P5, P6, R67, R84, R39 ;  /* 0x0000005443547210 */ /* 0x000fe40007ebe027 */
[----:B------:R-:W-:Y:S02]  /*16590*/  SEL R39, RZ, 0x1, !P2 ;  /* 0x00000001ff277807 */ /* 0x000fe40005000000 */
[----:B------:R-:W-:Y:S02]  /*165a0*/  IADD3.X R67, PT, PT, R70, RZ, RZ, P5, P6 ;  /* 0x000000ff46437210 */ /* 0x000fe40002fec4ff */
[----:B------:R-:W-:-:S02]  /*165b0*/  IADD3 R68, P3, PT, R73, R62, RZ ;  /* 0x0000003e49447210 */ /* 0x000fc40007f7e0ff */
[----:B------:R-:W-:Y:S02]  /*165c0*/  IADD3 R82, P0, PT, R71, R56, RZ ;  /* 0x0000003847527210 */ /* 0x000fe40007f1e0ff */
[----:B------:R-:W-:Y:S01]  /*165d0*/  IADD3 R39, P6, PT, R39, R84, RZ ;  /* 0x0000005427277210 */ /* 0x000fe20007fde0ff */
[----:B------:R-:W-:Y:S01]  /*165e0*/  IMAD.X R95, RZ, RZ, R36, P3 ;  /* 0x000000ffff5f7224 */ /* 0x000fe200018e0624 */
[----:B------:R-:W-:Y:S01]  /*165f0*/  SEL R71, R68, RZ, P4 ;  /* 0x000000ff44477207 */ /* 0x000fe20002000000 */
[----:B------:R-:W-:Y:S01]  /*16600*/  IMAD.X R68, RZ, RZ, R57, P0 ;  /* 0x000000ffff447224 */ /* 0x000fe200000e0639 */
[----:B------:R-:W-:Y:S01]  /*16610*/  ISETP.NE.U32.AND P0, PT, R39, RZ, PT ;  /* 0x000000ff2700720c */ /* 0x000fe20003f05070 */
[----:B------:R-:W-:Y:S01]  /*16620*/  IMAD.X R67, RZ, RZ, R67, P6 ;  /* 0x000000ffff437224 */ /* 0x000fe200030e0643 */
[----:B------:R-:W-:Y:S02]  /*16630*/  SEL R92, R58, RZ, P4 ;  /* 0x000000ff3a5c7207 */ /* 0x000fe40002000000 */
[----:B------:R-:W-:-:S02]  /*16640*/  SEL R82, R82, RZ, P4 ;  /* 0x000000ff52527207 */ /* 0x000fc40002000000 */
[----:B------:R-:W-:Y:S02]  /*16650*/  ISETP.NE.AND.EX P0, PT, R67, RZ, PT, P0 ;  /* 0x000000ff4300720c */ /* 0x000fe40003f05300 */
[----:B------:R-:W-:Y:S02]  /*16660*/  IADD3 R106, P2, PT, -R71, R106, RZ ;  /* 0x0000006a476a7210 */ /* 0x000fe40007f5e1ff */
[----:B------:R-:W-:Y:S02]  /*16670*/  IADD3 R92, P3, PT, -R92, R69, RZ ;  /* 0x000000455c5c7210 */ /* 0x000fe40007f7e1ff */
[----:B------:R-:W-:Y:S02]  /*16680*/  IADD3 R82, P5, PT, R99, -R82, RZ ;  /* 0x8000005263527210 */ /* 0x000fe40007fbe0ff */
[----:B------:R-:W-:Y:S02]  /*16690*/  SEL R71, R72, RZ, P4 ;  /* 0x000000ff48477207 */ /* 0x000fe40002000000 */
[----:B------:R-:W-:-:S02]  /*166a0*/  SEL R95, R95, RZ, P4 ;  /* 0x000000ff5f5f7207 */ /* 0x000fc40002000000 */
        /* <DEDUP_REMOVED lines=13> */
[----:B------:R-:W-:-:S02]  /*16780*/  IMAD.MOV.U32 R72, RZ, RZ, R89 ;  /* 0x000000ffff487224 */ /* 0x000fc400078e0059 */
[----:B------:R-:W-:Y:S02]  /*16790*/  IMAD.MOV.U32 R68, RZ, RZ, R93 ;  /* 0x000000ffff447224 */ /* 0x000fe400078e005d */
[----:B------:R-:W-:-:S07]  /*167a0*/  IMAD.MOV.U32 R67, RZ, RZ, R94 ;  /* 0x000000ffff437224 */ /* 0x000fce00078e005e */
.L_x_46:
        /* <DEDUP_REMOVED lines=34> */
.L_x_45:
[----:B------:R-:W-:Y:S05]  /*169d0*/  BSYNC.RECONVERGENT B2 ;  /* 0x0000000000027941 */ /* 0x000fea0003800200 */
.L_x_44:
        /* <DEDUP_REMOVED lines=33> */
[----:B------:R-:W-:Y:S02]  /*16bf0*/  IMAD.MOV.U32 R78, RZ, RZ, R71 ;  /* 0x000000ffff4e7224 */ /* 0x000fe400078e0047 */
[----:B------:R-:W-:Y:S01]  /*16c00*/  IMAD.X R79, RZ, RZ, RZ, P6 ;  /* 0x000000ffff4f7224 */ /* 0x000fe200030e06ff */
[----:B------:R-:W-:Y:S01]  /*16c10*/  ISETP.GE.U32.AND.EX P0, PT, R99, R70, PT, P0 ;  /* 0x000000466300720c */ /* 0x000fe20003f06100 */
[C---:B------:R-:W-:Y:S01]  /*16c20*/  IMAD.WIDE.U32 R70, R82.reuse, R82, RZ ;  /* 0x0000005252467225 */ /* 0x040fe200078e00ff */
[----:B------:R-:W-:Y:S02]  /*16c30*/  IADD3.X R74, PT, PT, R105, R39, RZ, P3, P5 ;  /* 0x00000027694a7210 */ /* 0x000fe40001fea4ff */
[----:B------:R-:W-:Y:S01]  /*16c40*/  SEL R97, RZ, 0x1, P0 ;  /* 0x00000001ff617807 */ /* 0x000fe20000000000 */
[----:B------:R-:W-:Y:S01]  /*16c50*/  IMAD.WIDE.U32 R68, P3, R82, R117, R68 ;  /* 0x0000007552447225 */ /* 0x000fe20007860044 */
[----:B------:R-:W-:-:S03]  /*16c60*/  IADD3 R81, P0, PT, R67, R70, RZ ;  /* 0x0000004643517210 */ /* 0x000fc60007f1e0ff */
[----:B------:R-:W-:Y:S01]  /*16c70*/  IMAD.WIDE.U32.X R78, R76, R117, R78, P2 ;  /* 0x000000754c4e7225 */ /* 0x000fe200010e044e */
[----:B------:R-:W-:-:S03]  /*16c80*/  IADD3 R68, P5, PT, R71, R68, RZ ;  /* 0x0000004447447210 */ /* 0x000fc60007fbe0ff */
[----:B------:R-:W-:Y:S01]  /*16c90*/  IMAD.X R71, RZ, RZ, RZ, P3 ;  /* 0x000000ffff477224 */ /* 0x000fe200018e06ff */
[C---:B------:R-:W-:Y:S01]  /*16ca0*/  IADD3 R97, P2, P3, R81.reuse, R78, R97 ;  /* 0x0000004e51617210 */ /* 0x040fe20007b5e061 */
[----:B------:R-:W-:Y:S01]  /*16cb0*/  IMAD.X R85, R68, 0x1, R74, P0 ;  /* 0x0000000144557824 */ /* 0x000fe200000e064a */
[----:B------:R-:W-:Y:S01]  /*16cc0*/  ISETP.GE.U32.AND P0, PT, R81, R70, PT ;  /* 0x000000465100720c */ /* 0x000fe20003f06070 */
[----:B------:R-:W-:-:S03]  /*16cd0*/  IMAD.WIDE.U32 R38, R76, R106, RZ ;  /* 0x0000006a4c267225 */ /* 0x000fc600078e00ff */
[----:B------:R-:W-:Y:S01]  /*16ce0*/  IADD3.X R98, PT, PT, R85, R79, RZ, P2, P3 ;  /* 0x0000004f55627210 */ /* 0x000fe200017e64ff */
[C---:B------:R-:W-:Y:S01]  /*16cf0*/  IMAD.WIDE.U32 R72, R92.reuse, R106, RZ ;  /* 0x0000006a5c487225 */ /* 0x040fe200078e00ff */
[----:B------:R-:W-:Y:S02]  /*16d00*/  ISETP.GE.U32.AND P2, PT, R97, R81, PT ;  /* 0x000000516100720c */ /* 0x000fe40003f46070 */
[----:B------:R-:W-:Y:S01]  /*16d10*/  ISETP.GE.U32.AND.EX P0, PT, R85, R68, PT, P0 ;  /* 0x000000445500720c */ /* 0x000fe20003f06100 */
[----:B------:R-:W-:Y:S01]  /*16d20*/  IMAD.WIDE.U32 R38, P6, R92, R95, R38 ;  /* 0x0000005f5c267225 */ /* 0x000fe200078c0026 */
[----:B------:R-:W-:-:S03]  /*16d30*/  ISETP.GE.U32.AND.EX P2, PT, R98, R85, PT, P2 ;  /* 0x000000556200720c */ /* 0x000fc60003f46120 */
[----:B------:R-:W-:Y:S01]  /*16d40*/  IMAD.MOV.U32 R70, RZ, RZ, R69 ;  /* 0x000000ffff467224 */ /* 0x000fe200078e0045 */
[----:B------:R-:W-:Y:S01]  /*16d50*/  IADD3 RZ, P3, PT, R73, R38, RZ ;  /* 0x0000002649ff7210 */ /* 0x000fe20007f7e0ff */
[----:B------:R-:W-:Y:S01]  /*16d60*/  IMAD.WIDE.U32 R84, R88, R92, RZ ;  /* 0x0000005c58547225 */ /* 0x000fe200078e00ff */
[----:B------:R-:W-:-:S03]  /*16d70*/  SEL R38, RZ, 0x1, P0 ;  /* 0x00000001ff267807 */ /* 0x000fc60000000000 */
[----:B------:R-:W-:Y:S01]  /*16d80*/  IMAD.WIDE.U32.X R70, R117, R117, R70, P5 ;  /* 0x0000007575467225 */ /* 0x000fe200028e0446 */
[----:B------:R-:W-:Y:S02]  /*16d90*/  ISETP.GE.U32.AND P5, PT, R67, R66, PT ;  /* 0x000000424300720c */ /* 0x000fe40003fa6070 */
        /* <DEDUP_REMOVED lines=26> */
[----:B------:R-:W-:Y:S02]  /*16f40*/  IMAD.MOV.U32 R78, RZ, RZ, R75 ;  /* 0x000000ffff4e7224 */ /* 0x000fe400078e004b */
[----:B------:R-:W-:Y:S01]  /*16f50*/  IMAD.X R69, R70, 0x1, R100, P0 ;  /* 0x0000000146457824 */ /* 0x000fe200000e0664 */
[----:B------:R-:W-:Y:S01]  /*16f60*/  IADD3 R84, P0, PT, R39, R67, RZ ;  /* 0x0000004327547210 */ /* 0x000fe20007f1e0ff */
[----:B------:R-:W-:Y:S01]  /*16f70*/  IMAD.WIDE.U32.X R78, R76, R95, R78, P1 ;  /* 0x0000005f4c4e7225 */ /* 0x000fe200008e044e */
[----:B------:R-:W-:-:S03]  /*16f80*/  ISETP.GE.U32.AND P1, PT, R101, R68, PT ;  /* 0x000000446500720c */ /* 0x000fc60003f26070 */
[----:B------:R-:W-:Y:S01]  /*16f90*/  IMAD.X R73, R69, 0x1, R74, P0 ;  /* 0x0000000145497824 */ /* 0x000fe200000e064a */
[----:B------:R-:W-:Y:S01]  /*16fa0*/  ISETP.GE.U32.AND P0, PT, R39, R72, PT ;  /* 0x000000482700720c */ /* 0x000fe20003f06070 */
[----:B------:R-:W-:Y:S01]  /*16fb0*/  IMAD.WIDE.U32 R74, R92, R86, RZ ;  /* 0x000000565c4a7225 */ /* 0x000fe200078e00ff */
[----:B------:R-:W-:Y:S02]  /*16fc0*/  ISETP.GE.U32.AND.EX P1, PT, R100, R112, PT, P1 ;  /* 0x000000706400720c */ /* 0x000fe40003f26110 */
[----:B------:R-:W-:Y:S02]  /*16fd0*/  ISETP.GE.U32.AND.EX P0, PT, R69, R70, PT, P0 ;  /* 0x000000464500720c */ /* 0x000fe40003f06100 */
[----:B------:R-:W-:Y:S02]  /*16fe0*/  SEL R111, RZ, 0x1, P1 ;  /* 0x00000001ff6f7807 */ /* 0x000fe40000800000 */
[----:B------:R-:W-:Y:S02]  /*16ff0*/  SEL R102, RZ, 0x1, P0 ;  /* 0x00000001ff667807 */ /* 0x000fe40000000000 */
[----:B------:R-:W-:-:S04]  /*17000*/  ISETP.GE.U32.AND P0, PT, R84, R39, PT ;  /* 0x000000275400720c */ /* 0x000fc80003f06070 */
[----:B------:R-:W-:-:S04]  /*17010*/  ISETP.GE.U32.AND.EX P0, PT, R73, R69, PT, P0 ;  /* 0x000000454900720c */ /* 0x000fc80003f06100 */
[----:B------:R-:W-:-:S04]  /*17020*/  SEL R39, RZ, 0x1, P0 ;  /* 0x00000001ff277807 */ /* 0x000fc80000000000 */
[----:B------:R-:W-:Y:S01]  /*17030*/  IADD3 R102, P0, P4, R39, R80, R102 ;  /* 0x0000005027667210 */ /* 0x000fe20007c1e066 */
[----:B------:R-:W-:-:S03]  /*17040*/  IMAD.WIDE.U32 R38, R76, R86, RZ ;  /* 0x000000564c267225 */ /* 0x000fc600078e00ff */
[----:B------:R-:W-:Y:S02]  /*17050*/  IADD3.X R69, PT, PT, RZ, R81, RZ, P0, P4 ;  /* 0x00000051ff457210 */ /* 0x000fe400007e84ff */
[----:B------:R-:W-:Y:S01]  /*17060*/  IADD3 R97, P0, PT, R97, R66, RZ ;  /* 0x0000004261617210 */ /* 0x000fe20007f1e0ff */
[----:B------:R-:W-:-:S04]  /*17070*/  IMAD.WIDE.U32 R38, P4, R92, R88, R38 ;  /* 0x000000585c267225 */ /* 0x000fc80007880026 */
[----:B------:R-:W-:Y:S01]  /*17080*/  IMAD.X R98, R98, 0x1, R105, P0 ;  /* 0x0000000162627824 */ /* 0x000fe200000e0669 */
[----:B------:R-:W-:Y:S01]  /*17090*/  ISETP.GE.U32.AND P0, PT, R97, R66, PT ;  /* 0x000000426100720c */ /* 0x000fe20003f06070 */
[----:B------:R-:W-:Y:S01]  /*170a0*/  IMAD.X R67, RZ, RZ, RZ, P4 ;  /* 0x000000ffff437224 */ /* 0x000fe200020e06ff */
[----:B------:R-:W-:Y:S01]  /*170b0*/  IADD3 RZ, P4, PT, R75, R38, RZ ;  /* 0x000000264bff7210 */ /* 0x000fe20007f9e0ff */
[----:B------:R-:W-:Y:S01]  /*170c0*/  IMAD.MOV.U32 R66, RZ, RZ, R39 ;  /* 0x000000ffff427224 */ /* 0x000fe200078e0027 */
[----:B------:R-:W-:Y:S01]  /*170d0*/  ISETP.GE.U32.AND.EX P0, PT, R98, R105, PT, P0 ;  /* 0x000000696200720c */ /* 0x000fe20003f06100 */
[----:B------:R-:W-:-:S03]  /*170e0*/  IMAD.WIDE.U32 R38, R88, R82, RZ ;  /* 0x0000005258267225 */ /* 0x000fc600078e00ff */
[----:B------:R-:W-:Y:S01]  /*170f0*/  SEL R100, RZ, 0x1, P0 ;  /* 0x00000001ff647807 */ /* 0x000fe20000000000 */
[----:B------:R-:W-:Y:S01]  /*17100*/  IMAD.WIDE.U32.X R66, R76, R88, R66, P4 ;  /* 0x000000584c427225 */ /* 0x000fe200020e0442 */
[----:B------:R-:W-:-:S03]  /*17110*/  IADD3 R105, P0, PT, R84, R72, RZ ;  /* 0x0000004854697210 */ /* 0x000fc60007f1e0ff */
[----:B------:R-:W-:-:S04]  /*17120*/  IMAD.WIDE.U32 R74, R86, R82, RZ ;  /* 0x00000052564a7225 */ /* 0x000fc800078e00ff */
[----:B------:R-:W-:Y:S01]  /*17130*/  IMAD.X R81, R73, 0x1, R70, P0 ;  /* 0x0000000149517824 */ /* 0x000fe200000e0646 */
[----:B------:R-:W-:Y:S01]  /*17140*/  IADD3 R100, P0, P1, R105, R78, R100 ;  /* 0x0000004e69647210 */ /* 0x000fe2000791e064 */
[----:B------:R-:W-:-:S03]  /*17150*/  IMAD.WIDE.U32 R38, P4, R117, R86, R38 ;  /* 0x0000005675267225 */ /* 0x000fc60007880026 */
[----:B------:R-:W-:Y:S01]  /*17160*/  IADD3.X R101, PT, PT, R81, R79, RZ, P0, P1 ;  /* 0x0000004f51657210 */ /* 0x000fe200007e24ff */
[----:B------:R-:W-:Y:S01]  /*17170*/  IMAD.X R73, RZ, RZ, RZ, P3 ;  /* 0x000000ffff497224 */ /* 0x000fe200018e06ff */
[----:B------:R-:W-:Y:S01]  /*17180*/  IADD3 R84, P3, PT, R75, R38, RZ ;  /* 0x000000264b547210 */ /* 0x000fe20007f7e0ff */
[----:B------:R-:W-:Y:S01]  /*17190*/  IMAD.WIDE.U32 R78, R82, R86, RZ ;  /* 0x00000056524e7225 */ /* 0x000fe200078e00ff */
[----:B------:R-:W-:-:S04]  /*171a0*/  IADD3 R75, P0, P1, R74, R66, R111 ;  /* 0x000000424a4b7210 */ /* 0x000fc8000791e06f */
[----:B------:R-:W-:Y:S01]  /*171b0*/  IADD3.X R38, PT, PT, R84, R67, RZ, P0, P1 ;  /* 0x0000004354267210 */ /* 0x000fe200007e24ff */
[----:B------:R-:W-:Y:S01]  /*171c0*/  IMAD.WIDE.U32 R66, R117, R86, RZ ;  /* 0x0000005675427225 */ /* 0x000fe200078e00ff */
[----:B------:R-:W-:Y:S02]  /*171d0*/  ISETP.GE.U32.AND P0, PT, R105, R72, PT ;  /* 0x000000486900720c */ /* 0x000fe40003f06070 */
[----:B------:R-:W-:Y:S01]  /*171e0*/  ISETP.GE.U32.AND P1, PT, R100, R105, PT ;  /* 0x000000696400720c */ /* 0x000fe20003f26070 */
[----:B------:R-:W-:Y:S01]  /*171f0*/  IMAD.MOV.U32 R72, RZ, RZ, R71 ;  /* 0x000000ffff487224 */ /* 0x000fe200078e0047 */
[----:B------:R-:W-:Y:S02]  /*17200*/  ISETP.GE.U32.AND.EX P0, PT, R81, R70, PT, P0 ;  /* 0x000000465100720c */ /* 0x000fe40003f06100 */
[----:B------:R-:W-:Y:S01]  /*17210*/  ISETP.GE.U32.AND.EX P1, PT, R101, R81, PT, P1 ;  /* 0x000000516500720c */ /* 0x000fe20003f26110 */
[----:B------:R-:W-:Y:S01]  /*17220*/  IMAD.WIDE.U32.X R72, R117, R95, R72, P6 ;  /* 0x0000005f75487225 */ /* 0x000fe200030e0448 */
[----:B------:R-:W-:-:S02]  /*17230*/  SEL R78, RZ, 0x1, P0 ;  /* 0x00000001ff4e7807 */ /* 0x000fc40000000000 */
[C---:B------:R-:W-:Y:S01]  /*17240*/  IADD3 R102, P0, PT, R75.reuse, R102, RZ ;  /* 0x000000664b667210 */ /* 0x040fe20007f1e0ff */
[----:B------:R-:W-:Y:S01]  /*17250*/  IMAD.WIDE.U32 R66, P6, R82, R88, R66 ;  /* 0x0000005852427225 */ /* 0x000fe200078c0042 */
[----:B------:R-:W-:Y:S02]  /*17260*/  SEL R111, RZ, 0x1, P1 ;  /* 0x00000001ff6f7807 */ /* 0x000fe40000800000 */
[----:B------:R-:W-:Y:S01]  /*17270*/  ISETP.GE.U32.AND P1, PT, R102, R75, PT ;  /* 0x0000004b6600720c */ /* 0x000fe20003f26070 */
[----:B------:R-:W-:Y:S01]  /*17280*/  IMAD.X R71, RZ, RZ, RZ, P6 ;  /* 0x000000ffff477224 */ /* 0x000fe200030e06ff */
[----:B------:R-:W-:Y:S01]  /*17290*/  ISETP.GE.U32.AND P6, PT, R75, R74, PT ;  /* 0x0000004a4b00720c */ /* 0x000fe20003fc6070 */
[C---:B------:R-:W-:Y:S01]  /*172a0*/  IMAD.X R69, R38.reuse, 0x1, R69, P0 ;  /* 0x0000000126457824 */ /* 0x040fe200000e0645 */
[----:B------:R-:W-:Y:S01]  /*172b0*/  IADD3 RZ, P0, PT, R79, R66, RZ ;  /* 0x000000424fff7210 */ /* 0x000fe20007f1e0ff */
[----:B------:R-:W-:Y:S01]  /*172c0*/  IMAD.MOV.U32 R70, RZ, RZ, R67 ;  /* 0x000000ffff467224 */ /* 0x000fe200078e0043 */
[----:B------:R-:W-:Y:S01]  /*172d0*/  ISETP.GE.U32.AND.EX P6, PT, R38, R84, PT, P6 ;  /* 0x000000542600720c */ /* 0x000fe20003fc6160 */
[----:B------:R-:W-:Y:S01]  /*172e0*/  IMAD.WIDE.U32 R66, R95, R106, RZ ;  /* 0x0000006a5f427225 */ /* 0x000fe200078e00ff */
[----:B------:R-:W-:-:S02]  /*172f0*/  ISETP.GE.U32.AND.EX P1, PT, R69, R38, PT, P1 ;  /* 0x000000264500720c */ /* 0x000fc40003f26110 */
[----:B------:R-:W-:Y:S01]  /*17300*/  SEL R38, RZ, 0x1, P6 ;  /* 0x00000001ff267807 */ /* 0x000fe20003000000 */
[----:B------:R-:W-:Y:S01]  /*17310*/  IMAD.WIDE.U32.X R70, R117, R88, R70, P0 ;  /* 0x0000005875467225 */ /* 0x000fe200000e0446 */
[----:B------:R-:W-:Y:S02]  /*17320*/  IADD3 R111, P0, P6, R111, R72, R78 ;  /* 0x000000486f6f7210 */ /* 0x000fe40007e1e04e */
[----:B------:R-:W-:Y:S01]  /*17330*/  SEL R75, RZ, 0x1, P1 ;  /* 0x00000001ff4b7807 */ /* 0x000fe20000800000 */
[C---:B------:R-:W-:Y:S01]  /*17340*/  IMAD.WIDE.U32 R78, R106.reuse, R106, RZ ;  /* 0x0000006a6a4e7225 */ /* 0x040fe200078e00ff */
[----:B------:R-:W-:Y:S02]  /*17350*/  IADD3.X R110, PT, PT, RZ, R73, RZ, P0, P6 ;  /* 0x00000049ff6e7210 */ /* 0x000fe400007ec4ff */
[----:B------:R-:W-:Y:S01]  /*17360*/  IADD3 R75, P0, P1, R75, R70, R38 ;  /* 0x000000464b4b7210 */ /* 0x000fe2000791e026 */
[----:B------:R-:W-:-:S03]  /*17370*/  IMAD.WIDE.U32 R66, P6, R106, R95, R66 ;  /* 0x0000005f6a427225 */ /* 0x000fc600078c0042 */
[----:B------:R-:W-:Y:S01]  /*17380*/  IADD3.X R38, PT, PT, RZ, R71, RZ, P0, P1 ;  /* 0x00000047ff267210 */ /* 0x000fe200007e24ff */
[----:B------:R-:W-:Y:S01]  /*17390*/  IMAD.X R71, RZ, RZ, RZ, P6 ;  /* 0x000000ffff477224 */ /* 0x000fe200030e06ff */
[----:B------:R-:W-:Y:S01]  /*173a0*/  IADD3 R105, P1, PT, R79, R66, RZ ;  /* 0x000000424f697210 */ /* 0x000fe20007f3e0ff */
[----:B------:R-:W-:Y:S01]  /*173b0*/  IMAD.WIDE.U32 R72, R95, R86, RZ ;  /* 0x000000565f487225 */ /* 0x000fe200078e00ff */
[----:B------:R-:W-:Y:S02]  /*173c0*/  IADD3 R102, P0, PT, R102, R78, RZ ;  /* 0x0000004e66667210 */ /* 0x000fe40007f1e0ff */
[----:B------:R-:W-:Y:S01]  /*173d0*/  IADD3 R100, P6, PT, R100, R68, RZ ;  /* 0x0000004464647210 */ /* 0x000fe20007fde0ff */
[----:B------:R-:W-:-:S04]  /*173e0*/  IMAD.WIDE.U32 R80, R106, R86, RZ ;  /* 0x000000566a507225 */ /* 0x000fc800078e00ff */
[----:B------:R-:W-:Y:S01]  /*173f0*/  IMAD.X R79, R105, 0x1, R69, P0 ;  /* 0x00000001694f7824 */ /* 0x000fe200000e0645 */
[----:B------:R-:W-:Y:S01]  /*17400*/  ISETP.GE.U32.AND P0, PT, R100, R68, PT ;  /* 0x000000446400720c */ /* 0x000fe20003f06070 */
[----:B------:R-:W-:Y:S02]  /*17410*/  IMAD.X R101, R101, 0x1, R112, P6 ;  /* 0x0000000165657824 */ /* 0x000fe400030e0670 */
[----:B------:R-:W-:Y:S02]  /*17420*/  IMAD.X R69, RZ, RZ, RZ, P2 ;  /* 0x000000ffff457224 */ /* 0x000fe400010e06ff */
[----:B------:R-:W-:Y:S01]  /*17430*/  IMAD.MOV.U32 R68, RZ, RZ, R85 ;  /* 0x000000ffff447224 */ /* 0x000fe200078e0055 */
[----:B------:R-:W-:Y:S01]  /*17440*/  ISETP.GE.U32.AND.EX P0, PT, R101, R112, PT, P0 ;  /* 0x000000706500720c */ /* 0x000fe20003f06100 */
[----:B------:R-:W-:-:S04]  /*17450*/  IMAD.WIDE.U32 R72, P2, R106, R88, R72 ;  /* 0x000000586a487225 */ /* 0x000fc80007840048 */
[----:B------:R-:W-:Y:S01]  /*17460*/  IMAD.WIDE.U32.X R68, R76, R88, R68, P5 ;  /* 0x000000584c447225 */ /* 0x000fe200028e0444 */
[----:B------:R-:W-:Y:S02]  /*17470*/  IADD3 R113, P5, PT, R102, R111, RZ ;  /* 0x0000006f66717210 */ /* 0x000fe40007fbe0ff */
[----:B------:R-:W-:Y:S01]  /*17480*/  IADD3 RZ, P6, PT, R81, R72, RZ ;  /* 0x0000004851ff7210 */ /* 0x000fe20007fde0ff */
[----:B------:R-:W-:Y:S01]  /*17490*/  IMAD.MOV.U32 R70, RZ, RZ, R67 ;  /* 0x000000ffff467224 */ /* 0x000fe200078e0043 */
[----:B------:R-:W-:Y:S01]  /*174a0*/  SEL R72, RZ, 0x1, P0 ;  /* 0x00000001ff487807 */ /* 0x000fe20000000000 */
[----:B------:R-:W-:Y:S01]  /*174b0*/  IMAD.X R110, R79, 0x1, R110, P5 ;  /* 0x000000014f6e7824 */ /* 0x000fe200028e066e */
[----:B------:R-:W-:Y:S01]  /*174c0*/  IADD3 R85, P0, PT, R113, R74, RZ ;  /* 0x0000004a71557210 */ /* 0x000fe20007f1e0ff */
[----:B------:R-:W-:Y:S02]  /*174d0*/  IMAD.X R67, RZ, RZ, RZ, P4 ;  /* 0x000000ffff437224 */ /* 0x000fe400020e06ff */
[----:B------:R-:W-:Y:S01]  /*174e0*/  IMAD.MOV.U32 R66, RZ, RZ, R39 ;  /* 0x000000ffff427224 */ /* 0x000fe200078e0027 */
[----:B------:R-:W-:Y:S01]  /*174f0*/  IADD3 R39, P4, P5, R85, R68, R72 ;  /* 0x0000004455277210 */ /* 0x000fe20007d9e048 */
[----:B------:R-:W-:Y:S01]  /*17500*/  IMAD.X R111, R110, 0x1, R84, P0 ;  /* 0x000000016e6f7824 */ /* 0x000fe200000e0654 */
[----:B------:R-:W-:Y:S01]  /*17510*/  ISETP.GE.U32.AND P0, PT, R113, R102, PT ;  /* 0x000000667100720c */ /* 0x000fe20003f06070 */
[----:B------:R-:W-:Y:S01]  /*17520*/  IMAD.X R81, RZ, RZ, RZ, P2 ;  /* 0x000000ffff517224 */ /* 0x000fe200010e06ff */
[----:B------:R-:W-:Y:S01]  /*17530*/  ISETP.GE.U32.AND P2, PT, R102, R78, PT ;  /* 0x0000004e6600720c */ /* 0x000fe20003f46070 */
[----:B------:R-:W-:Y:S01]  /*17540*/  IMAD.WIDE.U32.X R70, R95, R95, R70, P1 ;  /* 0x0000005f5f467225 */ /* 0x000fe200008e0446 */
[----:B------:R-:W-:-:S02]  /*17550*/  IADD3.X R102, PT, PT, R111, R69, RZ, P4, P5 ;  /* 0x000000456f667210 */ /* 0x000fc400027ea4ff */
[----:B------:R-:W-:Y:S01]  /*17560*/  ISETP.GE.U32.AND P5, PT, R85, R74, PT ;  /* 0x0000004a5500720c */ /* 0x000fe20003fa6070 */
[----:B------:R-:W-:Y:S01]  /*17570*/  IMAD.WIDE.U32 R68, R88, R106, RZ ;  /* 0x0000006a58447225 */ /* 0x000fe200078e00ff */
[----:B------:R-:W-:Y:S02]  /*17580*/  ISETP.GE.U32.AND P4, PT, R39, R85, PT ;  /* 0x000000552700720c */ /* 0x000fe40003f86070 */
[----:B------:R-:W-:Y:S01]  /*17590*/  ISETP.GE.U32.AND.EX P5, PT, R111, R84, PT, P5 ;  /* 0x000000546f00720c */ /* 0x000fe20003fa6150 */
[----:B------:R-:W-:Y:S01]  /*175a0*/  IMAD.WIDE.U32.X R66, R117, R88, R66, P3 ;  /* 0x0000005875427225 */ /* 0x000fe200018e0442 */
[----:B------:R-:W-:Y:S02]  /*175b0*/  ISETP.GE.U32.AND.EX P4, PT, R102, R111, PT, P4 ;  /* 0x0000006f6600720c */ /* 0x000fe40003f86140 */
[----:B------:R-:W-:Y:S01]  /*175c0*/  ISETP.GE.U32.AND.EX P2, PT, R79, R105, PT, P2 ;  /* 0x000000694f00720c */ /* 0x000fe20003f46120 */
[----:B------:R-:W-:Y:S01]  /*175d0*/  IMAD.WIDE.U32 R68, P1, R95, R86, R68 ;  /* 0x000000565f447225 */ /* 0x000fe20007820044 */
[----:B------:R-:W-:-:S02]  /*175e0*/  ISETP.GE.U32.AND.EX P0, PT, R110, R79, PT, P0 ;  /* 0x0000004f6e00720c */ /* 0x000fc40003f06100 */
[----:B------:R-:W-:Y:S01]  /*175f0*/  SEL R72, RZ, 0x1, P5 ;  /* 0x00000001ff487807 */ /* 0x000fe20002800000 */
[----:B------:R-:W-:Y:S01]  /*17600*/  IMAD.MOV.U32 R80, RZ, RZ, R73 ;  /* 0x000000ffff507224 */ /* 0x000fe200078e0049 */
[----:B------:R-:W-:Y:S01]  /*17610*/  SEL R105, RZ, 0x1, P4 ;  /* 0x00000001ff697807 */ /* 0x000fe20002000000 */
[----:B------:R-:W-:Y:S01]  /*17620*/  IMAD.WIDE.U32 R84, R86, R106, RZ ;  /* 0x0000006a56547225 */ /* 0x000fe200078e00ff */
[----:B------:R-:W-:Y:S02]  /*17630*/  SEL R74, RZ, 0x1, P2 ;  /* 0x00000001ff4a7807 */ /* 0x000fe40001000000 */
[----:B------:R-:W-:Y:S01]  /*17640*/  SEL R73, RZ, 0x1, P0 ;  /* 0x00000001ff497807 */ /* 0x000fe20000000000 */
[----:B------:R-:W-:Y:S01]  /*17650*/  IMAD.X R79, RZ, RZ, RZ, P1 ;  /* 0x000000ffff4f7224 */ /* 0x000fe200008e06ff */
[----:B------:R-:W-:Y:S01]  /*17660*/  IADD3 R105, P1, P5, R105, R66, R72 ;  /* 0x0000004269697210 */ /* 0x000fe20007d3e048 */
[----:B------:R-:W-:Y:S01]  /*17670*/  IMAD.MOV.U32 R78, RZ, RZ, R69 ;  /* 0x000000ffff4e7224 */ /* 0x000fe200078e0045 */
[----:B------:R-:W-:Y:S01]  /*17680*/  IADD3 R70, P4, P0, R73, R70, R74 ;  /* 0x0000004649467210 */ /* 0x000fe2000789e04a */
[----:B------:R-:W-:Y:S01]  /*17690*/  IMAD.WIDE.U32 R72, R88, R86, RZ ;  /* 0x0000005658487225 */ /* 0x000fe200078e00ff */
[----:B------:R-:W-:-:S02]  /*176a0*/  IADD3 R75, P3, PT, R75, R84, RZ ;  /* 0x000000544b4b7210 */ /* 0x000fc40007f7e0ff */
[----:B------:R-:W-:Y:S01]  /*176b0*/  IADD3.X R110, PT, PT, RZ, R67, RZ, P1, P5 ;  /* 0x00000043ff6e7210 */ /* 0x000fe20000fea4ff */
[----:B------:R-:W-:Y:S01]  /*176c0*/  IMAD.WIDE.U32.X R80, R95, R88, R80, P6 ;  /* 0x000000585f507225 */ /* 0x000fe200030e0450 */
[----:B------:R-:W-:Y:S02]  /*176d0*/  IADD3 R113, P5, PT, R75, R70, RZ ;  /* 0x000000464b717210 */ /* 0x000fe40007fbe0ff */
[----:B------:R-:W-:Y:S01]  /*176e0*/  IADD3 R85, P2, PT, R85, R68, RZ ;  /* 0x0000004455557210 */ /* 0x000fe20007f5e0ff */
[----:B------:R-:W-:Y:S01]  /*176f0*/  IMAD.WIDE.U32 R68, R39, 0x3d1, RZ ;  /* 0x000003d127447825 */ /* 0x000fe200078e00ff */
[----:B------:R-:W-:Y:S02]  /*17700*/  IADD3.X R111, PT, PT, RZ, R71, RZ, P4, P0 ;  /* 0x00000047ff6f7210 */ /* 0x000fe400027e04ff */
[----:B------:R-:W-:Y:S01]  /*17710*/  ISETP.GE.U32.AND P1, PT, R75, R84, PT ;  /* 0x000000544b00720c */ /* 0x000fe20003f26070 */
[----:B------:R-:W-:Y:S01]  /*17720*/  IMAD.WIDE.U32 R72, P4, R86, R88, R72 ;  /* 0x0000005856487225 */ /* 0x000fe20007880048 */
[----:B------:R-:W-:-:S03]  /*17730*/  ISETP.GE.U32.AND P0, PT, R113, R75, PT ;  /* 0x0000004b7100720c */ /* 0x000fc60003f06070 */
[----:B------:R-:W-:-:S04]  /*17740*/  IMAD.WIDE.U32 R74, R86, R86, RZ ;  /* 0x00000056564a7225 */ /* 0x000fc800078e00ff */
[----:B------:R-:W-:Y:S01]  /*17750*/  IMAD.X R38, R85, 0x1, R38, P3 ;  /* 0x0000000155267824 */ /* 0x000fe200018e0626 */
[----:B------:R-:W-:Y:S01]  /*17760*/  IADD3 R75, P3, PT, R75, R72, RZ ;  /* 0x000000484b4b7210 */ /* 0x000fe20007f7e0ff */
[----:B------:R-:W-:Y:S01]  /*17770*/  IMAD.WIDE.U32 R66, R102, 0x3d1, RZ ;  /* 0x000003d166427825 */ /* 0x000fe200078e00ff */
[----:B------:R-:W-:Y:S02]  /*17780*/  IADD3 R72, P6, PT, R113, R84, RZ ;  /* 0x0000005471487210 */ /* 0x000fe40007fde0ff */
[C---:B------:R-:W-:Y:S01]  /*17790*/  ISETP.GE.U32.AND.EX P1, PT, R38.reuse, R85, PT, P1 ;  /* 0x000000552600720c */ /* 0x040fe20003f26110 */
[----:B------:R-:W-:Y:S02]  /*177a0*/  IMAD.X R68, R38, 0x1, R111, P5 ;  /* 0x0000000126447824 */ /* 0x000fe400028e066f */
[----:B------:R-:W-:Y:S01]  /*177b0*/  IMAD.X R71, RZ, RZ, RZ, P4 ;  /* 0x000000ffff477224 */ /* 0x000fe200020e06ff */
[----:B------:R-:W-:Y:S01]  /*177c0*/  SEL R112, RZ, 0x1, P1 ;  /* 0x00000001ff707807 */ /* 0x000fe20000800000 */
[----:B------:R-:W-:Y:S01]  /*177d0*/  IMAD.X R111, R68, 0x1, R85, P6 ;  /* 0x00000001446f7824 */ /* 0x000fe200030e0655 */
[----:B------:R-:W-:Y:S01]  /*177e0*/  IADD3 R105, P6, PT, R72, R105, RZ ;  /* 0x0000006948697210 */ /* 0x000fe20007fde0ff */
[----:B------:R-:W-:Y:S01]  /*177f0*/  IMAD.WIDE.U32 R66, P4, RZ, R39, R66 ;  /* 0x00000027ff427225 */ /* 0x000fe20007880042 */
[----:B------:R-:W-:-:S02]  /*17800*/  ISETP.GE.U32.AND.EX P0, PT, R68, R38, PT, P0 ;  /* 0x000000264400720c */ /* 0x000fc40003f06100 */
[----:B------:R-:W-:Y:S01]  /*17810*/  ISETP.GE.U32.AND P1, PT, R72, R84, PT ;  /* 0x000000544800720c */ /* 0x000fe20003f26070 */
[----:B------:R-:W-:Y:S01]  /*17820*/  IMAD.MOV.U32 R70, RZ, RZ, R73 ;  /* 0x000000ffff467224 */ /* 0x000fe200078e0049 */
[----:B------:R-:W-:Y:S01]  /*17830*/  SEL R113, RZ, 0x1, P0 ;  /* 0x00000001ff717807 */ /* 0x000fe20000000000 */
[----:B------:R-:W-:Y:S01]  /*17840*/  IMAD.X R73, RZ, RZ, RZ, P4 ;  /* 0x000000ffff497224 */ /* 0x000fe200020e06ff */
[----:B------:R-:W-:Y:S01]  /*17850*/  ISETP.GE.U32.AND P4, PT, R105, R72, PT ;  /* 0x000000486900720c */ /* 0x000fe20003f86070 */
[C---:B------:R-:W-:Y:S01]  /*17860*/  IMAD.X R110, R111.reuse, 0x1, R110, P6 ;  /* 0x000000016f6e7824 */ /* 0x040fe200030e066e */
[----:B------:R-:W-:Y:S01]  /*17870*/  ISETP.GE.U32.AND.EX P0, PT, R111, R85, PT, P1 ;  /* 0x000000556f00720c */ /* 0x000fe20003f06110 */
[----:B------:R-:W-:Y:S01]  /*17880*/  IMAD.MOV.U32 R38, RZ, RZ, RZ ;  /* 0x000000ffff267224 */ /* 0x000fe200078e00ff */
[----:B------:R-:W-:Y:S01]  /*17890*/  IADD3 RZ, P5, PT, R69, R66, RZ ;  /* 0x0000004245ff7210 */ /* 0x000fe20007fbe0ff */
[----:B------:R-:W-:Y:S01]  /*178a0*/  IMAD.WIDE.U32.X R78, R95, R88, R78, P2 ;  /* 0x000000585f4e7225 */ /* 0x000fe200010e044e */
[----:B------:R-:W-:-:S02]  /*178b0*/  ISETP.GE.U32.AND.EX P1, PT, R110, R111, PT, P4 ;  /* 0x0000006f6e00720c */ /* 0x000fc40003f26140 */
[----:B------:R-:W-:Y:S01]  /*178c0*/  IADD3 R111, P4, P6, R113, R80, R112 ;  /* 0x00000050716f7210 */ /* 0x000fe20007e9e070 */
[----:B------:R-:W-:Y:S01]  /*178d0*/  IMAD.WIDE.U32 R68, R39, 0x3d1, R38 ;  /* 0x000003d127447825 */ /* 0x000fe200078e0026 */
[----:B------:R-:W-:Y:S02]  /*178e0*/  SEL R38, RZ, 0x1, P0 ;  /* 0x00000001ff267807 */ /* 0x000fe40000000000 */
[----:B------:R-:W-:Y:S01]  /*178f0*/  SEL R85, RZ, 0x1, P1 ;  /* 0x00000001ff557807 */ /* 0x000fe20000800000 */
[----:B------:R-:W-:Y:S01]  /*17900*/  IMAD.IADD R69, R66, 0x1, R69 ;  /* 0x0000000142457824 */ /* 0x000fe200078e0245 */
[----:B------:R-:W-:Y:S01]  /*17910*/  IADD3.X R84, PT, PT, RZ, R81, RZ, P4, P6 ;  /* 0x00000051ff547210 */ /* 0x000fe200027ec4ff */
[----:B------:R-:W-:Y:S01]  /*17920*/  IMAD.MOV.U32 R72, RZ, RZ, R67 ;  /* 0x000000ffff487224 */ /* 0x000fe200078e0043 */
[----:B------:R-:W-:Y:S01]  /*17930*/  IADD3 R78, P1, P6, R85, R78, R38 ;  /* 0x0000004e554e7210 */ /* 0x000fe20007e3e026 */
[----:B------:R-:W-:Y:S01]  /*17940*/  IMAD.WIDE.U32 R66, R110, 0x3d1, RZ ;  /* 0x000003d16e427825 */ /* 0x000fe200078e00ff */
[----:B------:R-:W-:-:S02]  /*17950*/  IADD3 R111, P4, PT, R111, R74, RZ ;  /* 0x0000004a6f6f7210 */ /* 0x000fc40007f9e0ff */
[----:B------:R-:W-:Y:S01]  /*17960*/  IADD3.X R79, PT, PT, RZ, R79, RZ, P1, P6 ;  /* 0x0000004fff4f7210 */ /* 0x000fe20000fec4ff */
[----:B------:R-:W-:Y:S01]  /*17970*/  IMAD.WIDE.U32.X R80, RZ, R102, R72, P5 ;  /* 0x00000066ff507225 */ /* 0x000fe200028e0448 */
[----:B------:R-:W-:Y:S02]  /*17980*/  ISETP.GE.U32.AND P1, PT, R68, RZ, PT ;  /* 0x000000ff4400720c */ /* 0x000fe40003f26070 */
[----:B------:R-:W-:Y:S01]  /*17990*/  ISETP.GE.U32.AND P2, PT, R111, R74, PT ;  /* 0x0000004a6f00720c */ /* 0x000fe20003f46070 */
[----:B------:R-:W-:Y:S01]  /*179a0*/  IMAD.WIDE.U32 R72, R105, 0x3d1, RZ ;  /* 0x000003d169487825 */ /* 0x000fe200078e00ff */
[----:B------:R-:W-:-:S03]  /*179b0*/  ISETP.GE.U32.AND.EX P1, PT, R69, R39, PT, P1 ;  /* 0x000000274500720c */ /* 0x000fc60003f26110 */
[----:B------:R-:W-:Y:S01]  /*179c0*/  IMAD.WIDE.U32 R66, P0, RZ, R105, R66 ;  /* 0x00000069ff427225 */ /* 0x000fe20007800042 */
[----:B------:R-:W-:Y:S02]  /*179d0*/  IADD3 R113, P6, PT, R80, R72, RZ ;  /* 0x0000004850717210 */ /* 0x000fe40007fde0ff */
[----:B------:R-:W-:Y:S01]  /*179e0*/  SEL R80, RZ, 0x1, P1 ;  /* 0x00000001ff507807 */ /* 0x000fe20000800000 */
[----:B------:R-:W-:Y:S01]  /*179f0*/  IMAD.X R74, R75, 0x1, R84, P4 ;  /* 0x000000014b4a7824 */ /* 0x000fe200020e0654 */
[----:B------:R-:W-:Y:S01]  /*17a00*/  IADD3 R85, P5, PT, R73, R66, RZ ;  /* 0x0000004249557210 */ /* 0x000fe20007fbe0ff */
[----:B------:R-:W-:Y:S01]  /*17a10*/  IMAD.WIDE.U32 R38, R92, R92, R68 ;  /* 0x0000005c5c267225 */ /* 0x000fe200078e0044 */
[----:B------:R-:W-:Y:S02]  /*17a20*/  IADD3 R78, P4, PT, R111, R78, RZ ;  /* 0x0000004e6f4e7210 */ /* 0x000fe40007f9e0ff */
[----:B------:R-:W-:Y:S01]  /*17a30*/  ISETP.GE.U32.AND.EX P2, PT, R74, R75, PT, P2 ;  /* 0x0000004b4a00720c */ /* 0x000fe20003f46120 */
[----:B------:R-:W-:Y:S01]  /*17a40*/  IMAD.X R66, R85, 0x1, R81, P6 ;  /* 0x0000000155427824 */ /* 0x000fe200030e0651 */
[----:B------:R-:W-:Y:S01]  /*17a50*/  ISETP.GE.U32.AND P6, PT, R78, R111, PT ;  /* 0x0000006f4e00720c */ /* 0x000fe20003fc6070 */
[----:B------:R-:W-:Y:S01]  /*17a60*/  IMAD.X R79, R74, 0x1, R79, P4 ;  /* 0x000000014a4f7824 */ /* 0x000fe200020e064f */
[----:B------:R-:W-:Y:S01]  /*17a70*/  ISETP.GE.U32.AND P4, PT, R113, R72, PT ;  /* 0x000000487100720c */ /* 0x000fe20003f86070 */
[----:B------:R-:W-:Y:S01]  /*17a80*/  IMAD.WIDE.U32.X R70, R88, R88, R70, P3 ;  /* 0x0000005858467225 */ /* 0x000fe200018e0446 */
[----:B------:R-:W-:-:S02]  /*17a90*/  SEL R84, RZ, 0x1, P2 ;  /* 0x00000001ff547807 */ /* 0x000fc40001000000 */
[----:B------:R-:W-:Y:S01]  /*17aa0*/  ISETP.GE.U32.AND P2, PT, R38, R68, PT ;  /* 0x000000442600720c */ /* 0x000fe20003f46070 */
[----:B------:R-:W-:Y:S01]  /*17ab0*/  IMAD.X R73, RZ, RZ, RZ, P0 ;  /* 0x000000ffff497224 */ /* 0x000fe200000e06ff */
[----:B------:R-:W-:Y:S01]  /*17ac0*/  IADD3 R80, P0, P3, R113, R102, R80 ;  /* 0x0000006671507210 */ /* 0x000fe20007b1e050 */
[----:B------:R-:W-:Y:S01]  /*17ad0*/  IMAD.MOV.U32 R72, RZ, RZ, R67 ;  /* 0x000000ffff487224 */ /* 0x000fe200078e0043 */
[C---:B------:R-:W-:Y:S01]  /*17ae0*/  ISETP.GE.U32.AND.EX P6, PT, R79.reuse, R74, PT, P6 ;  /* 0x0000004a4f00720c */ /* 0x040fe20003fc6160 */
[----:B------:R-:W-:Y:S01]  /*17af0*/  IMAD.IADD R90, R90, 0x1, R39 ;  /* 0x000000015a5a7824 */ /* 0x000fe200078e0227 */
[C---:B------:R-:W-:Y:S01]  /*17b00*/  IADD3.X R68, PT, PT, R66.reuse, R105, RZ, P0, P3 ;  /* 0x0000006942447210 */ /* 0x040fe200007e64ff */
[----:B------:R-:W-:Y:S01]  /*17b10*/  IMAD.WIDE.U32.X R74, RZ, R110, R72, P5 ;  /* 0x0000006eff4a7225 */ /* 0x000fe200028e0448 */
[----:B------:R-:W-:Y:S02]  /*17b20*/  ISETP.GE.U32.AND.EX P4, PT, R66, R85, PT, P4 ;  /* 0x000000554200720c */ /* 0x000fe40003f86140 */
[----:B------:R-:W-:Y:S01]  /*17b30*/  ISETP.EQ.U32.AND P3, PT, R80, R102, PT ;  /* 0x000000665000720c */ /* 0x000fe20003f62070 */
[----:B------:R-:W-:Y:S01]  /*17b40*/  IMAD.WIDE.U32 R66, R79, 0x3d1, RZ ;  /* 0x000003d14f427825 */ /* 0x000fe200078e00ff */
[----:B------:R-:W-:-:S02]  /*17b50*/  SEL R81, RZ, 0x1, P6 ;  /* 0x00000001ff517807 */ /* 0x000fc40003000000 */
[----:B------:R-:W-:Y:S01]  /*17b60*/  ISETP.LT.U32.AND P0, PT, R80, R102, PT ;  /* 0x000000665000720c */ /* 0x000fe20003f01070 */
[----:B------:R-:W-:Y:S01]  /*17b70*/  IMAD.WIDE.U32 R72, R78, 0x3d1, RZ ;  /* 0x000003d14e487825 */ /* 0x000fe200078e00ff */
[CC--:B------:R-:W-:Y:S02]  /*17b80*/  ISETP.EQ.AND.EX P3, PT, R68.reuse, R105.reuse, !P1, P3 ;  /* 0x000000694400720c */ /* 0x0c0fe40004f62330 */
[----:B------:R-:W-:Y:S01]  /*17b90*/  IADD3 R81, P5, P6, R81, R70, R84 ;  /* 0x0000004651517210 */ /* 0x000fe20007ebe054 */
[----:B------:R-:W-:Y:S01]  /*17ba0*/  IMAD.WIDE.U32 R66, P1, RZ, R78, R66 ;  /* 0x0000004eff427225 */ /* 0x000fe20007820042 */
[----:B------:R-:W-:Y:S02]  /*17bb0*/  SEL R85, RZ, 0x1, P4 ;  /* 0x00000001ff557807 */ /* 0x000fe40002000000 */
[----:B------:R-:W-:Y:S01]  /*17bc0*/  ISETP.LT.U32.OR.EX P0, PT, R68, R105, P3, P0 ;  /* 0x000000694400720c */ /* 0x000fe20001f01500 */
[----:B------:R-:W-:Y:S01]  /*17bd0*/  IMAD.MOV.U32 R70, RZ, RZ, R67 ;  /* 0x000000ffff467224 */ /* 0x000fe200078e0043 */
[----:B------:R-:W-:-:S02]  /*17be0*/  IADD3 R105, P3, P4, R72, R74, R85 ;  /* 0x0000004a48697210 */ /* 0x000fc40007c7e055 */
[----:B------:R-:W-:Y:S01]  /*17bf0*/  IADD3.X R39, PT, PT, RZ, R71, RZ, P5, P6 ;  /* 0x00000047ff277210 */ /* 0x000fe20002fec4ff */
[----:B------:R-:W-:Y:S01]  /*17c00*/  IMAD.X R71, RZ, RZ, RZ, P1 ;  /* 0x000000ffff477224 */ /* 0x000fe200008e06ff */
[----:B------:R-:W-:Y:S01]  /*17c10*/  IADD3 R74, P5, PT, R73, R66, RZ ;  /* 0x00000042494a7210 */ /* 0x000fe20007fbe0ff */
[----:B------:R-:W-:Y:S01]  /*17c20*/  IMAD.WIDE.U32 R66, R81, 0x3d1, RZ ;  /* 0x000003d151427825 */ /* 0x000fe200078e00ff */
[----:B------:R-:W-:Y:S02]  /*17c30*/  ISETP.GE.U32.AND P1, PT, R105, R72, PT ;  /* 0x000000486900720c */ /* 0x000fe40003f26070 */
[----:B------:R-:W-:Y:S01]  /*17c40*/  IADD3.X R111, PT, PT, R74, R75, RZ, P3, P4 ;  /* 0x0000004b4a6f7210 */ /* 0x000fe20001fe84ff */
[----:B------:R-:W-:Y:S01]  /*17c50*/  IMAD.WIDE.U32 R72, R39, 0x3d1, RZ ;  /* 0x000003d127487825 */ /* 0x000fe200078e00ff */
[----:B------:R-:W-:Y:S02]  /*17c60*/  SEL R85, RZ, 0x1, !P0 ;  /* 0x00000001ff557807 */ /* 0x000fe40004000000 */
[----:B------:R-:W-:Y:S01]  /*17c70*/  ISETP.GE.U32.AND.EX P1, PT, R111, R74, PT, P1 ;  /* 0x0000004a6f00720c */ /* 0x000fe20003f26110 */
[----:B------:R-:W-:Y:S01]  /*17c80*/  IMAD.WIDE.U32.X R70, RZ, R79, R70, P5 ;  /* 0x0000004fff467225 */ /* 0x000fe200028e0446 */
        /* <DEDUP_REMOVED lines=16> */
[-C--:B------:R-:W-:Y:S02]  /*17d90*/  ISETP.LT.U32.AND.EX P6, PT, R83, R59.reuse, !P4, P6 ;  /* 0x0000003b5300720c */ /* 0x080fe400067c1160 */
[-C--:B------:R-:W-:Y:S02]  /*17da0*/  ISETP.EQ.U32.AND P4, PT, R77, R56.reuse, PT ;  /* 0x000000384d00720c */ /* 0x080fe40003f82070 */
[----:B------:R-:W-:Y:S02]  /*17db0*/  ISETP.GE.U32.AND.EX P3, PT, R83, R59, PT, P3 ;  /* 0x0000003b5300720c */ /* 0x000fe40003f66130 */
[----:B------:R-:W-:-:S02]  /*17dc0*/  ISETP.LT.U32.AND P5, PT, R77, R56, PT ;  /* 0x000000384d00720c */ /* 0x000fc40003fa1070 */
[CC--:B------:R-:W-:Y:S02]  /*17dd0*/  ISETP.EQ.AND.EX P4, PT, R37.reuse, R57.reuse, !P3, P4 ;  /* 0x000000392500720c */ /* 0x0c0fe40005f82340 */
[CC--:B------:R-:W-:Y:S02]  /*17de0*/  ISETP.LT.U32.OR.EX P6, PT, R37.reuse, R57.reuse, P6, P5 ;  /* 0x000000392500720c */ /* 0x0c0fe400037c1550 */
[----:B------:R-:W-:Y:S02]  /*17df0*/  ISETP.LT.U32.OR.EX P4, PT, R37, R57, P4, P5 ;  /* 0x000000392500720c */ /* 0x000fe40002781550 */
[----:B------:R-:W-:-:S04]  /*17e00*/  ISETP.EQ.U32.AND P5, PT, R87, R62, PT ;  /* 0x0000003e5700720c */ /* 0x000fc80003fa2070 */
[----:B------:R-:W-:Y:S02]  /*17e10*/  ISETP.EQ.AND.EX P5, PT, R89, R36, P6, P5 ;  /* 0x000000245900720c */ /* 0x000fe400037a2350 */
[----:B------:R-:W-:-:S05]  /*17e20*/  ISETP.NE.AND P6, PT, R84, RZ, PT ;  /* 0x000000ff5400720c */ /* 0x000fca0003fc5270 */
[----:B------:R-:W-:Y:S01]  /*17e30*/  IMAD.X R67, RZ, RZ, RZ, P6 ;  /* 0x000000ffff437224 */ /* 0x000fe200030e06ff */
[----:B------:R-:W-:-:S04]  /*17e40*/  ISETP.EQ.U32.AND P6, PT, R69, R91, PT ;  /* 0x0000005b4500720c */ /* 0x000fc80003fc2070 */
[C---:B------:R-:W-:Y:S02]  /*17e50*/  ISETP.EQ.AND.EX P2, PT, R68.reuse, R99, !P2, P6 ;  /* 0x000000634400720c */ /* 0x040fe40005742360 */
[----:B------:R-:W-:Y:S02]  /*17e60*/  ISETP.LT.U32.AND P6, PT, R69, R91, PT ;  /* 0x0000005b4500720c */ /* 0x000fe40003fc1070 */
[----:B------:R-:W-:Y:S02]  /*17e70*/  SEL R91, RZ, 0x1, P3 ;  /* 0x00000001ff5b7807 */ /* 0x000fe40001800000 */
[----:B------:R-:W-:Y:S02]  /*17e80*/  ISETP.LT.U32.OR.EX P2, PT, R68, R99, P2, P6 ;  /* 0x000000634400720c */ /* 0x000fe40001741560 */
[----:B------:R-:W-:Y:S01]  /*17e90*/  ISETP.GE.U32.AND P6, PT, R74, R66, PT ;  /* 0x000000424a00720c */ /* 0x000fe20003fc6070 */
[----:B------:R-:W-:Y:S01]  /*17ea0*/  IMAD.MOV.U32 R66, RZ, RZ, R73 ;  /* 0x000000ffff427224 */ /* 0x000fe200078e0049 */
[----:B------:R-:W-:-:S02]  /*17eb0*/  SEL R72, RZ, 0x1, !P2 ;  /* 0x00000001ff487807 */ /* 0x000fc40005000000 */
[----:B------:R-:W-:Y:S01]  /*17ec0*/  ISETP.GE.U32.AND.EX P6, PT, R70, R75, PT, P6 ;  /* 0x0000004b4600720c */ /* 0x000fe20003fc6160 */
[----:B------:R-:W-:Y:S01]  /*17ed0*/  IMAD.WIDE.U32.X R66, RZ, R39, R66, P1 ;  /* 0x00000027ff427225 */ /* 0x000fe200008e0442 */
[----:B------:R-:W-:Y:S02]  /*17ee0*/  ISETP.EQ.U32.AND P3, PT, R85, R110, PT ;  /* 0x0000006e5500720c */ /* 0x000fe40003f62070 */
[----:B------:R-:W-:Y:S02]  /*17ef0*/  SEL R71, RZ, 0x1, P6 ;  /* 0x00000001ff477807 */ /* 0x000fe40003000000 */
[----:B------:R-:W-:Y:S02]  /*17f00*/  IADD3 R75, P1, P6, R72, R85, R97 ;  /* 0x00000055484b7210 */ /* 0x000fe40007e3e061 */
[----:B------:R-:W-:Y:S02]  /*17f10*/  ISETP.EQ.AND.EX P3, PT, R105, R78, P0, P3 ;  /* 0x0000004e6900720c */ /* 0x000fe40000762330 */
[----:B------:R-:W-:-:S02]  /*17f20*/  IADD3.X R73, PT, PT, RZ, R105, R98, P1, P6 ;  /* 0x00000069ff497210 */ /* 0x000fc40000fec462 */
[----:B------:R-:W-:Y:S02]  /*17f30*/  IADD3 R72, P6, PT, R71, R66, RZ ;  /* 0x0000004247487210 */ /* 0x000fe40007fde0ff */
[----:B------:R-:W-:Y:S02]  /*17f40*/  ISETP.GE.U32.AND P1, PT, R93, R64, PT ;  /* 0x000000405d00720c */ /* 0x000fe40003f26070 */
[----:B------:R-:W-:Y:S01]  /*17f50*/  ISETP.EQ.U32.AND P0, PT, R75, R97, PT ;  /* 0x000000614b00720c */ /* 0x000fe20003f02070 */
[----:B------:R-:W-:Y:S01]  /*17f60*/  IMAD.X R71, RZ, RZ, R67, P6 ;  /* 0x000000ffff477224 */ /* 0x000fe200030e0643 */
[----:B------:R-:W-:Y:S02]  /*17f70*/  ISETP.GE.U32.AND.EX P1, PT, R94, R65, PT, P1 ;  /* 0x000000415e00720c */ /* 0x000fe40003f26110 */
[----:B------:R-:W-:Y:S02]  /*17f80*/  ISETP.LT.U32.AND P6, PT, R85, R110, PT ;  /* 0x0000006e5500720c */ /* 0x000fe40003fc1070 */
[----:B------:R-:W-:-:S02]  /*17f90*/  ISETP.EQ.AND.EX P0, PT, R73, R98, P2, P0 ;  /* 0x000000624900720c */ /* 0x000fc40001702300 */
[----:B------:R-:W-:Y:S02]  /*17fa0*/  ISETP.LT.U32.OR.EX P6, PT, R105, R78, P3, P6 ;  /* 0x0000004e6900720c */ /* 0x000fe40001fc1560 */
[----:B------:R-:W-:Y:S02]  /*17fb0*/  ISETP.LT.U32.AND P3, PT, R75, R97, PT ;  /* 0x000000614b00720c */ /* 0x000fe40003f61070 */
[----:B------:R-:W-:Y:S02]  /*17fc0*/  ISETP.LT.U32.AND P2, PT, R87, R62, PT ;  /* 0x0000003e5700720c */ /* 0x000fe40003f41070 */
[----:B------:R-:W-:Y:S02]  /*17fd0*/  ISETP.LT.U32.OR.EX P0, PT, R73, R98, P0, P3 ;  /* 0x000000624900720c */ /* 0x000fe40000701530 */
[----:B------:R-:W-:Y:S02]  /*17fe0*/  ISETP.LT.U32.OR.EX P3, PT, R89, R36, P5, P2 ;  /* 0x000000245900720c */ /* 0x000fe40002f61520 */
[----:B------:R-:W-:-:S02]  /*17ff0*/  @P1 ISETP.NE.U32.AND P5, PT, R93, R64, PT ;  /* 0x000000405d00120c */ /* 0x000fc40003fa5070 */
[----:B------:R-:W-:Y:S02]  /*18000*/  SEL R66, RZ, 0x1, !P6 ;  /* 0x00000001ff427807 */ /* 0x000fe40007000000 */
[----:B------:R-:W-:Y:S02]  /*18010*/  PLOP3.LUT P2, PT, PT, PT, PT, 0x8, 0x80 ;  /* 0x000000000080781c */ /* 0x000fe40003f4e170 */
[----:B------:R-:W-:Y:S02]  /*18020*/  SEL R85, RZ, 0x1, !P4 ;  /* 0x00000001ff557807 */ /* 0x000fe40006000000 */
[----:B------:R-:W-:Y:S02]  /*18030*/  @P1 ISETP.NE.OR.EX P2, PT, R94, R65, !P3, P5 ;  /* 0x000000415e00120c */ /* 0x000fe40005f45750 */
[----:B------:R-:W-:Y:S02]  /*18040*/  IADD3 R74, P1, P4, R74, R79, R66 ;  /* 0x0000004f4a4a7210 */ /* 0x000fe40007c3e042 */
[----:B------:R-:W-:-:S02]  /*18050*/  SEL R67, RZ, 0x1, !P0 ;  /* 0x00000001ff437807 */ /* 0x000fc40004000000 */
[----:B------:R-:W-:Y:S02]  /*18060*/  IADD3.X R70, PT, PT, R70, R81, RZ, P1, P4 ;  /* 0x0000005146467210 */ /* 0x000fe40000fe84ff */
[CC--:B------:R-:W-:Y:S02]  /*18070*/  ISETP.EQ.U32.AND P5, PT, R74.reuse, R79.reuse, PT ;  /* 0x0000004f4a00720c */ /* 0x0c0fe40003fa2070 */
[----:B------:R-:W-:Y:S02]  /*18080*/  SEL R97, RZ, 0x1, !P3 ;  /* 0x00000001ff617807 */ /* 0x000fe40005800000 */
[----:B------:R-:W-:Y:S02]  /*18090*/  IADD3 R67, P3, P4, R67, R74, R100 ;  /* 0x0000004a43437210 */ /* 0x000fe40007c7e064 */
[----:B------:R-:W-:Y:S02]  /*180a0*/  ISETP.LT.U32.AND P1, PT, R74, R79, PT ;  /* 0x0000004f4a00720c */ /* 0x000fe40003f21070 */
[----:B------:R-:W-:-:S02]  /*180b0*/  ISETP.EQ.AND.EX P6, PT, R70, R81, P6, P5 ;  /* 0x000000514600720c */ /* 0x000fc400037c2350 */
[----:B------:R-:W-:Y:S02]  /*180c0*/  IADD3.X R66, PT, PT, RZ, R70, R101, P3, P4 ;  /* 0x00000046ff427210 */ /* 0x000fe40001fe8465 */
[----:B------:R-:W-:Y:S02]  /*180d0*/  ISETP.EQ.U32.AND P3, PT, R67, R100, PT ;  /* 0x000000644300720c */ /* 0x000fe40003f62070 */
[----:B------:R-:W-:Y:S02]  /*180e0*/  ISETP.LT.U32.OR.EX P1, PT, R70, R81, P6, P1 ;  /* 0x000000514600720c */ /* 0x000fe40003721510 */
[----:B------:R-:W-:Y:S02]  /*180f0*/  IADD3 R78, P5, PT, R85, R62, RZ ;  /* 0x0000003e554e7210 */ /* 0x000fe40007fbe0ff */
[----:B------:R-:W-:Y:S02]  /*18100*/  ISETP.LT.U32.AND P4, PT, R67, R100, PT ;  /* 0x000000644300720c */ /* 0x000fe40003f81070 */
[----:B------:R-:W-:-:S02]  /*18110*/  ISETP.EQ.AND.EX P3, PT, R66, R101, P0, P3 ;  /* 0x000000654200720c */ /* 0x000fc40000762330 */
[----:B------:R-:W-:Y:S02]  /*18120*/  SEL R70, RZ, 0x1, !P1 ;  /* 0x00000001ff467807 */ /* 0x000fe40004800000 */
[----:B------:R-:W-:Y:S02]  /*18130*/  SEL R78, R78, RZ, P2 ;  /* 0x000000ff4e4e7207 */ /* 0x000fe40001000000 */
[----:B------:R-:W-:Y:S02]  /*18140*/  IADD3 R80, P1, PT, R97, R64, RZ ;  /* 0x0000004061507210 */ /* 0x000fe40007f3e0ff */
        /* <DEDUP_REMOVED lines=8> */
[----:B------:R-:W-:Y:S02]  /*181d0*/  IADD3 R74, P6, PT, R91, R56, RZ ;  /* 0x000000385b4a7210 */ /* 0x000fe40007fde0ff */
[----:B------:R-:W-:Y:S01]  /*181e0*/  SEL R79, R58, RZ, P2 ;  /* 0x000000ff3a4f7207 */ /* 0x000fe20001000000 */
[----:B------:R-:W-:Y:S01]  /*181f0*/  IMAD.X R39, RZ, RZ, R70, P4 ;  /* 0x000000ffff277224 */ /* 0x000fe200020e0646 */
[----:B------:R-:W-:Y:S02]  /*18200*/  SEL R74, R74, RZ, P2 ;  /* 0x000000ff4a4a7207 */ /* 0x000fe40001000000 */
[----:B------:R-:W-:-:S02]  /*18210*/  ISETP.NE.U32.AND P4, PT, R98, RZ, PT ;  /* 0x000000ff6200720c */ /* 0x000fc40003f85070 */
[----:B------:R-:W-:Y:S02]  /*18220*/  IADD3 R77, P3, PT, R77, -R74, RZ ;  /* 0x8000004a4d4d7210 */ /* 0x000fe40007f7e0ff */
[----:B------:R-:W-:Y:S02]  /*18230*/  SEL R74, R80, RZ, P2 ;  /* 0x000000ff504a7207 */ /* 0x000fe40001000000 */
[----:B------:R-:W-:Y:S02]  /*18240*/  ISETP.NE.AND.EX P4, PT, R39, RZ, PT, P4 ;  /* 0x000000ff2700720c */ /* 0x000fe40003f85340 */
        /* <DEDUP_REMOVED lines=10> */
[----:B------:R-:W-:Y:S02]  /*182f0*/  IMAD.X R94, R94, 0x1, ~R79, P5 ;  /* 0x000000015e5e7824 */ /* 0x000fe400028e0e4f */
[----:B------:R-:W-:Y:S01]  /*18300*/  IMAD.MOV.U32 R83, RZ, RZ, R38 ;  /* 0x000000ffff537224 */ /* 0x000fe200078e0026 */
        /* <DEDUP_REMOVED lines=8> */
[----:B------:R-:W-:-:S07]  /*18390*/  IMAD.MOV.U32 R79, RZ, RZ, R66 ;  /* 0x000000ffff4f7224 */ /* 0x000fce00078e0042 */
.L_x_49:
        /* <DEDUP_REMOVED lines=34> */
.L_x_48:
[----:B------:R-:W-:Y:S05]  /*185c0*/  BSYNC.RECONVERGENT B2 ;  /* 0x0000000000027941 */ /* 0x000fea0003800200 */
.L_x_47:
[----:B------:R-:W-:Y:S01]  /*185d0*/  ISETP.NE.U32.AND P5, PT, R69, R56, PT ;  /* 0x000000384500720c */ /* 0x000fe20003fa5070 */
[----:B------:R-:W-:Y:S01]  /*185e0*/  BSSY.RECONVERGENT B2, `(.L_x_50) ;  /* 0x0000076000027945 */ /* 0x000fe20003800200 */
[----:B------:R-:W-:Y:S02]  /*185f0*/  ISETP.GE.U32.AND P1, PT, R67, R64, PT ;  /* 0x000000404300720c */ /* 0x000fe40003f26070 */
[CC--:B------:R-:W-:Y:S02]  /*18600*/  ISETP.LT.U32.AND P0, PT, R83.reuse, R58.reuse, PT ;  /* 0x0000003a5300720c */ /* 0x0c0fe40003f01070 */
[----:B------:R-:W-:Y:S02]  /*18610*/  ISETP.NE.AND.EX P5, PT, R68, R57, PT, P5 ;  /* 0x000000394400720c */ /* 0x000fe40003fa5350 */
[----:B------:R-:W-:Y:S02]  /*18620*/  ISETP.GE.U32.AND P2, PT, R83, R58, PT ;  /* 0x0000003a5300720c */ /* 0x000fe40003f46070 */
[----:B------:R-:W-:-:S02]  /*18630*/  ISETP.GE.U32.AND.EX P1, PT, R66, R65, PT, P1 ;  /* 0x000000414200720c */ /* 0x000fc40003f26110 */
[CC--:B------:R-:W-:Y:S02]  /*18640*/  ISETP.LT.U32.AND P3, PT, R69.reuse, R56.reuse, PT ;  /* 0x000000384500720c */ /* 0x0c0fe40003f61070 */
[CC--:B------:R-:W-:Y:S02]  /*18650*/  ISETP.LT.U32.AND.EX P5, PT, R90.reuse, R59.reuse, !P5, P0 ;  /* 0x0000003b5a00720c */ /* 0x0c0fe40006fa1100 */
[----:B------:R-:W-:Y:S02]  /*18660*/  ISETP.EQ.U32.AND P4, PT, R69, R56, PT ;  /* 0x000000384500720c */ /* 0x000fe40003f82070 */
[----:B------:R-:W-:Y:S02]  /*18670*/  ISETP.GE.U32.AND.EX P2, PT, R90, R59, PT, P2 ;  /* 0x0000003b5a00720c */ /* 0x000fe40003f46120 */
[----:B------:R-:W-:Y:S02]  /*18680*/  ISETP.EQ.U32.AND P0, PT, R75, R62, PT ;  /* 0x0000003e4b00720c */ /* 0x000fe40003f02070 */
[----:B------:R-:W-:-:S02]  /*18690*/  ISETP.LT.U32.OR.EX P5, PT, R68, R57, P5, P3 ;  /* 0x000000394400720c */ /* 0x000fc40002fa1530 */
[CC--:B------:R-:W-:Y:S02]  /*186a0*/  ISETP.EQ.AND.EX P6, PT, R68.reuse, R57.reuse, !P2, P4 ;  /* 0x000000394400720c */ /* 0x0c0fe400057c2340 */
[----:B------:R-:W-:Y:S02]  /*186b0*/  ISETP.LT.U32.AND P4, PT, R75, R62, PT ;  /* 0x0000003e4b00720c */ /* 0x000fe40003f81070 */
[----:B------:R-:W-:Y:S02]  /*186c0*/  ISETP.EQ.AND.EX P0, PT, R73, R36, P5, P0 ;  /* 0x000000244900720c */ /* 0x000fe40002f02300 */
[----:B------:R-:W-:Y:S02]  /*186d0*/  ISETP.LT.U32.OR.EX P6, PT, R68, R57, P6, P3 ;  /* 0x000000394400720c */ /* 0x000fe400037c1530 */
[----:B------:R-:W-:Y:S02]  /*186e0*/  @P1 ISETP.NE.U32.AND P5, PT, R67, R64, PT ;  /* 0x000000404300120c */ /* 0x000fe40003fa5070 */
[----:B------:R-:W-:-:S02]  /*186f0*/  ISETP.LT.U32.OR.EX P0, PT, R73, R36, P0, P4 ;  /* 0x000000244900720c */ /* 0x000fc40000701540 */
[----:B------:R-:W-:Y:S02]  /*18700*/  SEL R37, RZ, 0x1, !P6 ;  /* 0x00000001ff257807 */ /* 0x000fe40007000000 */
[----:B------:R-:W-:Y:S02]  /*18710*/  PLOP3.LUT P3, PT, PT, PT, PT, 0x8, 0x80 ;  /* 0x000000000080781c */ /* 0x000fe40003f6e170 */
[----:B------:R-:W-:Y:S02]  /*18720*/  @P1 ISETP.NE.OR.EX P3, PT, R66, R65, !P0, P5 ;  /* 0x000000414200120c */ /* 0x000fe40004765750 */
[----:B------:R-:W-:Y:S02]  /*18730*/  IADD3 R98, P4, PT, R37, R62, RZ ;  /* 0x0000003e25627210 */ /* 0x000fe40007f9e0ff */
[----:B------:R-:W-:Y:S02]  /*18740*/  SEL R37, RZ, 0x1, P2 ;  /* 0x00000001ff257807 */ /* 0x000fe40001000000 */
[----:B------:R-:W-:Y:S01]  /*18750*/  SEL R81, R58, RZ, P3 ;  /* 0x000000ff3a517207 */ /* 0x000fe20001800000 */
[----:B------:R-:W-:Y:S01]  /*18760*/  IMAD.X R100, RZ, RZ, R36, P4 ;  /* 0x000000ffff647224 */ /* 0x000fe200020e0624 */
[----:B------:R-:W-:-:S02]  /*18770*/  IADD3 R78, P1, PT, R37, R56, RZ ;  /* 0x00000038254e7210 */ /* 0x000fc40007f3e0ff */
[----:B------:R-:W-:Y:S02]  /*18780*/  SEL R39, RZ, 0x1, !P0 ;  /* 0x00000001ff277807 */ /* 0x000fe40004000000 */
[----:B------:R-:W-:Y:S01]  /*18790*/  IADD3 R81, P6, PT, R83, -R81, RZ ;  /* 0x8000005153517210 */ /* 0x000fe20007fde0ff */
[----:B------:R-:W-:Y:S01]  /*187a0*/  IMAD.SHL.U32 R83, R87, 0x2, RZ ;  /* 0x0000000257537824 */ /* 0x000fe200078e00ff */
[----:B------:R-:W-:Y:S02]  /*187b0*/  SEL R37, R59, RZ, P3 ;  /* 0x000000ff3b257207 */ /* 0x000fe40001800000 */
[----:B------:R-:W-:Y:S02]  /*187c0*/  SEL R98, R98, RZ, P3 ;  /* 0x000000ff62627207 */ /* 0x000fe40001800000 */
[----:B------:R-:W-:Y:S01]  /*187d0*/  IADD3 R38, P2, PT, R39, R64, RZ ;  /* 0x0000004027267210 */ /* 0x000fe20007f5e0ff */
[----:B------:R-:W-:Y:S01]  /*187e0*/  IMAD.X R96, R90, 0x1, ~R37, P6 ;  /* 0x000000015a607824 */ /* 0x000fe200030e0e25 */
[----:B------:R-:W-:Y:S01]  /*187f0*/  IADD3 R98, P0, PT, R75, -R98, RZ ;  /* 0x800000624b627210 */ /* 0x000fe20007f1e0ff */
[----:B------:R-:W-:Y:S01]  /*18800*/  IMAD.X R37, RZ, RZ, R57, P1 ;  /* 0x000000ffff257224 */ /* 0x000fe200008e0639 */
[----:B------:R-:W-:Y:S01]  /*18810*/  SEL R100, R100, RZ, P3 ;  /* 0x000000ff64647207 */ /* 0x000fe20001800000 */
[----:B------:R-:W-:Y:S01]  /*18820*/  IMAD.X R39, RZ, RZ, R65, P2 ;  /* 0x000000ffff277224 */ /* 0x000fe200010e0641 */
[----:B------:R-:W-:-:S02]  /*18830*/  SEL R78, R78, RZ, P3 ;  /* 0x000000ff4e4e7207 */ /* 0x000fc40001800000 */
[C---:B------:R-:W-:Y:S01]  /*18840*/  SHF.L.W.U32.HI R80, R70.reuse, 0x1, R77 ;  /* 0x0000000146507819 */ /* 0x040fe20000010e4d */
[----:B------:R-:W-:Y:S01]  /*18850*/  IMAD.X R100, R73, 0x1, ~R100, P0 ;  /* 0x0000000149647824 */ /* 0x000fe200000e0e64 */
[----:B------:R-:W-:Y:S02]  /*18860*/  ISETP.GE.U32.AND P2, PT, R81, R104, PT ;  /* 0x000000685100720c */ /* 0x000fe40003f46070 */
[----:B------:R-:W-:Y:S02]  /*18870*/  IADD3 R78, P4, PT, R69, -R78, RZ ;  /* 0x8000004e454e7210 */ /* 0x000fe40007f9e0ff */
[----:B------:R-:W-:Y:S02]  /*18880*/  ISETP.GE.AND P0, PT, R70, RZ, PT ;  /* 0x000000ff4600720c */ /* 0x000fe40003f06270 */
[----:B------:R-:W-:Y:S02]  /*18890*/  SHF.L.W.U32.HI R79, R77, 0x1, R74 ;  /* 0x000000014d4f7819 */ /* 0x000fe40000010e4a */
[----:B------:R-:W-:-:S02]  /*188a0*/  ISETP.EQ.U32.AND P6, PT, R80, R77, PT ;  /* 0x0000004d5000720c */ /* 0x000fc40003fc2070 */
[----:B------:R-:W-:Y:S02]  /*188b0*/  SEL R37, R37, RZ, P3 ;  /* 0x000000ff25257207 */ /* 0x000fe40001800000 */
[----:B------:R-:W-:Y:S02]  /*188c0*/  SEL R38, R38, RZ, P3 ;  /* 0x000000ff26267207 */ /* 0x000fe40001800000 */
[----:B------:R-:W-:Y:S01]  /*188d0*/  ISETP.GE.U32.AND.EX P2, PT, R96, R107, PT, P2 ;  /* 0x0000006b6000720c */ /* 0x000fe20003f46120 */
[----:B------:R-:W-:Y:S01]  /*188e0*/  IMAD.X R84, R68, 0x1, ~R37, P4 ;  /* 0x0000000144547824 */ /* 0x000fe200020e0e25 */
[----:B------:R-:W-:Y:S02]  /*188f0*/  ISETP.LT.U32.AND P1, PT, R80, R77, PT ;  /* 0x0000004d5000720c */ /* 0x000fe40003f21070 */
[----:B------:R-:W-:Y:S02]  /*18900*/  ISETP.EQ.AND.EX P0, PT, R79, R74, !P0, P6 ;  /* 0x0000004a4f00720c */ /* 0x000fe40004702360 */
[----:B------:R-:W-:-:S02]  /*18910*/  IADD3 R89, P5, PT, R67, -R38, RZ ;  /* 0x8000002643597210 */ /* 0x000fc40007fbe0ff */
[----:B------:R-:W-:Y:S02]  /*18920*/  SEL R39, R39, RZ, P3 ;  /* 0x000000ff27277207 */ /* 0x000fe40001800000 */
[----:B------:R-:W-:Y:S02]  /*18930*/  ISETP.EQ.U32.AND P4, PT, R78, R63, PT ;  /* 0x0000003f4e00720c */ /* 0x000fe40003f82070 */
[----:B------:R-:W-:Y:S01]  /*18940*/  SEL R68, RZ, 0xffffffff, P2 ;  /* 0xffffffffff447807 */ /* 0x000fe20001000000 */
[----:B------:R-:W-:Y:S01]  /*18950*/  IMAD.X R66, R66, 0x1, ~R39, P5 ;  /* 0x0000000142427824 */ /* 0x000fe200028e0e27 */
[----:B------:R-:W-:Y:S02]  /*18960*/  ISETP.LT.U32.OR.EX P0, PT, R79, R74, P0, P1 ;  /* 0x0000004a4f00720c */ /* 0x000fe40000701510 */
[----:B------:R-:W-:Y:S02]  /*18970*/  ISETP.EQ.AND.EX P2, PT, R84, R103, !P2, P4 ;  /* 0x000000675400720c */ /* 0x000fe40005742340 */
[----:B------:R-:W-:-:S02]  /*18980*/  IADD3 R37, P4, P5, R68, R78, -R63 ;  /* 0x0000004e44257210 */ /* 0x000fc40007d9e83f */
[----:B------:R-:W-:Y:S02]  /*18990*/  SEL R38, RZ, 0x1, !P0 ;  /* 0x00000001ff267807 */ /* 0x000fe40004000000 */
[----:B------:R-:W-:Y:S02]  /*189a0*/  ISETP.LT.U32.AND P3, PT, R78, R63, PT ;  /* 0x0000003f4e00720c */ /* 0x000fe40003f61070 */
[----:B------:R-:W-:Y:S02]  /*189b0*/  IADD3.X R68, PT, PT, R68, R84, ~R103, P4, P5 ;  /* 0x0000005444447210 */ /* 0x000fe400027eac67 */
[----:B------:R-:W-:Y:S02]  /*189c0*/  LOP3.LUT R85, R83, R38, RZ, 0xfc, !PT ;  /* 0x0000002653557212 */ /* 0x000fe400078efcff */
[----:B------:R-:W-:Y:S01]  /*189d0*/  ISETP.LT.U32.OR.EX P3, PT, R84, R103, P2, P3 ;  /* 0x000000675400720c */ /* 0x000fe20001761530 */
[----:B------:R-:W-:Y:S01]  /*189e0*/  IMAD.SHL.U32 R84, R93, 0x2, RZ ;  /* 0x000000025d547824 */ /* 0x000fe200078e00ff */
[----:B------:R-:W-:-:S02]  /*189f0*/  ISETP.EQ.U32.AND P5, PT, R98, R19, PT ;  /* 0x000000136200720c */ /* 0x000fc40003fa2070 */
[----:B------:R-:W-:Y:S02]  /*18a00*/  SHF.L.U64.HI R75, R87, 0x1, R72 ;  /* 0x00000001574b7819 */ /* 0x000fe40000010248 */
[----:B------:R-:W-:Y:S02]  /*18a10*/  ISETP.EQ.U32.AND P4, PT, R85, R87, PT ;  /* 0x000000575500720c */ /* 0x000fe40003f82070 */
[----:B------:R-:W-:Y:S02]  /*18a20*/  ISETP.LT.U32.AND P2, PT, R98, R19, PT ;  /* 0x000000136200720c */ /* 0x000fe40003f41070 */
[----:B------:R-:W-:Y:S02]  /*18a30*/  ISETP.EQ.AND.EX P5, PT, R100, R61, P3, P5 ;  /* 0x0000003d6400720c */ /* 0x000fe40001fa2350 */
[----:B------:R-:W-:Y:S02]  /*18a40*/  SEL R38, RZ, 0xffffffff, !P3 ;  /* 0xffffffffff267807 */ /* 0x000fe40005800000 */
[----:B------:R-:W-:-:S02]  /*18a50*/  ISETP.EQ.AND.EX P4, PT, R75, R72, P0, P4 ;  /* 0x000000484b00720c */ /* 0x000fc40000782340 */
[----:B------:R-:W-:Y:S02]  /*18a60*/  ISETP.LT.U32.OR.EX P5, PT, R100, R61, P5, P2 ;  /* 0x0000003d6400720c */ /* 0x000fe40002fa1520 */
[C---:B------:R-:W-:Y:S02]  /*18a70*/  IADD3 R39, P0, P2, R38.reuse, R98, -R19 ;  /* 0x0000006226277210 */ /* 0x040fe40007a1e813 */
[----:B------:R-:W-:Y:S02]  /*18a80*/  ISETP.LT.U32.AND P3, PT, R85, R87, PT ;  /* 0x000000575500720c */ /* 0x000fe40003f61070 */
[----:B------:R-:W-:Y:S02]  /*18a90*/  IADD3.X R67, PT, PT, R38, R100, ~R61, P0, P2 ;  /* 0x0000006426437210 */ /* 0x000fe400007e4c3d */
[CC--:B------:R-:W-:Y:S02]  /*18aa0*/  ISETP.EQ.U32.AND P6, PT, R89.reuse, R108.reuse, PT ;  /* 0x0000006c5900720c */ /* 0x0c0fe40003fc2070 */
[----:B------:R-:W-:-:S02]  /*18ab0*/  ISETP.GE.U32.AND P2, PT, R89, R108, PT ;  /* 0x0000006c5900720c */ /* 0x000fc40003f46070 */
[----:B------:R-:W-:Y:S02]  /*18ac0*/  ISETP.LT.U32.OR.EX P3, PT, R75, R72, P4, P3 ;  /* 0x000000484b00720c */ /* 0x000fe40002761530 */
[----:B------:R-:W-:Y:S02]  /*18ad0*/  SEL R78, RZ, 0xffffffff, !P5 ;  /* 0xffffffffff4e7807 */ /* 0x000fe40006800000 */
[CC--:B------:R-:W-:Y:S02]  /*18ae0*/  ISETP.GE.U32.AND.EX P2, PT, R66.reuse, R109.reuse, PT, P2 ;  /* 0x0000006d4200720c */ /* 0x0c0fe40003f46120 */
[----:B------:R-:W-:Y:S02]  /*18af0*/  ISETP.EQ.AND.EX P5, PT, R66, R109, P5, P6 ;  /* 0x0000006d4200720c */ /* 0x000fe40002fa2360 */
[----:B------:R-:W-:Y:S02]  /*18b00*/  SEL R73, RZ, 0x1, !P3 ;  /* 0x00000001ff497807 */ /* 0x000fe40005800000 */
[----:B------:R-:W-:-:S02]  /*18b10*/  IADD3 R69, P0, P4, R78, R89, -R108 ;  /* 0x000000594e457210 */ /* 0x000fc40007c1e86c */
[----:B------:R-:W-:Y:S02]  /*18b20*/  LOP3.LUT R90, R84, R73, RZ, 0xfc, !PT ;  /* 0x00000049545a7212 */ /* 0x000fe400078efcff */
[----:B------:R-:W-:Y:S02]  /*18b30*/  IADD3.X R78, PT, PT, R78, R66, ~R109, P0, P4 ;  /* 0x000000424e4e7210 */ /* 0x000fe400007e8c6d */
[----:B------:R-:W-:Y:S02]  /*18b40*/  IADD3 R73, P0, PT, R81, -R104, RZ ;  /* 0x8000006851497210 */ /* 0x000fe40007f1e0ff */
[----:B------:R-:W-:Y:S02]  /*18b50*/  SHF.L.U64.HI R38, R93, 0x1, R94 ;  /* 0x000000015d267819 */ /* 0x000fe4000001025e */
[----:B------:R-:W-:Y:S01]  /*18b60*/  ISETP.GE.U32.AND P4, PT, R90, R93, PT ;  /* 0x0000005d5a00720c */ /* 0x000fe20003f86070 */
[----:B------:R-:W-:Y:S01]  /*18b70*/  IMAD.X R66, R96, 0x1, ~R107, P0 ;  /* 0x0000000160427824 */ /* 0x000fe200000e0e6b */
[----:B------:R-:W-:-:S02]  /*18b80*/  PLOP3.LUT P0, PT, PT, PT, PT, 0x80, 0x8 ;  /* 0x000000000008781c */ /* 0x000fc40003f0f070 */
[----:B------:R-:W-:Y:S01]  /*18b90*/  ISETP.GE.U32.AND.EX P4, PT, R38, R94, PT, P4 ;  /* 0x0000005e2600720c */ /* 0x000fe20003f86140 */
[----:B------:R-:W-:-:S12]  /*18ba0*/  @!P5 BRA P2, `(.L_x_51) ;  /* 0x000000000064d947 */ /* 0x000fd80001000000 */
        /* <DEDUP_REMOVED lines=8> */
[----:B------:R-:W-:Y:S02]  /*18c30*/  ISETP.LT.U32.AND P2, PT, R100, R37, PT ;  /* 0x000000256400720c */ /* 0x000fe40003f41070 */
        /* <DEDUP_REMOVED lines=16> */
.L_x_51:
[----:B------:R-:W-:Y:S05]  /*18d40*/  BSYNC.RECONVERGENT B2 ;  /* 0x0000000000027941 */ /* 0x000fea0003800200 */
.L_x_50:
[----:B------:R-:W-:Y:S01]  /*18d50*/  @P4 ISETP.EQ.U32.AND P2, PT, R90, R93, PT ;  /* 0x0000005d5a00420c */ /* 0x000fe20003f42070 */
[----:B------:R-:W-:Y:S01]  /*18d60*/  IMAD.SHL.U32 R89, R71, 0x2, RZ ;  /* 0x0000000247597824 */ /* 0x000fe200078e00ff */
[C---:B------:R-:W-:Y:S01]  /*18d70*/  ISETP.NE.U32.AND P5, PT, R80.reuse, R77, PT ;  /* 0x0000004d5000720c */ /* 0x040fe20003fa5070 */
[----:B------:R-:W-:Y:S01]  /*18d80*/  BSSY.RECONVERGENT B2, `(.L_x_52) ;  /* 0x0000028000027945 */ /* 0x000fe20003800200 */
[----:B------:R-:W-:Y:S02]  /*18d90*/  ISETP.NE.U32.AND P6, PT, R80, R56, PT ;  /* 0x000000385000720c */ /* 0x000fe40003fc5070 */
[----:B------:R-:W-:Y:S02]  /*18da0*/  @P4 ISETP.EQ.AND.EX P0, PT, R38, R94, P3, P2 ;  /* 0x0000005e2600420c */ /* 0x000fe40001f02320 */
[----:B------:R-:W-:Y:S02]  /*18db0*/  ISETP.NE.AND.EX P5, PT, R79, R74, PT, P5 ;  /* 0x0000004a4f00720c */ /* 0x000fe40003fa5350 */
[----:B------:R-:W-:-:S02]  /*18dc0*/  SHF.L.U64.HI R90, R71, 0x1, R70 ;  /* 0x00000001475a7819 */ /* 0x000fc40000010246 */
[----:B------:R-:W-:Y:S02]  /*18dd0*/  ISETP.LT.U32.AND P4, PT, R89, R58, PT ;  /* 0x0000003a5900720c */ /* 0x000fe40003f81070 */
[----:B------:R-:W-:Y:S02]  /*18de0*/  ISETP.NE.AND.EX P6, PT, R79, R57, PT, P6 ;  /* 0x000000394f00720c */ /* 0x000fe40003fc5360 */
[----:B------:R-:W-:Y:S02]  /*18df0*/  ISETP.LT.AND P5, PT, R70, RZ, !P5 ;  /* 0x000000ff4600720c */ /* 0x000fe40006fa1270 */
[----:B------:R-:W-:Y:S02]  /*18e00*/  ISETP.LT.U32.AND P2, PT, R80, R56, PT ;  /* 0x000000385000720c */ /* 0x000fe40003f41070 */
[----:B------:R-:W-:Y:S02]  /*18e10*/  ISETP.LT.U32.AND.EX P4, PT, R90, R59, !P6, P4 ;  /* 0x0000003b5a00720c */ /* 0x000fe40007781140 */
[----:B------:R-:W-:-:S02]  /*18e20*/  SEL R81, RZ, 0x1, !P3 ;  /* 0x00000001ff517807 */ /* 0x000fc40005800000 */
[C---:B------:R-:W-:Y:S02]  /*18e30*/  ISETP.LT.U32.OR.EX P3, PT, R79.reuse, R74, P5, P1 ;  /* 0x0000004a4f00720c */ /* 0x040fe40002f61510 */
[----:B------:R-:W-:Y:S02]  /*18e40*/  ISETP.LT.U32.OR.EX P5, PT, R79, R57, P4, P2 ;  /* 0x000000394f00720c */ /* 0x000fe400027a1520 */
[----:B------:R-:W-:Y:S02]  /*18e50*/  ISETP.EQ.U32.AND P6, PT, R85, R62, PT ;  /* 0x0000003e5500720c */ /* 0x000fe40003fc2070 */
[----:B------:R-:W-:Y:S02]  /*18e60*/  LOP3.LUT R81, R84, R81, RZ, 0xfc, !PT ;  /* 0x0000005154517212 */ /* 0x000fe400078efcff */
[----:B------:R-:W-:Y:S02]  /*18e70*/  ISETP.EQ.AND.EX P5, PT, R75, R36, P5, P6 ;  /* 0x000000244b00720c */ /* 0x000fe40002fa2360 */
[----:B------:R-:W-:-:S02]  /*18e80*/  ISETP.GE.U32.AND P6, PT, R81, R64, PT ;  /* 0x000000405100720c */ /* 0x000fc40003fc6070 */
[----:B------:R-:W-:Y:S02]  /*18e90*/  SEL R96, RZ, 0x1, !P3 ;  /* 0x00000001ff607807 */ /* 0x000fe40005800000 */
[----:B------:R-:W-:Y:S02]  /*18ea0*/  ISETP.GE.U32.AND.EX P6, PT, R38, R65, PT, P6 ;  /* 0x000000412600720c */ /* 0x000fe40003fc6160 */
[----:B------:R-:W-:Y:S02]  /*18eb0*/  ISETP.LT.U32.AND P4, PT, R85, R62, PT ;  /* 0x0000003e5500720c */ /* 0x000fe40003f81070 */
[----:B------:R-:W-:Y:S02]  /*18ec0*/  LOP3.LUT R96, R83, R96, RZ, 0xfc, !PT ;  /* 0x0000006053607212 */ /* 0x000fe400078efcff */
[----:B------:R-:W-:Y:S02]  /*18ed0*/  ISETP.LT.U32.OR.EX P4, PT, R75, R36, P5, P4 ;  /* 0x000000244b00720c */ /* 0x000fe40002f81540 */
[----:B------:R-:W-:-:S04]  /*18ee0*/  ISETP.EQ.U32.AND P5, PT, R96, R87, PT ;  /* 0x000000576000720c */ /* 0x000fc80003fa2070 */
[----:B------:R-:W-:Y:S02]  /*18ef0*/  P2R R85, PR, RZ, 0x20 ;  /* 0x00000020ff557803 */ /* 0x000fe40000000000 */
[----:B------:R-:W-:Y:S01]  /*18f00*/  PLOP3.LUT P5, PT, PT, PT, PT, 0x8, 0x80 ;  /* 0x000000000080781c */ /* 0x000fe20003fae170 */
[----:B------:R-:W-:-:S12]  /*18f10*/  @!P6 BRA `(.L_x_53) ;  /* 0x000000000038e947 */ /* 0x000fd80003800000 */
[----:B------:R-:W-:-:S04]  /*18f20*/  ISETP.NE.U32.AND P5, PT, R80, R77, PT ;  /* 0x0000004d5000720c */ /* 0x000fc80003fa5070 */
[----:B------:R-:W-:-:S04]  /*18f30*/  ISETP.NE.AND.EX P5, PT, R79, R74, PT, P5 ;  /* 0x0000004a4f00720c */ /* 0x000fc80003fa5350 */
[----:B------:R-:W-:-:S04]  /*18f40*/  ISETP.LT.AND P5, PT, R70, RZ, !P5 ;  /* 0x000000ff4600720c */ /* 0x000fc80006fa1270 */
[----:B------:R-:W-:-:S04]  /*18f50*/  ISETP.LT.U32.OR.EX P5, PT, R79, R74, P5, P1 ;  /* 0x0000004a4f00720c */ /* 0x000fc80002fa1510 */
[----:B------:R-:W-:-:S04]  /*18f60*/  SEL R36, RZ, 0x1, !P5 ;  /* 0x00000001ff247807 */ /* 0x000fc80006800000 */
[----:B------:R-:W-:-:S04]  /*18f70*/  LOP3.LUT R36, R83, R36, RZ, 0xfc, !PT ;  /* 0x0000002453247212 */ /* 0x000fc800078efcff */
[----:B------:R-:W-:-:S04]  /*18f80*/  ISETP.EQ.U32.AND P1, PT, R36, R87, PT ;  /* 0x000000572400720c */ /* 0x000fc80003f22070 */
[----:B------:R-:W-:Y:S02]  /*18f90*/  ISETP.EQ.AND.EX P5, PT, R75, R72, P5, P1 ;  /* 0x000000484b00720c */ /* 0x000fe40002fa2310 */
[----:B------:R-:W-:-:S04]  /*18fa0*/  ISETP.LT.U32.AND P1, PT, R36, R87, PT ;  /* 0x000000572400720c */ /* 0x000fc80003f21070 */
[----:B------:R-:W-:-:S04]  /*18fb0*/  ISETP.LT.U32.OR.EX P5, PT, R75, R72, P5, P1 ;  /* 0x000000484b00720c */ /* 0x000fc80002fa1510 */
[----:B------:R-:W-:-:S04]  /*18fc0*/  SEL R81, RZ, 0x1, !P5 ;  /* 0x00000001ff517807 */ /* 0x000fc80006800000 */
[----:B------:R-:W-:-:S04]  /*18fd0*/  LOP3.LUT R81, R84, R81, RZ, 0xfc, !PT ;  /* 0x0000005154517212 */ /* 0x000fc800078efcff */
[----:B------:R-:W-:-:S04]  /*18fe0*/  ISETP.NE.U32.AND P5, PT, R81, R64, PT ;  /* 0x000000405100720c */ /* 0x000fc80003fa5070 */
[----:B------:R-:W-:-:S13]  /*18ff0*/  ISETP.NE.OR.EX P5, PT, R38, R65, !P4, P5 ;  /* 0x000000412600720c */ /* 0x000fda00067a5750 */
.L_x_53:
[----:B------:R-:W-:Y:S05]  /*19000*/  BSYNC.RECONVERGENT B2 ;  /* 0x0000000000027941 */ /* 0x000fea0003800200 */
.L_x_52:
[----:B------:R-:W-:Y:S01]  /*19010*/  ISETP.NE.AND P6, PT, R85, RZ, PT ;  /* 0x000000ff5500720c */ /* 0x000fe20003fc5270 */
[----:B------:R-:W0:Y:S01]  /*19020*/  LDC R102, c[0x3][0x14] ;  /* 0x00c00500ff667b82 */ /* 0x000e220000000800 */
[----:B------:R-:W-:Y:S01]  /*19030*/  ISETP.GE.U32.AND P1, PT, R89, R58, PT ;  /* 0x0000003a5900720c */ /* 0x000fe20003f26070 */
[----:B------:R-:W-:Y:S01]  /*19040*/  BSSY.RECONVERGENT B2, `(.L_x_54) ;  /* 0x0000057000027945 */ /* 0x000fe20003800200 */
[CC--:B------:R-:W-:Y:S02]  /*19050*/  ISETP.EQ.AND.EX P3, PT, R75.reuse, R72.reuse, P3, P6 ;  /* 0x000000484b00720c */ /* 0x0c0fe40001f62360 */
[----:B------:R-:W-:Y:S02]  /*19060*/  ISETP.LT.U32.AND P6, PT, R96, R87, PT ;  /* 0x000000576000720c */ /* 0x000fe40003fc1070 */
[----:B------:R-:W-:Y:S02]  /*19070*/  ISETP.GE.U32.AND.EX P1, PT, R90, R59, PT, P1 ;  /* 0x0000003b5a00720c */ /* 0x000fe40003f26110 */
[----:B------:R-:W-:-:S02]  /*19080*/  ISETP.LT.U32.OR.EX P6, PT, R75, R72, P3, P6 ;  /* 0x000000484b00720c */ /* 0x000fc40001fc1560 */
[----:B------:R-:W-:Y:S02]  /*19090*/  SEL R81, RZ, 0x1, P1 ;  /* 0x00000001ff517807 */ /* 0x000fe40000800000 */
[----:B------:R-:W-:Y:S02]  /*190a0*/  SEL R83, RZ, 0x1, !P6 ;  /* 0x00000001ff537807 */ /* 0x000fe40007000000 */
[-C--:B------:R-:W-:Y:S02]  /*190b0*/  IADD3 R81, P6, PT, R81, R56.reuse, RZ ;  /* 0x0000003851517210 */ /* 0x080fe40007fde0ff */
[----:B------:R-:W-:Y:S02]  /*190c0*/  PLOP3.LUT P0, PT, P0, P5, PT, 0xf8, 0x8f ;  /* 0x00000000008f781c */ /* 0x000fe4000070bf70 */
[----:B------:R-:W-:Y:S02]  /*190d0*/  ISETP.EQ.U32.AND P3, PT, R80, R56, PT ;  /* 0x000000385000720c */ /* 0x000fe40003f62070 */
[----:B------:R-:W-:-:S02]  /*190e0*/  SEL R81, R81, RZ, P0 ;  /* 0x000000ff51517207 */ /* 0x000fc40000000000 */
[C---:B------:R-:W-:Y:S02]  /*190f0*/  ISETP.EQ.AND.EX P3, PT, R79.reuse, R57, !P1, P3 ;  /* 0x000000394f00720c */ /* 0x040fe40004f62330 */
[----:B------:R-:W-:Y:S02]  /*19100*/  LOP3.LUT R91, R84, R83, RZ, 0xfc, !PT ;  /* 0x00000053545b7212 */ /* 0x000fe400078efcff */
[----:B------:R-:W-:Y:S01]  /*19110*/  IADD3 R84, P1, PT, R80, -R81, RZ ;  /* 0x8000005150547210 */ /* 0x000fe20007f3e0ff */
[----:B------:R-:W-:Y:S01]  /*19120*/  IMAD.X R80, RZ, RZ, R57, P6 ;  /* 0x000000ffff507224 */ /* 0x000fe200030e0639 */
[----:B------:R-:W-:Y:S02]  /*19130*/  ISETP.LT.U32.OR.EX P3, PT, R79, R57, P3, P2 ;  /* 0x000000394f00720c */ /* 0x000fe40001f61520 */
[----:B------:R-:W-:Y:S02]  /*19140*/  SEL R36, R58, RZ, P0 ;  /* 0x000000ff3a247207 */ /* 0x000fe40000000000 */
[----:B------:R-:W-:-:S02]  /*19150*/  SEL R85, RZ, 0x1, !P3 ;  /* 0x00000001ff557807 */ /* 0x000fc40005800000 */
[----:B------:R-:W-:Y:S02]  /*19160*/  SEL R83, RZ, 0x1, !P4 ;  /* 0x00000001ff537807 */ /* 0x000fe40006000000 */
[----:B------:R-:W-:Y:S02]  /*19170*/  SEL R80, R80, RZ, P0 ;  /* 0x000000ff50507207 */ /* 0x000fe40000000000 */
[----:B------:R-:W-:Y:S02]  /*19180*/  IADD3 R36, P5, PT, -R36, R89, RZ ;  /* 0x0000005924247210 */ /* 0x000fe40007fbe1ff */
[----:B------:R-:W-:Y:S02]  /*19190*/  SEL R81, R59, RZ, P0 ;  /* 0x000000ff3b517207 */ /* 0x000fe40000000000 */
[----:B------:R-:W-:Y:S02]  /*191a0*/  IADD3 R85, P3, PT, R85, R62, RZ ;  /* 0x0000003e55557210 */ /* 0x000fe40007f7e0ff */
[----:B------:R-:W-:Y:S01]  /*191b0*/  IADD3 R98, P2, PT, R83, R64, RZ ;  /* 0x0000004053627210 */ /* 0x000fe20007f5e0ff */
[----:B------:R-:W-:Y:S01]  /*191c0*/  IMAD.X R83, R79, 0x1, ~R80, P1 ;  /* 0x000000014f537824 */ /* 0x000fe200008e0e50 */
[----:B------:R-:W-:Y:S01]  /*191d0*/  ISETP.GE.U32.AND P1, PT, R73, R36, PT ;  /* 0x000000244900720c */ /* 0x000fe20003f26070 */
[----:B------:R-:W-:Y:S01]  /*191e0*/  IMAD.X R79, R90, 0x1, ~R81, P5 ;  /* 0x000000015a4f7824 */ /* 0x000fe200028e0e51 */
[----:B------:R-:W-:Y:S01]  /*191f0*/  SEL R85, R85, RZ, P0 ;  /* 0x000000ff55557207 */ /* 0x000fe20000000000 */
[----:B0-----:R-:W-:Y:S01]  /*19200*/  IMAD.X R90, RZ, RZ, R102, P3 ;  /* 0x000000ffff5a7224 */ /* 0x001fe200018e0666 */
[----:B------:R-:W-:Y:S01]  /*19210*/  ISETP.EQ.U32.AND P3, PT, R37, R84, PT ;  /* 0x000000542500720c */ /* 0x000fe20003f62070 */
[----:B------:R-:W-:Y:S01]  /*19220*/  IMAD.X R81, RZ, RZ, R65, P2 ;  /* 0x000000ffff517224 */ /* 0x000fe200010e0641 */
[----:B------:R-:W-:-:S02]  /*19230*/  ISETP.GE.U32.AND.EX P1, PT, R66, R79, PT, P1 ;  /* 0x0000004f4200720c */ /* 0x000fc40003f26110 */
[----:B------:R-:W-:Y:S02]  /*19240*/  IADD3 R96, P5, PT, -R85, R96, RZ ;  /* 0x0000006055607210 */ /* 0x000fe40007fbe1ff */
[----:B------:R-:W-:Y:S02]  /*19250*/  SEL R90, R90, RZ, P0 ;  /* 0x000000ff5a5a7207 */ /* 0x000fe40000000000 */
[----:B------:R-:W-:Y:S02]  /*19260*/  ISETP.LT.U32.AND P2, PT, R37, R84, PT ;  /* 0x000000542500720c */ /* 0x000fe40003f41070 */
[----:B------:R-:W-:Y:S01]  /*19270*/  ISETP.EQ.AND.EX P6, PT, R68, R83, !P1, P3 ;  /* 0x000000534400720c */ /* 0x000fe20004fc2330 */
[----:B------:R-:W-:Y:S01]  /*19280*/  IMAD.X R90, R75, 0x1, ~R90, P5 ;  /* 0x000000014b5a7824 */ /* 0x000fe200028e0e5a */
[----:B------:R-:W-:Y:S02]  /*19290*/  SEL R98, R98, RZ, P0 ;  /* 0x000000ff62627207 */ /* 0x000fe40000000000 */
[----:B------:R-:W-:-:S02]  /*192a0*/  SEL R81, R81, RZ, P0 ;  /* 0x000000ff51517207 */ /* 0x000fc40000000000 */
[CC--:B------:R-:W-:Y:S02]  /*192b0*/  ISETP.EQ.U32.AND P3, PT, R39.reuse, R96.reuse, PT ;  /* 0x000000602700720c */ /* 0x0c0fe40003f62070 */
[----:B------:R-:W-:Y:S02]  /*192c0*/  ISETP.LT.U32.OR.EX P0, PT, R68, R83, P6, P2 ;  /* 0x000000534400720c */ /* 0x000fe40003701520 */
[----:B------:R-:W-:Y:S02]  /*192d0*/  IADD3 R98, P4, PT, -R98, R91, RZ ;  /* 0x0000005b62627210 */ /* 0x000fe40007f9e1ff */
[----:B------:R-:W-:Y:S02]  /*192e0*/  ISETP.LT.U32.AND P5, PT, R39, R96, PT ;  /* 0x000000602700720c */ /* 0x000fe40003fa1070 */
[----:B------:R-:W-:Y:S01]  /*192f0*/  ISETP.EQ.AND.EX P6, PT, R67, R90, P0, P3 ;  /* 0x0000005a4300720c */ /* 0x000fe200007c2330 */
[----:B------:R-:W-:Y:S01]  /*19300*/  IMAD.X R81, R38, 0x1, ~R81, P4 ;  /* 0x0000000126517824 */ /* 0x000fe200020e0e51 */
[----:B------:R-:W-:-:S02]  /*19310*/  SEL R75, RZ, 0xffffffff, P1 ;  /* 0xffffffffff4b7807 */ /* 0x000fc40000800000 */
[CC--:B------:R-:W-:Y:S02]  /*19320*/  ISETP.EQ.U32.AND P2, PT, R69.reuse, R98.reuse, PT ;  /* 0x000000624500720c */ /* 0x0c0fe40003f42070 */
[----:B------:R-:W-:Y:S02]  /*19330*/  ISETP.GE.U32.AND P3, PT, R69, R98, PT ;  /* 0x000000624500720c */ /* 0x000fe40003f66070 */
[----:B------:R-:W-:Y:S02]  /*19340*/  ISETP.LT.U32.OR.EX P1, PT, R67, R90, P6, P5 ;  /* 0x0000005a4300720c */ /* 0x000fe40003721550 */
[CC--:B------:R-:W-:Y:S02]  /*19350*/  ISETP.GE.U32.AND.EX P3, PT, R78.reuse, R81.reuse, PT, P3 ;  /* 0x000000514e00720c */ /* 0x0c0fe40003f66130 */
[----:B------:R-:W-:Y:S02]  /*19360*/  ISETP.EQ.AND.EX P2, PT, R78, R81, P1, P2 ;  /* 0x000000514e00720c */ /* 0x000fe40000f42320 */
[----:B------:R-:W-:-:S02]  /*19370*/  IADD3 R36, P4, PT, R73, -R36, RZ ;  /* 0x8000002449247210 */ /* 0x000fc40007f9e0ff */
[----:B------:R-:W-:Y:S02]  /*19380*/  SEL R80, RZ, 0xffffffff, !P0 ;  /* 0xffffffffff507807 */ /* 0x000fe40004000000 */
[C---:B------:R-:W-:Y:S01]  /*19390*/  IADD3 R38, P0, P5, R75.reuse, R37, -R84 ;  /* 0x000000254b267210 */ /* 0x040fe20007d1e854 */
[----:B------:R-:W-:Y:S01]  /*193a0*/  IMAD.X R37, R66, 0x1, ~R79, P4 ;  /* 0x0000000142257824 */ /* 0x000fe200020e0e4f */
[----:B------:R-:W-:Y:S02]  /*193b0*/  SEL R73, RZ, 0xffffffff, !P1 ;  /* 0xffffffffff497807 */ /* 0x000fe40004800000 */
[----:B------:R-:W-:Y:S02]  /*193c0*/  IADD3 R66, P4, P1, R80, R39, -R96 ;  /* 0x0000002750427210 */ /* 0x000fe4000799e860 */
[----:B------:R-:W-:Y:S02]  /*193d0*/  IADD3.X R39, PT, PT, R75, R68, ~R83, P0, P5 ;  /* 0x000000444b277210 */ /* 0x000fe400007eac53 */
[----:B------:R-:W-:-:S02]  /*193e0*/  IADD3 R68, P0, P5, R73, R69, -R98 ;  /* 0x0000004549447210 */ /* 0x000fc40007d1e862 */
[----:B------:R-:W-:Y:S02]  /*193f0*/  IADD3.X R67, PT, PT, R80, R67, ~R90, P4, P1 ;  /* 0x0000004350437210 */ /* 0x000fe400027e2c5a */
[----:B------:R-:W-:Y:S01]  /*19400*/  IADD3.X R69, PT, PT, R73, R78, ~R81, P0, P5 ;  /* 0x0000004e49457210 */ /* 0x000fe200007eac51 */
[----:B------:R-:W-:Y:S08]  /*19410*/  @!P2 BRA P3, `(.L_x_55) ;  /* 0x000000000064a947 */ /* 0x000ff00001800000 */
[----:B------:R-:W-:-:S04]  /*19420*/  IADD3 R36, P1, PT, R36, R58, RZ ;  /* 0x0000003a24247210 */ /* 0x000fc80007f3e0ff */
[----:B------:R-:W-:Y:S01]  /*19430*/  ISETP.GE.U32.AND P0, PT, R36, R58, PT ;  /* 0x0000003a2400720c */ /* 0x000fe20003f06070 */
[----:B------:R-:W-:-:S05]  /*19440*/  IMAD.X R37, R37, 0x1, R59, P1 ;  /* 0x0000000125257824 */ /* 0x000fca00008e063b */
[----:B------:R-:W-:-:S04]  /*19450*/  ISETP.GE.U32.AND.EX P0, PT, R37, R59, PT, P0 ;  /* 0x0000003b2500720c */ /* 0x000fc80003f06100 */
[----:B------:R-:W-:-:S04]  /*19460*/  SEL R75, RZ, 0x1, P0 ;  /* 0x00000001ff4b7807 */ /* 0x000fc80000000000 */
[----:B------:R-:W-:-:S04]  /*19470*/  IADD3 R75, P2, P3, R75, R56, R38 ;  /* 0x000000384b4b7210 */ /* 0x000fc80007b5e026 */
[CC--:B------:R-:W-:Y:S02]  /*19480*/  ISETP.EQ.U32.AND P1, PT, R75.reuse, R38.reuse, PT ;  /* 0x000000264b00720c */ /* 0x0c0fe40003f22070 */
[----:B------:R-:W-:Y:S02]  /*19490*/  IADD3.X R80, PT, PT, RZ, R57, R39, P2, P3 ;  /* 0x00000039ff507210 */ /* 0x000fe400017e6427 */
[----:B------:R-:W-:Y:S01]  /*194a0*/  ISETP.LT.U32.AND P2, PT, R75, R38, PT ;  /* 0x000000264b00720c */ /* 0x000fe20003f41070 */
[----:B------:R-:W-:Y:S01]  /*194b0*/  IMAD.MOV.U32 R38, RZ, RZ, R75 ;  /* 0x000000ffff267224 */ /* 0x000fe200078e004b */
[----:B------:R-:W-:-:S04]  /*194c0*/  ISETP.EQ.AND.EX P0, PT, R80, R39, !P0, P1 ;  /* 0x000000275000720c */ /* 0x000fc80004702310 */
[----:B------:R-:W-:-:S04]  /*194d0*/  ISETP.LT.U32.OR.EX P0, PT, R80, R39, P0, P2 ;  /* 0x000000275000720c */ /* 0x000fc80000701520 */
[----:B------:R-:W-:-:S04]  /*194e0*/  SEL R73, RZ, 0x1, !P0 ;  /* 0x00000001ff497807 */ /* 0x000fc80004000000 */
[----:B------:R-:W-:-:S04]  /*194f0*/  IADD3 R73, P2, P3, R73, R62, R66 ;  /* 0x0000003e49497210 */ /* 0x000fc80007b5e042 */
[C---:B------:R-:W-:Y:S02]  /*19500*/  ISETP.EQ.U32.AND P1, PT, R73.reuse, R66, PT ;  /* 0x000000424900720c */ /* 0x040fe40003f22070 */
        /* <DEDUP_REMOVED lines=10> */
.L_x_55:
[----:B------:R-:W-:Y:S05]  /*195b0*/  BSYNC.RECONVERGENT B2 ;  /* 0x0000000000027941 */ /* 0x000fea0003800200 */
.L_x_54:
[----:B------:R-:W-:Y:S01]  /*195c0*/  ISETP.GE.U32.AND P0, PT, R71, R36, PT ;  /* 0x000000244700720c */ /* 0x000fe20003f06070 */
[----:B------:R-:W-:Y:S01]  /*195d0*/  BSSY.RECONVERGENT B2, `(.L_x_56) ;  /* 0x0000033000027945 */ /* 0x000fe20003800200 */
[CC--:B------:R-:W-:Y:S02]  /*195e0*/  ISETP.EQ.U32.AND P1, PT, R77.reuse, R38.reuse, PT ;  /* 0x000000264d00720c */ /* 0x0c0fe40003f22070 */
        /* <DEDUP_REMOVED lines=18> */
[----:B------:R-:W-:Y:S02]  /*19710*/  IADD3 R110, P3, P4, R99, R87, -R66 ;  /* 0x00000057636e7210 */ /* 0x000fe40007c7e842 */
        /* <DEDUP_REMOVED lines=11> */
[C---:B------:R-:W-:Y:S02]  /*197d0*/  ISETP.EQ.U32.AND P1, PT, R72.reuse, R101, PT ;  /* 0x000000654800720c */ /* 0x040fe40003f22070 */
[----:B------:R-:W-:Y:S02]  /*197e0*/  IADD3.X R74, PT, PT, RZ, R57, R97, P2, P3 ;  /* 0x00000039ff4a7210 */ /* 0x000fe400017e6461 */
[----:B------:R-:W-:Y:S01]  /*197f0*/  ISETP.LT.U32.AND P2, PT, R72, R101, PT ;  /* 0x000000654800720c */ /* 0x000fe20003f41070 */
[----:B------:R-:W-:Y:S01]  /*19800*/  IMAD.MOV.U32 R101, RZ, RZ, R72 ;  /* 0x000000ffff657224 */ /* 0x000fe200078e0048 */
[----:B------:R-:W-:-:S04]  /*19810*/  ISETP.EQ.AND.EX P0, PT, R74, R97, !P0, P1 ;  /* 0x000000614a00720c */ /* 0x000fc80004702310 */
[----:B------:R-:W-:Y:S01]  /*19820*/  ISETP.LT.U32.OR.EX P0, PT, R74, R97, P0, P2 ;  /* 0x000000614a00720c */ /* 0x000fe20000701520 */
[----:B------:R-:W-:-:S03]  /*19830*/  IMAD.MOV.U32 R97, RZ, RZ, R74 ;  /* 0x000000ffff617224 */ /* 0x000fc600078e004a */
        /* <DEDUP_REMOVED lines=12> */
.L_x_57:
[----:B------:R-:W-:Y:S05]  /*19900*/  BSYNC.RECONVERGENT B2 ;  /* 0x0000000000027941 */ /* 0x000fea0003800200 */
.L_x_56:
[-C--:B------:R-:W-:Y:S01]  /*19910*/  IMAD.WIDE.U32 R72, R76, R100.reuse, RZ ;  /* 0x000000644c487225 */ /* 0x080fe200078e00ff */
[----:B------:R-:W-:Y:S03]  /*19920*/  BSSY.RECONVERGENT B2, `(.L_x_58) ;  /* 0x00001cc000027945 */ /* 0x000fe60003800200 */
[----:B------:R-:W-:-:S04]  /*19930*/  IMAD.WIDE.U32 R74, R92, R100, RZ ;  /* 0x000000645c4a7225 */ /* 0x000fc800078e00ff */
[----:B------:R-:W-:-:S04]  /*19940*/  IMAD.WIDE.U32 R72, P1, R105, R92, R72 ;  /* 0x0000005c69487225 */ /* 0x000fc80007820048 */
[----:B------:R-:W-:-:S04]  /*19950*/  IMAD.WIDE.U32 R84, R76, R101, RZ ;  /* 0x000000654c547225 */ /* 0x000fc800078e00ff */
[----:B------:R-:W-:Y:S01]  /*19960*/  IMAD.X R113, RZ, RZ, RZ, P1 ;  /* 0x000000ffff717224 */ /* 0x000fe200008e06ff */
[----:B------:R-:W-:Y:S01]  /*19970*/  IADD3 RZ, P1, PT, R75, R72, RZ ;  /* 0x000000484bff7210 */ /* 0x000fe20007f3e0ff */
[----:B------:R-:W-:Y:S02]  /*19980*/  IMAD.MOV.U32 R112, RZ, RZ, R73 ;  /* 0x000000ffff707224 */ /* 0x000fe400078e0049 */
[----:B------:R-:W-:-:S04]  /*19990*/  IMAD.WIDE.U32 R70, R92, R101, RZ ;  /* 0x000000655c467225 */ /* 0x000fc800078e00ff */
[----:B------:R-:W-:-:S04]  /*199a0*/  IMAD.WIDE.U32 R84, P0, R97, R92, R84 ;  /* 0x0000005c61547225 */ /* 0x000fc80007800054 */
[----:B------:R-:W-:Y:S01]  /*199b0*/  IMAD.WIDE.U32 R80, R76, R110, RZ ;  /* 0x0000006e4c507225 */ /* 0x000fe200078e00ff */
[----:B------:R-:W-:-:S03]  /*199c0*/  IADD3 RZ, P4, PT, R71, R84, RZ ;  /* 0x0000005447ff7210 */ /* 0x000fc60007f9e0ff */
[-C--:B------:R-:W-:Y:S02]  /*199d0*/  IMAD R77, R97, R92.reuse, RZ ;  /* 0x0000005c614d7224 */ /* 0x080fe400078e02ff */
[----:B------:R-:W-:-:S04]  /*199e0*/  IMAD.WIDE.U32 R72, R101, R92, RZ ;  /* 0x0000005c65487225 */ /* 0x000fc800078e00ff */
[----:B------:R-:W-:-:S04]  /*199f0*/  IMAD.WIDE.U32.X R112, R105, R76, R112, P1 ;  /* 0x0000004c69707225 */ /* 0x000fc800008e0470 */
[----:B------:R-:W-:Y:S01]  /*19a00*/  IMAD R77, R101, R76, R77 ;  /* 0x0000004c654d7224 */ /* 0x000fe200078e024d */
[----:B------:R-:W-:Y:S01]  /*19a10*/  IADD3 R87, P5, PT, R112, R72, RZ ;  /* 0x0000004870577210 */ /* 0x000fe20007fbe0ff */
[----:B------:R-:W-:-:S04]  /*19a20*/  IMAD.WIDE.U32 R74, R92, R110, RZ ;  /* 0x0000006e5c4a7225 */ /* 0x000fc800078e00ff */
[----:B------:R-:W-:-:S04]  /*19a30*/  IMAD.WIDE.U32 R80, P3, R99, R92, R80 ;  /* 0x0000005c63507225 */ /* 0x000fc80007860050 */
[----:B------:R-:W-:Y:S01]  /*19a40*/  IMAD.WIDE.U32 R70, R117, R100, RZ ;  /* 0x0000006475467225 */ /* 0x000fe200078e00ff */
[----:B------:R-:W-:-:S03]  /*19a50*/  IADD3 RZ, P2, PT, R75, R80, RZ ;  /* 0x000000504bff7210 */ /* 0x000fc60007f5e0ff */
[----:B------:R-:W-:Y:S02]  /*19a60*/  IMAD.IADD R77, R73, 0x1, R77 ;  /* 0x00000001494d7824 */ /* 0x000fe400078e024d */
[----:B------:R-:W-:-:S04]  /*19a70*/  IMAD.WIDE.U32 R78, R82, R100, RZ ;  /* 0x00000064524e7225 */ /* 0x000fc800078e00ff */
[----:B------:R-:W-:-:S04]  /*19a80*/  IMAD.WIDE.U32 R70, P1, R105, R82, R70 ;  /* 0x0000005269467225 */ /* 0x000fc80007820046 */
[----:B------:R-:W-:Y:S01]  /*19a90*/  IMAD.X R75, RZ, RZ, RZ, P0 ;  /* 0x000000ffff4b7224 */ /* 0x000fe200000e06ff */
[----:B------:R-:W-:Y:S01]  /*19aa0*/  ISETP.GE.U32.AND P0, PT, R87, R72, PT ;  /* 0x000000485700720c */ /* 0x000fe20003f06070 */
[----:B------:R-:W-:Y:S02]  /*19ab0*/  IMAD.X R93, R77, 0x1, R113, P5 ;  /* 0x000000014d5d7824 */ /* 0x000fe400028e0671 */
[----:B------:R-:W-:Y:S02]  /*19ac0*/  IMAD.MOV.U32 R72, RZ, RZ, R81 ;  /* 0x000000ffff487224 */ /* 0x000fe400078e0051 */
[----:B------:R-:W-:Y:S01]  /*19ad0*/  IMAD R81, R99, R92, RZ ;  /* 0x0000005c63517224 */ /* 0x000fe200078e02ff */
[----:B------:R-:W-:Y:S01]  /*19ae0*/  ISETP.GE.U32.AND.EX P0, PT, R93, R77, PT, P0 ;  /* 0x0000004d5d00720c */ /* 0x000fe20003f06100 */
[----:B------:R-:W-:Y:S01]  /*19af0*/  IMAD.X R73, RZ, RZ, RZ, P3 ;  /* 0x000000ffff497224 */ /* 0x000fe200018e06ff */
[----:B------:R-:W-:Y:S01]  /*19b00*/  IADD3 RZ, P3, PT, R79, R70, RZ ;  /* 0x000000464fff7210 */ /* 0x000fe20007f7e0ff */
[----:B------:R-:W-:Y:S01]  /*19b10*/  IMAD.MOV.U32 R74, RZ, RZ, R85 ;  /* 0x000000ffff4a7224 */ /* 0x000fe200078e0055 */
[----:B------:R-:W-:Y:S01]  /*19b20*/  SEL R83, RZ, 0x1, P0 ;  /* 0x00000001ff537807 */ /* 0x000fe20000000000 */
[----:B------:R-:W-:-:S02]  /*19b30*/  IMAD R70, R105, R82, RZ ;  /* 0x0000005269467224 */ /* 0x000fc400078e02ff */
[----:B------:R-:W-:Y:S02]  /*19b40*/  IMAD R77, R110, R76, R81 ;  /* 0x0000004c6e4d7224 */ /* 0x000fe400078e0251 */
[----:B------:R-:W-:-:S04]  /*19b50*/  IMAD.WIDE.U32 R80, R100, R82, RZ ;  /* 0x0000005264507225 */ /* 0x000fc800078e00ff */
[----:B------:R-:W-:Y:S01]  /*19b60*/  IMAD.WIDE.U32 R78, R110, R92, RZ ;  /* 0x0000005c6e4e7225 */ /* 0x000fe200078e00ff */
[----:B------:R-:W-:-:S03]  /*19b70*/  IADD3 R94, P6, PT, R87, R80, RZ ;  /* 0x00000050575e7210 */ /* 0x000fc60007fde0ff */
[----:B------:R-:W-:Y:S01]  /*19b80*/  IMAD R85, R100, R117, R70 ;  /* 0x0000007564557224 */ /* 0x000fe200078e0246 */
[----:B------:R-:W-:Y:S01]  /*19b90*/  ISETP.GE.U32.AND P0, PT, R94, R80, PT ;  /* 0x000000505e00720c */ /* 0x000fe20003f06070 */
[----:B------:R-:W-:-:S04]  /*19ba0*/  IMAD.WIDE.U32.X R74, R97, R76, R74, P4 ;  /* 0x0000004c614a7225 */ /* 0x000fc800020e044a */
[----:B------:R-:W-:Y:S02]  /*19bb0*/  IMAD.IADD R77, R79, 0x1, R77 ;  /* 0x000000014f4d7824 */ /* 0x000fe400078e024d */
[----:B------:R-:W-:Y:S01]  /*19bc0*/  IMAD.IADD R70, R81, 0x1, R85 ;  /* 0x0000000151467824 */ /* 0x000fe200078e0255 */
[----:B------:R-:W-:Y:S01]  /*19bd0*/  IADD3 R81, P4, P5, R78, R74, R83 ;  /* 0x0000004a4e517210 */ /* 0x000fe20007d9e053 */
[----:B------:R-:W-:Y:S02]  /*19be0*/  IMAD.X R115, RZ, RZ, RZ, P1 ;  /* 0x000000ffff737224 */ /* 0x000fe400008e06ff */
[----:B------:R-:W-:Y:S01]  /*19bf0*/  IMAD.X R93, R70, 0x1, R93, P6 ;  /* 0x00000001465d7824 */ /* 0x000fe200030e065d */
[----:B------:R-:W-:Y:S01]  /*19c00*/  ISETP.GE.U32.AND P1, PT, R81, R78, PT ;  /* 0x0000004e5100720c */ /* 0x000fe20003f26070 */
[----:B------:R-:W-:Y:S01]  /*19c10*/  IMAD.MOV.U32 R114, RZ, RZ, R71 ;  /* 0x000000ffff727224 */ /* 0x000fe200078e0047 */
[----:B------:R-:W-:Y:S01]  /*19c20*/  IADD3.X R83, PT, PT, R77, R75, RZ, P4, P5 ;  /* 0x0000004b4d537210 */ /* 0x000fe200027ea4ff */
[----:B------:R-:W-:Y:S01]  /*19c30*/  IMAD R71, R91, R92, RZ ;  /* 0x0000005c5b477224 */ /* 0x000fe200078e02ff */
[----:B------:R-:W-:Y:S01]  /*19c40*/  ISETP.GE.U32.AND.EX P0, PT, R93, R70, PT, P0 ;  /* 0x000000465d00720c */ /* 0x000fe20003f06100 */
[----:B------:R-:W-:Y:S01]  /*19c50*/  IMAD R74, R97, R82, RZ ;  /* 0x00000052614a7224 */ /* 0x000fe200078e02ff */
[----:B------:R-:W-:Y:S01]  /*19c60*/  ISETP.GE.U32.AND.EX P1, PT, R83, R77, PT, P1 ;  /* 0x0000004d5300720c */ /* 0x000fe20003f26110 */
[C---:B------:R-:W-:Y:S01]  /*19c70*/  IMAD R85, R96.reuse, R76, R71 ;  /* 0x0000004c60557224 */ /* 0x040fe200078e0247 */
[----:B------:R-:W-:Y:S01]  /*19c80*/  SEL R89, RZ, 0x1, P0 ;  /* 0x00000001ff597807 */ /* 0x000fe20000000000 */
[----:B------:R-:W-:Y:S01]  /*19c90*/  IMAD.WIDE.U32 R78, R96, R92, RZ ;  /* 0x0000005c604e7225 */ /* 0x000fe200078e00ff */
[----:B------:R-:W-:-:S03]  /*19ca0*/  SEL R77, RZ, 0x1, P1 ;  /* 0x00000001ff4d7807 */ /* 0x000fc60000800000 */
[----:B------:R-:W-:-:S04]  /*19cb0*/  IMAD.WIDE.U32 R70, R101, R82, RZ ;  /* 0x0000005265467225 */ /* 0x000fc800078e00ff */
[----:B------:R-:W-:-:S04]  /*19cc0*/  IMAD.WIDE.U32.X R72, R99, R76, R72, P2 ;  /* 0x0000004c63487225 */ /* 0x000fc800010e0448 */
[----:B------:R-:W-:Y:S01]  /*19cd0*/  IMAD R87, R101, R117, R74 ;  /* 0x0000007565577224 */ /* 0x000fe200078e024a */
[----:B------:R-:W-:Y:S01]  /*19ce0*/  IADD3 R77, P4, P5, R78, R72, R77 ;  /* 0x000000484e4d7210 */ /* 0x000fe20007d9e04d */
[----:B------:R-:W-:Y:S01]  /*19cf0*/  IMAD.IADD R85, R79, 0x1, R85 ;  /* 0x000000014f557824 */ /* 0x000fe200078e0255 */
[----:B------:R-:W-:Y:S01]  /*19d00*/  IADD3 R79, P1, PT, R81, R70, RZ ;  /* 0x00000046514f7210 */ /* 0x000fe20007f3e0ff */
[----:B------:R-:W-:-:S03]  /*19d10*/  IMAD.WIDE.U32 R112, R117, R110, RZ ;  /* 0x0000006e75707225 */ /* 0x000fc600078e00ff */
[----:B------:R-:W-:Y:S01]  /*19d20*/  ISETP.GE.U32.AND P2, PT, R79, R70, PT ;  /* 0x000000464f00720c */ /* 0x000fe20003f46070 */
[----:B------:R-:W-:Y:S01]  /*19d30*/  IMAD.WIDE.U32 R74, R117, R101, RZ ;  /* 0x00000065754a7225 */ /* 0x000fe200078e00ff */
[----:B------:R-:W-:-:S03]  /*19d40*/  IADD3.X R84, PT, PT, R85, R73, RZ, P4, P5 ;  /* 0x0000004955547210 */ /* 0x000fc600027ea4ff */
[----:B------:R-:W-:Y:S02]  /*19d50*/  IMAD.IADD R90, R71, 0x1, R87 ;  /* 0x00000001475a7824 */ /* 0x000fe400078e0257 */
[----:B------:R-:W-:-:S04]  /*19d60*/  IMAD.WIDE.U32.X R114, R105, R117, R114, P3 ;  /* 0x0000007569727225 */ /* 0x000fc800018e0472 */
[----:B------:R-:W-:Y:S01]  /*19d70*/  IMAD.X R83, R90, 0x1, R83, P1 ;  /* 0x000000015a537824 */ /* 0x000fe200008e0653 */
[----:B------:R-:W-:Y:S01]  /*19d80*/  IADD3 R89, P0, P1, R79, R114, R89 ;  /* 0x000000724f597210 */ /* 0x000fe2000791e059 */
[----:B------:R-:W-:-:S03]  /*19d90*/  IMAD.WIDE.U32 R70, R82, R110, RZ ;  /* 0x0000006e52467225 */ /* 0x000fc600078e00ff */
[----:B------:R-:W-:Y:S01]  /*19da0*/  ISETP.GE.U32.AND.EX P2, PT, R83, R90, PT, P2 ;  /* 0x0000005a5300720c */ /* 0x000fe20003f46120 */
[----:B------:R-:W-:Y:S01]  /*19db0*/  IMAD.WIDE.U32 R112, P3, R99, R82, R112 ;  /* 0x0000005263707225 */ /* 0x000fe20007860070 */
[----:B------:R-:W-:Y:S02]  /*19dc0*/  IADD3.X R90, PT, PT, R83, R115, RZ, P0, P1 ;  /* 0x00000073535a7210 */ /* 0x000fe400007e24ff */
[----:B------:R-:W-:Y:S01]  /*19dd0*/  ISETP.GE.U32.AND P0, PT, R89, R79, PT ;  /* 0x0000004f5900720c */ /* 0x000fe20003f06070 */
[----:B------:R-:W-:Y:S01]  /*19de0*/  IMAD.WIDE.U32 R80, R117, R96, RZ ;  /* 0x0000006075507225 */ /* 0x000fe200078e00ff */
[----:B------:R-:W-:Y:S02]  /*19df0*/  IADD3 RZ, P6, PT, R71, R112, RZ ;  /* 0x0000007047ff7210 */ /* 0x000fe40007fde0ff */
[----:B------:R-:W-:Y:S01]  /*19e00*/  SEL R79, RZ, 0x1, P2 ;  /* 0x00000001ff4f7807 */ /* 0x000fe20001000000 */
[----:B------:R-:W-:Y:S01]  /*19e10*/  IMAD.WIDE.U32 R72, R82, R101, RZ ;  /* 0x0000006552487225 */ /* 0x000fe200078e00ff */
[----:B------:R-:W-:-:S03]  /*19e20*/  ISETP.GE.U32.AND.EX P2, PT, R90, R83, PT, P0 ;  /* 0x000000535a00720c */ /* 0x000fc60003f46100 */
[----:B------:R-:W-:Y:S01]  /*19e30*/  IMAD.WIDE.U32 R74, P5, R97, R82, R74 ;  /* 0x00000052614a7225 */ /* 0x000fe200078a004a */
[----:B------:R-:W-:-:S03]  /*19e40*/  SEL R116, RZ, 0x1, P2 ;  /* 0x00000001ff747807 */ /* 0x000fc60001000000 */
[----:B------:R-:W-:Y:S01]  /*19e50*/  IMAD.WIDE.U32 R70, R82, R96, RZ ;  /* 0x0000006052467225 */ /* 0x000fe200078e00ff */
[----:B------:R-:W-:-:S03]  /*19e60*/  IADD3 RZ, P4, PT, R73, R74, RZ ;  /* 0x0000004a49ff7210 */ /* 0x000fc60007f9e0ff */
[----:B------:R-:W-:-:S04]  /*19e70*/  IMAD.WIDE.U32 R80, P1, R91, R82, R80 ;  /* 0x000000525b507225 */ /* 0x000fc80007820050 */
[----:B------:R-:W-:-:S04]  /*19e80*/  IMAD.WIDE.U32 R72, R95, R100, RZ ;  /* 0x000000645f487225 */ /* 0x000fc800078e00ff */
[----:B------:R-:W-:Y:S01]  /*19e90*/  IMAD.X R119, RZ, RZ, RZ, P5 ;  /* 0x000000ffff777224 */ /* 0x000fe200028e06ff */
[----:B------:R-:W-:Y:S01]  /*19ea0*/  IADD3 RZ, P5, PT, R71, R80, RZ ;  /* 0x0000005047ff7210 */ /* 0x000fe20007fbe0ff */
[----:B------:R-:W-:Y:S02]  /*19eb0*/  IMAD.MOV.U32 R118, RZ, RZ, R75 ;  /* 0x000000ffff767224 */ /* 0x000fe400078e004b */
[----:B------:R-:W-:-:S04]  /*19ec0*/  IMAD.WIDE.U32 R70, R106, R100, RZ ;  /* 0x000000646a467225 */ /* 0x000fc800078e00ff */
[----:B------:R-:W-:-:S04]  /*19ed0*/  IMAD.WIDE.U32 R72, P0, R105, R106, R72 ;  /* 0x0000006a69487225 */ /* 0x000fc80007800048 */
[----:B------:R-:W-:Y:S01]  /*19ee0*/  IMAD R70, R99, R82, RZ ;  /* 0x0000005263467224 */ /* 0x000fe200078e02ff */
[----:B------:R-:W-:Y:S01]  /*19ef0*/  IADD3 RZ, P2, PT, R71, R72, RZ ;  /* 0x0000004847ff7210 */ /* 0x000fe20007f5e0ff */
[----:B------:R-:W-:-:S04]  /*19f00*/  IMAD.WIDE.U32.X R118, R97, R117, R118, P4 ;  /* 0x0000007561767225 */ /* 0x000fc800020e0476 */
[----:B------:R-:W-:-:S04]  /*19f10*/  IMAD.WIDE.U32 R114, R110, R82, RZ ;  /* 0x000000526e727225 */ /* 0x000fc800078e00ff */
[----:B------:R-:W-:Y:S02]  /*19f20*/  IMAD R87, R110, R117, R70 ;  /* 0x000000756e577224 */ /* 0x000fe400078e0246 */
[----:B------:R-:W-:Y:S01]  /*19f30*/  IMAD.X R75, RZ, RZ, RZ, P3 ;  /* 0x000000ffff4b7224 */ /* 0x000fe200018e06ff */
[----:B------:R-:W-:Y:S01]  /*19f40*/  IADD3 R116, P3, P4, R116, R118, R79 ;  /* 0x0000007674747210 */ /* 0x000fe20007c7e04f */
[----:B------:R-:W-:Y:S01]  /*19f50*/  IMAD.X R71, RZ, RZ, RZ, P0 ;  /* 0x000000ffff477224 */ /* 0x000fe200000e06ff */
[----:B------:R-:W-:Y:S01]  /*19f60*/  IADD3 R79, P0, PT, R77, R114, RZ ;  /* 0x000000724d4f7210 */ /* 0x000fe20007f1e0ff */
[----:B------:R-:W-:Y:S01]  /*19f70*/  IMAD.IADD R87, R115, 0x1, R87 ;  /* 0x0000000173577824 */ /* 0x000fe200078e0257 */
[----:B------:R-:W-:Y:S01]  /*19f80*/  IADD3.X R83, PT, PT, RZ, R119, RZ, P3, P4 ;  /* 0x00000077ff537210 */ /* 0x000fe20001fe84ff */
[----:B------:R-:W-:Y:S01]  /*19f90*/  IMAD.MOV.U32 R70, RZ, RZ, R73 ;  /* 0x000000ffff467224 */ /* 0x000fe200078e0049 */
[----:B------:R-:W-:Y:S01]  /*19fa0*/  IADD3 R116, P4, PT, R79, R116, RZ ;  /* 0x000000744f747210 */ /* 0x000fe20007f9e0ff */
[----:B------:R-:W-:Y:S01]  /*19fb0*/  IMAD.X R80, R87, 0x1, R84, P0 ;  /* 0x0000000157507824 */ /* 0x000fe200000e0654 */
[----:B------:R-:W-:Y:S01]  /*19fc0*/  ISETP.GE.U32.AND P0, PT, R79, R114, PT ;  /* 0x000000724f00720c */ /* 0x000fe20003f06070 */
[----:B------:R-:W-:Y:S01]  /*19fd0*/  IMAD.WIDE.U32 R72, R100, R106, RZ ;  /* 0x0000006a64487225 */ /* 0x000fe200078e00ff */
[----:B------:R-:W-:-:S02]  /*19fe0*/  ISETP.GE.U32.AND P3, PT, R116, R79, PT ;  /* 0x0000004f7400720c */ /* 0x000fc40003f66070 */
[C---:B------:R-:W-:Y:S01]  /*19ff0*/  ISETP.GE.U32.AND.EX P0, PT, R80.reuse, R87, PT, P0 ;  /* 0x000000575000720c */ /* 0x040fe20003f06100 */
[----:B------:R-:W-:Y:S02]  /*1a000*/  IMAD R79, R105, R106, RZ ;  /* 0x0000006a694f7224 */ /* 0x000fe400078e02ff */
[----:B------:R-:W-:Y:S01]  /*1a010*/  IMAD.X R83, R80, 0x1, R83, P4 ;  /* 0x0000000150537824 */ /* 0x000fe200020e0653 */
[----:B------:R-:W-:Y:S01]  /*1a020*/  IADD3 R89, P4, PT, R89, R72, RZ ;  /* 0x0000004859597210 */ /* 0x000fe20007f9e0ff */
[----:B------:R-:W-:Y:S01]  /*1a030*/  IMAD R79, R100, R95, R79 ;  /* 0x0000005f644f7224 */ /* 0x000fe200078e024f */
[----:B------:R-:W-:Y:S01]  /*1a040*/  SEL R98, RZ, 0x1, P0 ;  /* 0x00000001ff627807 */ /* 0x000fe20000000000 */
[----:B------:R-:W-:Y:S01]  /*1a050*/  IMAD.MOV.U32 R74, RZ, RZ, R113 ;  /* 0x000000ffff4a7224 */ /* 0x000fe200078e0071 */
[----:B------:R-:W-:Y:S01]  /*1a060*/  ISETP.GE.U32.AND.EX P3, PT, R83, R80, PT, P3 ;  /* 0x000000505300720c */ /* 0x000fe20003f66130 */
[----:B------:R-:W-:Y:S01]  /*1a070*/  IMAD.IADD R79, R73, 0x1, R79 ;  /* 0x00000001494f7824 */ /* 0x000fe200078e024f */
[----:B------:R-:W-:Y:S01]  /*1a080*/  ISETP.GE.U32.AND P0, PT, R89, R72, PT ;  /* 0x000000485900720c */ /* 0x000fe20003f06070 */
[----:B------:R-:W-:Y:S01]  /*1a090*/  IMAD.WIDE.U32.X R74, R99, R117, R74, P6 ;  /* 0x00000075634a7225 */ /* 0x000fe200030e044a */
[----:B------:R-:W-:-:S03]  /*1a0a0*/  SEL R87, RZ, 0x1, P3 ;  /* 0x00000001ff577807 */ /* 0x000fc60001800000 */
[----:B------:R-:W-:Y:S01]  /*1a0b0*/  IMAD R80, R97, R106, RZ ;  /* 0x0000006a61507224 */ /* 0x000fe200078e02ff */
[----:B------:R-:W-:Y:S01]  /*1a0c0*/  IADD3 R98, P3, P6, R87, R74, R98 ;  /* 0x0000004a57627210 */ /* 0x000fe20007e7e062 */
[----:B------:R-:W-:Y:S01]  /*1a0d0*/  IMAD.X R90, R79, 0x1, R90, P4 ;  /* 0x000000014f5a7824 */ /* 0x000fe200020e065a */
[----:B------:R-:W-:Y:S01]  /*1a0e0*/  ISETP.GE.U32.AND P4, PT, R77, R78, PT ;  /* 0x0000004e4d00720c */ /* 0x000fe20003f86070 */
[C---:B------:R-:W-:Y:S01]  /*1a0f0*/  IMAD.WIDE.U32 R72, R101.reuse, R106, RZ ;  /* 0x0000006a65487225 */ /* 0x040fe200078e00ff */
[----:B------:R-:W-:Y:S02]  /*1a100*/  IADD3.X R111, PT, PT, RZ, R75, RZ, P3, P6 ;  /* 0x0000004bff6f7210 */ /* 0x000fe40001fec4ff */
[----:B------:R-:W-:Y:S01]  /*1a110*/  ISETP.GE.U32.AND.EX P0, PT, R90, R79, PT, P0 ;  /* 0x0000004f5a00720c */ /* 0x000fe20003f06100 */
[----:B------:R-:W-:Y:S01]  /*1a120*/  IMAD R87, R101, R95, R80 ;  /* 0x0000005f65577224 */ /* 0x000fe200078e0250 */
[----:B------:R-:W-:Y:S01]  /*1a130*/  IADD3 R116, P3, PT, R116, R72, RZ ;  /* 0x0000004874747210 */ /* 0x000fe20007f7e0ff */
[----:B------:R-:W-:Y:S01]  /*1a140*/  IMAD.WIDE.U32 R112, R76, R96, RZ ;  /* 0x000000604c707225 */ /* 0x000fe200078e00ff */
[----:B------:R-:W-:-:S03]  /*1a150*/  ISETP.GE.U32.AND.EX P4, PT, R84, R85, PT, P4 ;  /* 0x000000555400720c */ /* 0x000fc60003f86140 */
[----:B------:R-:W-:Y:S01]  /*1a160*/  IMAD.IADD R80, R73, 0x1, R87 ;  /* 0x0000000149507824 */ /* 0x000fe200078e0257 */
[----:B------:R-:W-:Y:S01]  /*1a170*/  SEL R87, RZ, 0x1, P0 ;  /* 0x00000001ff577807 */ /* 0x000fe20000000000 */
[----:B------:R-:W-:-:S04]  /*1a180*/  IMAD.WIDE.U32.X R70, R105, R95, R70, P2 ;  /* 0x0000005f69467225 */ /* 0x000fc800010e0446 */
[----:B------:R-:W-:Y:S01]  /*1a190*/  IMAD.WIDE.U32 R74, R92, R96, RZ ;  /* 0x000000605c4a7225 */ /* 0x000fe200078e00ff */
[----:B------:R-:W-:-:S03]  /*1a1a0*/  IADD3 R87, P0, P6, R116, R70, R87 ;  /* 0x0000004674577210 */ /* 0x000fc60007e1e057 */
[----:B------:R-:W-:-:S04]  /*1a1b0*/  IMAD.WIDE.U32 R112, P2, R91, R92, R112 ;  /* 0x0000005c5b707225 */ /* 0x000fc80007840070 */
[----:B------:R-:W-:Y:S01]  /*1a1c0*/  IMAD.X R83, R80, 0x1, R83, P3 ;  /* 0x0000000150537824 */ /* 0x000fe200018e0653 */
[----:B------:R-:W-:Y:S01]  /*1a1d0*/  IADD3 RZ, P3, PT, R75, R112, RZ ;  /* 0x000000704bff7210 */ /* 0x000fe20007f7e0ff */
[----:B------:R-:W-:Y:S01]  /*1a1e0*/  IMAD.WIDE.U32 R78, R95, R101, RZ ;  /* 0x000000655f4e7225 */ /* 0x000fe200078e00ff */
[----:B------:R-:W-:Y:S02]  /*1a1f0*/  SEL R112, RZ, 0x1, P4 ;  /* 0x00000001ff707807 */ /* 0x000fe40002000000 */
[----:B------:R-:W-:Y:S01]  /*1a200*/  IADD3.X R77, PT, PT, R83, R71, RZ, P0, P6 ;  /* 0x00000047534d7210 */ /* 0x000fe200007ec4ff */
[----:B------:R-:W-:Y:S01]  /*1a210*/  IMAD.WIDE.U32 R70, R106, R101, RZ ;  /* 0x000000656a467225 */ /* 0x000fe200078e00ff */
[----:B------:R-:W-:-:S03]  /*1a220*/  ISETP.GE.U32.AND P4, PT, R116, R72, PT ;  /* 0x000000487400720c */ /* 0x000fc60003f86070 */
[----:B------:R-:W-:Y:S01]  /*1a230*/  IMAD.WIDE.U32 R78, P6, R97, R106, R78 ;  /* 0x0000006a614e7225 */ /* 0x000fe200078c004e */
[----:B------:R-:W-:-:S03]  /*1a240*/  ISETP.GE.U32.AND.EX P4, PT, R83, R80, PT, P4 ;  /* 0x000000505300720c */ /* 0x000fc60003f86140 */
[----:B------:R-:W-:Y:S01]  /*1a250*/  IMAD.WIDE.U32 R74, R95, R110, RZ ;  /* 0x0000006e5f4a7225 */ /* 0x000fe200078e00ff */
[----:B------:R-:W-:Y:S02]  /*1a260*/  IADD3 RZ, P0, PT, R71, R78, RZ ;  /* 0x0000004e47ff7210 */ /* 0x000fe40007f1e0ff */
[----:B------:R-:W-:Y:S01]  /*1a270*/  SEL R119, RZ, 0x1, P4 ;  /* 0x00000001ff777807 */ /* 0x000fe20002000000 */
[----:B------:R-:W-:Y:S02]  /*1a280*/  IMAD.X R85, RZ, RZ, RZ, P1 ;  /* 0x000000ffff557224 */ /* 0x000fe400008e06ff */
[----:B------:R-:W-:Y:S02]  /*1a290*/  IMAD.MOV.U32 R84, RZ, RZ, R81 ;  /* 0x000000ffff547224 */ /* 0x000fe400078e0051 */
[----:B------:R-:W-:-:S04]  /*1a2a0*/  IMAD.WIDE.U32 R72, R95, R96, RZ ;  /* 0x000000605f487225 */ /* 0x000fc800078e00ff */
[----:B------:R-:W-:Y:S02]  /*1a2b0*/  IMAD.X R115, RZ, RZ, RZ, P2 ;  /* 0x000000ffff737224 */ /* 0x000fe400010e06ff */
[----:B------:R-:W-:Y:S02]  /*1a2c0*/  IMAD.MOV.U32 R114, RZ, RZ, R113 ;  /* 0x000000ffff727224 */ /* 0x000fe400078e0071 */
[----:B------:R-:W-:-:S04]  /*1a2d0*/  IMAD.WIDE.U32 R74, P1, R99, R106, R74 ;  /* 0x0000006a634a7225 */ /* 0x000fc8000782004a */
[----:B------:R-:W-:-:S04]  /*1a2e0*/  IMAD.WIDE.U32 R70, R106, R110, RZ ;  /* 0x0000006e6a467225 */ /* 0x000fc800078e00ff */
[----:B------:R-:W-:Y:S01]  /*1a2f0*/  IMAD.WIDE.U32.X R84, R91, R117, R84, P5 ;  /* 0x000000755b547225 */ /* 0x000fe200028e0454 */
[----:B------:R-:W-:Y:S02]  /*1a300*/  ISETP.GE.U32.AND P5, PT, R87, R116, PT ;  /* 0x000000745700720c */ /* 0x000fe40003fa6070 */
[----:B------:R-:W-:Y:S01]  /*1a310*/  IADD3 RZ, P2, PT, R71, R74, RZ ;  /* 0x0000004a47ff7210 */ /* 0x000fe20007f5e0ff */
[----:B------:R-:W-:Y:S01]  /*1a320*/  IMAD.WIDE.U32.X R114, R91, R76, R114, P3 ;  /* 0x0000004c5b727225 */ /* 0x000fe200018e0472 */
[----:B------:R-:W-:-:S03]  /*1a330*/  ISETP.GE.U32.AND.EX P5, PT, R77, R83, PT, P5 ;  /* 0x000000534d00720c */ /* 0x000fc60003fa6150 */
[----:B------:R-:W-:-:S04]  /*1a340*/  IMAD.WIDE.U32 R80, R106, R96, RZ ;  /* 0x000000606a507225 */ /* 0x000fc800078e00ff */
[----:B------:R-:W-:-:S04]  /*1a350*/  IMAD.WIDE.U32 R72, P3, R91, R106, R72 ;  /* 0x0000006a5b487225 */ /* 0x000fc80007860048 */
[----:B------:R-:W-:Y:S01]  /*1a360*/  IMAD R113, R91, R82, RZ ;  /* 0x000000525b717224 */ /* 0x000fe200078e02ff */
[----:B------:R-:W-:Y:S01]  /*1a370*/  IADD3 RZ, P4, PT, R81, R72, RZ ;  /* 0x0000004851ff7210 */ /* 0x000fe20007f9e0ff */
[----:B------:R-:W-:Y:S01]  /*1a380*/  IMAD.WIDE.U32 R70, R96, R82, RZ ;  /* 0x0000005260467225 */ /* 0x000fe200078e00ff */
[----:B------:R-:W-:-:S03]  /*1a390*/  SEL R72, RZ, 0x1, P5 ;  /* 0x00000001ff487807 */ /* 0x000fc60002800000 */
[----:B------:R-:W-:Y:S02]  /*1a3a0*/  IMAD R113, R96, R117, R113 ;  /* 0x0000007560717224 */ /* 0x000fe400078e0271 */
[----:B------:R-:W-:Y:S01]  /*1a3b0*/  IMAD.X R117, RZ, RZ, RZ, P6 ;  /* 0x000000ffff757224 */ /* 0x000fe200030e06ff */
[----:B------:R-:W-:Y:S01]  /*1a3c0*/  IADD3 R112, P5, P6, R70, R114, R112 ;  /* 0x0000007246707210 */ /* 0x000fe20007ebe070 */
[----:B------:R-:W-:Y:S02]  /*1a3d0*/  IMAD.MOV.U32 R116, RZ, RZ, R79 ;  /* 0x000000ffff747224 */ /* 0x000fe400078e004f */
[----:B------:R-:W-:Y:S02]  /*1a3e0*/  IMAD.IADD R113, R71, 0x1, R113 ;  /* 0x0000000147717824 */ /* 0x000fe400078e0271 */
[----:B------:R-:W-:Y:S01]  /*1a3f0*/  IMAD.WIDE.U32.X R116, R97, R95, R116, P0 ;  /* 0x0000005f61747225 */ /* 0x000fe200000e0474 */
[----:B------:R-:W-:Y:S02]  /*1a400*/  ISETP.GE.U32.AND P0, PT, R112, R70, PT ;  /* 0x000000467000720c */ /* 0x000fe40003f06070 */
[----:B------:R-:W-:Y:S01]  /*1a410*/  IADD3.X R114, PT, PT, R113, R115, RZ, P5, P6 ;  /* 0x0000007371727210 */ /* 0x000fe20002fec4ff */
[----:B------:R-:W-:-:S02]  /*1a420*/  IMAD R79, R105, R86, RZ ;  /* 0x00000056694f7224 */ /* 0x000fc400078e02ff */
[----:B------:R-:W-:Y:S01]  /*1a430*/  IMAD.WIDE.U32 R70, R100, R86, RZ ;  /* 0x0000005664467225 */ /* 0x000fe200078e00ff */
[----:B------:R-:W-:-:S03]  /*1a440*/  ISETP.GE.U32.AND.EX P0, PT, R114, R113, PT, P0 ;  /* 0x000000717200720c */ /* 0x000fc60003f06100 */
[----:B------:R-:W-:Y:S01]  /*1a450*/  IMAD.X R83, RZ, RZ, RZ, P1 ;  /* 0x000000ffff537224 */ /* 0x000fe200008e06ff */
[----:B------:R-:W-:Y:S01]  /*1a460*/  IADD3 R115, P1, P6, R72, R116, R119 ;  /* 0x0000007448737210 */ /* 0x000fe20007e3e077 */
[----:B------:R-:W-:Y:S01]  /*1a470*/  IMAD R81, R100, R88, R79 ;  /* 0x0000005864517224 */ /* 0x000fe200078e024f */
[----:B------:R-:W-:Y:S01]  /*1a480*/  IADD3 R87, P5, PT, R87, R70, RZ ;  /* 0x0000004657577210 */ /* 0x000fe20007fbe0ff */
[----:B------:R-:W-:Y:S01]  /*1a490*/  IMAD.WIDE.U32 R78, R88, R100, RZ ;  /* 0x00000064584e7225 */ /* 0x000fe200078e00ff */
[----:B------:R-:W-:Y:S02]  /*1a4a0*/  IADD3.X R116, PT, PT, RZ, R117, RZ, P1, P6 ;  /* 0x00000075ff747210 */ /* 0x000fe40000fec4ff */
[----:B------:R-:W-:Y:S01]  /*1a4b0*/  ISETP.GE.U32.AND P1, PT, R87, R70, PT ;  /* 0x000000465700720c */ /* 0x000fe20003f26070 */
[----:B------:R-:W-:Y:S02]  /*1a4c0*/  IMAD.MOV.U32 R82, RZ, RZ, R75 ;  /* 0x000000ffff527224 */ /* 0x000fe400078e004b */
[----:B------:R-:W-:-:S02]  /*1a4d0*/  IMAD.IADD R117, R71, 0x1, R81 ;  /* 0x0000000147757824 */ /* 0x000fc400078e0251 */
[----:B------:R-:W-:-:S04]  /*1a4e0*/  IMAD.WIDE.U32 R70, R86, R100, RZ ;  /* 0x0000006456467225 */ /* 0x000fc800078e00ff */
[----:B------:R-:W-:-:S04]  /*1a4f0*/  IMAD.WIDE.U32 R78, P6, R105, R86, R78 ;  /* 0x00000056694e7225 */ /* 0x000fc800078c004e */
[----:B------:R-:W-:-:S04]  /*1a500*/  IMAD.WIDE.U32 R74, R88, R101, RZ ;  /* 0x00000065584a7225 */ /* 0x000fc800078e00ff */
[----:B------:R-:W-:Y:S01]  /*1a510*/  IMAD.WIDE.U32.X R82, R99, R95, R82, P2 ;  /* 0x0000005f63527225 */ /* 0x000fe200010e0452 */
[----:B------:R-:W-:-:S03]  /*1a520*/  IADD3 RZ, P2, PT, R71, R78, RZ ;  /* 0x0000004e47ff7210 */ /* 0x000fc60007f5e0ff */
[----:B------:R-:W-:Y:S02]  /*1a530*/  IMAD.X R81, RZ, RZ, RZ, P3 ;  /* 0x000000ffff517224 */ /* 0x000fe400018e06ff */
[----:B------:R-:W-:-:S04]  /*1a540*/  IMAD.WIDE.U32 R74, P3, R97, R86, R74 ;  /* 0x00000056614a7225 */ /* 0x000fc8000786004a */
[----:B------:R-:W-:-:S04]  /*1a550*/  IMAD.WIDE.U32 R70, R86, R101, RZ ;  /* 0x0000006556467225 */ /* 0x000fc800078e00ff */
[----:B------:R-:W-:Y:S02]  /*1a560*/  IMAD.MOV.U32 R80, RZ, RZ, R73 ;  /* 0x000000ffff507224 */ /* 0x000fe400078e0049 */
[----:B------:R-:W-:-:S04]  /*1a570*/  IMAD.WIDE.U32 R72, R86, R110, RZ ;  /* 0x0000006e56487225 */ /* 0x000fc800078e00ff */
[----:B------:R-:W-:Y:S01]  /*1a580*/  IMAD.WIDE.U32.X R80, R91, R95, R80, P4 ;  /* 0x0000005f5b507225 */ /* 0x000fe200020e0450 */
[----:B------:R-:W-:-:S03]  /*1a590*/  IADD3 RZ, P4, PT, R71, R74, RZ ;  /* 0x0000004a47ff7210 */ /* 0x000fc60007f9e0ff */
[----:B------:R-:W-:-:S04]  /*1a5a0*/  IMAD.WIDE.U32 R70, R88, R110, RZ ;  /* 0x0000006e58467225 */ /* 0x000fc800078e00ff */
[----:B------:R-:W-:Y:S02]  /*1a5b0*/  IMAD.X R74, R117, 0x1, R77, P5 ;  /* 0x00000001754a7824 */ /* 0x000fe400028e064d */
[----:B------:R-:W-:-:S03]  /*1a5c0*/  IMAD.WIDE.U32 R70, P5, R99, R86, R70 ;  /* 0x0000005663467225 */ /* 0x000fc600078a0046 */
[----:B------:R-:W-:Y:S01]  /*1a5d0*/  ISETP.GE.U32.AND.EX P1, PT, R74, R117, PT, P1 ;  /* 0x000000754a00720c */ /* 0x000fe20003f26110 */
[----:B------:R-:W-:Y:S01]  /*1a5e0*/  IMAD.X R77, RZ, RZ, RZ, P6 ;  /* 0x000000ffff4d7224 */ /* 0x000fe200030e06ff */
[----:B------:R-:W-:Y:S01]  /*1a5f0*/  IADD3 RZ, P6, PT, R73, R70, RZ ;  /* 0x0000004649ff7210 */ /* 0x000fe20007fde0ff */
[----:B------:R-:W-:Y:S02]  /*1a600*/  IMAD R73, R105, R92, RZ ;  /* 0x0000005c69497224 */ /* 0x000fe400078e02ff */
[----:B------:R-:W-:Y:S02]  /*1a610*/  IMAD R72, R99, R106, RZ ;  /* 0x0000006a63487224 */ /* 0x000fe400078e02ff */
[----:B------:R-:W-:Y:S02]  /*1a620*/  IMAD R70, R100, R76, R73 ;  /* 0x0000004c64467224 */ /* 0x000fe400078e0249 */
[----:B------:R-:W-:Y:S02]  /*1a630*/  IMAD.MOV.U32 R76, RZ, RZ, R79 ;  /* 0x000000ffff4c7224 */ /* 0x000fe400078e004f */
[----:B------:R-:W-:-:S02]  /*1a640*/  IMAD R78, R91, R106, RZ ;  /* 0x0000006a5b4e7224 */ /* 0x000fc400078e02ff */
[----:B------:R-:W-:Y:S01]  /*1a650*/  IMAD.WIDE.U32.X R76, R105, R88, R76, P2 ;  /* 0x00000058694c7225 */ /* 0x000fe200010e044c */
[----:B------:R-:W-:Y:S02]  /*1a660*/  IADD3 R105, P2, PT, R112, R98, RZ ;  /* 0x0000006270697210 */ /* 0x000fe40007f5e0ff */
[----:B------:R-:W-:Y:S01]  /*1a670*/  SEL R98, RZ, 0x1, P1 ;  /* 0x00000001ff627807 */ /* 0x000fe20000800000 */
[-C--:B------:R-:W-:Y:S02]  /*1a680*/  IMAD R117, R110, R95.reuse, R72 ;  /* 0x0000005f6e757224 */ /* 0x080fe400078e0248 */
[----:B------:R-:W-:Y:S02]  /*1a690*/  IMAD R95, R96, R95, R78 ;  /* 0x0000005f605f7224 */ /* 0x000fe400078e024e */
[----:B------:R-:W-:-:S04]  /*1a6a0*/  IMAD.WIDE.U32 R78, R110, R106, RZ ;  /* 0x0000006a6e4e7225 */ /* 0x000fc800078e00ff */
[----:B------:R-:W-:Y:S01]  /*1a6b0*/  IMAD.X R73, RZ, RZ, RZ, P3 ;  /* 0x000000ffff497224 */ /* 0x000fe200018e06ff */
[C---:B------:R-:W-:Y:S01]  /*1a6c0*/  ISETP.GE.U32.AND P3, PT, R105.reuse, R112, PT ;  /* 0x000000706900720c */ /* 0x040fe20003f66070 */
[----:B------:R-:W-:Y:S02]  /*1a6d0*/  IMAD.MOV.U32 R72, RZ, RZ, R75 ;  /* 0x000000ffff487224 */ /* 0x000fe400078e004b */
[----:B------:R-:W-:Y:S02]  /*1a6e0*/  IMAD.X R111, R114, 0x1, R111, P2 ;  /* 0x00000001726f7824 */ /* 0x000fe400010e066f */
[----:B------:R-:W-:Y:S01]  /*1a6f0*/  IMAD.X R113, RZ, RZ, RZ, P5 ;  /* 0x000000ffff717224 */ /* 0x000fe200028e06ff */
[----:B------:R-:W-:Y:S01]  /*1a700*/  IADD3 R75, P5, PT, R105, R78, RZ ;  /* 0x0000004e694b7210 */ /* 0x000fe20007fbe0ff */
[----:B------:R-:W-:Y:S01]  /*1a710*/  IMAD.MOV.U32 R112, RZ, RZ, R71 ;  /* 0x000000ffff707224 */ /* 0x000fe200078e0047 */
[----:B------:R-:W-:Y:S01]  /*1a720*/  ISETP.GE.U32.AND.EX P3, PT, R111, R114, PT, P3 ;  /* 0x000000726f00720c */ /* 0x000fe20003f66130 */
[----:B------:R-:W-:Y:S01]  /*1a730*/  IMAD.WIDE.U32.X R72, R97, R88, R72, P4 ;  /* 0x0000005861487225 */ /* 0x000fe200020e0448 */
[----:B------:R-:W-:-:S02]  /*1a740*/  ISETP.GE.U32.AND P2, PT, R75, R78, PT ;  /* 0x0000004e4b00720c */ /* 0x000fc40003f46070 */
[----:B------:R-:W-:Y:S01]  /*1a750*/  IADD3 R115, P4, PT, R75, R115, RZ ;  /* 0x000000734b737210 */ /* 0x000fe20007f9e0ff */
[----:B------:R-:W-:Y:S01]  /*1a760*/  IMAD.IADD R71, R79, 0x1, R117 ;  /* 0x000000014f477824 */ /* 0x000fe200078e0275 */
[----:B------:R-:W-:Y:S01]  /*1a770*/  SEL R105, RZ, 0x1, P0 ;  /* 0x00000001ff697807 */ /* 0x000fe20000000000 */
[-C--:B------:R-:W-:Y:S01]  /*1a780*/  IMAD R97, R97, R86.reuse, RZ ;  /* 0x0000005661617224 */ /* 0x080fe200078e02ff */
[----:B------:R-:W-:Y:S01]  /*1a790*/  ISETP.GE.U32.AND P0, PT, R115, R75, PT ;  /* 0x0000004b7300720c */ /* 0x000fe20003f06070 */
[----:B------:R-:W-:-:S04]  /*1a7a0*/  IMAD.WIDE.U32 R78, R101, R86, RZ ;  /* 0x00000056654e7225 */ /* 0x000fc800078e00ff */
[----:B------:R-:W-:Y:S01]  /*1a7b0*/  IMAD R117, R101, R88, R97 ;  /* 0x0000005865757224 */ /* 0x000fe200078e0261 */
[----:B------:R-:W-:Y:S01]  /*1a7c0*/  SEL R101, RZ, 0x1, P3 ;  /* 0x00000001ff657807 */ /* 0x000fe20001800000 */
[----:B------:R-:W-:Y:S01]  /*1a7d0*/  IMAD.X R111, R71, 0x1, R111, P5 ;  /* 0x00000001476f7824 */ /* 0x000fe200028e066f */
[----:B------:R-:W-:Y:S01]  /*1a7e0*/  IADD3 R97, P1, PT, R115, R78, RZ ;  /* 0x0000004e73617210 */ /* 0x000fe20007f3e0ff */
[----:B------:R-:W-:Y:S02]  /*1a7f0*/  IMAD.IADD R75, R79, 0x1, R117 ;  /* 0x000000014f4b7824 */ /* 0x000fe400078e0275 */
[----:B------:R-:W-:Y:S01]  /*1a800*/  IMAD.X R116, R111, 0x1, R116, P4 ;  /* 0x000000016f747824 */ /* 0x000fe200020e0674 */
[----:B------:R-:W-:Y:S01]  /*1a810*/  IADD3 R101, P3, P4, R101, R84, R105 ;  /* 0x0000005465657210 */ /* 0x000fe20007c7e069 */
[----:B------:R-:W-:Y:S01]  /*1a820*/  IMAD.WIDE.U32.X R112, R99, R88, R112, P6 ;  /* 0x0000005863707225 */ /* 0x000fe200030e0470 */
[----:B------:R-:W-:Y:S02]  /*1a830*/  ISETP.GE.U32.AND P5, PT, R97, R78, PT ;  /* 0x0000004e6100720c */ /* 0x000fe40003fa6070 */
[----:B------:R-:W-:Y:S01]  /*1a840*/  IADD3.X R114, PT, PT, RZ, R85, RZ, P3, P4 ;  /* 0x00000055ff727210 */ /* 0x000fe20001fe84ff */
[----:B------:R-:W-:Y:S01]  /*1a850*/  IMAD.X R78, R75, 0x1, R116, P1 ;  /* 0x000000014b4e7824 */ /* 0x000fe200008e0674 */
[----:B------:R-:W-:Y:S01]  /*1a860*/  ISETP.GE.U32.AND.EX P2, PT, R111, R71, PT, P2 ;  /* 0x000000476f00720c */ /* 0x000fe20003f46120 */
[----:B------:R-:W-:Y:S01]  /*1a870*/  IMAD.WIDE.U32 R84, R96, R106, RZ ;  /* 0x0000006a60547225 */ /* 0x000fe200078e00ff */
[----:B------:R-:W-:-:S02]  /*1a880*/  IADD3 R79, P3, P1, R97, R76, R98 ;  /* 0x0000004c614f7210 */ /* 0x000fc4000797e062 */
[----:B------:R-:W-:Y:S01]  /*1a890*/  ISETP.GE.U32.AND.EX P0, PT, R116, R111, PT, P0 ;  /* 0x0000006f7400720c */ /* 0x000fe20003f06100 */
[----:B------:R-:W-:Y:S01]  /*1a8a0*/  IMAD.IADD R95, R85, 0x1, R95 ;  /* 0x00000001555f7824 */ /* 0x000fe200078e025f */
[C---:B------:R-:W-:Y:S01]  /*1a8b0*/  ISETP.GE.U32.AND.EX P5, PT, R78.reuse, R75, PT, P5 ;  /* 0x0000004b4e00720c */ /* 0x040fe20003fa6150 */
[----:B------:R-:W-:Y:S01]  /*1a8c0*/  IMAD R99, R99, R86, RZ ;  /* 0x0000005663637224 */ /* 0x000fe200078e02ff */
[----:B------:R-:W-:Y:S02]  /*1a8d0*/  IADD3.X R71, PT, PT, R78, R77, RZ, P3, P1 ;  /* 0x0000004d4e477210 */ /* 0x000fe40001fe24ff */
[----:B------:R-:W-:Y:S02]  /*1a8e0*/  SEL R98, RZ, 0x1, P2 ;  /* 0x00000001ff627807 */ /* 0x000fe40001000000 */
[----:B------:R-:W-:Y:S02]  /*1a8f0*/  IADD3 R75, P2, PT, R101, R84, RZ ;  /* 0x00000054654b7210 */ /* 0x000fe40007f5e0ff */
[----:B------:R-:W-:-:S02]  /*1a900*/  SEL R77, RZ, 0x1, P0 ;  /* 0x00000001ff4d7807 */ /* 0x000fc40000000000 */
[----:B------:R-:W-:Y:S01]  /*1a910*/  ISETP.GE.U32.AND P4, PT, R79, R97, PT ;  /* 0x000000614f00720c */ /* 0x000fe20003f86070 */
[----:B------:R-:W-:Y:S01]  /*1a920*/  IMAD R97, R110, R88, R99 ;  /* 0x000000586e617224 */ /* 0x000fe200078e0263 */
[----:B------:R-:W-:Y:S01]  /*1a930*/  IADD3 R98, P0, P3, R77, R82, R98 ;  /* 0x000000524d627210 */ /* 0x000fe20007b1e062 */
[----:B------:R-:W-:Y:S01]  /*1a940*/  IMAD.X R82, R95, 0x1, R114, P2 ;  /* 0x000000015f527824 */ /* 0x000fe200010e0672 */
[----:B------:R-:W-:Y:S01]  /*1a950*/  ISETP.GE.U32.AND P1, PT, R75, R84, PT ;  /* 0x000000544b00720c */ /* 0x000fe20003f26070 */
[C---:B------:R-:W-:Y:S01]  /*1a960*/  IMAD.WIDE.U32 R84, R71.reuse, 0x3d1, RZ ;  /* 0x000003d147547825 */ /* 0x040fe200078e00ff */
[----:B------:R-:W-:Y:S02]  /*1a970*/  ISETP.GE.U32.AND.EX P2, PT, R71, R78, PT, P4 ;  /* 0x0000004e4700720c */ /* 0x000fe40003f46140 */
[----:B------:R-:W-:Y:S01]  /*1a980*/  IADD3.X R83, PT, PT, RZ, R83, RZ, P0, P3 ;  /* 0x00000053ff537210 */ /* 0x000fe200007e64ff */
[----:B------:R-:W-:Y:S01]  /*1a990*/  IMAD.WIDE.U32 R76, R79, 0x3d1, RZ ;  /* 0x000003d14f4c7825 */ /* 0x000fe200078e00ff */
[----:B------:R-:W-:-:S02]  /*1a9a0*/  IADD3 R78, P4, PT, R75, R98, RZ ;  /* 0x000000624b4e7210 */ /* 0x000fc40007f9e0ff */
[----:B------:R-:W-:Y:S01]  /*1a9b0*/  ISETP.GE.U32.AND.EX P1, PT, R82, R95, PT, P1 ;  /* 0x0000005f5200720c */ /* 0x000fe20003f26110 */
[----:B------:R-:W-:Y:S01]  /*1a9c0*/  IMAD.WIDE.U32 R110, R110, R86, RZ ;  /* 0x000000566e6e7225 */ /* 0x000fe200078e00ff */
[----:B------:R-:W-:Y:S02]  /*1a9d0*/  SEL R76, RZ, 0x1, P5 ;  /* 0x00000001ff4c7807 */ /* 0x000fe40002800000 */
[----:B------:R-:W-:Y:S01]  /*1a9e0*/  SEL R95, RZ, 0x1, P2 ;  /* 0x00000001ff5f7807 */ /* 0x000fe20001000000 */
[----:B------:R-:W-:Y:S01]  /*1a9f0*/  IMAD.X R98, R82, 0x1, R83, P4 ;  /* 0x0000000152627824 */ /* 0x000fe200020e0653 */
[C---:B------:R-:W-:Y:S01]  /*1aa00*/  ISETP.GE.U32.AND P2, PT, R78.reuse, R75, PT ;  /* 0x0000004b4e00720c */ /* 0x040fe20003f46070 */
[----:B------:R-:W-:Y:S01]  /*1aa10*/  IMAD.WIDE.U32 R84, P0, RZ, R79, R84 ;  /* 0x0000004fff547225 */ /* 0x000fe20007800054 */
[----:B------:R-:W-:Y:S02]  /*1aa20*/  IADD3 R95, P4, P5, R95, R72, R76 ;  /* 0x000000485f5f7210 */ /* 0x000fe40007d9e04c */
[----:B------:R-:W-:Y:S01]  /*1aa30*/  IADD3 R72, P6, PT, R78, R110, RZ ;  /* 0x0000006e4e487210 */ /* 0x000fe20007fde0ff */
[----:B------:R-:W-:Y:S01]  /*1aa40*/  IMAD.MOV.U32 R78, RZ, RZ, RZ ;  /* 0x000000ffff4e7224 */ /* 0x000fe200078e00ff */
[----:B------:R-:W-:Y:S01]  /*1aa50*/  IADD3 RZ, P3, PT, R77, R84, RZ ;  /* 0x000000544dff7210 */ /* 0x000fe20007f7e0ff */
[----:B------:R-:W-:Y:S01]  /*1aa60*/  IMAD.IADD R97, R111, 0x1, R97 ;  /* 0x000000016f617824 */ /* 0x000fe200078e0261 */
[----:B------:R-:W-:Y:S01]  /*1aa70*/  ISETP.GE.U32.AND.EX P2, PT, R98, R82, PT, P2 ;  /* 0x000000526200720c */ /* 0x000fe20003f46120 */
[----:B------:R-:W-:Y:S01]  /*1aa80*/  IMAD.WIDE.U32 R76, R79, 0x3d1, R78 ;  /* 0x000003d14f4c7825 */ /* 0x000fe200078e004e */
[----:B------:R-:W-:-:S02]  /*1aa90*/  IADD3.X R75, PT, PT, RZ, R73, RZ, P4, P5 ;  /* 0x00000049ff4b7210 */ /* 0x000fc400027ea4ff */
[----:B------:R-:W-:Y:S01]  /*1aaa0*/  IADD3 R95, P4, PT, R72, R95, RZ ;  /* 0x0000005f485f7210 */ /* 0x000fe20007f9e0ff */
[----:B------:R-:W-:Y:S01]  /*1aab0*/  IMAD.IADD R73, R84, 0x1, R77 ;  /* 0x0000000154497824 */ /* 0x000fe200078e024d */
[----:B------:R-:W-:Y:S01]  /*1aac0*/  SEL R77, RZ, 0x1, P1 ;  /* 0x00000001ff4d7807 */ /* 0x000fe20000800000 */
[----:B------:R-:W-:Y:S01]  /*1aad0*/  IMAD.X R78, R97, 0x1, R98, P6 ;  /* 0x00000001614e7824 */ /* 0x000fe200030e0662 */
[----:B------:R-:W-:Y:S01]  /*1aae0*/  SEL R99, RZ, 0x1, P2 ;  /* 0x00000001ff637807 */ /* 0x000fe20001000000 */
[----:B------:R-:W-:Y:S01]  /*1aaf0*/  IMAD.X R83, RZ, RZ, RZ, P0 ;  /* 0x000000ffff537224 */ /* 0x000fe200000e06ff */
[----:B------:R-:W-:Y:S01]  /*1ab00*/  ISETP.GE.U32.AND P0, PT, R72, R110, PT ;  /* 0x0000006e4800720c */ /* 0x000fe20003f06070 */
[----:B------:R-:W-:Y:S01]  /*1ab10*/  IMAD.X R75, R78, 0x1, R75, P4 ;  /* 0x000000014e4b7824 */ /* 0x000fe200020e064b */
[----:B------:R-:W-:Y:S01]  /*1ab20*/  IADD3 R99, P2, P4, R99, R80, R77 ;  /* 0x0000005063637210 */ /* 0x000fe20007c5e04d */
[----:B------:R-:W-:Y:S01]  /*1ab30*/  IMAD.MOV.U32 R82, RZ, RZ, R85 ;  /* 0x000000ffff527224 */ /* 0x000fe200078e0055 */
[C---:B------:R-:W-:Y:S01]  /*1ab40*/  ISETP.GE.U32.AND P1, PT, R95.reuse, R72, PT ;  /* 0x000000485f00720c */ /* 0x040fe20003f26070 */
[----:B------:R-:W-:Y:S01]  /*1ab50*/  IMAD.WIDE.U32 R84, R95, 0x3d1, RZ ;  /* 0x000003d15f547825 */ /* 0x000fe200078e00ff */
[----:B------:R-:W-:-:S02]  /*1ab60*/  IADD3.X R101, PT, PT, RZ, R81, RZ, P2, P4 ;  /* 0x00000051ff657210 */ /* 0x000fc400017e84ff */
[----:B------:R-:W-:Y:S01]  /*1ab70*/  ISETP.GE.U32.AND P5, PT, R76, RZ, PT ;  /* 0x000000ff4c00720c */ /* 0x000fe20003fa6070 */
[----:B------:R-:W-:Y:S01]  /*1ab80*/  IMAD R81, R91, R86, RZ ;  /* 0x000000565b517224 */ /* 0x000fe200078e02ff */
[----:B------:R-:W-:Y:S01]  /*1ab90*/  ISETP.GE.U32.AND.EX P0, PT, R78, R97, PT, P0 ;  /* 0x000000614e00720c */ /* 0x000fe20003f06100 */
[----:B------:R-:W-:Y:S01]  /*1aba0*/  IMAD.WIDE.U32.X R82, RZ, R71, R82, P3 ;  /* 0x00000047ff527225 */ /* 0x000fe200018e0452 */
[----:B------:R-:W-:Y:S02]  /*1abb0*/  ISETP.GE.U32.AND.EX P1, PT, R75, R78, PT, P1 ;  /* 0x0000004e4b00720c */ /* 0x000fe40003f26110 */
[----:B------:R-:W-:Y:S01]  /*1abc0*/  ISETP.GE.U32.AND.EX P5, PT, R73, R79, PT, P5 ;  /* 0x0000004f4900720c */ /* 0x000fe20003fa6150 */
[C---:B------:R-:W-:Y:S01]  /*1abd0*/  IMAD R97, R96.reuse, R88, R81 ;  /* 0x0000005860617224 */ /* 0x040fe200078e0251 */
[----:B------:R-:W-:Y:S01]  /*1abe0*/  SEL R72, RZ, 0x1, P0 ;  /* 0x00000001ff487807 */ /* 0x000fe20000000000 */
[----:B------:R-:W-:Y:S01]  /*1abf0*/  IMAD.WIDE.U32 R78, R96, R86, RZ ;  /* 0x00000056604e7225 */ /* 0x000fe200078e00ff */
[----:B------:R-:W-:-:S02]  /*1ac00*/  SEL R77, RZ, 0x1, P1 ;  /* 0x00000001ff4d7807 */ /* 0x000fc40000800000 */
[----:B------:R-:W-:Y:S01]  /*1ac10*/  IADD3 R111, P4, PT, R82, R84, RZ ;  /* 0x00000054526f7210 */ /* 0x000fe20007f9e0ff */
[----:B------:R-:W-:Y:S01]  /*1ac20*/  IMAD.WIDE.U32 R80, R75, 0x3d1, RZ ;  /* 0x000003d14b507825 */ /* 0x000fe200078e00ff */
[----:B------:R-:W-:-:S03]  /*1ac30*/  IADD3 R72, P0, P2, R77, R112, R72 ;  /* 0x000000704d487210 */ /* 0x000fc60007a1e048 */
[----:B------:R-:W-:Y:S01]  /*1ac40*/  IMAD.IADD R106, R79, 0x1, R97 ;  /* 0x000000014f6a7824 */ /* 0x000fe200078e0261 */
[----:B------:R-:W-:Y:S01]  /*1ac50*/  IADD3 R97, P3, PT, R99, R78, RZ ;  /* 0x0000004e63617210 */ /* 0x000fe20007f7e0ff */
[----:B------:R-:W-:Y:S01]  /*1ac60*/  IMAD.WIDE.U32 R80, P1, RZ, R95, R80 ;  /* 0x0000005fff507225 */ /* 0x000fe20007820050 */
[----:B------:R-:W-:Y:S02]  /*1ac70*/  IADD3.X R79, PT, PT, RZ, R113, RZ, P0, P2 ;  /* 0x00000071ff4f7210 */ /* 0x000fe400007e44ff */
[----:B------:R-:W-:Y:S01]  /*1ac80*/  IADD3 R105, P2, PT, R97, R72, RZ ;  /* 0x0000004861697210 */ /* 0x000fe20007f5e0ff */
[----:B------:R-:W-:Y:S01]  /*1ac90*/  IMAD.X R110, R106, 0x1, R101, P3 ;  /* 0x000000016a6e7824 */ /* 0x000fe200018e0665 */
[----:B------:R-:W-:Y:S01]  /*1aca0*/  IADD3 R77, P3, PT, R85, R80, RZ ;  /* 0x00000050554d7210 */ /* 0x000fe20007f7e0ff */
[----:B------:R-:W-:Y:S01]  /*1acb0*/  IMAD.MOV.U32 R72, RZ, RZ, R76 ;  /* 0x000000ffff487224 */ /* 0x000fe200078e004c */
[----:B------:R-:W-:Y:S01]  /*1acc0*/  ISETP.GE.U32.AND P0, PT, R111, R84, PT ;  /* 0x000000546f00720c */ /* 0x000fe20003f06070 */
[----:B------:R-:W-:-:S02]  /*1acd0*/  IMAD.X R79, R110, 0x1, R79, P2 ;  /* 0x000000016e4f7824 */ /* 0x000fc400010e064f */
[----:B------:R-:W-:Y:S02]  /*1ace0*/  IMAD.X R112, R77, 0x1, R83, P4 ;  /* 0x000000014d707824 */ /* 0x000fe400020e0653 */
[----:B------:R-:W-:Y:S02]  /*1acf0*/  IMAD.MOV.U32 R84, RZ, RZ, R81 ;  /* 0x000000ffff547224 */ /* 0x000fe400078e0051 */
[----:B------:R-:W-:Y:S01]  /*1ad00*/  IMAD.WIDE.U32 R80, R79, 0x3d1, RZ ;  /* 0x000003d14f507825 */ /* 0x000fe200078e00ff */
[----:B------:R-:W-:-:S03]  /*1ad10*/  ISETP.GE.U32.AND.EX P0, PT, R112, R77, PT, P0 ;  /* 0x0000004d7000720c */ /* 0x000fc60003f06100 */
[----:B------:R-:W-:Y:S01]  /*1ad20*/  IMAD.X R85, RZ, RZ, RZ, P1 ;  /* 0x000000ffff557224 */ /* 0x000fe200008e06ff */
[----:B------:R-:W-:Y:S01]  /*1ad30*/  SEL R113, RZ, 0x1, P0 ;  /* 0x00000001ff717807 */ /* 0x000fe20000000000 */
[----:B------:R-:W-:-:S04]  /*1ad40*/  IMAD.WIDE.U32 R100, R100, R92, R72 ;  /* 0x0000005c64647225 */ /* 0x000fc800078e0048 */
[----:B------:R-:W-:Y:S01]  /*1ad50*/  IMAD.WIDE.U32.X R84, RZ, R75, R84, P3 ;  /* 0x0000004bff547225 */ /* 0x000fe200018e0454 */
[----:B------:R-:W-:-:S03]  /*1ad60*/  ISETP.GE.U32.AND P6, PT, R100, R76, PT ;  /* 0x0000004c6400720c */ /* 0x000fc60003fc6070 */
[----:B------:R-:W-:-:S04]  /*1ad70*/  IMAD.WIDE.U32 R82, R105, 0x3d1, RZ ;  /* 0x000003d169527825 */ /* 0x000fc800078e00ff */
[----:B------:R-:W-:Y:S01]  /*1ad80*/  IMAD.WIDE.U32 R80, P4, RZ, R105, R80 ;  /* 0x00000069ff507225 */ /* 0x000fe20007880050 */
[----:B------:R-:W-:-:S03]  /*1ad90*/  IADD3 R92, P1, P2, R82, R84, R113 ;  /* 0x00000054525c7210 */ /* 0x000fc60007a3e071 */
[----:B------:R-:W-:Y:S01]  /*1ada0*/  IMAD.WIDE.U32 R98, R88, R96, RZ ;  /* 0x0000006058627225 */ /* 0x000fe200078e00ff */
[----:B------:R-:W-:-:S03]  /*1adb0*/  IADD3 R83, P0, PT, R83, R80, RZ ;  /* 0x0000005053537210 */ /* 0x000fc60007f1e0ff */
[----:B------:R-:W-:Y:S01]  /*1adc0*/  IMAD.IADD R116, R101, 0x1, R70 ;  /* 0x0000000165747824 */ /* 0x000fe200078e0246 */
[----:B------:R-:W-:Y:S01]  /*1add0*/  SEL R70, RZ, 0x1, P5 ;  /* 0x00000001ff467807 */ /* 0x000fe20002800000 */
[----:B------:R-:W-:Y:S01]  /*1ade0*/  IMAD.WIDE.U32 R76, P3, R91, R86, R98 ;  /* 0x000000565b4c7225 */ /* 0x000fe20007860062 */
[----:B------:R-:W-:Y:S02]  /*1adf0*/  IADD3.X R80, PT, PT, R83, R85, RZ, P1, P2 ;  /* 0x0000005553507210 */ /* 0x000fe40000fe44ff */
[----:B------:R-:W-:Y:S01]  /*1ae00*/  ISETP.GE.U32.AND.EX P6, PT, R116, R73, PT, P6 ;  /* 0x000000497400720c */ /* 0x000fe20003fc6160 */
[----:B------:R-:W-:Y:S01]  /*1ae10*/  IMAD.X R73, RZ, RZ, RZ, P3 ;  /* 0x000000ffff497224 */ /* 0x000fe200018e06ff */
[----:B------:R-:W-:Y:S01]  /*1ae20*/  IADD3 R70, P1, P2, R111, R71, R70 ;  /* 0x000000476f467210 */ /* 0x000fe20007a3e046 */
[----:B------:R-:W-:Y:S01]  /*1ae30*/  IMAD.WIDE.U32 R84, R86, R96, RZ ;  /* 0x0000006056547225 */ /* 0x000fe200078e00ff */
[----:B------:R-:W-:Y:S02]  /*1ae40*/  SEL R99, RZ, 0x1, P6 ;  /* 0x00000001ff637807 */ /* 0x000fe40003000000 */
[----:B------:R-:W-:Y:S01]  /*1ae50*/  ISETP.GE.U32.AND P3, PT, R97, R78, PT ;  /* 0x0000004e6100720c */ /* 0x000fe20003f66070 */
[----:B------:R-:W-:Y:S01]  /*1ae60*/  IMAD.MOV.U32 R72, RZ, RZ, R77 ;  /* 0x000000ffff487224 */ /* 0x000fe200078e004d */
[----:B------:R-:W-:-:S02]  /*1ae70*/  IADD3.X R78, PT, PT, R112, R95, RZ, P1, P2 ;  /* 0x0000005f704e7210 */ /* 0x000fc40000fe44ff */
[----:B------:R-:W-:Y:S02]  /*1ae80*/  IADD3 R114, P1, P2, R99, R70, R94 ;  /* 0x0000004663727210 */ /* 0x000fe40007a3e05e */
[----:B------:R-:W-:Y:S02]  /*1ae90*/  ISETP.GE.U32.AND.EX P3, PT, R110, R106, PT, P3 ;  /* 0x0000006a6e00720c */ /* 0x000fe40003f66130 */
[----:B------:R-:W-:Y:S02]  /*1aea0*/  IADD3.X R112, PT, PT, RZ, R78, R93, P1, P2 ;  /* 0x0000004eff707210 */ /* 0x000fe40000fe445d */
[----:B------:R-:W-:Y:S02]  /*1aeb0*/  IADD3 RZ, P2, PT, R85, R76, RZ ;  /* 0x0000004c55ff7210 */ /* 0x000fe40007f5e0ff */
[----:B------:R-:W-:Y:S02]  /*1aec0*/  ISETP.GE.U32.AND P1, PT, R105, R97, PT ;  /* 0x000000616900720c */ /* 0x000fe40003f26070 */
[----:B------:R-:W-:Y:S01]  /*1aed0*/  SEL R76, RZ, 0x1, P3 ;  /* 0x00000001ff4c7807 */ /* 0x000fe20001800000 */
[----:B------:R-:W-:Y:S01]  /*1aee0*/  IMAD.WIDE.U32.X R72, R91, R88, R72, P2 ;  /* 0x000000585b487225 */ /* 0x000fe200010e0448 */
[----:B------:R-:W-:-:S02]  /*1aef0*/  ISETP.EQ.U32.AND P3, PT, R70, R71, PT ;  /* 0x000000474600720c */ /* 0x000fc40003f62070 */
[----:B------:R-:W-:Y:S01]  /*1af00*/  ISETP.GE.U32.AND.EX P1, PT, R79, R110, PT, P1 ;  /* 0x0000006e4f00720c */ /* 0x000fe20003f26110 */
[----:B------:R-:W-:Y:S01]  /*1af10*/  IMAD.MOV.U32 R110, RZ, RZ, R100 ;  /* 0x000000ffff6e7224 */ /* 0x000fe200078e0064 */
[----:B------:R-:W-:Y:S01]  /*1af20*/  ISETP.LT.U32.AND P2, PT, R70, R71, PT ;  /* 0x000000474600720c */ /* 0x000fe20003f41070 */
[----:B------:R-:W-:Y:S01]  /*1af30*/  IMAD.X R71, RZ, RZ, RZ, P4 ;  /* 0x000000ffff477224 */ /* 0x000fe200020e06ff */
[----:B------:R-:W-:Y:S01]  /*1af40*/  ISETP.EQ.AND.EX P5, PT, R78, R95, !P5, P3 ;  /* 0x0000005f4e00720c */ /* 0x000fe20006fa2330 */
[----:B------:R-:W-:Y:S01]  /*1af50*/  IMAD.MOV.U32 R70, RZ, RZ, R81 ;  /* 0x000000ffff467224 */ /* 0x000fe200078e0051 */
[----:B------:R-:W-:Y:S02]  /*1af60*/  ISETP.EQ.U32.AND P3, PT, R114, R94, PT ;  /* 0x0000005e7200720c */ /* 0x000fe40003f62070 */
[----:B------:R-:W-:Y:S01]  /*1af70*/  SEL R85, RZ, 0x1, P1 ;  /* 0x00000001ff557807 */ /* 0x000fe20000800000 */
[----:B------:R-:W-:Y:S01]  /*1af80*/  IMAD.WIDE.U32.X R70, RZ, R79, R70, P0 ;  /* 0x0000004fff467225 */ /* 0x000fe200000e0446 */
[----:B------:R-:W-:-:S02]  /*1af90*/  ISETP.LT.U32.OR.EX P2, PT, R78, R95, P5, P2 ;  /* 0x0000005f4e00720c */ /* 0x000fc40002f41520 */
[----:B------:R-:W-:Y:S02]  /*1afa0*/  ISETP.LT.U32.AND P1, PT, R114, R94, PT ;  /* 0x0000005e7200720c */ /* 0x000fe40003f21070 */
[CC--:B------:R-:W-:Y:S02]  /*1afb0*/  ISETP.EQ.AND.EX P6, PT, R112.reuse, R93.reuse, !P6, P3 ;  /* 0x0000005d7000720c */ /* 0x0c0fe400077c2330 */
[----:B------:R-:W-:Y:S02]  /*1afc0*/  IADD3 R85, P3, P5, R85, R72, R76 ;  /* 0x0000004855557210 */ /* 0x000fe40007d7e04c */
[----:B------:R-:W-:Y:S02]  /*1afd0*/  SEL R72, RZ, 0x1, !P2 ;  /* 0x00000001ff487807 */ /* 0x000fe40005000000 */
[----:B------:R-:W-:Y:S01]  /*1afe0*/  ISETP.LT.U32.OR.EX P1, PT, R112, R93, P6, P1 ;  /* 0x0000005d7000720c */ /* 0x000fe20003721510 */
[----:B------:R-:W-:Y:S01]  /*1aff0*/  IMAD.WIDE.U32 R76, R85, 0x3d1, RZ ;  /* 0x000003d1554c7825 */ /* 0x000fe200078e00ff */
[----:B------:R-:W-:-:S02]  /*1b000*/  ISETP.GE.U32.AND P4, PT, R92, R82, PT ;  /* 0x000000525c00720c */ /* 0x000fc40003f86070 */
[----:B------:R-:W-:Y:S02]  /*1b010*/  IADD3.X R91, PT, PT, RZ, R73, RZ, P3, P5 ;  /* 0x00000049ff5b7210 */ /* 0x000fe40001fea4ff */
[----:B------:R-:W-:Y:S02]  /*1b020*/  IADD3 R92, P5, P6, R92, R75, R72 ;  /* 0x0000004b5c5c7210 */ /* 0x000fe40007ebe048 */
[----:B------:R-:W-:Y:S01]  /*1b030*/  SEL R106, RZ, 0x1, !P1 ;  /* 0x00000001ff6a7807 */ /* 0x000fe20004800000 */
[----:B------:R-:W-:Y:S01]  /*1b040*/  IMAD.WIDE.U32 R72, R91, 0x3d1, RZ ;  /* 0x000003d15b487825 */ /* 0x000fe200078e00ff */
[----:B------:R-:W-:Y:S02]  /*1b050*/  ISETP.GE.U32.AND.EX P4, PT, R80, R83, PT, P4 ;  /* 0x000000535000720c */ /* 0x000fe40003f86140 */
[----:B------:R-:W-:Y:S02]  /*1b060*/  ISETP.EQ.U32.AND P3, PT, R92, R75, PT ;  /* 0x0000004b5c00720c */ /* 0x000fe40003f62070 */
[----:B------:R-:W-:-:S02]  /*1b070*/  IADD3.X R80, PT, PT, R80, R105, RZ, P5, P6 ;  /* 0x0000006950507210 */ /* 0x000fc40002fec4ff */
[----:B------:R-:W-:Y:S02]  /*1b080*/  IADD3 R106, P6, P5, R106, R92, R89 ;  /* 0x0000005c6a6a7210 */ /* 0x000fe40007dde059 */
[----:B------:R-:W-:Y:S02]  /*1b090*/  ISETP.LT.U32.AND P0, PT, R92, R75, PT ;  /* 0x0000004b5c00720c */ /* 0x000fe40003f01070 */
[----:B------:R-:W-:Y:S02]  /*1b0a0*/  ISETP.EQ.AND.EX P3, PT, R80, R105, P2, P3 ;  /* 0x000000695000720c */ /* 0x000fe40001762330 */
[----:B------:R-:W-:Y:S01]  /*1b0b0*/  SEL R75, RZ, 0x1, P4 ;  /* 0x00000001ff4b7807 */ /* 0x000fe20002000000 */
[----:B------:R-:W-:Y:S01]  /*1b0c0*/  IMAD.WIDE.U32 R72, P4, RZ, R85, R72 ;  /* 0x00000055ff487225 */ /* 0x000fe20007880048 */
[----:B------:R-:W-:Y:S02]  /*1b0d0*/  ISETP.EQ.U32.AND P2, PT, R106, R89, PT ;  /* 0x000000596a00720c */ /* 0x000fe40003f42070 */
[----:B------:R-:W-:Y:S01]  /*1b0e0*/  IADD3.X R113, PT, PT, RZ, R80, R90, P6, P5 ;  /* 0x00000050ff717210 */ /* 0x000fe200037ea45a */
[----:B------:R-:W-:Y:S01]  /*1b0f0*/  IMAD.X R81, RZ, RZ, RZ, P4 ;  /* 0x000000ffff517224 */ /* 0x000fe200020e06ff */
[----:B------:R-:W-:Y:S01]  /*1b100*/  ISETP.LT.U32.OR.EX P0, PT, R80, R105, P3, P0 ;  /* 0x000000695000720c */ /* 0x000fe20001f01500 */
[----:B------:R-:W-:Y:S01]  /*1b110*/  IMAD.MOV.U32 R80, RZ, RZ, R73 ;  /* 0x000000ffff507224 */ /* 0x000fe200078e0049 */
[----:B------:R-:W-:-:S02]  /*1b120*/  ISETP.LT.U32.AND P5, PT, R106, R89, PT ;  /* 0x000000596a00720c */ /* 0x000fc40003fa1070 */
[----:B------:R-:W-:Y:S02]  /*1b130*/  IADD3 R75, P6, P3, R76, R70, R75 ;  /* 0x000000464c4b7210 */ /* 0x000fe40007bde04b */
[----:B------:R-:W-:Y:S02]  /*1b140*/  ISETP.EQ.AND.EX P2, PT, R113, R90, P1, P2 ;  /* 0x0000005a7100720c */ /* 0x000fe40000f42320 */
        /* <DEDUP_REMOVED lines=39> */
.L_x_60:
        /* <DEDUP_REMOVED lines=34> */
.L_x_59:
[----:B------:R-:W-:Y:S05]  /*1b5e0*/  BSYNC.RECONVERGENT B2 ;  /* 0x0000000000027941 */ /* 0x000fea0003800200 */
.L_x_58:
        /* <DEDUP_REMOVED lines=8> */
[-C--:B------:R-:W-:Y:S02]  /*1b670*/  IMAD R78, R103, R22.reuse, RZ ;  /* 0x00000016674e7224 */ /* 0x080fe400078e02ff */
[----:B------:R-:W-:-:S04]  /*1b680*/  IMAD.WIDE.U32 R82, R63, R22, RZ ;  /* 0x000000163f527225 */ /* 0x000fc800078e00ff */
[----:B------:R-:W-:-:S04]  /*1b690*/  IMAD.WIDE.U32.X R84, R107, R26, R84, P0 ;  /* 0x0000001a6b547225 */ /* 0x000fc800000e0454 */
[----:B------:R-:W-:Y:S01]  /*1b6a0*/  IMAD.WIDE.U32 R74, R26, R19, RZ ;  /* 0x000000131a4a7225 */ /* 0x000fe200078e00ff */
[----:B------:R-:W-:-:S03]  /*1b6b0*/  IADD3 R105, P5, PT, R84, R82, RZ ;  /* 0x0000005254697210 */ /* 0x000fc60007fbe0ff */
[----:B------:R-:W-:Y:S01]  /*1b6c0*/  IMAD.WIDE.U32 R70, R22, R63, RZ ;  /* 0x0000003f16467225 */ /* 0x000fe200078e00ff */
[----:B------:R-:W-:-:S03]  /*1b6d0*/  ISETP.GE.U32.AND P0, PT, R105, R82, PT ;  /* 0x000000526900720c */ /* 0x000fc60003f06070 */
[----:B------:R-:W-:-:S04]  /*1b6e0*/  IMAD.WIDE.U32 R80, P2, R103, R22, R80 ;  /* 0x0000001667507225 */ /* 0x000fc80007840050 */
[----:B------:R-:W-:Y:S01]  /*1b6f0*/  IMAD.WIDE.U32 R72, R25, R104, RZ ;  /* 0x0000006819487225 */ /* 0x000fe200078e00ff */
[----:B------:R-:W-:-:S03]  /*1b700*/  IADD3 RZ, P6, PT, R71, R80, RZ ;  /* 0x0000005047ff7210 */ /* 0x000fc60007fde0ff */
[----:B------:R-:W-:Y:S02]  /*1b710*/  IMAD R87, R63, R26, R78 ;  /* 0x0000001a3f577224 */ /* 0x000fe400078e024e */
[----:B------:R-:W-:-:S04]  /*1b720*/  IMAD.WIDE.U32 R76, R22, R19, RZ ;  /* 0x00000013164c7225 */ /* 0x000fc800078e00ff */
[----:B------:R-:W-:Y:S02]  /*1b730*/  IMAD.IADD R84, R83, 0x1, R87 ;  /* 0x0000000153547824 */ /* 0x000fe400078e0257 */
[----:B------:R-:W-:-:S04]  /*1b740*/  IMAD.WIDE.U32 R74, P1, R61, R22, R74 ;  /* 0x000000163d4a7225 */ /* 0x000fc8000782004a */
[----:B------:R-:W-:Y:S01]  /*1b750*/  IMAD.WIDE.U32 R70, R21, R104, RZ ;  /* 0x0000006815467225 */ /* 0x000fe200078e00ff */
[----:B------:R-:W-:-:S03]  /*1b760*/  IADD3 RZ, P3, PT, R77, R74, RZ ;  /* 0x0000004a4dff7210 */ /* 0x000fc60007f7e0ff */
[----:B------:R-:W-:-:S04]  /*1b770*/  IMAD.WIDE.U32 R72, P4, R107, R21, R72 ;  /* 0x000000156b487225 */ /* 0x000fc80007880048 */
[----:B------:R-:W-:Y:S02]  /*1b780*/  IMAD.X R85, R84, 0x1, R85, P5 ;  /* 0x0000000154557824 */ /* 0x000fe400028e0655 */
[----:B------:R-:W-:Y:S01]  /*1b790*/  IMAD.X R79, RZ, RZ, RZ, P2 ;  /* 0x000000ffff4f7224 */ /* 0x000fe200010e06ff */
[----:B------:R-:W-:Y:S01]  /*1b7a0*/  IADD3 RZ, P2, PT, R71, R72, RZ ;  /* 0x0000004847ff7210 */ /* 0x000fe20007f5e0ff */
[-C--:B------:R-:W-:Y:S01]  /*1b7b0*/  IMAD R74, R107, R21.reuse, RZ ;  /* 0x000000156b4a7224 */ /* 0x080fe200078e02ff */
[----:B------:R-:W-:Y:S01]  /*1b7c0*/  ISETP.GE.U32.AND.EX P0, PT, R85, R84, PT, P0 ;  /* 0x000000545500720c */ /* 0x000fe20003f06100 */
[----:B------:R-:W-:Y:S02]  /*1b7d0*/  IMAD.MOV.U32 R78, RZ, RZ, R81 ;  /* 0x000000ffff4e7224 */ /* 0x000fe400078e0051 */
[----:B------:R-:W-:Y:S01]  /*1b7e0*/  IMAD R72, R61, R22, RZ ;  /* 0x000000163d487224 */ /* 0x000fe200078e02ff */
[----:B------:R-:W-:Y:S01]  /*1b7f0*/  SEL R83, RZ, 0x1, P0 ;  /* 0x00000001ff537807 */ /* 0x000fe20000000000 */
[----:B------:R-:W-:-:S04]  /*1b800*/  IMAD.WIDE.U32 R76, R104, R21, RZ ;  /* 0x00000015684c7225 */ /* 0x000fc800078e00ff */
[----:B------:R-:W-:Y:S01]  /*1b810*/  IMAD R87, R104, R25, R74 ;  /* 0x0000001968577224 */ /* 0x000fe200078e024a */
[----:B------:R-:W-:Y:S01]  /*1b820*/  IADD3 R105, P5, PT, R105, R76, RZ ;  /* 0x0000004c69697210 */ /* 0x000fe20007fbe0ff */
[----:B------:R-:W-:-:S03]  /*1b830*/  IMAD.WIDE.U32 R70, R19, R22, RZ ;  /* 0x0000001613467225 */ /* 0x000fc600078e00ff */
[----:B------:R-:W-:Y:S01]  /*1b840*/  ISETP.GE.U32.AND P0, PT, R105, R76, PT ;  /* 0x0000004c6900720c */ /* 0x000fe20003f06070 */
[-C--:B------:R-:W-:Y:S02]  /*1b850*/  IMAD R81, R19, R26.reuse, R72 ;  /* 0x0000001a13517224 */ /* 0x080fe400078e0248 */
[----:B------:R-:W-:-:S04]  /*1b860*/  IMAD.WIDE.U32.X R78, R103, R26, R78, P6 ;  /* 0x0000001a674e7225 */ /* 0x000fc800030e044e */
[----:B------:R-:W-:Y:S02]  /*1b870*/  IMAD.IADD R72, R77, 0x1, R87 ;  /* 0x000000014d487824 */ /* 0x000fe400078e0257 */
[----:B------:R-:W-:Y:S01]  /*1b880*/  IMAD.X R77, RZ, RZ, RZ, P1 ;  /* 0x000000ffff4d7224 */ /* 0x000fe200008e06ff */
[----:B------:R-:W-:Y:S01]  /*1b890*/  IADD3 R83, P1, P6, R70, R78, R83 ;  /* 0x0000004e46537210 */ /* 0x000fe20007e3e053 */
[----:B------:R-:W-:Y:S02]  /*1b8a0*/  IMAD.IADD R81, R71, 0x1, R81 ;  /* 0x0000000147517824 */ /* 0x000fe400078e0251 */
[----:B------:R-:W-:Y:S01]  /*1b8b0*/  IMAD.X R71, RZ, RZ, RZ, P4 ;  /* 0x000000ffff477224 */ /* 0x000fe200020e06ff */
[----:B------:R-:W-:Y:S01]  /*1b8c0*/  ISETP.GE.U32.AND P4, PT, R83, R70, PT ;  /* 0x000000465300720c */ /* 0x000fe20003f86070 */
[----:B------:R-:W-:Y:S01]  /*1b8d0*/  IMAD.MOV.U32 R76, RZ, RZ, R75 ;  /* 0x000000ffff4c7224 */ /* 0x000fe200078e004b */
[----:B------:R-:W-:Y:S01]  /*1b8e0*/  IADD3.X R80, PT, PT, R81, R79, RZ, P1, P6 ;  /* 0x0000004f51507210 */ /* 0x000fe20000fec4ff */
[----:B------:R-:W-:-:S02]  /*1b8f0*/  IMAD.X R117, R72, 0x1, R85, P5 ;  /* 0x0000000148757824 */ /* 0x000fc400028e0655 */
[----:B------:R-:W-:Y:S01]  /*1b900*/  IMAD R82, R103, R21, RZ ;  /* 0x0000001567527224 */ /* 0x000fe200078e02ff */
[----:B------:R-:W-:Y:S01]  /*1b910*/  ISETP.GE.U32.AND.EX P1, PT, R80, R81, PT, P4 ;  /* 0x000000515000720c */ /* 0x000fe20003f26140 */
[----:B------:R-:W-:Y:S01]  /*1b920*/  IMAD R81, R109, R22, RZ ;  /* 0x000000166d517224 */ /* 0x000fe200078e02ff */
[----:B------:R-:W-:Y:S01]  /*1b930*/  ISETP.GE.U32.AND.EX P0, PT, R117, R72, PT, P0 ;  /* 0x000000487500720c */ /* 0x000fe20003f06100 */
[----:B------:R-:W-:-:S03]  /*1b940*/  IMAD.WIDE.U32 R74, R25, R63, RZ ;  /* 0x0000003f194a7225 */ /* 0x000fc600078e00ff */
[----:B------:R-:W-:Y:S01]  /*1b950*/  SEL R121, RZ, 0x1, P0 ;  /* 0x00000001ff797807 */ /* 0x000fe20000000000 */
[----:B------:R-:W-:-:S04]  /*1b960*/  IMAD.WIDE.U32 R98, R63, R21, RZ ;  /* 0x000000153f627225 */ /* 0x000fc800078e00ff */
[----:B------:R-:W-:Y:S01]  /*1b970*/  IMAD.MOV.U32 R70, RZ, RZ, R73 ;  /* 0x000000ffff467224 */ /* 0x000fe200078e0049 */
[----:B------:R-:W-:Y:S01]  /*1b980*/  IADD3 R120, P4, PT, R83, R98, RZ ;  /* 0x0000006253787210 */ /* 0x000fe20007f9e0ff */
[----:B------:R-:W-:-:S04]  /*1b990*/  IMAD.WIDE.U32 R78, R108, R22, RZ ;  /* 0x000000166c4e7225 */ /* 0x000fc800078e00ff */
[-C--:B------:R-:W-:Y:S01]  /*1b9a0*/  IMAD R85, R108, R26.reuse, R81 ;  /* 0x0000001a6c557224 */ /* 0x080fe200078e0251 */
[----:B------:R-:W-:Y:S01]  /*1b9b0*/  SEL R81, RZ, 0x1, P1 ;  /* 0x00000001ff517807 */ /* 0x000fe20000800000 */
[----:B------:R-:W-:-:S04]  /*1b9c0*/  IMAD.WIDE.U32.X R76, R61, R26, R76, P3 ;  /* 0x0000001a3d4c7225 */ /* 0x000fc800018e044c */
[----:B------:R-:W-:Y:S02]  /*1b9d0*/  IMAD R119, R63, R25, R82 ;  /* 0x000000193f777224 */ /* 0x000fe400078e0252 */
[----:B------:R-:W-:-:S04]  /*1b9e0*/  IMAD.WIDE.U32 R72, R21, R63, RZ ;  /* 0x0000003f15487225 */ /* 0x000fc800078e00ff */
[----:B------:R-:W-:-:S04]  /*1b9f0*/  IMAD.WIDE.U32 R74, P1, R103, R21, R74 ;  /* 0x00000015674a7225 */ /* 0x000fc8000782004a */
[----:B------:R-:W-:Y:S01]  /*1ba00*/  IMAD.WIDE.U32.X R70, R107, R25, R70, P2 ;  /* 0x000000196b467225 */ /* 0x000fe200010e0446 */
[----:B------:R-:W-:Y:S02]  /*1ba10*/  IADD3 R122, P3, P2, R78, R76, R81 ;  /* 0x0000004c4e7a7210 */ /* 0x000fe40007a7e051 */
[----:B------:R-:W-:Y:S01]  /*1ba20*/  IADD3 RZ, P6, PT, R73, R74, RZ ;  /* 0x0000004a49ff7210 */ /* 0x000fe20007fde0ff */
[----:B------:R-:W-:Y:S01]  /*1ba30*/  IMAD.IADD R119, R99, 0x1, R119 ;  /* 0x0000000163777824 */ /* 0x000fe200078e0277 */
[----:B------:R-:W-:Y:S01]  /*1ba40*/  ISETP.GE.U32.AND P0, PT, R122, R78, PT ;  /* 0x0000004e7a00720c */ /* 0x000fe20003f06070 */
[----:B------:R-:W-:Y:S02]  /*1ba50*/  IMAD.IADD R76, R79, 0x1, R85 ;  /* 0x000000014f4c7824 */ /* 0x000fe400078e0255 */
[----:B------:R-:W-:-:S03]  /*1ba60*/  IMAD.WIDE.U32 R94, R25, R19, RZ ;  /* 0x00000013195e7225 */ /* 0x000fc600078e00ff */
[----:B------:R-:W-:Y:S01]  /*1ba70*/  IADD3.X R99, PT, PT, R76, R77, RZ, P3, P2 ;  /* 0x0000004d4c637210 */ /* 0x000fe20001fe44ff */
[----:B------:R-:W-:Y:S01]  /*1ba80*/  IMAD.X R123, R119, 0x1, R80, P4 ;  /* 0x00000001777b7824 */ /* 0x000fe200020e0650 */
[----:B------:R-:W-:Y:S01]  /*1ba90*/  IADD3 R121, P4, P5, R120, R70, R121 ;  /* 0x0000004678797210 */ /* 0x000fe20007d9e079 */
[----:B------:R-:W-:-:S03]  /*1baa0*/  IMAD.WIDE.U32 R72, R25, R108, RZ ;  /* 0x0000006c19487225 */ /* 0x000fc600078e00ff */
[----:B------:R-:W-:Y:S01]  /*1bab0*/  IADD3.X R118, PT, PT, R123, R71, RZ, P4, P5 ;  /* 0x000000477b767210 */ /* 0x000fe200027ea4ff */
[----:B------:R-:W-:Y:S01]  /*1bac0*/  IMAD.WIDE.U32 R78, R21, R19, RZ ;  /* 0x00000013154e7225 */ /* 0x000fe200078e00ff */
[----:B------:R-:W-:-:S03]  /*1bad0*/  ISETP.GE.U32.AND.EX P5, PT, R99, R76, PT, P0 ;  /* 0x0000004c6300720c */ /* 0x000fc60003fa6100 */
[----:B------:R-:W-:-:S04]  /*1bae0*/  IMAD.WIDE.U32 R94, P2, R61, R21, R94 ;  /* 0x000000153d5e7225 */ /* 0x000fc8000784005e */
[----:B------:R-:W-:Y:S01]  /*1baf0*/  IMAD.WIDE.U32 R70, R21, R108, RZ ;  /* 0x0000006c15467225 */ /* 0x000fe200078e00ff */
[----:B------:R-:W-:Y:S02]  /*1bb00*/  IADD3 RZ, P4, PT, R79, R94, RZ ;  /* 0x0000005e4fff7210 */ /* 0x000fe40007f9e0ff */
[----:B------:R-:W-:Y:S01]  /*1bb10*/  SEL R94, RZ, 0x1, P5 ;  /* 0x00000001ff5e7807 */ /* 0x000fe20002800000 */
[----:B------:R-:W-:-:S04]  /*1bb20*/  IMAD.WIDE.U32 R72, P3, R109, R21, R72 ;  /* 0x000000156d487225 */ /* 0x000fc80007860048 */
[----:B------:R-:W-:Y:S01]  /*1bb30*/  IMAD.WIDE.U32 R124, R26, R108, RZ ;  /* 0x0000006c1a7c7225 */ /* 0x000fe200078e00ff */
[----:B------:R-:W-:-:S03]  /*1bb40*/  IADD3 RZ, P5, PT, R71, R72, RZ ;  /* 0x0000004847ff7210 */ /* 0x000fc60007fbe0ff */
[----:B------:R-:W-:-:S04]  /*1bb50*/  IMAD.WIDE.U32 R70, R24, R104, RZ ;  /* 0x0000006818467225 */ /* 0x000fc800078e00ff */
[----:B------:R-:W-:Y:S02]  /*1bb60*/  IMAD.MOV.U32 R96, RZ, RZ, R75 ;  /* 0x000000ffff607224 */ /* 0x000fe400078e004b */
[----:B------:R-:W-:Y:S02]  /*1bb70*/  IMAD.X R97, RZ, RZ, RZ, P1 ;  /* 0x000000ffff617224 */ /* 0x000fe400008e06ff */
[----:B------:R-:W-:-:S04]  /*1bb80*/  IMAD.WIDE.U32 R74, R24, R63, RZ ;  /* 0x0000003f184a7225 */ /* 0x000fc800078e00ff */
[----:B------:R-:W-:-:S04]  /*1bb90*/  IMAD.WIDE.U32 R76, R22, R108, RZ ;  /* 0x0000006c164c7225 */ /* 0x000fc800078e00ff */
[----:B------:R-:W-:-:S04]  /*1bba0*/  IMAD.WIDE.U32 R124, P0, R109, R22, R124 ;  /* 0x000000166d7c7225 */ /* 0x000fc8000780007c */
[----:B------:R-:W-:Y:S01]  /*1bbb0*/  IMAD.WIDE.U32.X R96, R103, R25, R96, P6 ;  /* 0x0000001967607225 */ /* 0x000fe200030e0460 */
[----:B------:R-:W-:-:S03]  /*1bbc0*/  IADD3 RZ, P1, PT, R77, R124, RZ ;  /* 0x0000007c4dff7210 */ /* 0x000fc60007f3e0ff */
[----:B------:R-:W-:-:S04]  /*1bbd0*/  IMAD.WIDE.U32 R82, R20, R104, RZ ;  /* 0x0000006814527225 */ /* 0x000fc800078e00ff */
[----:B------:R-:W-:-:S04]  /*1bbe0*/  IMAD.WIDE.U32 R70, P6, R107, R20, R70 ;  /* 0x000000146b467225 */ /* 0x000fc800078c0046 */
[----:B------:R-:W-:Y:S02]  /*1bbf0*/  IMAD.X R93, RZ, RZ, RZ, P2 ;  /* 0x000000ffff5d7224 */ /* 0x000fe400010e06ff */
[----:B------:R-:W-:-:S04]  /*1bc00*/  IMAD.WIDE.U32 R78, R20, R63, RZ ;  /* 0x0000003f144e7225 */ /* 0x000fc800078e00ff */
[----:B------:R-:W-:-:S04]  /*1bc10*/  IMAD.WIDE.U32 R74, P2, R103, R20, R74 ;  /* 0x00000014674a7225 */ /* 0x000fc8000784004a */
[----:B------:R-:W-:Y:S02]  /*1bc20*/  IMAD.MOV.U32 R76, RZ, RZ, R73 ;  /* 0x000000ffff4c7224 */ /* 0x000fe400078e0049 */
[----:B------:R-:W-:Y:S01]  /*1bc30*/  IMAD.X R77, RZ, RZ, RZ, P3 ;  /* 0x000000ffff4d7224 */ /* 0x000fe200018e06ff */
[----:B------:R-:W-:Y:S01]  /*1bc40*/  IADD3 RZ, P3, PT, R83, R70, RZ ;  /* 0x0000004653ff7210 */ /* 0x000fe20007f7e0ff */
[----:B------:R-:W-:Y:S02]  /*1bc50*/  IMAD R73, R107, R20, RZ ;  /* 0x000000146b497224 */ /* 0x000fe400078e02ff */
[----:B------:R-:W-:-:S04]  /*1bc60*/  IMAD.WIDE.U32 R80, R24, R19, RZ ;  /* 0x0000001318507225 */ /* 0x000fc800078e00ff */
[----:B------:R-:W-:Y:S01]  /*1bc70*/  IMAD.X R101, RZ, RZ, RZ, P0 ;  /* 0x000000ffff657224 */ /* 0x000fe200000e06ff */
[----:B------:R-:W-:Y:S01]  /*1bc80*/  IADD3 RZ, P0, PT, R79, R74, RZ ;  /* 0x0000004a4fff7210 */ /* 0x000fe20007f1e0ff */
[----:B------:R-:W-:Y:S02]  /*1bc90*/  IMAD.MOV.U32 R78, RZ, RZ, R71 ;  /* 0x000000ffff4e7224 */ /* 0x000fe400078e0047 */
[----:B------:R-:W-:Y:S02]  /*1bca0*/  IMAD.MOV.U32 R100, RZ, RZ, R125 ;  /* 0x000000ffff647224 */ /* 0x000fe400078e007d */
[----:B------:R-:W-:-:S04]  /*1bcb0*/  IMAD.WIDE.U32 R70, R104, R20, RZ ;  /* 0x0000001468467225 */ /* 0x000fc800078e00ff */
[----:B------:R-:W-:Y:S02]  /*1bcc0*/  IMAD.MOV.U32 R92, RZ, RZ, R95 ;  /* 0x000000ffff5c7224 */ /* 0x000fe400078e005f */
[-C--:B------:R-:W-:Y:S02]  /*1bcd0*/  IMAD R72, R61, R21.reuse, RZ ;  /* 0x000000153d487224 */ /* 0x080fe400078e02ff */
[C---:B------:R-:W-:Y:S02]  /*1bce0*/  IMAD R74, R109.reuse, R21, RZ ;  /* 0x000000156d4a7224 */ /* 0x040fe400078e02ff */
[----:B------:R-:W-:Y:S02]  /*1bcf0*/  IMAD R73, R104, R24, R73 ;  /* 0x0000001868497224 */ /* 0x000fe400078e0249 */
[----:B------:R-:W-:Y:S01]  /*1bd00*/  IMAD.WIDE.U32.X R76, R109, R25, R76, P5 ;  /* 0x000000196d4c7225 */ /* 0x000fe200028e044c */
[----:B------:R-:W-:-:S03]  /*1bd10*/  ISETP.GE.U32.AND P5, PT, R121, R120, PT ;  /* 0x000000787900720c */ /* 0x000fc60003fa6070 */
[----:B------:R-:W-:Y:S01]  /*1bd20*/  IMAD.X R79, RZ, RZ, RZ, P6 ;  /* 0x000000ffff4f7224 */ /* 0x000fe200030e06ff */
[----:B------:R-:W-:Y:S01]  /*1bd30*/  ISETP.GE.U32.AND.EX P5, PT, R118, R123, PT, P5 ;  /* 0x0000007b7600720c */ /* 0x000fe20003fa6150 */
[----:B------:R-:W-:Y:S02]  /*1bd40*/  IMAD.MOV.U32 R82, RZ, RZ, R75 ;  /* 0x000000ffff527224 */ /* 0x000fe400078e004b */
[----:B------:R-:W-:Y:S01]  /*1bd50*/  IMAD.WIDE.U32.X R100, R109, R26, R100, P1 ;  /* 0x0000001a6d647225 */ /* 0x000fe200008e0464 */
[----:B------:R-:W-:-:S03]  /*1bd60*/  IADD3 R121, P1, PT, R121, R70, RZ ;  /* 0x0000004679797210 */ /* 0x000fc60007f3e0ff */
[----:B------:R-:W-:-:S04]  /*1bd70*/  IMAD.WIDE.U32 R80, P6, R61, R20, R80 ;  /* 0x000000143d507225 */ /* 0x000fc800078c0050 */
[----:B------:R-:W-:-:S04]  /*1bd80*/  IMAD.WIDE.U32 R84, R20, R19, RZ ;  /* 0x0000001314547225 */ /* 0x000fc800078e00ff */
[----:B------:R-:W-:Y:S01]  /*1bd90*/  IMAD.WIDE.U32.X R92, R61, R25, R92, P4 ;  /* 0x000000193d5c7225 */ /* 0x000fe200020e045c */
[----:B------:R-:W-:-:S03]  /*1bda0*/  ISETP.GE.U32.AND P4, PT, R120, R98, PT ;  /* 0x000000627800720c */ /* 0x000fc60003f86070 */
[----:B------:R-:W-:Y:S01]  /*1bdb0*/  IMAD R75, R19, R25, R72 ;  /* 0x00000019134b7224 */ /* 0x000fe200078e0248 */
[----:B------:R-:W-:Y:S01]  /*1bdc0*/  ISETP.GE.U32.AND.EX P4, PT, R123, R119, PT, P4 ;  /* 0x000000777b00720c */ /* 0x000fe20003f86140 */
[----:B------:R-:W-:Y:S02]  /*1bdd0*/  IMAD R74, R108, R25, R74 ;  /* 0x000000196c4a7224 */ /* 0x000fe400078e024a */
[----:B------:R-:W-:Y:S01]  /*1bde0*/  IMAD.WIDE.U32 R86, R24, R108, RZ ;  /* 0x0000006c18567225 */ /* 0x000fe200078e00ff */
[----:B------:R-:W-:-:S03]  /*1bdf0*/  SEL R98, RZ, 0x1, P4 ;  /* 0x00000001ff627807 */ /* 0x000fc60002000000 */
[----:B------:R-:W-:Y:S02]  /*1be00*/  IMAD.IADD R25, R71, 0x1, R73 ;  /* 0x0000000147197824 */ /* 0x000fe400078e0249 */
[----:B------:R-:W-:-:S04]  /*1be10*/  IMAD.WIDE.U32 R72, R19, R21, RZ ;  /* 0x0000001513487225 */ /* 0x000fc800078e00ff */
[----:B------:R-:W-:Y:S01]  /*1be20*/  IMAD.X R83, RZ, RZ, RZ, P2 ;  /* 0x000000ffff537224 */ /* 0x000fe200010e06ff */
[----:B------:R-:W-:Y:S01]  /*1be30*/  IADD3 RZ, P2, PT, R85, R80, RZ ;  /* 0x0000005055ff7210 */ /* 0x000fe20007f5e0ff */
[----:B------:R-:W-:Y:S01]  /*1be40*/  IMAD.X R118, R25, 0x1, R118, P1 ;  /* 0x0000000119767824 */ /* 0x000fe200008e0676 */
[----:B------:R-:W-:Y:S01]  /*1be50*/  ISETP.GE.U32.AND P1, PT, R121, R70, PT ;  /* 0x000000467900720c */ /* 0x000fe20003f26070 */
[----:B------:R-:W-:Y:S02]  /*1be60*/  IMAD.X R85, RZ, RZ, RZ, P6 ;  /* 0x000000ffff557224 */ /* 0x000fe400030e06ff */
[----:B------:R-:W-:Y:S01]  /*1be70*/  IMAD.WIDE.U32 R86, P6, R109, R20, R86 ;  /* 0x000000146d567225 */ /* 0x000fe200078c0056 */
[----:B------:R-:W-:-:S03]  /*1be80*/  ISETP.GE.U32.AND.EX P1, PT, R118, R25, PT, P1 ;  /* 0x000000197600720c */ /* 0x000fc60003f26110 */
[----:B------:R-:W-:-:S04]  /*1be90*/  IMAD.WIDE.U32 R88, R20, R108, RZ ;  /* 0x0000006c14587225 */ /* 0x000fc800078e00ff */
[----:B------:R-:W-:Y:S01]  /*1bea0*/  IMAD.WIDE.U32.X R78, R107, R24, R78, P3 ;  /* 0x000000186b4e7225 */ /* 0x000fe200018e044e */
[----:B------:R-:W-:-:S03]  /*1beb0*/  IADD3 R122, P3, PT, R122, R72, RZ ;  /* 0x000000487a7a7210 */ /* 0x000fc60007f7e0ff */
[----:B------:R-:W-:-:S04]  /*1bec0*/  IMAD.WIDE.U32 R70, R27, R104, RZ ;  /* 0x000000681b467225 */ /* 0x000fc800078e00ff */
[----:B------:R-:W-:Y:S02]  /*1bed0*/  IMAD.MOV.U32 R84, RZ, RZ, R81 ;  /* 0x000000ffff547224 */ /* 0x000fe400078e0051 */
[----:B------:R-:W-:Y:S01]  /*1bee0*/  IMAD.X R91, RZ, RZ, RZ, P6 ;  /* 0x000000ffff5b7224 */ /* 0x000fe200030e06ff */
[----:B------:R-:W-:Y:S01]  /*1bef0*/  IADD3 RZ, P6, PT, R89, R86, RZ ;  /* 0x0000005659ff7210 */ /* 0x000fe20007fde0ff */
[----:B------:R-:W-:Y:S01]  /*1bf00*/  IMAD.WIDE.U32.X R82, R103, R24, R82, P0 ;  /* 0x0000001867527225 */ /* 0x000fe200000e0452 */
[----:B------:R-:W-:-:S03]  /*1bf10*/  ISETP.GE.U32.AND P0, PT, R122, R72, PT ;  /* 0x000000487a00720c */ /* 0x000fc60003f06070 */
[----:B------:R-:W-:Y:S02]  /*1bf20*/  IMAD.IADD R75, R73, 0x1, R75 ;  /* 0x00000001494b7824 */ /* 0x000fe400078e024b */
[----:B------:R-:W-:-:S04]  /*1bf30*/  IMAD.WIDE.U32.X R84, R61, R24, R84, P2 ;  /* 0x000000183d547225 */ /* 0x000fc800010e0454 */
[----:B------:R-:W-:Y:S02]  /*1bf40*/  IMAD.MOV.U32 R90, RZ, RZ, R87 ;  /* 0x000000ffff5a7224 */ /* 0x000fe400078e0057 */
[----:B------:R-:W-:-:S04]  /*1bf50*/  IMAD.WIDE.U32 R72, R23, R104, RZ ;  /* 0x0000006817487225 */ /* 0x000fc800078e00ff */
[----:B------:R-:W-:-:S04]  /*1bf60*/  IMAD.WIDE.U32 R70, P2, R107, R23, R70 ;  /* 0x000000176b467225 */ /* 0x000fc80007840046 */
[----:B------:R-:W-:Y:S01]  /*1bf70*/  IMAD.WIDE.U32 R80, R108, R21, RZ ;  /* 0x000000156c507225 */ /* 0x000fe200078e00ff */
[----:B------:R-:W-:-:S03]  /*1bf80*/  SEL R21, RZ, 0x1, P5 ;  /* 0x00000001ff157807 */ /* 0x000fc60002800000 */
[----:B------:R-:W-:Y:S01]  /*1bf90*/  IMAD.WIDE.U32.X R90, R109, R24, R90, P6 ;  /* 0x000000186d5a7225 */ /* 0x000fe200030e045a */
[----:B------:R-:W-:Y:S02]  /*1bfa0*/  IADD3 RZ, P6, PT, R73, R70, RZ ;  /* 0x0000004649ff7210 */ /* 0x000fe40007fde0ff */
[----:B------:R-:W-:Y:S01]  /*1bfb0*/  IADD3 R100, P4, P5, R80, R100, R94 ;  /* 0x0000006450647210 */ /* 0x000fe20007d9e05e */
[----:B------:R-:W-:-:S04]  /*1bfc0*/  IMAD.WIDE.U32 R72, R27, R63, RZ ;  /* 0x0000003f1b487225 */ /* 0x000fc800078e00ff */
[----:B------:R-:W-:Y:S01]  /*1bfd0*/  IMAD.X R95, RZ, RZ, RZ, P2 ;  /* 0x000000ffff5f7224 */ /* 0x000fe200010e06ff */
[----:B------:R-:W-:Y:S01]  /*1bfe0*/  ISETP.GE.U32.AND P2, PT, R100, R80, PT ;  /* 0x000000506400720c */ /* 0x000fe20003f46070 */
        /* <DEDUP_REMOVED lines=15> */
[----:B------:R-:W-:Y:S02]  /*1c0e0*/  IMAD.IADD R74, R81, 0x1, R74 ;  /* 0x00000001514a7824 */ /* 0x000fe400078e024a */
[----:B------:R-:W-:-:S03]  /*1c0f0*/  IMAD.WIDE.U32.X R86, R61, R27, R86, P6 ;  /* 0x0000001b3d567225 */ /* 0x000fc600030e0456 */
[----:B------:R-:W-:Y:S01]  /*1c100*/  IADD3.X R101, PT, PT, R74, R101, RZ, P4, P5 ;  /* 0x000000654a657210 */ /* 0x000fe200027ea4ff */
[----:B------:R-:W-:-:S03]  /*1c110*/  IMAD.WIDE.U32 R72, P6, R109, R23, R72 ;  /* 0x000000176d487225 */ /* 0x000fc600078c0048 */
[----:B------:R-:W-:Y:S01]  /*1c120*/  ISETP.GE.U32.AND.EX P2, PT, R101, R74, PT, P2 ;  /* 0x0000004a6500720c */ /* 0x000fe20003f46120 */
[----:B------:R-:W-:-:S04]  /*1c130*/  IMAD.WIDE.U32 R80, R23, R108, RZ ;  /* 0x0000006c17507225 */ /* 0x000fc800078e00ff */
[----:B------:R-:W-:Y:S01]  /*1c140*/  IMAD.X R71, RZ, RZ, RZ, P6 ;  /* 0x000000ffff477224 */ /* 0x000fe200030e06ff */
[----:B------:R-:W-:Y:S01]  /*1c150*/  IADD3 RZ, P6, PT, R81, R72, RZ ;  /* 0x0000004851ff7210 */ /* 0x000fe20007fde0ff */
[----:B------:R-:W-:Y:S02]  /*1c160*/  IMAD.MOV.U32 R70, RZ, RZ, R73 ;  /* 0x000000ffff467224 */ /* 0x000fe400078e0049 */
[-C--:B------:R-:W-:Y:S02]  /*1c170*/  IMAD R72, R103, R20.reuse, RZ ;  /* 0x0000001467487224 */ /* 0x080fe400078e02ff */
[-C--:B------:R-:W-:Y:S02]  /*1c180*/  IMAD R80, R61, R20.reuse, RZ ;  /* 0x000000143d507224 */ /* 0x080fe400078e02ff */
[C---:B------:R-:W-:Y:S02]  /*1c190*/  IMAD R81, R109.reuse, R20, RZ ;  /* 0x000000146d517224 */ /* 0x040fe400078e02ff */
[----:B------:R-:W-:-:S04]  /*1c1a0*/  IMAD.WIDE.U32.X R70, R109, R27, R70, P6 ;  /* 0x0000001b6d467225 */ /* 0x000fc800030e0446 */
[----:B------:R-:W-:Y:S01]  /*1c1b0*/  IMAD.X R120, R75, 0x1, R99, P3 ;  /* 0x000000014b787824 */ /* 0x000fe200018e0663 */
[----:B------:R-:W-:Y:S01]  /*1c1c0*/  IADD3 R119, P3, P6, R21, R96, R98 ;  /* 0x0000006015777210 */ /* 0x000fe20007e7e062 */
[-C--:B------:R-:W-:Y:S02]  /*1c1d0*/  IMAD R72, R63, R24.reuse, R72 ;  /* 0x000000183f487224 */ /* 0x080fe400078e0248 */
[-C--:B------:R-:W-:Y:S01]  /*1c1e0*/  IMAD R80, R19, R24.reuse, R80 ;  /* 0x0000001813507224 */ /* 0x080fe200078e0250 */
[----:B------:R-:W-:Y:S01]  /*1c1f0*/  IADD3.X R97, PT, PT, RZ, R97, RZ, P3, P6 ;  /* 0x00000061ff617210 */ /* 0x000fe20001fec4ff */
[----:B------:R-:W-:Y:S01]  /*1c200*/  IMAD R81, R108, R24, R81 ;  /* 0x000000186c517224 */ /* 0x000fe200078e0251 */
[----:B------:R-:W-:Y:S01]  /*1c210*/  IADD3 R119, P3, PT, R122, R119, RZ ;  /* 0x000000777a777210 */ /* 0x000fe20007f7e0ff */
[----:B------:R-:W-:Y:S01]  /*1c220*/  IMAD R24, R103, R23, RZ ;  /* 0x0000001767187224 */ /* 0x000fe200078e02ff */
[----:B------:R-:W-:Y:S01]  /*1c230*/  ISETP.GE.U32.AND.EX P0, PT, R120, R75, PT, P0 ;  /* 0x0000004b7800720c */ /* 0x000fe20003f06100 */
[----:B------:R-:W-:-:S02]  /*1c240*/  IMAD R96, R61, R23, RZ ;  /* 0x000000173d607224 */ /* 0x000fc400078e02ff */
[C---:B------:R-:W-:Y:S02]  /*1c250*/  IMAD R99, R107.reuse, R23, RZ ;  /* 0x000000176b637224 */ /* 0x040fe400078e02ff */
[----:B------:R-:W-:Y:S02]  /*1c260*/  IMAD R107, R107, R22, RZ ;  /* 0x000000166b6b7224 */ /* 0x000fe400078e02ff */
[C---:B------:R-:W-:Y:S02]  /*1c270*/  IMAD R21, R63.reuse, R27, R24 ;  /* 0x0000001b3f157224 */ /* 0x040fe400078e0218 */
[----:B------:R-:W-:-:S04]  /*1c280*/  IMAD.WIDE.U32 R24, R63, R20, RZ ;  /* 0x000000143f187225 */ /* 0x000fc800078e00ff */
[----:B------:R-:W-:Y:S02]  /*1c290*/  IMAD R73, R19, R27, R96 ;  /* 0x0000001b13497224 */ /* 0x000fe400078e0260 */
[----:B------:R-:W-:Y:S02]  /*1c2a0*/  IMAD R96, R104, R26, R107 ;  /* 0x0000001a68607224 */ /* 0x000fe400078e026b */
[----:B------:R-:W-:Y:S01]  /*1c2b0*/  IMAD.X R26, R120, 0x1, R97, P3 ;  /* 0x00000001781a7824 */ /* 0x000fe200018e0661 */
[----:B------:R-:W-:Y:S01]  /*1c2c0*/  IADD3 R97, P6, PT, R119, R24, RZ ;  /* 0x0000001877617210 */ /* 0x000fe20007fde0ff */
[----:B------:R-:W-:Y:S01]  /*1c2d0*/  IMAD R61, R109, R23, RZ ;  /* 0x000000176d3d7224 */ /* 0x000fe200078e02ff */
[----:B------:R-:W-:Y:S01]  /*1c2e0*/  ISETP.GE.U32.AND P3, PT, R119, R122, PT ;  /* 0x0000007a7700720c */ /* 0x000fe20003f66070 */
[----:B------:R-:W-:Y:S01]  /*1c2f0*/  IMAD.IADD R25, R25, 0x1, R72 ;  /* 0x0000000119197824 */ /* 0x000fe200078e0248 */
[----:B------:R-:W-:Y:S01]  /*1c300*/  ISETP.GE.U32.AND P4, PT, R97, R24, PT ;  /* 0x000000186100720c */ /* 0x000fe20003f86070 */
[-C--:B------:R-:W-:Y:S01]  /*1c310*/  IMAD R99, R104, R27.reuse, R99 ;  /* 0x0000001b68637224 */ /* 0x080fe200078e0263 */
[----:B------:R-:W-:Y:S01]  /*1c320*/  ISETP.GE.U32.AND.EX P3, PT, R26, R120, PT, P3 ;  /* 0x000000781a00720c */ /* 0x000fe20003f66130 */
[----:B------:R-:W-:Y:S01]  /*1c330*/  IMAD R61, R108, R27, R61 ;  /* 0x0000001b6c3d7224 */ /* 0x000fe200078e023d */
[----:B------:R-:W-:Y:S01]  /*1c340*/  SEL R27, RZ, 0x1, P1 ;  /* 0x00000001ff1b7807 */ /* 0x000fe20000800000 */
[----:B------:R-:W-:Y:S01]  /*1c350*/  IMAD.X R98, R25, 0x1, R26, P6 ;  /* 0x0000000119627824 */ /* 0x000fe200030e061a */
[----:B------:R-:W-:-:S02]  /*1c360*/  SEL R26, RZ, 0x1, P0 ;  /* 0x00000001ff1a7807 */ /* 0x000fc40000000000 */
[----:B------:R-:W-:Y:S02]  /*1c370*/  IADD3 R27, P1, P5, R97, R78, R27 ;  /* 0x0000004e611b7210 */ /* 0x000fe40007d3e01b */
[----:B------:R-:W-:Y:S01]  /*1c380*/  ISETP.GE.U32.AND.EX P4, PT, R98, R25, PT, P4 ;  /* 0x000000196200720c */ /* 0x000fe20003f86140 */
[----:B------:R-:W-:Y:S01]  /*1c390*/  IMAD.WIDE.U32 R24, R104, R23, RZ ;  /* 0x0000001768187225 */ /* 0x000fe200078e00ff */
[----:B------:R-:W-:Y:S02]  /*1c3a0*/  SEL R103, RZ, 0x1, P3 ;  /* 0x00000001ff677807 */ /* 0x000fe40001800000 */
[----:B------:R-:W-:Y:S01]  /*1c3b0*/  IADD3.X R75, PT, PT, R98, R79, RZ, P1, P5 ;  /* 0x0000004f624b7210 */ /* 0x000fe20000fea4ff */
[----:B------:R-:W-:Y:S01]  /*1c3c0*/  IMAD.IADD R72, R25, 0x1, R99 ;  /* 0x0000000119487824 */ /* 0x000fe200078e0263 */
[----:B------:R-:W-:Y:S02]  /*1c3d0*/  ISETP.GE.U32.AND P1, PT, R27, R97, PT ;  /* 0x000000611b00720c */ /* 0x000fe40003f26070 */
[----:B------:R-:W-:-:S02]  /*1c3e0*/  IADD3 R79, P3, P6, R103, R92, R26 ;  /* 0x0000005c674f7210 */ /* 0x000fc40007e7e01a */
[----:B------:R-:W-:Y:S01]  /*1c3f0*/  IADD3 R74, P5, PT, R27, R24, RZ ;  /* 0x000000181b4a7210 */ /* 0x000fe20007fbe0ff */
[----:B------:R-:W-:Y:S01]  /*1c400*/  IMAD.WIDE.U32 R26, R19, R20, RZ ;  /* 0x00000014131a7225 */ /* 0x000fe200078e00ff */
[----:B------:R-:W-:Y:S02]  /*1c410*/  ISETP.GE.U32.AND.EX P1, PT, R75, R98, PT, P1 ;  /* 0x000000624b00720c */ /* 0x000fe40003f26110 */
[----:B------:R-:W-:Y:S01]  /*1c420*/  IADD3.X R92, PT, PT, RZ, R93, RZ, P3, P6 ;  /* 0x0000005dff5c7210 */ /* 0x000fe20001fec4ff */
[----:B------:R-:W-:Y:S01]  /*1c430*/  IMAD.IADD R25, R27, 0x1, R80 ;  /* 0x000000011b197824 */ /* 0x000fe200078e0250 */
[----:B------:R-:W-:Y:S01]  /*1c440*/  IADD3 R79, P3, PT, R100, R79, RZ ;  /* 0x0000004f644f7210 */ /* 0x000fe20007f7e0ff */
[----:B------:R-:W-:Y:S01]  /*1c450*/  IMAD.X R75, R72, 0x1, R75, P5 ;  /* 0x00000001484b7824 */ /* 0x000fe200028e064b */
[----:B------:R-:W-:Y:S02]  /*1c460*/  SEL R27, RZ, 0x1, P1 ;  /* 0x00000001ff1b7807 */ /* 0x000fe40000800000 */
[----:B------:R-:W-:Y:S01]  /*1c470*/  ISETP.GE.U32.AND P0, PT, R74, R24, PT ;  /* 0x000000184a00720c */ /* 0x000fe20003f06070 */
[----:B------:R-:W-:Y:S01]  /*1c480*/  IMAD.X R92, R101, 0x1, R92, P3 ;  /* 0x00000001655c7824 */ /* 0x000fe200018e065c */
[----:B------:R-:W-:-:S02]  /*1c490*/  IADD3 R78, P1, PT, R79, R26, RZ ;  /* 0x0000001a4f4e7210 */ /* 0x000fc40007f3e0ff */
[----:B------:R-:W-:Y:S02]  /*1c4a0*/  SEL R24, RZ, 0x1, P4 ;  /* 0x00000001ff187807 */ /* 0x000fe40002000000 */
[----:B------:R-:W-:Y:S01]  /*1c4b0*/  ISETP.GE.U32.AND P3, PT, R79, R100, PT ;  /* 0x000000644f00720c */ /* 0x000fe20003f66070 */
[----:B------:R-:W-:Y:S01]  /*1c4c0*/  IMAD.X R80, R25, 0x1, R92, P1 ;  /* 0x0000000119507824 */ /* 0x000fe200008e065c */
[----:B------:R-:W-:Y:S02]  /*1c4d0*/  IADD3 R27, P4, P5, R27, R82, R24 ;  /* 0x000000521b1b7210 */ /* 0x000fe40007d9e018 */
[----:B------:R-:W-:Y:S02]  /*1c4e0*/  ISETP.GE.U32.AND P1, PT, R78, R26, PT ;  /* 0x0000001a4e00720c */ /* 0x000fe40003f26070 */
[----:B------:R-:W-:Y:S02]  /*1c4f0*/  ISETP.GE.U32.AND.EX P3, PT, R92, R101, PT, P3 ;  /* 0x000000655c00720c */ /* 0x000fe40003f66130 */
[----:B------:R-:W-:-:S02]  /*1c500*/  IADD3.X R83, PT, PT, RZ, R83, RZ, P4, P5 ;  /* 0x00000053ff537210 */ /* 0x000fc400027ea4ff */
[----:B------:R-:W-:Y:S01]  /*1c510*/  ISETP.GE.U32.AND.EX P1, PT, R80, R25, PT, P1 ;  /* 0x000000195000720c */ /* 0x000fe20003f26110 */
[----:B------:R-:W-:Y:S01]  /*1c520*/  IMAD.WIDE.U32 R24, R63, R23, RZ ;  /* 0x000000173f187225 */ /* 0x000fe200078e00ff */
[----:B------:R-:W-:Y:S02]  /*1c530*/  IADD3 R27, P4, PT, R78, R27, RZ ;  /* 0x0000001b4e1b7210 */ /* 0x000fe40007f9e0ff */
[----:B------:R-:W-:Y:S02]  /*1c540*/  SEL R26, RZ, 0x1, P2 ;  /* 0x00000001ff1a7807 */ /* 0x000fe40001000000 */
[----:B------:R-:W-:Y:S01]  /*1c550*/  SEL R79, RZ, 0x1, P3 ;  /* 0x00000001ff4f7807 */ /* 0x000fe20001800000 */
[----:B------:R-:W-:Y:S01]  /*1c560*/  IMAD.X R63, R80, 0x1, R83, P4 ;  /* 0x00000001503f7824 */ /* 0x000fe200020e0653 */
[----:B------:R-:W-:Y:S02]  /*1c570*/  ISETP.GE.U32.AND.EX P0, PT, R75, R72, PT, P0 ;  /* 0x000000484b00720c */ /* 0x000fe40003f06100 */
[----:B------:R-:W-:-:S02]  /*1c580*/  ISETP.GE.U32.AND P2, PT, R27, R78, PT ;  /* 0x0000004e1b00720c */ /* 0x000fc40003f46070 */
[----:B------:R-:W-:Y:S02]  /*1c590*/  IADD3 R27, P3, PT, R27, R24, RZ ;  /* 0x000000181b1b7210 */ /* 0x000fe40007f7e0ff */
[----:B------:R-:W-:Y:S01]  /*1c5a0*/  IADD3 R83, P4, P5, R79, R76, R26 ;  /* 0x0000004c4f537210 */ /* 0x000fe20007d9e01a */
[----:B------:R-:W-:Y:S01]  /*1c5b0*/  IMAD.IADD R26, R25, 0x1, R21 ;  /* 0x00000001191a7824 */ /* 0x000fe200078e0215 */
[----:B------:R-:W-:Y:S02]  /*1c5c0*/  SEL R21, RZ, 0x1, P0 ;  /* 0x00000001ff157807 */ /* 0x000fe40000000000 */
[----:B------:R-:W-:Y:S01]  /*1c5d0*/  ISETP.GE.U32.AND.EX P2, PT, R63, R80, PT, P2 ;  /* 0x000000503f00720c */ /* 0x000fe20003f46120 */
[----:B------:R-:W-:Y:S01]  /*1c5e0*/  IMAD.X R63, R26, 0x1, R63, P3 ;  /* 0x000000011a3f7824 */ /* 0x000fe200018e063f */
[----:B------:R-:W-:Y:S01]  /*1c5f0*/  ISETP.GE.U32.AND P0, PT, R27, R24, PT ;  /* 0x000000181b00720c */ /* 0x000fe20003f06070 */
[----:B------:R-:W-:Y:S01]  /*1c600*/  IMAD.WIDE.U32 R24, R108, R20, RZ ;  /* 0x000000146c187225 */ /* 0x000fe200078e00ff */
[----:B------:R-:W-:-:S02]  /*1c610*/  IADD3.X R80, PT, PT, RZ, R77, RZ, P4, P5 ;  /* 0x0000004dff507210 */ /* 0x000fc400027ea4ff */
[----:B------:R-:W-:Y:S01]  /*1c620*/  IADD3 R21, P3, P4, R27, R94, R21 ;  /* 0x0000005e1b157210 */ /* 0x000fe20007c7e015 */
[----:B------:R-:W-:Y:S01]  /*1c630*/  IMAD.IADD R81, R25, 0x1, R81 ;  /* 0x0000000119517824 */ /* 0x000fe200078e0251 */
[----:B------:R-:W-:Y:S01]  /*1c640*/  ISETP.GE.U32.AND.EX P0, PT, R63, R26, PT, P0 ;  /* 0x0000001a3f00720c */ /* 0x000fe20003f06100 */
[-C--:B------:R-:W-:Y:S01]  /*1c650*/  IMAD.WIDE.U32 R76, R19, R23.reuse, RZ ;  /* 0x00000017134c7225 */ /* 0x080fe200078e00ff */
[----:B------:R-:W-:Y:S02]  /*1c660*/  SEL R79, RZ, 0x1, P2 ;  /* 0x00000001ff4f7807 */ /* 0x000fe40001000000 */
[----:B------:R-:W-:Y:S01]  /*1c670*/  SEL R26, RZ, 0x1, P1 ;  /* 0x00000001ff1a7807 */ /* 0x000fe20000800000 */
[----:B------:R-:W-:Y:S01]  /*1c680*/  IMAD.WIDE.U32 R108, R108, R23, RZ ;  /* 0x000000176c6c7225 */ /* 0x000fe200078e00ff */
[----:B------:R-:W-:Y:S02]  /*1c690*/  IADD3.X R94, PT, PT, R63, R95, RZ, P3, P4 ;  /* 0x0000005f3f5e7210 */ /* 0x000fe40001fe84ff */
[----:B------:R-:W-:Y:S01]  /*1c6a0*/  IADD3 R20, P5, PT, R83, R24, RZ ;  /* 0x0000001853147210 */ /* 0x000fe20007fbe0ff */
[----:B------:R-:W-:Y:S01]  /*1c6b0*/  IMAD.IADD R61, R109, 0x1, R61 ;  /* 0x000000016d3d7824 */ /* 0x000fe200078e023d */
[----:B------:R-:W-:-:S02]  /*1c6c0*/  ISETP.GE.U32.AND P2, PT, R21, R27, PT ;  /* 0x0000001b1500720c */ /* 0x000fc40003f46070 */
[----:B------:R-:W-:Y:S01]  /*1c6d0*/  IADD3 R79, P3, P4, R79, R84, R26 ;  /* 0x000000544f4f7210 */ /* 0x000fe20007c7e01a */
[----:B------:R-:W-:Y:S01]  /*1c6e0*/  IMAD.WIDE.U32 R26, R21, 0x3d1, RZ ;  /* 0x000003d1151a7825 */ /* 0x000fe200078e00ff */
[----:B------:R-:W-:Y:S02]  /*1c6f0*/  ISETP.GE.U32.AND P1, PT, R20, R24, PT ;  /* 0x000000181400720c */ /* 0x000fe40003f26070 */
[C---:B------:R-:W-:Y:S01]  /*1c700*/  ISETP.GE.U32.AND.EX P2, PT, R94.reuse, R63, PT, P2 ;  /* 0x0000003f5e00720c */ /* 0x040fe20003f46120 */
[----:B------:R-:W-:Y:S01]  /*1c710*/  IMAD.WIDE.U32 R24, R94, 0x3d1, RZ ;  /* 0x000003d15e187825 */ /* 0x000fe200078e00ff */
[----:B------:R-:W-:Y:S02]  /*1c720*/  SEL R72, RZ, 0x1, P0 ;  /* 0x00000001ff487807 */ /* 0x000fe40000000000 */
[----:B------:R-:W-:Y:S01]  /*1c730*/  SEL R63, RZ, 0x1, P2 ;  /* 0x00000001ff3f7807 */ /* 0x000fe20001000000 */
[----:B------:R-:W-:Y:S01]  /*1c740*/  IMAD.X R80, R81, 0x1, R80, P5 ;  /* 0x0000000151507824 */ /* 0x000fe200028e0650 */
[----:B------:R-:W-:-:S02]  /*1c750*/  IADD3 R79, P0, PT, R20, R79, RZ ;  /* 0x0000004f144f7210 */ /* 0x000fc40007f1e0ff */
[----:B------:R-:W-:Y:S01]  /*1c760*/  IADD3.X R85, PT, PT, RZ, R85, RZ, P3, P4 ;  /* 0x00000055ff557210 */ /* 0x000fe20001fe84ff */
[----:B------:R-:W-:Y:S01]  /*1c770*/  IMAD.WIDE.U32 R24, P4, RZ, R21, R24 ;  /* 0x00000015ff187225 */ /* 0x000fe20007880018 */
[----:B------:R-:W-:Y:S02]  /*1c780*/  IADD3 R72, P5, P6, R63, R88, R72 ;  /* 0x000000583f487210 */ /* 0x000fe40007ebe048 */
[----:B------:R-:W-:Y:S01]  /*1c790*/  ISETP.GE.U32.AND P2, PT, R79, R20, PT ;  /* 0x000000144f00720c */ /* 0x000fe20003f46070 */
[----:B------:R-:W-:Y:S01]  /*1c7a0*/  IMAD.MOV.U32 R20, RZ, RZ, RZ ;  /* 0x000000ffff147224 */ /* 0x000fe200078e00ff */
[----:B------:R-:W-:Y:S02]  /*1c7b0*/  IADD3 RZ, P3, PT, R27, R24, RZ ;  /* 0x000000181bff7210 */ /* 0x000fe40007f7e0ff */
[----:B------:R-:W-:Y:S01]  /*1c7c0*/  IADD3.X R78, PT, PT, RZ, R89, RZ, P5, P6 ;  /* 0x00000059ff4e7210 */ /* 0x000fe20002fec4ff */
[----:B------:R-:W-:Y:S01]  /*1c7d0*/  IMAD.WIDE.U32 R26, R21, 0x3d1, R20 ;  /* 0x000003d1151a7825 */ /* 0x000fe200078e0014 */
[----:B------:R-:W-:-:S02]  /*1c7e0*/  IADD3 R63, P5, PT, R79, R76, RZ ;  /* 0x0000004c4f3f7210 */ /* 0x000fc40007fbe0ff */
[C---:B------:R-:W-:Y:S01]  /*1c7f0*/  ISETP.GE.U32.AND.EX P1, PT, R80.reuse, R81, PT, P1 ;  /* 0x000000515000720c */ /* 0x040fe20003f26110 */
[----:B------:R-:W-:Y:S01]  /*1c800*/  IMAD.X R79, R80, 0x1, R85, P0 ;  /* 0x00000001504f7824 */ /* 0x000fe200000e0655 */
[----:B------:R-:W-:Y:S01]  /*1c810*/  ISETP.GE.U32.AND P6, PT, R26, RZ, PT ;  /* 0x000000ff1a00720c */ /* 0x000fe20003fc6070 */
[----:B------:R-:W-:Y:S01]  /*1c820*/  IMAD.IADD R20, R77, 0x1, R73 ;  /* 0x000000014d147824 */ /* 0x000fe200078e0249 */
[----:B------:R-:W-:Y:S01]  /*1c830*/  ISETP.GE.U32.AND P0, PT, R63, R76, PT ;  /* 0x0000004c3f00720c */ /* 0x000fe20003f06070 */
[----:B------:R-:W-:Y:S01]  /*1c840*/  IMAD.IADD R27, R24, 0x1, R27 ;  /* 0x00000001181b7824 */ /* 0x000fe200078e021b */
[----:B------:R-:W-:Y:S01]  /*1c850*/  ISETP.GE.U32.AND.EX P2, PT, R79, R80, PT, P2 ;  /* 0x000000504f00720c */ /* 0x000fe20003f46120 */
[----:B------:R-:W-:Y:S01]  /*1c860*/  IMAD.X R77, RZ, RZ, RZ, P4 ;  /* 0x000000ffff4d7224 */ /* 0x000fe200020e06ff */
[----:B------:R-:W-:Y:S01]  /*1c870*/  IADD3 R19, P4, PT, R63, R72, RZ ;  /* 0x000000483f137210 */ /* 0x000fe20007f9e0ff */
[----:B------:R-:W-:Y:S01]  /*1c880*/  IMAD.X R79, R20, 0x1, R79, P5 ;  /* 0x00000001144f7824 */ /* 0x000fe200028e064f */
[----:B------:R-:W-:Y:S01]  /*1c890*/  ISETP.GE.U32.AND.EX P5, PT, R27, R21, PT, P6 ;  /* 0x000000151b00720c */ /* 0x000fe20003fa6160 */
[----:B------:R-:W-:Y:S01]  /*1c8a0*/  IMAD.MOV.U32 R76, RZ, RZ, R25 ;  /* 0x000000ffff4c7224 */ /* 0x000fe200078e0019 */
[----:B------:R-:W-:Y:S01]  /*1c8b0*/  SEL R21, RZ, 0x1, P1 ;  /* 0x00000001ff157807 */ /* 0x000fe20000800000 */
[----:B------:R-:W-:Y:S01]  /*1c8c0*/  IMAD.X R78, R79, 0x1, R78, P4 ;  /* 0x000000014f4e7824 */ /* 0x000fe200020e064e */
[----:B------:R-:W-:Y:S01]  /*1c8d0*/  SEL R25, RZ, 0x1, P2 ;  /* 0x00000001ff197807 */ /* 0x000fe20001000000 */
[----:B------:R-:W-:Y:S01]  /*1c8e0*/  IMAD.WIDE.U32 R72, R104, R22, R26 ;  /* 0x0000001668487225 */ /* 0x000fe200078e001a */
[----:B------:R-:W-:-:S02]  /*1c8f0*/  ISETP.GE.U32.AND P1, PT, R19, R63, PT ;  /* 0x0000003f1300720c */ /* 0x000fc40003f26070 */
[----:B------:R-:W-:Y:S01]  /*1c900*/  ISETP.GE.U32.AND.EX P0, PT, R79, R20, PT, P0 ;  /* 0x000000144f00720c */ /* 0x000fe20003f06100 */
[----:B------:R-:W-:Y:S01]  /*1c910*/  IMAD.WIDE.U32.X R76, RZ, R94, R76, P3 ;  /* 0x0000005eff4c7225 */ /* 0x000fe200018e044c */
[----:B------:R-:W-:Y:S02]  /*1c920*/  IADD3 R25, P4, P6, R25, R90, R21 ;  /* 0x0000005a19197210 */ /* 0x000fe40007e9e015 */
[C---:B------:R-:W-:Y:S01]  /*1c930*/  ISETP.GE.U32.AND.EX P1, PT, R78.reuse, R79, PT, P1 ;  /* 0x0000004f4e00720c */ /* 0x040fe20003f26110 */
[----:B------:R-:W-:Y:S01]  /*1c940*/  IMAD.WIDE.U32 R20, R78, 0x3d1, RZ ;  /* 0x000003d14e147825 */ /* 0x000fe200078e00ff */
[----:B------:R-:W-:Y:S02]  /*1c950*/  SEL R22, RZ, 0x1, P0 ;  /* 0x00000001ff167807 */ /* 0x000fe40000000000 */
[----:B------:R-:W-:Y:S02]  /*1c960*/  IADD3.X R82, PT, PT, RZ, R91, RZ, P4, P6 ;  /* 0x0000005bff527210 */ /* 0x000fe400027ec4ff */
[----:B------:R-:W-:-:S02]  /*1c970*/  IADD3 R24, P0, PT, R25, R108, RZ ;  /* 0x0000006c19187210 */ /* 0x000fc40007f1e0ff */
[----:B------:R-:W-:Y:S01]  /*1c980*/  SEL R63, RZ, 0x1, P1 ;  /* 0x00000001ff3f7807 */ /* 0x000fe20000800000 */
[----:B------:R-:W-:Y:S01]  /*1c990*/  IMAD.WIDE.U32 R20, P1, RZ, R19, R20 ;  /* 0x00000013ff147225 */ /* 0x000fe20007820014 */
[----:B------:R-:W-:Y:S02]  /*1c9a0*/  ISETP.GE.U32.AND P2, PT, R72, R26, PT ;  /* 0x0000001a4800720c */ /* 0x000fe40003f46070 */
[----:B------:R-:W-:Y:S01]  /*1c9b0*/  IADD3 R63, P6, P4, R63, R86, R22 ;  /* 0x000000563f3f7210 */ /* 0x000fe20007cde016 */
[----:B------:R-:W-:Y:S01]  /*1c9c0*/  IMAD.X R82, R61, 0x1, R82, P0 ;  /* 0x000000013d527824 */ /* 0x000fe200000e0652 */
[----:B------:R-:W-:Y:S01]  /*1c9d0*/  ISETP.GE.U32.AND P0, PT, R24, R108, PT ;  /* 0x0000006c1800720c */ /* 0x000fe20003f06070 */
[----:B------:R-:W-:Y:S01]  /*1c9e0*/  IMAD.WIDE.U32 R22, R19, 0x3d1, RZ ;  /* 0x000003d113167825 */ /* 0x000fe200078e00ff */
[----:B------:R-:W-:Y:S02]  /*1c9f0*/  IADD3.X R81, PT, PT, RZ, R87, RZ, P6, P4 ;  /* 0x00000057ff517210 */ /* 0x000fe400037e84ff */
[----:B------:R-:W-:Y:S01]  /*1ca00*/  ISETP.GE.U32.AND.EX P3, PT, R82, R61, PT, P0 ;  /* 0x0000003d5200720c */ /* 0x000fe20003f66100 */
[----:B------:R-:W-:Y:S01]  /*1ca10*/  IMAD.IADD R87, R73, 0x1, R96 ;  /* 0x0000000149577824 */ /* 0x000fe200078e0260 */
[----:B------:R-:W-:-:S02]  /*1ca20*/  IADD3 R61, P0, PT, R24, R63, RZ ;  /* 0x0000003f183d7210 */ /* 0x000fc40007f1e0ff */
[----:B------:R-:W-:Y:S01]  /*1ca30*/  IADD3 R25, P4, PT, R76, R22, RZ ;  /* 0x000000164c197210 */ /* 0x000fe20007f9e0ff */
[----:B------:R-:W-:Y:S01]  /*1ca40*/  IMAD.MOV.U32 R76, RZ, RZ, R21 ;  /* 0x000000ffff4c7224 */ /* 0x000fe200078e0015 */
[----:B------:R-:W-:Y:S01]  /*1ca50*/  IADD3 R79, P6, PT, R23, R20, RZ ;  /* 0x00000014174f7210 */ /* 0x000fe20007fde0ff */
[----:B------:R-:W-:Y:S01]  /*1ca60*/  IMAD.X R81, R82, 0x1, R81, P0 ;  /* 0x0000000152517824 */ /* 0x000fe200000e0651 */
[----:B------:R-:W-:Y:S02]  /*1ca70*/  SEL R63, RZ, 0x1, P5 ;  /* 0x00000001ff3f7807 */ /* 0x000fe40002800000 */
[----:B------:R-:W-:Y:S01]  /*1ca80*/  SEL R80, RZ, 0x1, P3 ;  /* 0x00000001ff507807 */ /* 0x000fe20001800000 */
[----:B------:R-:W-:Y:S01]  /*1ca90*/  IMAD.X R20, R79, 0x1, R77, P4 ;  /* 0x000000014f147824 */ /* 0x000fe200020e064d */
[----:B------:R-:W-:Y:S01]  /*1caa0*/  ISETP.GE.U32.AND P3, PT, R61, R24, PT ;  /* 0x000000183d00720c */ /* 0x000fe20003f66070 */
[----:B------:R-:W-:Y:S01]  /*1cab0*/  IMAD.X R77, RZ, RZ, RZ, P1 ;  /* 0x000000ffff4d7224 */ /* 0x000fe200008e06ff */
[----:B------:R-:W-:-:S02]  /*1cac0*/  IADD3 R63, P0, P1, R25, R94, R63 ;  /* 0x0000005e193f7210 */ /* 0x000fc4000791e03f */
[----:B------:R-:W-:Y:S01]  /*1cad0*/  ISETP.GE.U32.AND P4, PT, R25, R22, PT ;  /* 0x000000161900720c */ /* 0x000fe20003f86070 */
[C---:B------:R-:W-:Y:S01]  /*1cae0*/  IMAD.WIDE.U32 R22, R81.reuse, 0x3d1, RZ ;  /* 0x000003d151167825 */ /* 0x040fe200078e00ff */
[----:B------:R-:W-:Y:S02]  /*1caf0*/  ISETP.GE.U32.AND.EX P3, PT, R81, R82, PT, P3 ;  /* 0x000000525100720c */ /* 0x000fe40003f66130 */
[C---:B------:R-:W-:Y:S01]  /*1cb00*/  IADD3.X R26, PT, PT, R20.reuse, R19, RZ, P0, P1 ;  /* 0x00000013141a7210 */ /* 0x040fe200007e24ff */
[----:B------:R-:W-:Y:S01]  /*1cb10*/  IMAD.WIDE.U32.X R76, RZ, R78, R76, P6 ;  /* 0x0000004eff4c7225 */ /* 0x000fe200030e044c */
[----:B------:R-:W-:Y:S02]  /*1cb20*/  ISETP.EQ.U32.AND P1, PT, R63, R94, PT ;  /* 0x0000005e3f00720c */ /* 0x000fe40003f22070 */
[----:B------:R-:W-:Y:S01]  /*1cb30*/  ISETP.GE.U32.AND.EX P4, PT, R20, R79, PT, P4 ;  /* 0x0000004f1400720c */ /* 0x000fe20003f86140 */
[----:B------:R-:W-:Y:S01]  /*1cb40*/  IMAD.WIDE.U32 R24, R61, 0x3d1, RZ ;  /* 0x000003d13d187825 */ /* 0x000fe200078e00ff */
[----:B------:R-:W-:-:S02]  /*1cb50*/  SEL R83, RZ, 0x1, P3 ;  /* 0x00000001ff537807 */ /* 0x000fc40001800000 */
[----:B------:R-:W-:Y:S01]  /*1cb60*/  ISETP.LT.U32.AND P0, PT, R63, R94, PT ;  /* 0x0000005e3f00720c */ /* 0x000fe20003f01070 */
[----:B------:R-:W-:Y:S01]  /*1cb70*/  IMAD.WIDE.U32 R22, P3, RZ, R61, R22 ;  /* 0x0000003dff167225 */ /* 0x000fe20007860016 */
[CC--:B------:R-:W-:Y:S02]  /*1cb80*/  ISETP.EQ.AND.EX P5, PT, R26.reuse, R19.reuse, !P5, P1 ;  /* 0x000000131a00720c */ /* 0x0c0fe40006fa2310 */
[----:B------:R-:W-:Y:S01]  /*1cb90*/  SEL R79, RZ, 0x1, P4 ;  /* 0x00000001ff4f7807 */ /* 0x000fe20002000000 */
[----:B------:R-:W-:Y:S01]  /*1cba0*/  IMAD.X R21, RZ, RZ, RZ, P3 ;  /* 0x000000ffff157224 */ /* 0x000fe200018e06ff */
[----:B------:R-:W-:Y:S01]  /*1cbb0*/  IADD3 R83, P1, P6, R83, R70, R80 ;  /* 0x0000004653537210 */ /* 0x000fe20007e3e050 */
[----:B------:R-:W-:Y:S01]  /*1cbc0*/  IMAD.MOV.U32 R20, RZ, RZ, R23 ;  /* 0x000000ffff147224 */ /* 0x000fe200078e0017 */
[----:B------:R-:W-:Y:S01]  /*1cbd0*/  ISETP.LT.U32.OR.EX P0, PT, R26, R19, P5, P0 ;  /* 0x000000131a00720c */ /* 0x000fe20002f01500 */
[----:B------:R-:W-:Y:S01]  /*1cbe0*/  IMAD.MOV.U32 R80, RZ, RZ, R72 ;  /* 0x000000ffff507224 */ /* 0x000fe200078e0048 */
[----:B------:R-:W-:-:S02]  /*1cbf0*/  IADD3 R79, P3, P4, R24, R76, R79 ;  /* 0x0000004c184f7210 */ /* 0x000fc40007c7e04f */
[----:B------:R-:W-:Y:S01]  /*1cc00*/  IADD3 R19, P5, PT, R25, R22, RZ ;  /* 0x0000001619137210 */ /* 0x000fe20007fbe0ff */
[----:B------:R-:W-:Y:S01]  /*1cc10*/  IMAD.WIDE.U32 R22, R83, 0x3d1, RZ ;  /* 0x000003d153167825 */ /* 0x000fe200078e00ff */
[----:B------:R-:W-:Y:S02]  /*1cc20*/  IADD3.X R85, PT, PT, RZ, R71, RZ, P1, P6 ;  /* 0x00000047ff557210 */ /* 0x000fe40000fec4ff */
[----:B------:R-:W-:Y:S01]  /*1cc30*/  ISETP.GE.U32.AND P1, PT, R79, R24, PT ;  /* 0x000000184f00720c */ /* 0x000fe20003f26070 */
[----:B------:R-:W-:Y:S01]  /*1cc40*/  IMAD.WIDE.U32.X R70, RZ, R81, R20, P5 ;  /* 0x00000051ff467225 */ /* 0x000fe200028e0414 */
[----:B------:R-:W-:Y:S02]  /*1cc50*/  IADD3.X R76, PT, PT, R19, R77, RZ, P3, P4 ;  /* 0x0000004d134c7210 */ /* 0x000fe40001fe84ff */
[----:B------:R-:W-:Y:S01]  /*1cc60*/  SEL R89, RZ, 0x1, !P0 ;  /* 0x00000001ff597807 */ /* 0x000fe20004000000 */
[----:B------:R-:W-:Y:S01]  /*1cc70*/  IMAD.WIDE.U32 R24, R85, 0x3d1, RZ ;  /* 0x000003d155187825 */ /* 0x000fe200078e00ff */
[----:B------:R-:W-:-:S02]  /*1cc80*/  ISETP.GE.U32.AND.EX P1, PT, R76, R19, PT, P1 ;  /* 0x000000134c00720c */ /* 0x000fc40003f26110 */
[----:B------:R-:W-:Y:S02]  /*1cc90*/  IADD3 R89, P3, P4, R79, R78, R89 ;  /* 0x0000004e4f597210 */ /* 0x000fe40007c7e059 */
[----:B------:R-:W-:Y:S01]  /*1cca0*/  SEL R19, RZ, 0x1, P1 ;  /* 0x00000001ff137807 */ /* 0x000fe20000800000 */
[----:B------:R-:W-:Y:S01]  /*1ccb0*/  IMAD.WIDE.U32 R20, P5, RZ, R83, R24 ;  /* 0x00000053ff147225 */ /* 0x000fe200078a0018 */
[----:B------:R-:W-:Y:S02]  /*1ccc0*/  ISETP.GE.U32.AND.EX P2, PT, R87, R27, PT, P2 ;  /* 0x0000001b5700720c */ /* 0x000fe40003f46120 */
[----:B------:R-:W-:Y:S02]  /*1ccd0*/  IADD3.X R24, PT, PT, R76, R61, RZ, P3, P4 ;  /* 0x0000003d4c187210 */ /* 0x000fe40001fe84ff */
[----:B------:R-:W-:Y:S02]  /*1cce0*/  IADD3 R27, P3, P4, R22, R70, R19 ;  /* 0x00000046161b7210 */ /* 0x000fe40007c7e013 */
[----:B------:R-:W-:-:S02]  /*1ccf0*/  IADD3 R25, P1, PT, R23, R20, RZ ;  /* 0x0000001417197210 */ /* 0x000fc40007f3e0ff */
[----:B------:R-:W-:Y:S02]  /*1cd00*/  SEL R20, RZ, 0x1, P2 ;  /* 0x00000001ff147807 */ /* 0x000fe40001000000 */
[----:B------:R-:W-:Y:S02]  /*1cd10*/  P2R R73, PR, RZ, 0x20 ;  /* 0x00000020ff497803 */ /* 0x000fe40000000000 */
[----:B------:R-:W-:Y:S02]  /*1cd20*/  IADD3.X R70, PT, PT, R25, R71, RZ, P3, P4 ;  /* 0x0000004719467210 */ /* 0x000fe40001fe84ff */
[----:B------:R-:W-:Y:S02]  /*1cd30*/  IADD3 R19, P4, P5, R20, R63, R105 ;  /* 0x0000003f14137210 */ /* 0x000fe40007d9e069 */
[----:B------:R-:W-:Y:S02]  /*1cd40*/  ISETP.NE.U32.AND P3, PT, R114, R56, PT ;  /* 0x000000387200720c */ /* 0x000fe40003f65070 */
[----:B------:R-:W-:-:S02]  /*1cd50*/  IADD3.X R77, PT, PT, RZ, R26, R117, P4, P5 ;  /* 0x0000001aff4d7210 */ /* 0x000fc400027ea475 */
[-C--:B------:R-:W-:Y:S02]  /*1cd60*/  ISETP.LT.U32.AND P6, PT, R110, R58.reuse, PT ;  /* 0x0000003a6e00720c */ /* 0x080fe40003fc1070 */
[----:B------:R-:W-:Y:S02]  /*1cd70*/  ISETP.NE.AND.EX P4, PT, R112, R57, PT, P3 ;  /* 0x000000397000720c */ /* 0x000fe40003f85330 */
[----:B------:R-:W-:Y:S02]  /*1cd80*/  ISETP.GE.U32.AND P3, PT, R110, R58, PT ;  /* 0x0000003a6e00720c */ /* 0x000fe40003f66070 */
[-C--:B------:R-:W-:Y:S02]  /*1cd90*/  ISETP.LT.U32.AND.EX P6, PT, R116, R59.reuse, !P4, P6 ;  /* 0x0000003b7400720c */ /* 0x080fe400067c1160 */
[----:B------:R-:W-:Y:S02]  /*1cda0*/  ISETP.EQ.U32.AND P4, PT, R114, R56, PT ;  /* 0x000000387200720c */ /* 0x000fe40003f82070 */
[----:B------:R-:W-:-:S02]  /*1cdb0*/  ISETP.GE.U32.AND.EX P3, PT, R116, R59, PT, P3 ;  /* 0x0000003b7400720c */ /* 0x000fc40003f66130 */
[----:B------:R-:W-:Y:S02]  /*1cdc0*/  ISETP.LT.U32.AND P5, PT, R114, R56, PT ;  /* 0x000000387200720c */ /* 0x000fe40003fa1070 */
[CC--:B------:R-:W-:Y:S02]  /*1cdd0*/  ISETP.EQ.AND.EX P4, PT, R112.reuse, R57.reuse, !P3, P4 ;  /* 0x000000397000720c */ /* 0x0c0fe40005f82340 */
[CC--:B------:R-:W-:Y:S02]  /*1cde0*/  ISETP.LT.U32.OR.EX P6, PT, R112.reuse, R57.reuse, P6, P5 ;  /* 0x000000397000720c */ /* 0x0c0fe400037c1550 */
[----:B------:R-:W-:Y:S02]  /*1cdf0*/  ISETP.LT.U32.OR.EX P4, PT, R112, R57, P4, P5 ;  /* 0x000000397000720c */ /* 0x000fe40002781550 */
[----:B------:R-:W-:Y:S02]  /*1ce00*/  ISETP.EQ.U32.AND P5, PT, R106, R62, PT ;  /* 0x0000003e6a00720c */ /* 0x000fe40003fa2070 */
[----:B------:R-:W-:-:S02]  /*1ce10*/  SEL R71, RZ, 0x1, P3 ;  /* 0x00000001ff477807 */ /* 0x000fc40001800000 */
[----:B------:R-:W-:Y:S02]  /*1ce20*/  ISETP.EQ.AND.EX P5, PT, R113, R102, P6, P5 ;  /* 0x000000667100720c */ /* 0x000fe400037a2350 */
[----:B------:R-:W-:Y:S02]  /*1ce30*/  ISETP.NE.AND P6, PT, R73, RZ, PT ;  /* 0x000000ff4900720c */ /* 0x000fe40003fc5270 */
[----:B------:R-:W-:-:S03]  /*1ce40*/  ISETP.EQ.U32.AND P3, PT, R89, R78, PT ;  /* 0x0000004e5900720c */ /* 0x000fc60003f62070 */
[----:B------:R-:W-:Y:S01]  /*1ce50*/  IMAD.X R23, RZ, RZ, RZ, P6 ;  /* 0x000000ffff177224 */ /* 0x000fe200030e06ff */
[----:B------:R-:W-:Y:S02]  /*1ce60*/  ISETP.EQ.U32.AND P6, PT, R19, R105, PT ;  /* 0x000000691300720c */ /* 0x000fe40003fc2070 */
        /* <DEDUP_REMOVED lines=9> */
[----:B------:R-:W-:Y:S02]  /*1cf00*/  SEL R25, RZ, 0x1, P6 ;  /* 0x00000001ff197807 */ /* 0x000fe40003000000 */
        /* <DEDUP_REMOVED lines=26> */
[-C--:B------:R-:W-:Y:S02]  /*1d0b0*/  ISETP.EQ.AND.EX P6, PT, R22, R83.reuse, P6, P5 ;  /* 0x000000531600720c */ /* 0x080fe400037c2350 */
[----:B------:R-:W-:Y:S02]  /*1d0c0*/  IADD3.X R93, PT, PT, RZ, R22, R75, P3, P4 ;  /* 0x00000016ff5d7210 */ /* 0x000fe40001fe844b */
[-C--:B------:R-:W-:Y:S02]  /*1d0d0*/  ISETP.EQ.U32.AND P3, PT, R78, R74.reuse, PT ;  /* 0x0000004a4e00720c */ /* 0x080fe40003f62070 */
[----:B------:R-:W-:Y:S02]  /*1d0e0*/  ISETP.LT.U32.OR.EX P1, PT, R22, R83, P6, P1 ;  /* 0x000000531600720c */ /* 0x000fe40003721510 */
[----:B------:R-:W-:Y:S02]  /*1d0f0*/  ISETP.LT.U32.AND P4, PT, R78, R74, PT ;  /* 0x0000004a4e00720c */ /* 0x000fe40003f81070 */
[----:B------:R-:W-:-:S02]  /*1d100*/  ISETP.EQ.AND.EX P3, PT, R93, R75, P0, P3 ;  /* 0x0000004b5d00720c */ /* 0x000fc40000762330 */
[----:B------:R-:W-:Y:S02]  /*1d110*/  SEL R24, RZ, 0x1, !P1 ;  /* 0x00000001ff187807 */ /* 0x000fe40004800000 */
[----:B------:R-:W-:Y:S02]  /*1d120*/  IADD3 R74, P1, PT, R73, R64, RZ ;  /* 0x00000040494a7210 */ /* 0x000fe40007f3e0ff */
[----:B------:R-:W-:Y:S02]  /*1d130*/  ISETP.LT.U32.OR.EX P3, PT, R93, R75, P3, P4 ;  /* 0x0000004b5d00720c */ /* 0x000fe40001f61540 */
[----:B------:R-:W-:Y:S01]  /*1d140*/  IADD3 R27, P6, PT, R71, R56, RZ ;  /* 0x00000038471b7210 */ /* 0x000fe20007fde0ff */
[----:B------:R-:W-:Y:S01]  /*1d150*/  IMAD.X R71, RZ, RZ, R65, P1 ;  /* 0x000000ffff477224 */ /* 0x000fe200008e0641 */
[----:B------:R-:W-:Y:S02]  /*1d160*/  IADD3 R24, P1, P4, R25, R85, R24 ;  /* 0x0000005519187210 */ /* 0x000fe40007c3e018 */
[----:B------:R-:W-:-:S02]  /*1d170*/  SEL R73, RZ, 0x1, !P3 ;  /* 0x00000001ff497807 */ /* 0x000fc40005800000 */
[----:B------:R-:W-:Y:S02]  /*1d180*/  IADD3 R21, P5, PT, R61, R62, RZ ;  /* 0x0000003e3d157210 */ /* 0x000fe40007fbe0ff */
[----:B------:R-:W-:Y:S02]  /*1d190*/  IADD3.X R61, PT, PT, R23, RZ, RZ, P1, P4 ;  /* 0x000000ff173d7210 */ /* 0x000fe40000fe84ff */
[----:B------:R-:W-:Y:S01]  /*1d1a0*/  IADD3 R73, P4, PT, R73, R24, RZ ;  /* 0x0000001849497210 */ /* 0x000fe20007f9e0ff */
[----:B------:R-:W-:Y:S01]  /*1d1b0*/  IMAD.X R70, RZ, RZ, R102, P5 ;  /* 0x000000ffff467224 */ /* 0x000fe200028e0666 */
[----:B------:R-:W-:Y:S02]  /*1d1c0*/  SEL R27, R27, RZ, P2 ;  /* 0x000000ff1b1b7207 */ /* 0x000fe40001000000 */
[----:B------:R-:W-:Y:S01]  /*1d1d0*/  SEL R21, R21, RZ, P2 ;  /* 0x000000ff15157207 */ /* 0x000fe20001000000 */
[----:B------:R-:W-:Y:S01]  /*1d1e0*/  IMAD.X R61, RZ, RZ, R61, P4 ;  /* 0x000000ffff3d7224 */ /* 0x000fe200020e063d */
[----:B------:R-:W-:-:S02]  /*1d1f0*/  ISETP.NE.U32.AND P4, PT, R73, RZ, PT ;  /* 0x000000ff4900720c */ /* 0x000fc40003f85070 */
[----:B------:R-:W-:Y:S01]  /*1d200*/  IADD3 R26, P3, PT, R114, -R27, RZ ;  /* 0x8000001b721a7210 */ /* 0x000fe20007f7e0ff */
[----:B------:R-:W-:Y:S01]  /*1d210*/  IMAD.X R27, RZ, RZ, R57, P6 ;  /* 0x000000ffff1b7224 */ /* 0x000fe200030e0639 */
[----:B------:R-:W-:Y:S02]  /*1d220*/  ISETP.NE.AND.EX P4, PT, R61, RZ, PT, P4 ;  /* 0x000000ff3d00720c */ /* 0x000fe40003f85340 */
[----:B------:R-:W-:Y:S02]  /*1d230*/  IADD3 R20, P0, PT, R106, -R21, RZ ;  /* 0x800000156a147210 */ /* 0x000fe40007f1e0ff */
[----:B------:R-:W-:Y:S02]  /*1d240*/  SEL R74, R74, RZ, P2 ;  /* 0x000000ff4a4a7207 */ /* 0x000fe40001000000 */
[----:B------:R-:W-:Y:S02]  /*1d250*/  SEL R21, R58, RZ, P2 ;  /* 0x000000ff3a157207 */ /* 0x000fe40001000000 */
[----:B------:R-:W-:-:S02]  /*1d260*/  IADD3 R24, P5, PT, R111, -R74, RZ ;  /* 0x8000004a6f187210 */ /* 0x000fc40007fbe0ff */
[----:B------:R-:W-:Y:S02]  /*1d270*/  IADD3 R22, P1, PT, R110, -R21, RZ ;  /* 0x800000156e167210 */ /* 0x000fe40007f3e0ff */
[----:B------:R-:W-:Y:S02]  /*1d280*/  SEL R70, R70, RZ, P2 ;  /* 0x000000ff46467207 */ /* 0x000fe40001000000 */
[----:B------:R-:W-:Y:S02]  /*1d290*/  SEL R27, R27, RZ, P2 ;  /* 0x000000ff1b1b7207 */ /* 0x000fe40001000000 */
[----:B------:R-:W-:Y:S01]  /*1d2a0*/  SEL R23, R59, RZ, P2 ;  /* 0x000000ff3b177207 */ /* 0x000fe20001000000 */
[----:B------:R-:W-:Y:S01]  /*1d2b0*/  IMAD.X R21, R113, 0x1, ~R70, P0 ;  /* 0x0000000171157824 */ /* 0x000fe200000e0e46 */
[----:B------:R-:W-:Y:S01]  /*1d2c0*/  SEL R74, R71, RZ, P2 ;  /* 0x000000ff474a7207 */ /* 0x000fe20001000000 */
[----:B------:R-:W-:Y:S02]  /*1d2d0*/  IMAD.X R27, R112, 0x1, ~R27, P3 ;  /* 0x00000001701b7824 */ /* 0x000fe400018e0e1b */
[----:B------:R-:W-:-:S02]  /*1d2e0*/  IMAD.X R23, R116, 0x1, ~R23, P1 ;  /* 0x0000000174177824 */ /* 0x000fc400008e0e17 */
        /* <DEDUP_REMOVED lines=10> */
.L_x_63:
        /* <DEDUP_REMOVED lines=34> */
.L_x_62:
[----:B------:R-:W-:Y:S05]  /*1d5b0*/  BSYNC.RECONVERGENT B2 ;  /* 0x0000000000027941 */ /* 0x000fea0003800200 */
.L_x_61:
[----:B------:R-:W-:Y:S01]  /*1d5c0*/  IADD3 R71, P0, PT, R48, R40, RZ ;  /* 0x0000002830477210 */ /* 0x000fe20007f1e0ff */
[----:B------:R-:W-:Y:S01]  /*1d5d0*/  BSSY.RECONVERGENT B2, `(.L_x_64) ;  /* 0x0000262000027945 */ /* 0x000fe20003800200 */
[----:B------:R-:W-:Y:S02]  /*1d5e0*/  ISETP.GE.U32.AND P6, PT, R80, R58, PT ;  /* 0x0000003a5000720c */ /* 0x000fe40003fc6070 */
[----:B------:R-:W-:Y:S01]  /*1d5f0*/  ISETP.GE.U32.AND P4, PT, R78, R64, PT ;  /* 0x000000404e00720c */ /* 0x000fe20003f86070 */
[----:B------:R-:W-:Y:S01]  /*1d600*/  IMAD.X R70, R49, 0x1, R41, P0 ;  /* 0x0000000131467824 */ /* 0x000fe200000e0629 */
[----:B------:R-:W-:Y:S02]  /*1d610*/  ISETP.GE.U32.AND P0, PT, R71, R48, PT ;  /* 0x000000304700720c */ /* 0x000fe40003f06070 */
[----:B------:R-:W-:Y:S02]  /*1d620*/  ISETP.GE.U32.AND.EX P6, PT, R87, R59, PT, P6 ;  /* 0x0000003b5700720c */ /* 0x000fe40003fc6160 */
[----:B------:R-:W-:-:S02]  /*1d630*/  ISETP.GE.U32.AND.EX P0, PT, R70, R49, PT, P0 ;  /* 0x000000314600720c */ /* 0x000fc40003f06100 */
[----:B------:R-:W-:Y:S02]  /*1d640*/  LOP3.LUT R60, R60, 0xffffffef, RZ, 0xc0, !PT ;  /* 0xffffffef3c3c7812 */ /* 0x000fe400078ec0ff */
[----:B------:R-:W-:-:S04]  /*1d650*/  SEL R41, RZ, 0x1, P0 ;  /* 0x00000001ff297807 */ /* 0x000fc80000000000 */
[----:B------:R-:W-:-:S03]  /*1d660*/  IADD3 R49, P1, P2, R41, R50, R42 ;  /* 0x0000003229317210 */ /* 0x000fc60007a3e02a */
[----:B------:R-:W-:Y:S02]  /*1d670*/  @P6 LOP3.LUT R60, R60, 0x10, RZ, 0xfc, !PT ;  /* 0x000000103c3c6812 */ /* 0x000fe400078efcff */
[----:B------:R-:W-:Y:S02]  /*1d680*/  IADD3.X R50, PT, PT, RZ, R51, R43, P1, P2 ;  /* 0x00000033ff327210 */ /* 0x000fe40000fe442b */
[CC--:B------:R-:W-:Y:S02]  /*1d690*/  ISETP.EQ.U32.AND P1, PT, R49.reuse, R42.reuse, PT ;  /* 0x0000002a3100720c */ /* 0x0c0fe40003f22070 */
[----:B------:R-:W-:Y:S02]  /*1d6a0*/  ISETP.LT.U32.AND P2, PT, R49, R42, PT ;  /* 0x0000002a3100720c */ /* 0x000fe40003f41070 */
[----:B------:R-:W-:Y:S02]  /*1d6b0*/  ISETP.EQ.AND.EX P0, PT, R50, R43, !P0, P1 ;  /* 0x0000002b3200720c */ /* 0x000fe40004702310 */
[----:B------:R-:W-:-:S02]  /*1d6c0*/  LOP3.LUT R60, R60, 0xfffffffb, RZ, 0xc0, !PT ;  /* 0xfffffffb3c3c7812 */ /* 0x000fc400078ec0ff */
[----:B------:R-:W-:-:S04]  /*1d6d0*/  ISETP.LT.U32.OR.EX P0, PT, R50, R43, P0, P2 ;  /* 0x0000002b3200720c */ /* 0x000fc80000701520 */
[----:B------:R-:W-:-:S04]  /*1d6e0*/  SEL R41, RZ, 0x1, !P0 ;  /* 0x00000001ff297807 */ /* 0x000fc80004000000 */
[----:B------:R-:W-:-:S04]  /*1d6f0*/  IADD3 R41, P1, P2, R41, R52, R44 ;  /* 0x0000003429297210 */ /* 0x000fc80007a3e02c */
[----:B------:R-:W-:Y:S02]  /*1d700*/  IADD3.X R52, PT, PT, RZ, R53, R45, P1, P2 ;  /* 0x00000035ff347210 */ /* 0x000fe40000fe442d */
[CC--:B------:R-:W-:Y:S02]  /*1d710*/  ISETP.EQ.U32.AND P1, PT, R41.reuse, R44.reuse, PT ;  /* 0x0000002c2900720c */ /* 0x0c0fe40003f22070 */
[----:B------:R-:W-:Y:S02]  /*1d720*/  ISETP.LT.U32.AND P2, PT, R41, R44, PT ;  /* 0x0000002c2900720c */ /* 0x000fe40003f41070 */
[----:B------:R-:W-:-:S04]  /*1d730*/  ISETP.EQ.AND.EX P0, PT, R52, R45, P0, P1 ;  /* 0x0000002d3400720c */ /* 0x000fc80000702310 */
[----:B------:R-:W-:-:S04]  /*1d740*/  ISETP.LT.U32.OR.EX P0, PT, R52, R45, P0, P2 ;  /* 0x0000002d3400720c */ /* 0x000fc80000701520 */
[----:B------:R-:W-:-:S04]  /*1d750*/  SEL R73, RZ, 0x1, !P0 ;  /* 0x00000001ff497807 */ /* 0x000fc80004000000 */
[----:B------:R-:W-:-:S04]  /*1d760*/  IADD3 R73, P1, P2, R73, R54, R46 ;  /* 0x0000003649497210 */ /* 0x000fc80007a3e02e */
[----:B------:R-:W-:Y:S02]  /*1d770*/  IADD3.X R84, PT, PT, RZ, R55, R47, P1, P2 ;  /* 0x00000037ff547210 */ /* 0x000fe40000fe442f */
[----:B------:R-:W-:Y:S02]  /*1d780*/  ISETP.GE.U32.AND P3, PT, R73, R46, PT ;  /* 0x0000002e4900720c */ /* 0x000fe40003f66070 */
[----:B------:R-:W-:Y:S02]  /*1d790*/  ISETP.EQ.U32.AND P1, PT, R19, R56, PT ;  /* 0x000000381300720c */ /* 0x000fe40003f22070 */
[----:B------:R-:W-:Y:S02]  /*1d7a0*/  ISETP.GE.U32.AND.EX P3, PT, R84, R47, PT, P3 ;  /* 0x0000002f5400720c */ /* 0x000fe40003f66130 */
[----:B------:R-:W-:Y:S02]  /*1d7b0*/  PLOP3.LUT P2, PT, PT, PT, PT, 0x80, 0x8 ;  /* 0x000000000008781c */ /* 0x000fe40003f4f070 */
[----:B------:R-:W-:-:S09]  /*1d7c0*/  ISETP.EQ.AND.EX P1, PT, R77, R57, !P6, P1 ;  /* 0x000000394d00720c */ /* 0x000fd20007722310 */
[----:B------:R-:W-:-:S04]  /*1d7d0*/  @P3 ISETP.EQ.U32.AND P5, PT, R73, R46, PT ;  /* 0x0000002e4900320c */ /* 0x000fc80003fa2070 */
[----:B------:R-:W-:Y:S02]  /*1d7e0*/  @P3 ISETP.EQ.AND.EX P2, PT, R84, R47, P0, P5 ;  /* 0x0000002f5400320c */ /* 0x000fe40000742350 */
[----:B------:R-:W-:Y:S02]  /*1d7f0*/  ISETP.GE.U32.AND.EX P0, PT, R93, R65, PT, P4 ;  /* 0x000000415d00720c */ /* 0x000fe40003f06140 */
[----:B------:R-:W-:Y:S02]  /*1d800*/  ISETP.LT.U32.AND P4, PT, R19, R56, PT ;  /* 0x000000381300720c */ /* 0x000fe40003f81070 */
[-C--:B------:R-:W-:Y:S02]  /*1d810*/  ISETP.EQ.U32.AND P3, PT, R79, R62.reuse, PT ;  /* 0x0000003e4f00720c */ /* 0x080fe40003f62070 */
[----:B------:R-:W-:Y:S02]  /*1d820*/  ISETP.LT.U32.OR.EX P4, PT, R77, R57, P1, P4 ;  /* 0x000000394d00720c */ /* 0x000fe40000f81540 */
[----:B------:R-:W-:-:S11]  /*1d830*/  ISETP.LT.U32.AND P1, PT, R79, R62, PT ;  /* 0x0000003e4f00720c */ /* 0x000fd60003f21070 */
[----:B------:R-:W-:Y:S02]  /*1d840*/  @P4 LOP3.LUT R60, R60, 0x4, RZ, 0xfc, !PT ;  /* 0x000000043c3c4812 */ /* 0x000fe400078efcff */
[C---:B------:R-:W-:Y:S02]  /*1d850*/  ISETP.EQ.AND.EX P4, PT, R63.reuse, R102, P4, P3 ;  /* 0x000000663f00720c */ /* 0x040fe40002782330 */
[----:B------:R-:W-:Y:S02]  /*1d860*/  @P0 ISETP.NE.U32.AND P3, PT, R78, R64, PT ;  /* 0x000000404e00020c */ /* 0x000fe40003f65070 */
[----:B------:R-:W-:Y:S02]  /*1d870*/  ISETP.LT.U32.OR.EX P5, PT, R63, R102, P4, P1 ;  /* 0x000000663f00720c */ /* 0x000fe400027a1510 */
[----:B------:R-:W-:Y:S02]  /*1d880*/  PLOP3.LUT P1, PT, PT, PT, PT, 0x8, 0x80 ;  /* 0x000000000080781c */ /* 0x000fe40003f2e170 */
[----:B------:R-:W-:-:S02]  /*1d890*/  @P0 ISETP.NE.OR.EX P1, PT, R93, R65, !P5, P3 ;  /* 0x000000415d00020c */ /* 0x000fc40006f25730 */
[----:B------:R-:W-:Y:S02]  /*1d8a0*/  ISETP.NE.U32.AND P3, PT, R49, R56, PT ;  /* 0x000000383100720c */ /* 0x000fe40003f65070 */
[----:B------:R-:W-:Y:S02]  /*1d8b0*/  ISETP.LT.U32.AND P0, PT, R71, R58, PT ;  /* 0x0000003a4700720c */ /* 0x000fe40003f01070 */
[----:B------:R-:W-:Y:S02]  /*1d8c0*/  ISETP.NE.AND.EX P3, PT, R50, R57, PT, P3 ;  /* 0x000000393200720c */ /* 0x000fe40003f65330 */
[----:B------:R-:W-:Y:S02]  /*1d8d0*/  ISETP.LT.U32.AND P4, PT, R49, R56, PT ;  /* 0x000000383100720c */ /* 0x000fe40003f81070 */
[----:B------:R-:W-:Y:S02]  /*1d8e0*/  ISETP.LT.U32.AND.EX P0, PT, R70, R59, !P3, P0 ;  /* 0x0000003b4600720c */ /* 0x000fe40005f01100 */
[----:B------:R-:W-:-:S02]  /*1d8f0*/  ISETP.EQ.U32.AND P3, PT, R41, R62, PT ;  /* 0x0000003e2900720c */ /* 0x000fc40003f62070 */
[----:B------:R-:W-:Y:S02]  /*1d900*/  ISETP.LT.U32.OR.EX P0, PT, R50, R57, P0, P4 ;  /* 0x000000393200720c */ /* 0x000fe40000701540 */
[----:B------:R-:W-:Y:S02]  /*1d910*/  LOP3.LUT R60, R60, 0xffffffbf, RZ, 0xc0, !PT ;  /* 0xffffffbf3c3c7812 */ /* 0x000fe400078ec0ff */
[----:B------:R-:W-:Y:S02]  /*1d920*/  ISETP.EQ.AND.EX P0, PT, R52, R102, P0, P3 ;  /* 0x000000663400720c */ /* 0x000fe40000702330 */
[----:B------:R-:W-:Y:S02]  /*1d930*/  ISETP.LT.U32.AND P3, PT, R41, R62, PT ;  /* 0x0000003e2900720c */ /* 0x000fe40003f61070 */
[----:B------:R-:W-:Y:S02]  /*1d940*/  @P5 LOP3.LUT R60, R60, 0x40, RZ, 0xfc, !PT ;  /* 0x000000403c3c5812 */ /* 0x000fe400078efcff */
[----:B------:R-:W-:-:S02]  /*1d950*/  ISETP.LT.U32.OR.EX P0, PT, R52, R102, P0, P3 ;  /* 0x000000663400720c */ /* 0x000fc40000701530 */
[----:B------:R-:W-:Y:S02]  /*1d960*/  ISETP.GE.U32.AND P3, PT, R73, R64, PT ;  /* 0x000000404900720c */ /* 0x000fe40003f66070 */
[----:B------:R-:W-:Y:S02]  /*1d970*/  PLOP3.LUT P5, PT, PT, PT, PT, 0x8, 0x80 ;  /* 0x000000000080781c */ /* 0x000fe40003fae170 */
[----:B------:R-:W-:Y:S02]  /*1d980*/  ISETP.GE.U32.AND.EX P3, PT, R84, R65, PT, P3 ;  /* 0x000000415400720c */ /* 0x000fe40003f66130 */
[----:B------:R-:W-:Y:S02]  /*1d990*/  LOP3.LUT R60, R60, 0xfffffffd, RZ, 0xc0, !PT ;  /* 0xfffffffd3c3c7812 */ /* 0x000fe400078ec0ff */
[----:B------:R-:W-:-:S09]  /*1d9a0*/  P2R R81, PR, RZ, 0x2 ;  /* 0x00000002ff517803 */ /* 0x000fd20000000000 */
[----:B------:R-:W-:-:S04]  /*1d9b0*/  @P3 ISETP.NE.U32.AND P6, PT, R73, R64, PT ;  /* 0x000000404900320c */ /* 0x000fc80003fc5070 */
[----:B------:R-:W-:Y:S02]  /*1d9c0*/  @P3 ISETP.NE.OR.EX P5, PT, R84, R65, !P0, P6 ;  /* 0x000000415400320c */ /* 0x000fe400047a5760 */
[----:B------:R-:W-:Y:S02]  /*1d9d0*/  ISETP.GE.U32.AND P3, PT, R71, R58, PT ;  /* 0x0000003a4700720c */ /* 0x000fe40003f66070 */
[----:B------:R-:W-:Y:S02]  /*1d9e0*/  ISETP.EQ.U32.AND P6, PT, R49, R56, PT ;  /* 0x000000383100720c */ /* 0x000fe40003fc2070 */
[----:B------:R-:W-:Y:S02]  /*1d9f0*/  ISETP.GE.U32.AND.EX P3, PT, R70, R59, PT, P3 ;  /* 0x0000003b4600720c */ /* 0x000fe40003f66130 */
[----:B------:R-:W-:Y:S02]  /*1da00*/  PLOP3.LUT P2, PT, P2, P5, PT, 0xf8, 0x8f ;  /* 0x00000000008f781c */ /* 0x000fe4000174bf70 */
[----:B------:R-:W-:-:S02]  /*1da10*/  ISETP.EQ.AND.EX P6, PT, R50, R57, !P3, P6 ;  /* 0x000000393200720c */ /* 0x000fc40005fc2360 */
[----:B------:R-:W-:Y:S02]  /*1da20*/  SEL R43, R58, RZ, P2 ;  /* 0x000000ff3a2b7207 */ /* 0x000fe40001000000 */
[----:B------:R-:W-:Y:S02]  /*1da30*/  ISETP.LT.U32.OR.EX P6, PT, R50, R57, P6, P4 ;  /* 0x000000393200720c */ /* 0x000fe400037c1540 */
[----:B------:R-:W-:Y:S02]  /*1da40*/  SEL R40, R59, RZ, P2 ;  /* 0x000000ff3b287207 */ /* 0x000fe40001000000 */
[----:B------:R-:W-:-:S04]  /*1da50*/  SEL R97, RZ, 0x1, !P6 ;  /* 0x00000001ff617807 */ /* 0x000fc80007000000 */
[----:B------:R-:W-:-:S04]  /*1da60*/  IADD3 R97, P4, PT, R97, R62, RZ ;  /* 0x0000003e61617210 */ /* 0x000fc80007f9e0ff */
[----:B------:R-:W-:Y:S01]  /*1da70*/  SEL R97, R97, RZ, P2 ;  /* 0x000000ff61617207 */ /* 0x000fe20001000000 */
[----:B------:R-:W-:-:S03]  /*1da80*/  IMAD.X R61, RZ, RZ, R102, P4 ;  /* 0x000000ffff3d7224 */ /* 0x000fc600020e0666 */
[----:B------:R-:W-:Y:S02]  /*1da90*/  IADD3 R97, P4, PT, -R97, R41, RZ ;  /* 0x0000002961617210 */ /* 0x000fe40007f9e1ff */
[----:B------:R-:W-:Y:S02]  /*1daa0*/  SEL R41, RZ, 0x1, P3 ;  /* 0x00000001ff297807 */ /* 0x000fe40001800000 */
[----:B------:R-:W-:Y:S02]  /*1dab0*/  SEL R61, R61, RZ, P2 ;  /* 0x000000ff3d3d7207 */ /* 0x000fe40001000000 */
[----:B------:R-:W-:-:S03]  /*1dac0*/  IADD3 R76, P3, PT, R41, R56, RZ ;  /* 0x00000038294c7210 */ /* 0x000fc60007f7e0ff */
[----:B------:R-:W-:Y:S01]  /*1dad0*/  IMAD.X R61, R52, 0x1, ~R61, P4 ;  /* 0x00000001343d7824 */ /* 0x000fe200020e0e3d */
[----:B------:R-:W-:Y:S01]  /*1dae0*/  SEL R76, R76, RZ, P2 ;  /* 0x000000ff4c4c7207 */ /* 0x000fe20001000000 */
[----:B------:R-:W-:Y:S01]  /*1daf0*/  IMAD.X R41, RZ, RZ, R57, P3 ;  /* 0x000000ffff297224 */ /* 0x000fe200018e0639 */
[----:B------:R-:W-:-:S04]  /*1db00*/  IADD3 R43, P3, PT, -R43, R71, RZ ;  /* 0x000000472b2b7210 */ /* 0x000fc80007f7e1ff */
[----:B------:R-:W-:Y:S01]  /*1db10*/  SEL R41, R41, RZ, P2 ;  /* 0x000000ff29297207 */ /* 0x000fe20001000000 */
[----:B------:R-:W-:Y:S01]  /*1db20*/  IMAD.X R40, R70, 0x1, ~R40, P3 ;  /* 0x0000000146287824 */ /* 0x000fe200018e0e28 */
[----:B------:R-:W-:Y:S01]  /*1db30*/  IADD3 R76, P3, PT, -R76, R49, RZ ;  /* 0x000000314c4c7210 */ /* 0x000fe20007f7e1ff */
[----:B------:R-:W-:-:S04]  /*1db40*/  IMAD.WIDE.U32 R46, R43, R43, RZ ;  /* 0x0000002b2b2e7225 */ /* 0x000fc800078e00ff */
[----:B------:R-:W-:-:S04]  /*1db50*/  IMAD.WIDE.U32 R48, R40, R43, RZ ;  /* 0x0000002b28307225 */ /* 0x000fc800078e00ff */
[----:B------:R-:W-:Y:S02]  /*1db60*/  IMAD.X R41, R50, 0x1, ~R41, P3 ;  /* 0x0000000132297824 */ /* 0x000fe400018e0e29 */
        /* <DEDUP_REMOVED lines=10> */
[----:B------:R-:W-:-:S03]  /*1dc10*/  IADD3 R94, P3, PT, R47, R50, RZ ;  /* 0x000000322f5e7210 */ /* 0x000fc60007f7e0ff */
[----:B------:R-:W-:-:S04]  /*1dc20*/  IMAD.WIDE.U32 R54, R43, R76, RZ ;  /* 0x0000004c2b367225 */ /* 0x000fc800078e00ff */
[----:B------:R-:W-:Y:S02]  /*1dc30*/  IMAD.X R71, R94, 0x1, R45, P5 ;  /* 0x000000015e477824 */ /* 0x000fe400028e062d */
[----:B------:R-:W-:-:S04]  /*1dc40*/  IMAD.WIDE.U32 R52, P5, R43, R41, R52 ;  /* 0x000000292b347225 */ /* 0x000fc800078a0034 */
[----:B------:R-:W-:Y:S01]  /*1dc50*/  IMAD.X R45, RZ, RZ, RZ, P5 ;  /* 0x000000ffff2d7224 */ /* 0x000fe200028e06ff */
[----:B------:R-:W-:Y:S01]  /*1dc60*/  IADD3 RZ, P5, PT, R55, R52, RZ ;  /* 0x0000003437ff7210 */ /* 0x000fe20007fbe0ff */
[----:B------:R-:W-:-:S04]  /*1dc70*/  IMAD.WIDE.U32 R54, R61, R43, RZ ;  /* 0x0000002b3d367225 */ /* 0x000fc800078e00ff */
[----:B------:R-:W-:Y:S02]  /*1dc80*/  IMAD.MOV.U32 R44, RZ, RZ, R53 ;  /* 0x000000ffff2c7224 */ /* 0x000fe400078e0035 */
[----:B------:R-:W-:-:S04]  /*1dc90*/  IMAD.WIDE.U32 R54, P6, R40, R97, R54 ;  /* 0x0000006128367225 */ /* 0x000fc800078c0036 */
[----:B------:R-:W-:Y:S01]  /*1dca0*/  IMAD.WIDE.U32.X R44, R40, R41, R44, P5 ;  /* 0x00000029282c7225 */ /* 0x000fe200028e042c */
[----:B------:R-:W-:-:S03]  /*1dcb0*/  ISETP.GE.U32.AND P5, PT, R49, R46, PT ;  /* 0x0000002e3100720c */ /* 0x000fc60003fa6070 */
[----:B------:R-:W-:Y:S01]  /*1dcc0*/  IMAD.WIDE.U32 R74, R97, R43, RZ ;  /* 0x0000002b614a7225 */ /* 0x000fe200078e00ff */
[----:B------:R-:W-:-:S03]  /*1dcd0*/  ISETP.GE.U32.AND.EX P5, PT, R71, R94, PT, P5 ;  /* 0x0000005e4700720c */ /* 0x000fc60003fa6150 */
[----:B------:R-:W-:Y:S01]  /*1dce0*/  IMAD.WIDE.U32 R52, R43, R97, RZ ;  /* 0x000000612b347225 */ /* 0x000fe200078e00ff */
[----:B------:R-:W-:Y:S02]  /*1dcf0*/  SEL R47, RZ, 0x1, P5 ;  /* 0x00000001ff2f7807 */ /* 0x000fe40002800000 */
[----:B------:R-:W-:Y:S02]  /*1dd00*/  IADD3 R42, P1, PT, R75, R54, RZ ;  /* 0x000000364b2a7210 */ /* 0x000fe40007f3e0ff */
[----:B------:R-:W-:Y:S02]  /*1dd10*/  @P6 LOP3.LUT R60, R60, 0x2, RZ, 0xfc, !PT ;  /* 0x000000023c3c6812 */ /* 0x000fe400078efcff */
[----:B------:R-:W-:Y:S01]  /*1dd20*/  IADD3 R75, P5, P6, R74, R44, R47 ;  /* 0x0000002c4a4b7210 */ /* 0x000fe20007ebe02f */
[----:B------:R-:W-:Y:S02]  /*1dd30*/  IMAD.MOV.U32 R44, RZ, RZ, R51 ;  /* 0x000000ffff2c7224 */ /* 0x000fe400078e0033 */
[----:B------:R-:W-:Y:S01]  /*1dd40*/  IMAD.WIDE.U32 R50, R41, R76, RZ ;  /* 0x0000004c29327225 */ /* 0x000fe200078e00ff */
[----:B------:R-:W-:-:S03]  /*1dd50*/  IADD3.X R72, PT, PT, R42, R45, RZ, P5, P6 ;  /* 0x0000002d2a487210 */ /* 0x000fc60002fec4ff */
[----:B------:R-:W-:Y:S02]  /*1dd60*/  IMAD.X R45, RZ, RZ, RZ, P4 ;  /* 0x000000ffff2d7224 */ /* 0x000fe400020e06ff */
[----:B------:R-:W-:Y:S01]  /*1dd70*/  IMAD.WIDE.U32.X R44, R40, R41, R44, P3 ;  /* 0x00000029282c7225 */ /* 0x000fe200018e042c */
[----:B------:R-:W-:-:S03]  /*1dd80*/  IADD3 R91, P3, PT, R49, R46, RZ ;  /* 0x0000002e315b7210 */ /* 0x000fc60007f7e0ff */
[----:B------:R-:W-:-:S04]  /*1dd90*/  IMAD.WIDE.U32 R46, R40, R97, RZ ;  /* 0x00000061282e7225 */ /* 0x000fc800078e00ff */
[----:B------:R-:W-:Y:S01]  /*1dda0*/  IMAD.X R94, R71, 0x1, R94, P3 ;  /* 0x00000001475e7824 */ /* 0x000fe200018e065e */
[----:B------:R-:W-:-:S04]  /*1ddb0*/  ISETP.GE.U32.AND P3, PT, R91, R49, PT ;  /* 0x000000315b00720c */ /* 0x000fc80003f66070 */
[----:B------:R-:W-:Y:S01]  /*1ddc0*/  ISETP.GE.U32.AND.EX P3, PT, R94, R71, PT, P3 ;  /* 0x000000475e00720c */ /* 0x000fe20003f66130 */
[----:B------:R-:W-:-:S03]  /*1ddd0*/  IMAD.WIDE.U32 R70, R76, R76, RZ ;  /* 0x0000004c4c467225 */ /* 0x000fc600078e00ff */
[----:B------:R-:W-:Y:S01]  /*1dde0*/  SEL R85, RZ, 0x1, P3 ;  /* 0x00000001ff557807 */ /* 0x000fe20001800000 */
[----:B------:R-:W-:Y:S01]  /*1ddf0*/  IMAD.WIDE.U32 R50, P3, R76, R41, R50 ;  /* 0x000000294c327225 */ /* 0x000fe20007860032 */
[----:B------:R-:W-:Y:S02]  /*1de00*/  IADD3 R49, P5, PT, R75, R70, RZ ;  /* 0x000000464b317210 */ /* 0x000fe40007fbe0ff */
[----:B------:R-:W-:-:S05]  /*1de10*/  IADD3 R71, P4, PT, R71, R50, RZ ;  /* 0x0000003247477210 */ /* 0x000fca0007f9e0ff */
[----:B------:R-:W-:Y:S01]  /*1de20*/  IMAD.X R54, R71, 0x1, R72, P5 ;  /* 0x0000000147367824 */ /* 0x000fe200028e0648 */
[----:B------:R-:W-:-:S04]  /*1de30*/  IADD3 R85, P5, P6, R49, R44, R85 ;  /* 0x0000002c31557210 */ /* 0x000fc80007ebe055 */
[----:B------:R-:W-:Y:S02]  /*1de40*/  IADD3.X R89, PT, PT, R54, R45, RZ, P5, P6 ;  /* 0x0000002d36597210 */ /* 0x000fe40002fec4ff */
[----:B------:R-:W-:Y:S02]  /*1de50*/  SEL R45, RZ, 0x1, !P0 ;  /* 0x00000001ff2d7807 */ /* 0x000fe40004000000 */
[C---:B------:R-:W-:Y:S02]  /*1de60*/  LOP3.LUT P6, RZ, R60.reuse, 0x2, RZ, 0xc0, !PT ;  /* 0x000000023cff7812 */ /* 0x040fe400078cc0ff */
[----:B------:R-:W-:Y:S02]  /*1de70*/  IADD3 R96, P0, PT, R45, R64, RZ ;  /* 0x000000402d607210 */ /* 0x000fe40007f1e0ff */
[----:B------:R-:W-:Y:S02]  /*1de80*/  LOP3.LUT R60, R60, 0xffffffdf, RZ, 0xc0, !PT ;  /* 0xffffffdf3c3c7812 */ /* 0x000fe400078ec0ff */
[----:B------:R-:W-:Y:S01]  /*1de90*/  SEL R96, R96, RZ, P2 ;  /* 0x000000ff60607207 */ /* 0x000fe20001000000 */
[----:B------:R-:W-:-:S03]  /*1dea0*/  IMAD.X R45, RZ, RZ, R65, P0 ;  /* 0x000000ffff2d7224 */ /* 0x000fc600000e0641 */
[----:B------:R-:W-:Y:S02]  /*1deb0*/  IADD3 R96, P0, PT, -R96, R73, RZ ;  /* 0x0000004960607210 */ /* 0x000fe40007f1e1ff */
[----:B------:R-:W-:-:S05]  /*1dec0*/  SEL R45, R45, RZ, P2 ;  /* 0x000000ff2d2d7207 */ /* 0x000fca0001000000 */
[----:B------:R-:W-:Y:S02]  /*1ded0*/  IMAD.X R84, R84, 0x1, ~R45, P0 ;  /* 0x0000000154547824 */ /* 0x000fe400000e0e2d */
[----:B------:R-:W-:-:S04]  /*1dee0*/  IMAD.WIDE.U32 R46, P0, R43, R61, R46 ;  /* 0x0000003d2b2e7225 */ /* 0x000fc8000780002e */
[----:B------:R-:W-:Y:S01]  /*1def0*/  IMAD.X R45, RZ, RZ, RZ, P0 ;  /* 0x000000ffff2d7224 */ /* 0x000fe200000e06ff */
[----:B------:R-:W-:Y:S01]  /*1df00*/  IADD3 RZ, P0, PT, R53, R46, RZ ;  /* 0x0000002e35ff7210 */ /* 0x000fe20007f1e0ff */
[----:B------:R-:W-:Y:S02]  /*1df10*/  IMAD.MOV.U32 R44, RZ, RZ, R47 ;  /* 0x000000ffff2c7224 */ /* 0x000fe400078e002f */
[----:B------:R-:W-:-:S04]  /*1df20*/  IMAD.WIDE.U32 R46, R84, R43, RZ ;  /* 0x0000002b542e7225 */ /* 0x000fc800078e00ff */
[----:B------:R-:W-:Y:S01]  /*1df30*/  IMAD.WIDE.U32.X R44, R40, R61, R44, P0 ;  /* 0x0000003d282c7225 */ /* 0x000fe200000e042c */
[----:B------:R-:W-:-:S03]  /*1df40*/  ISETP.GE.U32.AND P0, PT, R75, R74, PT ;  /* 0x0000004a4b00720c */ /* 0x000fc60003f06070 */
[----:B------:R-:W-:Y:S01]  /*1df50*/  IMAD.WIDE.U32 R52, R96, R43, RZ ;  /* 0x0000002b60347225 */ /* 0x000fe200078e00ff */
[----:B------:R-:W-:-:S04]  /*1df60*/  ISETP.GE.U32.AND.EX P0, PT, R72, R42, PT, P0 ;  /* 0x0000002a4800720c */ /* 0x000fc80003f06100 */
[----:B------:R-:W-:Y:S01]  /*1df70*/  SEL R73, RZ, 0x1, P0 ;  /* 0x00000001ff497807 */ /* 0x000fe20000000000 */
[----:B------:R-:W-:-:S03]  /*1df80*/  IMAD.WIDE.U32 R46, P0, R40, R96, R46 ;  /* 0x00000060282e7225 */ /* 0x000fc6000780002e */
[----:B------:R-:W-:-:S10]  /*1df90*/  IADD3 R53, P5, PT, R53, R46, RZ ;  /* 0x0000002e35357210 */ /* 0x000fd40007fbe0ff */
[----:B------:R-:W-:Y:S02]  /*1dfa0*/  @P0 LOP3.LUT R60, R60, 0x20, RZ, 0xfc, !PT ;  /* 0x000000203c3c0812 */ /* 0x000fe400078efcff */
[----:B------:R-:W-:Y:S01]  /*1dfb0*/  IADD3 R46, P0, P2, R52, R44, R73 ;  /* 0x0000002c342e7210 */ /* 0x000fe20007a1e049 */
[----:B------:R-:W-:Y:S01]  /*1dfc0*/  IMAD.MOV.U32 R44, RZ, RZ, R51 ;  /* 0x000000ffff2c7224 */ /* 0x000fe200078e0033 */
[----:B------:R-:W-:Y:S01]  /*1dfd0*/  LOP3.LUT R60, R60, 0xfffffff7, RZ, 0xc0, !PT ;  /* 0xfffffff73c3c7812 */ /* 0x000fe200078ec0ff */
[----:B------:R-:W-:Y:S01]  /*1dfe0*/  IMAD.WIDE.U32 R72, R84, R76, RZ ;  /* 0x0000004c54487225 */ /* 0x000fe200078e00ff */
[----:B------:R-:W-:Y:S02]  /*1dff0*/  IADD3.X R82, PT, PT, R53, R45, RZ, P0, P2 ;  /* 0x0000002d35527210 */ /* 0x000fe400007e44ff */
[----:B------:R-:W-:Y:S01]  /*1e000*/  ISETP.GE.U32.AND P0, PT, R49, R70, PT ;  /* 0x000000463100720c */ /* 0x000fe20003f06070 */
[----:B------:R-:W-:Y:S01]  /*1e010*/  IMAD.X R45, RZ, RZ, RZ, P3 ;  /* 0x000000ffff2d7224 */ /* 0x000fe200018e06ff */
[----:B------:R-:W-:-:S02]  /*1e020*/  @P5 LOP3.LUT R60, R60, 0x8, RZ, 0xfc, !PT ;  /* 0x000000083c3c5812 */ /* 0x000fc400078efcff */
[----:B------:R-:W-:Y:S01]  /*1e030*/  ISETP.GE.U32.AND.EX P0, PT, R54, R71, PT, P0 ;  /* 0x000000473600720c */ /* 0x000fe20003f06100 */
[----:B------:R-:W-:-:S03]  /*1e040*/  IMAD.WIDE.U32.X R44, R41, R41, R44, P4 ;  /* 0x00000029292c7225 */ /* 0x000fc600020e042c */
[----:B------:R-:W-:Y:S01]  /*1e050*/  SEL R50, RZ, 0x1, P0 ;  /* 0x00000001ff327807 */ /* 0x000fe20000000000 */
[----:B------:R-:W-:Y:S01]  /*1e060*/  IMAD.WIDE.U32 R70, R61, R76, RZ ;  /* 0x0000004c3d467225 */ /* 0x000fe200078e00ff */
[----:B------:R-:W-:-:S04]  /*1e070*/  ISETP.GE.U32.AND P0, PT, R85, R49, PT ;  /* 0x000000315500720c */ /* 0x000fc80003f06070 */
[----:B------:R-:W-:-:S04]  /*1e080*/  ISETP.GE.U32.AND.EX P0, PT, R89, R54, PT, P0 ;  /* 0x000000365900720c */ /* 0x000fc80003f06100 */
[----:B------:R-:W-:-:S04]  /*1e090*/  SEL R49, RZ, 0x1, P0 ;  /* 0x00000001ff317807 */ /* 0x000fc80000000000 */
[----:B------:R-:W-:Y:S01]  /*1e0a0*/  IADD3 R49, P0, P2, R49, R44, R50 ;  /* 0x0000002c31317210 */ /* 0x000fe20007a1e032 */
[----:B------:R-:W-:-:S03]  /*1e0b0*/  IMAD.WIDE.U32 R50, R43, R96, RZ ;  /* 0x000000602b327225 */ /* 0x000fc600078e00ff */
[----:B------:R-:W-:Y:S01]  /*1e0c0*/  IADD3.X R83, PT, PT, RZ, R45, RZ, P0, P2 ;  /* 0x0000002dff537210 */ /* 0x000fe200007e44ff */
[----:B------:R-:W-:-:S04]  /*1e0d0*/  IMAD.WIDE.U32 R44, R40, R96, RZ ;  /* 0x00000060282c7225 */ /* 0x000fc800078e00ff */
[----:B------:R-:W-:-:S04]  /*1e0e0*/  IMAD.WIDE.U32 R72, P2, R41, R96, R72 ;  /* 0x0000006029487225 */ /* 0x000fc80007840048 */
[----:B------:R-:W-:-:S04]  /*1e0f0*/  IMAD.WIDE.U32 R44, P0, R43, R84, R44 ;  /* 0x000000542b2c7225 */ /* 0x000fc8000780002c */
[----:B------:R-:W-:Y:S01]  /*1e100*/  IMAD.X R99, RZ, RZ, RZ, P0 ;  /* 0x000000ffff637224 */ /* 0x000fe200000e06ff */
[----:B------:R-:W-:Y:S01]  /*1e110*/  IADD3 RZ, P0, PT, R51, R44, RZ ;  /* 0x0000002c33ff7210 */ /* 0x000fe20007f1e0ff */
[----:B------:R-:W-:Y:S02]  /*1e120*/  IMAD.MOV.U32 R98, RZ, RZ, R45 ;  /* 0x000000ffff627224 */ /* 0x000fe400078e002d */
[----:B------:R-:W-:-:S04]  /*1e130*/  IMAD.WIDE.U32 R50, R96, R76, RZ ;  /* 0x0000004c60327225 */ /* 0x000fc800078e00ff */
[----:B------:R-:W-:Y:S01]  /*1e140*/  IMAD.WIDE.U32.X R98, R40, R84, R98, P0 ;  /* 0x0000005428627225 */ /* 0x000fe200000e0462 */
[----:B------:R-:W-:-:S03]  /*1e150*/  ISETP.GE.U32.AND P0, PT, R46, R52, PT ;  /* 0x000000342e00720c */ /* 0x000fc60003f06070 */
[----:B------:R-:W-:Y:S01]  /*1e160*/  IMAD.MOV.U32 R44, RZ, RZ, R55 ;  /* 0x000000ffff2c7224 */ /* 0x000fe200078e0037 */
[----:B------:R-:W-:Y:S01]  /*1e170*/  ISETP.GE.U32.AND.EX P0, PT, R82, R53, PT, P0 ;  /* 0x000000355200720c */ /* 0x000fe20003f06100 */
[----:B------:R-:W-:-:S03]  /*1e180*/  IMAD.WIDE.U32 R54, R97, R76, RZ ;  /* 0x0000004c61367225 */ /* 0x000fc600078e00ff */
[----:B------:R-:W-:Y:S02]  /*1e190*/  SEL R45, RZ, 0x1, P0 ;  /* 0x00000001ff2d7807 */ /* 0x000fe40000000000 */
[----:B------:R-:W-:Y:S02]  /*1e1a0*/  IADD3 R95, P0, PT, R51, R72, RZ ;  /* 0x00000048335f7210 */ /* 0x000fe40007f1e0ff */
[----:B------:R-:W-:Y:S01]  /*1e1b0*/  IADD3 R72, P3, P4, R50, R98, R45 ;  /* 0x0000006232487210 */ /* 0x000fe20007c7e02d */
[----:B------:R-:W-:Y:S01]  /*1e1c0*/  IMAD.X R45, RZ, RZ, RZ, P6 ;  /* 0x000000ffff2d7224 */ /* 0x000fe200030e06ff */
[----:B------:R-:W-:Y:S02]  /*1e1d0*/  IADD3 R75, P5, PT, R46, R54, RZ ;  /* 0x000000362e4b7210 */ /* 0x000fe40007fbe0ff */
[----:B------:R-:W-:Y:S01]  /*1e1e0*/  IADD3.X R98, PT, PT, R95, R99, RZ, P3, P4 ;  /* 0x000000635f627210 */ /* 0x000fe20001fe84ff */
[----:B------:R-:W-:Y:S01]  /*1e1f0*/  IMAD.WIDE.U32.X R44, R40, R61, R44, P1 ;  /* 0x0000003d282c7225 */ /* 0x000fe200008e042c */
[----:B------:R-:W-:-:S02]  /*1e200*/  IADD3 R85, P3, PT, R85, R74, RZ ;  /* 0x0000004a55557210 */ /* 0x000fc40007f7e0ff */
[----:B------:R-:W-:-:S03]  /*1e210*/  ISETP.NE.AND P1, PT, R81, RZ, PT ;  /* 0x000000ff5100720c */ /* 0x000fc60003f25270 */
[----:B------:R-:W-:Y:S02]  /*1e220*/  IMAD.X R89, R89, 0x1, R42, P3 ;  /* 0x0000000159597824 */ /* 0x000fe400018e062a */
[----:B------:R-:W-:-:S03]  /*1e230*/  IMAD.WIDE.U32 R70, P3, R41, R97, R70 ;  /* 0x0000006129467225 */ /* 0x000fc60007860046 */
[----:B------:R-:W-:-:S05]  /*1e240*/  IADD3 R51, P4, PT, R55, R70, RZ ;  /* 0x0000004637337210 */ /* 0x000fca0007f9e0ff */
[----:B------:R-:W-:Y:S01]  /*1e250*/  IMAD.X R46, R51, 0x1, R82, P5 ;  /* 0x00000001332e7824 */ /* 0x000fe200028e0652 */
[----:B------:R-:W-:-:S04]  /*1e260*/  ISETP.GE.U32.AND P5, PT, R85, R74, PT ;  /* 0x0000004a5500720c */ /* 0x000fc80003fa6070 */
[----:B------:R-:W-:-:S04]  /*1e270*/  ISETP.GE.U32.AND.EX P5, PT, R89, R42, PT, P5 ;  /* 0x0000002a5900720c */ /* 0x000fc80003fa6150 */
[----:B------:R-:W-:Y:S02]  /*1e280*/  SEL R81, RZ, 0x1, P5 ;  /* 0x00000001ff517807 */ /* 0x000fe40002800000 */
[----:B------:R-:W-:-:S05]  /*1e290*/  IADD3 R74, P5, PT, R75, R49, RZ ;  /* 0x000000314b4a7210 */ /* 0x000fca0007fbe0ff */
[----:B------:R-:W-:Y:S01]  /*1e2a0*/  IMAD.X R86, R46, 0x1, R83, P5 ;  /* 0x000000012e567824 */ /* 0x000fe200028e0653 */
[----:B------:R-:W-:-:S05]  /*1e2b0*/  IADD3 R99, P5, PT, R74, R54, RZ ;  /* 0x000000364a637210 */ /* 0x000fca0007fbe0ff */
[----:B------:R-:W-:Y:S01]  /*1e2c0*/  IMAD.X R83, R86, 0x1, R51, P5 ;  /* 0x0000000156537824 */ /* 0x000fe200028e0633 */
[----:B------:R-:W-:-:S04]  /*1e2d0*/  IADD3 R81, P5, P6, R99, R44, R81 ;  /* 0x0000002c63517210 */ /* 0x000fc80007ebe051 */
[----:B------:R-:W-:Y:S02]  /*1e2e0*/  IADD3.X R82, PT, PT, R83, R45, RZ, P5, P6 ;  /* 0x0000002d53527210 */ /* 0x000fe40002fec4ff */
[C---:B------:R-:W-:Y:S02]  /*1e2f0*/  LOP3.LUT P5, RZ, R60.reuse, 0x4, RZ, 0xc0, !PT ;  /* 0x000000043cff7812 */ /* 0x040fe400078ac0ff */
[----:B------:R-:W-:Y:S02]  /*1e300*/  LOP3.LUT P6, RZ, R60, 0x40, RZ, 0xc0, !PT ;  /* 0x000000403cff7812 */ /* 0x000fe400078cc0ff */
[----:B------:R-:W-:-:S04]  /*1e310*/  SEL R45, RZ, 0x1, !P5 ;  /* 0x00000001ff2d7807 */ /* 0x000fc80006800000 */
[----:B------:R-:W-:-:S04]  /*1e320*/  IADD3 R42, P5, PT, R45, R62, RZ ;  /* 0x0000003e2d2a7210 */ /* 0x000fc80007fbe0ff */
[----:B------:R-:W-:Y:S01]  /*1e330*/  SEL R42, R42, RZ, P1 ;  /* 0x000000ff2a2a7207 */ /* 0x000fe20000800000 */
[----:B------:R-:W-:-:S03]  /*1e340*/  IMAD.X R44, RZ, RZ, R102, P5 ;  /* 0x000000ffff2c7224 */ /* 0x000fc600028e0666 */
[----:B------:R-:W-:Y:S02]  /*1e350*/  IADD3 R79, P5, PT, R79, -R42, RZ ;  /* 0x8000002a4f4f7210 */ /* 0x000fe40007fbe0ff */
[----:B------:R-:W-:Y:S02]  /*1e360*/  SEL R44, R44, RZ, P1 ;  /* 0x000000ff2c2c7207 */ /* 0x000fe40000800000 */
[----:B------:R-:W-:Y:S01]  /*1e370*/  SEL R42, R59, RZ, P1 ;  /* 0x000000ff3b2a7207 */ /* 0x000fe20000800000 */
[----:B------:R-:W-:Y:S02]  /*1e380*/  IMAD.SHL.U32 R88, R79, 0x2, RZ ;  /* 0x000000024f587824 */ /* 0x000fe400078e00ff */
[----:B------:R-:W-:Y:S01]  /*1e390*/  IMAD.X R55, R63, 0x1, ~R44, P5 ;  /* 0x000000013f377824 */ /* 0x000fe200028e0e2c */
[----:B------:R-:W-:Y:S02]  /*1e3a0*/  LOP3.LUT P5, RZ, R60, 0x10, RZ, 0xc0, !PT ;  /* 0x000000103cff7812 */ /* 0x000fe400078ac0ff */
[----:B------:R-:W-:-:S02]  /*1e3b0*/  SEL R63, R58, RZ, P1 ;  /* 0x000000ff3a3f7207 */ /* 0x000fc40000800000 */
[----:B------:R-:W-:Y:S02]  /*1e3c0*/  SEL R45, RZ, 0x1, P5 ;  /* 0x00000001ff2d7807 */ /* 0x000fe40002800000 */
[----:B------:R-:W-:Y:S02]  /*1e3d0*/  IADD3 R63, P5, PT, R80, -R63, RZ ;  /* 0x8000003f503f7210 */ /* 0x000fe40007fbe0ff */
[----:B------:R-:W-:-:S03]  /*1e3e0*/  SHF.L.U64.HI R92, R79, 0x1, R55 ;  /* 0x000000014f5c7819 */ /* 0x000fc60000010237 */
[----:B------:R-:W-:Y:S01]  /*1e3f0*/  IMAD.X R87, R87, 0x1, ~R42, P5 ;  /* 0x0000000157577824 */ /* 0x000fe200028e0e2a */
[----:B------:R-:W-:Y:S01]  /*1e400*/  IADD3 R42, P5, PT, R45, R56, RZ ;  /* 0x000000382d2a7210 */ /* 0x000fe20007fbe0ff */
[----:B------:R-:W-:Y:S01]  /*1e410*/  IMAD.X R45, RZ, RZ, RZ, P3 ;  /* 0x000000ffff2d7224 */ /* 0x000fe200018e06ff */
[----:B------:R-:W-:Y:S02]  /*1e420*/  ISETP.GE.U32.AND P3, PT, R74, R75, PT ;  /* 0x0000004b4a00720c */ /* 0x000fe40003f66070 */
[----:B------:R-:W-:Y:S01]  /*1e430*/  SEL R42, R42, RZ, P1 ;  /* 0x000000ff2a2a7207 */ /* 0x000fe20000800000 */
[----:B------:R-:W-:Y:S01]  /*1e440*/  IMAD.X R44, RZ, RZ, R57, P5 ;  /* 0x000000ffff2c7224 */ /* 0x000fe200028e0639 */
[----:B------:R-:W-:Y:S02]  /*1e450*/  ISETP.GE.U32.AND.EX P3, PT, R86, R46, PT, P3 ;  /* 0x0000002e5600720c */ /* 0x000fe40003f66130 */
[----:B------:R-:W-:Y:S02]  /*1e460*/  IADD3 R42, P5, PT, R19, -R42, RZ ;  /* 0x8000002a132a7210 */ /* 0x000fe40007fbe0ff */
[----:B------:R-:W-:-:S02]  /*1e470*/  SEL R44, R44, RZ, P1 ;  /* 0x000000ff2c2c7207 */ /* 0x000fc40000800000 */
[----:B------:R-:W-:Y:S02]  /*1e480*/  SHF.L.W.U32.HI R49, R87, 0x1, R42 ;  /* 0x0000000157317819 */ /* 0x000fe40000010e2a */
[----:B------:R-:W-:Y:S01]  /*1e490*/  SEL R19, RZ, 0x1, !P6 ;  /* 0x00000001ff137807 */ /* 0x000fe20007000000 */
[----:B------:R-:W-:Y:S01]  /*1e4a0*/  IMAD.X R77, R77, 0x1, ~R44, P5 ;  /* 0x000000014d4d7824 */ /* 0x000fe200028e0e2c */
[CC--:B------:R-:W-:Y:S02]  /*1e4b0*/  ISETP.NE.U32.AND P5, PT, R49.reuse, R42.reuse, PT ;  /* 0x0000002a3100720c */ /* 0x0c0fe40003fa5070 */
[----:B------:R-:W-:Y:S02]  /*1e4c0*/  ISETP.LT.U32.AND P6, PT, R49, R42, PT ;  /* 0x0000002a3100720c */ /* 0x000fe40003fc1070 */
[----:B------:R-:W-:Y:S02]  /*1e4d0*/  SHF.L.W.U32.HI R90, R42, 0x1, R77 ;  /* 0x000000012a5a7819 */ /* 0x000fe40000010e4d */
[----:B------:R-:W-:-:S02]  /*1e4e0*/  SEL R105, RZ, 0x1, P3 ;  /* 0x00000001ff697807 */ /* 0x000fc40001800000 */
[C---:B------:R-:W-:Y:S02]  /*1e4f0*/  ISETP.NE.AND.EX P5, PT, R90.reuse, R77, PT, P5 ;  /* 0x0000004d5a00720c */ /* 0x040fe40003fa5350 */
[----:B------:R-:W-:Y:S02]  /*1e500*/  ISETP.GE.U32.AND P3, PT, R99, R54, PT ;  /* 0x000000366300720c */ /* 0x000fe40003f66070 */
[----:B------:R-:W-:Y:S02]  /*1e510*/  ISETP.LT.AND P5, PT, R87, RZ, !P5 ;  /* 0x000000ff5700720c */ /* 0x000fe40006fa1270 */
[----:B------:R-:W-:Y:S02]  /*1e520*/  ISETP.GE.U32.AND.EX P3, PT, R83, R51, PT, P3 ;  /* 0x000000335300720c */ /* 0x000fe40003f66130 */
[----:B------:R-:W-:Y:S02]  /*1e530*/  ISETP.LT.U32.OR.EX P5, PT, R90, R77, P5, P6 ;  /* 0x0000004d5a00720c */ /* 0x000fe40002fa1560 */
[----:B------:R-:W-:-:S04]  /*1e540*/  IADD3 R19, P6, PT, R19, R64, RZ ;  /* 0x0000004013137210 */ /* 0x000fc80007fde0ff */
[----:B------:R-:W-:Y:S01]  /*1e550*/  SEL R19, R19, RZ, P1 ;  /* 0x000000ff13137207 */ /* 0x000fe20000800000 */
[----:B------:R-:W-:Y:S01]  /*1e560*/  IMAD.X R44, RZ, RZ, R65, P6 ;  /* 0x000000ffff2c7224 */ /* 0x000fe200030e0641 */
[----:B------:R-:W-:-:S04]  /*1e570*/  LOP3.LUT P6, RZ, R60, 0x8, RZ, 0xc0, !PT ;  /* 0x000000083cff7812 */ /* 0x000fc800078cc0ff */
[----:B------:R-:W-:Y:S02]  /*1e580*/  SEL R44, R44, RZ, P1 ;  /* 0x000000ff2c2c7207 */ /* 0x000fe40000800000 */
[----:B------:R-:W-:Y:S02]  /*1e590*/  IADD3 R42, P1, PT, R78, -R19, RZ ;  /* 0x800000134e2a7210 */ /* 0x000fe40007f3e0ff */
[----:B------:R-:W-:-:S03]  /*1e5a0*/  SEL R19, RZ, 0x1, !P5 ;  /* 0x00000001ff137807 */ /* 0x000fc60006800000 */
[----:B------:R-:W-:Y:S01]  /*1e5b0*/  IMAD.X R93, R93, 0x1, ~R44, P1 ;  /* 0x000000015d5d7824 */ /* 0x000fe200008e0e2c */
[----:B------:R-:W-:Y:S01]  /*1e5c0*/  LOP3.LUT R88, R88, R19, RZ, 0xfc, !PT ;  /* 0x0000001358587212 */ /* 0x000fe200078efcff */
[----:B------:R-:W-:Y:S02]  /*1e5d0*/  IMAD.MOV.U32 R44, RZ, RZ, R71 ;  /* 0x000000ffff2c7224 */ /* 0x000fe400078e0047 */
[----:B------:R-:W-:Y:S01]  /*1e5e0*/  IMAD.WIDE.U32 R70, R41, R97, RZ ;  /* 0x0000006129467225 */ /* 0x000fe200078e00ff */
[----:B------:R-:W-:-:S03]  /*1e5f0*/  ISETP.EQ.U32.AND P1, PT, R88, R79, PT ;  /* 0x0000004f5800720c */ /* 0x000fc60003f22070 */
[----:B------:R-:W-:Y:S01]  /*1e600*/  IMAD.WIDE.U32.X R44, R41, R61, R44, P4 ;  /* 0x0000003d292c7225 */ /* 0x000fe200020e042c */
[----:B------:R-:W-:Y:S02]  /*1e610*/  ISETP.EQ.AND.EX P1, PT, R92, R55, P5, P1 ;  /* 0x000000375c00720c */ /* 0x000fe40002f22310 */
[----:B------:R-:W-:Y:S01]  /*1e620*/  ISETP.LT.U32.AND P5, PT, R88, R79, PT ;  /* 0x0000004f5800720c */ /* 0x000fe20003fa1070 */
[----:B------:R-:W-:-:S03]  /*1e630*/  IMAD.WIDE.U32 R70, P4, R76, R61, R70 ;  /* 0x0000003d4c467225 */ /* 0x000fc60007880046 */
[----:B------:R-:W-:Y:S01]  /*1e640*/  ISETP.LT.U32.OR.EX P1, PT, R92, R55, P1, P5 ;  /* 0x000000375c00720c */ /* 0x000fe20000f21550 */
[----:B------:R-:W-:Y:S01]  /*1e650*/  IMAD.SHL.U32 R86, R42, 0x2, RZ ;  /* 0x000000022a567824 */ /* 0x000fe200078e00ff */
[C---:B------:R-:W-:Y:S01]  /*1e660*/  LOP3.LUT P5, RZ, R60.reuse, 0x20, RZ, 0xc0, !PT ;  /* 0x000000203cff7812 */ /* 0x040fe200078ac0ff */
[----:B------:R-:W-:Y:S01]  /*1e670*/  IMAD.WIDE.U32 R78, R97, R96, RZ ;  /* 0x00000060614e7225 */ /* 0x000fe200078e00ff */
[----:B------:R-:W-:-:S03]  /*1e680*/  LOP3.LUT R60, R60, 0xfffffffe, RZ, 0xc0, !PT ;  /* 0xfffffffe3c3c7812 */ /* 0x000fc600078ec0ff */
[----:B------:R-:W-:Y:S01]  /*1e690*/  IMAD.X R55, RZ, RZ, RZ, P5 ;  /* 0x000000ffff377224 */ /* 0x000fe200028e06ff */
[----:B------:R-:W-:Y:S01]  /*1e6a0*/  ISETP.GE.U32.AND P5, PT, R75, R54, PT ;  /* 0x000000364b00720c */ /* 0x000fe20003fa6070 */
[----:B------:R-:W-:-:S03]  /*1e6b0*/  IMAD.WIDE.U32 R74, R76, R97, RZ ;  /* 0x000000614c4a7225 */ /* 0x000fc600078e00ff */
[----:B------:R-:W-:Y:S01]  /*1e6c0*/  ISETP.GE.U32.AND.EX P5, PT, R46, R51, PT, P5 ;  /* 0x000000332e00720c */ /* 0x000fe20003fa6150 */
[----:B------:R-:W-:Y:S01]  /*1e6d0*/  IMAD.MOV.U32 R74, RZ, RZ, R71 ;  /* 0x000000ffff4a7224 */ /* 0x000fe200078e0047 */
[----:B------:R-:W-:Y:S01]  /*1e6e0*/  SEL R51, RZ, 0x1, !P1 ;  /* 0x00000001ff337807 */ /* 0x000fe20004800000 */
[----:B------:R-:W-:Y:S01]  /*1e6f0*/  IMAD.MOV.U32 R54, RZ, RZ, R47 ;  /* 0x000000ffff367224 */ /* 0x000fe200078e002f */
[----:B------:R-:W-:Y:S02]  /*1e700*/  SEL R19, RZ, 0x1, P5 ;  /* 0x00000001ff137807 */ /* 0x000fe40002800000 */
[----:B------:R-:W-:Y:S01]  /*1e710*/  IADD3 RZ, P5, PT, R75, R70, RZ ;  /* 0x000000464bff7210 */ /* 0x000fe20007fbe0ff */
[----:B------:R-:W-:Y:S01]  /*1e720*/  IMAD.X R75, RZ, RZ, RZ, P4 ;  /* 0x000000ffff4b7224 */ /* 0x000fe200020e06ff */
[----:B------:R-:W-:Y:S01]  /*1e730*/  ISETP.GE.U32.AND P4, PT, R81, R99, PT ;  /* 0x000000635100720c */ /* 0x000fe20003f86070 */
[----:B------:R-:W-:Y:S01]  /*1e740*/  IMAD.WIDE.U32.X R54, R40, R84, R54, P6 ;  /* 0x0000005428367225 */ /* 0x000fe200030e0436 */
[----:B------:R-:W-:-:S02]  /*1e750*/  SEL R46, RZ, 0x1, P3 ;  /* 0x00000001ff2e7807 */ /* 0x000fc40001800000 */
[----:B------:R-:W-:Y:S01]  /*1e760*/  ISETP.GE.U32.AND.EX P4, PT, R82, R83, PT, P4 ;  /* 0x000000535200720c */ /* 0x000fe20003f86140 */
[----:B------:R-:W-:Y:S01]  /*1e770*/  IMAD.WIDE.U32.X R74, R41, R61, R74, P5 ;  /* 0x0000003d294a7225 */ /* 0x000fe200028e044a */
[----:B------:R-:W-:-:S03]  /*1e780*/  LOP3.LUT R86, R86, R51, RZ, 0xfc, !PT ;  /* 0x0000003356567212 */ /* 0x000fc600078efcff */
[----:B------:R-:W-:Y:S01]  /*1e790*/  IMAD.WIDE.U32 R70, R97, R97, RZ ;  /* 0x0000006161467225 */ /* 0x000fe200078e00ff */
[----:B------:R-:W-:Y:S02]  /*1e7a0*/  IADD3 R105, P3, P5, R105, R74, R19 ;  /* 0x0000004a69697210 */ /* 0x000fe40007d7e013 */
[----:B------:R-:W-:Y:S02]  /*1e7b0*/  SEL R19, RZ, 0x1, P4 ;  /* 0x00000001ff137807 */ /* 0x000fe40002000000 */
[----:B------:R-:W-:Y:S01]  /*1e7c0*/  IADD3.X R51, PT, PT, RZ, R75, RZ, P3, P5 ;  /* 0x0000004bff337210 */ /* 0x000fe20001fea4ff */
[----:B------:R-:W-:Y:S01]  /*1e7d0*/  IMAD.WIDE.U32 R74, R61, R97, RZ ;  /* 0x000000613d4a7225 */ /* 0x000fe200078e00ff */
[----:B------:R-:W-:Y:S02]  /*1e7e0*/  IADD3 R44, P3, P5, R19, R44, R46 ;  /* 0x0000002c132c7210 */ /* 0x000fe40007d7e02e */
[----:B------:R-:W-:Y:S01]  /*1e7f0*/  IADD3 R19, P4, PT, R81, R52, RZ ;  /* 0x0000003451137210 */ /* 0x000fe20007f9e0ff */
[----:B------:R-:W-:Y:S01]  /*1e800*/  IMAD.WIDE.U32 R46, R41, R96, RZ ;  /* 0x00000060292e7225 */ /* 0x000fe200078e00ff */
[----:B------:R-:W-:-:S02]  /*1e810*/  IADD3.X R103, PT, PT, RZ, R45, RZ, P3, P5 ;  /* 0x0000002dff677210 */ /* 0x000fc40001fea4ff */
[----:B------:R-:W-:Y:S01]  /*1e820*/  ISETP.GE.U32.AND P3, PT, R19, R52, PT ;  /* 0x000000341300720c */ /* 0x000fe20003f66070 */
[----:B------:R-:W-:Y:S01]  /*1e830*/  IMAD.X R40, R82, 0x1, R53, P4 ;  /* 0x0000000152287824 */ /* 0x000fe200020e0635 */
[----:B------:R-:W-:Y:S01]  /*1e840*/  IADD3 R105, P6, PT, R72, R105, RZ ;  /* 0x0000006948697210 */ /* 0x000fe20007fde0ff */
[----:B------:R-:W-:-:S03]  /*1e850*/  IMAD.WIDE.U32 R46, P5, R76, R84, R46 ;  /* 0x000000544c2e7225 */ /* 0x000fc600078a002e */
[----:B------:R-:W-:Y:S01]  /*1e860*/  ISETP.GE.U32.AND.EX P3, PT, R40, R53, PT, P3 ;  /* 0x000000352800720c */ /* 0x000fe20003f66130 */
[----:B------:R-:W-:-:S04]  /*1e870*/  IMAD.WIDE.U32 R74, P4, R97, R61, R74 ;  /* 0x0000003d614a7225 */ /* 0x000fc8000788004a */
[----:B------:R-:W-:Y:S01]  /*1e880*/  IMAD.X R53, RZ, RZ, RZ, P5 ;  /* 0x000000ffff357224 */ /* 0x000fe200028e06ff */
[----:B------:R-:W-:Y:S01]  /*1e890*/  IADD3 R71, P5, PT, R71, R74, RZ ;  /* 0x0000004a47477210 */ /* 0x000fe20007fbe0ff */
[----:B------:R-:W-:Y:S01]  /*1e8a0*/  IMAD.X R45, RZ, RZ, RZ, P2 ;  /* 0x000000ffff2d7224 */ /* 0x000fe200010e06ff */
[----:B------:R-:W-:Y:S01]  /*1e8b0*/  IADD3 R99, P2, PT, R105, R70, RZ ;  /* 0x0000004669637210 */ /* 0x000fe20007f5e0ff */
[----:B------:R-:W-:Y:S01]  /*1e8c0*/  IMAD.X R104, R98, 0x1, R51, P6 ;  /* 0x0000000162687824 */ /* 0x000fe200030e0633 */
[----:B------:R-:W-:Y:S01]  /*1e8d0*/  SEL R51, RZ, 0x1, P3 ;  /* 0x00000001ff337807 */ /* 0x000fe20001800000 */
[----:B------:R-:W-:Y:S01]  /*1e8e0*/  IMAD.WIDE.U32 R82, R61, R96, RZ ;  /* 0x000000603d527225 */ /* 0x000fe200078e00ff */
[----:B------:R-:W-:-:S03]  /*1e8f0*/  IADD3 R101, P6, PT, R99, R44, RZ ;  /* 0x0000002c63657210 */ /* 0x000fc60007fde0ff */
[----:B------:R-:W-:Y:S02]  /*1e900*/  IMAD.X R100, R71, 0x1, R104, P2 ;  /* 0x0000000147647824 */ /* 0x000fe400010e0668 */
[----:B------:R-:W-:-:S04]  /*1e910*/  IMAD.WIDE.U32 R76, R76, R96, RZ ;  /* 0x000000604c4c7225 */ /* 0x000fc800078e00ff */
[----:B------:R-:W-:Y:S01]  /*1e920*/  IMAD.X R81, RZ, RZ, RZ, P4 ;  /* 0x000000ffff517224 */ /* 0x000fe200020e06ff */
[----:B------:R-:W-:Y:S01]  /*1e930*/  IADD3 R74, P4, PT, R101, R50, RZ ;  /* 0x00000032654a7210 */ /* 0x000fe20007f9e0ff */
[----:B------:R-:W-:Y:S01]  /*1e940*/  IMAD.WIDE.U32 R82, P2, R97, R84, R82 ;  /* 0x0000005461527225 */ /* 0x000fe20007840052 */
[----:B------:R-:W-:-:S03]  /*1e950*/  IADD3 RZ, P3, PT, R77, R46, RZ ;  /* 0x0000002e4dff7210 */ /* 0x000fc60007f7e0ff */
[----:B------:R-:W-:Y:S02]  /*1e960*/  IMAD.X R103, R100, 0x1, R103, P6 ;  /* 0x0000000164677824 */ /* 0x000fe400030e0667 */
[----:B------:R-:W-:Y:S01]  /*1e970*/  IMAD.X R77, RZ, RZ, RZ, P2 ;  /* 0x000000ffff4d7224 */ /* 0x000fe200010e06ff */
[----:B------:R-:W-:Y:S01]  /*1e980*/  IADD3 R51, P2, P6, R74, R54, R51 ;  /* 0x000000364a337210 */ /* 0x000fe20007e5e033 */
[----:B------:R-:W-:Y:S01]  /*1e990*/  IMAD.X R78, R103, 0x1, R95, P4 ;  /* 0x00000001674e7824 */ /* 0x000fe200020e065f */
[----:B------:R-:W-:Y:S01]  /*1e9a0*/  IADD3 RZ, P4, PT, R79, R82, RZ ;  /* 0x000000524fff7210 */ /* 0x000fe20007f9e0ff */
[----:B------:R-:W-:Y:S02]  /*1e9b0*/  IMAD.MOV.U32 R52, RZ, RZ, R47 ;  /* 0x000000ffff347224 */ /* 0x000fe400078e002f */
[----:B------:R-:W-:Y:S01]  /*1e9c0*/  IMAD.MOV.U32 R44, RZ, RZ, R73 ;  /* 0x000000ffff2c7224 */ /* 0x000fe200078e0049 */
[----:B------:R-:W-:Y:S01]  /*1e9d0*/  IADD3.X R79, PT, PT, R78, R55, RZ, P2, P6 ;  /* 0x000000374e4f7210 */ /* 0x000fe200017ec4ff */
[----:B------:R-:W-:Y:S01]  /*1e9e0*/  IMAD.WIDE.U32.X R52, R41, R84, R52, P3 ;  /* 0x0000005429347225 */ /* 0x000fe200018e0434 */
[----:B------:R-:W-:-:S02]  /*1e9f0*/  ISETP.GE.U32.AND P2, PT, R72, R50, PT ;  /* 0x000000324800720c */ /* 0x000fc40003f46070 */
[----:B------:R-:W-:Y:S01]  /*1ea00*/  ISETP.GE.U32.AND P6, PT, R105, R72, PT ;  /* 0x000000486900720c */ /* 0x000fe20003fc6070 */
[----:B------:R-:W-:Y:S01]  /*1ea10*/  IMAD.WIDE.U32 R72, R84, R97, RZ ;  /* 0x0000006154487225 */ /* 0x000fe200078e00ff */
[----:B------:R-:W-:Y:S02]  /*1ea20*/  ISETP.GE.U32.AND.EX P2, PT, R98, R95, PT, P2 ;  /* 0x0000005f6200720c */ /* 0x000fe40003f46120 */
[----:B------:R-:W-:Y:S01]  /*1ea30*/  ISETP.GE.U32.AND P3, PT, R99, R70, PT ;  /* 0x000000466300720c */ /* 0x000fe20003f66070 */
[----:B------:R-:W-:Y:S01]  /*1ea40*/  IMAD.MOV.U32 R80, RZ, RZ, R75 ;  /* 0x000000ffff507224 */ /* 0x000fe200078e004b */
[----:B------:R-:W-:Y:S01]  /*1ea50*/  ISETP.GE.U32.AND.EX P6, PT, R104, R98, PT, P6 ;  /* 0x000000626800720c */ /* 0x000fe20003fc6160 */
[----:B------:R-:W-:Y:S01]  /*1ea60*/  IMAD.MOV.U32 R76, RZ, RZ, R83 ;  /* 0x000000ffff4c7224 */ /* 0x000fe200078e0053 */
[----:B------:R-:W-:Y:S01]  /*1ea70*/  SEL R46, RZ, 0x1, P2 ;  /* 0x00000001ff2e7807 */ /* 0x000fe20001000000 */
[----:B------:R-:W-:Y:S01]  /*1ea80*/  IMAD.WIDE.U32 R54, R96, R97, RZ ;  /* 0x0000006160367225 */ /* 0x000fe200078e00ff */
[----:B------:R-:W-:-:S02]  /*1ea90*/  ISETP.GE.U32.AND P2, PT, R101, R99, PT ;  /* 0x000000636500720c */ /* 0x000fc40003f46070 */
[----:B------:R-:W-:Y:S01]  /*1eaa0*/  ISETP.GE.U32.AND.EX P3, PT, R100, R71, PT, P3 ;  /* 0x000000476400720c */ /* 0x000fe20003f66130 */
[----:B------:R-:W-:Y:S01]  /*1eab0*/  IMAD.WIDE.U32 R70, R84, R96, RZ ;  /* 0x0000006054467225 */ /* 0x000fe200078e00ff */
[----:B------:R-:W-:Y:S02]  /*1eac0*/  SEL R83, RZ, 0x1, P6 ;  /* 0x00000001ff537807 */ /* 0x000fe40003000000 */
[----:B------:R-:W-:Y:S01]  /*1ead0*/  ISETP.GE.U32.AND.EX P2, PT, R103, R100, PT, P2 ;  /* 0x000000646700720c */ /* 0x000fe20003f46120 */
[----:B------:R-:W-:Y:S01]  /*1eae0*/  IMAD.WIDE.U32.X R80, R61, R61, R80, P5 ;  /* 0x0000003d3d507225 */ /* 0x000fe200028e0450 */
[----:B------:R-:W-:Y:S02]  /*1eaf0*/  SEL R75, RZ, 0x1, P3 ;  /* 0x00000001ff4b7807 */ /* 0x000fe40001800000 */
[----:B------:R-:W-:Y:S01]  /*1eb00*/  IADD3 R97, P5, P3, R83, R52, R46 ;  /* 0x0000003453617210 */ /* 0x000fe20007bbe02e */
[----:B------:R-:W-:Y:S01]  /*1eb10*/  IMAD.WIDE.U32 R72, P6, R61, R96, R72 ;  /* 0x000000603d487225 */ /* 0x000fe200078c0048 */
[----:B------:R-:W-:-:S02]  /*1eb20*/  SEL R83, RZ, 0x1, P2 ;  /* 0x00000001ff537807 */ /* 0x000fc40001000000 */
[----:B------:R-:W-:Y:S01]  /*1eb30*/  IADD3.X R82, PT, PT, RZ, R53, RZ, P5, P3 ;  /* 0x00000035ff527210 */ /* 0x000fe20002fe64ff */
[----:B------:R-:W-:Y:S01]  /*1eb40*/  IMAD.X R47, RZ, RZ, RZ, P6 ;  /* 0x000000ffff2f7224 */ /* 0x000fe200030e06ff */
[----:B------:R-:W-:Y:S01]  /*1eb50*/  IADD3 R83, P3, P5, R83, R80, R75 ;  /* 0x0000005053537210 */ /* 0x000fe20007d7e04b */
[----:B------:R-:W-:Y:S01]  /*1eb60*/  IMAD.WIDE.U32 R70, P6, R96, R84, R70 ;  /* 0x0000005460467225 */ /* 0x000fe200078c0046 */
[----:B------:R-:W-:Y:S02]  /*1eb70*/  IADD3 R55, P2, PT, R55, R72, RZ ;  /* 0x0000004837377210 */ /* 0x000fe40007f5e0ff */
[----:B------:R-:W-:Y:S01]  /*1eb80*/  IADD3.X R80, PT, PT, RZ, R81, RZ, P3, P5 ;  /* 0x00000051ff507210 */ /* 0x000fe20001fea4ff */
[----:B------:R-:W-:Y:S01]  /*1eb90*/  IMAD.MOV.U32 R46, RZ, RZ, R73 ;  /* 0x000000ffff2e7224 */ /* 0x000fe200078e0049 */
[----:B------:R-:W-:Y:S01]  /*1eba0*/  ISETP.GE.U32.AND P3, PT, R51, R74, PT ;  /* 0x0000004a3300720c */ /* 0x000fe20003f66070 */
[----:B------:R-:W-:Y:S01]  /*1ebb0*/  IMAD.X R73, RZ, RZ, RZ, P6 ;  /* 0x000000ffff497224 */ /* 0x000fe200030e06ff */
[----:B------:R-:W-:Y:S01]  /*1ebc0*/  ISETP.GE.U32.AND P6, PT, R74, R50, PT ;  /* 0x000000324a00720c */ /* 0x000fe20003fc6070 */
[----:B------:R-:W-:Y:S01]  /*1ebd0*/  IMAD.WIDE.U32 R52, R96, R96, RZ ;  /* 0x0000006060347225 */ /* 0x000fe200078e00ff */
[----:B------:R-:W-:-:S02]  /*1ebe0*/  ISETP.GE.U32.AND.EX P3, PT, R79, R78, PT, P3 ;  /* 0x0000004e4f00720c */ /* 0x000fc40003f66130 */
[----:B------:R-:W-:Y:S01]  /*1ebf0*/  ISETP.GE.U32.AND.EX P6, PT, R78, R95, PT, P6 ;  /* 0x0000005f4e00720c */ /* 0x000fe20003fc6160 */
[----:B------:R-:W-:Y:S01]  /*1ec00*/  IMAD.WIDE.U32.X R44, R41, R84, R44, P0 ;  /* 0x00000054292c7225 */ /* 0x000fe200000e042c */
[----:B------:R-:W-:Y:S02]  /*1ec10*/  IADD3 R74, P0, PT, R97, R54, RZ ;  /* 0x00000036614a7210 */ /* 0x000fe40007f1e0ff */
[----:B------:R-:W-:Y:S01]  /*1ec20*/  IADD3 R50, P5, PT, R53, R70, RZ ;  /* 0x0000004635327210 */ /* 0x000fe20007fbe0ff */
[----:B------:R-:W-:Y:S01]  /*1ec30*/  IMAD.MOV.U32 R72, RZ, RZ, R71 ;  /* 0x000000ffff487224 */ /* 0x000fe200078e0047 */
[----:B------:R-:W-:Y:S01]  /*1ec40*/  SEL R53, RZ, 0x1, P6 ;  /* 0x00000001ff357807 */ /* 0x000fe20003000000 */
[----:B------:R-:W-:Y:S01]  /*1ec50*/  IMAD.WIDE.U32.X R76, R61, R84, R76, P4 ;  /* 0x000000543d4c7225 */ /* 0x000fe200020e044c */
[C---:B------:R-:W-:Y:S02]  /*1ec60*/  IADD3 R71, P4, PT, R74.reuse, R83, RZ ;  /* 0x000000534a477210 */ /* 0x040fe40007f9e0ff */
[----:B------:R-:W-:Y:S01]  /*1ec70*/  SEL R41, RZ, 0x1, P3 ;  /* 0x00000001ff297807 */ /* 0x000fe20001800000 */
[----:B------:R-:W-:Y:S01]  /*1ec80*/  IMAD.X R75, R55, 0x1, R82, P0 ;  /* 0x00000001374b7824 */ /* 0x000fe200000e0652 */
[----:B------:R-:W-:Y:S01]  /*1ec90*/  ISETP.GE.U32.AND P0, PT, R74, R54, PT ;  /* 0x000000364a00720c */ /* 0x000fe20003f06070 */
[----:B------:R-:W-:Y:S01]  /*1eca0*/  IMAD.WIDE.U32.X R46, R61, R84, R46, P2 ;  /* 0x000000543d2e7225 */ /* 0x000fe200010e042e */
[----:B------:R-:W-:-:S02]  /*1ecb0*/  IADD3 R44, P3, P6, R41, R44, R53 ;  /* 0x0000002c292c7210 */ /* 0x000fc40007e7e035 */
[----:B------:R-:W-:Y:S01]  /*1ecc0*/  ISETP.GE.U32.AND P2, PT, R71, R74, PT ;  /* 0x0000004a4700720c */ /* 0x000fe20003f46070 */
[----:B------:R-:W-:Y:S01]  /*1ecd0*/  IMAD.X R70, R75, 0x1, R80, P4 ;  /* 0x000000014b467824 */ /* 0x000fe200020e0650 */
[----:B------:R-:W-:Y:S01]  /*1ece0*/  IADD3 R41, P4, PT, R71, R54, RZ ;  /* 0x0000003647297210 */ /* 0x000fe20007f9e0ff */
[----:B------:R-:W-:Y:S01]  /*1ecf0*/  IMAD.WIDE.U32.X R72, R84, R84, R72, P5 ;  /* 0x0000005454487225 */ /* 0x000fe200028e0448 */
[----:B------:R-:W-:Y:S02]  /*1ed00*/  IADD3.X R53, PT, PT, RZ, R45, RZ, P3, P6 ;  /* 0x0000002dff357210 */ /* 0x000fe40001fec4ff */
[----:B------:R-:W-:Y:S01]  /*1ed10*/  IADD3 R61, P3, PT, R41, R44, RZ ;  /* 0x0000002c293d7210 */ /* 0x000fe20007f7e0ff */
[----:B------:R-:W-:Y:S01]  /*1ed20*/  IMAD.WIDE.U32 R44, R79, 0x3d1, RZ ;  /* 0x000003d14f2c7825 */ /* 0x000fe200078e00ff */
[C---:B------:R-:W-:Y:S02]  /*1ed30*/  ISETP.GE.U32.AND.EX P2, PT, R70.reuse, R75, PT, P2 ;  /* 0x0000004b4600720c */ /* 0x040fe40003f46120 */
[----:B------:R-:W-:Y:S01]  /*1ed40*/  ISETP.GE.U32.AND P6, PT, R41, R54, PT ;  /* 0x000000362900720c */ /* 0x000fe20003fc6070 */
[----:B------:R-:W-:Y:S01]  /*1ed50*/  IMAD.X R70, R70, 0x1, R55, P4 ;  /* 0x0000000146467824 */ /* 0x000fe200020e0637 */
[----:B------:R-:W-:Y:S01]  /*1ed60*/  ISETP.GE.U32.AND P4, PT, R61, R41, PT ;  /* 0x000000293d00720c */ /* 0x000fe20003f86070 */
[----:B------:R-:W-:Y:S01]  /*1ed70*/  IMAD.SHL.U32 R95, R63, 0x2, RZ ;  /* 0x000000023f5f7824 */ /* 0x000fe200078e00ff */
[----:B------:R-:W-:Y:S01]  /*1ed80*/  ISETP.GE.U32.AND.EX P0, PT, R75, R55, PT, P0 ;  /* 0x000000374b00720c */ /* 0x000fe20003f06100 */
[----:B------:R-:W-:Y:S01]  /*1ed90*/  IMAD.X R41, R70, 0x1, R53, P3 ;  /* 0x0000000146297824 */ /* 0x000fe200018e0635 */
[----:B------:R-:W-:-:S02]  /*1eda0*/  SEL R71, RZ, 0x1, P2 ;  /* 0x00000001ff477807 */ /* 0x000fc40001000000 */
[----:B------:R-:W-:Y:S01]  /*1edb0*/  SEL R53, RZ, 0x1, P0 ;  /* 0x00000001ff357807 */ /* 0x000fe20000000000 */
[----:B------:R-:W-:Y:S01]  /*1edc0*/  IMAD.WIDE.U32 R44, P0, RZ, R51, R44 ;  /* 0x00000033ff2c7225 */ /* 0x000fe2000780002c */
[----:B------:R-:W-:Y:S02]  /*1edd0*/  ISETP.GE.U32.AND.EX P3, PT, R70, R55, PT, P6 ;  /* 0x000000374600720c */ /* 0x000fe40003f66160 */
[----:B------:R-:W-:Y:S01]  /*1ede0*/  ISETP.GE.U32.AND.EX P4, PT, R41, R70, PT, P4 ;  /* 0x000000462900720c */ /* 0x000fe20003f86140 */
[----:B------:R-:W-:Y:S01]  /*1edf0*/  IMAD.WIDE.U32 R54, R51, 0x3d1, RZ ;  /* 0x000003d133367825 */ /* 0x000fe200078e00ff */
[----:B------:R-:W-:Y:S02]  /*1ee00*/  IADD3 R71, P2, P6, R71, R76, R53 ;  /* 0x0000004c47477210 */ /* 0x000fe40007e5e035 */
[----:B------:R-:W-:Y:S02]  /*1ee10*/  SEL R54, RZ, 0x1, P3 ;  /* 0x00000001ff367807 */ /* 0x000fe40001800000 */
[----:B------:R-:W-:-:S02]  /*1ee20*/  SEL R53, RZ, 0x1, P4 ;  /* 0x00000001ff357807 */ /* 0x000fc40002000000 */
[----:B------:R-:W-:Y:S02]  /*1ee30*/  IADD3.X R81, PT, PT, RZ, R77, RZ, P2, P6 ;  /* 0x0000004dff517210 */ /* 0x000fe400017ec4ff */
[----:B------:R-:W-:Y:S01]  /*1ee40*/  IADD3 R46, P3, P6, R53, R46, R54 ;  /* 0x0000002e352e7210 */ /* 0x000fe20007e7e036 */
[----:B------:R-:W-:Y:S01]  /*1ee50*/  IMAD.MOV.U32 R54, RZ, RZ, R45 ;  /* 0x000000ffff367224 */ /* 0x000fe200078e002d */
[-C--:B------:R-:W-:Y:S02]  /*1ee60*/  IADD3 R71, P5, PT, R71, R52.reuse, RZ ;  /* 0x0000003447477210 */ /* 0x080fe40007fbe0ff */
[----:B------:R-:W-:Y:S02]  /*1ee70*/  IADD3.X R75, PT, PT, RZ, R47, RZ, P3, P6 ;  /* 0x0000002fff4b7210 */ /* 0x000fe40001fec4ff */
[----:B------:R-:W-:Y:S01]  /*1ee80*/  ISETP.GE.U32.AND P3, PT, R71, R52, PT ;  /* 0x000000344700720c */ /* 0x000fe20003f66070 */
[----:B------:R-:W-:Y:S01]  /*1ee90*/  IMAD.WIDE.U32 R52, R41, 0x3d1, RZ ;  /* 0x000003d129347825 */ /* 0x000fe200078e00ff */
[----:B------:R-:W-:-:S02]  /*1eea0*/  IADD3 RZ, P4, PT, R55, R44, RZ ;  /* 0x0000002c37ff7210 */ /* 0x000fc40007f9e0ff */
[----:B------:R-:W-:Y:S01]  /*1eeb0*/  SHF.L.U64.HI R70, R42, 0x1, R93 ;  /* 0x000000012a467819 */ /* 0x000fe2000001025d */
[----:B------:R-:W-:Y:S01]  /*1eec0*/  IMAD.X R55, RZ, RZ, RZ, P0 ;  /* 0x000000ffff377224 */ /* 0x000fe200000e06ff */
[----:B------:R-:W-:Y:S01]  /*1eed0*/  IADD3 R77, P0, PT, R71, R46, RZ ;  /* 0x0000002e474d7210 */ /* 0x000fe20007f1e0ff */
[----:B------:R-:W-:Y:S01]  /*1eee0*/  IMAD.WIDE.U32 R46, R61, 0x3d1, RZ ;  /* 0x000003d13d2e7825 */ /* 0x000fe200078e00ff */
[----:B------:R-:W-:-:S03]  /*1eef0*/  ISETP.GE.U32.AND P2, PT, R86, R42, PT ;  /* 0x0000002a5600720c */ /* 0x000fc60003f46070 */
[----:B------:R-:W-:Y:S01]  /*1ef00*/  IMAD.WIDE.U32.X R54, RZ, R79, R54, P4 ;  /* 0x0000004fff367225 */ /* 0x000fe200020e0436 */
[----:B------:R-:W-:Y:S02]  /*1ef10*/  ISETP.GE.U32.AND P4, PT, R77, R71, PT ;  /* 0x000000474d00720c */ /* 0x000fe40003f86070 */
[----:B------:R-:W-:Y:S01]  /*1ef20*/  ISETP.GE.U32.AND.EX P2, PT, R70, R93, PT, P2 ;  /* 0x0000005d4600720c */ /* 0x000fe20003f46120 */
[----:B------:R-:W-:Y:S01]  /*1ef30*/  IMAD.X R74, R50, 0x1, R81, P5 ;  /* 0x00000001324a7824 */ /* 0x000fe200028e0651 */
[----:B------:R-:W-:Y:S01]  /*1ef40*/  IADD3 R76, P5, PT, R54, R46, RZ ;  /* 0x0000002e364c7210 */ /* 0x000fe20007fbe0ff */
[----:B------:R-:W-:-:S03]  /*1ef50*/  IMAD.WIDE.U32 R52, P6, RZ, R61, R52 ;  /* 0x0000003dff347225 */ /* 0x000fc600078c0034 */
[C---:B------:R-:W-:Y:S01]  /*1ef60*/  ISETP.GE.U32.AND.EX P3, PT, R74.reuse, R50, PT, P3 ;  /* 0x000000324a00720c */ /* 0x040fe20003f66130 */
[----:B------:R-:W-:Y:S01]  /*1ef70*/  IMAD.X R71, R74, 0x1, R75, P0 ;  /* 0x000000014a477824 */ /* 0x000fe200000e064b */
[----:B------:R-:W-:Y:S01]  /*1ef80*/  IADD3 R45, P0, PT, R47, R52, RZ ;  /* 0x000000342f2d7210 */ /* 0x000fe20007f1e0ff */
[----:B------:R-:W-:Y:S01]  /*1ef90*/  IMAD.X R47, RZ, RZ, RZ, P6 ;  /* 0x000000ffff2f7224 */ /* 0x000fe200030e06ff */
[----:B------:R-:W-:Y:S01]  /*1efa0*/  ISETP.GE.U32.AND P6, PT, R76, R46, PT ;  /* 0x0000002e4c00720c */ /* 0x000fe20003fc6070 */
[----:B------:R-:W-:Y:S01]  /*1efb0*/  IMAD.MOV.U32 R46, RZ, RZ, R53 ;  /* 0x000000ffff2e7224 */ /* 0x000fe200078e0035 */
[----:B------:R-:W-:Y:S01]  /*1efc0*/  ISETP.GE.U32.AND.EX P4, PT, R71, R74, PT, P4 ;  /* 0x0000004a4700720c */ /* 0x000fe20003f86140 */
[----:B------:R-:W-:Y:S01]  /*1efd0*/  IMAD.X R78, R45, 0x1, R55, P5 ;  /* 0x000000012d4e7824 */ /* 0x000fe200028e0637 */
[----:B------:R-:W-:Y:S01]  /*1efe0*/  SEL R50, RZ, 0x1, P3 ;  /* 0x00000001ff327807 */ /* 0x000fe20001800000 */
[----:B------:R-:W-:Y:S01]  /*1eff0*/  IMAD.WIDE.U32.X R52, RZ, R41, R46, P0 ;  /* 0x00000029ff347225 */ /* 0x000fe200000e042e */
[----:B------:R-:W-:-:S02]  /*1f000*/  SEL R75, RZ, 0x1, P4 ;  /* 0x00000001ff4b7807 */ /* 0x000fc40002000000 */
[----:B------:R-:W-:Y:S01]  /*1f010*/  ISETP.GE.U32.AND.EX P6, PT, R78, R45, PT, P6 ;  /* 0x0000002d4e00720c */ /* 0x000fe20003fc6160 */
[----:B------:R-:W-:Y:S01]  /*1f020*/  IMAD.WIDE.U32 R46, R71, 0x3d1, RZ ;  /* 0x000003d1472e7825 */ /* 0x000fe200078e00ff */
[----:B------:R-:W-:Y:S02]  /*1f030*/  @P2 ISETP.EQ.U32.AND P3, PT, R86, R42, PT ;  /* 0x0000002a5600220c */ /* 0x000fe40003f62070 */
[----:B------:R-:W-:Y:S01]  /*1f040*/  SEL R45, RZ, 0x1, P6 ;  /* 0x00000001ff2d7807 */ /* 0x000fe20003000000 */
[----:B------:R-:W-:Y:S01]  /*1f050*/  IMAD.WIDE.U32 R54, R77, 0x3d1, RZ ;  /* 0x000003d14d367825 */ /* 0x000fe200078e00ff */
[----:B------:R-:W-:Y:S02]  /*1f060*/  IADD3 R75, P4, P5, R75, R72, R50 ;  /* 0x000000484b4b7210 */ /* 0x000fe40007d9e032 */
[----:B------:R-:W-:Y:S01]  /*1f070*/  PLOP3.LUT P0, PT, PT, PT, PT, 0x80, 0x8 ;  /* 0x000000000008781c */ /* 0x000fe20003f0f070 */
[----:B------:R-:W-:Y:S01]  /*1f080*/  IMAD.WIDE.U32 R46, P6, RZ, R77, R46 ;  /* 0x0000004dff2e7225 */ /* 0x000fe200078c002e */
[----:B------:R-:W-:-:S02]  /*1f090*/  @P2 ISETP.EQ.AND.EX P0, PT, R70, R93, P1, P3 ;  /* 0x0000005d4600220c */ /* 0x000fc40000f02330 */
[----:B------:R-:W-:Y:S01]  /*1f0a0*/  SHF.L.U64.HI R72, R63, 0x1, R87 ;  /* 0x000000013f487819 */ /* 0x000fe20000010257 */
[----:B------:R-:W-:Y:S01]  /*1f0b0*/  IMAD.MOV.U32 R50, RZ, RZ, RZ ;  /* 0x000000ffff327224 */ /* 0x000fe200078e00ff */
[----:B------:R-:W-:Y:S02]  /*1f0c0*/  ISETP.GE.U32.AND P2, PT, R95, R58, PT ;  /* 0x0000003a5f00720c */ /* 0x000fe40003f46070 */
[----:B------:R-:W-:Y:S02]  /*1f0d0*/  IADD3.X R73, PT, PT, RZ, R73, RZ, P4, P5 ;  /* 0x00000049ff497210 */ /* 0x000fe400027ea4ff */
[----:B------:R-:W-:Y:S02]  /*1f0e0*/  IADD3 R74, P3, P4, R54, R52, R45 ;  /* 0x00000034364a7210 */ /* 0x000fe40007c7e02d */
[----:B------:R-:W-:Y:S02]  /*1f0f0*/  IADD3 R87, P1, PT, R55, R46, RZ ;  /* 0x0000002e37577210 */ /* 0x000fe40007f3e0ff */
[----:B------:R-:W-:-:S02]  /*1f100*/  ISETP.GE.U32.AND.EX P2, PT, R72, R59, PT, P2 ;  /* 0x0000003b4800720c */ /* 0x000fc40003f46120 */
[-C--:B------:R-:W-:Y:S02]  /*1f110*/  ISETP.EQ.U32.AND P5, PT, R49, R56.reuse, PT ;  /* 0x000000383100720c */ /* 0x080fe40003fa2070 */
[----:B------:R-:W-:Y:S01]  /*1f120*/  IADD3.X R46, PT, PT, R87, R53, RZ, P3, P4 ;  /* 0x00000035572e7210 */ /* 0x000fe20001fe84ff */
[----:B------:R-:W-:Y:S01]  /*1f130*/  IMAD.WIDE.U32 R52, R51, 0x3d1, R50 ;  /* 0x000003d133347825 */ /* 0x000fe200078e0032 */
[----:B------:R-:W-:Y:S02]  /*1f140*/  ISETP.LT.U32.AND P4, PT, R49, R56, PT ;  /* 0x000000383100720c */ /* 0x000fe40003f81070 */
[-C--:B------:R-:W-:Y:S01]  /*1f150*/  ISETP.EQ.AND.EX P3, PT, R90, R57.reuse, !P2, P5 ;  /* 0x000000395a00720c */ /* 0x080fe20005762350 */
[----:B------:R-:W-:Y:S01]  /*1f160*/  IMAD.IADD R45, R44, 0x1, R53 ;  /* 0x000000012c2d7824 */ /* 0x000fe200078e0235 */
[----:B------:R-:W-:Y:S01]  /*1f170*/  ISETP.EQ.U32.AND P5, PT, R88, R62, PT ;  /* 0x0000003e5800720c */ /* 0x000fe20003fa2070 */
[----:B------:R-:W-:Y:S01]  /*1f180*/  IMAD.MOV.U32 R44, RZ, RZ, R52 ;  /* 0x000000ffff2c7224 */ /* 0x000fe200078e0034 */
[----:B------:R-:W-:-:S02]  /*1f190*/  ISETP.LT.U32.OR.EX P3, PT, R90, R57, P3, P4 ;  /* 0x000000395a00720c */ /* 0x000fc40001f61540 */
[----:B------:R-:W-:Y:S02]  /*1f1a0*/  ISETP.LT.U32.AND P4, PT, R88, R62, PT ;  /* 0x0000003e5800720c */ /* 0x000fe40003f81070 */
[CC--:B------:R-:W-:Y:S02]  /*1f1b0*/  ISETP.EQ.AND.EX P5, PT, R92.reuse, R102.reuse, P3, P5 ;  /* 0x000000665c00720c */ /* 0x0c0fe40001fa2350 */
[----:B------:R-:W-:Y:S02]  /*1f1c0*/  P2R R42, PR, RZ, 0x1 ;  /* 0x00000001ff2a7803 */ /* 0x000fe40000000000 */
[----:B------:R-:W-:Y:S02]  /*1f1d0*/  ISETP.LT.U32.OR.EX P4, PT, R92, R102, P5, P4 ;  /* 0x000000665c00720c */ /* 0x000fe40002f81540 */
[----:B------:R-:W-:Y:S02]  /*1f1e0*/  ISETP.GE.U32.AND P5, PT, R86, R64, PT ;  /* 0x000000405600720c */ /* 0x000fe40003fa6070 */
[----:B------:R-:W-:-:S02]  /*1f1f0*/  @P6 LOP3.LUT R60, R60, 0x1, RZ, 0xfc, !PT ;  /* 0x000000013c3c6812 */ /* 0x000fc400078efcff */
[----:B------:R-:W-:Y:S02]  /*1f200*/  ISETP.GE.U32.AND.EX P5, PT, R70, R65, PT, P5 ;  /* 0x000000414600720c */ /* 0x000fe40003fa6150 */
[----:B------:R-:W-:Y:S02]  /*1f210*/  PLOP3.LUT P6, PT, PT, PT, PT, 0x8, 0x80 ;  /* 0x000000000080781c */ /* 0x000fe40003fce170 */
[----:B------:R-:W-:Y:S02]  /*1f220*/  SEL R63, RZ, 0x1, !P4 ;  /* 0x00000001ff3f7807 */ /* 0x000fe40006000000 */
[----:B------:R-:W-:-:S04]  /*1f230*/  SEL R81, RZ, 0x1, !P3 ;  /* 0x00000001ff517807 */ /* 0x000fc80005800000 */
[----:B------:R-:W-:-:S03]  /*1f240*/  IADD3 R81, P3, PT, R81, R62, RZ ;  /* 0x0000003e51517210 */ /* 0x000fc60007f7e0ff */
[----:B------:R-:W-:-:S04]  /*1f250*/  @P5 ISETP.NE.U32.AND P0, PT, R86, R64, PT ;  /* 0x000000405600520c */ /* 0x000fc80003f05070 */
[----:B------:R-:W-:Y:S02]  /*1f260*/  @P5 ISETP.NE.OR.EX P6, PT, R70, R65, !P4, P0 ;  /* 0x000000414600520c */ /* 0x000fe400067c5700 */
[----:B------:R-:W-:Y:S02]  /*1f270*/  ISETP.NE.AND P0, PT, R42, RZ, PT ;  /* 0x000000ff2a00720c */ /* 0x000fe40003f05270 */
[----:B------:R-:W-:Y:S02]  /*1f280*/  IADD3 R63, P4, PT, R63, R64, RZ ;  /* 0x000000403f3f7210 */ /* 0x000fe40007f9e0ff */
[----:B------:R-:W-:Y:S02]  /*1f290*/  PLOP3.LUT P0, PT, P0, P6, PT, 0xf8, 0x8f ;  /* 0x00000000008f781c */ /* 0x000fe4000070df70 */
[----:B------:R-:W-:Y:S01]  /*1f2a0*/  ISETP.GE.U32.AND P5, PT, R52, RZ, PT ;  /* 0x000000ff3400720c */ /* 0x000fe20003fa6070 */
[----:B------:R-:W-:Y:S01]  /*1f2b0*/  IMAD.X R42, RZ, RZ, R65, P4 ;  /* 0x000000ffff2a7224 */ /* 0x000fe200020e0641 */
[----:B------:R-:W-:-:S02]  /*1f2c0*/  SEL R63, R63, RZ, P0 ;  /* 0x000000ff3f3f7207 */ /* 0x000fc40000000000 */
[----:B------:R-:W-:Y:S02]  /*1f2d0*/  ISETP.GE.U32.AND.EX P5, PT, R45, R51, PT, P5 ;  /* 0x000000332d00720c */ /* 0x000fe40003fa6150 */
[----:B------:R-:W-:Y:S02]  /*1f2e0*/  IADD3 R63, P4, PT, -R63, R86, RZ ;  /* 0x000000563f3f7210 */ /* 0x000fe40007f9e1ff */
[----:B------:R-:W-:Y:S02]  /*1f2f0*/  SEL R51, R42, RZ, P0 ;  /* 0x000000ff2a337207 */ /* 0x000fe40000000000 */
[----:B------:R-:W-:Y:S02]  /*1f300*/  SEL R42, RZ, 0x1, P5 ;  /* 0x00000001ff2a7807 */ /* 0x000fe40002800000 */
[----:B------:R-:W-:Y:S01]  /*1f310*/  SEL R81, R81, RZ, P0 ;  /* 0x000000ff51517207 */ /* 0x000fe20000000000 */
[----:B------:R-:W-:Y:S01]  /*1f320*/  IMAD.X R70, R70, 0x1, ~R51, P4 ;  /* 0x0000000146467824 */ /* 0x000fe200020e0e33 */
[----:B------:R-:W-:-:S02]  /*1f330*/  SEL R51, RZ, 0x1, P2 ;  /* 0x00000001ff337807 */ /* 0x000fc40001000000 */
[----:B------:R-:W-:Y:S01]  /*1f340*/  IADD3 R76, P2, P4, R76, R79, R42 ;  /* 0x0000004f4c4c7210 */ /* 0x000fe20007c5e02a */
[----:B------:R-:W-:Y:S01]  /*1f350*/  IMAD.WIDE.U32 R42, R43, R43, R44 ;  /* 0x0000002b2b2a7225 */ /* 0x000fe200078e002c */
[----:B------:R-:W-:Y:S02]  /*1f360*/  LOP3.LUT P6, RZ, R60, 0x1, RZ, 0xc0, !PT ;  /* 0x000000013cff7812 */ /* 0x000fe400078cc0ff */
[----:B------:R-:W-:Y:S02]  /*1f370*/  IADD3.X R78, PT, PT, R78, R61, RZ, P2, P4 ;  /* 0x0000003d4e4e7210 */ /* 0x000fe400017e84ff */
[----:B------:R-:W-:Y:S01]  /*1f380*/  IADD3 R44, P4, PT, R51, R56, RZ ;  /* 0x00000038332c7210 */ /* 0x000fe20007f9e0ff */
[----:B------:R-:W-:Y:S01]  /*1f390*/  IMAD.X R51, RZ, RZ, R102, P3 ;  /* 0x000000ffff337224 */ /* 0x000fe200018e0666 */
[----:B------:R-:W-:Y:S01]  /*1f3a0*/  ISETP.GE.U32.AND P3, PT, R42, R52, PT ;  /* 0x000000342a00720c */ /* 0x000fe20003f66070 */
[----:B------:R-:W-:Y:S01]  /*1f3b0*/  IMAD.IADD R52, R48, 0x1, R43 ;  /* 0x0000000130347824 */ /* 0x000fe200078e022b */
[----:B------:R-:W-:Y:S01]  /*1f3c0*/  SEL R44, R44, RZ, P0 ;  /* 0x000000ff2c2c7207 */ /* 0x000fe20000000000 */
[----:B------:R-:W-:Y:S01]  /*1f3d0*/  IMAD.X R50, RZ, RZ, R57, P4 ;  /* 0x000000ffff327224 */ /* 0x000fe200020e0639 */
[----:B------:R-:W-:-:S02]  /*1f3e0*/  IADD3 R81, P2, PT, -R81, R88, RZ ;  /* 0x0000005851517210 */ /* 0x000fc40007f5e1ff */
[----:B------:R-:W-:Y:S02]  /*1f3f0*/  SEL R51, R51, RZ, P0 ;  /* 0x000000ff33337207 */ /* 0x000fe40000000000 */
[----:B------:R-:W-:Y:S02]  /*1f400*/  IADD3 R83, P4, PT, R49, -R44, RZ ;  /* 0x8000002c31537210 */ /* 0x000fe40007f9e0ff */
[----:B------:R-:W-:Y:S01]  /*1f410*/  ISETP.GE.U32.AND.EX P3, PT, R52, R45, PT, P3 ;  /* 0x0000002d3400720c */ /* 0x000fe20003f66130 */
[----:B------:R-:W-:Y:S01]  /*1f420*/  IMAD.X R92, R92, 0x1, ~R51, P2 ;  /* 0x000000015c5c7824 */ /* 0x000fe200010e0e33 */
[----:B------:R-:W-:Y:S02]  /*1f430*/  SEL R49, R50, RZ, P0 ;  /* 0x000000ff32317207 */ /* 0x000fe40000000000 */
[-C--:B------:R-:W-:Y:S02]  /*1f440*/  ISETP.EQ.U32.AND P2, PT, R76, R79.reuse, PT ;  /* 0x0000004f4c00720c */ /* 0x080fe40003f42070 */
[----:B------:R-:W-:Y:S01]  /*1f450*/  SEL R44, RZ, 0x1, P3 ;  /* 0x00000001ff2c7807 */ /* 0x000fe20001800000 */
[----:B------:R-:W-:Y:S01]  /*1f460*/  IMAD.X R90, R90, 0x1, ~R49, P4 ;  /* 0x000000015a5a7824 */ /* 0x000fe200020e0e31 */
[----:B------:R-:W-:-:S02]  /*1f470*/  ISETP.LT.U32.AND P4, PT, R76, R79, PT ;  /* 0x0000004f4c00720c */ /* 0x000fc40003f81070 */
[-C--:B------:R-:W-:Y:S02]  /*1f480*/  ISETP.EQ.AND.EX P2, PT, R78, R61.reuse, !P5, P2 ;  /* 0x0000003d4e00720c */ /* 0x080fe40006f42320 */
[----:B------:R-:W-:Y:S02]  /*1f490*/  SEL R48, R58, RZ, P0 ;  /* 0x000000ff3a307207 */ /* 0x000fe40000000000 */
[----:B------:R-:W-:Y:S02]  /*1f4a0*/  SEL R45, R59, RZ, P0 ;  /* 0x000000ff3b2d7207 */ /* 0x000fe40000000000 */
[----:B------:R-:W-:Y:S01]  /*1f4b0*/  IADD3 R55, P5, P0, R44, R76, R91 ;  /* 0x0000004c2c377210 */ /* 0x000fe200078be05b */
[----:B------:R-:W-:Y:S01]  /*1f4c0*/  IMAD.MOV.U32 R44, RZ, RZ, R47 ;  /* 0x000000ffff2c7224 */ /* 0x000fe200078e002f */
[----:B------:R-:W-:Y:S02]  /*1f4d0*/  ISETP.LT.U32.OR.EX P2, PT, R78, R61, P2, P4 ;  /* 0x0000003d4e00720c */ /* 0x000fe40001741540 */
[----:B------:R-:W-:Y:S01]  /*1f4e0*/  IADD3 R95, P4, PT, -R48, R95, RZ ;  /* 0x0000005f305f7210 */ /* 0x000fe20007f9e1ff */
[----:B------:R-:W-:Y:S01]  /*1f4f0*/  IMAD.WIDE.U32 R48, R73, 0x3d1, RZ ;  /* 0x000003d149307825 */ /* 0x000fe200078e00ff */
[----:B------:R-:W-:-:S02]  /*1f500*/  IADD3.X R53, PT, PT, RZ, R78, R94, P5, P0 ;  /* 0x0000004eff357210 */ /* 0x000fc40002fe045e */
[CC--:B------:R-:W-:Y:S01]  /*1f510*/  ISETP.EQ.U32.AND P5, PT, R55.reuse, R91.reuse, PT ;  /* 0x0000005b3700720c */ /* 0x0c0fe20003fa2070 */
[----:B------:R-:W-:Y:S01]  /*1f520*/  IMAD.X R76, R72, 0x1, ~R45, P4 ;  /* 0x00000001484c7824 */ /* 0x000fe200020e0e2d */
[----:B------:R-:W-:Y:S01]  /*1f530*/  SEL R50, RZ, 0x1, !P2 ;  /* 0x00000001ff327807 */ /* 0x000fe20005000000 */
[----:B------:R-:W-:Y:S01]  /*1f540*/  IMAD.X R45, RZ, RZ, RZ, P6 ;  /* 0x000000ffff2d7224 */ /* 0x000fe200030e06ff */
[----:B------:R-:W-:Y:S02]  /*1f550*/  ISETP.LT.U32.AND P0, PT, R55, R91, PT ;  /* 0x0000005b3700720c */ /* 0x000fe40003f01070 */
[CC--:B------:R-:W-:Y:S01]  /*1f560*/  ISETP.EQ.AND.EX P3, PT, R53.reuse, R94.reuse, !P3, P5 ;  /* 0x0000005e3500720c */ /* 0x0c0fe20005f62350 */
[----:B------:R-:W-:Y:S01]  /*1f570*/  IMAD.WIDE.U32.X R44, RZ, R71, R44, P1 ;  /* 0x00000047ff2c7225 */ /* 0x000fe200008e042c */
[----:B------:R-:W-:Y:S02]  /*1f580*/  IADD3 R50, P6, P5, R74, R41, R50 ;  /* 0x000000294a327210 */ /* 0x000fe40007dde032 */
[----:B------:R-:W-:-:S02]  /*1f590*/  ISETP.LT.U32.OR.EX P0, PT, R53, R94, P3, P0 ;  /* 0x0000005e3500720c */ /* 0x000fc40001f01500 */
[----:B------:R-:W-:Y:S02]  /*1f5a0*/  ISETP.EQ.U32.AND P3, PT, R50, R41, PT ;  /* 0x000000293200720c */ /* 0x000fe40003f62070 */
[----:B------:R-:W-:Y:S02]  /*1f5b0*/  IADD3.X R72, PT, PT, R46, R77, RZ, P6, P5 ;  /* 0x0000004d2e487210 */ /* 0x000fe400037ea4ff */
[----:B------:R-:W-:Y:S02]  /*1f5c0*/  ISETP.GE.U32.AND P4, PT, R74, R54, PT ;  /* 0x000000364a00720c */ /* 0x000fe40003f86070 */
[----:B------:R-:W-:Y:S02]  /*1f5d0*/  SEL R54, RZ, 0x1, !P0 ;  /* 0x00000001ff367807 */ /* 0x000fe40004000000 */
[----:B------:R-:W-:Y:S02]  /*1f5e0*/  ISETP.LT.U32.AND P5, PT, R50, R41, PT ;  /* 0x000000293200720c */ /* 0x000fe40003fa1070 */
[----:B------:R-:W-:-:S02]  /*1f5f0*/  ISETP.EQ.AND.EX P3, PT, R72, R77, P2, P3 ;  /* 0x0000004d4800720c */ /* 0x000fc40001762330 */
[----:B------:R-:W-:Y:S01]  /*1f600*/  ISETP.GE.U32.AND.EX P4, PT, R46, R87, PT, P4 ;  /* 0x000000572e00720c */ /* 0x000fe20003f86140 */
[----:B------:R-:W-:Y:S01]  /*1f610*/  IMAD.WIDE.U32 R46, R75, 0x3d1, RZ ;  /* 0x000003d14b2e7825 */ /* 0x000fe200078e00ff */
[----:B------:R-:W-:Y:S02]  /*1f620*/  IADD3 R54, P2, P6, R54, R50, R85 ;  /* 0x0000003236367210 */ /* 0x000fe40007e5e055 */
[----:B------:R-:W-:Y:S01]  /*1f630*/  ISETP.LT.U32.OR.EX P3, PT, R72, R77, P3, P5 ;  /* 0x0000004d4800720c */ /* 0x000fe20001f61550 */
[----:B------:R-:W-:Y:S01]  /*1f640*/  IMAD.WIDE.U32 R48, P5, RZ, R75, R48 ;  /* 0x0000004bff307225 */ /* 0x000fe200078a0030 */
[----:B------:R-:W-:Y:S02]  /*1f650*/  SEL R61, RZ, 0x1, P4 ;  /* 0x00000001ff3d7807 */ /* 0x000fe40002000000 */
[CC--:B------:R-:W-:Y:S01]  /*1f660*/  ISETP.EQ.U32.AND P1, PT, R54.reuse, R85.reuse, PT ;  /* 0x000000553600720c */ /* 0x0c0fe20003f22070 */
[----:B------:R-:W-:Y:S01]  /*1f670*/  IMAD.X R51, RZ, RZ, RZ, P5 ;  /* 0x000000ffff337224 */ /* 0x000fe200028e06ff */
[----:B------:R-:W-:Y:S01]  /*1f680*/  IADD3.X R41, PT, PT, RZ, R72, R89, P2, P6 ;  /* 0x00000048ff297210 */ /* 0x000fe200017ec459 */
[----:B------:R-:W-:Y:S01]  /*1f690*/  IMAD.MOV.U32 R50, RZ, RZ, R49 ;  /* 0x000000ffff327224 */ /* 0x000fe200078e0031 */
[----:B------:R-:W-:-:S02]  /*1f6a0*/  ISETP.LT.U32.AND P4, PT, R54, R85, PT ;  /* 0x000000553600720c */ /* 0x000fc40003f81070 */
[----:B------:R-:W-:Y:S02]  /*1f6b0*/  IADD3 R61, P6, P2, R46, R44, R61 ;  /* 0x0000002c2e3d7210 */ /* 0x000fe40007ade03d */
[----:B------:R-:W-:Y:S02]  /*1f6c0*/  IADD3 R47, P5, PT, R47, R48, RZ ;  /* 0x000000302f2f7210 */ /* 0x000fe40007fbe0ff */
[----:B------:R-:W-:Y:S02]  /*1f6d0*/  ISETP.EQ.AND.EX P1, PT, R41, R89, P0, P1 ;  /* 0x000000592900720c */ /* 0x000fe40000722310 */
[----:B------:R-:W-:Y:S01]  /*1f6e0*/  SEL R44, RZ, 0x1, !P3 ;  /* 0x00000001ff2c7807 */ /* 0x000fe20005800000 */
[----:B------:R-:W-:Y:S01]  /*1f6f0*/  IMAD.WIDE.U32.X R50, RZ, R73, R50, P5 ;  /* 0x00000049ff327225 */ /* 0x000fe200028e0432 */
[----:B------:R-:W-:Y:S02]  /*1f700*/  ISETP.GE.U32.AND P0, PT, R61, R46, PT ;  /* 0x0000002e3d00720c */ /* 0x000fe40003f06070 */
[----:B------:R-:W-:-:S02]  /*1f710*/  IADD3.X R48, PT, PT, R47, R45, RZ, P6, P2 ;  /* 0x0000002d2f307210 */ /* 0x000fc400037e44ff */
[----:B------:R-:W-:Y:S02]  /*1f720*/  ISETP.LT.U32.OR.EX P4, PT, R41, R89, P1, P4 ;  /* 0x000000592900720c */ /* 0x000fe40000f81540 */
[----:B------:R-:W-:Y:S02]  /*1f730*/  IADD3 R46, P1, P2, R61, R71, R44 ;  /* 0x000000473d2e7210 */ /* 0x000fe40007a3e02c */
[C---:B------:R-:W-:Y:S02]  /*1f740*/  ISETP.GE.U32.AND.EX P0, PT, R48.reuse, R47, PT, P0 ;  /* 0x0000002f3000720c */ /* 0x040fe40003f06100 */
[----:B------:R-:W-:Y:S02]  /*1f750*/  IADD3.X R48, PT, PT, R48, R75, RZ, P1, P2 ;  /* 0x0000004b30307210 */ /* 0x000fe40000fe44ff */
[----:B------:R-:W-:Y:S02]  /*1f760*/  ISETP.EQ.U32.AND P2, PT, R46, R71, PT ;  /* 0x000000472e00720c */ /* 0x000fe40003f42070 */
[----:B------:R-:W-:-:S02]  /*1f770*/  SEL R44, RZ, 0x1, !P4 ;  /* 0x00000001ff2c7807 */ /* 0x000fc40006000000 */
[----:B------:R-:W-:Y:S02]  /*1f780*/  ISETP.LT.U32.AND P1, PT, R46, R71, PT ;  /* 0x000000472e00720c */ /* 0x000fe40003f21070 */
[-C--:B------:R-:W-:Y:S02]  /*1f790*/  ISETP.EQ.AND.EX P2, PT, R48, R75.reuse, P3, P2 ;  /* 0x0000004b3000720c */ /* 0x080fe40001f42320 */
[----:B------:R-:W-:Y:S02]  /*1f7a0*/  SEL R47, RZ, 0x1, P0 ;  /* 0x00000001ff2f7807 */ /* 0x000fe40000000000 */
[----:B------:R-:W-:Y:S02]  /*1f7b0*/  IADD3 R45, P6, P5, R44, R46, R19 ;  /* 0x0000002e2c2d7210 */ /* 0x000fe40007dde013 */
[----:B------:R-:W-:Y:S02]  /*1f7c0*/  ISETP.LT.U32.OR.EX P1, PT, R48, R75, P2, P1 ;  /* 0x0000004b3000720c */ /* 0x000fe40001721510 */
[----:B------:R-:W-:-:S02]  /*1f7d0*/  IADD3 R47, P2, PT, R47, R50, RZ ;  /* 0x000000322f2f7210 */ /* 0x000fc40007f5e0ff */
[----:B------:R-:W-:Y:S02]  /*1f7e0*/  ISETP.GE.U32.AND P0, PT, R22, R95, PT ;  /* 0x0000005f1600720c */ /* 0x000fe40003f06070 */
[----:B------:R-:W-:Y:S02]  /*1f7f0*/  IADD3.X R44, PT, PT, RZ, R48, R40, P6, P5 ;  /* 0x00000030ff2c7210 */ /* 0x000fe400037ea428 */
[CC--:B------:R-:W-:Y:S02]  /*1f800*/  ISETP.EQ.U32.AND P6, PT, R45.reuse, R19.reuse, PT ;  /* 0x000000132d00720c */ /* 0x0c0fe40003fc2070 */
[----:B------:R-:W-:Y:S01]  /*1f810*/  ISETP.LT.U32.AND P5, PT, R45, R19, PT ;  /* 0x000000132d00720c */ /* 0x000fe20003fa1070 */
[----:B------:R-:W-:Y:S01]  /*1f820*/  IMAD.X R19, RZ, RZ, R51, P2 ;  /* 0x000000ffff137224 */ /* 0x000fe200010e0633 */
[----:B------:R-:W-:Y:S02]  /*1f830*/  ISETP.EQ.U32.AND P2, PT, R26, R83, PT ;  /* 0x000000531a00720c */ /* 0x000fe40003f42070 */
[----:B------:R-:W-:-:S02]  /*1f840*/  ISETP.GE.U32.AND.EX P0, PT, R23, R76, PT, P0 ;  /* 0x0000004c1700720c */ /* 0x000fc40003f06100 */
[----:B------:R-:W-:Y:S02]  /*1f850*/  SEL R46, RZ, 0x1, !P1 ;  /* 0x00000001ff2e7807 */ /* 0x000fe40004800000 */
[----:B------:R-:W-:Y:S02]  /*1f860*/  ISETP.LT.U32.AND P1, PT, R26, R83, PT ;  /* 0x000000531a00720c */ /* 0x000fe40003f21070 */
[C---:B------:R-:W-:Y:S02]  /*1f870*/  ISETP.EQ.AND.EX P2, PT, R27.reuse, R90, !P0, P2 ;  /* 0x0000005a1b00720c */ /* 0x040fe40004742320 */
[----:B------:R-:W-:Y:S02]  /*1f880*/  ISETP.EQ.AND.EX P6, PT, R44, R40, P4, P6 ;  /* 0x000000282c00720c */ /* 0x000fe400027c2360 */
[----:B------:R-:W-:Y:S02]  /*1f890*/  ISETP.LT.U32.OR.EX P1, PT, R27, R90, P2, P1 ;  /* 0x0000005a1b00720c */ /* 0x000fe40001721510 */
[----:B------:R-:W-:-:S02]  /*1f8a0*/  ISETP.EQ.U32.AND P2, PT, R20, R81, PT ;  /* 0x000000511400720c */ /* 0x000fc40003f42070 */
[----:B------:R-:W-:Y:S02]  /*1f8b0*/  ISETP.LT.U32.OR.EX P5, PT, R44, R40, P6, P5 ;  /* 0x000000282c00720c */ /* 0x000fe400037a1550 */
[----:B------:R-:W-:Y:S02]  /*1f8c0*/  SEL R48, RZ, 0xffffffff, P0 ;  /* 0xffffffffff307807 */ /* 0x000fe40000000000 */
[----:B------:R-:W-:Y:S02]  /*1f8d0*/  IADD3 R40, P4, P0, R47, R73, R46 ;  /* 0x000000492f287210 */ /* 0x000fe4000789e02e */
[----:B------:R-:W-:Y:S02]  /*1f8e0*/  ISETP.EQ.AND.EX P2, PT, R21, R92, P1, P2 ;  /* 0x0000005c1500720c */ /* 0x000fe40000f42320 */
[----:B------:R-:W-:Y:S02]  /*1f8f0*/  SEL R46, RZ, 0xffffffff, !P1 ;  /* 0xffffffffff2e7807 */ /* 0x000fe40004800000 */
[----:B------:R-:W-:-:S02]  /*1f900*/  ISETP.LT.U32.AND P1, PT, R20, R81, PT ;  /* 0x000000511400720c */ /* 0x000fc40003f21070 */
[----:B------:R-:W-:Y:S02]  /*1f910*/  IADD3.X R19, PT, PT, R19, RZ, RZ, P4, P0 ;  /* 0x000000ff13137210 */ /* 0x000fe400027e04ff */
[CC--:B------:R-:W-:Y:S02]  /*1f920*/  ISETP.EQ.U32.AND P0, PT, R24.reuse, R63.reuse, PT ;  /* 0x0000003f1800720c */ /* 0x0c0fe40003f02070 */
[----:B------:R-:W-:Y:S02]  /*1f930*/  ISETP.GE.U32.AND P4, PT, R24, R63, PT ;  /* 0x0000003f1800720c */ /* 0x000fe40003f86070 */
[----:B------:R-:W-:Y:S02]  /*1f940*/  ISETP.LT.U32.OR.EX P1, PT, R21, R92, P2, P1 ;  /* 0x0000005c1500720c */ /* 0x000fe40001721510 */
[----:B------:R-:W-:Y:S02]  /*1f950*/  IADD3 R22, P3, PT, -R95, R22, RZ ;  /* 0x000000165f167210 */ /* 0x000fe40007f7e1ff */
[----:B------:R-:W-:-:S02]  /*1f960*/  ISETP.GE.U32.AND.EX P4, PT, R25, R70, PT, P4 ;  /* 0x000000461900720c */ /* 0x000fc40003f86140 */
[----:B------:R-:W-:Y:S01]  /*1f970*/  ISETP.EQ.AND.EX P0, PT, R25, R70, P1, P0 ;  /* 0x000000461900720c */ /* 0x000fe20000f02300 */
[----:B------:R-:W-:Y:S01]  /*1f980*/  IMAD.X R23, R23, 0x1, ~R76, P3 ;  /* 0x0000000117177824 */ /* 0x000fe200018e0e4c */
[----:B------:R-:W-:Y:S02]  /*1f990*/  SEL R49, RZ, 0x1, !P5 ;  /* 0x00000001ff317807 */ /* 0x000fe40006800000 */
[C---:B------:R-:W-:Y:S02]  /*1f9a0*/  IADD3 R26, P5, P3, R48.reuse, R26, -R83 ;  /* 0x0000001a301a7210 */ /* 0x040fe40007bbe853 */
[----:B------:R-:W-:Y:S02]  /*1f9b0*/  IADD3 R49, P6, PT, R49, R40, RZ ;  /* 0x0000002831317210 */ /* 0x000fe40007fde0ff */
[----:B------:R-:W-:Y:S02]  /*1f9c0*/  SEL R40, RZ, 0xffffffff, !P1 ;  /* 0xffffffffff287807 */ /* 0x000fe40004800000 */
[----:B------:R-:W-:Y:S01]  /*1f9d0*/  IADD3.X R27, PT, PT, R48, R27, ~R90, P5, P3 ;  /* 0x0000001b301b7210 */ /* 0x000fe20002fe6c5a */
[----:B------:R-:W-:Y:S01]  /*1f9e0*/  IMAD.X R19, RZ, RZ, R19, P6 ;  /* 0x000000ffff137224 */ /* 0x000fe200030e0613 */
[----:B------:R-:W-:-:S02]  /*1f9f0*/  ISETP.NE.U32.AND P2, PT, R49, RZ, PT ;  /* 0x000000ff3100720c */ /* 0x000fc40003f45070 */
[----:B------:R-:W-:Y:S02]  /*1fa00*/  IADD3 R20, P1, P6, R46, R20, -R81 ;  /* 0x000000142e147210 */ /* 0x000fe40007e3e851 */
[----:B------:R-:W-:Y:S02]  /*1fa10*/  IADD3 R24, P3, P5, R40, R24, -R63 ;  /* 0x0000001828187210 */ /* 0x000fe40007d7e83f */
[----:B------:R-:W-:Y:S02]  /*1fa20*/  ISETP.NE.AND.EX P2, PT, R19, RZ, PT, P2 ;  /* 0x000000ff1300720c */ /* 0x000fe40003f45320 */
        /* <DEDUP_REMOVED lines=23> */
[----:B------:R-:W-:-:S04]  /*1fba0*/  ISETP.LT.U32.OR.EX P0, PT, R40, R21, P0, P3 ;  /* 0x000000152800720c */ /* 0x000fc80000701530 */
[----:B------:R-:W-:-:S04]  /*1fbb0*/  SEL R21, RZ, 0x1, !P0 ;  /* 0x00000001ff157807 */ /* 0x000fc80004000000 */
[----:B------:R-:W-:Y:S01]  /*1fbc0*/  IADD3 R24, P0, P1, R21, R64, R24 ;  /* 0x0000004015187210 */ /* 0x000fe2000791e018 */
[----:B------:R-:W-:-:S03]  /*1fbd0*/  IMAD.MOV.U32 R21, RZ, RZ, R40 ;  /* 0x000000ffff157224 */ /* 0x000fc600078e0028 */
[----:B------:R-:W-:-:S09]  /*1fbe0*/  IADD3.X R25, PT, PT, RZ, R65, R25, P0, P1 ;  /* 0x00000041ff197210 */ /* 0x000fd200007e2419 */
.L_x_65:
[----:B------:R-:W-:Y:S05]  /*1fbf0*/  BSYNC.RECONVERGENT B2 ;  /* 0x0000000000027941 */ /* 0x000fea0003800200 */
.L_x_64:
[----:B------:R-:W-:Y:S01]  /*1fc00*/  BSSY.RECONVERGENT B2, `(.L_x_66) ;  /* 0x000002c000027945 */ /* 0x000fe20003800200 */
[----:B------:R-:W-:-:S03]  /*1fc10*/  IMAD.MOV.U32 R51, RZ, RZ, R42 ;  /* 0x000000ffff337224 */ /* 0x000fc600078e002a */
        /* <DEDUP_REMOVED lines=8> */
.L_x_68:
        /* <DEDUP_REMOVED lines=34> */
.L_x_67:
[----:B------:R-:W-:Y:S05]  /*1fec0*/  BSYNC.RECONVERGENT B2 ;  /* 0x0000000000027941 */ /* 0x000fea0003800200 */
.L_x_66:
[----:B------:R-:W-:Y:S01]  /*1fed0*/  ISETP.GE.U32.AND P0, PT, R51, R58, PT ;  /* 0x0000003a3300720c */ /* 0x000fe20003f06070 */
[----:B------:R-:W-:Y:S01]  /*1fee0*/  BSSY.RECONVERGENT B2, `(.L_x_69) ;  /* 0x000005b000027945 */ /* 0x000fe20003800200 */
[----:B------:R-:W-:Y:S02]  /*1fef0*/  ISETP.GE.U32.AND P1, PT, R45, R64, PT ;  /* 0x000000402d00720c */ /* 0x000fe40003f26070 */
[CC--:B------:R-:W-:Y:S02]  /*1ff00*/  ISETP.EQ.U32.AND P2, PT, R55.reuse, R56.reuse, PT ;  /* 0x000000383700720c */ /* 0x0c0fe40003f42070 */
[----:B------:R-:W-:Y:S02]  /*1ff10*/  ISETP.GE.U32.AND.EX P0, PT, R52, R59, PT, P0 ;  /* 0x0000003b3400720c */ /* 0x000fe40003f06100 */
[----:B------:R-:W-:Y:S02]  /*1ff20*/  ISETP.GE.U32.AND.EX P1, PT, R44, R65, PT, P1 ;  /* 0x000000412c00720c */ /* 0x000fe40003f26110 */
[----:B------:R-:W-:-:S02]  /*1ff30*/  ISETP.LT.U32.AND P3, PT, R55, R56, PT ;  /* 0x000000383700720c */ /* 0x000fc40003f61070 */
[CC--:B------:R-:W-:Y:S02]  /*1ff40*/  ISETP.EQ.AND.EX P2, PT, R53.reuse, R57.reuse, !P0, P2 ;  /* 0x000000393500720c */ /* 0x0c0fe40004742320 */
[CC--:B------:R-:W-:Y:S02]  /*1ff50*/  ISETP.EQ.U32.AND P4, PT, R54.reuse, R62.reuse, PT ;  /* 0x0000003e3600720c */ /* 0x0c0fe40003f82070 */
[----:B------:R-:W-:Y:S02]  /*1ff60*/  ISETP.LT.U32.OR.EX P2, PT, R53, R57, P2, P3 ;  /* 0x000000393500720c */ /* 0x000fe40001741530 */
[----:B------:R-:W-:Y:S02]  /*1ff70*/  ISETP.LT.U32.AND P6, PT, R54, R62, PT ;  /* 0x0000003e3600720c */ /* 0x000fe40003fc1070 */
[----:B------:R-:W-:Y:S02]  /*1ff80*/  ISETP.EQ.AND.EX P3, PT, R41, R102, P2, P4 ;  /* 0x000000662900720c */ /* 0x000fe40001762340 */
[----:B------:R-:W-:-:S02]  /*1ff90*/  SEL R19, RZ, 0x1, !P2 ;  /* 0x00000001ff137807 */ /* 0x000fc40005000000 */
[----:B------:R-:W-:Y:S02]  /*1ffa0*/  @P1 ISETP.NE.U32.AND P5, PT, R45, R64, PT ;  /* 0x000000402d00120c */ /* 0x000fe40003fa5070 */
[----:B------:R-:W-:Y:S02]  /*1ffb0*/  ISETP.LT.U32.OR.EX P2, PT, R41, R102, P3, P6 ;  /* 0x000000662900720c */ /* 0x000fe40001f41560 */
[----:B------:R-:W-:Y:S02]  /*1ffc0*/  SEL R43, RZ, 0x1, P0 ;  /* 0x00000001ff2b7807 */ /* 0x000fe40000000000 */
[----:B------:R-:W-:Y:S02]  /*1ffd0*/  PLOP3.LUT P4, PT, PT, PT, PT, 0x8, 0x80 ;  /* 0x000000000080781c */ /* 0x000fe40003f8e170 */
[----:B------:R-:W-:Y:S02]  /*1ffe0*/  IADD3 R19, P3, PT, R19, R62, RZ ;  /* 0x0000003e13137210 */ /* 0x000fe40007f7e0ff */
[----:B------:R-:W-:-:S02]  /*1fff0*/  @P1 ISETP.NE.OR.EX P4, PT, R44, R65, !P2, P5 ;  /* 0x000000412c00120c */ /* 0x000fc40005785750 */
[----:B------:R-:W-:Y:S01]  /*20000*/  IADD3 R42, P1, PT, R43, R56, RZ ;  /* 0x000000382b2a7210 */ /* 0x000fe20007f3e0ff */
[----:B------:R-:W-:Y:S01]  /*20010*/  IMAD.X R46, RZ, RZ, R102, P3 ;  /* 0x000000ffff2e7224 */ /* 0x000fe200018e0666 */
[----:B------:R-:W-:Y:S02]  /*20020*/  SEL R43, RZ, 0x1, !P2 ;  /* 0x00000001ff2b7807 */ /* 0x000fe40005000000 */
[----:B------:R-:W-:Y:S02]  /*20030*/  SEL R19, R19, RZ, P4 ;  /* 0x000000ff13137207 */ /* 0x000fe40002000000 */
[----:B------:R-:W-:Y:S02]  /*20040*/  SEL R40, R58, RZ, P4 ;  /* 0x000000ff3a287207 */ /* 0x000fe40002000000 */
[----:B------:R-:W-:Y:S01]  /*20050*/  IADD3 R48, P0, PT, R43, R64, RZ ;  /* 0x000000402b307210 */ /* 0x000fe20007f1e0ff */
[----:B------:R-:W-:Y:S01]  /*20060*/  IMAD.X R43, RZ, RZ, R57, P1 ;  /* 0x000000ffff2b7224 */ /* 0x000fe200008e0639 */
[----:B------:R-:W-:-:S02]  /*20070*/  IADD3 R54, P5, PT, R54, -R19, RZ ;  /* 0x8000001336367210 */ /* 0x000fc40007fbe0ff */
[----:B------:R-:W-:Y:S02]  /*20080*/  SEL R42, R42, RZ, P4 ;  /* 0x000000ff2a2a7207 */ /* 0x000fe40002000000 */
[----:B------:R-:W-:Y:S02]  /*20090*/  IADD3 R40, P6, PT, R51, -R40, RZ ;  /* 0x8000002833287210 */ /* 0x000fe40007fde0ff */
[----:B------:R-:W-:Y:S02]  /*200a0*/  SEL R19, R59, RZ, P4 ;  /* 0x000000ff3b137207 */ /* 0x000fe40002000000 */
[----:B------:R-:W-:Y:S02]  /*200b0*/  IADD3 R55, P2, PT, R55, -R42, RZ ;  /* 0x8000002a37377210 */ /* 0x000fe40007f5e0ff */
[----:B------:R-:W-:Y:S01]  /*200c0*/  SEL R42, R43, RZ, P4 ;  /* 0x000000ff2b2a7207 */ /* 0x000fe20002000000 */
[----:B------:R-:W-:Y:S01]  /*200d0*/  IMAD.X R52, R52, 0x1, ~R19, P6 ;  /* 0x0000000134347824 */ /* 0x000fe200030e0e13 */
[----:B------:R-:W-:Y:S01]  /*200e0*/  ISETP.GE.U32.AND P1, PT, R40, R5, PT ;  /* 0x000000052800720c */ /* 0x000fe20003f26070 */
[----:B------:R-:W-:Y:S01]  /*200f0*/  IMAD.X R43, RZ, RZ, R65, P0 ;  /* 0x000000ffff2b7224 */ /* 0x000fe200000e0641 */
[----:B------:R-:W-:Y:S01]  /*20100*/  SEL R46, R46, RZ, P4 ;  /* 0x000000ff2e2e7207 */ /* 0x000fe20002000000 */
[----:B------:R-:W-:Y:S01]  /*20110*/  IMAD.X R53, R53, 0x1, ~R42, P2 ;  /* 0x0000000135357824 */ /* 0x000fe200010e0e2a */
[----:B------:R-:W-:-:S02]  /*20120*/  ISETP.EQ.U32.AND P2, PT, R55, R4, PT ;  /* 0x000000043700720c */ /* 0x000fc40003f42070 */
[----:B------:R-:W-:Y:S01]  /*20130*/  ISETP.GE.U32.AND.EX P1, PT, R52, R9, PT, P1 ;  /* 0x000000093400720c */ /* 0x000fe20003f26110 */
[----:B------:R-:W-:Y:S01]  /*20140*/  IMAD.X R46, R41, 0x1, ~R46, P5 ;  /* 0x00000001292e7824 */ /* 0x000fe200028e0e2e */
[----:B------:R-:W-:Y:S02]  /*20150*/  ISETP.LT.U32.AND P0, PT, R55, R4, PT ;  /* 0x000000043700720c */ /* 0x000fe40003f01070 */
[CC--:B------:R-:W-:Y:S02]  /*20160*/  ISETP.EQ.AND.EX P6, PT, R53.reuse, R8.reuse, !P1, P2 ;  /* 0x000000083500720c */ /* 0x0c0fe40004fc2320 */
[----:B------:R-:W-:Y:S02]  /*20170*/  SEL R48, R48, RZ, P4 ;  /* 0x000000ff30307207 */ /* 0x000fe40002000000 */
[----:B------:R-:W-:Y:S02]  /*20180*/  ISETP.EQ.U32.AND P2, PT, R54, R3, PT ;  /* 0x000000033600720c */ /* 0x000fe40003f42070 */
[----:B------:R-:W-:-:S02]  /*20190*/  ISETP.LT.U32.OR.EX P0, PT, R53, R8, P6, P0 ;  /* 0x000000083500720c */ /* 0x000fc40003701500 */
[----:B------:R-:W-:Y:S02]  /*201a0*/  IADD3 R45, P3, PT, R45, -R48, RZ ;  /* 0x800000302d2d7210 */ /* 0x000fe40007f7e0ff */
[----:B------:R-:W-:Y:S02]  /*201b0*/  SEL R43, R43, RZ, P4 ;  /* 0x000000ff2b2b7207 */ /* 0x000fe40002000000 */
[----:B------:R-:W-:Y:S02]  /*201c0*/  ISETP.LT.U32.AND P5, PT, R54, R3, PT ;  /* 0x000000033600720c */ /* 0x000fe40003fa1070 */
[----:B------:R-:W-:Y:S01]  /*201d0*/  ISETP.EQ.AND.EX P6, PT, R46, R7, P0, P2 ;  /* 0x000000072e00720c */ /* 0x000fe200007c2320 */
[----:B------:R-:W-:Y:S01]  /*201e0*/  IMAD.X R43, R44, 0x1, ~R43, P3 ;  /* 0x000000012c2b7824 */ /* 0x000fe200018e0e2b */
[----:B------:R-:W-:Y:S02]  /*201f0*/  SEL R19, RZ, 0xffffffff, P1 ;  /* 0xffffffffff137807 */ /* 0x000fe40000800000 */
[----:B------:R-:W-:-:S02]  /*20200*/  ISETP.EQ.U32.AND P2, PT, R45, R6, PT ;  /* 0x000000062d00720c */ /* 0x000fc40003f42070 */
[----:B------:R-:W-:Y:S02]  /*20210*/  ISETP.GE.U32.AND P3, PT, R45, R6, PT ;  /* 0x000000062d00720c */ /* 0x000fe40003f66070 */
[----:B------:R-:W-:Y:S02]  /*20220*/  ISETP.LT.U32.OR.EX P1, PT, R46, R7, P6, P5 ;  /* 0x000000072e00720c */ /* 0x000fe40003721550 */
[CC--:B------:R-:W-:Y:S02]  /*20230*/  ISETP.GE.U32.AND.EX P3, PT, R43.reuse, R10.reuse, PT, P3 ;  /* 0x0000000a2b00720c */ /* 0x0c0fe40003f66130 */
[----:B------:R-:W-:Y:S02]  /*20240*/  ISETP.EQ.AND.EX P2, PT, R43, R10, P1, P2 ;  /* 0x0000000a2b00720c */ /* 0x000fe40000f42320 */
[----:B------:R-:W-:Y:S02]  /*20250*/  IADD3 R41, P4, PT, R40, -R5, RZ ;  /* 0x8000000528297210 */ /* 0x000fe40007f9e0ff */
[----:B------:R-:W-:-:S02]  /*20260*/  SEL R42, RZ, 0xffffffff, !P0 ;  /* 0xffffffffff2a7807 */ /* 0x000fc40004000000 */
[C---:B------:R-:W-:Y:S01]  /*20270*/  IADD3 R61, P0, P5, R19.reuse, R55, -R4 ;  /* 0x00000037133d7210 */ /* 0x040fe20007d1e804 */
[----:B------:R-:W-:Y:S01]  /*20280*/  IMAD.X R93, R52, 0x1, ~R9, P4 ;  /* 0x00000001345d7824 */ /* 0x000fe200020e0e09 */
[----:B------:R-:W-:Y:S02]  /*20290*/  SEL R5, RZ, 0xffffffff, !P1 ;  /* 0xffffffffff057807 */ /* 0x000fe40004800000 */
[----:B------:R-:W-:Y:S02]  /*202a0*/  IADD3.X R40, PT, PT, R19, R53, ~R8, P0, P5 ;  /* 0x0000003513287210 */ /* 0x000fe400007eac08 */
[C---:B------:R-:W-:Y:S02]  /*202b0*/  IADD3 R63, P0, P1, R42.reuse, R54, -R3 ;  /* 0x000000362a3f7210 */ /* 0x040fe4000791e803 */
[----:B------:R-:W-:Y:S02]  /*202c0*/  IADD3 R8, P4, P5, R5, R45, -R6 ;  /* 0x0000002d05087210 */ /* 0x000fe40007d9e806 */
[----:B------:R-:W-:-:S02]  /*202d0*/  IADD3.X R19, PT, PT, R42, R46, ~R7, P0, P1 ;  /* 0x0000002e2a137210 */ /* 0x000fc400007e2c07 */
[----:B------:R-:W-:Y:S01]  /*202e0*/  IADD3.X R9, PT, PT, R5, R43, ~R10, P4, P5 ;  /* 0x0000002b05097210 */ /* 0x000fe200027eac0a */
[----:B------:R-:W-:Y:S08]  /*202f0*/  @!P2 BRA P3, `(.L_x_70) ;  /* 0x000000000064a947 */ /* 0x000ff00001800000 */
        /* <DEDUP_REMOVED lines=25> */
.L_x_70:
[----:B------:R-:W-:Y:S05]  /*20490*/  BSYNC.RECONVERGENT B2 ;  /* 0x0000000000027941 */ /* 0x000fea0003800200 */
.L_x_69:
[----:B------:R-:W-:Y:S01]  /*204a0*/  ISETP.GE.U32.AND P1, PT, R41, R11, PT ;  /* 0x0000000b2900720c */ /* 0x000fe20003f26070 */
[----:B------:R-:W-:Y:S01]  /*204b0*/  BSSY.RECONVERGENT B2, `(.L_x_71) ;  /* 0x0000033000027945 */ /* 0x000fe20003800200 */
[-C--:B------:R-:W-:Y:S02]  /*204c0*/  ISETP.EQ.U32.AND P3, PT, R61, R13.reuse, PT ;  /* 0x0000000d3d00720c */ /* 0x080fe40003f62070 */
        /* <DEDUP_REMOVED lines=8> */
[CC--:B------:R-:W-:Y:S02]  /*20550*/  ISETP.NE.U32.AND P0, PT, R8.reuse, R15.reuse, PT ;  /* 0x0000000f0800720c */ /* 0x0c0fe40003f05070 */
[----:B------:R-:W-:-:S02]  /*20560*/  ISETP.GE.U32.AND P2, PT, R8, R15, PT ;  /* 0x0000000f0800720c */ /* 0x000fc40003f46070 */
[----:B------:R-:W-:Y:S02]  /*20570*/  ISETP.LT.U32.OR.EX P1, PT, R19, R16, P6, P4 ;  /* 0x000000101300720c */ /* 0x000fe40003721540 */
[CC--:B------:R-:W-:Y:S02]  /*20580*/  ISETP.GE.U32.AND.EX P2, PT, R9.reuse, R18.reuse, PT, P2 ;  /* 0x000000120900720c */ /* 0x0c0fe40003f46120 */
[----:B------:R-:W-:Y:S02]  /*20590*/  ISETP.NE.OR.EX P0, PT, R9, R18, !P1, P0 ;  /* 0x000000120900720c */ /* 0x000fe40004f05700 */
[----:B------:R-:W-:Y:S02]  /*205a0*/  IADD3 R3, P5, PT, R41, -R11, RZ ;  /* 0x8000000b29037210 */ /* 0x000fe40007fbe0ff */
[----:B------:R-:W-:Y:S02]  /*205b0*/  SEL R89, RZ, 0xffffffff, !P3 ;  /* 0xffffffffff597807 */ /* 0x000fe40005800000 */
[----:B------:R-:W-:Y:S01]  /*205c0*/  IADD3 R61, P3, P4, -R13, R61, R4 ;  /* 0x0000003d0d3d7210 */ /* 0x000fe20007c7e104 */
[----:B------:R-:W-:Y:S01]  /*205d0*/  IMAD.X R93, R93, 0x1, ~R14, P5 ;  /* 0x000000015d5d7824 */ /* 0x000fe200028e0e0e */
[----:B------:R-:W-:-:S02]  /*205e0*/  SEL R81, RZ, 0xffffffff, !P1 ;  /* 0xffffffffff517807 */ /* 0x000fc40004800000 */
[----:B------:R-:W-:Y:S02]  /*205f0*/  IADD3.X R49, PT, PT, ~R17, R40, R4, P3, P4 ;  /* 0x0000002811317210 */ /* 0x000fe40001fe8504 */
[----:B------:R-:W-:Y:S02]  /*20600*/  IADD3 R63, P1, P3, R89, R63, -R12 ;  /* 0x0000003f593f7210 */ /* 0x000fe40007b3e80c */
[----:B------:R-:W-:Y:S02]  /*20610*/  IADD3 R79, P4, P5, R81, R8, -R15 ;  /* 0x00000008514f7210 */ /* 0x000fe40007d9e80f */
        /* <DEDUP_REMOVED lines=28> */
.L_x_72:
[----:B------:R-:W-:Y:S05]  /*207e0*/  BSYNC.RECONVERGENT B2 ;  /* 0x0000000000027941 */ /* 0x000fea0003800200 */
.L_x_71:
[C---:B------:R-:W-:Y:S01]  /*207f0*/  IMAD.WIDE.U32 R4, R93.reuse, R32, RZ ;  /* 0x000000205d047225 */ /* 0x040fe200078e00ff */
[----:B------:R-:W-:Y:S03]  /*20800*/  BSSY.RECONVERGENT B2, `(.L_x_73) ;  /* 0x00001cd000027945 */ /* 0x000fe60003800200 */
[----:B------:R-:W-:-:S04]  /*20810*/  IMAD.WIDE.U32 R18, R93, R30, RZ ;  /* 0x0000001e5d127225 */ /* 0x000fc800078e00ff */
[----:B------:R-:W-:-:S04]  /*20820*/  IMAD.WIDE.U32 R10, R93, R28, RZ ;  /* 0x0000001c5d0a7225 */ /* 0x000fc800078e00ff */
[----:B------:R-:W-:-:S04]  /*20830*/  IMAD.WIDE.U32 R6, R3, R32, RZ ;  /* 0x0000002003067225 */ /* 0x000fc800078e00ff */
[----:B------:R-:W-:-:S04]  /*20840*/  IMAD.WIDE.U32 R8, P0, R35, R3, R4 ;  /* 0x0000000323087225 */ /* 0x000fc80007800004 */
[----:B------:R-:W-:-:S04]  /*20850*/  IMAD.WIDE.U32 R16, R3, R30, RZ ;  /* 0x0000001e03107225 */ /* 0x000fc800078e00ff */
[----:B------:R-:W-:-:S04]  /*20860*/  IMAD.WIDE.U32 R4, P1, R33, R3, R18 ;  /* 0x0000000321047225 */ /* 0x000fc80007820012 */
[----:B------:R-:W-:Y:S01]  /*20870*/  IMAD.WIDE.U32 R14, P2, R29, R3, R10 ;  /* 0x000000031d0e7225 */ /* 0x000fe2000784000a */
[----:B------:R-:W-:-:S03]  /*20880*/  IADD3 RZ, P6, PT, R17, R4, RZ ;  /* 0x0000000411ff7210 */ /* 0x000fc60007fde0ff */
[----:B------:R-:W-:Y:S01]  /*20890*/  IMAD.X R11, RZ, RZ, RZ, P0 ;  /* 0x000000ffff0b7224 */ /* 0x000fe200000e06ff */
[----:B------:R-:W-:Y:S01]  /*208a0*/  IADD3 RZ, P0, PT, R7, R8, RZ ;  /* 0x0000000807ff7210 */ /* 0x000fe20007f1e0ff */
[----:B------:R-:W-:Y:S02]  /*208b0*/  IMAD.MOV.U32 R10, RZ, RZ, R9 ;  /* 0x000000ffff0a7224 */ /* 0x000fe400078e0009 */
[----:B------:R-:W-:-:S04]  /*208c0*/  IMAD.WIDE.U32 R12, R3, R28, RZ ;  /* 0x0000001c030c7225 */ /* 0x000fc800078e00ff */
[-C--:B------:R-:W-:Y:S01]  /*208d0*/  IMAD R4, R29, R3.reuse, RZ ;  /* 0x000000031d047224 */ /* 0x080fe200078e02ff */
[----:B------:R-:W-:Y:S01]  /*208e0*/  IADD3 RZ, P3, PT, R13, R14, RZ ;  /* 0x0000000e0dff7210 */ /* 0x000fe20007f7e0ff */
[----:B------:R-:W-:-:S04]  /*208f0*/  IMAD.WIDE.U32 R8, R28, R3, RZ ;  /* 0x000000031c087225 */ /* 0x000fc800078e00ff */
[----:B------:R-:W-:-:S04]  /*20900*/  IMAD.WIDE.U32.X R6, R35, R93, R10, P0 ;  /* 0x0000005d23067225 */ /* 0x000fc800000e040a */
[----:B------:R-:W-:Y:S01]  /*20910*/  IMAD R19, R28, R93, R4 ;  /* 0x0000005d1c137224 */ /* 0x000fe200078e0204 */
[----:B------:R-:W-:Y:S01]  /*20920*/  IADD3 R17, P0, PT, R6, R8, RZ ;  /* 0x0000000806117210 */ /* 0x000fe20007f1e0ff */
[----:B------:R-:W-:-:S04]  /*20930*/  IMAD.WIDE.U32 R12, R32, R61, RZ ;  /* 0x0000003d200c7225 */ /* 0x000fc800078e00ff */
[----:B------:R-:W-:Y:S01]  /*20940*/  IMAD.IADD R6, R9, 0x1, R19 ;  /* 0x0000000109067824 */ /* 0x000fe200078e0213 */
[----:B------:R-:W-:Y:S01]  /*20950*/  IADD3 R84, P4, PT, R17, R12, RZ ;  /* 0x0000000c11547210 */ /* 0x000fe20007f9e0ff */
[----:B------:R-:W-:Y:S02]  /*20960*/  IMAD R4, R35, R61, RZ ;  /* 0x0000003d23047224 */ /* 0x000fe400078e02ff */
[----:B------:R-:W-:Y:S01]  /*20970*/  IMAD.X R11, RZ, RZ, RZ, P2 ;  /* 0x000000ffff0b7224 */ /* 0x000fe200010e06ff */
[----:B------:R-:W-:Y:S01]  /*20980*/  ISETP.GE.U32.AND P2, PT, R17, R8, PT ;  /* 0x000000081100720c */ /* 0x000fe20003f46070 */
[----:B------:R-:W-:Y:S01]  /*20990*/  IMAD.X R83, R6, 0x1, R7, P0 ;  /* 0x0000000106537824 */ /* 0x000fe200000e0607 */
[----:B------:R-:W-:Y:S01]  /*209a0*/  ISETP.GE.U32.AND P0, PT, R84, R12, PT ;  /* 0x0000000c5400720c */ /* 0x000fe20003f06070 */
[----:B------:R-:W-:Y:S02]  /*209b0*/  IMAD.MOV.U32 R10, RZ, RZ, R15 ;  /* 0x000000ffff0a7224 */ /* 0x000fe400078e000f */
[----:B------:R-:W-:Y:S01]  /*209c0*/  IMAD.WIDE.U32 R8, R49, R32, RZ ;  /* 0x0000002031087225 */ /* 0x000fe200078e00ff */
[----:B------:R-:W-:-:S03]  /*209d0*/  ISETP.GE.U32.AND.EX P2, PT, R83, R6, PT, P2 ;  /* 0x000000065300720c */ /* 0x000fc60003f46120 */
[----:B------:R-:W-:Y:S01]  /*209e0*/  IMAD R15, R32, R49, R4 ;  /* 0x00000031200f7224 */ /* 0x000fe200078e0204 */
[----:B------:R-:W-:Y:S01]  /*209f0*/  SEL R45, RZ, 0x1, P2 ;  /* 0x00000001ff2d7807 */ /* 0x000fe20001000000 */
[----:B------:R-:W-:Y:S02]  /*20a00*/  IMAD R12, R33, R3, RZ ;  /* 0x00000003210c7224 */ /* 0x000fe400078e02ff */
[----:B------:R-:W-:Y:S02]  /*20a10*/  IMAD.IADD R4, R13, 0x1, R15 ;  /* 0x000000010d047824 */ /* 0x000fe400078e020f */
[----:B------:R-:W-:-:S04]  /*20a20*/  IMAD.WIDE.U32 R14, P5, R35, R61, R8 ;  /* 0x0000003d230e7225 */ /* 0x000fc800078a0008 */
[----:B------:R-:W-:-:S04]  /*20a30*/  IMAD.WIDE.U32 R6, R30, R3, RZ ;  /* 0x000000031e067225 */ /* 0x000fc800078e00ff */
[-C--:B------:R-:W-:Y:S02]  /*20a40*/  IMAD R17, R30, R93.reuse, R12 ;  /* 0x0000005d1e117224 */ /* 0x080fe400078e020c */
[----:B------:R-:W-:-:S04]  /*20a50*/  IMAD.WIDE.U32.X R8, R29, R93, R10, P3 ;  /* 0x0000005d1d087225 */ /* 0x000fc800018e040a */
[----:B------:R-:W-:Y:S01]  /*20a60*/  IMAD.X R83, R4, 0x1, R83, P4 ;  /* 0x0000000104537824 */ /* 0x000fe200020e0653 */
[----:B------:R-:W-:Y:S01]  /*20a70*/  IADD3 R45, P2, P4, R6, R8, R45 ;  /* 0x00000008062d7210 */ /* 0x000fe20007c5e02d */
[----:B------:R-:W-:-:S03]  /*20a80*/  IMAD.WIDE.U32 R12, R61, R32, RZ ;  /* 0x000000203d0c7225 */ /* 0x000fc600078e00ff */
[----:B------:R-:W-:Y:S01]  /*20a90*/  ISETP.GE.U32.AND.EX P0, PT, R83, R4, PT, P0 ;  /* 0x000000045300720c */ /* 0x000fe20003f06100 */
[----:B------:R-:W-:Y:S01]  /*20aa0*/  IMAD.IADD R42, R7, 0x1, R17 ;  /* 0x00000001072a7824 */ /* 0x000fe200078e0211 */
[----:B------:R-:W-:Y:S01]  /*20ab0*/  IADD3 RZ, P3, PT, R13, R14, RZ ;  /* 0x0000000e0dff7210 */ /* 0x000fe20007f7e0ff */
[----:B------:R-:W-:Y:S02]  /*20ac0*/  IMAD.MOV.U32 R10, RZ, RZ, R15 ;  /* 0x000000ffff0a7224 */ /* 0x000fe400078e000f */
[----:B------:R-:W-:Y:S01]  /*20ad0*/  IMAD R4, R29, R61, RZ ;  /* 0x0000003d1d047224 */ /* 0x000fe200078e02ff */
[----:B------:R-:W-:Y:S01]  /*20ae0*/  IADD3.X R47, PT, PT, R42, R9, RZ, P2, P4 ;  /* 0x000000092a2f7210 */ /* 0x000fe200017e84ff */
[----:B------:R-:W-:-:S04]  /*20af0*/  IMAD.WIDE.U32 R14, R49, R28, RZ ;  /* 0x0000001c310e7225 */ /* 0x000fc800078e00ff */
[----:B------:R-:W-:Y:S02]  /*20b00*/  IMAD.X R11, RZ, RZ, RZ, P5 ;  /* 0x000000ffff0b7224 */ /* 0x000fe400028e06ff */
[----:B------:R-:W-:-:S04]  /*20b10*/  IMAD.WIDE.U32 R40, R49, R30, RZ ;  /* 0x0000001e31287225 */ /* 0x000fc800078e00ff */
[----:B------:R-:W-:-:S04]  /*20b20*/  IMAD.WIDE.U32 R8, R28, R61, RZ ;  /* 0x0000003d1c087225 */ /* 0x000fc800078e00ff */
[-C--:B------:R-:W-:Y:S02]  /*20b30*/  IMAD R43, R28, R49.reuse, R4 ;  /* 0x000000311c2b7224 */ /* 0x080fe400078e0204 */
[----:B------:R-:W-:Y:S01]  /*20b40*/  IMAD.WIDE.U32.X R10, R35, R49, R10, P3 ;  /* 0x00000031230a7225 */ /* 0x000fe200018e040a */
[----:B------:R-:W-:-:S03]  /*20b50*/  IADD3 R7, P3, PT, R45, R8, RZ ;  /* 0x000000082d077210 */ /* 0x000fc60007f7e0ff */
[----:B------:R-:W-:-:S04]  /*20b60*/  IMAD.WIDE.U32 R16, P2, R29, R61, R14 ;  /* 0x0000003d1d107225 */ /* 0x000fc8000784000e */
[----:B------:R-:W-:Y:S01]  /*20b70*/  IMAD.WIDE.U32 R14, P4, R33, R61, R40 ;  /* 0x0000003d210e7225 */ /* 0x000fe20007880028 */
[----:B------:R-:W-:-:S03]  /*20b80*/  SEL R41, RZ, 0x1, P0 ;  /* 0x00000001ff297807 */ /* 0x000fc60000000000 */
[----:B------:R-:W-:Y:S02]  /*20b90*/  IMAD.IADD R4, R9, 0x1, R43 ;  /* 0x0000000109047824 */ /* 0x000fe400078e022b */
[----:B------:R-:W-:Y:S01]  /*20ba0*/  IMAD.X R9, RZ, RZ, RZ, P1 ;  /* 0x000000ffff097224 */ /* 0x000fe200008e06ff */
[----:B------:R-:W-:Y:S01]  /*20bb0*/  IADD3 R41, P0, P1, R7, R10, R41 ;  /* 0x0000000a07297210 */ /* 0x000fe2000791e029 */
[----:B------:R-:W-:Y:S02]  /*20bc0*/  IMAD.X R43, R4, 0x1, R47, P3 ;  /* 0x00000001042b7824 */ /* 0x000fe400018e062f */
[----:B------:R-:W-:-:S03]  /*20bd0*/  IMAD.WIDE.U32 R12, R61, R28, RZ ;  /* 0x0000001c3d0c7225 */ /* 0x000fc600078e00ff */
[----:B------:R-:W-:Y:S01]  /*20be0*/  IADD3.X R82, PT, PT, R43, R11, RZ, P0, P1 ;  /* 0x0000000b2b527210 */ /* 0x000fe200007e24ff */
[----:B------:R-:W-:Y:S01]  /*20bf0*/  IMAD.WIDE.U32 R18, R61, R30, RZ ;  /* 0x0000001e3d127225 */ /* 0x000fe200078e00ff */
[----:B------:R-:W-:Y:S02]  /*20c00*/  IADD3 RZ, P5, PT, R13, R16, RZ ;  /* 0x000000100dff7210 */ /* 0x000fe40007fbe0ff */
[----:B------:R-:W-:Y:S01]  /*20c10*/  ISETP.GE.U32.AND P0, PT, R7, R8, PT ;  /* 0x000000080700720c */ /* 0x000fe20003f06070 */
[----:B------:R-:W-:Y:S01]  /*20c20*/  IMAD.X R13, RZ, RZ, RZ, P2 ;  /* 0x000000ffff0d7224 */ /* 0x000fe200010e06ff */
[----:B------:R-:W-:Y:S01]  /*20c30*/  ISETP.GE.U32.AND P2, PT, R45, R6, PT ;  /* 0x000000062d00720c */ /* 0x000fe20003f46070 */
[----:B------:R-:W-:Y:S01]  /*20c40*/  IMAD.MOV.U32 R8, RZ, RZ, R5 ;  /* 0x000000ffff087224 */ /* 0x000fe200078e0005 */
[----:B------:R-:W-:Y:S01]  /*20c50*/  ISETP.GE.U32.AND.EX P0, PT, R43, R4, PT, P0 ;  /* 0x000000042b00720c */ /* 0x000fe20003f06100 */
[----:B------:R-:W-:Y:S01]  /*20c60*/  IMAD R4, R34, R3, RZ ;  /* 0x0000000322047224 */ /* 0x000fe200078e02ff */
[----:B------:R-:W-:Y:S01]  /*20c70*/  ISETP.GE.U32.AND.EX P2, PT, R47, R42, PT, P2 ;  /* 0x0000002a2f00720c */ /* 0x000fe20003f46120 */
[-C--:B------:R-:W-:Y:S01]  /*20c80*/  IMAD R5, R35, R63.reuse, RZ ;  /* 0x0000003f23057224 */ /* 0x080fe200078e02ff */
[----:B------:R-:W-:Y:S01]  /*20c90*/  IADD3 RZ, P3, PT, R19, R14, RZ ;  /* 0x0000000e13ff7210 */ /* 0x000fe20007f7e0ff */
[----:B------:R-:W-:Y:S01]  /*20ca0*/  IMAD.WIDE.U32 R10, R32, R63, RZ ;  /* 0x0000003f200a7225 */ /* 0x000fe200078e00ff */
[----:B------:R-:W-:-:S02]  /*20cb0*/  ISETP.GE.U32.AND P1, PT, R41, R7, PT ;  /* 0x000000072900720c */ /* 0x000fc40003f26070 */
[----:B------:R-:W-:Y:S01]  /*20cc0*/  SEL R95, RZ, 0x1, P2 ;  /* 0x00000001ff5f7807 */ /* 0x000fe20001000000 */
[----:B------:R-:W-:Y:S01]  /*20cd0*/  IMAD.MOV.U32 R12, RZ, RZ, R17 ;  /* 0x000000ffff0c7224 */ /* 0x000fe200078e0011 */
[-C--:B------:R-:W-:Y:S01]  /*20ce0*/  IADD3 R78, P2, PT, R41, R10.reuse, RZ ;  /* 0x0000000a294e7210 */ /* 0x080fe20007f5e0ff */
[C---:B------:R-:W-:Y:S01]  /*20cf0*/  IMAD.WIDE.U32 R6, R31.reuse, R3, RZ ;  /* 0x000000031f067225 */ /* 0x040fe200078e00ff */
[----:B------:R-:W-:Y:S02]  /*20d00*/  ISETP.GE.U32.AND.EX P1, PT, R82, R43, PT, P1 ;  /* 0x0000002b5200720c */ /* 0x000fe40003f26110 */
[----:B------:R-:W-:Y:S01]  /*20d10*/  SEL R92, RZ, 0x1, P0 ;  /* 0x00000001ff5c7807 */ /* 0x000fe20000000000 */
[----:B------:R-:W-:Y:S01]  /*20d20*/  IMAD R19, R31, R93, R4 ;  /* 0x0000005d1f137224 */ /* 0x000fe200078e0204 */
[----:B------:R-:W-:Y:S01]  /*20d30*/  ISETP.GE.U32.AND P0, PT, R78, R10, PT ;  /* 0x0000000a4e00720c */ /* 0x000fe20003f06070 */
[----:B------:R-:W-:-:S04]  /*20d40*/  IMAD.WIDE.U32 R16, R89, R32, RZ ;  /* 0x0000002059107225 */ /* 0x000fc800078e00ff */
[----:B------:R-:W-:Y:S02]  /*20d50*/  IMAD R45, R32, R89, R5 ;  /* 0x00000059202d7224 */ /* 0x000fe400078e0205 */
[----:B------:R-:W-:-:S04]  /*20d60*/  IMAD.WIDE.U32.X R4, R33, R93, R8, P6 ;  /* 0x0000005d21047225 */ /* 0x000fc800030e0408 */
[----:B------:R-:W-:Y:S02]  /*20d70*/  IMAD.IADD R90, R7, 0x1, R19 ;  /* 0x00000001075a7824 */ /* 0x000fe400078e0213 */
[----:B------:R-:W-:Y:S02]  /*20d80*/  IMAD.IADD R7, R11, 0x1, R45 ;  /* 0x000000010b077824 */ /* 0x000fe400078e022d */
[----:B------:R-:W-:-:S04]  /*20d90*/  IMAD.WIDE.U32 R16, P6, R35, R63, R16 ;  /* 0x0000003f23107225 */ /* 0x000fc800078c0010 */
[----:B------:R-:W-:Y:S01]  /*20da0*/  IMAD.WIDE.U32.X R8, R29, R49, R12, P5 ;  /* 0x000000311d087225 */ /* 0x000fe200028e040c */
[----:B------:R-:W-:Y:S02]  /*20db0*/  SEL R13, RZ, 0x1, P1 ;  /* 0x00000001ff0d7807 */ /* 0x000fe40000800000 */
[----:B------:R-:W-:Y:S01]  /*20dc0*/  IADD3 R95, P1, P5, R6, R4, R95 ;  /* 0x00000004065f7210 */ /* 0x000fe20007d3e05f */
[----:B------:R-:W-:-:S03]  /*20dd0*/  IMAD.WIDE.U32 R10, R63, R32, RZ ;  /* 0x000000203f0a7225 */ /* 0x000fc600078e00ff */
[----:B------:R-:W-:Y:S01]  /*20de0*/  IADD3.X R87, PT, PT, R90, R5, RZ, P1, P5 ;  /* 0x000000055a577210 */ /* 0x000fe20000fea4ff */
[----:B------:R-:W-:Y:S01]  /*20df0*/  IMAD.X R82, R7, 0x1, R82, P2 ;  /* 0x0000000107527824 */ /* 0x000fe200010e0652 */
[----:B------:R-:W-:Y:S01]  /*20e00*/  IADD3 RZ, P2, PT, R11, R16, RZ ;  /* 0x000000100bff7210 */ /* 0x000fe20007f5e0ff */
[-C--:B------:R-:W-:Y:S02]  /*20e10*/  IMAD R4, R33, R61.reuse, RZ ;  /* 0x0000003d21047224 */ /* 0x080fe400078e02ff */
[----:B------:R-:W-:Y:S01]  /*20e20*/  IMAD.WIDE.U32 R10, R30, R61, RZ ;  /* 0x0000003d1e0a7225 */ /* 0x000fe200078e00ff */
[----:B------:R-:W-:-:S03]  /*20e30*/  ISETP.GE.U32.AND.EX P5, PT, R82, R7, PT, P0 ;  /* 0x000000075200720c */ /* 0x000fc60003fa6100 */
[----:B------:R-:W-:Y:S01]  /*20e40*/  IMAD R7, R30, R49, R4 ;  /* 0x000000311e077224 */ /* 0x000fe200078e0204 */
[----:B------:R-:W-:Y:S01]  /*20e50*/  IADD3 R91, P0, PT, R95, R10, RZ ;  /* 0x0000000a5f5b7210 */ /* 0x000fe20007f1e0ff */
[----:B------:R-:W-:Y:S01]  /*20e60*/  IMAD.X R51, RZ, RZ, RZ, P6 ;  /* 0x000000ffff337224 */ /* 0x000fe200030e06ff */
[----:B------:R-:W-:Y:S01]  /*20e70*/  IADD3 R92, P1, P6, R13, R8, R92 ;  /* 0x000000080d5c7210 */ /* 0x000fe20007e3e05c */
[----:B------:R-:W-:Y:S01]  /*20e80*/  IMAD.IADD R88, R11, 0x1, R7 ;  /* 0x000000010b587824 */ /* 0x000fe200078e0207 */
[----:B------:R-:W-:Y:S01]  /*20e90*/  SEL R80, RZ, 0x1, P5 ;  /* 0x00000001ff507807 */ /* 0x000fe20002800000 */
[----:B------:R-:W-:Y:S01]  /*20ea0*/  IMAD R14, R29, R63, RZ ;  /* 0x0000003f1d0e7224 */ /* 0x000fe200078e02ff */
[----:B------:R-:W-:Y:S01]  /*20eb0*/  IADD3.X R86, PT, PT, RZ, R9, RZ, P1, P6 ;  /* 0x00000009ff567210 */ /* 0x000fe20000fec4ff */
[----:B------:R-:W-:Y:S02]  /*20ec0*/  IMAD.MOV.U32 R50, RZ, RZ, R17 ;  /* 0x000000ffff327224 */ /* 0x000fe400078e0011 */
[----:B------:R-:W-:-:S04]  /*20ed0*/  IMAD.WIDE.U32 R12, R28, R63, RZ ;  /* 0x0000003f1c0c7225 */ /* 0x000fc800078e00ff */
[----:B------:R-:W-:Y:S01]  /*20ee0*/  IMAD.X R85, R88, 0x1, R87, P0 ;  /* 0x0000000158557824 */ /* 0x000fe200000e0657 */
[----:B------:R-:W-:Y:S01]  /*20ef0*/  IADD3 R92, P0, PT, R91, R92, RZ ;  /* 0x0000005c5b5c7210 */ /* 0x000fe20007f1e0ff */
[----:B------:R-:W-:Y:S02]  /*20f00*/  IMAD R11, R28, R89, R14 ;  /* 0x000000591c0b7224 */ /* 0x000fe400078e020e */
[----:B------:R-:W-:-:S04]  /*20f10*/  IMAD.WIDE.U32 R8, R93, R31, RZ ;  /* 0x0000001f5d087225 */ /* 0x000fc800078e00ff */
[----:B------:R-:W-:Y:S01]  /*20f20*/  IMAD.WIDE.U32.X R50, R35, R89, R50, P2 ;  /* 0x0000005923327225 */ /* 0x000fe200010e0432 */
[----:B------:R-:W-:-:S03]  /*20f30*/  IADD3 R7, P2, PT, R92, R12, RZ ;  /* 0x0000000c5c077210 */ /* 0x000fc60007f5e0ff */
[----:B------:R-:W-:-:S04]  /*20f40*/  IMAD.WIDE.U32 R4, R89, R28, RZ ;  /* 0x0000001c59047225 */ /* 0x000fc800078e00ff */
[----:B------:R-:W-:Y:S02]  /*20f50*/  IMAD.IADD R11, R13, 0x1, R11 ;  /* 0x000000010d0b7824 */ /* 0x000fe400078e020b */
[----:B------:R-:W-:Y:S02]  /*20f60*/  IMAD.X R86, R85, 0x1, R86, P0 ;  /* 0x0000000155567824 */ /* 0x000fe400000e0656 */
[----:B------:R-:W-:-:S04]  /*20f70*/  IMAD.WIDE.U32 R42, R49, R31, RZ ;  /* 0x0000001f312a7225 */ /* 0x000fc800078e00ff */
[----:B------:R-:W-:-:S04]  /*20f80*/  IMAD.WIDE.U32 R44, R3, R31, RZ ;  /* 0x0000001f032c7225 */ /* 0x000fc800078e00ff */
[----:B------:R-:W-:-:S04]  /*20f90*/  IMAD.WIDE.U32 R8, P6, R34, R3, R8 ;  /* 0x0000000322087225 */ /* 0x000fc800078c0008 */
[----:B------:R-:W-:Y:S01]  /*20fa0*/  IMAD.X R17, RZ, RZ, RZ, P4 ;  /* 0x000000ffff117224 */ /* 0x000fe200020e06ff */
[----:B------:R-:W-:Y:S01]  /*20fb0*/  IADD3 R80, P0, P4, R7, R50, R80 ;  /* 0x0000003207507210 */ /* 0x000fe20007c1e050 */
[----:B------:R-:W-:Y:S01]  /*20fc0*/  IMAD.X R13, R11, 0x1, R86, P2 ;  /* 0x000000010b0d7824 */ /* 0x000fe200010e0656 */
[----:B------:R-:W-:Y:S01]  /*20fd0*/  IADD3 RZ, P2, PT, R45, R8, RZ ;  /* 0x000000082dff7210 */ /* 0x000fe20007f5e0ff */
[----:B------:R-:W-:-:S03]  /*20fe0*/  IMAD.WIDE.U32 R18, R63, R28, RZ ;  /* 0x0000001c3f127225 */ /* 0x000fc600078e00ff */
[----:B------:R-:W-:Y:S01]  /*20ff0*/  IADD3.X R8, PT, PT, R13, R51, RZ, P0, P4 ;  /* 0x000000330d087210 */ /* 0x000fe200007e84ff */
[----:B------:R-:W-:-:S04]  /*21000*/  IMAD.WIDE.U32 R4, P5, R29, R63, R4 ;  /* 0x0000003f1d047225 */ /* 0x000fc800078a0004 */
[----:B------:R-:W-:Y:S01]  /*21010*/  IMAD.MOV.U32 R16, RZ, RZ, R15 ;  /* 0x000000ffff107224 */ /* 0x000fe200078e000f */
[----:B------:R-:W-:Y:S01]  /*21020*/  IADD3 RZ, P0, PT, R19, R4, RZ ;  /* 0x0000000413ff7210 */ /* 0x000fe20007f1e0ff */
[----:B------:R-:W-:-:S04]  /*21030*/  IMAD.WIDE.U32 R46, R61, R31, RZ ;  /* 0x0000001f3d2e7225 */ /* 0x000fc800078e00ff */
[----:B------:R-:W-:-:S04]  /*21040*/  IMAD.WIDE.U32 R42, P1, R34, R61, R42 ;  /* 0x0000003d222a7225 */ /* 0x000fc8000782002a */
[----:B------:R-:W-:-:S04]  /*21050*/  IMAD.WIDE.U32 R14, R89, R30, RZ ;  /* 0x0000001e590e7225 */ /* 0x000fc800078e00ff */
[----:B------:R-:W-:-:S04]  /*21060*/  IMAD.WIDE.U32 R18, R89, R31, RZ ;  /* 0x0000001f59127225 */ /* 0x000fc800078e00ff */
[----:B------:R-:W-:Y:S01]  /*21070*/  IMAD.X R41, RZ, RZ, RZ, P1 ;  /* 0x000000ffff297224 */ /* 0x000fe200008e06ff */
[----:B------:R-:W-:Y:S01]  /*21080*/  IADD3 RZ, P1, PT, R47, R42, RZ ;  /* 0x0000002a2fff7210 */ /* 0x000fe20007f3e0ff */
[----:B------:R-:W-:Y:S02]  /*21090*/  IMAD.MOV.U32 R40, RZ, RZ, R43 ;  /* 0x000000ffff287224 */ /* 0x000fe400078e002b */
[----:B------:R-:W-:-:S04]  /*210a0*/  IMAD.WIDE.U32 R42, R63, R30, RZ ;  /* 0x0000001e3f2a7225 */ /* 0x000fc800078e00ff */
[----:B------:R-:W-:-:S04]  /*210b0*/  IMAD.WIDE.U32 R14, P4, R33, R63, R14 ;  /* 0x0000003f210e7225 */ /* 0x000fc8000788000e */
[----:B------:R-:W-:-:S04]  /*210c0*/  IMAD.WIDE.U32.X R16, R33, R49, R16, P3 ;  /* 0x0000003121107225 */ /* 0x000fc800018e0410 */
[----:B------:R-:W-:-:S04]  /*210d0*/  IMAD.WIDE.U32 R44, R63, R31, RZ ;  /* 0x0000001f3f2c7225 */ /* 0x000fc800078e00ff */
[----:B------:R-:W-:-:S04]  /*210e0*/  IMAD.WIDE.U32 R18, P3, R34, R63, R18 ;  /* 0x0000003f22127225 */ /* 0x000fc80007860012 */
[----:B------:R-:W-:-:S04]  /*210f0*/  IMAD.WIDE.U32 R52, R81, R32, RZ ;  /* 0x0000002051347225 */ /* 0x000fc800078e00ff */
[----:B------:R-:W-:Y:S01]  /*21100*/  IMAD.WIDE.U32.X R40, R34, R49, R40, P1 ;  /* 0x0000003122287225 */ /* 0x000fe200008e0428 */
[----:B------:R-:W-:-:S03]  /*21110*/  IADD3 RZ, P1, PT, R43, R14, RZ ;  /* 0x0000000e2bff7210 */ /* 0x000fc60007f3e0ff */
[----:B------:R-:W-:Y:S02]  /*21120*/  IMAD R4, R34, R61, RZ ;  /* 0x0000003d22047224 */ /* 0x000fe400078e02ff */
[----:B------:R-:W-:-:S04]  /*21130*/  IMAD.WIDE.U32 R72, R81, R28, RZ ;  /* 0x0000001c51487225 */ /* 0x000fc800078e00ff */
[----:B------:R-:W-:Y:S01]  /*21140*/  IMAD.X R43, RZ, RZ, RZ, P6 ;  /* 0x000000ffff2b7224 */ /* 0x000fe200030e06ff */
[----:B------:R-:W-:Y:S01]  /*21150*/  IADD3 RZ, P6, PT, R45, R18, RZ ;  /* 0x000000122dff7210 */ /* 0x000fe20007fde0ff */
[----:B------:R-:W-:-:S04]  /*21160*/  IMAD.WIDE.U32 R76, R81, R30, RZ ;  /* 0x0000001e514c7225 */ /* 0x000fc800078e00ff */
[----:B------:R-:W-:Y:S02]  /*21170*/  IMAD.X R45, RZ, RZ, RZ, P5 ;  /* 0x000000ffff2d7224 */ /* 0x000fe400028e06ff */
[----:B------:R-:W-:Y:S02]  /*21180*/  IMAD.MOV.U32 R42, RZ, RZ, R9 ;  /* 0x000000ffff2a7224 */ /* 0x000fe400078e0009 */
[----:B------:R-:W-:Y:S02]  /*21190*/  IMAD R4, R31, R49, R4 ;  /* 0x000000311f047224 */ /* 0x000fe400078e0204 */
[----:B------:R-:W-:-:S04]  /*211a0*/  IMAD.WIDE.U32 R70, R79, R32, RZ ;  /* 0x000000204f467225 */ /* 0x000fc800078e00ff */
[----:B------:R-:W-:-:S04]  /*211b0*/  IMAD.WIDE.U32 R52, P5, R35, R79, R52 ;  /* 0x0000004f23347225 */ /* 0x000fc800078a0034 */
[----:B------:R-:W-:Y:S02]  /*211c0*/  IMAD.X R49, RZ, RZ, RZ, P4 ;  /* 0x000000ffff317224 */ /* 0x000fe400020e06ff */
[----:B------:R-:W-:Y:S02]  /*211d0*/  IMAD.MOV.U32 R44, RZ, RZ, R5 ;  /* 0x000000ffff2c7224 */ /* 0x000fe400078e0005 */
[----:B------:R-:W-:-:S04]  /*211e0*/  IMAD.WIDE.U32 R50, R79, R28, RZ ;  /* 0x0000001c4f327225 */ /* 0x000fc800078e00ff */
[----:B------:R-:W-:-:S04]  /*211f0*/  IMAD.WIDE.U32 R72, P4, R29, R79, R72 ;  /* 0x0000004f1d487225 */ /* 0x000fc80007880048 */
[----:B------:R-:W-:Y:S02]  /*21200*/  IMAD.MOV.U32 R48, RZ, RZ, R15 ;  /* 0x000000ffff307224 */ /* 0x000fe400078e000f */
[----:B------:R-:W-:Y:S02]  /*21210*/  IMAD.X R55, RZ, RZ, RZ, P3 ;  /* 0x000000ffff377224 */ /* 0x000fe400018e06ff */
[----:B------:R-:W-:Y:S01]  /*21220*/  IMAD.WIDE.U32.X R42, R34, R93, R42, P2 ;  /* 0x0000005d222a7225 */ /* 0x000fe200010e042a */
[----:B------:R-:W-:-:S03]  /*21230*/  ISETP.GE.U32.AND P2, PT, R95, R6, PT ;  /* 0x000000065f00720c */ /* 0x000fc60003f46070 */
[----:B------:R-:W-:Y:S01]  /*21240*/  IMAD.WIDE.U32 R46, R79, R30, RZ ;  /* 0x0000001e4f2e7225 */ /* 0x000fe200078e00ff */
[----:B------:R-:W-:-:S03]  /*21250*/  ISETP.GE.U32.AND.EX P2, PT, R87, R90, PT, P2 ;  /* 0x0000005a5700720c */ /* 0x000fc60003f46120 */
[----:B------:R-:W-:Y:S01]  /*21260*/  IMAD.WIDE.U32 R76, P3, R33, R79, R76 ;  /* 0x0000004f214c7225 */ /* 0x000fe2000786004c */
[----:B------:R-:W-:-:S03]  /*21270*/  SEL R9, RZ, 0x1, P2 ;  /* 0x00000001ff097807 */ /* 0x000fc60001000000 */
[----:B------:R-:W-:Y:S01]  /*21280*/  IMAD.X R75, RZ, RZ, RZ, P5 ;  /* 0x000000ffff4b7224 */ /* 0x000fe200028e06ff */
[----:B------:R-:W-:Y:S01]  /*21290*/  IADD3 RZ, P5, PT, R71, R52, RZ ;  /* 0x0000003447ff7210 */ /* 0x000fe20007fbe0ff */
[----:B------:R-:W-:Y:S01]  /*212a0*/  IMAD.WIDE.U32.X R44, R29, R89, R44, P0 ;  /* 0x000000591d2c7225 */ /* 0x000fe200000e042c */
[----:B------:R-:W-:-:S03]  /*212b0*/  ISETP.GE.U32.AND P0, PT, R91, R10, PT ;  /* 0x0000000a5b00720c */ /* 0x000fc60003f06070 */
[----:B------:R-:W-:Y:S01]  /*212c0*/  IMAD.X R71, RZ, RZ, RZ, P4 ;  /* 0x000000ffff477224 */ /* 0x000fe200020e06ff */
[----:B------:R-:W-:Y:S01]  /*212d0*/  IADD3 RZ, P4, PT, R51, R72, RZ ;  /* 0x0000004833ff7210 */ /* 0x000fe20007f9e0ff */
[----:B------:R-:W-:Y:S01]  /*212e0*/  IMAD.MOV.U32 R54, RZ, RZ, R19 ;  /* 0x000000ffff367224 */ /* 0x000fe200078e0013 */
[----:B------:R-:W-:Y:S01]  /*212f0*/  ISETP.GE.U32.AND.EX P0, PT, R85, R88, PT, P0 ;  /* 0x000000585500720c */ /* 0x000fe20003f06100 */
[C---:B------:R-:W-:Y:S02]  /*21300*/  IMAD R6, R33.reuse, R63, RZ ;  /* 0x0000003f21067224 */ /* 0x040fe400078e02ff */
[----:B------:R-:W-:Y:S01]  /*21310*/  IMAD.WIDE.U32.X R48, R33, R89, R48, P1 ;  /* 0x0000005921307225 */ /* 0x000fe200008e0430 */
[----:B------:R-:W-:-:S03]  /*21320*/  ISETP.GE.U32.AND P1, PT, R92, R91, PT ;  /* 0x0000005b5c00720c */ /* 0x000fc60003f26070 */
[----:B------:R-:W-:Y:S02]  /*21330*/  IMAD R10, R34, R63, RZ ;  /* 0x0000003f220a7224 */ /* 0x000fe400078e02ff */
[----:B------:R-:W-:Y:S01]  /*21340*/  IMAD.X R51, RZ, RZ, RZ, P3 ;  /* 0x000000ffff337224 */ /* 0x000fe200018e06ff */
[----:B------:R-:W-:Y:S01]  /*21350*/  IADD3 RZ, P3, PT, R47, R76, RZ ;  /* 0x0000004c2fff7210 */ /* 0x000fe20007f7e0ff */
[----:B------:R-:W-:-:S04]  /*21360*/  IMAD.WIDE.U32 R14, R31, R61, RZ ;  /* 0x0000003d1f0e7225 */ /* 0x000fc800078e00ff */
[-C--:B------:R-:W-:Y:S02]  /*21370*/  IMAD R47, R30, R89.reuse, R6 ;  /* 0x000000591e2f7224 */ /* 0x080fe400078e0206 */
[----:B------:R-:W-:Y:S01]  /*21380*/  IMAD.WIDE.U32.X R54, R34, R89, R54, P6 ;  /* 0x0000005922367225 */ /* 0x000fe200030e0436 */
[----:B------:R-:W-:Y:S02]  /*21390*/  ISETP.GE.U32.AND.EX P6, PT, R86, R85, PT, P1 ;  /* 0x000000555600720c */ /* 0x000fe40003fc6110 */
[----:B------:R-:W-:Y:S01]  /*213a0*/  ISETP.GE.U32.AND P1, PT, R7, R12, PT ;  /* 0x0000000c0700720c */ /* 0x000fe20003f26070 */
[----:B------:R-:W-:Y:S02]  /*213b0*/  IMAD.MOV.U32 R74, RZ, RZ, R53 ;  /* 0x000000ffff4a7224 */ /* 0x000fe400078e0035 */
[----:B------:R-:W-:Y:S01]  /*213c0*/  IMAD R6, R31, R89, R10 ;  /* 0x000000591f067224 */ /* 0x000fe200078e020a */
[----:B------:R-:W-:Y:S01]  /*213d0*/  ISETP.GE.U32.AND.EX P1, PT, R13, R11, PT, P1 ;  /* 0x0000000b0d00720c */ /* 0x000fe20003f26110 */
[----:B------:R-:W-:-:S02]  /*213e0*/  IMAD R10, R35, R79, RZ ;  /* 0x0000004f230a7224 */ /* 0x000fc400078e02ff */
[----:B------:R-:W-:Y:S01]  /*213f0*/  IMAD.IADD R12, R15, 0x1, R4 ;  /* 0x000000010f0c7824 */ /* 0x000fe200078e0204 */
[----:B------:R-:W-:Y:S01]  /*21400*/  SEL R4, RZ, 0x1, P0 ;  /* 0x00000001ff047807 */ /* 0x000fe20000000000 */
[----:B------:R-:W-:Y:S01]  /*21410*/  IMAD.WIDE.U32 R18, R32, R79, RZ ;  /* 0x0000004f20127225 */ /* 0x000fe200078e00ff */
[----:B------:R-:W-:-:S03]  /*21420*/  ISETP.GE.U32.AND P0, PT, R80, R7, PT ;  /* 0x000000075000720c */ /* 0x000fc60003f06070 */
[C---:B------:R-:W-:Y:S01]  /*21430*/  IMAD R5, R35.reuse, R3, RZ ;  /* 0x0000000323057224 */ /* 0x040fe200078e02ff */
[----:B------:R-:W-:Y:S01]  /*21440*/  ISETP.GE.U32.AND.EX P0, PT, R8, R13, PT, P0 ;  /* 0x0000000d0800720c */ /* 0x000fe20003f06100 */
[-C--:B------:R-:W-:Y:S01]  /*21450*/  IMAD.WIDE.U32.X R74, R35, R81.reuse, R74, P5 ;  /* 0x00000051234a7225 */ /* 0x080fe200028e044a */
[----:B------:R-:W-:Y:S02]  /*21460*/  IADD3 R35, P2, P5, R14, R42, R9 ;  /* 0x0000002a0e237210 */ /* 0x000fe40007d5e009 */
[----:B------:R-:W-:Y:S01]  /*21470*/  SEL R9, RZ, 0x1, P6 ;  /* 0x00000001ff097807 */ /* 0x000fe20003000000 */
[----:B------:R-:W-:Y:S01]  /*21480*/  IMAD R7, R32, R81, R10 ;  /* 0x0000005120077224 */ /* 0x000fe200078e020a */
[----:B------:R-:W-:Y:S01]  /*21490*/  IADD3 R80, P6, PT, R80, R18, RZ ;  /* 0x0000001250507210 */ /* 0x000fe20007fde0ff */
[----:B------:R-:W-:Y:S01]  /*214a0*/  IMAD.MOV.U32 R70, RZ, RZ, R73 ;  /* 0x000000ffff467224 */ /* 0x000fe200078e0049 */
[----:B------:R-:W-:Y:S01]  /*214b0*/  IADD3.X R43, PT, PT, R12, R43, RZ, P2, P5 ;  /* 0x0000002b0c2b7210 */ /* 0x000fe200017ea4ff */
[----:B------:R-:W-:Y:S01]  /*214c0*/  IMAD.IADD R7, R19, 0x1, R7 ;  /* 0x0000000113077824 */ /* 0x000fe200078e0207 */
[----:B------:R-:W-:Y:S01]  /*214d0*/  IADD3 R16, P5, P2, R9, R16, R4 ;  /* 0x0000001009107210 */ /* 0x000fe20007abe004 */
[----:B------:R-:W-:Y:S01]  /*214e0*/  IMAD.WIDE.U32 R10, R30, R63, RZ ;  /* 0x0000003f1e0a7225 */ /* 0x000fe200078e00ff */
[----:B------:R-:W-:-:S02]  /*214f0*/  SEL R4, RZ, 0x1, P1 ;  /* 0x00000001ff047807 */ /* 0x000fc40000800000 */
[----:B------:R-:W-:Y:S01]  /*21500*/  SEL R9, RZ, 0x1, P0 ;  /* 0x00000001ff097807 */ /* 0x000fe20000000000 */
[----:B------:R-:W-:Y:S01]  /*21510*/  IMAD.X R8, R7, 0x1, R8, P6 ;  /* 0x0000000107087824 */ /* 0x000fe200030e0608 */
[----:B------:R-:W-:Y:S01]  /*21520*/  ISETP.GE.U32.AND P1, PT, R35, R14, PT ;  /* 0x0000000e2300720c */ /* 0x000fe20003f26070 */
[----:B------:R-:W-:Y:S01]  /*21530*/  IMAD.WIDE.U32.X R70, R29, R81, R70, P4 ;  /* 0x000000511d467225 */ /* 0x000fe200020e0446 */
[----:B------:R-:W-:Y:S02]  /*21540*/  IADD3.X R14, PT, PT, RZ, R17, RZ, P5, P2 ;  /* 0x00000011ff0e7210 */ /* 0x000fe40002fe44ff */
[----:B------:R-:W-:Y:S01]  /*21550*/  IADD3 R13, P6, PT, R35, R16, RZ ;  /* 0x00000010230d7210 */ /* 0x000fe20007fde0ff */
[----:B------:R-:W-:Y:S01]  /*21560*/  IMAD R29, R29, R79, RZ ;  /* 0x0000004f1d1d7224 */ /* 0x000fe200078e02ff */
[----:B------:R-:W-:Y:S01]  /*21570*/  IADD3 R9, P2, P5, R9, R44, R4 ;  /* 0x0000002c09097210 */ /* 0x000fe20007d5e004 */
[----:B------:R-:W-:Y:S01]  /*21580*/  IMAD.IADD R11, R11, 0x1, R47 ;  /* 0x000000010b0b7824 */ /* 0x000fe200078e022f */
[C---:B------:R-:W-:Y:S01]  /*21590*/  ISETP.GE.U32.AND.EX P1, PT, R43.reuse, R12, PT, P1 ;  /* 0x0000000c2b00720c */ /* 0x040fe20003f26110 */
[----:B------:R-:W-:Y:S01]  /*215a0*/  IMAD.X R12, R43, 0x1, R14, P6 ;  /* 0x000000012b0c7824 */ /* 0x000fe200030e060e */
[----:B------:R-:W-:Y:S01]  /*215b0*/  ISETP.GE.U32.AND P6, PT, R13, R35, PT ;  /* 0x000000230d00720c */ /* 0x000fe20003fc6070 */
[----:B------:R-:W-:Y:S01]  /*215c0*/  IMAD.MOV.U32 R50, RZ, RZ, R77 ;  /* 0x000000ffff327224 */ /* 0x000fe200078e004d */
[----:B------:R-:W-:Y:S01]  /*215d0*/  IADD3.X R15, PT, PT, RZ, R45, RZ, P2, P5 ;  /* 0x0000002dff0f7210 */ /* 0x000fe200017ea4ff */
[----:B------:R-:W-:Y:S01]  /*215e0*/  IMAD R5, R32, R93, R5 ;  /* 0x0000005d20057224 */ /* 0x000fe200078e0205 */
[----:B------:R-:W-:Y:S01]  /*215f0*/  ISETP.GE.U32.AND P0, PT, R80, R18, PT ;  /* 0x000000125000720c */ /* 0x000fe20003f06070 */
[----:B------:R-:W-:Y:S01]  /*21600*/  IMAD.WIDE.U32.X R50, R33, R81, R50, P3 ;  /* 0x0000005121327225 */ /* 0x000fe200018e0432 */
[----:B------:R-:W-:-:S02]  /*21610*/  IADD3 R4, P5, PT, R13, R10, RZ ;  /* 0x0000000a0d047210 */ /* 0x000fc40007fbe0ff */
[----:B------:R-:W-:Y:S01]  /*21620*/  ISETP.GE.U32.AND.EX P4, PT, R12, R43, PT, P6 ;  /* 0x0000002b0c00720c */ /* 0x000fe20003f86160 */
[----:B------:R-:W-:Y:S01]  /*21630*/  IMAD R13, R28, R81, R29 ;  /* 0x000000511c0d7224 */ /* 0x000fe200078e021d */
[----:B------:R-:W-:Y:S01]  /*21640*/  ISETP.GE.U32.AND.EX P0, PT, R8, R7, PT, P0 ;  /* 0x000000070800720c */ /* 0x000fe20003f06100 */
[----:B------:R-:W-:Y:S01]  /*21650*/  IMAD.WIDE.U32 R28, R28, R79, RZ ;  /* 0x0000004f1c1c7225 */ /* 0x000fe200078e00ff */
[C---:B------:R-:W-:Y:S02]  /*21660*/  IADD3 R9, P6, PT, R4.reuse, R9, RZ ;  /* 0x0000000904097210 */ /* 0x040fe40007fde0ff */
[----:B------:R-:W-:Y:S01]  /*21670*/  ISETP.GE.U32.AND P2, PT, R4, R10, PT ;  /* 0x0000000a0400720c */ /* 0x000fe20003f46070 */
[----:B------:R-:W-:Y:S01]  /*21680*/  IMAD.X R12, R11, 0x1, R12, P5 ;  /* 0x000000010b0c7824 */ /* 0x000fe200028e060c */
[----:B------:R-:W-:Y:S01]  /*21690*/  SEL R10, RZ, 0x1, P1 ;  /* 0x00000001ff0a7807 */ /* 0x000fe20000800000 */
[----:B------:R-:W-:Y:S01]  /*216a0*/  IMAD R33, R33, R79, RZ ;  /* 0x0000004f21217224 */ /* 0x000fe200078e02ff */
[----:B------:R-:W-:Y:S01]  /*216b0*/  SEL R17, RZ, 0x1, P4 ;  /* 0x00000001ff117807 */ /* 0x000fe20002000000 */
[----:B------:R-:W-:Y:S01]  /*216c0*/  IMAD.X R15, R12, 0x1, R15, P6 ;  /* 0x000000010c0f7824 */ /* 0x000fe200030e060f */
[----:B------:R-:W-:Y:S01]  /*216d0*/  ISETP.GE.U32.AND P1, PT, R9, R4, PT ;  /* 0x000000040900720c */ /* 0x000fe20003f26070 */
[----:B------:R-:W-:Y:S01]  /*216e0*/  IMAD.IADD R4, R29, 0x1, R13 ;  /* 0x000000011d047824 */ /* 0x000fe200078e020d */
[----:B------:R-:W-:-:S02]  /*216f0*/  SEL R7, RZ, 0x1, P0 ;  /* 0x00000001ff077807 */ /* 0x000fc40000000000 */
[----:B------:R-:W-:Y:S02]  /*21700*/  IADD3 R9, P0, PT, R9, R28, RZ ;  /* 0x0000001c09097210 */ /* 0x000fe40007f1e0ff */
[----:B------:R-:W-:Y:S02]  /*21710*/  IADD3 R17, P4, P5, R17, R40, R10 ;  /* 0x0000002811117210 */ /* 0x000fe40007d9e00a */
[----:B------:R-:W-:Y:S01]  /*21720*/  ISETP.GE.U32.AND.EX P2, PT, R12, R11, PT, P2 ;  /* 0x0000000b0c00720c */ /* 0x000fe20003f46120 */
[----:B------:R-:W-:Y:S01]  /*21730*/  IMAD.X R13, R4, 0x1, R15, P0 ;  /* 0x00000001040d7824 */ /* 0x000fe200000e060f */
[----:B------:R-:W-:Y:S01]  /*21740*/  IADD3.X R29, PT, PT, RZ, R41, RZ, P4, P5 ;  /* 0x00000029ff1d7210 */ /* 0x000fe200027ea4ff */
[----:B------:R-:W-:Y:S01]  /*21750*/  IMAD.WIDE.U32 R10, R31, R63, RZ ;  /* 0x0000003f1f0a7225 */ /* 0x000fe200078e00ff */
[C---:B------:R-:W-:Y:S02]  /*21760*/  IADD3 R7, P4, P0, R9.reuse, R74, R7 ;  /* 0x0000004a09077210 */ /* 0x040fe4000789e007 */
[----:B------:R-:W-:Y:S01]  /*21770*/  ISETP.GE.U32.AND P6, PT, R9, R28, PT ;  /* 0x0000001c0900720c */ /* 0x000fe20003fc6070 */
[----:B------:R-:W-:Y:S01]  /*21780*/  IMAD.IADD R6, R11, 0x1, R6 ;  /* 0x000000010b067824 */ /* 0x000fe200078e0206 */
[----:B------:R-:W-:-:S02]  /*21790*/  ISETP.GE.U32.AND.EX P1, PT, R15, R12, PT, P1 ;  /* 0x0000000c0f00720c */ /* 0x000fc40003f26110 */
[C---:B------:R-:W-:Y:S02]  /*217a0*/  IADD3.X R16, PT, PT, R13.reuse, R75, RZ, P4, P0 ;  /* 0x0000004b0d107210 */ /* 0x040fe400027e04ff */
[----:B------:R-:W-:Y:S02]  /*217b0*/  ISETP.GE.U32.AND.EX P6, PT, R13, R4, PT, P6 ;  /* 0x000000040d00720c */ /* 0x000fe40003fc6160 */
[-C--:B------:R-:W-:Y:S02]  /*217c0*/  IADD3 R18, P0, PT, R17, R10.reuse, RZ ;  /* 0x0000000a11127210 */ /* 0x080fe40007f1e0ff */
[----:B------:R-:W-:Y:S02]  /*217d0*/  SEL R4, RZ, 0x1, P2 ;  /* 0x00000001ff047807 */ /* 0x000fe40001000000 */
[----:B------:R-:W-:Y:S01]  /*217e0*/  SEL R17, RZ, 0x1, P1 ;  /* 0x00000001ff117807 */ /* 0x000fe20000800000 */
[----:B------:R-:W-:Y:S01]  /*217f0*/  IMAD.X R29, R6, 0x1, R29, P0 ;  /* 0x00000001061d7824 */ /* 0x000fe200000e061d */
[----:B------:R-:W-:Y:S01]  /*21800*/  ISETP.GE.U32.AND P2, PT, R7, R9, PT ;  /* 0x000000090700720c */ /* 0x000fe20003f46070 */
[----:B------:R-:W-:Y:S01]  /*21810*/  IMAD R9, R30, R81, R33 ;  /* 0x000000511e097224 */ /* 0x000fe200078e0221 */
[----:B------:R-:W-:Y:S01]  /*21820*/  ISETP.GE.U32.AND P1, PT, R18, R10, PT ;  /* 0x0000000a1200720c */ /* 0x000fe20003f26070 */
[----:B------:R-:W-:Y:S01]  /*21830*/  IMAD.WIDE.U32 R10, R16, 0x3d1, RZ ;  /* 0x000003d1100a7825 */ /* 0x000fe200078e00ff */
[----:B------:R-:W-:-:S02]  /*21840*/  IADD3 R17, P4, P5, R17, R48, R4 ;  /* 0x0000003011117210 */ /* 0x000fc40007d9e004 */
[----:B------:R-:W-:Y:S01]  /*21850*/  ISETP.GE.U32.AND.EX P2, PT, R16, R13, PT, P2 ;  /* 0x0000000d1000720c */ /* 0x000fe20003f46120 */
[----:B------:R-:W-:Y:S01]  /*21860*/  IMAD.WIDE.U32 R12, R7, 0x3d1, RZ ;  /* 0x000003d1070c7825 */ /* 0x000fe200078e00ff */
[----:B------:R-:W-:Y:S02]  /*21870*/  IADD3.X R28, PT, PT, RZ, R49, RZ, P4, P5 ;  /* 0x00000031ff1c7210 */ /* 0x000fe400027ea4ff */
[----:B------:R-:W-:Y:S01]  /*21880*/  IADD3 R17, P4, PT, R18, R17, RZ ;  /* 0x0000001112117210 */ /* 0x000fe20007f9e0ff */
[----:B------:R-:W-:Y:S01]  /*21890*/  IMAD.WIDE.U32 R14, P0, RZ, R7, R10 ;  /* 0x00000007ff0e7225 */ /* 0x000fe2000780000a */
[----:B------:R-:W-:Y:S02]  /*218a0*/  SEL R4, RZ, 0x1, P6 ;  /* 0x00000001ff047807 */ /* 0x000fe40003000000 */
[----:B------:R-:W-:Y:S01]  /*218b0*/  SEL R43, RZ, 0x1, P2 ;  /* 0x00000001ff2b7807 */ /* 0x000fe20001000000 */
[----:B------:R-:W-:Y:S01]  /*218c0*/  IMAD.WIDE.U32 R10, R30, R79, RZ ;  /* 0x0000004f1e0a7225 */ /* 0x000fe200078e00ff */
[----:B------:R-:W-:-:S02]  /*218d0*/  ISETP.GE.U32.AND.EX P1, PT, R29, R6, PT, P1 ;  /* 0x000000061d00720c */ /* 0x000fc40003f26110 */
[----:B------:R-:W-:Y:S01]  /*218e0*/  ISETP.GE.U32.AND P2, PT, R17, R18, PT ;  /* 0x000000121100720c */ /* 0x000fe20003f46070 */
[----:B------:R-:W-:Y:S01]  /*218f0*/  IMAD.X R28, R29, 0x1, R28, P4 ;  /* 0x000000011d1c7824 */ /* 0x000fe200020e061c */
[----:B------:R-:W-:Y:S01]  /*21900*/  IADD3 R43, P4, P5, R43, R70, R4 ;  /* 0x000000462b2b7210 */ /* 0x000fe20007d9e004 */
[----:B------:R-:W-:Y:S01]  /*21910*/  IMAD.MOV.U32 R6, RZ, RZ, RZ ;  /* 0x000000ffff067224 */ /* 0x000fe200078e00ff */
[----:B------:R-:W-:Y:S01]  /*21920*/  IADD3 R4, P6, PT, R17, R10, RZ ;  /* 0x0000000a11047210 */ /* 0x000fe20007fde0ff */
[----:B------:R-:W-:Y:S01]  /*21930*/  IMAD.IADD R9, R11, 0x1, R9 ;  /* 0x000000010b097824 */ /* 0x000fe200078e0209 */
[----:B------:R-:W-:Y:S01]  /*21940*/  IADD3 RZ, P3, PT, R13, R14, RZ ;  /* 0x0000000e0dff7210 */ /* 0x000fe20007f7e0ff */
[----:B------:R-:W-:Y:S01]  /*21950*/  IMAD.WIDE.U32 R12, R7, 0x3d1, R6 ;  /* 0x000003d1070c7825 */ /* 0x000fe200078e0006 */
[----:B------:R-:W-:Y:S02]  /*21960*/  IADD3.X R17, PT, PT, RZ, R71, RZ, P4, P5 ;  /* 0x00000047ff117210 */ /* 0x000fe400027ea4ff */
[----:B------:R-:W-:Y:S01]  /*21970*/  IADD3 R43, P4, PT, R4, R43, RZ ;  /* 0x0000002b042b7210 */ /* 0x000fe20007f9e0ff */
[----:B------:R-:W-:Y:S01]  /*21980*/  IMAD.X R6, R9, 0x1, R28, P6 ;  /* 0x0000000109067824 */ /* 0x000fe200030e061c */
[----:B------:R-:W-:Y:S01]  /*21990*/  ISETP.GE.U32.AND.EX P2, PT, R28, R29, PT, P2 ;  /* 0x0000001d1c00720c */ /* 0x000fe20003f46120 */
[----:B------:R-:W-:Y:S01]  /*219a0*/  IMAD.X R19, RZ, RZ, RZ, P0 ;  /* 0x000000ffff137224 */ /* 0x000fe200000e06ff */
[----:B------:R-:W-:Y:S01]  /*219b0*/  ISETP.GE.U32.AND P0, PT, R4, R10, PT ;  /* 0x0000000a0400720c */ /* 0x000fe20003f06070 */
[----:B------:R-:W-:Y:S01]  /*219c0*/  IMAD.X R17, R6, 0x1, R17, P4 ;  /* 0x0000000106117824 */ /* 0x000fe200020e0611 */
[----:B------:R-:W-:Y:S01]  /*219d0*/  SEL R10, RZ, 0x1, P1 ;  /* 0x00000001ff0a7807 */ /* 0x000fe20000800000 */
[----:B------:R-:W-:Y:S01]  /*219e0*/  IMAD.IADD R13, R14, 0x1, R13 ;  /* 0x000000010e0d7824 */ /* 0x000fe200078e020d */
[----:B------:R-:W-:Y:S01]  /*219f0*/  ISETP.GE.U32.AND P1, PT, R43, R4, PT ;  /* 0x000000042b00720c */ /* 0x000fe20003f26070 */
[----:B------:R-:W-:Y:S01]  /*21a00*/  IMAD R4, R34, R79, RZ ;  /* 0x0000004f22047224 */ /* 0x000fe200078e02ff */
[----:B------:R-:W-:Y:S01]  /*21a10*/  SEL R35, RZ, 0x1, P2 ;  /* 0x00000001ff237807 */ /* 0x000fe20001000000 */
[----:B------:R-:W-:Y:S01]  /*21a20*/  IMAD.MOV.U32 R18, RZ, RZ, R15 ;  /* 0x000000ffff127224 */ /* 0x000fe200078e000f */
[----:B------:R-:W-:Y:S01]  /*21a30*/  ISETP.GE.U32.AND P5, PT, R12, RZ, PT ;  /* 0x000000ff0c00720c */ /* 0x000fe20003fa6070 */
[----:B------:R-:W-:Y:S01]  /*21a40*/  IMAD.WIDE.U32 R28, R17, 0x3d1, RZ ;  /* 0x000003d1111c7825 */ /* 0x000fe200078e00ff */
[----:B------:R-:W-:-:S02]  /*21a50*/  ISETP.GE.U32.AND.EX P0, PT, R6, R9, PT, P0 ;  /* 0x000000090600720c */ /* 0x000fc40003f06100 */
[----:B------:R-:W-:Y:S01]  /*21a60*/  ISETP.GE.U32.AND.EX P1, PT, R17, R6, PT, P1 ;  /* 0x000000061100720c */ /* 0x000fe20003f26110 */
[----:B------:R-:W-:Y:S01]  /*21a70*/  IMAD R41, R31, R81, R4 ;  /* 0x000000511f297224 */ /* 0x000fe200078e0204 */
[----:B------:R-:W-:Y:S01]  /*21a80*/  IADD3 R35, P2, P4, R35, R54, R10 ;  /* 0x0000003623237210 */ /* 0x000fe20007c5e00a */
[----:B------:R-:W-:Y:S01]  /*21a90*/  IMAD.WIDE.U32 R10, R31, R79, RZ ;  /* 0x0000004f1f0a7225 */ /* 0x000fe200078e00ff */
[----:B------:R-:W-:Y:S02]  /*21aa0*/  ISETP.GE.U32.AND.EX P5, PT, R13, R7, PT, P5 ;  /* 0x000000070d00720c */ /* 0x000fe40003fa6150 */
[----:B------:R-:W-:Y:S01]  /*21ab0*/  SEL R40, RZ, 0x1, P0 ;  /* 0x00000001ff287807 */ /* 0x000fe20000000000 */
[----:B------:R-:W-:Y:S01]  /*21ac0*/  IMAD.WIDE.U32 R14, R43, 0x3d1, RZ ;  /* 0x000003d12b0e7825 */ /* 0x000fe200078e00ff */
[----:B------:R-:W-:Y:S02]  /*21ad0*/  SEL R7, RZ, 0x1, P1 ;  /* 0x00000001ff077807 */ /* 0x000fe40000800000 */
[----:B------:R-:W-:Y:S01]  /*21ae0*/  IADD3.X R42, PT, PT, RZ, R55, RZ, P2, P4 ;  /* 0x00000037ff2a7210 */ /* 0x000fe200017e84ff */
[----:B------:R-:W-:Y:S01]  /*21af0*/  IMAD.IADD R41, R11, 0x1, R41 ;  /* 0x000000010b297824 */ /* 0x000fe200078e0229 */
[----:B------:R-:W-:Y:S01]  /*21b00*/  IADD3 R40, P0, P2, R7, R50, R40 ;  /* 0x0000003207287210 */ /* 0x000fe20007a1e028 */
[----:B------:R-:W-:Y:S01]  /*21b10*/  IMAD.WIDE.U32.X R6, RZ, R16, R18, P3 ;  /* 0x00000010ff067225 */ /* 0x000fe200018e0412 */
[----:B------:R-:W-:-:S02]  /*21b20*/  IADD3 R35, P3, PT, R35, R10, RZ ;  /* 0x0000000a23237210 */ /* 0x000fc40007f7e0ff */
[----:B------:R-:W-:Y:S01]  /*21b30*/  IADD3.X R9, PT, PT, RZ, R51, RZ, P0, P2 ;  /* 0x00000033ff097210 */ /* 0x000fe200007e44ff */
[----:B------:R-:W-:Y:S01]  /*21b40*/  IMAD.WIDE.U32 R28, P1, RZ, R43, R28 ;  /* 0x0000002bff1c7225 */ /* 0x000fe2000782001c */
[----:B------:R-:W-:Y:S02]  /*21b50*/  IADD3 R40, P2, PT, R35, R40, RZ ;  /* 0x0000002823287210 */ /* 0x000fe40007f5e0ff */
[----:B------:R-:W-:Y:S01]  /*21b60*/  IADD3 R11, P4, PT, R6, R14, RZ ;  /* 0x0000000e060b7210 */ /* 0x000fe20007f9e0ff */
[----:B------:R-:W-:Y:S01]  /*21b70*/  IMAD.X R42, R41, 0x1, R42, P3 ;  /* 0x00000001292a7824 */ /* 0x000fe200018e062a */
[----:B------:R-:W-:Y:S01]  /*21b80*/  IADD3 R19, P3, PT, R15, R28, RZ ;  /* 0x0000001c0f137210 */ /* 0x000fe20007f7e0ff */
[----:B------:R-:W-:Y:S01]  /*21b90*/  IMAD.X R15, RZ, RZ, RZ, P1 ;  /* 0x000000ffff0f7224 */ /* 0x000fe200008e06ff */
[----:B------:R-:W-:Y:S01]  /*21ba0*/  ISETP.GE.U32.AND P0, PT, R11, R14, PT ;  /* 0x0000000e0b00720c */ /* 0x000fe20003f06070 */
[----:B------:R-:W-:Y:S02]  /*21bb0*/  IMAD.X R9, R42, 0x1, R9, P2 ;  /* 0x000000012a097824 */ /* 0x000fe400010e0609 */
[----:B------:R-:W-:-:S02]  /*21bc0*/  IMAD.X R30, R19, 0x1, R7, P4 ;  /* 0x00000001131e7824 */ /* 0x000fc400020e0607 */
[----:B------:R-:W-:-:S03]  /*21bd0*/  IMAD.WIDE.U32 R6, R9, 0x3d1, RZ ;  /* 0x000003d109067825 */ /* 0x000fc600078e00ff */
[----:B------:R-:W-:Y:S01]  /*21be0*/  ISETP.GE.U32.AND.EX P0, PT, R30, R19, PT, P0 ;  /* 0x000000131e00720c */ /* 0x000fe20003f06100 */
[----:B------:R-:W-:Y:S02]  /*21bf0*/  IMAD.MOV.U32 R14, RZ, RZ, R29 ;  /* 0x000000ffff0e7224 */ /* 0x000fe400078e001d */
[----:B------:R-:W-:Y:S01]  /*21c00*/  IMAD.WIDE.U32 R32, R32, R3, R12 ;  /* 0x0000000320207225 */ /* 0x000fe200078e000c */
[----:B------:R-:W-:-:S03]  /*21c10*/  SEL R3, RZ, 0x1, P0 ;  /* 0x00000001ff037807 */ /* 0x000fc60000000000 */
[----:B------:R-:W-:Y:S01]  /*21c20*/  IMAD.WIDE.U32.X R28, RZ, R17, R14, P3 ;  /* 0x00000011ff1c7225 */ /* 0x000fe200018e040e */
[----:B------:R-:W-:-:S03]  /*21c30*/  ISETP.GE.U32.AND P6, PT, R32, R12, PT ;  /* 0x0000000c2000720c */ /* 0x000fc60003fc6070 */
[----:B------:R-:W-:-:S04]  /*21c40*/  IMAD.WIDE.U32 R14, R40, 0x3d1, RZ ;  /* 0x000003d1280e7825 */ /* 0x000fc800078e00ff */
[----:B------:R-:W-:-:S04]  /*21c50*/  IMAD.WIDE.U32 R6, P4, RZ, R40, R6 ;  /* 0x00000028ff067225 */ /* 0x000fc80007880006 */
[----:B------:R-:W-:Y:S01]  /*21c60*/  IMAD.WIDE.U32 R18, R81, R31, RZ ;  /* 0x0000001f51127225 */ /* 0x000fe200078e00ff */
[----:B------:R-:W-:-:S03]  /*21c70*/  IADD3 R15, P0, PT, R15, R6, RZ ;  /* 0x000000060f0f7210 */ /* 0x000fc60007f1e0ff */
[----:B------:R-:W-:Y:S01]  /*21c80*/  IMAD.IADD R4, R33, 0x1, R5 ;  /* 0x0000000121047824 */ /* 0x000fe200078e0205 */
[----:B------:R-:W-:Y:S01]  /*21c90*/  IADD3 R33, P1, P2, R14, R28, R3 ;  /* 0x0000001c0e217210 */ /* 0x000fe20007a3e003 */
[----:B------:R-:W-:Y:S01]  /*21ca0*/  IMAD.WIDE.U32 R18, P3, R34, R79, R18 ;  /* 0x0000004f22127225 */ /* 0x000fe20007860012 */
[----:B------:R-:W-:Y:S02]  /*21cb0*/  SEL R5, RZ, 0x1, P5 ;  /* 0x00000001ff057807 */ /* 0x000fe40002800000 */
[----:B------:R-:W-:Y:S01]  /*21cc0*/  ISETP.GE.U32.AND.EX P6, PT, R4, R13, PT, P6 ;  /* 0x0000000d0400720c */ /* 0x000fe20003fc6160 */
[----:B------:R-:W-:Y:S01]  /*21cd0*/  IMAD.X R13, RZ, RZ, RZ, P3 ;  /* 0x000000ffff0d7224 */ /* 0x000fe200018e06ff */
[----:B------:R-:W-:Y:S01]  /*21ce0*/  IADD3.X R28, PT, PT, R15, R29, RZ, P1, P2 ;  /* 0x0000001d0f1c7210 */ /* 0x000fe20000fe44ff */
[----:B------:R-:W-:Y:S01]  /*21cf0*/  IMAD.MOV.U32 R12, RZ, RZ, R19 ;  /* 0x000000ffff0c7224 */ /* 0x000fe200078e0013 */
[----:B------:R-:W-:Y:S02]  /*21d00*/  IADD3 R5, P1, P2, R11, R16, R5 ;  /* 0x000000100b057210 */ /* 0x000fe40007a3e005 */
[----:B------:R-:W-:-:S02]  /*21d10*/  SEL R3, RZ, 0x1, P6 ;  /* 0x00000001ff037807 */ /* 0x000fc40003000000 */
[----:B------:R-:W-:Y:S01]  /*21d20*/  ISETP.GE.U32.AND P3, PT, R35, R10, PT ;  /* 0x0000000a2300720c */ /* 0x000fe20003f66070 */
[----:B------:R-:W-:Y:S01]  /*21d30*/  IMAD.WIDE.U32 R10, R79, R31, RZ ;  /* 0x0000001f4f0a7225 */ /* 0x000fe200078e00ff */
[----:B------:R-:W-:Y:S02]  /*21d40*/  IADD3.X R10, PT, PT, R30, R43, RZ, P1, P2 ;  /* 0x0000002b1e0a7210 */ /* 0x000fe40000fe44ff */
[----:B------:R-:W-:Y:S02]  /*21d50*/  IADD3 R3, P1, P2, R3, R5, R84 ;  /* 0x0000000503037210 */ /* 0x000fe40007a3e054 */
[----:B------:R-:W-:Y:S02]  /*21d60*/  ISETP.GE.U32.AND.EX P3, PT, R42, R41, PT, P3 ;  /* 0x000000292a00720c */ /* 0x000fe40003f66130 */
[----:B------:R-:W-:Y:S02]  /*21d70*/  IADD3.X R6, PT, PT, RZ, R10, R83, P1, P2 ;  /* 0x0000000aff067210 */ /* 0x000fe40000fe4453 */
[----:B------:R-:W-:Y:S01]  /*21d80*/  IADD3 RZ, P2, PT, R11, R18, RZ ;  /* 0x000000120bff7210 */ /* 0x000fe20007f5e0ff */
[----:B------:R-:W-:Y:S01]  /*21d90*/  IMAD.X R11, RZ, RZ, RZ, P4 ;  /* 0x000000ffff0b7224 */ /* 0x000fe200020e06ff */
[----:B------:R-:W-:-:S02]  /*21da0*/  ISETP.GE.U32.AND P1, PT, R40, R35, PT ;  /* 0x000000232800720c */ /* 0x000fc40003f26070 */
[----:B------:R-:W-:Y:S01]  /*21db0*/  SEL R18, RZ, 0x1, P3 ;  /* 0x00000001ff127807 */ /* 0x000fe20001800000 */
[----:B------:R-:W-:Y:S01]  /*21dc0*/  IMAD.WIDE.U32.X R34, R34, R81, R12, P2 ;  /* 0x0000005122227225 */ /* 0x000fe200010e040c */
[----:B------:R-:W-:Y:S02]  /*21dd0*/  ISETP.EQ.U32.AND P3, PT, R5, R16, PT ;  /* 0x000000100500720c */ /* 0x000fe40003f62070 */
[----:B------:R-:W-:Y:S02]  /*21de0*/  ISETP.GE.U32.AND.EX P1, PT, R9, R42, PT, P1 ;  /* 0x0000002a0900720c */ /* 0x000fe40003f26110 */
[----:B------:R-:W-:Y:S02]  /*21df0*/  ISETP.LT.U32.AND P2, PT, R5, R16, PT ;  /* 0x000000100500720c */ /* 0x000fe40003f41070 */
[----:B------:R-:W-:Y:S02]  /*21e00*/  ISETP.EQ.AND.EX P5, PT, R10, R43, !P5, P3 ;  /* 0x0000002b0a00720c */ /* 0x000fe40006fa2330 */
[----:B------:R-:W-:-:S02]  /*21e10*/  ISETP.EQ.U32.AND P3, PT, R3, R84, PT ;  /* 0x000000540300720c */ /* 0x000fc40003f62070 */
[----:B------:R-:W-:Y:S02]  /*21e20*/  SEL R5, RZ, 0x1, P1 ;  /* 0x00000001ff057807 */ /* 0x000fe40000800000 */
[----:B------:R-:W-:Y:S01]  /*21e30*/  ISETP.LT.U32.OR.EX P2, PT, R10, R43, P5, P2 ;  /* 0x0000002b0a00720c */ /* 0x000fe20002f41520 */
[----:B------:R-:W-:Y:S01]  /*21e40*/  IMAD.MOV.U32 R10, RZ, RZ, R7 ;  /* 0x000000ffff0a7224 */ /* 0x000fe200078e0007 */
[----:B------:R-:W-:Y:S02]  /*21e50*/  ISETP.LT.U32.AND P1, PT, R3, R84, PT ;  /* 0x000000540300720c */ /* 0x000fe40003f21070 */
[----:B------:R-:W-:Y:S01]  /*21e60*/  ISETP.EQ.AND.EX P6, PT, R6, R83, !P6, P3 ;  /* 0x000000530600720c */ /* 0x000fe200077c2330 */
[----:B------:R-:W-:Y:S01]  /*21e70*/  IMAD.WIDE.U32.X R10, RZ, R9, R10, P0 ;  /* 0x00000009ff0a7225 */ /* 0x000fe200000e040a */
[----:B------:R-:W-:Y:S02]  /*21e80*/  IADD3 R18, P3, P5, R5, R34, R18 ;  /* 0x0000002205127210 */ /* 0x000fe40007d7e012 */
[----:B------:R-:W-:-:S02]  /*21e90*/  SEL R12, RZ, 0x1, !P2 ;  /* 0x00000001ff0c7807 */ /* 0x000fc40005000000 */
[----:B------:R-:W-:Y:S02]  /*21ea0*/  ISETP.LT.U32.OR.EX P1, PT, R6, R83, P6, P1 ;  /* 0x000000530600720c */ /* 0x000fe40003721510 */
[C---:B------:R-:W-:Y:S02]  /*21eb0*/  ISETP.GE.U32.AND P4, PT, R33.reuse, R14, PT ;  /* 0x0000000e2100720c */ /* 0x040fe40003f86070 */
[----:B------:R-:W-:Y:S02]  /*21ec0*/  IADD3.X R35, PT, PT, RZ, R35, RZ, P3, P5 ;  /* 0x00000023ff237210 */ /* 0x000fe40001fea4ff */
[----:B------:R-:W-:Y:S02]  /*21ed0*/  IADD3 R12, P5, P6, R33, R17, R12 ;  /* 0x00000011210c7210 */ /* 0x000fe40007ebe00c */
[----:B------:R-:W-:Y:S02]  /*21ee0*/  SEL R29, RZ, 0x1, !P1 ;  /* 0x00000001ff1d7807 */ /* 0x000fe40004800000 */
[----:B------:R-:W-:Y:S01]  /*21ef0*/  ISETP.GE.U32.AND.EX P4, PT, R28, R15, PT, P4 ;  /* 0x0000000f1c00720c */ /* 0x000fe20003f86140 */
[----:B------:R-:W-:Y:S01]  /*21f00*/  IMAD.WIDE.U32 R14, R35, 0x3d1, RZ ;  /* 0x000003d1230e7825 */ /* 0x000fe200078e00ff */
[----:B------:R-:W-:-:S02]  /*21f10*/  ISETP.EQ.U32.AND P3, PT, R12, R17, PT ;  /* 0x000000110c00720c */ /* 0x000fc40003f62070 */
[----:B------:R-:W-:Y:S02]  /*21f20*/  IADD3.X R5, PT, PT, R28, R40, RZ, P5, P6 ;  /* 0x000000281c057210 */ /* 0x000fe40002fec4ff */
        /* <DEDUP_REMOVED lines=12> */
[----:B------:R-:W-:Y:S02]  /*21ff0*/  IADD3 R5, P6, P3, R12, R10, R7 ;  /* 0x0000000a0c057210 */ /* 0x000fe40007bde007 */
[----:B------:R-:W-:Y:S02]  /*22000*/  ISETP.EQ.AND.EX P2, PT, R31, R82, P1, P2 ;  /* 0x000000521f00720c */ /* 0x000fe40000f42320 */
[----:B------:R-:W-:-:S02]  /*22010*/  IADD3 R7, P4, PT, R13, R14, RZ ;  /* 0x0000000e0d077210 */ /* 0x000fc40007f9e0ff */
[----:B------:R-:W-:Y:S02]  /*22020*/  SEL R10, RZ, 0x1, !P0 ;  /* 0x00000001ff0a7807 */ /* 0x000fe40004000000 */
[----:B------:R-:W-:Y:S02]  /*22030*/  ISETP.LT.U32.OR.EX P2, PT, R31, R82, P2, P5 ;  /* 0x000000521f00720c */ /* 0x000fe40001741550 */
[----:B------:R-:W-:Y:S02]  /*22040*/  ISETP.GE.U32.AND P1, PT, R5, R12, PT ;  /* 0x0000000c0500720c */ /* 0x000fe40003f26070 */
[----:B------:R-:W-:Y:S02]  /*22050*/  IADD3.X R11, PT, PT, R7, R11, RZ, P6, P3 ;  /* 0x0000000b070b7210 */ /* 0x000fe400037e64ff */
[----:B------:R-:W-:Y:S02]  /*22060*/  IADD3 R12, P3, P5, R5, R9, R10 ;  /* 0x00000009050c7210 */ /* 0x000fe40007d7e00a */
[----:B------:R-:W-:-:S02]  /*22070*/  SEL R19, RZ, 0x1, !P2 ;  /* 0x00000001ff137807 */ /* 0x000fc40005000000 */
[----:B------:R-:W-:Y:S02]  /*22080*/  IADD3.X R5, PT, PT, R11, R18, RZ, P3, P5 ;  /* 0x000000120b057210 */ /* 0x000fe40001fea4ff */
[C---:B------:R-:W-:Y:S02]  /*22090*/  ISETP.EQ.U32.AND P3, PT, R12.reuse, R9, PT ;  /* 0x000000090c00720c */ /* 0x040fe40003f62070 */
[----:B------:R-:W-:Y:S02]  /*220a0*/  IADD3 R19, P6, P5, R19, R12, R80 ;  /* 0x0000000c13137210 */ /* 0x000fe40007dde050 */
[----:B------:R-:W-:Y:S01]  /*220b0*/  ISETP.GE.U32.AND.EX P1, PT, R11, R7, PT, P1 ;  /* 0x000000070b00720c */ /* 0x000fe20003f26110 */
[----:B------:R-:W-:Y:S01]  /*220c0*/  IMAD.WIDE.U32.X R10, RZ, R35, R16, P4 ;  /* 0x00000023ff0a7225 */ /* 0x000fe200020e0410 */
[----:B------:R-:W-:Y:S02]  /*220d0*/  ISETP.LT.U32.AND P4, PT, R12, R9, PT ;  /* 0x000000090c00720c */ /* 0x000fe40003f81070 */
[----:B------:R-:W-:-:S02]  /*220e0*/  ISETP.EQ.AND.EX P3, PT, R5, R18, P0, P3 ;  /* 0x000000120500720c */ /* 0x000fc40000762330 */
[CC--:B------:R-:W-:Y:S02]  /*220f0*/  ISETP.EQ.U32.AND P0, PT, R19.reuse, R80.reuse, PT ;  /* 0x000000501300720c */ /* 0x0c0fe40003f02070 */
        /* <DEDUP_REMOVED lines=22> */
[----:B------:R-:W-:-:S07]  /*22260*/  IMAD.MOV.U32 R10, RZ, RZ, R19 ;  /* 0x000000ffff0a7224 */ /* 0x000fce00078e0013 */
.L_x_76:
        /* <DEDUP_REMOVED lines=34> */
.L_x_75:
[----:B------:R-:W-:Y:S02]  /*22490*/  IMAD.MOV.U32 R29, RZ, RZ, R8 ;  /* 0x000000ffff1d7224 */ /* 0x000fe400078e0008 */
[----:B------:R-:W-:Y:S02]  /*224a0*/  IMAD.MOV.U32 R31, RZ, RZ, R9 ;  /* 0x000000ffff1f7224 */ /* 0x000fe400078e0009 */
[----:B------:R-:W-:Y:S02]  /*224b0*/  IMAD.MOV.U32 R19, RZ, RZ, R5 ;  /* 0x000000ffff137224 */ /* 0x000fe400078e0005 */
[----:B------:R-:W-:-:S07]  /*224c0*/  IMAD.MOV.U32 R12, RZ, RZ, R7 ;  /* 0x000000ffff0c7224 */ /* 0x000fce00078e0007 */
.L_x_74:
[----:B------:R-:W-:Y:S05]  /*224d0*/  BSYNC.RECONVERGENT B2 ;  /* 0x0000000000027941 */ /* 0x000fea0003800200 */
.L_x_73:
[----:B------:R-:W-:Y:S02]  /*224e0*/  ISETP.GE.U32.AND P1, PT, R32, R58, PT ;  /* 0x0000003a2000720c */ /* 0x000fe40003f26070 */
[----:B------:R-:W-:Y:S02]  /*224f0*/  ISETP.EQ.U32.AND P2, PT, R3, R56, PT ;  /* 0x000000380300720c */ /* 0x000fe40003f42070 */
[----:B------:R-:W-:Y:S02]  /*22500*/  ISETP.GE.U32.AND.EX P1, PT, R4, R59, PT, P1 ;  /* 0x0000003b0400720c */ /* 0x000fe40003f26110 */
[----:B------:R-:W-:Y:S02]  /*22510*/  ISETP.GE.U32.AND P0, PT, R19, R64, PT ;  /* 0x000000401300720c */ /* 0x000fe40003f06070 */
[----:B------:R-:W-:Y:S02]  /*22520*/  ISETP.LT.U32.AND P3, PT, R3, R56, PT ;  /* 0x000000380300720c */ /* 0x000fe40003f61070 */
[----:B------:R-:W-:-:S02]  /*22530*/  ISETP.EQ.AND.EX P2, PT, R6, R57, !P1, P2 ;  /* 0x000000390600720c */ /* 0x000fc40004f42320 */
[----:B------:R-:W-:Y:S02]  /*22540*/  ISETP.GE.U32.AND.EX P0, PT, R12, R65, PT, P0 ;  /* 0x000000410c00720c */ /* 0x000fe40003f06100 */
[CC--:B------:R-:W-:Y:S02]  /*22550*/  ISETP.EQ.U32.AND P4, PT, R29.reuse, R62.reuse, PT ;  /* 0x0000003e1d00720c */ /* 0x0c0fe40003f82070 */
[----:B------:R-:W-:Y:S02]  /*22560*/  ISETP.LT.U32.OR.EX P2, PT, R6, R57, P2, P3 ;  /* 0x000000390600720c */ /* 0x000fe40001741530 */
[----:B------:R-:W-:Y:S02]  /*22570*/  ISETP.LT.U32.AND P5, PT, R29, R62, PT ;  /* 0x0000003e1d00720c */ /* 0x000fe40003fa1070 */
[----:B------:R-:W-:Y:S02]  /*22580*/  ISETP.EQ.AND.EX P3, PT, R31, R102, P2, P4 ;  /* 0x000000661f00720c */ /* 0x000fe40001762340 */
[----:B------:R-:W-:-:S02]  /*22590*/  SEL R5, RZ, 0x1, !P2 ;  /* 0x00000001ff057807 */ /* 0x000fc40005000000 */
[----:B------:R-:W-:Y:S02]  /*225a0*/  ISETP.LT.U32.OR.EX P3, PT, R31, R102, P3, P5 ;  /* 0x000000661f00720c */ /* 0x000fe40001f61550 */
[----:B------:R-:W-:Y:S02]  /*225b0*/  SEL R7, RZ, 0x1, P1 ;  /* 0x00000001ff077807 */ /* 0x000fe40000800000 */
[----:B------:R-:W-:Y:S02]  /*225c0*/  @P0 ISETP.NE.U32.AND P2, PT, R19, R64, PT ;  /* 0x000000401300020c */ /* 0x000fe40003f45070 */
[----:B------:R-:W-:Y:S02]  /*225d0*/  IADD3 R44, P1, PT, R5, R62, RZ ;  /* 0x0000003e052c7210 */ /* 0x000fe40007f3e0ff */
[----:B------:R-:W-:Y:S02]  /*225e0*/  SEL R5, RZ, 0x1, !P3 ;  /* 0x00000001ff057807 */ /* 0x000fe40005800000 */
[----:B------:R-:W-:Y:S01]  /*225f0*/  PLOP3.LUT P4, PT, PT, PT, PT, 0x8, 0x80 ;  /* 0x000000000080781c */ /* 0x000fe20003f8e170 */
[----:B------:R-:W-:Y:S01]  /*22600*/  IMAD.X R45, RZ, RZ, R102, P1 ;  /* 0x000000ffff2d7224 */ /* 0x000fe200008e0666 */
[----:B------:R-:W-:-:S02]  /*22610*/  @P0 ISETP.NE.OR.EX P4, PT, R12, R65, !P3, P2 ;  /* 0x000000410c00020c */ /* 0x000fc40005f85720 */
[----:B------:R-:W-:Y:S02]  /*22620*/  IADD3 R7, P0, PT, R7, R56, RZ ;  /* 0x0000003807077210 */ /* 0x000fe40007f1e0ff */
[----:B------:R-:W-:Y:S02]  /*22630*/  IADD3 R46, P6, PT, R5, R64, RZ ;  /* 0x00000040052e7210 */ /* 0x000fe40007fde0ff */
[----:B------:R-:W-:Y:S01]  /*22640*/  SEL R44, R44, RZ, P4 ;  /* 0x000000ff2c2c7207 */ /* 0x000fe20002000000 */
[----:B------:R-:W-:Y:S01]  /*22650*/  IMAD.X R43, RZ, RZ, R57, P0 ;  /* 0x000000ffff2b7224 */ /* 0x000fe200000e0639 */
[----:B------:R-:W-:Y:S01]  /*22660*/  SEL R42, R7, RZ, P4 ;  /* 0x000000ff072a7207 */ /* 0x000fe20002000000 */
[----:B------:R-:W-:Y:S01]  /*22670*/  IMAD.X R47, RZ, RZ, R65, P6 ;  /* 0x000000ffff2f7224 */ /* 0x000fe200030e0641 */
[----:B------:R-:W-:Y:S02]  /*22680*/  SEL R40, R58, RZ, P4 ;  /* 0x000000ff3a287207 */ /* 0x000fe40002000000 */
[----:B------:R-:W-:-:S02]  /*22690*/  SEL R46, R46, RZ, P4 ;  /* 0x000000ff2e2e7207 */ /* 0x000fc40002000000 */
[----:B------:R-:W-:Y:S02]  /*226a0*/  IADD3 R44, P5, PT, R29, -R44, RZ ;  /* 0x8000002c1d2c7210 */ /* 0x000fe40007fbe0ff */
[----:B------:R-:W-:Y:S02]  /*226b0*/  IADD3 R42, P3, PT, R3, -R42, RZ ;  /* 0x8000002a032a7210 */ /* 0x000fe40007f7e0ff */
[----:B------:R-:W-:Y:S02]  /*226c0*/  IADD3 R40, P2, PT, R32, -R40, RZ ;  /* 0x8000002820287210 */ /* 0x000fe40007f5e0ff */
        /* <DEDUP_REMOVED lines=8> */
[----:B------:R-:W-:-:S07]  /*22750*/  IMAD.X R47, R12, 0x1, ~R47, P0 ;  /* 0x000000010c2f7824 */ /* 0x000fce00000e0e2f */
.L_x_7:
[----:B------:R-:W-:Y:S05]  /*22760*/  BSYNC.RECONVERGENT B0 ;  /* 0x0000000000007941 */ /* 0x000fea0003800200 */
.L_x_5:
[----:B-----5:R-:W-:Y:S01]  /*22770*/  IMAD.MOV.U32 R8, RZ, RZ, R22 ;  /* 0x000000ffff087224 */ /* 0x020fe200078e0016 */
[----:B------:R2:W-:Y:S01]  /*22780*/  STS.128 [R2], R36 ;  /* 0x0000002402007388 */ /* 0x0005e20000000c00 */
[----:B------:R-:W-:Y:S02]  /*22790*/  IMAD.MOV.U32 R9, RZ, RZ, R23 ;  /* 0x000000ffff097224 */ /* 0x000fe400078e0017 */
[----:B0-----:R-:W-:Y:S01]  /*227a0*/  IMAD.MOV.U32 R4, RZ, RZ, R66 ;  /* 0x000000ffff047224 */ /* 0x001fe200078e0042 */
[----:B------:R2:W-:Y:S01]  /*227b0*/  STS.128 [R2+0x40], R40 ;  /* 0x0000402802007388 */ /* 0x0005e20000000c00 */
[----:B------:R-:W-:Y:S02]  /*227c0*/  IMAD.MOV.U32 R5, RZ, RZ, R67 ;  /* 0x000000ffff057224 */ /* 0x000fe400078e0043 */
[----:B------:R-:W-:Y:S01]  /*227d0*/  IMAD.MOV.U32 R6, RZ, RZ, R68 ;  /* 0x000000ffff067224 */ /* 0x000fe200078e0044 */
[----:B------:R2:W-:Y:S01]  /*227e0*/  STS.128 [R2+0x50], R44 ;  /* 0x0000502c02007388 */ /* 0x0005e20000000c00 */
[----:B------:R-:W-:-:S02]  /*227f0*/  IMAD.MOV.U32 R7, RZ, RZ, R69 ;  /* 0x000000ffff077224 */ /* 0x000fc400078e0045 */
[----:B------:R-:W-:Y:S02]  /*22800*/  IMAD.MOV.U32 R10, RZ, RZ, R26 ;  /* 0x000000ffff0a7224 */ /* 0x000fe400078e001a */
[----:B------:R-:W-:Y:S01]  /*22810*/  IMAD.MOV.U32 R11, RZ, RZ, R27 ;  /* 0x000000ffff0b7224 */ /* 0x000fe200078e001b */
[----:B------:R2:W-:Y:S01]  /*22820*/  STS.128 [R2+0x10], R4 ;  /* 0x0000100402007388 */ /* 0x0005e20000000c00 */
[----:B------:R-:W-:Y:S02]  /*22830*/  IMAD.MOV.U32 R22, RZ, RZ, R24 ;  /* 0x000000ffff167224 */ /* 0x000fe400078e0018 */
[----:B------:R-:W-:Y:S01]  /*22840*/  IMAD.MOV.U32 R23, RZ, RZ, R25 ;  /* 0x000000ffff177224 */ /* 0x000fe200078e0019 */
[----:B------:R2:W-:Y:S04]  /*22850*/  STS.128 [R2+0x20], R8 ;  /* 0x0000200802007388 */ /* 0x0005e80000000c00 */
[----:B------:R2:W-:Y:S02]  /*22860*/  STS.128 [R2+0x30], R20 ;  /* 0x0000301402007388 */ /* 0x0005e40000000c00 */
.L_x_4:
[----:B------:R-:W-:Y:S05]  /*22870*/  BSYNC.RECONVERGENT B1 ;  /* 0x0000000000017941 */ /* 0x000fea0003800200 */
.L_x_3:
[----:B------:R-:W3:Y:S01]  /*22880*/  LDCU UR4, c[0x0][0x360] ;  /* 0x00006c00ff0477ac */ /* 0x000ee20008000800 */
[----:B------:R-:W-:Y:S01]  /*22890*/  BAR.SYNC.DEFER_BLOCKING 0x0 ;  /* 0x0000000000007b1d */ /* 0x000fe20000010000 */
[----:B---3--:R-:W-:-:S09]  /*228a0*/  UISETP.GE.U32.AND UP0, UPT, UR4, 0x2, UPT ;  /* 0x000000020400788c */ /* 0x008fd2000bf06070 */
[----:B------:R-:W-:Y:S05]  /*228b0*/  BRA.U !UP0, `(.L_x_77) ;  /* 0x00000221088c7547 */ /* 0x000fea000b800000 */
[----:B------:R-:W-:-:S07]  /*228c0*/  IMAD.U32 R3, RZ, RZ, UR4 ;  /* 0x00000004ff037e24 */ /* 0x000fce000f8e00ff */
.L_x_152:
[----:B0-2---:R-:W-:Y:S01]  /*228d0*/  SHF.R.U32.HI R7, RZ, 0x1, R3 ;  /* 0x00000001ff077819 */ /* 0x005fe20000011603 */
[----:B------:R-:W-:Y:S03]  /*228e0*/  BSSY.RECONVERGENT B1, `(.L_x_78) ;  /* 0x000221c000017945 */ /* 0x000fe60003800200 */
[----:B------:R-:W-:-:S13]  /*228f0*/  ISETP.GE.U32.AND P0, PT, R0, R7, PT ;  /* 0x000000070000720c */ /* 0x000fda0003f06070 */
[----:B-1----:R-:W-:Y:S05]  /*22900*/  @P0 BRA `(.L_x_79) ;  /* 0x0000022000640947 */ /* 0x002fea0003800000 */
[----:B------:R-:W-:Y:S01]  /*22910*/  LDS.128 R52, [R2+0x40] ;  /* 0x0000400002347984 */ /* 0x000fe20000000c00 */
[----:B------:R-:W-:Y:S03]  /*22920*/  BSSY.RECONVERGENT B0, `(.L_x_80) ;  /* 0x0002211000007945 */ /* 0x000fe60003800200 */
[----:B------:R-:W0:Y:S02]  /*22930*/  LDS.128 R48, [R2+0x50] ;  /* 0x0000500002307984 */ /* 0x000e240000000c00 */
[----:B0-----:R-:W-:Y:S02]  /*22940*/  LOP3.LUT R5, R48, R54, R52, 0xfe, !PT ;  /* 0x0000003630057212 */ /* 0x001fe400078efe34 */
[----:B------:R-:W-:Y:S02]  /*22950*/  LOP3.LUT R4, R49, R55, R53, 0xfe, !PT ;  /* 0x0000003731047212 */ /* 0x000fe400078efe35 */
[----:B------:R-:W-:-:S04]  /*22960*/  LOP3.LUT P0, RZ, R5, R50, RZ, 0xfc, !PT ;  /* 0x0000003205ff7212 */ /* 0x000fc8000780fcff */
[----:B------:R-:W-:Y:S01]  /*22970*/  LOP3.LUT P0, RZ, R4, R51, RZ, 0xfc, P0 ;  /* 0x0000003304ff7212 */ /* 0x000fe2000000fcff */
[----:B------:R-:W-:-:S12]  /*22980*/  IMAD R4, R7, 0x60, R2 ;  /* 0x0000006007047824 */ /* 0x000fd800078e0202 */
[----:B------:R0:W2:Y:S04]  /*22990*/  @!P0 LDS.128 R52, [R4+0x40] ;  /* 0x0000400004348984 */ /* 0x0000a80000000c00 */
[----:B------:R0:W3:Y:S04]  /*229a0*/  @!P0 LDS.128 R48, [R4+0x50] ;  /* 0x0000500004308984 */ /* 0x0000e80000000c00 */
[----:B-1----:R0:W1:Y:S04]  /*229b0*/  @!P0 LDS.128 R44, [R4] ;  /* 0x00000000042c8984 */ /* 0x0020680000000c00 */
[----:B------:R0:W4:Y:S04]  /*229c0*/  @!P0 LDS.128 R40, [R4+0x10] ;  /* 0x0000100004288984 */ /* 0x0001280000000c00 */
[----:B------:R0:W0:Y:S04]  /*229d0*/  @!P0 LDS.128 R36, [R4+0x20] ;  /* 0x0000200004248984 */ /* 0x0000280000000c00 */
[----:B------:R0:W0:Y:S01]  /*229e0*/  @!P0 LDS.128 R32, [R4+0x30] ;  /* 0x0000300004208984 */ /* 0x0000220000000c00 */
[----:B------:R-:W-:Y:S05]  /*229f0*/  @!P0 BRA `(.L_x_81) ;  /* 0x00000220000c8947 */ /* 0x000fea0003800000 */
[----:B------:R-:W-:Y:S04]  /*22a00*/  LDS.128 R28, [R4+0x40] ;  /* 0x00004000041c7984 */ /* 0x000fe80000000c00 */
[----:B------:R-:W5:Y:S02]  /*22a10*/  LDS.128 R24, [R4+0x50] ;  /* 0x0000500004187984 */ /* 0x000f640000000c00 */
[----:B-----5:R-:W-:Y:S02]  /*22a20*/  LOP3.LUT R5, R24, R30, R28, 0xfe, !PT ;  /* 0x0000001e18057212 */ /* 0x020fe400078efe1c */
[----:B------:R-:W-:Y:S02]  /*22a30*/  LOP3.LUT R7, R25, R31, R29, 0xfe, !PT ;  /* 0x0000001f19077212 */ /* 0x000fe400078efe1d */
[----:B------:R-:W-:-:S04]  /*22a40*/  LOP3.LUT P0, RZ, R5, R26, RZ, 0xfc, !PT ;  /* 0x0000001a05ff7212 */ /* 0x000fc8000780fcff */
[----:B------:R-:W-:-:S13]  /*22a50*/  LOP3.LUT P0, RZ, R7, R27, RZ, 0xfc, P0 ;  /* 0x0000001b07ff7212 */ /* 0x000fda000000fcff */
[----:B-1----:R1:W1:Y:S04]  /*22a60*/  @!P0 LDS.128 R44, [R2] ;  /* 0x00000000022c8984 */ /* 0x0022680000000c00 */
[----:B----4-:R4:W1:Y:S04]  /*22a70*/  @!P0 LDS.128 R40, [R2+0x10] ;  /* 0x0000100002288984 */ /* 0x0108680000000c00 */
[----:B0-----:R4:W0:Y:S04]  /*22a80*/  @!P0 LDS.128 R36, [R2+0x20] ;  /* 0x0000200002248984 */ /* 0x0018280000000c00 */
[----:B------:R4:W0:Y:S01]  /*22a90*/  @!P0 LDS.128 R32, [R2+0x30] ;  /* 0x0000300002208984 */ /* 0x0008220000000c00 */
[----:B------:R-:W-:Y:S05]  /*22aa0*/  @!P0 BRA `(.L_x_81) ;  /* 0x0000021c00e08947 */ /* 0x000fea0003800000 */
[-C--:B--2---:R-:W-:Y:S01]  /*22ab0*/  IMAD.WIDE.U32 R4, R53, R52.reuse, RZ ;  /* 0x0000003435047225 */ /* 0x084fe200078e00ff */
[----:B------:R-:W-:Y:S03]  /*22ac0*/  BSSY.RECONVERGENT B2, `(.L_x_82) ;  /* 0x000018f000027945 */ /* 0x000fe60003800200 */
[----:B------:R-:W-:-:S04]  /*22ad0*/  IMAD.WIDE.U32 R6, R52, R52, RZ ;  /* 0x0000003434067225 */ /* 0x000fc800078e00ff */
[----:B------:R-:W-:-:S04]  /*22ae0*/  IMAD.WIDE.U32 R4, P0, R52, R53, R4 ;  /* 0x0000003534047225 */ /* 0x000fc80007800004 */
[----:B------:R-:W-:Y:S01]  /*22af0*/  IMAD.WIDE.U32 R8, R55, R52, RZ ;  /* 0x0000003437087225 */ /* 0x000fe200078e00ff */
[----:B------:R-:W-:-:S03]  /*22b00*/  IADD3 RZ, P1, PT, R7, R4, RZ ;  /* 0x0000000407ff7210 */ /* 0x000fc60007f3e0ff */
[----:B------:R-:W-:Y:S02]  /*22b10*/  IMAD.X R7, RZ, RZ, RZ, P0 ;  /* 0x000000ffff077224 */ /* 0x000fe400000e06ff */
[----:B------:R-:W-:Y:S02]  /*22b20*/  IMAD.MOV.U32 R6, RZ, RZ, R5 ;  /* 0x000000ffff067224 */ /* 0x000fe400078e0005 */
[----:B---3--:R-:W-:-:S04]  /*22b30*/  IMAD.WIDE.U32 R18, R53, R48, RZ ;  /* 0x0000003035127225 */ /* 0x008fc800078e00ff */
[----:B------:R-:W-:-:S04]  /*22b40*/  IMAD.WIDE.U32 R10, R54, R52, RZ ;  /* 0x00000034360a7225 */ /* 0x000fc800078e00ff */
[----:B------:R-:W-:-:S04]  /*22b50*/  IMAD.WIDE.U32 R8, P0, R54, R53, R8 ;  /* 0x0000003536087225 */ /* 0x000fc80007800008 */
[----:B------:R-:W-:Y:S01]  /*22b60*/  IMAD.WIDE.U32.X R6, R53, R53, R6, P1 ;  /* 0x0000003535067225 */ /* 0x000fe200008e0406 */
[----:B-1--4-:R-:W-:-:S03]  /*22b70*/  IADD3 R2, P1, PT, R11, R8, RZ ;  /* 0x000000080b027210 */ /* 0x012fc60007f3e0ff */
[----:B------:R-:W-:Y:S01]  /*22b80*/  IMAD.WIDE.U32 R14, R53, R54, RZ ;  /* 0x00000036350e7225 */ /* 0x000fe200078e00ff */
[----:B------:R-:W-:-:S03]  /*22b90*/  IADD3 R5, P5, PT, R6, R10, RZ ;  /* 0x0000000a06057210 */ /* 0x000fc60007fbe0ff */
[----:B------:R-:W-:-:S04]  /*22ba0*/  IMAD.WIDE.U32 R16, R52, R48, RZ ;  /* 0x0000003034107225 */ /* 0x000fc800078e00ff */
[----:B------:R-:W-:-:S04]  /*22bb0*/  IMAD.WIDE.U32 R18, P2, R49, R52, R18 ;  /* 0x0000003431127225 */ /* 0x000fc80007840012 */
[----:B------:R-:W-:Y:S01]  /*22bc0*/  IMAD.WIDE.U32 R12, R52, R54, RZ ;  /* 0x00000036340c7225 */ /* 0x000fe200078e00ff */
[----:B------:R-:W-:-:S03]  /*22bd0*/  IADD3 RZ, P6, PT, R17, R18, RZ ;  /* 0x0000001211ff7210 */ /* 0x000fc60007fde0ff */
[----:B------:R-:W-:-:S04]  /*22be0*/  IMAD.WIDE.U32 R14, P4, R55, R52, R14 ;  /* 0x00000034370e7225 */ /* 0x000fc8000788000e */
[----:B------:R-:W-:Y:S01]  /*22bf0*/  IMAD.X R17, RZ, RZ, RZ, P0 ;  /* 0x000000ffff117224 */ /* 0x000fe200000e06ff */
[----:B------:R-:W-:Y:S01]  /*22c00*/  ISETP.GE.U32.AND P0, PT, R5, R10, PT ;  /* 0x0000000a0500720c */ /* 0x000fe20003f06070 */
[----:B0-----:R-:W-:Y:S01]  /*22c10*/  IMAD.X R33, R2, 0x1, R7, P5 ;  /* 0x0000000102217824 */ /* 0x001fe200028e0607 */
[----:B------:R-:W-:Y:S01]  /*22c20*/  IADD3 RZ, P3, PT, R13, R14, RZ ;  /* 0x0000000e0dff7210 */ /* 0x000fe20007f7e0ff */
[----:B------:R-:W-:-:S03]  /*22c30*/  IMAD.WIDE.U32 R6, R49, R52, RZ ;  /* 0x0000003431067225 */ /* 0x000fc600078e00ff */
[----:B------:R-:W-:Y:S01]  /*22c40*/  ISETP.GE.U32.AND.EX P0, PT, R33, R2, PT, P0 ;  /* 0x000000022100720c */ /* 0x000fe20003f06100 */
[----:B------:R-:W-:Y:S02]  /*22c50*/  IMAD.X R13, RZ, RZ, RZ, P4 ;  /* 0x000000ffff0d7224 */ /* 0x000fe400020e06ff */
[----:B------:R-:W-:Y:S01]  /*22c60*/  IMAD.MOV.U32 R12, RZ, RZ, R15 ;  /* 0x000000ffff0c7224 */ /* 0x000fe200078e000f */
[----:B------:R-:W-:Y:S01]  /*22c70*/  SEL R15, RZ, 0x1, P0 ;  /* 0x00000001ff0f7807 */ /* 0x000fe20000000000 */
[----:B------:R-:W-:Y:S01]  /*22c80*/  IMAD.MOV.U32 R16, RZ, RZ, R9 ;  /* 0x000000ffff107224 */ /* 0x000fe200078e0009 */
[----:B------:R-:W-:Y:S01]  /*22c90*/  IADD3 R0, P0, PT, R5, R10, RZ ;  /* 0x0000000a05007210 */ /* 0x000fe20007f1e0ff */
[----:B------:R-:W-:-:S04]  /*22ca0*/  IMAD.WIDE.U32 R8, P4, R48, R53, R6 ;  /* 0x0000003530087225 */ /* 0x000fc80007880006 */
[----:B------:R-:W-:-:S04]  /*22cb0*/  IMAD.WIDE.U32 R20, R48, R52, RZ ;  /* 0x0000003430147225 */ /* 0x000fc800078e00ff */
        /* <DEDUP_REMOVED lines=13> */
[----:B------:R-:W-:Y:S01]  /*22d90*/  IMAD.WIDE.U32.X R12, R55, R53, R16, P1 ;  /* 0x00000035370c7225 */ /* 0x000fe200008e0410 */
        /* <DEDUP_REMOVED lines=14> */
[----:B------:R-:W-:Y:S01]  /*22e80*/  IMAD.WIDE.U32 R32, R51, R54, RZ ;  /* 0x0000003633207225 */ /* 0x000fe200078e00ff */
[----:B------:R-:W-:Y:S02]  /*22e90*/  IADD3 R35, P0, P5, R14, R10, R35 ;  /* 0x0000000a0e237210 */ /* 0x000fe40007d1e023 */
[----:B------:R-:W-:Y:S01]  /*22ea0*/  P2R R38, PR, RZ, 0x40 ;  /* 0x00000040ff267803 */ /* 0x000fe20000000000 */
[----:B------:R-:W-:Y:S01]  /*22eb0*/  IMAD.WIDE.U32 R42, R49, R50, RZ ;  /* 0x00000032312a7225 */ /* 0x000fe200078e00ff */
[----:B------:R-:W-:Y:S02]  /*22ec0*/  IADD3.X R37, PT, PT, R16, R11, RZ, P0, P5 ;  /* 0x0000000b10257210 */ /* 0x000fe400007ea4ff */
[----:B------:R-:W-:Y:S01]  /*22ed0*/  ISETP.GE.U32.AND P0, PT, R17, R18, PT ;  /* 0x000000121100720c */ /* 0x000fe20003f06070 */
[----:B------:R-:W-:Y:S01]  /*22ee0*/  IMAD.WIDE.U32 R10, R53, R50, RZ ;  /* 0x00000032350a7225 */ /* 0x000fe200078e00ff */
[----:B------:R-:W-:-:S02]  /*22ef0*/  ISETP.GE.U32.AND P5, PT, R5, R17, PT ;  /* 0x000000110500720c */ /* 0x000fc40003fa6070 */
[----:B------:R-:W-:Y:S01]  /*22f00*/  ISETP.GE.U32.AND.EX P0, PT, R21, R22, PT, P0 ;  /* 0x000000161500720c */ /* 0x000fe20003f06100 */
[----:B------:R-:W-:Y:S01]  /*22f10*/  IMAD.MOV.U32 R18, RZ, RZ, R23 ;  /* 0x000000ffff127224 */ /* 0x000fe200078e0017 */
[----:B------:R-:W-:Y:S01]  /*22f20*/  ISETP.GE.U32.AND.EX P5, PT, R8, R21, PT, P5 ;  /* 0x000000150800720c */ /* 0x000fe20003fa6150 */
[----:B------:R-:W-:Y:S01]  /*22f30*/  IMAD.WIDE.U32 R40, R48, R50, RZ ;  /* 0x0000003230287225 */ /* 0x000fe200078e00ff */
[----:B------:R-:W-:Y:S02]  /*22f40*/  SEL R6, RZ, 0x1, P0 ;  /* 0x00000001ff067807 */ /* 0x000fe40000000000 */
[----:B------:R-:W-:Y:S01]  /*22f50*/  ISETP.GE.U32.AND P0, PT, R35, R14, PT ;  /* 0x0000000e2300720c */ /* 0x000fe20003f06070 */
[----:B------:R-:W-:Y:S01]  /*22f60*/  IMAD.WIDE.U32.X R18, R55, R55, R18, P2 ;  /* 0x0000003737127225 */ /* 0x000fe200010e0412 */
[----:B------:R-:W-:Y:S02]  /*22f70*/  SEL R17, RZ, 0x1, P5 ;  /* 0x00000001ff117807 */ /* 0x000fe40002800000 */
[----:B------:R-:W-:Y:S01]  /*22f80*/  ISETP.GE.U32.AND.EX P0, PT, R37, R16, PT, P0 ;  /* 0x000000102500720c */ /* 0x000fe20003f06100 */
[----:B------:R-:W-:-:S03]  /*22f90*/  IMAD.WIDE.U32 R12, P2, R51, R52, R10 ;  /* 0x00000034330c7225 */ /* 0x000fc6000784000a */
[----:B------:R-:W-:Y:S01]  /*22fa0*/  SEL R21, RZ, 0x1, P0 ;  /* 0x00000001ff157807 */ /* 0x000fe20000000000 */
[----:B------:R-:W-:Y:S01]  /*22fb0*/  IMAD.WIDE.U32 R10, R52, R50, RZ ;  /* 0x00000032340a7225 */ /* 0x000fe200078e00ff */
[----:B------:R-:W-:-:S03]  /*22fc0*/  IADD3 R17, P0, P5, R17, R18, R6 ;  /* 0x0000001211117210 */ /* 0x000fc60007d1e006 */
[----:B------:R-:W-:Y:S01]  /*22fd0*/  IMAD.X R23, RZ, RZ, RZ, P2 ;  /* 0x000000ffff177224 */ /* 0x000fe200010e06ff */
[----:B------:R-:W-:Y:S01]  /*22fe0*/  IADD3 RZ, P2, PT, R11, R12, RZ ;  /* 0x0000000c0bff7210 */ /* 0x000fe20007f5e0ff */
[----:B------:R-:W-:Y:S01]  /*22ff0*/  IMAD.MOV.U32 R22, RZ, RZ, R13 ;  /* 0x000000ffff167224 */ /* 0x000fe200078e000d */
[----:B------:R-:W-:Y:S01]  /*23000*/  IADD3.X R34, PT, PT, RZ, R19, RZ, P0, P5 ;  /* 0x00000013ff227210 */ /* 0x000fe200007ea4ff */
[----:B------:R-:W-:-:S04]  /*23010*/  IMAD.WIDE.U32 R10, R50, R54, RZ ;  /* 0x00000036320a7225 */ /* 0x000fc800078e00ff */
[----:B------:R-:W-:-:S04]  /*23020*/  IMAD.WIDE.U32.X R22, R51, R53, R22, P2 ;  /* 0x0000003533167225 */ /* 0x000fc800010e0416 */
[----:B------:R-:W-:Y:S01]  /*23030*/  IMAD.WIDE.U32 R12, P2, R50, R55, R32 ;  /* 0x00000037320c7225 */ /* 0x000fe20007840020 */
[----:B------:R-:W-:-:S03]  /*23040*/  IADD3 R19, P5, P6, R10, R22, R21 ;  /* 0x000000160a137210 */ /* 0x000fc60007ebe015 */
[----:B------:R-:W-:Y:S01]  /*23050*/  IMAD.X R33, RZ, RZ, RZ, P4 ;  /* 0x000000ffff217224 */ /* 0x000fe200020e06ff */
[----:B------:R-:W-:Y:S01]  /*23060*/  IADD3 R15, P0, PT, R11, R12, RZ ;  /* 0x0000000c0b0f7210 */ /* 0x000fe20007f1e0ff */
[----:B------:R-:W-:Y:S02]  /*23070*/  IMAD.MOV.U32 R32, RZ, RZ, R9 ;  /* 0x000000ffff207224 */ /* 0x000fe400078e0009 */
[----:B------:R-:W-:Y:S01]  /*23080*/  IMAD.MOV.U32 R40, RZ, RZ, R13 ;  /* 0x000000ffff287224 */ /* 0x000fe200078e000d */
[----:B------:R-:W-:Y:S01]  /*23090*/  IADD3.X R18, PT, PT, R15, R23, RZ, P5, P6 ;  /* 0x000000170f127210 */ /* 0x000fe20002fec4ff */
[----:B------:R-:W-:Y:S01]  /*230a0*/  IMAD.WIDE.U32 R22, R49, R54, RZ ;  /* 0x0000003631167225 */ /* 0x000fe200078e00ff */
[----:B------:R-:W-:-:S04]  /*230b0*/  IADD3 R5, P5, PT, R5, R20, RZ ;  /* 0x0000001405057210 */ /* 0x000fc80007fbe0ff */
[----:B------:R-:W-:Y:S01]  /*230c0*/  ISETP.GE.U32.AND P4, PT, R5, R20, PT ;  /* 0x000000140500720c */ /* 0x000fe20003f86070 */
[----:B------:R-:W-:Y:S02]  /*230d0*/  IMAD.X R6, R8, 0x1, R39, P5 ;  /* 0x0000000108067824 */ /* 0x000fe400028e0627 */
[----:B------:R-:W-:-:S03]  /*230e0*/  IMAD.WIDE.U32 R20, R48, R54, RZ ;  /* 0x0000003630147225 */ /* 0x000fc600078e00ff */
[----:B------:R-:W-:Y:S01]  /*230f0*/  ISETP.GE.U32.AND.EX P4, PT, R6, R39, PT, P4 ;  /* 0x000000270600720c */ /* 0x000fe20003f86140 */
[----:B------:R-:W-:-:S03]  /*23100*/  IMAD.WIDE.U32 R22, P5, R48, R55, R22 ;  /* 0x0000003730167225 */ /* 0x000fc600078a0016 */
[----:B------:R-:W-:Y:S01]  /*23110*/  SEL R11, RZ, 0x1, P4 ;  /* 0x00000001ff0b7807 */ /* 0x000fe20002000000 */
[----:B------:R-:W-:Y:S01]  /*23120*/  IMAD.WIDE.U32.X R8, R49, R53, R32, P3 ;  /* 0x0000003531087225 */ /* 0x000fe200018e0420 */
[----:B------:R-:W-:Y:S02]  /*23130*/  IADD3 R39, P3, PT, R21, R22, RZ ;  /* 0x0000001615277210 */ /* 0x000fe40007f7e0ff */
        /* <DEDUP_REMOVED lines=17> */
[----:B------:R-:W-:Y:S01]  /*23250*/  IMAD.WIDE.U32.X R8, R49, R55, R34, P4 ;  /* 0x0000003731087225 */ /* 0x000fe200020e0422 */
[----:B------:R-:W-:Y:S02]  /*23260*/  ISETP.GE.U32.AND P4, PT, R21, R36, PT ;  /* 0x000000241500720c */ /* 0x000fe40003f86070 */
[----:B------:R-:W-:Y:S01]  /*23270*/  ISETP.GE.U32.AND.EX P5, PT, R37, R39, PT, P5 ;  /* 0x000000272500720c */ /* 0x000fe20003fa6150 */
[----:B------:R-:W-:Y:S01]  /*23280*/  IMAD.MOV.U32 R32, RZ, RZ, R23 ;  /* 0x000000ffff207224 */ /* 0x000fe200078e0017 */
[----:B------:R-:W-:Y:S01]  /*23290*/  ISETP.GE.U32.AND.EX P4, PT, R22, R37, PT, P4 ;  /* 0x000000251600720c */ /* 0x000fe20003f86140 */
[----:B------:R-:W-:Y:S01]  /*232a0*/  IMAD.WIDE.U32 R34, R48, R48, RZ ;  /* 0x0000003030227225 */ /* 0x000fe200078e00ff */
[----:B------:R-:W-:-:S02]  /*232b0*/  SEL R46, RZ, 0x1, P5 ;  /* 0x00000001ff2e7807 */ /* 0x000fc40002800000 */
[----:B------:R-:W-:Y:S01]  /*232c0*/  ISETP.GE.U32.AND P5, PT, R11, R17, PT ;  /* 0x000000110b00720c */ /* 0x000fe20003fa6070 */
[----:B------:R-:W-:Y:S01]  /*232d0*/  IMAD.WIDE.U32.X R22, R49, R55, R32, P3 ;  /* 0x0000003731167225 */ /* 0x000fe200018e0420 */
[----:B------:R-:W-:Y:S02]  /*232e0*/  ISETP.GE.U32.AND P3, PT, R17, R20, PT ;  /* 0x000000141100720c */ /* 0x000fe40003f66070 */
[----:B------:R-:W-:Y:S01]  /*232f0*/  SEL R17, RZ, 0x1, P4 ;  /* 0x00000001ff117807 */ /* 0x000fe20002000000 */
[----:B------:R-:W-:Y:S01]  /*23300*/  IMAD.WIDE.U32 R20, R49, R48, RZ ;  /* 0x0000003031147225 */ /* 0x000fe200078e00ff */
[----:B------:R-:W-:Y:S02]  /*23310*/  ISETP.GE.U32.AND.EX P3, PT, R12, R39, PT, P3 ;  /* 0x000000270c00720c */ /* 0x000fe40003f66130 */
[----:B------:R-:W-:Y:S02]  /*23320*/  ISETP.GE.U32.AND.EX P5, PT, R57, R12, PT, P5 ;  /* 0x0000000c3900720c */ /* 0x000fe40003fa6150 */
[----:B------:R-:W-:-:S02]  /*23330*/  SEL R12, RZ, 0x1, P3 ;  /* 0x00000001ff0c7807 */ /* 0x000fc40001800000 */
[----:B------:R-:W-:Y:S01]  /*23340*/  IADD3 R46, P3, P4, R17, R8, R46 ;  /* 0x00000008112e7210 */ /* 0x000fe20007c7e02e */
[----:B------:R-:W-:Y:S01]  /*23350*/  IMAD.X R17, RZ, RZ, RZ, P6 ;  /* 0x000000ffff117224 */ /* 0x000fe200030e06ff */
[----:B------:R-:W-:Y:S01]  /*23360*/  SEL R45, RZ, 0x1, P5 ;  /* 0x00000001ff2d7807 */ /* 0x000fe20002800000 */
[----:B------:R-:W-:Y:S01]  /*23370*/  IMAD.WIDE.U32 R36, P5, R48, R49, R20 ;  /* 0x0000003130247225 */ /* 0x000fe200078a0014 */
[----:B------:R-:W-:Y:S02]  /*23380*/  IADD3.X R59, PT, PT, RZ, R9, RZ, P3, P4 ;  /* 0x00000009ff3b7210 */ /* 0x000fe40001fe84ff */
[----:B------:R-:W-:Y:S01]  /*23390*/  IADD3 R45, P3, P4, R45, R22, R12 ;  /* 0x000000162d2d7210 */ /* 0x000fe20007c7e00c */
[----:B------:R-:W-:-:S03]  /*233a0*/  IMAD.WIDE.U32 R8, R55, R50, RZ ;  /* 0x0000003237087225 */ /* 0x000fc600078e00ff */
[----:B------:R-:W-:Y:S01]  /*233b0*/  IADD3.X R12, PT, PT, RZ, R23, RZ, P3, P4 ;  /* 0x00000017ff0c7210 */ /* 0x000fe20001fe84ff */
[----:B------:R-:W-:Y:S01]  /*233c0*/  IMAD.X R39, RZ, RZ, RZ, P5 ;  /* 0x000000ffff277224 */ /* 0x000fe200028e06ff */
[----:B------:R-:W-:Y:S01]  /*233d0*/  IADD3 R46, P3, PT, R19, R46, RZ ;  /* 0x0000002e132e7210 */ /* 0x000fe20007f7e0ff */
[----:B------:R-:W-:Y:S01]  /*233e0*/  IMAD.WIDE.U32 R22, P4, R51, R54, R8 ;  /* 0x0000003633167225 */ /* 0x000fe20007880008 */
[----:B------:R-:W-:-:S03]  /*233f0*/  IADD3 R8, P5, PT, R11, R14, RZ ;  /* 0x0000000e0b087210 */ /* 0x000fc60007fbe0ff */
[----:B------:R-:W-:Y:S01]  /*23400*/  IMAD.X R33, RZ, RZ, RZ, P4 ;  /* 0x000000ffff217224 */ /* 0x000fe200020e06ff */
[----:B------:R-:W-:Y:S01]  /*23410*/  IADD3 R44, P4, PT, R35, R36, RZ ;  /* 0x00000024232c7210 */ /* 0x000fe20007f9e0ff */
[----:B------:R-:W-:Y:S01]  /*23420*/  IMAD.X R59, R18, 0x1, R59, P3 ;  /* 0x00000001123b7824 */ /* 0x000fe200018e063b */
[----:B------:R-:W-:Y:S01]  /*23430*/  IADD3 R36, P3, PT, R46, R34, RZ ;  /* 0x000000222e247210 */ /* 0x000fe20007f7e0ff */
[----:B------:R-:W-:Y:S02]  /*23440*/  IMAD.X R9, R57, 0x1, R16, P5 ;  /* 0x0000000139097824 */ /* 0x000fe400028e0610 */
[----:B------:R-:W-:Y:S01]  /*23450*/  IMAD.WIDE.U32 R20, R54, R50, RZ ;  /* 0x0000003236147225 */ /* 0x000fe200078e00ff */
[----:B------:R-:W-:-:S03]  /*23460*/  IADD3 R45, P6, PT, R36, R45, RZ ;  /* 0x0000002d242d7210 */ /* 0x000fc60007fde0ff */
[----:B------:R-:W-:Y:S01]  /*23470*/  IMAD.X R47, R44, 0x1, R59, P3 ;  /* 0x000000012c2f7824 */ /* 0x000fe200018e063b */
[----:B------:R-:W-:Y:S01]  /*23480*/  ISETP.GE.U32.AND P3, PT, R8, R14, PT ;  /* 0x0000000e0800720c */ /* 0x000fe20003f66070 */
[----:B------:R-:W-:Y:S01]  /*23490*/  IMAD.MOV.U32 R32, RZ, RZ, R23 ;  /* 0x000000ffff207224 */ /* 0x000fe200078e0017 */
[----:B------:R-:W-:Y:S01]  /*234a0*/  IADD3 RZ, P5, PT, R21, R22, RZ ;  /* 0x0000001615ff7210 */ /* 0x000fe20007fbe0ff */
[----:B------:R-:W-:Y:S01]  /*234b0*/  IMAD.X R14, R47, 0x1, R12, P6 ;  /* 0x000000012f0e7824 */ /* 0x000fe200030e060c */
[----:B------:R-:W-:Y:S01]  /*234c0*/  ISETP.GE.U32.AND.EX P3, PT, R9, R16, PT, P3 ;  /* 0x000000100900720c */ /* 0x000fe20003f66130 */
[----:B------:R-:W-:Y:S02]  /*234d0*/  IMAD.MOV.U32 R16, RZ, RZ, R7 ;  /* 0x000000ffff107224 */ /* 0x000fe400078e0007 */
[----:B------:R-:W-:Y:S01]  /*234e0*/  IMAD.WIDE.U32 R42, P6, R51, R48, R42 ;  /* 0x00000030332a7225 */ /* 0x000fe200078c002a */
[----:B------:R-:W-:Y:S02]  /*234f0*/  SEL R11, RZ, 0x1, P3 ;  /* 0x00000001ff0b7807 */ /* 0x000fe40001800000 */
[----:B------:R-:W-:Y:S01]  /*23500*/  IADD3 R7, P3, PT, R45, R10, RZ ;  /* 0x0000000a2d077210 */ /* 0x000fe20007f7e0ff */
[----:B------:R-:W-:Y:S01]  /*23510*/  IMAD.WIDE.U32.X R20, R51, R53, R16, P1 ;  /* 0x0000003533147225 */ /* 0x000fe200008e0410 */
[----:B------:R-:W-:-:S03]  /*23520*/  IADD3 RZ, P1, PT, R41, R42, RZ ;  /* 0x0000002a29ff7210 */ /* 0x000fc60007f3e0ff */
[----:B------:R-:W-:Y:S02]  /*23530*/  IMAD.X R41, RZ, RZ, RZ, P2 ;  /* 0x000000ffff297224 */ /* 0x000fe400010e06ff */
[----:B------:R-:W-:Y:S01]  /*23540*/  IMAD.X R35, R14, 0x1, R15, P3 ;  /* 0x000000010e237824 */ /* 0x000fe200018e060f */
[----:B------:R-:W-:Y:S01]  /*23550*/  IADD3 R11, P2, P3, R7, R20, R11 ;  /* 0x00000014070b7210 */ /* 0x000fe20007b5e00b */
[----:B------:R-:W-:Y:S01]  /*23560*/  IMAD.X R17, RZ, RZ, RZ, P6 ;  /* 0x000000ffff117224 */ /* 0x000fe200030e06ff */
[----:B------:R-:W-:Y:S01]  /*23570*/  ISETP.GE.U32.AND P6, PT, R19, R10, PT ;  /* 0x0000000a1300720c */ /* 0x000fe20003fc6070 */
[----:B------:R-:W-:Y:S01]  /*23580*/  IMAD.WIDE.U32 R22, R51, R48, RZ ;  /* 0x0000003033167225 */ /* 0x000fe200078e00ff */
[----:B------:R-:W-:Y:S02]  /*23590*/  IADD3.X R12, PT, PT, R35, R21, RZ, P2, P3 ;  /* 0x00000015230c7210 */ /* 0x000fe400017e64ff */
[----:B------:R-:W-:Y:S01]  /*235a0*/  ISETP.GE.U32.AND P3, PT, R46, R19, PT ;  /* 0x000000132e00720c */ /* 0x000fe20003f66070 */
[----:B------:R-:W-:Y:S01]  /*235b0*/  IMAD.WIDE.U32.X R20, R51, R55, R32, P5 ;  /* 0x0000003733147225 */ /* 0x000fe200028e0420 */
[----:B------:R-:W-:-:S02]  /*235c0*/  ISETP.GE.U32.AND P2, PT, R36, R34, PT ;  /* 0x000000222400720c */ /* 0x000fc40003f46070 */
[----:B------:R-:W-:Y:S01]  /*235d0*/  ISETP.GE.U32.AND P5, PT, R45, R36, PT ;  /* 0x000000242d00720c */ /* 0x000fe20003fa6070 */
[----:B------:R-:W-:Y:S01]  /*235e0*/  IMAD.MOV.U32 R38, RZ, RZ, R37 ;  /* 0x000000ffff267224 */ /* 0x000fe200078e0025 */
[----:B------:R-:W-:Y:S01]  /*235f0*/  ISETP.GE.U32.AND.EX P6, PT, R18, R15, PT, P6 ;  /* 0x0000000f1200720c */ /* 0x000fe20003fc6160 */
[----:B------:R-:W-:Y:S01]  /*23600*/  IMAD.MOV.U32 R16, RZ, RZ, R43 ;  /* 0x000000ffff107224 */ /* 0x000fe200078e002b */
[----:B------:R-:W-:Y:S01]  /*23610*/  ISETP.GE.U32.AND.EX P3, PT, R59, R18, PT, P3 ;  /* 0x000000123b00720c */ /* 0x000fe20003f66130 */
[----:B------:R-:W-:Y:S01]  /*23620*/  IMAD.WIDE.U32.X R18, R49, R49, R38, P4 ;  /* 0x0000003131127225 */ /* 0x000fe200020e0426 */
[----:B------:R-:W-:Y:S02]  /*23630*/  ISETP.GE.U32.AND.EX P2, PT, R47, R44, PT, P2 ;  /* 0x0000002c2f00720c */ /* 0x000fe40003f46120 */
[----:B------:R-:W-:Y:S01]  /*23640*/  ISETP.GE.U32.AND.EX P5, PT, R14, R47, PT, P5 ;  /* 0x0000002f0e00720c */ /* 0x000fe20003fa6150 */
[----:B------:R-:W-:Y:S01]  /*23650*/  IMAD.WIDE.U32 R32, P4, R50, R49, R22 ;  /* 0x0000003132207225 */ /* 0x000fe20007880016 */
[----:B------:R-:W-:-:S02]  /*23660*/  SEL R14, RZ, 0x1, P6 ;  /* 0x00000001ff0e7807 */ /* 0x000fc40003000000 */
[----:B------:R-:W-:Y:S01]  /*23670*/  SEL R37, RZ, 0x1, P3 ;  /* 0x00000001ff257807 */ /* 0x000fe20001800000 */
[----:B------:R-:W-:Y:S01]  /*23680*/  IMAD.WIDE.U32 R22, R50, R48, RZ ;  /* 0x0000003032167225 */ /* 0x000fe200078e00ff */
[----:B------:R-:W-:Y:S02]  /*23690*/  ISETP.GE.U32.AND P6, PT, R7, R10, PT ;  /* 0x0000000a0700720c */ /* 0x000fe40003fc6070 */
[----:B------:R-:W-:Y:S01]  /*236a0*/  ISETP.GE.U32.AND P3, PT, R11, R7, PT ;  /* 0x000000070b00720c */ /* 0x000fe20003f66070 */
[----:B------:R-:W-:Y:S01]  /*236b0*/  IMAD.MOV.U32 R34, RZ, RZ, R33 ;  /* 0x000000ffff227224 */ /* 0x000fe200078e0021 */
[----:B------:R-:W-:Y:S02]  /*236c0*/  SEL R7, RZ, 0x1, P2 ;  /* 0x00000001ff077807 */ /* 0x000fe40001000000 */
[----:B------:R-:W-:Y:S02]  /*236d0*/  SEL R13, RZ, 0x1, P5 ;  /* 0x00000001ff0d7807 */ /* 0x000fe40002800000 */
[----:B------:R-:W-:-:S02]  /*236e0*/  IADD3 R37, P2, P5, R37, R20, R14 ;  /* 0x0000001425257210 */ /* 0x000fc40007d5e00e */
[----:B------:R-:W-:Y:S01]  /*236f0*/  ISETP.GE.U32.AND.EX P6, PT, R35, R15, PT, P6 ;  /* 0x0000000f2300720c */ /* 0x000fe20003fc6160 */
[----:B------:R-:W-:Y:S01]  /*23700*/  IMAD.WIDE.U32.X R14, R51, R55, R40, P0 ;  /* 0x00000037330e7225 */ /* 0x000fe200000e0428 */
[----:B------:R-:W-:Y:S02]  /*23710*/  ISETP.GE.U32.AND.EX P3, PT, R12, R35, PT, P3 ;  /* 0x000000230c00720c */ /* 0x000fe40003f66130 */
[----:B------:R-:W-:Y:S01]  /*23720*/  SEL R42, RZ, 0x1, P6 ;  /* 0x00000001ff2a7807 */ /* 0x000fe20003000000 */
[----:B------:R-:W-:Y:S01]  /*23730*/  IMAD.X R35, RZ, RZ, RZ, P4 ;  /* 0x000000ffff237224 */ /* 0x000fe200020e06ff */
[----:B------:R-:W-:Y:S02]  /*23740*/  IADD3 R13, P0, P4, R13, R18, R7 ;  /* 0x000000120d0d7210 */ /* 0x000fe40007c1e007 */
[----:B------:R-:W-:Y:S02]  /*23750*/  SEL R7, RZ, 0x1, P3 ;  /* 0x00000001ff077807 */ /* 0x000fe40001800000 */
[----:B------:R-:W-:Y:S01]  /*23760*/  IADD3.X R33, PT, PT, RZ, R19, RZ, P0, P4 ;  /* 0x00000013ff217210 */ /* 0x000fe200007e84ff */
[----:B------:R-:W-:Y:S01]  /*23770*/  IMAD.WIDE.U32 R18, R11, 0x3d1, RZ ;  /* 0x000003d10b127825 */ /* 0x000fe200078e00ff */
[----:B------:R-:W-:-:S02]  /*23780*/  IADD3 R23, P3, PT, R23, R32, RZ ;  /* 0x0000002017177210 */ /* 0x000fc40007f7e0ff */
[----:B------:R-:W-:Y:S02]  /*23790*/  IADD3 R10, P0, PT, R37, R22, RZ ;  /* 0x00000016250a7210 */ /* 0x000fe40007f1e0ff */
[----:B------:R-:W-:Y:S01]  /*237a0*/  IADD3.X R32, PT, PT, RZ, R21, RZ, P2, P5 ;  /* 0x00000015ff207210 */ /* 0x000fe200017ea4ff */
[----:B------:R-:W-:Y:S01]  /*237b0*/  IMAD.WIDE.U32 R20, R12, 0x3d1, RZ ;  /* 0x000003d10c147825 */ /* 0x000fe200078e00ff */
[----:B------:R-:W-:Y:S02]  /*237c0*/  IADD3 R42, P2, P5, R7, R14, R42 ;  /* 0x0000000e072a7210 */ /* 0x000fe40007d5e02a */
[----:B------:R-:W-:Y:S01]  /*237d0*/  IADD3 R7, P6, PT, R10, R13, RZ ;  /* 0x0000000d0a077210 */ /* 0x000fe20007fde0ff */
[----:B------:R-:W-:Y:S01]  /*237e0*/  IMAD.X R18, R23, 0x1, R32, P0 ;  /* 0x0000000117127824 */ /* 0x000fe200000e0620 */
[----:B------:R-:W-:Y:S01]  /*237f0*/  IADD3.X R45, PT, PT, RZ, R15, RZ, P2, P5 ;  /* 0x0000000fff2d7210 */ /* 0x000fe200017ea4ff */
[----:B------:R-:W-:Y:S01]  /*23800*/  IMAD.WIDE.U32 R14, P4, RZ, R11, R20 ;  /* 0x0000000bff0e7225 */ /* 0x000fe20007880014 */
[----:B------:R-:W-:-:S02]  /*23810*/  ISETP.GE.U32.AND P0, PT, R7, R10, PT ;  /* 0x0000000a0700720c */ /* 0x000fc40003f06070 */
[-C--:B------:R-:W-:Y:S01]  /*23820*/  IADD3 R7, P5, PT, R7, R22.reuse, RZ ;  /* 0x0000001607077210 */ /* 0x080fe20007fbe0ff */
[----:B------:R-:W-:Y:S01]  /*23830*/  IMAD.X R13, R18, 0x1, R33, P6 ;  /* 0x00000001120d7824 */ /* 0x000fe200030e0621 */
[-C--:B------:R-:W-:Y:S01]  /*23840*/  ISETP.GE.U32.AND P2, PT, R10, R22.reuse, PT ;  /* 0x000000160a00720c */ /* 0x080fe20003f46070 */
[----:B------:R-:W-:Y:S01]  /*23850*/  IMAD.WIDE.U32.X R20, R51, R49, R16, P1 ;  /* 0x0000003133147225 */ /* 0x000fe200008e0410 */
[----:B------:R-:W-:Y:S02]  /*23860*/  ISETP.GE.U32.AND P1, PT, R7, R22, PT ;  /* 0x000000160700720c */ /* 0x000fe40003f26070 */
[C---:B------:R-:W-:Y:S01]  /*23870*/  ISETP.GE.U32.AND.EX P0, PT, R13.reuse, R18, PT, P0 ;  /* 0x000000120d00720c */ /* 0x040fe20003f06100 */
[----:B------:R-:W-:Y:S01]  /*23880*/  IMAD.X R10, R13, 0x1, R23, P5 ;  /* 0x000000010d0a7824 */ /* 0x000fe200028e0617 */
[----:B------:R-:W-:Y:S01]  /*23890*/  IADD3 R42, P5, PT, R7, R42, RZ ;  /* 0x0000002a072a7210 */ /* 0x000fe20007fbe0ff */
[----:B------:R-:W-:Y:S01]  /*238a0*/  IMAD.X R33, RZ, RZ, RZ, P4 ;  /* 0x000000ffff217224 */ /* 0x000fe200020e06ff */
[----:B------:R-:W-:Y:S01]  /*238b0*/  SEL R39, RZ, 0x1, P0 ;  /* 0x00000001ff277807 */ /* 0x000fe20000000000 */
[----:B------:R-:W-:Y:S01]  /*238c0*/  IMAD.MOV.U32 R32, RZ, RZ, R15 ;  /* 0x000000ffff207224 */ /* 0x000fe200078e000f */
[----:B------:R-:W-:Y:S01]  /*238d0*/  ISETP.GE.U32.AND.EX P2, PT, R18, R23, PT, P2 ;  /* 0x000000171200720c */ /* 0x000fe20003f46120 */
[----:B------:R-:W-:Y:S01]  /*238e0*/  IMAD.X R45, R10, 0x1, R45, P5 ;  /* 0x000000010a2d7824 */ /* 0x000fe200028e062d */
[----:B------:R-:W-:Y:S01]  /*238f0*/  ISETP.GE.U32.AND P0, PT, R42, R7, PT ;  /* 0x000000072a00720c */ /* 0x000fe20003f06070 */
[----:B------:R-:W-:Y:S01]  /*23900*/  IMAD.WIDE.U32 R16, R50, R50, RZ ;  /* 0x0000003232107225 */ /* 0x000fe200078e00ff */
[----:B------:R-:W-:-:S02]  /*23910*/  IADD3 RZ, P6, PT, R19, R14, RZ ;  /* 0x0000000e13ff7210 */ /* 0x000fc40007fde0ff */
[----:B------:R-:W-:Y:S01]  /*23920*/  ISETP.GE.U32.AND.EX P1, PT, R10, R23, PT, P1 ;  /* 0x000000170a00720c */ /* 0x000fe20003f26110 */
[----:B------:R-:W-:Y:S01]  /*23930*/  IMAD.WIDE.U32 R18, R51, R50, RZ ;  /* 0x0000003233127225 */ /* 0x000fe200078e00ff */
[----:B------:R-:W-:Y:S02]  /*23940*/  SEL R13, RZ, 0x1, P2 ;  /* 0x00000001ff0d7807 */ /* 0x000fe40001000000 */
[----:B------:R-:W-:Y:S01]  /*23950*/  ISETP.GE.U32.AND.EX P0, PT, R45, R10, PT, P0 ;  /* 0x0000000a2d00720c */ /* 0x000fe20003f06100 */
[----:B------:R-:W-:Y:S01]  /*23960*/  IMAD.WIDE.U32.X R22, R51, R49, R34, P3 ;  /* 0x0000003133167225 */ /* 0x000fe200018e0422 */
[----:B------:R-:W-:Y:S02]  /*23970*/  IADD3 R39, P2, P5, R39, R20, R13 ;  /* 0x0000001427277210 */ /* 0x000fe40007d5e00d */
[----:B------:R-:W-:Y:S01]  /*23980*/  SEL R38, RZ, 0x1, P1 ;  /* 0x00000001ff267807 */ /* 0x000fe20000800000 */
[----:B------:R-:W-:Y:S01]  /*23990*/  IMAD.WIDE.U32 R18, P3, R50, R51, R18 ;  /* 0x0000003332127225 */ /* 0x000fe20007860012 */
[----:B------:R-:W-:-:S02]  /*239a0*/  SEL R7, RZ, 0x1, P0 ;  /* 0x00000001ff077807 */ /* 0x000fc40000000000 */
[----:B------:R-:W-:Y:S01]  /*239b0*/  IADD3.X R40, PT, PT, RZ, R21, RZ, P2, P5 ;  /* 0x00000015ff287210 */ /* 0x000fe200017ea4ff */
[----:B------:R-:W-:Y:S01]  /*239c0*/  IMAD.WIDE.U32 R36, R45, 0x3d1, RZ ;  /* 0x000003d12d247825 */ /* 0x000fe200078e00ff */
[----:B------:R-:W-:Y:S02]  /*239d0*/  IADD3 R43, P4, PT, R17, R18, RZ ;  /* 0x00000012112b7210 */ /* 0x000fe40007f9e0ff */
[----:B------:R-:W-:Y:S01]  /*239e0*/  IADD3 R39, P5, PT, R39, R16, RZ ;  /* 0x0000001027277210 */ /* 0x000fe20007fbe0ff */
[----:B------:R-:W-:Y:S01]  /*239f0*/  IMAD.WIDE.U32.X R32, RZ, R12, R32, P6 ;  /* 0x0000000cff207225 */ /* 0x000fe200030e0420 */
[----:B------:R-:W-:-:S03]  /*23a00*/  IADD3 R38, P0, P6, R7, R22, R38 ;  /* 0x0000001607267210 */ /* 0x000fc60007e1e026 */
[----:B------:R-:W-:Y:S01]  /*23a10*/  IMAD.WIDE.U32 R34, R42, 0x3d1, RZ ;  /* 0x000003d12a227825 */ /* 0x000fe200078e00ff */
[----:B------:R-:W-:Y:S02]  /*23a20*/  IADD3.X R41, PT, PT, RZ, R23, RZ, P0, P6 ;  /* 0x00000017ff297210 */ /* 0x000fe400007ec4ff */
[----:B------:R-:W-:Y:S01]  /*23a30*/  IADD3 R38, P6, PT, R39, R38, RZ ;  /* 0x0000002627267210 */ /* 0x000fe20007fde0ff */
[----:B------:R-:W-:Y:S01]  /*23a40*/  IMAD.WIDE.U32 R36, P2, RZ, R42, R36 ;  /* 0x0000002aff247225 */ /* 0x000fe20007840024 */
[----:B------:R-:W-:-:S03]  /*23a50*/  IADD3 R7, P1, PT, R32, R34, RZ ;  /* 0x0000002220077210 */ /* 0x000fc60007f3e0ff */
[----:B------:R-:W-:Y:S01]  /*23a60*/  IMAD.MOV.U32 R10, RZ, RZ, RZ ;  /* 0x000000ffff0a7224 */ /* 0x000fe200078e00ff */
[----:B------:R-:W-:Y:S01]  /*23a70*/  ISETP.GE.U32.AND P0, PT, R7, R34, PT ;  /* 0x000000220700720c */ /* 0x000fe20003f06070 */
[----:B------:R-:W-:Y:S01]  /*23a80*/  IMAD.X R40, R43, 0x1, R40, P5 ;  /* 0x000000012b287824 */ /* 0x000fe200028e0628 */
[----:B------:R-:W-:Y:S01]  /*23a90*/  IADD3 R13, P5, PT, R35, R36, RZ ;  /* 0x00000024230d7210 */ /* 0x000fe20007fbe0ff */
[----:B------:R-:W-:-:S04]  /*23aa0*/  IMAD.WIDE.U32 R34, R11, 0x3d1, R10 ;  /* 0x000003d10b227825 */ /* 0x000fc800078e000a */
[----:B------:R-:W-:Y:S02]  /*23ab0*/  IMAD.X R41, R40, 0x1, R41, P6 ;  /* 0x0000000128297824 */ /* 0x000fe400030e0629 */
[----:B------:R-:W-:Y:S01]  /*23ac0*/  IMAD.X R18, R13, 0x1, R33, P1 ;  /* 0x000000010d127824 */ /* 0x000fe200008e0621 */
[----:B------:R-:W-:Y:S01]  /*23ad0*/  ISETP.GE.U32.AND P1, PT, R34, RZ, PT ;  /* 0x000000ff2200720c */ /* 0x000fe20003f26070 */
[----:B------:R-:W-:Y:S02]  /*23ae0*/  IMAD.IADD R35, R14, 0x1, R35 ;  /* 0x000000010e237824 */ /* 0x000fe400078e0223 */
[----:B------:R-:W-:Y:S01]  /*23af0*/  IMAD.WIDE.U32 R14, R41, 0x3d1, RZ ;  /* 0x000003d1290e7825 */ /* 0x000fe200078e00ff */
[----:B------:R-:W-:Y:S02]  /*23b00*/  ISETP.GE.U32.AND.EX P0, PT, R18, R13, PT, P0 ;  /* 0x0000000d1200720c */ /* 0x000fe40003f06100 */
[----:B------:R-:W-:Y:S01]  /*23b10*/  ISETP.GE.U32.AND.EX P1, PT, R35, R11, PT, P1 ;  /* 0x0000000b2300720c */ /* 0x000fe20003f26110 */
[----:B------:R-:W-:-:S02]  /*23b20*/  IMAD.X R21, RZ, RZ, RZ, P2 ;  /* 0x000000ffff157224 */ /* 0x000fc400010e06ff */
[----:B------:R-:W-:Y:S01]  /*23b30*/  IMAD.MOV.U32 R20, RZ, RZ, R37 ;  /* 0x000000ffff147224 */ /* 0x000fe200078e0025 */
[----:B------:R-:W-:Y:S01]  /*23b40*/  SEL R37, RZ, 0x1, P0 ;  /* 0x00000001ff257807 */ /* 0x000fe20000000000 */
[----:B------:R-:W-:Y:S01]  /*23b50*/  IMAD.WIDE.U32 R22, R38, 0x3d1, RZ ;  /* 0x000003d126167825 */ /* 0x000fe200078e00ff */
[----:B------:R-:W-:-:S03]  /*23b60*/  SEL R13, RZ, 0x1, P1 ;  /* 0x00000001ff0d7807 */ /* 0x000fc60000800000 */
[----:B------:R-:W-:-:S04]  /*23b70*/  IMAD.WIDE.U32.X R20, RZ, R45, R20, P5 ;  /* 0x0000002dff147225 */ /* 0x000fc800028e0414 */
[----:B------:R-:W-:Y:S01]  /*23b80*/  IMAD.WIDE.U32 R32, P6, RZ, R38, R14 ;  /* 0x00000026ff207225 */ /* 0x000fe200078c000e */
[----:B------:R-:W-:-:S03]  /*23b90*/  IADD3 R37, P0, P2, R22, R20, R37 ;  /* 0x0000001416257210 */ /* 0x000fc60007a1e025 */
[----:B------:R-:W-:Y:S01]  /*23ba0*/  IMAD.WIDE.U32 R14, R52, R52, R34 ;  /* 0x00000034340e7225 */ /* 0x000fe200078e0022 */
[----:B------:R-:W-:-:S03]  /*23bb0*/  IADD3 R23, P5, PT, R23, R32, RZ ;  /* 0x0000002017177210 */ /* 0x000fc60007fbe0ff */
[----:B------:R-:W-:Y:S01]  /*23bc0*/  IMAD.IADD R10, R4, 0x1, R15 ;  /* 0x00000001040a7824 */ /* 0x000fe200078e020f */
[----:B------:R-:W-:Y:S01]  /*23bd0*/  IADD3.X R20, PT, PT, R23, R21, RZ, P0, P2 ;  /* 0x0000001517147210 */ /* 0x000fe200007e44ff */
[----:B------:R-:W-:Y:S01]  /*23be0*/  IMAD.X R17, RZ, RZ, RZ, P3 ;  /* 0x000000ffff117224 */ /* 0x000fe200018e06ff */
[----:B------:R-:W-:Y:S02]  /*23bf0*/  ISETP.GE.U32.AND P0, PT, R14, R34, PT ;  /* 0x000000220e00720c */ /* 0x000fe40003f06070 */
[----:B------:R-:W-:Y:S02]  /*23c00*/  IADD3 R13, P2, P3, R7, R12, R13 ;  /* 0x0000000c070d7210 */ /* 0x000fe40007b5e00d */
[----:B------:R-:W-:Y:S02]  /*23c10*/  ISETP.GE.U32.AND.EX P0, PT, R10, R35, PT, P0 ;  /* 0x000000230a00720c */ /* 0x000fe40003f06100 */
[----:B------:R-:W-:Y:S02]  /*23c20*/  IADD3.X R15, PT, PT, R18, R42, RZ, P2, P3 ;  /* 0x0000002a120f7210 */ /* 0x000fe400017e64ff */
[----:B------:R-:W-:-:S04]  /*23c30*/  SEL R7, RZ, 0x1, P0 ;  /* 0x00000001ff077807 */ /* 0x000fc80000000000 */
        /* <DEDUP_REMOVED lines=11> */
[----:B------:R-:W-:Y:S01]  /*23cf0*/  IMAD.X R13, RZ, RZ, RZ, P6 ;  /* 0x000000ffff0d7224 */ /* 0x000fe200030e06ff */
[----:B------:R-:W-:Y:S01]  /*23d00*/  ISETP.EQ.AND.EX P4, PT, R15, R42, !P1, P4 ;  /* 0x0000002a0f00720c */ /* 0x000fe20004f82340 */
[----:B------:R-:W-:Y:S01]  /*23d10*/  IMAD.MOV.U32 R12, RZ, RZ, R33 ;  /* 0x000000ffff0c7224 */ /* 0x000fe200078e0021 */
[----:B------:R-:W-:Y:S02]  /*23d20*/  SEL R35, RZ, 0x1, P3 ;  /* 0x00000001ff237807 */ /* 0x000fe40001800000 */
[----:B------:R-:W-:Y:S01]  /*23d30*/  ISETP.EQ.U32.AND P3, PT, R7, R0, PT ;  /* 0x000000000700720c */ /* 0x000fe20003f62070 */
[----:B------:R-:W-:Y:S01]  /*23d40*/  IMAD.WIDE.U32.X R12, RZ, R41, R12, P5 ;  /* 0x00000029ff0c7225 */ /* 0x000fe200028e040c */
[----:B------:R-:W-:-:S02]  /*23d50*/  ISETP.LT.U32.OR.EX P2, PT, R15, R42, P4, P2 ;  /* 0x0000002a0f00720c */ /* 0x000fc40002741520 */
[----:B------:R-:W-:Y:S02]  /*23d60*/  ISETP.LT.U32.AND P1, PT, R7, R0, PT ;  /* 0x000000000700720c */ /* 0x000fe40003f21070 */
[----:B------:R-:W-:Y:S02]  /*23d70*/  ISETP.EQ.AND.EX P3, PT, R11, R2, !P0, P3 ;  /* 0x000000020b00720c */ /* 0x000fe40004762330 */
[----:B------:R-:W-:Y:S02]  /*23d80*/  IADD3 R35, P4, P6, R35, R16, R4 ;  /* 0x0000001023237210 */ /* 0x000fe40007e9e004 */
[----:B------:R-:W-:Y:S02]  /*23d90*/  SEL R0, RZ, 0x1, !P2 ;  /* 0x00000001ff007807 */ /* 0x000fe40005000000 */
[----:B------:R-:W-:Y:S02]  /*23da0*/  ISETP.LT.U32.OR.EX P1, PT, R11, R2, P3, P1 ;  /* 0x000000020b00720c */ /* 0x000fe40001f21510 */
[----:B------:R-:W-:Y:S01]  /*23db0*/  IADD3.X R39, PT, PT, RZ, R17, RZ, P4, P6 ;  /* 0x00000011ff277210 */ /* 0x000fe200027ec4ff */
[----:B------:R-:W-:Y:S01]  /*23dc0*/  IMAD.WIDE.U32 R16, R35, 0x3d1, RZ ;  /* 0x000003d123107825 */ /* 0x000fe200078e00ff */
[----:B------:R-:W-:-:S02]  /*23dd0*/  IADD3 R0, P3, P4, R37, R45, R0 ;  /* 0x0000002d25007210 */ /* 0x000fc40007c7e000 */
[----:B------:R-:W-:Y:S01]  /*23de0*/  ISETP.GE.U32.AND P0, PT, R37, R22, PT ;  /* 0x000000162500720c */ /* 0x000fe20003f06070 */
[----:B------:R-:W-:Y:S01]  /*23df0*/  IMAD.WIDE.U32 R18, R39, 0x3d1, RZ ;  /* 0x000003d127127825 */ /* 0x000fe200078e00ff */
[----:B------:R-:W-:Y:S02]  /*23e00*/  SEL R2, RZ, 0x1, !P1 ;  /* 0x00000001ff027807 */ /* 0x000fe40004800000 */
[----:B------:R-:W-:Y:S02]  /*23e10*/  ISETP.EQ.U32.AND P6, PT, R0, R45, PT ;  /* 0x0000002d0000720c */ /* 0x000fe40003fc2070 */
[C---:B------:R-:W-:Y:S02]  /*23e20*/  IADD3.X R15, PT, PT, R20.reuse, R38, RZ, P3, P4 ;  /* 0x00000026140f7210 */ /* 0x040fe40001fe84ff */
[----:B------:R-:W-:Y:S02]  /*23e30*/  ISETP.GE.U32.AND.EX P0, PT, R20, R23, PT, P0 ;  /* 0x000000171400720c */ /* 0x000fe40003f06100 */
[----:B------:R-:W-:-:S02]  /*23e40*/  IADD3 R2, P4, P3, R2, R0, R5 ;  /* 0x0000000002027210 */ /* 0x000fc40007b9e005 */
[----:B------:R-:W-:Y:S02]  /*23e50*/  ISETP.LT.U32.AND P5, PT, R0, R45, PT ;  /* 0x0000002d0000720c */ /* 0x000fe40003fa1070 */
[CC--:B------:R-:W-:Y:S02]  /*23e60*/  ISETP.EQ.AND.EX P6, PT, R15.reuse, R38.reuse, P2, P6 ;  /* 0x000000260f00720c */ /* 0x0c0fe400017c2360 */
[----:B------:R-:W-:Y:S01]  /*23e70*/  SEL R21, RZ, 0x1, P0 ;  /* 0x00000001ff157807 */ /* 0x000fe20000000000 */
[----:B------:R-:W-:Y:S01]  /*23e80*/  IMAD.WIDE.U32 R18, P0, RZ, R35, R18 ;  /* 0x00000023ff127225 */ /* 0x000fe20007800012 */
[----:B------:R-:W-:Y:S02]  /*23e90*/  ISETP.EQ.U32.AND P2, PT, R2, R5, PT ;  /* 0x000000050200720c */ /* 0x000fe40003f42070 */
[----:B------:R-:W-:Y:S02]  /*23ea0*/  IADD3.X R0, PT, PT, RZ, R15, R6, P4, P3 ;  /* 0x0000000fff007210 */ /* 0x000fe400027e6406 */
[----:B------:R-:W-:-:S02]  /*23eb0*/  ISETP.LT.U32.OR.EX P5, PT, R15, R38, P6, P5 ;  /* 0x000000260f00720c */ /* 0x000fc400037a1550 */
[----:B------:R-:W-:Y:S01]  /*23ec0*/  ISETP.LT.U32.AND P3, PT, R2, R5, PT ;  /* 0x000000050200720c */ /* 0x000fe20003f61070 */
[----:B------:R-:W-:Y:S01]  /*23ed0*/  IMAD.X R5, RZ, RZ, RZ, P0 ;  /* 0x000000ffff057224 */ /* 0x000fe200000e06ff */
[----:B------:R-:W-:Y:S02]  /*23ee0*/  ISETP.EQ.AND.EX P2, PT, R0, R6, P1, P2 ;  /* 0x000000060000720c */ /* 0x000fe40000f42320 */
[----:B------:R-:W-:Y:S02]  /*23ef0*/  IADD3 R15, P6, P4, R16, R12, R21 ;  /* 0x0000000c100f7210 */ /* 0x000fe40007cde015 */
[----:B------:R-:W-:Y:S02]  /*23f00*/  IADD3 R17, P1, PT, R17, R18, RZ ;  /* 0x0000001211117210 */ /* 0x000fe40007f3e0ff */
[----:B------:R-:W-:Y:S02]  /*23f10*/  SEL R4, RZ, 0x1, !P5 ;  /* 0x00000001ff047807 */ /* 0x000fe40006800000 */
[----:B------:R-:W-:-:S02]  /*23f20*/  ISETP.LT.U32.OR.EX P2, PT, R0, R6, P2, P3 ;  /* 0x000000060000720c */ /* 0x000fc40001741530 */
[----:B------:R-:W-:Y:S02]  /*23f30*/  IADD3.X R12, PT, PT, R17, R13, RZ, P6, P4 ;  /* 0x0000000d110c7210 */ /* 0x000fe400037e84ff */
[C---:B------:R-:W-:Y:S01]  /*23f40*/  IADD3 R6, P3, P4, R15.reuse, R41, R4 ;  /* 0x000000290f067210 */ /* 0x040fe20007c7e004 */
[----:B------:R-:W-:Y:S01]  /*23f50*/  IMAD.MOV.U32 R4, RZ, RZ, R19 ;  /* 0x000000ffff047224 */ /* 0x000fe200078e0013 */
[----:B------:R-:W-:Y:S02]  /*23f60*/  SEL R13, RZ, 0x1, !P2 ;  /* 0x00000001ff0d7807 */ /* 0x000fe40005000000 */
[----:B------:R-:W-:Y:S01]  /*23f70*/  ISETP.GE.U32.AND P0, PT, R15, R16, PT ;  /* 0x000000100f00720c */ /* 0x000fe20003f06070 */
[----:B------:R-:W-:Y:S01]  /*23f80*/  IMAD.WIDE.U32.X R4, RZ, R39, R4, P1 ;  /* 0x00000027ff047225 */ /* 0x000fe200008e0404 */
[----:B------:R-:W-:Y:S02]  /*23f90*/  IADD3.X R16, PT, PT, R12, R35, RZ, P3, P4 ;  /* 0x000000230c107210 */ /* 0x000fe40001fe84ff */
[----:B------:R-:W-:-:S02]  /*23fa0*/  ISETP.EQ.U32.AND P3, PT, R6, R41, PT ;  /* 0x000000290600720c */ /* 0x000fc40003f62070 */
[----:B------:R-:W-:Y:S02]  /*23fb0*/  IADD3 R13, P6, P4, R13, R6, R8 ;  /* 0x000000060d0d7210 */ /* 0x000fe40007cde008 */
[----:B------:R-:W-:Y:S02]  /*23fc0*/  ISETP.GE.U32.AND.EX P0, PT, R12, R17, PT, P0 ;  /* 0x000000110c00720c */ /* 0x000fe40003f06100 */
[----:B------:R-:W-:Y:S02]  /*23fd0*/  ISETP.EQ.AND.EX P5, PT, R16, R35, P5, P3 ;  /* 0x000000231000720c */ /* 0x000fe40002fa2330 */
[----:B------:R-:W-:Y:S01]  /*23fe0*/  ISETP.LT.U32.AND P1, PT, R6, R41, PT ;  /* 0x000000290600720c */ /* 0x000fe20003f21070 */
[----:B------:R-:W-:Y:S01]  /*23ff0*/  IMAD.MOV.U32 R6, RZ, RZ, R14 ;  /* 0x000000ffff067224 */ /* 0x000fe200078e000e */
[----:B------:R-:W-:Y:S02]  /*24000*/  ISETP.EQ.U32.AND P3, PT, R13, R8, PT ;  /* 0x000000080d00720c */ /* 0x000fe40003f62070 */
[----:B------:R-:W-:-:S02]  /*24010*/  IADD3.X R12, PT, PT, RZ, R16, R9, P6, P4 ;  /* 0x00000010ff0c7210 */ /* 0x000fc400037e8409 */
[----:B------:R-:W-:Y:S02]  /*24020*/  SEL R15, RZ, 0x1, P0 ;  /* 0x00000001ff0f7807 */ /* 0x000fe40000000000 */
[----:B------:R-:W-:Y:S02]  /*24030*/  ISETP.LT.U32.AND P4, PT, R13, R8, PT ;  /* 0x000000080d00720c */ /* 0x000fe40003f81070 */
[----:B------:R-:W-:Y:S02]  /*24040*/  ISETP.LT.U32.OR.EX P1, PT, R16, R35, P5, P1 ;  /* 0x000000231000720c */ /* 0x000fe40002f21510 */
[----:B------:R-:W-:Y:S02]  /*24050*/  ISETP.EQ.AND.EX P3, PT, R12, R9, P2, P3 ;  /* 0x000000090c00720c */ /* 0x000fe40001762330 */
[----:B------:R-:W-:Y:S02]  /*24060*/  IADD3 R15, P0, PT, R15, R4, RZ ;  /* 0x000000040f0f7210 */ /* 0x000fe40007f1e0ff */
[----:B------:R-:W-:-:S02]  /*24070*/  SEL R4, RZ, 0x1, !P1 ;  /* 0x00000001ff047807 */ /* 0x000fc40004800000 */
[----:B------:R-:W-:Y:S01]  /*24080*/  ISETP.LT.U32.OR.EX P3, PT, R12, R9, P3, P4 ;  /* 0x000000090c00720c */ /* 0x000fe20001f61540 */
[----:B------:R-:W-:Y:S01]  /*24090*/  IMAD.X R18, RZ, RZ, R5, P0 ;  /* 0x000000ffff127224 */ /* 0x000fe200000e0605 */
[----:B------:R-:W-:Y:S02]  /*240a0*/  IADD3 R4, P1, P2, R15, R39, R4 ;  /* 0x000000270f047210 */ /* 0x000fe40007a3e004 */
        /* <DEDUP_REMOVED lines=14> */
.L_x_84:
        /* <DEDUP_REMOVED lines=34> */
.L_x_83:
[----:B------:R-:W-:Y:S05]  /*243b0*/  BSYNC.RECONVERGENT B2 ;  /* 0x0000000000027941 */ /* 0x000fea0003800200 */
.L_x_82:
[-C--:B------:R-:W-:Y:S01]  /*243c0*/  IMAD.WIDE.U32 R4, R29, R28.reuse, RZ ;  /* 0x0000001c1d047225 */ /* 0x080fe200078e00ff */
[----:B------:R-:W0:Y:S01]  /*243d0*/  LDC.64 R66, c[0x3][RZ] ;  /* 0x00c00000ff427b82 */ /* 0x000e220000000a00 */
[----:B------:R-:W-:Y:S02]  /*243e0*/  BSSY.RECONVERGENT B2, `(.L_x_85) ;  /* 0x00001bb000027945 */ /* 0x000fe40003800200 */
[----:B------:R-:W-:-:S04]  /*243f0*/  IMAD.WIDE.U32 R8, R28, R28, RZ ;  /* 0x0000001c1c087225 */ /* 0x000fc800078e00ff */
[----:B------:R-:W-:Y:S01]  /*24400*/  IMAD.WIDE.U32 R4, P0, R28, R29, R4 ;  /* 0x0000001d1c047225 */ /* 0x000fe20007800004 */
[----:B------:R-:W1:Y:S03]  /*24410*/  LDC.64 R68, c[0x3][0x8] ;  /* 0x00c00200ff447b82 */ /* 0x000e660000000a00 */
[----:B------:R-:W-:Y:S01]  /*24420*/  IMAD.X R15, RZ, RZ, RZ, P0 ;  /* 0x000000ffff0f7224 */ /* 0x000fe200000e06ff */
[----:B------:R-:W-:Y:S01]  /*24430*/  IADD3 RZ, P0, PT, R9, R4, RZ ;  /* 0x0000000409ff7210 */ /* 0x000fe20007f1e0ff */
[----:B------:R-:W-:-:S03]  /*24440*/  IMAD.WIDE.U32 R18, R31, R28, RZ ;  /* 0x0000001c1f127225 */ /* 0x000fc600078e00ff */
[----:B------:R-:W2:Y:S01]  /*24450*/  LDC.64 R70, c[0x3][0x18] ;  /* 0x00c00600ff467b82 */ /* 0x000ea20000000a00 */
[----:B------:R-:W-:Y:S02]  /*24460*/  IMAD.MOV.U32 R14, RZ, RZ, R5 ;  /* 0x000000ffff0e7224 */ /* 0x000fe400078e0005 */
[----:B------:R-:W-:-:S04]  /*24470*/  IMAD.WIDE.U32 R16, R30, R28, RZ ;  /* 0x0000001c1e107225 */ /* 0x000fc800078e00ff */
[C---:B------:R-:W-:Y:S01]  /*24480*/  IMAD.WIDE.U32.X R8, R29.reuse, R29, R14, P0 ;  /* 0x0000001d1d087225 */ /* 0x040fe200000e040e */
[----:B------:R-:W3:Y:S03]  /*24490*/  LDC.64 R72, c[0x3][0x10] ;  /* 0x00c00400ff487b82 */ /* 0x000ee60000000a00 */
        /* <DEDUP_REMOVED lines=19> */
[----:B------:R-:W-:Y:S02]  /*245d0*/  IADD3 R56, P1, PT, R21, R18, RZ ;  /* 0x0000001215387210 */ /* 0x000fe40007f3e0ff */
[----:B------:R-:W-:Y:S01]  /*245e0*/  P2R R57, PR, RZ, 0x20 ;  /* 0x00000020ff397803 */ /* 0x000fe20000000000 */
[----:B------:R-:W-:-:S04]  /*245f0*/  IMAD.WIDE.U32 R34, R31, R30, RZ ;  /* 0x0000001e1f227225 */ /* 0x000fc800078e00ff */
[----:B------:R-:W-:Y:S01]  /*24600*/  IMAD.X R8, R9, 0x1, R8, P3 ;  /* 0x0000000109087824 */ /* 0x000fe200018e0608 */
[----:B------:R-:W-:Y:S01]  /*24610*/  IADD3 R37, P3, P4, R20, R16, R37 ;  /* 0x0000001014257210 */ /* 0x000fe20007c7e025 */
[----:B------:R-:W-:-:S03]  /*24620*/  IMAD.WIDE.U32 R32, R30, R30, RZ ;  /* 0x0000001e1e207225 */ /* 0x000fc600078e00ff */
[----:B------:R-:W-:Y:S01]  /*24630*/  IADD3.X R39, PT, PT, R56, R17, RZ, P3, P4 ;  /* 0x0000001138277210 */ /* 0x000fe20001fe84ff */
[----:B------:R-:W-:Y:S01]  /*24640*/  IMAD.WIDE.U32 R34, P3, R30, R31, R34 ;  /* 0x0000001f1e227225 */ /* 0x000fe20007860022 */
[----:B------:R-:W-:-:S03]  /*24650*/  ISETP.GE.U32.AND.EX P0, PT, R8, R9, PT, P0 ;  /* 0x000000090800720c */ /* 0x000fc60003f06100 */
[----:B------:R-:W-:Y:S01]  /*24660*/  IMAD.X R23, RZ, RZ, RZ, P6 ;  /* 0x000000ffff177224 */ /* 0x000fe200030e06ff */
[----:B------:R-:W-:Y:S01]  /*24670*/  SEL R47, RZ, 0x1, P0 ;  /* 0x00000001ff2f7807 */ /* 0x000fe20000000000 */
[----:B------:R-:W-:Y:S01]  /*24680*/  IMAD.MOV.U32 R22, RZ, RZ, R15 ;  /* 0x000000ffff167224 */ /* 0x000fe200078e000f */
[----:B------:R-:W-:Y:S01]  /*24690*/  IADD3 R9, P0, PT, R37, R32, RZ ;  /* 0x0000002025097210 */ /* 0x000fe20007f1e0ff */
[----:B------:R-:W-:Y:S01]  /*246a0*/  IMAD.WIDE.U32 R16, R29, R24, RZ ;  /* 0x000000181d107225 */ /* 0x000fe200078e00ff */
[----:B------:R-:W-:-:S03]  /*246b0*/  IADD3 R18, P4, PT, R33, R34, RZ ;  /* 0x0000002221127210 */ /* 0x000fc60007f9e0ff */
[----:B------:R-:W-:-:S04]  /*246c0*/  IMAD.WIDE.U32.X R22, R29, R31, R22, P2 ;  /* 0x0000001f1d167225 */ /* 0x000fc800010e0416 */
[----:B------:R-:W-:Y:S01]  /*246d0*/  IMAD.X R33, RZ, RZ, RZ, P3 ;  /* 0x000000ffff217224 */ /* 0x000fe200018e06ff */
[C---:B------:R-:W-:Y:S01]  /*246e0*/  IADD3 R47, P2, P3, R9.reuse, R22, R47 ;  /* 0x00000016092f7210 */ /* 0x040fe20007b5e02f */
[----:B------:R-:W-:Y:S01]  /*246f0*/  IMAD.X R21, R18, 0x1, R39, P0 ;  /* 0x0000000112157824 */ /* 0x000fe200000e0627 */
[----:B------:R-:W-:Y:S01]  /*24700*/  ISETP.GE.U32.AND P0, PT, R9, R32, PT ;  /* 0x000000200900720c */ /* 0x000fe20003f06070 */
[----:B------:R-:W-:Y:S02]  /*24710*/  IMAD.MOV.U32 R32, RZ, RZ, R35 ;  /* 0x000000ffff207224 */ /* 0x000fe400078e0023 */
[C---:B------:R-:W-:Y:S01]  /*24720*/  IMAD.WIDE.U32 R14, R28.reuse, R24, RZ ;  /* 0x000000181c0e7225 */ /* 0x040fe200078e00ff */
[----:B------:R-:W-:Y:S02]  /*24730*/  IADD3.X R42, PT, PT, R21, R23, RZ, P2, P3 ;  /* 0x00000017152a7210 */ /* 0x000fe400017e64ff */
[----:B------:R-:W-:Y:S01]  /*24740*/  ISETP.GE.U32.AND P2, PT, R47, R9, PT ;  /* 0x000000092f00720c */ /* 0x000fe20003f46070 */
[----:B------:R-:W-:Y:S01]  /*24750*/  IMAD.WIDE.U32 R16, P6, R28, R25, R16 ;  /* 0x000000191c107225 */ /* 0x000fe200078c0010 */
[----:B------:R-:W-:-:S02]  /*24760*/  ISETP.GE.U32.AND.EX P0, PT, R21, R18, PT, P0 ;  /* 0x000000121500720c */ /* 0x000fc40003f06100 */
[----:B------:R-:W-:Y:S01]  /*24770*/  ISETP.GE.U32.AND.EX P2, PT, R42, R21, PT, P2 ;  /* 0x000000152a00720c */ /* 0x000fe20003f46120 */
[----:B------:R-:W-:Y:S01]  /*24780*/  IMAD.WIDE.U32.X R34, R31, R31, R32, P4 ;  /* 0x0000001f1f227225 */ /* 0x000fe200020e0420 */
[----:B------:R-:W-:Y:S02]  /*24790*/  ISETP.GE.U32.AND P4, PT, R37, R20, PT ;  /* 0x000000142500720c */ /* 0x000fe40003f86070 */
[----:B------:R-:W-:Y:S01]  /*247a0*/  IADD3 RZ, P3, PT, R15, R16, RZ ;  /* 0x000000100fff7210 */ /* 0x000fe20007f7e0ff */
[----:B------:R-:W-:Y:S01]  /*247b0*/  IMAD.WIDE.U32 R32, R27, R28, RZ ;  /* 0x0000001c1b207225 */ /* 0x000fe200078e00ff */
[----:B------:R-:W-:Y:S02]  /*247c0*/  SEL R18, RZ, 0x1, P0 ;  /* 0x00000001ff127807 */ /* 0x000fe40000000000 */
[----:B------:R-:W-:Y:S01]  /*247d0*/  SEL R9, RZ, 0x1, P2 ;  /* 0x00000001ff097807 */ /* 0x000fe20001000000 */
[----:B------:R-:W-:Y:S01]  /*247e0*/  IMAD.X R23, RZ, RZ, RZ, P6 ;  /* 0x000000ffff177224 */ /* 0x000fe200030e06ff */
[----:B------:R-:W-:Y:S01]  /*247f0*/  ISETP.GE.U32.AND.EX P0, PT, R39, R56, PT, P4 ;  /* 0x000000382700720c */ /* 0x000fe20003f06140 */
[----:B------:R-:W-:Y:S01]  /*24800*/  IMAD.MOV.U32 R22, RZ, RZ, R17 ;  /* 0x000000ffff167224 */ /* 0x000fe200078e0011 */
[----:B------:R-:W-:Y:S01]  /*24810*/  IADD3 R18, P4, P6, R9, R34, R18 ;  /* 0x0000002209127210 */ /* 0x000fe20007e9e012 */
[----:B------:R-:W-:Y:S01]  /*24820*/  IMAD.WIDE.U32 R36, R31, R24, RZ ;  /* 0x000000181f247225 */ /* 0x000fe200078e00ff */
[----:B------:R-:W-:-:S02]  /*24830*/  SEL R59, RZ, 0x1, P0 ;  /* 0x00000001ff3b7807 */ /* 0x000fc40000000000 */
        /* <DEDUP_REMOVED lines=10> */
[----:B------:R-:W-:Y:S01]  /*248e0*/  IMAD.X R41, RZ, RZ, RZ, P6 ;  /* 0x000000ffff297224 */ /* 0x000fe200030e06ff */
[----:B------:R-:W-:Y:S01]  /*248f0*/  IADD3 RZ, P6, PT, R35, R38, RZ ;  /* 0x0000002623ff7210 */ /* 0x000fe20007fde0ff */
[----:B------:R-:W-:-:S04]  /*24900*/  IMAD.WIDE.U32 R22, R24, R30, RZ ;  /* 0x0000001e18167225 */ /* 0x000fc800078e00ff */
[----:B------:R-:W-:-:S04]  /*24910*/  IMAD.WIDE.U32 R36, P4, R31, R24, R32 ;  /* 0x000000181f247225 */ /* 0x000fc80007880020 */
[----:B------:R-:W-:Y:S01]  /*24920*/  IMAD.MOV.U32 R40, RZ, RZ, R39 ;  /* 0x000000ffff287224 */ /* 0x000fe200078e0027 */
[----:B------:R-:W-:Y:S01]  /*24930*/  IADD3 R36, P3, PT, R23, R36, RZ ;  /* 0x0000002417247210 */ /* 0x000fe20007f7e0ff */
[----:B------:R-:W-:Y:S02]  /*24940*/  IMAD.MOV.U32 R38, RZ, RZ, R19 ;  /* 0x000000ffff267224 */ /* 0x000fe400078e0013 */
[----:B------:R-:W-:Y:S01]  /*24950*/  IMAD.WIDE.U32.X R32, R31, R25, R40, P6 ;  /* 0x000000191f207225 */ /* 0x000fe200030e0428 */
[----:B------:R-:W-:-:S03]  /*24960*/  IADD3 R15, P6, PT, R59, R22, RZ ;  /* 0x000000163b0f7210 */ /* 0x000fc60007fde0ff */
[----:B------:R-:W-:Y:S02]  /*24970*/  IMAD.X R41, RZ, RZ, RZ, P4 ;  /* 0x000000ffff297224 */ /* 0x000fe400020e06ff */
[----:B------:R-:W-:Y:S01]  /*24980*/  IMAD.X R16, R36, 0x1, R44, P6 ;  /* 0x0000000124107824 */ /* 0x000fe200030e062c */
[----:B------:R-:W-:Y:S01]  /*24990*/  IADD3 R43, P6, PT, R15, R18, RZ ;  /* 0x000000120f2b7210 */ /* 0x000fe20007fde0ff */
[----:B------:R-:W-:-:S04]  /*249a0*/  IMAD.WIDE.U32 R18, R28, R26, RZ ;  /* 0x0000001a1c127225 */ /* 0x000fc800078e00ff */
[----:B------:R-:W-:Y:S01]  /*249b0*/  IMAD.X R45, R16, 0x1, R45, P6 ;  /* 0x00000001102d7824 */ /* 0x000fe200030e062d */
[----:B------:R-:W-:Y:S01]  /*249c0*/  ISETP.GE.U32.AND P6, PT, R15, R22, PT ;  /* 0x000000160f00720c */ /* 0x000fe20003fc6070 */
[----:B------:R-:W-:-:S03]  /*249d0*/  IMAD.MOV.U32 R40, RZ, RZ, R37 ;  /* 0x000000ffff287224 */ /* 0x000fc600078e0025 */
[----:B------:R-:W-:-:S04]  /*249e0*/  ISETP.GE.U32.AND.EX P6, PT, R16, R36, PT, P6 ;  /* 0x000000241000720c */ /* 0x000fc80003fc6160 */
[----:B------:R-:W-:Y:S02]  /*249f0*/  SEL R9, RZ, 0x1, P6 ;  /* 0x00000001ff097807 */ /* 0x000fe40003000000 */
[----:B------:R-:W-:-:S04]  /*24a00*/  ISETP.GE.U32.AND P6, PT, R43, R15, PT ;  /* 0x0000000f2b00720c */ /* 0x000fc80003fc6070 */
[----:B------:R-:W-:-:S04]  /*24a10*/  ISETP.GE.U32.AND.EX P6, PT, R45, R16, PT, P6 ;  /* 0x000000102d00720c */ /* 0x000fc80003fc6160 */
[----:B------:R-:W-:-:S04]  /*24a20*/  SEL R63, RZ, 0x1, P6 ;  /* 0x00000001ff3f7807 */ /* 0x000fc80003000000 */
[----:B------:R-:W-:-:S04]  /*24a30*/  IADD3 R63, P5, P6, R63, R32, R9 ;  /* 0x000000203f3f7210 */ /* 0x000fc80007ebe009 */
[----:B------:R-:W-:Y:S01]  /*24a40*/  IADD3.X R46, PT, PT, RZ, R33, RZ, P5, P6 ;  /* 0x00000021ff2e7210 */ /* 0x000fe20002fec4ff */
[----:B------:R-:W-:Y:S01]  /*24a50*/  IMAD.WIDE.U32 R32, R29, R26, RZ ;  /* 0x0000001a1d207225 */ /* 0x000fe200078e00ff */
[----:B------:R-:W-:Y:S02]  /*24a60*/  ISETP.NE.AND P5, PT, R57, RZ, PT ;  /* 0x000000ff3900720c */ /* 0x000fe40003fa5270 */
[----:B------:R-:W-:-:S03]  /*24a70*/  IADD3 R9, P6, PT, R47, R20, RZ ;  /* 0x000000142f097210 */ /* 0x000fc60007fde0ff */
[----:B------:R-:W-:Y:S01]  /*24a80*/  IMAD.X R39, RZ, RZ, RZ, P5 ;  /* 0x000000ffff277224 */ /* 0x000fe200028e06ff */
[----:B------:R-:W-:Y:S01]  /*24a90*/  ISETP.GE.U32.AND P5, PT, R9, R20, PT ;  /* 0x000000140900720c */ /* 0x000fe20003fa6070 */
[----:B------:R-:W-:Y:S02]  /*24aa0*/  IMAD.X R15, R42, 0x1, R56, P6 ;  /* 0x000000012a0f7824 */ /* 0x000fe400030e0638 */
[----:B------:R-:W-:Y:S01]  /*24ab0*/  IMAD.WIDE.U32.X R38, R29, R25, R38, P1 ;  /* 0x000000191d267225 */ /* 0x000fe200008e0426 */
[----:B------:R-:W-:Y:S02]  /*24ac0*/  IADD3 R43, P1, PT, R43, R22, RZ ;  /* 0x000000162b2b7210 */ /* 0x000fe40007f3e0ff */
[----:B------:R-:W-:Y:S01]  /*24ad0*/  ISETP.GE.U32.AND.EX P5, PT, R15, R56, PT, P5 ;  /* 0x000000380f00720c */ /* 0x000fe20003fa6150 */
[----:B------:R-:W-:-:S03]  /*24ae0*/  IMAD.WIDE.U32 R32, P6, R28, R27, R32 ;  /* 0x0000001b1c207225 */ /* 0x000fc600078c0020 */
[----:B------:R-:W-:Y:S01]  /*24af0*/  SEL R57, RZ, 0x1, P5 ;  /* 0x00000001ff397807 */ /* 0x000fe20002800000 */
[----:B------:R-:W-:Y:S01]  /*24b00*/  IMAD.X R45, R45, 0x1, R36, P1 ;  /* 0x000000012d2d7824 */ /* 0x000fe200008e0624 */
[----:B------:R-:W-:Y:S01]  /*24b10*/  IADD3 RZ, P4, PT, R19, R32, RZ ;  /* 0x0000002013ff7210 */ /* 0x000fe20007f9e0ff */
[----:B------:R-:W-:Y:S01]  /*24b20*/  IMAD.X R35, RZ, RZ, RZ, P6 ;  /* 0x000000ffff237224 */ /* 0x000fe200030e06ff */
[----:B------:R-:W-:Y:S01]  /*24b30*/  IADD3 R57, P1, P5, R43, R38, R57 ;  /* 0x000000262b397210 */ /* 0x000fe20007d3e039 */
[----:B------:R-:W-:Y:S01]  /*24b40*/  IMAD.MOV.U32 R34, RZ, RZ, R33 ;  /* 0x000000ffff227224 */ /* 0x000fe200078e0021 */
[----:B------:R-:W-:Y:S01]  /*24b50*/  ISETP.GE.U32.AND P6, PT, R59, R14, PT ;  /* 0x0000000e3b00720c */ /* 0x000fe20003fc6070 */
[----:B------:R-:W-:Y:S01]  /*24b60*/  IMAD.WIDE.U32 R18, R26, R30, RZ ;  /* 0x0000001e1a127225 */ /* 0x000fe200078e00ff */
[----:B------:R-:W-:Y:S02]  /*24b70*/  IADD3.X R16, PT, PT, R45, R39, RZ, P1, P5 ;  /* 0x000000272d107210 */ /* 0x000fe40000fea4ff */
[----:B------:R-:W-:Y:S01]  /*24b80*/  ISETP.GE.U32.AND P5, PT, R43, R22, PT ;  /* 0x000000162b00720c */ /* 0x000fe20003fa6070 */
[----:B------:R-:W-:Y:S01]  /*24b90*/  IMAD.WIDE.U32 R22, R27, R30, RZ ;  /* 0x0000001e1b167225 */ /* 0x000fe200078e00ff */
[----:B------:R-:W-:-:S02]  /*24ba0*/  ISETP.GE.U32.AND.EX P6, PT, R44, R21, PT, P6 ;  /* 0x000000152c00720c */ /* 0x000fc40003fc6160 */
[----:B------:R-:W-:Y:S01]  /*24bb0*/  ISETP.GE.U32.AND P1, PT, R57, R43, PT ;  /* 0x0000002b3900720c */ /* 0x000fe20003f26070 */
[----:B------:R-:W-:Y:S01]  /*24bc0*/  IMAD.WIDE.U32.X R32, R29, R27, R34, P4 ;  /* 0x0000001b1d207225 */ /* 0x000fe200020e0422 */
[----:B------:R-:W-:Y:S02]  /*24bd0*/  SEL R37, RZ, 0x1, P6 ;  /* 0x00000001ff257807 */ /* 0x000fe40003000000 */
[----:B------:R-:W-:Y:S01]  /*24be0*/  ISETP.GE.U32.AND.EX P5, PT, R45, R36, PT, P5 ;  /* 0x000000242d00720c */ /* 0x000fe20003fa6150 */
[----:B------:R-:W-:Y:S01]  /*24bf0*/  IMAD.WIDE.U32 R22, P6, R31, R26, R22 ;  /* 0x0000001a1f167225 */ /* 0x000fe200078c0016 */
[----:B------:R-:W-:-:S03]  /*24c00*/  ISETP.GE.U32.AND.EX P1, PT, R16, R45, PT, P1 ;  /* 0x0000002d1000720c */ /* 0x000fc60003f26110 */
[----:B------:R-:W-:-:S04]  /*24c10*/  IMAD.WIDE.U32 R34, R31, R26, RZ ;  /* 0x0000001a1f227225 */ /* 0x000fc800078e00ff */
[----:B------:R-:W-:Y:S01]  /*24c20*/  IMAD.WIDE.U32.X R38, R31, R25, R40, P3 ;  /* 0x000000191f267225 */ /* 0x000fe200018e0428 */
[----:B------:R-:W-:Y:S02]  /*24c30*/  IADD3 R20, P3, PT, R19, R22, RZ ;  /* 0x0000001613147210 */ /* 0x000fe40007f7e0ff */
[----:B------:R-:W-:Y:S01]  /*24c40*/  SEL R22, RZ, 0x1, P5 ;  /* 0x00000001ff167807 */ /* 0x000fe20002800000 */
[----:B------:R-:W-:Y:S01]  /*24c50*/  IMAD.X R45, RZ, RZ, RZ, P2 ;  /* 0x000000ffff2d7224 */ /* 0x000fe200010e06ff */
[----:B------:R-:W-:Y:S01]  /*24c60*/  IADD3 R40, P4, P5, R18, R32, R37 ;  /* 0x0000002012287210 */ /* 0x000fe20007d9e025 */
[----:B------:R-:W-:Y:S01]  /*24c70*/  IMAD.MOV.U32 R44, RZ, RZ, R17 ;  /* 0x000000ffff2c7224 */ /* 0x000fe200078e0011 */
[----:B------:R-:W-:Y:S01]  /*24c80*/  SEL R19, RZ, 0x1, P1 ;  /* 0x00000001ff137807 */ /* 0x000fe20000800000 */
[----:B------:R-:W-:Y:S01]  /*24c90*/  IMAD.WIDE.U32 R34, P1, R30, R27, R34 ;  /* 0x0000001b1e227225 */ /* 0x000fe20007820022 */
[----:B------:R-:W-:Y:S02]  /*24ca0*/  IADD3.X R41, PT, PT, R20, R33, RZ, P4, P5 ;  /* 0x0000002114297210 */ /* 0x000fe400027ea4ff */
[----:B------:R-:W-:Y:S01]  /*24cb0*/  IADD3 R19, P4, P5, R19, R38, R22 ;  /* 0x0000002613137210 */ /* 0x000fe20007d9e016 */
[----:B------:R-:W-:Y:S01]  /*24cc0*/  IMAD.X R37, RZ, RZ, RZ, P1 ;  /* 0x000000ffff257224 */ /* 0x000fe200008e06ff */
[----:B------:R-:W-:Y:S01]  /*24cd0*/  IADD3 R63, P1, PT, R40, R63, RZ ;  /* 0x0000003f283f7210 */ /* 0x000fe20007f3e0ff */
[----:B------:R-:W-:Y:S01]  /*24ce0*/  IMAD.WIDE.U32 R32, R30, R26, RZ ;  /* 0x0000001a1e207225 */ /* 0x000fe200078e00ff */
[----:B------:R-:W-:-:S02]  /*24cf0*/  IADD3.X R47, PT, PT, RZ, R39, RZ, P4, P5 ;  /* 0x00000027ff2f7210 */ /* 0x000fc400027ea4ff */
[----:B------:R-:W-:Y:S01]  /*24d00*/  ISETP.GE.U32.AND P5, PT, R40, R18, PT ;  /* 0x000000122800720c */ /* 0x000fe20003fa6070 */
[----:B------:R-:W-:Y:S01]  /*24d10*/  IMAD.X R46, R41, 0x1, R46, P1 ;  /* 0x00000001292e7824 */ /* 0x000fe200008e062e */
[----:B------:R-:W-:Y:S01]  /*24d20*/  IADD3 RZ, P4, PT, R33, R34, RZ ;  /* 0x0000002221ff7210 */ /* 0x000fe20007f9e0ff */
[----:B------:R-:W-:Y:S01]  /*24d30*/  IMAD.WIDE.U32 R38, R25, R26, RZ ;  /* 0x0000001a19267225 */ /* 0x000fe200078e00ff */
[----:B------:R-:W-:Y:S02]  /*24d40*/  ISETP.GE.U32.AND P1, PT, R63, R40, PT ;  /* 0x000000283f00720c */ /* 0x000fe40003f26070 */
[----:B------:R-:W-:Y:S01]  /*24d50*/  ISETP.GE.U32.AND.EX P5, PT, R41, R20, PT, P5 ;  /* 0x000000142900720c */ /* 0x000fe20003fa6150 */
[----:B------:R-:W-:Y:S01]  /*24d60*/  IMAD.MOV.U32 R36, RZ, RZ, R35 ;  /* 0x000000ffff247224 */ /* 0x000fe200078e0023 */
[----:B------:R-:W-:Y:S01]  /*24d70*/  ISETP.GE.U32.AND.EX P1, PT, R46, R41, PT, P1 ;  /* 0x000000292e00720c */ /* 0x000fe20003f26110 */
[----:B------:R-:W-:Y:S01]  /*24d80*/  IMAD.WIDE.U32 R34, R25, R24, RZ ;  /* 0x0000001819227225 */ /* 0x000fe200078e00ff */
[----:B------:R-:W-:-:S02]  /*24d90*/  SEL R22, RZ, 0x1, P5 ;  /* 0x00000001ff167807 */ /* 0x000fc40002800000 */
[----:B------:R-:W-:Y:S01]  /*24da0*/  SEL R59, RZ, 0x1, P1 ;  /* 0x00000001ff3b7807 */ /* 0x000fe20000800000 */
[----:B------:R-:W-:-:S04]  /*24db0*/  IMAD.WIDE.U32.X R32, R31, R27, R36, P4 ;  /* 0x0000001b1f207225 */ /* 0x000fc800020e0424 */
[----:B------:R-:W-:-:S04]  /*24dc0*/  IMAD.WIDE.U32 R40, R24, R26, RZ ;  /* 0x0000001a18287225 */ /* 0x000fc800078e00ff */
[----:B------:R-:W-:-:S04]  /*24dd0*/  IMAD.WIDE.U32 R42, P4, R24, R27, R38 ;  /* 0x0000001b182a7225 */ /* 0x000fc80007880026 */
[----:B------:R-:W-:Y:S01]  /*24de0*/  IMAD.WIDE.U32 R38, P5, R24, R25, R34 ;  /* 0x0000001918267225 */ /* 0x000fe200078a0022 */
[----:B------:R-:W-:-:S03]  /*24df0*/  IADD3 RZ, P1, PT, R41, R42, RZ ;  /* 0x0000002a29ff7210 */ /* 0x000fc60007f3e0ff */
[----:B------:R-:W-:Y:S01]  /*24e00*/  IMAD.X R41, RZ, RZ, RZ, P5 ;  /* 0x000000ffff297224 */ /* 0x000fe200028e06ff */
[----:B------:R-:W-:Y:S01]  /*24e10*/  IADD3 R59, P2, P5, R59, R32, R22 ;  /* 0x000000203b3b7210 */ /* 0x000fe20007d5e016 */
[----:B------:R-:W-:-:S03]  /*24e20*/  IMAD.WIDE.U32 R34, R24, R24, RZ ;  /* 0x0000001818227225 */ /* 0x000fc600078e00ff */
[----:B------:R-:W-:Y:S01]  /*24e30*/  IADD3.X R61, PT, PT, RZ, R33, RZ, P2, P5 ;  /* 0x00000021ff3d7210 */ /* 0x000fe200017ea4ff */
[----:B------:R-:W-:Y:S01]  /*24e40*/  IMAD.X R37, RZ, RZ, RZ, P6 ;  /* 0x000000ffff257224 */ /* 0x000fe200030e06ff */
[----:B------:R-:W-:Y:S01]  /*24e50*/  IADD3 R35, P6, PT, R35, R38, RZ ;  /* 0x0000002623237210 */ /* 0x000fe20007fde0ff */
[----:B------:R-:W-:Y:S01]  /*24e60*/  IMAD.X R33, RZ, RZ, RZ, P4 ;  /* 0x000000ffff217224 */ /* 0x000fe200020e06ff */
[----:B------:R-:W-:Y:S01]  /*24e70*/  IADD3 R22, P2, PT, R63, R34, RZ ;  /* 0x000000223f167210 */ /* 0x000fe20007f5e0ff */
[----:B------:R-:W-:Y:S01]  /*24e80*/  IMAD.MOV.U32 R40, RZ, RZ, R39 ;  /* 0x000000ffff287224 */ /* 0x000fe200078e0027 */
[-C--:B------:R-:W-:Y:S01]  /*24e90*/  IADD3 R17, P5, PT, R57, R14.reuse, RZ ;  /* 0x0000000e39117210 */ /* 0x080fe20007fbe0ff */
[----:B------:R-:W-:Y:S02]  /*24ea0*/  IMAD.MOV.U32 R36, RZ, RZ, R23 ;  /* 0x000000ffff247224 */ /* 0x000fe400078e0017 */
[----:B------:R-:W-:Y:S01]  /*24eb0*/  IMAD.X R38, R35, 0x1, R46, P2 ;  /* 0x0000000123267824 */ /* 0x000fe200010e062e */
[----:B------:R-:W-:Y:S01]  /*24ec0*/  IADD3 R19, P2, PT, R22, R19, RZ ;  /* 0x0000001316137210 */ /* 0x000fe20007f5e0ff */
[----:B------:R-:W-:Y:S01]  /*24ed0*/  IMAD.X R16, R16, 0x1, R21, P5 ;  /* 0x0000000110107824 */ /* 0x000fe200028e0615 */
[----:B------:R-:W-:Y:S01]  /*24ee0*/  ISETP.GE.U32.AND P4, PT, R17, R14, PT ;  /* 0x0000000e1100720c */ /* 0x000fe20003f86070 */
[----:B------:R-:W-:Y:S01]  /*24ef0*/  IMAD.MOV.U32 R32, RZ, RZ, R43 ;  /* 0x000000ffff207224 */ /* 0x000fe200078e002b */
[----:B------:R-:W-:Y:S01]  /*24f00*/  ISETP.GE.U32.AND P5, PT, R22, R34, PT ;  /* 0x000000221600720c */ /* 0x000fe20003fa6070 */
[----:B------:R-:W-:Y:S01]  /*24f10*/  IMAD.X R47, R38, 0x1, R47, P2 ;  /* 0x00000001262f7824 */ /* 0x000fe200010e062f */
[----:B------:R-:W-:Y:S01]  /*24f20*/  ISETP.GE.U32.AND P2, PT, R19, R22, PT ;  /* 0x000000161300720c */ /* 0x000fe20003f46070 */
[----:B------:R-:W-:Y:S01]  /*24f30*/  IMAD.WIDE.U32.X R22, R25, R25, R40, P6 ;  /* 0x0000001919167225 */ /* 0x000fe200030e0428 */
[----:B------:R-:W-:-:S02]  /*24f40*/  ISETP.GE.U32.AND.EX P4, PT, R16, R21, PT, P4 ;  /* 0x000000151000720c */ /* 0x000fc40003f86140 */
[----:B------:R-:W-:Y:S01]  /*24f50*/  ISETP.GE.U32.AND.EX P5, PT, R38, R35, PT, P5 ;  /* 0x000000232600720c */ /* 0x000fe20003fa6150 */
[----:B------:R-:W-:Y:S01]  /*24f60*/  IMAD.WIDE.U32 R34, R27, R24, RZ ;  /* 0x000000181b227225 */ /* 0x000fe200078e00ff */
[----:B------:R-:W-:-:S03]  /*24f70*/  ISETP.GE.U32.AND.EX P2, PT, R47, R38, PT, P2 ;  /* 0x000000262f00720c */ /* 0x000fc60003f46120 */
[----:B------:R-:W-:Y:S01]  /*24f80*/  IMAD.WIDE.U32.X R38, R29, R27, R44, P0 ;  /* 0x0000001b1d267225 */ /* 0x000fe200000e042c */
[----:B------:R-:W-:Y:S02]  /*24f90*/  IADD3 R21, P0, PT, R19, R18, RZ ;  /* 0x0000001213157210 */ /* 0x000fe40007f1e0ff */
[----:B------:R-:W-:Y:S01]  /*24fa0*/  SEL R19, RZ, 0x1, P4 ;  /* 0x00000001ff137807 */ /* 0x000fe20002000000 */
[----:B------:R-:W-:Y:S01]  /*24fb0*/  IMAD.WIDE.U32 R42, R27, R26, RZ ;  /* 0x0000001a1b2a7225 */ /* 0x000fe200078e00ff */
[----:B------:R-:W-:Y:S02]  /*24fc0*/  SEL R57, RZ, 0x1, P2 ;  /* 0x00000001ff397807 */ /* 0x000fe40001000000 */
[----:B------:R-:W-:Y:S01]  /*24fd0*/  IADD3 R19, P4, P6, R21, R38, R19 ;  /* 0x0000002615137210 */ /* 0x000fe20007e9e013 */
[----:B------:R-:W-:Y:S01]  /*24fe0*/  IMAD.X R45, R47, 0x1, R20, P0 ;  /* 0x000000012f2d7824 */ /* 0x000fe200000e0614 */
[----:B------:R-:W-:Y:S01]  /*24ff0*/  SEL R38, RZ, 0x1, P5 ;  /* 0x00000001ff267807 */ /* 0x000fe20002800000 */
[----:B------:R-:W-:Y:S01]  /*25000*/  IMAD.WIDE.U32 R40, P2, R25, R26, R34 ;  /* 0x0000001a19287225 */ /* 0x000fe20007840022 */
[----:B------:R-:W-:-:S02]  /*25010*/  ISETP.GE.U32.AND P0, PT, R21, R18, PT ;  /* 0x000000121500720c */ /* 0x000fc40003f06070 */
[----:B------:R-:W-:Y:S01]  /*25020*/  IADD3.X R14, PT, PT, R45, R39, RZ, P4, P6 ;  /* 0x000000272d0e7210 */ /* 0x000fe200027ec4ff */
[----:B------:R-:W-:Y:S01]  /*25030*/  IMAD.X R35, RZ, RZ, RZ, P2 ;  /* 0x000000ffff237224 */ /* 0x000fe200010e06ff */
[----:B------:R-:W-:Y:S01]  /*25040*/  IADD3 R57, P4, P5, R57, R22, R38 ;  /* 0x0000001639397210 */ /* 0x000fe20007d9e026 */
[C---:B------:R-:W-:Y:S01]  /*25050*/  IMAD.WIDE.U32 R38, R26.reuse, R24, RZ ;  /* 0x000000181a267225 */ /* 0x040fe200078e00ff */
[----:B------:R-:W-:Y:S02]  /*25060*/  ISETP.GE.U32.AND P2, PT, R19, R21, PT ;  /* 0x000000151300720c */ /* 0x000fe40003f46070 */
[----:B------:R-:W-:Y:S01]  /*25070*/  IADD3.X R56, PT, PT, RZ, R23, RZ, P4, P5 ;  /* 0x00000017ff387210 */ /* 0x000fe200027ea4ff */
[----:B------:R-:W-:Y:S01]  /*25080*/  IMAD.WIDE.U32 R42, P5, R26, R27, R42 ;  /* 0x0000001b1a2a7225 */ /* 0x000fe200078a002a */
[----:B------:R-:W-:Y:S02]  /*25090*/  ISETP.GE.U32.AND.EX P0, PT, R45, R20, PT, P0 ;  /* 0x000000142d00720c */ /* 0x000fe40003f06100 */
[----:B------:R-:W-:Y:S01]  /*250a0*/  ISETP.GE.U32.AND.EX P2, PT, R14, R45, PT, P2 ;  /* 0x0000002d0e00720c */ /* 0x000fe20003f46120 */
[----:B------:R-:W-:Y:S01]  /*250b0*/  IMAD.WIDE.U32 R22, R26, R26, RZ ;  /* 0x0000001a1a167225 */ /* 0x000fe200078e00ff */
[----:B------:R-:W-:-:S02]  /*250c0*/  IADD3 R46, P4, PT, R39, R40, RZ ;  /* 0x00000028272e7210 */ /* 0x000fc40007f9e0ff */
[----:B------:R-:W-:Y:S01]  /*250d0*/  SEL R44, RZ, 0x1, P0 ;  /* 0x00000001ff2c7807 */ /* 0x000fe20000000000 */
[----:B------:R-:W-:Y:S01]  /*250e0*/  IMAD.X R21, RZ, RZ, RZ, P5 ;  /* 0x000000ffff157224 */ /* 0x000fe200028e06ff */
[----:B------:R-:W-:Y:S01]  /*250f0*/  IADD3 R18, P5, PT, R59, R38, RZ ;  /* 0x000000263b127210 */ /* 0x000fe20007fbe0ff */
[----:B------:R-:W-:Y:S01]  /*25100*/  IMAD.WIDE.U32.X R36, R31, R27, R36, P3 ;  /* 0x0000001b1f247225 */ /* 0x000fe200018e0424 */
[----:B------:R-:W-:Y:S02]  /*25110*/  IADD3 R45, P3, PT, R23, R42, RZ ;  /* 0x0000002a172d7210 */ /* 0x000fe40007f7e0ff */
[----:B------:R-:W-:Y:S01]  /*25120*/  SEL R23, RZ, 0x1, P2 ;  /* 0x00000001ff177807 */ /* 0x000fe20001000000 */
[----:B------:R-:W-:Y:S01]  /*25130*/  IMAD.X R47, R46, 0x1, R61, P5 ;  /* 0x000000012e2f7824 */ /* 0x000fe200028e063d */
[----:B------:R-:W-:Y:S01]  /*25140*/  IADD3 R39, P0, PT, R18, R57, RZ ;  /* 0x0000003912277210 */ /* 0x000fe20007f1e0ff */
[----:B------:R-:W-:Y:S01]  /*25150*/  IMAD.MOV.U32 R34, RZ, RZ, R41 ;  /* 0x000000ffff227224 */ /* 0x000fe200078e0029 */
[----:B------:R-:W-:Y:S01]  /*25160*/  IADD3 R44, P5, P6, R23, R36, R44 ;  /* 0x00000024172c7210 */ /* 0x000fe20007ebe02c */
[----:B------:R-:W-:Y:S01]  /*25170*/  IMAD.WIDE.U32 R40, R14, 0x3d1, RZ ;  /* 0x000003d10e287825 */ /* 0x000fe200078e00ff */
[----:B------:R-:W-:-:S03]  /*25180*/  ISETP.GE.U32.AND P2, PT, R18, R38, PT ;  /* 0x000000261200720c */ /* 0x000fc60003f46070 */
[----:B------:R-:W-:Y:S01]  /*25190*/  IMAD.X R42, R47, 0x1, R56, P0 ;  /* 0x000000012f2a7824 */ /* 0x000fe200000e0638 */
[----:B------:R-:W-:Y:S01]  /*251a0*/  ISETP.GE.U32.AND P0, PT, R39, R18, PT ;  /* 0x000000122700720c */ /* 0x000fe20003f06070 */
[----:B------:R-:W-:Y:S01]  /*251b0*/  IMAD.WIDE.U32.X R34, R25, R27, R34, P4 ;  /* 0x0000001b19227225 */ /* 0x000fe200020e0422 */
[----:B------:R-:W-:Y:S02]  /*251c0*/  IADD3.X R18, PT, PT, RZ, R37, RZ, P5, P6 ;  /* 0x00000025ff127210 */ /* 0x000fe40002fec4ff */
[----:B------:R-:W-:Y:S01]  /*251d0*/  IADD3 R23, P5, PT, R39, R38, RZ ;  /* 0x0000002627177210 */ /* 0x000fe20007fbe0ff */
[----:B------:R-:W-:Y:S01]  /*251e0*/  IMAD.WIDE.U32.X R36, R25, R27, R32, P1 ;  /* 0x0000001b19247225 */ /* 0x000fe200008e0420 */
[----:B------:R-:W-:Y:S02]  /*251f0*/  ISETP.GE.U32.AND.EX P2, PT, R47, R46, PT, P2 ;  /* 0x0000002e2f00720c */ /* 0x000fe40003f46120 */
[----:B------:R-:W-:Y:S01]  /*25200*/  IADD3 R44, P6, PT, R23, R44, RZ ;  /* 0x0000002c172c7210 */ /* 0x000fe20007fde0ff */
[C---:B------:R-:W-:Y:S01]  /*25210*/  IMAD.X R39, R42.reuse, 0x1, R46, P5 ;  /* 0x000000012a277824 */ /* 0x040fe200028e062e */
[----:B------:R-:W-:Y:S01]  /*25220*/  ISETP.GE.U32.AND.EX P0, PT, R42, R47, PT, P0 ;  /* 0x0000002f2a00720c */ /* 0x000fe20003f06100 */
[----:B------:R-:W-:Y:S01]  /*25230*/  IMAD.WIDE.U32 R32, R19, 0x3d1, RZ ;  /* 0x000003d113207825 */ /* 0x000fe200078e00ff */
[----:B------:R-:W-:-:S02]  /*25240*/  SEL R42, RZ, 0x1, P2 ;  /* 0x00000001ff2a7807 */ /* 0x000fc40001000000 */
[----:B------:R-:W-:Y:S01]  /*25250*/  ISETP.GE.U32.AND P5, PT, R23, R38, PT ;  /* 0x000000261700720c */ /* 0x000fe20003fa6070 */
[C---:B------:R-:W-:Y:S01]  /*25260*/  IMAD.X R32, R39.reuse, 0x1, R18, P6 ;  /* 0x0000000127207824 */ /* 0x040fe200030e0612 */
[----:B------:R-:W-:Y:S01]  /*25270*/  ISETP.GE.U32.AND P2, PT, R44, R23, PT ;  /* 0x000000172c00720c */ /* 0x000fe20003f46070 */
[----:B------:R-:W-:Y:S01]  /*25280*/  IMAD.WIDE.U32 R40, P1, RZ, R19, R40 ;  /* 0x00000013ff287225 */ /* 0x000fe20007820028 */
[----:B------:R-:W-:Y:S02]  /*25290*/  SEL R23, RZ, 0x1, P0 ;  /* 0x00000001ff177807 */ /* 0x000fe40000000000 */
[----:B------:R-:W-:Y:S01]  /*252a0*/  ISETP.GE.U32.AND.EX P5, PT, R39, R46, PT, P5 ;  /* 0x0000002e2700720c */ /* 0x000fe20003fa6150 */
[----:B------:R-:W-:Y:S01]  /*252b0*/  IMAD.MOV.U32 R18, RZ, RZ, RZ ;  /* 0x000000ffff127224 */ /* 0x000fe200078e00ff */
[----:B------:R-:W-:Y:S01]  /*252c0*/  ISETP.GE.U32.AND.EX P2, PT, R32, R39, PT, P2 ;  /* 0x000000272000720c */ /* 0x000fe20003f46120 */
[----:B------:R-:W-:Y:S01]  /*252d0*/  IMAD.MOV.U32 R20, RZ, RZ, R43 ;  /* 0x000000ffff147224 */ /* 0x000fe200078e002b */
[----:B------:R-:W-:Y:S01]  /*252e0*/  IADD3 RZ, P0, PT, R33, R40, RZ ;  /* 0x0000002821ff7210 */ /* 0x000fe20007f1e0ff */
[----:B------:R-:W-:Y:S01]  /*252f0*/  IMAD.X R39, RZ, RZ, RZ, P1 ;  /* 0x000000ffff277224 */ /* 0x000fe200008e06ff */
[----:B------:R-:W-:Y:S01]  /*25300*/  IADD3 R33, P4, P6, R23, R36, R42 ;  /* 0x0000002417217210 */ /* 0x000fe20007e9e02a */
[----:B------:R-:W-:Y:S01]  /*25310*/  IMAD.WIDE.U32 R42, R19, 0x3d1, R18 ;  /* 0x000003d1132a7825 */ /* 0x000fe200078e0012 */
[----:B------:R-:W-:-:S02]  /*25320*/  SEL R23, RZ, 0x1, P5 ;  /* 0x00000001ff177807 */ /* 0x000fc40002800000 */
[----:B------:R-:W-:Y:S01]  /*25330*/  SEL R47, RZ, 0x1, P2 ;  /* 0x00000001ff2f7807 */ /* 0x000fe20001000000 */
[----:B------:R-:W-:Y:S01]  /*25340*/  IMAD.IADD R43, R40, 0x1, R43 ;  /* 0x00000001282b7824 */ /* 0x000fe200078e022b */
[----:B------:R-:W-:Y:S01]  /*25350*/  IADD3.X R36, PT, PT, RZ, R37, RZ, P4, P6 ;  /* 0x00000025ff247210 */ /* 0x000fe200027ec4ff */
[----:B------:R-:W-:Y:S01]  /*25360*/  IMAD.MOV.U32 R38, RZ, RZ, R41 ;  /* 0x000000ffff267224 */ /* 0x000fe200078e0029 */
[----:B------:R-:W-:Y:S01]  /*25370*/  IADD3 R47, P1, P2, R47, R34, R23 ;  /* 0x000000222f2f7210 */ /* 0x000fe20007a3e017 */
[----:B------:R-:W-:Y:S01]  /*25380*/  IMAD.WIDE.U32 R40, R32, 0x3d1, RZ ;  /* 0x000003d120287825 */ /* 0x000fe200078e00ff */
[-C--:B------:R-:W-:Y:S02]  /*25390*/  IADD3 R18, P4, PT, R33, R22.reuse, RZ ;  /* 0x0000001621127210 */ /* 0x080fe40007f9e0ff */
[----:B------:R-:W-:Y:S02]  /*253a0*/  IADD3.X R23, PT, PT, RZ, R35, RZ, P1, P2 ;  /* 0x00000023ff177210 */ /* 0x000fe40000fe44ff */
[C---:B------:R-:W-:Y:S01]  /*253b0*/  IADD3 R47, P5, PT, R18.reuse, R47, RZ ;  /* 0x0000002f122f7210 */ /* 0x040fe20007fbe0ff */
[----:B------:R-:W-:Y:S01]  /*253c0*/  IMAD.X R34, R45, 0x1, R36, P4 ;  /* 0x000000012d227824 */ /* 0x000fe200020e0624 */
[----:B------:R-:W-:Y:S01]  /*253d0*/  ISETP.GE.U32.AND P2, PT, R18, R22, PT ;  /* 0x000000161200720c */ /* 0x000fe20003f46070 */
[----:B------:R-:W-:Y:S01]  /*253e0*/  IMAD.WIDE.U32 R36, R44, 0x3d1, RZ ;  /* 0x000003d12c247825 */ /* 0x000fe200078e00ff */
[----:B------:R-:W-:-:S02]  /*253f0*/  ISETP.GE.U32.AND P1, PT, R47, R18, PT ;  /* 0x000000122f00720c */ /* 0x000fc40003f26070 */
[----:B------:R-:W-:Y:S01]  /*25400*/  ISETP.GE.U32.AND P6, PT, R42, RZ, PT ;  /* 0x000000ff2a00720c */ /* 0x000fe20003fc6070 */
[C---:B------:R-:W-:Y:S01]  /*25410*/  IMAD.X R23, R34.reuse, 0x1, R23, P5 ;  /* 0x0000000122177824 */ /* 0x040fe200028e0617 */
[----:B------:R-:W-:Y:S02]  /*25420*/  ISETP.GE.U32.AND.EX P2, PT, R34, R45, PT, P2 ;  /* 0x0000002d2200720c */ /* 0x000fe40003f46120 */
[----:B------:R-:W-:Y:S01]  /*25430*/  ISETP.GE.U32.AND.EX P6, PT, R43, R19, PT, P6 ;  /* 0x000000132b00720c */ /* 0x000fe20003fc6160 */
[----:B------:R-:W-:Y:S01]  /*25440*/  IMAD.WIDE.U32.X R18, RZ, R14, R38, P0 ;  /* 0x0000000eff127225 */ /* 0x000fe200000e0426 */
[----:B------:R-:W-:Y:S02]  /*25450*/  ISETP.GE.U32.AND.EX P4, PT, R23, R34, PT, P1 ;  /* 0x000000221700720c */ /* 0x000fe40003f86110 */
[----:B------:R-:W-:Y:S01]  /*25460*/  SEL R38, RZ, 0x1, P2 ;  /* 0x00000001ff267807 */ /* 0x000fe20001000000 */
[----:B------:R-:W-:Y:S01]  /*25470*/  IMAD.WIDE.U32.X R34, R27, R27, R20, P3 ;  /* 0x0000001b1b227225 */ /* 0x000fe200018e0414 */
[----:B------:R-:W-:-:S02]  /*25480*/  IADD3 R33, P1, PT, R18, R36, RZ ;  /* 0x0000002412217210 */ /* 0x000fc40007f3e0ff */
[----:B------:R-:W-:Y:S01]  /*25490*/  SEL R39, RZ, 0x1, P4 ;  /* 0x00000001ff277807 */ /* 0x000fe20002000000 */
[----:B------:R-:W-:-:S04]  /*254a0*/  IMAD.WIDE.U32 R40, P3, RZ, R44, R40 ;  /* 0x0000002cff287225 */ /* 0x000fc80007860028 */
[----:B------:R-:W-:Y:S01]  /*254b0*/  IMAD.WIDE.U32 R20, R28, R28, R42 ;  /* 0x0000001c1c147225 */ /* 0x000fe200078e002a */
[----:B------:R-:W-:Y:S02]  /*254c0*/  IADD3 R22, P2, PT, R37, R40, RZ ;  /* 0x0000002825167210 */ /* 0x000fe40007f5e0ff */
[----:B------:R-:W-:Y:S01]  /*254d0*/  IADD3 R40, P4, P5, R39, R34, R38 ;  /* 0x0000002227287210 */ /* 0x000fe20007d9e026 */
[----:B------:R-:W-:Y:S01]  /*254e0*/  IMAD.IADD R18, R4, 0x1, R21 ;  /* 0x0000000104127824 */ /* 0x000fe200078e0215 */
[----:B------:R-:W-:Y:S01]  /*254f0*/  ISETP.GE.U32.AND P0, PT, R20, R42, PT ;  /* 0x0000002a1400720c */ /* 0x000fe20003f06070 */
[----:B------:R-:W-:Y:S01]  /*25500*/  IMAD.X R21, R22, 0x1, R19, P1 ;  /* 0x0000000116157824 */ /* 0x000fe200008e0613 */
[----:B------:R-:W-:Y:S01]  /*25510*/  SEL R19, RZ, 0x1, P6 ;  /* 0x00000001ff137807 */ /* 0x000fe20003000000 */
[----:B------:R-:W-:Y:S01]  /*25520*/  IMAD.WIDE.U32 R38, R23, 0x3d1, RZ ;  /* 0x000003d117267825 */ /* 0x000fe200078e00ff */
[C---:B------:R-:W-:Y:S02]  /*25530*/  ISETP.GE.U32.AND P1, PT, R33.reuse, R36, PT ;  /* 0x000000242100720c */ /* 0x040fe40003f26070 */
[----:B------:R-:W-:Y:S01]  /*25540*/  IADD3.X R45, PT, PT, RZ, R35, RZ, P4, P5 ;  /* 0x00000023ff2d7210 */ /* 0x000fe200027ea4ff */
[----:B------:R-:W-:Y:S01]  /*25550*/  IMAD.X R35, RZ, RZ, RZ, P3 ;  /* 0x000000ffff237224 */ /* 0x000fe200018e06ff */
[----:B------:R-:W-:Y:S01]  /*25560*/  IADD3 R19, P3, P4, R33, R14, R19 ;  /* 0x0000000e21137210 */ /* 0x000fe20007c7e013 */
[----:B------:R-:W-:Y:S01]  /*25570*/  IMAD.MOV.U32 R34, RZ, RZ, R41 ;  /* 0x000000ffff227224 */ /* 0x000fe200078e0029 */
[----:B------:R-:W-:Y:S01]  /*25580*/  ISETP.GE.U32.AND.EX P1, PT, R21, R22, PT, P1 ;  /* 0x000000161500720c */ /* 0x000fe20003f26110 */
[----:B------:R-:W-:Y:S01]  /*25590*/  IMAD.WIDE.U32 R36, R47, 0x3d1, RZ ;  /* 0x000003d12f247825 */ /* 0x000fe200078e00ff */
[----:B------:R-:W-:-:S02]  /*255a0*/  ISETP.EQ.U32.AND P5, PT, R19, R14, PT ;  /* 0x0000000e1300720c */ /* 0x000fc40003fa2070 */
[----:B------:R-:W-:Y:S01]  /*255b0*/  IADD3.X R21, PT, PT, R21, R44, RZ, P3, P4 ;  /* 0x0000002c15157210 */ /* 0x000fe20001fe84ff */
[----:B------:R-:W-:Y:S01]  /*255c0*/  IMAD.WIDE.U32.X R34, RZ, R32, R34, P2 ;  /* 0x00000020ff227225 */ /* 0x000fe200010e0422 */
[----:B------:R-:W-:Y:S02]  /*255d0*/  SEL R41, RZ, 0x1, P1 ;  /* 0x00000001ff297807 */ /* 0x000fe40000800000 */
[----:B------:R-:W-:Y:S01]  /*255e0*/  ISETP.GE.U32.AND.EX P0, PT, R18, R43, PT, P0 ;  /* 0x0000002b1200720c */ /* 0x000fe20003f06100 */
[----:B------:R-:W-:Y:S01]  /*255f0*/  IMAD.WIDE.U32 R38, P2, RZ, R47, R38 ;  /* 0x0000002fff267225 */ /* 0x000fe20007840026 */
[----:B------:R-:W-:Y:S02]  /*25600*/  ISETP.EQ.AND.EX P6, PT, R21, R44, !P6, P5 ;  /* 0x0000002c1500720c */ /* 0x000fe400077c2350 */
[----:B------:R-:W-:Y:S02]  /*25610*/  ISETP.LT.U32.AND P5, PT, R19, R14, PT ;  /* 0x0000000e1300720c */ /* 0x000fe40003fa1070 */
[----:B------:R-:W-:Y:S01]  /*25620*/  IADD3 R41, P1, P4, R36, R34, R41 ;  /* 0x0000002224297210 */ /* 0x000fe20007c3e029 */
[----:B------:R-:W-:Y:S01]  /*25630*/  IMAD.MOV.U32 R34, RZ, RZ, R39 ;  /* 0x000000ffff227224 */ /* 0x000fe200078e0027 */
[----:B------:R-:W-:-:S02]  /*25640*/  IADD3 R37, P3, PT, R37, R38, RZ ;  /* 0x0000002625257210 */ /* 0x000fc40007f7e0ff */
[----:B------:R-:W-:Y:S02]  /*25650*/  SEL R4, RZ, 0x1, P0 ;  /* 0x00000001ff047807 */ /* 0x000fe40000000000 */
[----:B------:R-:W-:Y:S02]  /*25660*/  ISETP.LT.U32.OR.EX P6, PT, R21, R44, P6, P5 ;  /* 0x0000002c1500720c */ /* 0x000fe400037c1550 */
[----:B------:R-:W-:Y:S01]  /*25670*/  IADD3.X R22, PT, PT, R37, R35, RZ, P1, P4 ;  /* 0x0000002325167210 */ /* 0x000fe20000fe84ff */
[----:B------:R-:W-:Y:S01]  /*25680*/  IMAD.X R35, RZ, RZ, RZ, P2 ;  /* 0x000000ffff237224 */ /* 0x000fe200010e06ff */
[----:B------:R-:W-:Y:S02]  /*25690*/  ISETP.GE.U32.AND P5, PT, R41, R36, PT ;  /* 0x000000242900720c */ /* 0x000fe40003fa6070 */
[----:B------:R-:W-:Y:S02]  /*256a0*/  IADD3 R14, P1, P4, R4, R19, R5 ;  /* 0x00000013040e7210 */ /* 0x000fe40007c3e005 */
[----:B------:R-:W-:Y:S01]  /*256b0*/  ISETP.GE.U32.AND.EX P5, PT, R22, R37, PT, P5 ;  /* 0x000000251600720c */ /* 0x000fe20003fa6150 */
[----:B------:R-:W-:Y:S01]  /*256c0*/  IMAD.WIDE.U32 R36, R45, 0x3d1, RZ ;  /* 0x000003d12d247825 */ /* 0x000fe200078e00ff */
[----:B------:R-:W-:-:S02]  /*256d0*/  ISETP.EQ.U32.AND P2, PT, R14, R5, PT ;  /* 0x000000050e00720c */ /* 0x000fc40003f42070 */
[----:B------:R-:W-:Y:S02]  /*256e0*/  IADD3.X R19, PT, PT, RZ, R21, R8, P1, P4 ;  /* 0x00000015ff137210 */ /* 0x000fe40000fe8408 */
[----:B------:R-:W-:Y:S02]  /*256f0*/  SEL R33, RZ, 0x1, !P6 ;  /* 0x00000001ff217807 */ /* 0x000fe40007000000 */
[----:B------:R-:W-:Y:S01]  /*25700*/  ISETP.LT.U32.AND P1, PT, R14, R5, PT ;  /* 0x000000050e00720c */ /* 0x000fe20003f21070 */
[----:B------:R-:W-:Y:S01]  /*25710*/  IMAD.WIDE.U32.X R4, RZ, R23, R34, P3 ;  /* 0x00000017ff047225 */ /* 0x000fe200018e0422 */
[----:B------:R-:W-:Y:S02]  /*25720*/  ISETP.EQ.AND.EX P0, PT, R19, R8, !P0, P2 ;  /* 0x000000081300720c */ /* 0x000fe40004702320 */
[----:B------:R-:W-:Y:S01]  /*25730*/  IADD3 R33, P3, P4, R41, R32, R33 ;  /* 0x0000002029217210 */ /* 0x000fe20007c7e021 */
[----:B------:R-:W-:Y:S01]  /*25740*/  IMAD.WIDE.U32 R34, R40, 0x3d1, RZ ;  /* 0x000003d128227825 */ /* 0x000fe200078e00ff */
[----:B------:R-:W-:-:S02]  /*25750*/  SEL R39, RZ, 0x1, P5 ;  /* 0x00000001ff277807 */ /* 0x000fc40002800000 */
[----:B------:R-:W-:Y:S01]  /*25760*/  ISETP.LT.U32.OR.EX P1, PT, R19, R8, P0, P1 ;  /* 0x000000081300720c */ /* 0x000fe20000721510 */
[----:B------:R-:W-:Y:S01]  /*25770*/  IMAD.WIDE.U32 R36, P2, RZ, R40, R36 ;  /* 0x00000028ff247225 */ /* 0x000fe20007840024 */
[----:B------:R-:W-:Y:S02]  /*25780*/  IADD3.X R8, PT, PT, R22, R47, RZ, P3, P4 ;  /* 0x0000002f16087210 */ /* 0x000fe40001fe84ff */
[----:B------:R-:W-:Y:S02]  /*25790*/  IADD3 R39, P0, P3, R34, R4, R39 ;  /* 0x0000000422277210 */ /* 0x000fe40007b1e027 */
[----:B------:R-:W-:Y:S02]  /*257a0*/  IADD3 R35, P5, PT, R35, R36, RZ ;  /* 0x0000002423237210 */ /* 0x000fe40007fbe0ff */
[----:B------:R-:W-:Y:S02]  /*257b0*/  SEL R4, RZ, 0x1, !P1 ;  /* 0x00000001ff047807 */ /* 0x000fe40004800000 */
[----:B------:R-:W-:Y:S01]  /*257c0*/  IADD3.X R41, PT, PT, R35, R5, RZ, P0, P3 ;  /* 0x0000000523297210 */ /* 0x000fe200007e64ff */
[----:B------:R-:W-:Y:S01]  /*257d0*/  IMAD.X R5, RZ, RZ, RZ, P2 ;  /* 0x000000ffff057224 */ /* 0x000fe200010e06ff */
[----:B------:R-:W-:Y:S01]  /*257e0*/  IADD3 R21, P0, P4, R4, R33, R9 ;  /* 0x0000002104157210 */ /* 0x000fe20007c1e009 */
[----:B------:R-:W-:Y:S01]  /*257f0*/  IMAD.MOV.U32 R4, RZ, RZ, R37 ;  /* 0x000000ffff047224 */ /* 0x000fe200078e0025 */
[----:B------:R-:W-:Y:S01]  /*25800*/  ISETP.EQ.U32.AND P3, PT, R33, R32, PT ;  /* 0x000000202100720c */ /* 0x000fe20003f62070 */
[----:B------:R-:W-:Y:S01]  /*25810*/  IMAD.MOV.U32 R37, RZ, RZ, R20 ;  /* 0x000000ffff257224 */ /* 0x000fe200078e0014 */
[----:B------:R-:W-:Y:S01]  /*25820*/  IADD3.X R22, PT, PT, RZ, R8, R15, P0, P4 ;  /* 0x00000008ff167210 */ /* 0x000fe200007e840f */
[----:B------:R-:W-:Y:S01]  /*25830*/  IMAD.WIDE.U32.X R4, RZ, R45, R4, P5 ;  /* 0x0000002dff047225 */ /* 0x000fe200028e0404 */
[----:B------:R-:W-:-:S02]  /*25840*/  ISETP.GE.U32.AND P4, PT, R39, R34, PT ;  /* 0x000000222700720c */ /* 0x000fc40003f86070 */
[----:B------:R-:W-:Y:S02]  /*25850*/  ISETP.LT.U32.AND P0, PT, R33, R32, PT ;  /* 0x000000202100720c */ /* 0x000fe40003f01070 */
[C---:B------:R-:W-:Y:S02]  /*25860*/  ISETP.EQ.AND.EX P6, PT, R8.reuse, R47, P6, P3 ;  /* 0x0000002f0800720c */ /* 0x040fe400037c2330 */
[----:B------:R-:W-:Y:S02]  /*25870*/  ISETP.GE.U32.AND.EX P4, PT, R41, R35, PT, P4 ;  /* 0x000000232900720c */ /* 0x000fe40003f86140 */
[----:B------:R-:W-:Y:S02]  /*25880*/  ISETP.LT.U32.OR.EX P0, PT, R8, R47, P6, P0 ;  /* 0x0000002f0800720c */ /* 0x000fe40003701500 */
[CC--:B------:R-:W-:Y:S02]  /*25890*/  ISETP.EQ.U32.AND P3, PT, R21.reuse, R9.reuse, PT ;  /* 0x000000091500720c */ /* 0x0c0fe40003f62070 */
[----:B------:R-:W-:-:S02]  /*258a0*/  ISETP.LT.U32.AND P2, PT, R21, R9, PT ;  /* 0x000000091500720c */ /* 0x000fc40003f41070 */
[----:B------:R-:W-:Y:S02]  /*258b0*/  SEL R9, RZ, 0x1, P4 ;  /* 0x00000001ff097807 */ /* 0x000fe40002000000 */
[----:B------:R-:W-:Y:S02]  /*258c0*/  SEL R8, RZ, 0x1, !P0 ;  /* 0x00000001ff087807 */ /* 0x000fe40004000000 */
[----:B------:R-:W-:Y:S02]  /*258d0*/  ISETP.EQ.AND.EX P3, PT, R22, R15, P1, P3 ;  /* 0x0000000f1600720c */ /* 0x000fe40000f62330 */
[----:B------:R-:W-:Y:S02]  /*258e0*/  IADD3 R9, P1, PT, R9, R4, RZ ;  /* 0x0000000409097210 */ /* 0x000fe40007f3e0ff */
[----:B------:R-:W-:Y:S02]  /*258f0*/  IADD3 R8, P5, P6, R39, R23, R8 ;  /* 0x0000001727087210 */ /* 0x000fe40007ebe008 */
[----:B0-----:R-:W-:Y:S01]  /*25900*/  ISETP.GE.U32.AND P4, PT, R6, R66, PT ;  /* 0x000000420600720c */ /* 0x001fe20003f86070 */
[----:B------:R-:W-:Y:S01]  /*25910*/  IMAD.X R32, RZ, RZ, R5, P1 ;  /* 0x000000ffff207224 */ /* 0x000fe200008e0605 */
[----:B------:R-:W-:-:S02]  /*25920*/  ISETP.LT.U32.OR.EX P2, PT, R22, R15, P3, P2 ;  /* 0x0000000f1600720c */ /* 0x000fc40001f41520 */
[----:B------:R-:W-:Y:S02]  /*25930*/  ISETP.EQ.U32.AND P1, PT, R8, R23, PT ;  /* 0x000000170800720c */ /* 0x000fe40003f22070 */
[----:B------:R-:W-:Y:S02]  /*25940*/  IADD3.X R41, PT, PT, R41, R40, RZ, P5, P6 ;  /* 0x0000002829297210 */ /* 0x000fe40002fec4ff */
[----:B-1----:R-:W-:Y:S02]  /*25950*/  ISETP.EQ.U32.AND P5, PT, R7, R68, PT ;  /* 0x000000440700720c */ /* 0x002fe40003fa2070 */
[----:B------:R-:W-:Y:S02]  /*25960*/  ISETP.GE.U32.AND.EX P6, PT, R10, R67, PT, P4 ;  /* 0x000000430a00720c */ /* 0x000fe40003fc6140 */
[----:B------:R-:W-:Y:S02]  /*25970*/  SEL R4, RZ, 0x1, !P2 ;  /* 0x00000001ff047807 */ /* 0x000fe40005000000 */
[----:B------:R-:W-:-:S02]  /*25980*/  ISETP.LT.U32.AND P3, PT, R8, R23, PT ;  /* 0x000000170800720c */ /* 0x000fc40003f61070 */
[----:B--2---:R-:W-:Y:S02]  /*25990*/  ISETP.GE.U32.AND P4, PT, R13, R70, PT ;  /* 0x000000460d00720c */ /* 0x004fe40003f86070 */
[----:B------:R-:W-:Y:S02]  /*259a0*/  ISETP.EQ.AND.EX P1, PT, R41, R40, P0, P1 ;  /* 0x000000282900720c */ /* 0x000fe40000722310 */
[----:B------:R-:W-:Y:S02]  /*259b0*/  SEL R5, RZ, 0x1, P6 ;  /* 0x00000001ff057807 */ /* 0x000fe40003000000 */
[----:B------:R-:W-:Y:S02]  /*259c0*/  ISETP.EQ.AND.EX P5, PT, R11, R69, !P6, P5 ;  /* 0x000000450b00720c */ /* 0x000fe400077a2350 */
[----:B------:R-:W-:Y:S02]  /*259d0*/  IADD3 R23, P6, P0, R4, R8, R17 ;  /* 0x0000000804177210 */ /* 0x000fe400078de011 */
[----:B------:R-:W-:-:S02]  /*259e0*/  ISETP.LT.U32.OR.EX P3, PT, R41, R40, P1, P3 ;  /* 0x000000282900720c */ /* 0x000fc40000f61530 */
[----:B------:R-:W-:Y:S02]  /*259f0*/  ISETP.GE.U32.AND.EX P4, PT, R12, R71, PT, P4 ;  /* 0x000000470c00720c */ /* 0x000fe40003f86140 */
[----:B------:R-:W-:Y:S02]  /*25a00*/  ISETP.LT.U32.AND P1, PT, R7, R68, PT ;  /* 0x000000440700720c */ /* 0x000fe40003f21070 */
[----:B------:R-:W-:Y:S02]  /*25a10*/  IADD3.X R41, PT, PT, RZ, R41, R16, P6, P0 ;  /* 0x00000029ff297210 */ /* 0x000fe400037e0410 */
[----:B------:R-:W-:Y:S02]  /*25a20*/  ISETP.EQ.U32.AND P0, PT, R23, R17, PT ;  /* 0x000000111700720c */ /* 0x000fe40003f02070 */
[----:B------:R-:W-:Y:S02]  /*25a30*/  ISETP.LT.U32.OR.EX P1, PT, R11, R69, P5, P1 ;  /* 0x000000450b00720c */ /* 0x000fe40002f21510 */
[----:B---3--:R-:W-:-:S02]  /*25a40*/  ISETP.EQ.U32.AND P6, PT, R2, R72, PT ;  /* 0x000000480200720c */ /* 0x008fc40003fc2070 */
[----:B------:R-:W-:Y:S02]  /*25a50*/  ISETP.LT.U32.AND P5, PT, R23, R17, PT ;  /* 0x000000111700720c */ /* 0x000fe40003fa1070 */
[C---:B------:R-:W-:Y:S02]  /*25a60*/  ISETP.EQ.AND.EX P2, PT, R41.reuse, R16, P2, P0 ;  /* 0x000000102900720c */ /* 0x040fe40001742300 */
[----:B------:R-:W-:Y:S02]  /*25a70*/  ISETP.LT.U32.AND P0, PT, R2, R72, PT ;  /* 0x000000480200720c */ /* 0x000fe40003f01070 */
[CC--:B------:R-:W-:Y:S02]  /*25a80*/  ISETP.EQ.AND.EX P6, PT, R0.reuse, R73.reuse, P1, P6 ;  /* 0x000000490000720c */ /* 0x0c0fe40000fc2360 */
[----:B------:R-:W-:Y:S02]  /*25a90*/  ISETP.LT.U32.OR.EX P2, PT, R41, R16, P2, P5 ;  /* 0x000000102900720c */ /* 0x000fe40001741550 */
[----:B------:R-:W-:-:S02]  /*25aa0*/  ISETP.LT.U32.OR.EX P0, PT, R0, R73, P6, P0 ;  /* 0x000000490000720c */ /* 0x000fc40003701500 */
[----:B------:R-:W-:Y:S02]  /*25ab0*/  @P4 ISETP.NE.U32.AND P5, PT, R13, R70, PT ;  /* 0x000000460d00420c */ /* 0x000fe40003fa5070 */
[----:B------:R-:W-:Y:S02]  /*25ac0*/  SEL R4, RZ, 0x1, !P3 ;  /* 0x00000001ff047807 */ /* 0x000fe40005800000 */
[----:B------:R-:W-:Y:S02]  /*25ad0*/  PLOP3.LUT P3, PT, PT, PT, PT, 0x8, 0x80 ;  /* 0x000000000080781c */ /* 0x000fe40003f6e170 */
[----:B------:R-:W-:Y:S02]  /*25ae0*/  SEL R15, RZ, 0x1, !P1 ;  /* 0x00000001ff0f7807 */ /* 0x000fe40004800000 */
[----:B------:R-:W-:Y:S02]  /*25af0*/  IADD3 R8, P1, PT, R5, R68, RZ ;  /* 0x0000004405087210 */ /* 0x000fe40007f3e0ff */
[----:B------:R-:W-:-:S02]  /*25b00*/  @P4 ISETP.NE.OR.EX P3, PT, R12, R71, !P0, P5 ;  /* 0x000000470c00420c */ /* 0x000fc40004765750 */
[----:B------:R-:W-:Y:S02]  /*25b10*/  SEL R35, RZ, 0x1, !P2 ;  /* 0x00000001ff237807 */ /* 0x000fe40005000000 */
[----:B------:R-:W-:Y:S02]  /*25b20*/  IADD3 R4, P4, P5, R9, R45, R4 ;  /* 0x0000002d09047210 */ /* 0x000fe40007d9e004 */
[----:B------:R-:W-:Y:S02]  /*25b30*/  IADD3 R15, P2, PT, R15, R72, RZ ;  /* 0x000000480f0f7210 */ /* 0x000fe40007f5e0ff */
[----:B------:R-:W-:Y:S02]  /*25b40*/  SEL R8, R8, RZ, P3 ;  /* 0x000000ff08087207 */ /* 0x000fe40001800000 */
[----:B------:R-:W-:Y:S02]  /*25b50*/  SEL R9, RZ, 0x1, !P0 ;  /* 0x00000001ff097807 */ /* 0x000fe40004000000 */
[----:B------:R-:W-:-:S02]  /*25b60*/  SEL R5, R66, RZ, P3 ;  /* 0x000000ff42057207 */ /* 0x000fc40001800000 */
[----:B------:R-:W-:Y:S02]  /*25b70*/  IADD3 R35, P6, PT, R35, R4, RZ ;  /* 0x0000000423237210 */ /* 0x000fe40007fde0ff */
[----:B------:R-:W-:Y:S02]  /*25b80*/  SEL R15, R15, RZ, P3 ;  /* 0x000000ff0f0f7207 */ /* 0x000fe40001800000 */
[----:B------:R-:W-:Y:S02]  /*25b90*/  IADD3.X R32, PT, PT, R32, RZ, RZ, P4, P5 ;  /* 0x000000ff20207210 */ /* 0x000fe400027ea4ff */
[----:B------:R-:W-:Y:S02]  /*25ba0*/  IADD3 R4, P0, PT, R7, -R8, RZ ;  /* 0x8000000807047210 */ /* 0x000fe40007f1e0ff */
        /* <DEDUP_REMOVED lines=9> */
[----:B------:R-:W-:Y:S02]  /*25c40*/  ISETP.NE.AND.EX P2, PT, R32, RZ, PT, P2 ;  /* 0x000000ff2000720c */ /* 0x000fe40003f45320 */
[----:B------:R-:W-:Y:S02]  /*25c50*/  IADD3 R7, P5, PT, R13, -R2, RZ ;  /* 0x800000020d077210 */ /* 0x000fe40007fbe0ff */
[----:B------:R-:W-:Y:S02]  /*25c60*/  SEL R2, R9, RZ, P3 ;  /* 0x000000ff09027207 */ /* 0x000fe40001800000 */
[----:B------:R-:W-:Y:S02]  /*25c70*/  SEL R9, R67, RZ, P3 ;  /* 0x000000ff43097207 */ /* 0x000fe40001800000 */
[----:B------:R-:W-:Y:S02]  /*25c80*/  SEL R15, R15, RZ, P3 ;  /* 0x000000ff0f0f7207 */ /* 0x000fe40001800000 */
[----:B------:R-:W-:Y:S01]  /*25c90*/  SEL R13, R8, RZ, P3 ;  /* 0x000000ff080d7207 */ /* 0x000fe20001800000 */
[----:B------:R-:W-:-:S02]  /*25ca0*/  IMAD.X R8, R11, 0x1, ~R2, P0 ;  /* 0x000000010b087824 */ /* 0x000fc400000e0e02 */
        /* <DEDUP_REMOVED lines=9> */
[----:B------:R-:W-:-:S07]  /*25d40*/  IMAD.MOV.U32 R16, RZ, RZ, R19 ;  /* 0x000000ffff107224 */ /* 0x000fce00078e0013 */
.L_x_88:
        /* <DEDUP_REMOVED lines=34> */
.L_x_87:
[----:B------:R-:W-:Y:S02]  /*25f70*/  IMAD.MOV.U32 R23, RZ, RZ, R0 ;  /* 0x000000ffff177224 */ /* 0x000fe400078e0000 */
[----:B------:R-:W-:-:S07]  /*25f80*/  IMAD.MOV.U32 R41, RZ, RZ, R2 ;  /* 0x000000ffff297224 */ /* 0x000fce00078e0002 */
.L_x_86:
[----:B------:R-:W-:Y:S05]  /*25f90*/  BSYNC.RECONVERGENT B2 ;  /* 0x0000000000027941 */ /* 0x000fea0003800200 */
.L_x_85:
[----:B------:R-:W0:Y:S01]  /*25fa0*/  S2R R13, SR_CgaCtaId ;  /* 0x00000000000d7919 */ /* 0x000e220000008800 */
[----:B------:R-:W-:Y:S01]  /*25fb0*/  MOV R2, 0x400 ;  /* 0x0000040000027802 */ /* 0x000fe20000000f00 */
[----:B------:R-:W-:Y:S01]  /*25fc0*/  BSSY.RECONVERGENT B2, `(.L_x_89) ;  /* 0x00001f9000027945 */ /* 0x000fe20003800200 */
[----:B------:R-:W-:Y:S01]  /*25fd0*/  ISETP.GE.U32.AND P1, PT, R37, R66, PT ;  /* 0x000000422500720c */ /* 0x000fe20003f26070 */
[----:B------:R-:W1:Y:S01]  /*25fe0*/  S2R R0, SR_TID.X ;  /* 0x0000000000007919 */ /* 0x000e620000002100 */
[----:B------:R-:W-:Y:S02]  /*25ff0*/  ISETP.GE.U32.AND P0, PT, R23, R70, PT ;  /* 0x000000461700720c */ /* 0x000fe40003f06070 */
[----:B------:R-:W-:Y:S02]  /*26000*/  ISETP.EQ.U32.AND P2, PT, R14, R68, PT ;  /* 0x000000440e00720c */ /* 0x000fe40003f42070 */
[----:B------:R-:W-:Y:S02]  /*26010*/  ISETP.GE.U32.AND.EX P1, PT, R18, R67, PT, P1 ;  /* 0x000000431200720c */ /* 0x000fe40003f26110 */
[----:B------:R-:W-:-:S02]  /*26020*/  ISETP.GE.U32.AND.EX P0, PT, R41, R71, PT, P0 ;  /* 0x000000472900720c */ /* 0x000fc40003f06100 */
[----:B------:R-:W-:Y:S02]  /*26030*/  ISETP.LT.U32.AND P3, PT, R14, R68, PT ;  /* 0x000000440e00720c */ /* 0x000fe40003f61070 */
[-C--:B------:R-:W-:Y:S02]  /*26040*/  ISETP.EQ.AND.EX P2, PT, R19, R69.reuse, !P1, P2 ;  /* 0x000000451300720c */ /* 0x080fe40004f42320 */
[-C--:B------:R-:W-:Y:S02]  /*26050*/  ISETP.EQ.U32.AND P4, PT, R21, R72.reuse, PT ;  /* 0x000000481500720c */ /* 0x080fe40003f82070 */
[----:B------:R-:W-:Y:S02]  /*26060*/  ISETP.LT.U32.OR.EX P2, PT, R19, R69, P2, P3 ;  /* 0x000000451300720c */ /* 0x000fe40001741530 */
[----:B------:R-:W-:Y:S02]  /*26070*/  ISETP.LT.U32.AND P5, PT, R21, R72, PT ;  /* 0x000000481500720c */ /* 0x000fe40003fa1070 */
[----:B------:R-:W-:-:S02]  /*26080*/  ISETP.EQ.AND.EX P3, PT, R22, R73, P2, P4 ;  /* 0x000000491600720c */ /* 0x000fc40001762340 */
[----:B------:R-:W-:Y:S02]  /*26090*/  @P0 ISETP.NE.U32.AND P4, PT, R23, R70, PT ;  /* 0x000000461700020c */ /* 0x000fe40003f85070 */
[----:B------:R-:W-:Y:S02]  /*260a0*/  ISETP.LT.U32.OR.EX P3, PT, R22, R73, P3, P5 ;  /* 0x000000491600720c */ /* 0x000fe40001f61550 */
[----:B------:R-:W-:Y:S02]  /*260b0*/  SEL R15, RZ, 0x1, P1 ;  /* 0x00000001ff0f7807 */ /* 0x000fe40000800000 */
[----:B------:R-:W-:Y:S02]  /*260c0*/  PLOP3.LUT P5, PT, PT, PT, PT, 0x8, 0x80 ;  /* 0x000000000080781c */ /* 0x000fe40003fae170 */
[----:B0-----:R-:W-:Y:S02]  /*260d0*/  LEA R13, R13, R2, 0x18 ;  /* 0x000000020d0d7211 */ /* 0x001fe400078ec0ff */
[----:B------:R-:W-:-:S02]  /*260e0*/  @P0 ISETP.NE.OR.EX P5, PT, R41, R71, !P3, P4 ;  /* 0x000000472900020c */ /* 0x000fc40005fa5740 */
[----:B------:R-:W-:Y:S01]  /*260f0*/  IADD3 R15, P0, PT, R15, R68, RZ ;  /* 0x000000440f0f7210 */ /* 0x000fe20007f1e0ff */
[----:B-1----:R-:W-:Y:S01]  /*26100*/  IMAD R2, R0, 0x60, R13 ;  /* 0x0000006000027824 */ /* 0x002fe200078e020d */
[----:B------:R-:W-:Y:S02]  /*26110*/  SEL R17, RZ, 0x1, !P2 ;  /* 0x00000001ff117807 */ /* 0x000fe40005000000 */
[----:B------:R-:W-:Y:S02]  /*26120*/  SEL R13, RZ, 0x1, !P3 ;  /* 0x00000001ff0d7807 */ /* 0x000fe40005800000 */
[----:B------:R-:W0:Y:S01]  /*26130*/  LDS.128 R32, [R2] ;  /* 0x0000000002207984 */ /* 0x000e220000000c00 */
[----:B------:R-:W-:Y:S02]  /*26140*/  SEL R15, R15, RZ, P5 ;  /* 0x000000ff0f0f7207 */ /* 0x000fe40002800000 */
[----:B------:R-:W-:Y:S02]  /*26150*/  SEL R12, R66, RZ, P5 ;  /* 0x000000ff420c7207 */ /* 0x000fe40002800000 */
[----:B------:R-:W-:-:S02]  /*26160*/  IADD3 R20, P1, PT, R17, R72, RZ ;  /* 0x0000004811147210 */ /* 0x000fc40007f3e0ff */
[----:B------:R-:W-:Y:S02]  /*26170*/  IADD3 R16, P2, PT, R13, R70, RZ ;  /* 0x000000460d107210 */ /* 0x000fe40007f5e0ff */
[----:B------:R-:W-:Y:S01]  /*26180*/  IADD3 R13, P3, PT, R14, -R15, RZ ;  /* 0x8000000f0e0d7210 */ /* 0x000fe20007f7e0ff */
[----:B------:R-:W-:Y:S01]  /*26190*/  IMAD.X R39, RZ, RZ, R73, P1 ;  /* 0x000000ffff277224 */ /* 0x000fe200008e0649 */
[----:B------:R-:W-:Y:S01]  /*261a0*/  IADD3 R12, P6, PT, R37, -R12, RZ ;  /* 0x8000000c250c7210 */ /* 0x000fe20007fde0ff */
[----:B------:R-:W-:Y:S01]  /*261b0*/  IMAD.X R38, RZ, RZ, R71, P2 ;  /* 0x000000ffff267224 */ /* 0x000fe200010e0647 */
[----:B------:R-:W-:Y:S02]  /*261c0*/  SEL R15, R67, RZ, P5 ;  /* 0x000000ff430f7207 */ /* 0x000fe40002800000 */
[----:B------:R-:W-:Y:S02]  /*261d0*/  SEL R20, R20, RZ, P5 ;  /* 0x000000ff14147207 */ /* 0x000fe40002800000 */
[----:B------:R-:W-:Y:S01]  /*261e0*/  SEL R16, R16, RZ, P5 ;  /* 0x000000ff10107207 */ /* 0x000fe20002800000 */
[----:B------:R-:W-:Y:S01]  /*261f0*/  IMAD.X R15, R18, 0x1, ~R15, P6 ;  /* 0x00000001120f7824 */ /* 0x000fe200030e0e0f */
[----:B------:R-:W-:Y:S01]  /*26200*/  IADD3 R14, P4, PT, R21, -R20, RZ ;  /* 0x80000014150e7210 */ /* 0x000fe20007f9e0ff */
[----:B------:R-:W-:Y:S01]  /*26210*/  IMAD.X R18, RZ, RZ, R69, P0 ;  /* 0x000000ffff127224 */ /* 0x000fe200000e0645 */
[----:B------:R-:W-:-:S02]  /*26220*/  IADD3 R16, P6, PT, R23, -R16, RZ ;  /* 0x8000001017107210 */ /* 0x000fc40007fde0ff */
[----:B------:R-:W-:Y:S02]  /*26230*/  SEL R38, R38, RZ, P5 ;  /* 0x000000ff26267207 */ /* 0x000fe40002800000 */
[----:B------:R-:W-:Y:S02]  /*26240*/  SEL R18, R18, RZ, P5 ;  /* 0x000000ff12127207 */ /* 0x000fe40002800000 */
[----:B------:R-:W-:-:S03]  /*26250*/  SEL R39, R39, RZ, P5 ;  /* 0x000000ff27277207 */ /* 0x000fc60002800000 */
[----:B------:R-:W-:Y:S02]  /*26260*/  IMAD.X R17, R19, 0x1, ~R18, P3 ;  /* 0x0000000113117824 */ /* 0x000fe400018e0e12 */
[----:B------:R-:W-:Y:S02]  /*26270*/  IMAD.X R19, R41, 0x1, ~R38, P6 ;  /* 0x0000000129137824 */ /* 0x000fe400030e0e26 */
[----:B------:R-:W-:Y:S02]  /*26280*/  IMAD.X R18, R22, 0x1, ~R39, P4 ;  /* 0x0000000116127824 */ /* 0x000fe400020e0e27 */
[----:B0-----:R-:W-:-:S04]  /*26290*/  IMAD.WIDE.U32 R20, R33, R12, RZ ;  /* 0x0000000c21147225 */ /* 0x001fc800078e00ff */
[----:B------:R-:W-:-:S04]  /*262a0*/  IMAD.WIDE.U32 R40, R32, R13, RZ ;  /* 0x0000000d20287225 */ /* 0x000fc800078e00ff */
[----:B------:R-:W-:-:S04]  /*262b0*/  IMAD.WIDE.U32 R36, P0, R32, R15, R20 ;  /* 0x0000000f20247225 */ /* 0x000fc80007800014 */
[----:B------:R-:W-:-:S04]  /*262c0*/  IMAD.WIDE.U32 R20, R32, R12, RZ ;  /* 0x0000000c20147225 */ /* 0x000fc800078e00ff */
[----:B------:R-:W-:Y:S01]  /*262d0*/  IMAD.X R23, RZ, RZ, RZ, P0 ;  /* 0x000000ffff177224 */ /* 0x000fe200000e06ff */
[----:B------:R-:W-:Y:S01]  /*262e0*/  IADD3 RZ, P0, PT, R21, R36, RZ ;  /* 0x0000002415ff7210 */ /* 0x000fe20007f1e0ff */
[----:B------:R-:W-:Y:S02]  /*262f0*/  IMAD.MOV.U32 R22, RZ, RZ, R37 ;  /* 0x000000ffff167224 */ /* 0x000fe400078e0025 */
[----:B------:R-:W-:-:S04]  /*26300*/  IMAD.WIDE.U32 R20, R33, R13, RZ ;  /* 0x0000000d21147225 */ /* 0x000fc800078e00ff */
[----:B------:R-:W-:Y:S02]  /*26310*/  IMAD R40, R17, R32, RZ ;  /* 0x0000002011287224 */ /* 0x000fe400078e02ff */
[----:B------:R-:W-:-:S04]  /*26320*/  IMAD.WIDE.U32 R38, R33, R14, RZ ;  /* 0x0000000e21267225 */ /* 0x000fc800078e00ff */
[----:B------:R-:W-:-:S04]  /*26330*/  IMAD.WIDE.U32 R56, R35, R12, RZ ;  /* 0x0000000c23387225 */ /* 0x000fc800078e00ff */
[----:B------:R-:W-:-:S04]  /*26340*/  IMAD.WIDE.U32 R36, R13, R32, RZ ;  /* 0x000000200d247225 */ /* 0x000fc800078e00ff */
[C---:B------:R-:W-:Y:S02]  /*26350*/  IMAD R59, R33.reuse, R13, R40 ;  /* 0x0000000d213b7224 */ /* 0x040fe400078e0228 */
[----:B------:R-:W-:-:S04]  /*26360*/  IMAD.WIDE.U32.X R22, R33, R15, R22, P0 ;  /* 0x0000000f21167225 */ /* 0x000fc800000e0416 */
[----:B------:R-:W-:-:S04]  /*26370*/  IMAD.WIDE.U32 R46, R34, R12, RZ ;  /* 0x0000000c222e7225 */ /* 0x000fc800078e00ff */
[----:B------:R-:W-:-:S04]  /*26380*/  IMAD.WIDE.U32 R42, P0, R32, R17, R20 ;  /* 0x00000011202a7225 */ /* 0x000fc80007800014 */
[----:B------:R-:W-:Y:S01]  /*26390*/  IMAD.WIDE.U32 R20, P6, R32, R18, R38 ;  /* 0x0000001220147225 */ /* 0x000fe200078c0026 */
[----:B------:R-:W-:-:S03]  /*263a0*/  IADD3 RZ, P1, PT, R41, R42, RZ ;  /* 0x0000002a29ff7210 */ /* 0x000fc60007f3e0ff */
[----:B------:R-:W-:-:S04]  /*263b0*/  IMAD.WIDE.U32 R38, P2, R34, R15, R56 ;  /* 0x0000000f22267225 */ /* 0x000fc80007840038 */
[----:B------:R-:W-:Y:S01]  /*263c0*/  IMAD.IADD R46, R37, 0x1, R59 ;  /* 0x00000001252e7824 */ /* 0x000fe200078e023b */
[----:B------:R-:W-:Y:S01]  /*263d0*/  IADD3 R37, P3, PT, R22, R36, RZ ;  /* 0x0000002416257210 */ /* 0x000fe20007f7e0ff */
[----:B------:R-:W-:Y:S01]  /*263e0*/  IMAD.WIDE.U32 R44, R32, R14, RZ ;  /* 0x0000000e202c7225 */ /* 0x000fe200078e00ff */
[----:B------:R-:W-:-:S03]  /*263f0*/  IADD3 RZ, P5, PT, R47, R38, RZ ;  /* 0x000000262fff7210 */ /* 0x000fc60007fbe0ff */
[----:B------:R-:W-:Y:S01]  /*26400*/  IMAD.X R47, R46, 0x1, R23, P3 ;  /* 0x000000012e2f7824 */ /* 0x000fe200018e0617 */
[----:B------:R-:W-:Y:S01]  /*26410*/  IADD3 RZ, P4, PT, R45, R20, RZ ;  /* 0x000000142dff7210 */ /* 0x000fe20007f9e0ff */
[----:B------:R-:W-:Y:S02]  /*26420*/  IMAD R23, R15, R34, RZ ;  /* 0x000000220f177224 */ /* 0x000fe400078e02ff */
[----:B------:R-:W-:Y:S01]  /*26430*/  IMAD.X R41, RZ, RZ, RZ, P0 ;  /* 0x000000ffff297224 */ /* 0x000fe200000e06ff */
[----:B------:R-:W-:Y:S01]  /*26440*/  ISETP.GE.U32.AND P0, PT, R37, R36, PT ;  /* 0x000000242500720c */ /* 0x000fe20003f06070 */
[----:B------:R-:W-:-:S03]  /*26450*/  IMAD.WIDE.U32 R44, R12, R34, RZ ;  /* 0x000000220c2c7225 */ /* 0x000fc600078e00ff */
[----:B------:R-:W-:Y:S01]  /*26460*/  ISETP.GE.U32.AND.EX P0, PT, R47, R46, PT, P0 ;  /* 0x0000002e2f00720c */ /* 0x000fe20003f06100 */
[----:B------:R-:W-:Y:S01]  /*26470*/  IMAD R59, R35, R12, R23 ;  /* 0x0000000c233b7224 */ /* 0x000fe200078e0217 */
[----:B------:R-:W-:Y:S01]  /*26480*/  IADD3 R36, P3, PT, R37, R44, RZ ;  /* 0x0000002c25247210 */ /* 0x000fe20007f7e0ff */
[-C--:B------:R-:W-:Y:S01]  /*26490*/  IMAD R57, R18, R32.reuse, RZ ;  /* 0x0000002012397224 */ /* 0x080fe200078e02ff */
[----:B------:R-:W-:Y:S01]  /*264a0*/  SEL R61, RZ, 0x1, P0 ;  /* 0x00000001ff3d7807 */ /* 0x000fe20000000000 */
[----:B------:R-:W-:Y:S02]  /*264b0*/  IMAD.MOV.U32 R40, RZ, RZ, R43 ;  /* 0x000000ffff287224 */ /* 0x000fe400078e002b */
[----:B------:R-:W-:Y:S02]  /*264c0*/  IMAD.IADD R20, R45, 0x1, R59 ;  /* 0x000000012d147824 */ /* 0x000fe400078e023b */
[----:B------:R-:W-:-:S04]  /*264d0*/  IMAD.WIDE.U32 R22, R14, R32, RZ ;  /* 0x000000200e167225 */ /* 0x000fc800078e00ff */
[C---:B------:R-:W-:Y:S02]  /*264e0*/  IMAD R57, R33.reuse, R14, R57 ;  /* 0x0000000e21397224 */ /* 0x040fe400078e0239 */
[----:B------:R-:W-:-:S04]  /*264f0*/  IMAD.WIDE.U32.X R40, R33, R17, R40, P1 ;  /* 0x0000001121287225 */ /* 0x000fc800008e0428 */
[----:B------:R-:W-:Y:S01]  /*26500*/  IMAD.X R37, R20, 0x1, R47, P3 ;  /* 0x0000000114257824 */ /* 0x000fe200018e062f */
[----:B------:R-:W-:Y:S01]  /*26510*/  ISETP.GE.U32.AND P3, PT, R36, R44, PT ;  /* 0x0000002c2400720c */ /* 0x000fe20003f66070 */
[----:B------:R-:W-:Y:S01]  /*26520*/  IMAD.IADD R75, R23, 0x1, R57 ;  /* 0x00000001174b7824 */ /* 0x000fe200078e0239 */
[----:B------:R-:W-:Y:S01]  /*26530*/  IADD3 R61, P0, P1, R22, R40, R61 ;  /* 0x00000028163d7210 */ /* 0x000fe2000791e03d */
[----:B------:R-:W-:Y:S01]  /*26540*/  IMAD.WIDE.U32 R44, R35, R14, RZ ;  /* 0x0000000e232c7225 */ /* 0x000fe200078e00ff */
[----:B------:R-:W-:Y:S02]  /*26550*/  ISETP.GE.U32.AND.EX P3, PT, R37, R20, PT, P3 ;  /* 0x000000142500720c */ /* 0x000fe40003f66130 */
[----:B------:R-:W-:Y:S01]  /*26560*/  IADD3.X R74, PT, PT, R75, R41, RZ, P0, P1 ;  /* 0x000000294b4a7210 */ /* 0x000fe200007e24ff */
[----:B------:R-:W-:Y:S01]  /*26570*/  IMAD.WIDE.U32 R42, R35, R13, RZ ;  /* 0x0000000d232a7225 */ /* 0x000fe200078e00ff */
[----:B------:R-:W-:-:S03]  /*26580*/  SEL R38, RZ, 0x1, P3 ;  /* 0x00000001ff267807 */ /* 0x000fc60001800000 */
[----:B------:R-:W-:-:S04]  /*26590*/  IMAD.WIDE.U32 R46, R34, R14, RZ ;  /* 0x0000000e222e7225 */ /* 0x000fc800078e00ff */
[----:B------:R-:W-:-:S04]  /*265a0*/  IMAD.WIDE.U32 R64, P1, R34, R18, R44 ;  /* 0x0000001222407225 */ /* 0x000fc8000782002c */
[----:B------:R-:W-:Y:S01]  /*265b0*/  IMAD.WIDE.U32 R62, P0, R34, R17, R42 ;  /* 0x00000011223e7225 */ /* 0x000fe2000780002a */
[----:B------:R-:W-:-:S03]  /*265c0*/  IADD3 RZ, P3, PT, R47, R64, RZ ;  /* 0x000000402fff7210 */ /* 0x000fc60007f7e0ff */
[----:B------:R-:W-:-:S04]  /*265d0*/  IMAD.WIDE.U32 R42, R33, R16, RZ ;  /* 0x00000010212a7225 */ /* 0x000fc800078e00ff */
[-C--:B------:R-:W-:Y:S02]  /*265e0*/  IMAD R20, R17, R34.reuse, RZ ;  /* 0x0000002211147224 */ /* 0x080fe400078e02ff */
[----:B------:R-:W-:Y:S02]  /*265f0*/  IMAD.X R47, RZ, RZ, RZ, P2 ;  /* 0x000000ffff2f7224 */ /* 0x000fe400010e06ff */
[----:B------:R-:W-:Y:S02]  /*26600*/  IMAD.MOV.U32 R46, RZ, RZ, R39 ;  /* 0x000000ffff2e7224 */ /* 0x000fe400078e0027 */
[----:B------:R-:W-:-:S04]  /*26610*/  IMAD.WIDE.U32 R58, R13, R34, RZ ;  /* 0x000000220d3a7225 */ /* 0x000fc800078e00ff */
[-C--:B------:R-:W-:Y:S02]  /*26620*/  IMAD R23, R35, R13.reuse, R20 ;  /* 0x0000000d23177224 */ /* 0x080fe400078e0214 */
[----:B------:R-:W-:-:S04]  /*26630*/  IMAD.WIDE.U32 R40, R34, R13, RZ ;  /* 0x0000000d22287225 */ /* 0x000fc800078e00ff */
[----:B------:R-:W-:-:S04]  /*26640*/  IMAD.WIDE.U32 R56, P2, R32, R19, R42 ;  /* 0x0000001320387225 */ /* 0x000fc8000784002a */
[----:B------:R-:W-:-:S04]  /*26650*/  IMAD.WIDE.U32.X R42, R35, R15, R46, P5 ;  /* 0x0000000f232a7225 */ /* 0x000fc800028e042e */
[----:B------:R-:W-:Y:S02]  /*26660*/  IMAD.X R47, RZ, RZ, RZ, P0 ;  /* 0x000000ffff2f7224 */ /* 0x000fe400000e06ff */
[----:B------:R-:W-:Y:S01]  /*26670*/  IMAD.IADD R59, R59, 0x1, R23 ;  /* 0x000000013b3b7824 */ /* 0x000fe200078e0217 */
[----:B------:R-:W-:Y:S01]  /*26680*/  IADD3 R23, P0, PT, R61, R58, RZ ;  /* 0x0000003a3d177210 */ /* 0x000fe20007f1e0ff */
[----:B------:R-:W-:Y:S01]  /*26690*/  IMAD.X R45, RZ, RZ, RZ, P6 ;  /* 0x000000ffff2d7224 */ /* 0x000fe200030e06ff */
[----:B------:R-:W-:Y:S01]  /*266a0*/  IADD3 RZ, P6, PT, R41, R62, RZ ;  /* 0x0000003e29ff7210 */ /* 0x000fe20007fde0ff */
[----:B------:R-:W-:-:S04]  /*266b0*/  IMAD.WIDE.U32 R40, R32, R16, RZ ;  /* 0x0000001020287225 */ /* 0x000fc800078e00ff */
[----:B------:R-:W-:Y:S01]  /*266c0*/  IMAD.X R39, RZ, RZ, RZ, P1 ;  /* 0x000000ffff277224 */ /* 0x000fe200008e06ff */
[----:B------:R-:W-:Y:S01]  /*266d0*/  IADD3 RZ, P5, PT, R41, R56, RZ ;  /* 0x0000003829ff7210 */ /* 0x000fe20007fbe0ff */
[----:B------:R-:W-:Y:S01]  /*266e0*/  IMAD.X R20, R59, 0x1, R74, P0 ;  /* 0x000000013b147824 */ /* 0x000fe200000e064a */
[----:B------:R-:W-:Y:S01]  /*266f0*/  IADD3 R42, P0, P1, R23, R42, R38 ;  /* 0x0000002a172a7210 */ /* 0x000fe2000791e026 */
[----:B------:R-:W-:Y:S01]  /*26700*/  IMAD.X R41, RZ, RZ, RZ, P2 ;  /* 0x000000ffff297224 */ /* 0x000fe200010e06ff */
[----:B------:R-:W-:Y:S01]  /*26710*/  ISETP.GE.U32.AND P2, PT, R61, R22, PT ;  /* 0x000000163d00720c */ /* 0x000fe20003f46070 */
[----:B------:R-:W-:Y:S01]  /*26720*/  IMAD.MOV.U32 R44, RZ, RZ, R21 ;  /* 0x000000ffff2c7224 */ /* 0x000fe200078e0015 */
[----:B------:R-:W-:Y:S01]  /*26730*/  IADD3.X R43, PT, PT, R20, R43, RZ, P0, P1 ;  /* 0x0000002b142b7210 */ /* 0x000fe200007e24ff */
[----:B------:R-:W-:Y:S01]  /*26740*/  IMAD R61, R19, R32, RZ ;  /* 0x00000020133d7224 */ /* 0x000fe200078e02ff */
[----:B------:R-:W-:Y:S01]  /*26750*/  ISETP.GE.U32.AND P0, PT, R23, R58, PT ;  /* 0x0000003a1700720c */ /* 0x000fe20003f06070 */
[----:B------:R-:W-:Y:S01]  /*26760*/  IMAD.MOV.U32 R46, RZ, RZ, R63 ;  /* 0x000000ffff2e7224 */ /* 0x000fe200078e003f */
[----:B------:R-:W-:Y:S01]  /*26770*/  ISETP.GE.U32.AND P1, PT, R42, R23, PT ;  /* 0x000000172a00720c */ /* 0x000fe20003f26070 */
[----:B------:R-:W-:Y:S01]  /*26780*/  IMAD.MOV.U32 R38, RZ, RZ, R65 ;  /* 0x000000ffff267224 */ /* 0x000fe200078e0041 */
[----:B------:R-:W-:Y:S01]  /*26790*/  ISETP.GE.U32.AND.EX P2, PT, R74, R75, PT, P2 ;  /* 0x0000004b4a00720c */ /* 0x000fe20003f46120 */
[----:B------:R-:W-:Y:S01]  /*267a0*/  IMAD.WIDE.U32.X R44, R33, R18, R44, P4 ;  /* 0x00000012212c7225 */ /* 0x000fe200020e042c */
[----:B------:R-:W-:-:S02]  /*267b0*/  ISETP.GE.U32.AND.EX P0, PT, R20, R59, PT, P0 ;  /* 0x0000003b1400720c */ /* 0x000fc40003f06100 */
[----:B------:R-:W-:Y:S01]  /*267c0*/  ISETP.GE.U32.AND.EX P1, PT, R43, R20, PT, P1 ;  /* 0x000000142b00720c */ /* 0x000fe20003f26110 */
[----:B------:R-:W-:Y:S01]  /*267d0*/  IMAD.WIDE.U32 R58, R16, R32, RZ ;  /* 0x00000020103a7225 */ /* 0x000fe200078e00ff */
[----:B------:R-:W0:Y:S01]  /*267e0*/  LDS.128 R20, [R2+0x10] ;  /* 0x0000100002147984 */ /* 0x000e220000000c00 */
[----:B------:R-:W-:Y:S02]  /*267f0*/  SEL R63, RZ, 0x1, P2 ;  /* 0x00000001ff3f7807 */ /* 0x000fe40001000000 */
[----:B------:R-:W-:Y:S01]  /*26800*/  IMAD R65, R33, R16, R61 ;  /* 0x0000001021417224 */ /* 0x000fe200078e023d */
[----:B------:R-:W-:Y:S01]  /*26810*/  SEL R61, RZ, 0x1, P1 ;  /* 0x00000001ff3d7807 */ /* 0x000fe20000800000 */
[----:B------:R-:W-:Y:S01]  /*26820*/  IMAD R75, R18, R34, RZ ;  /* 0x00000022124b7224 */ /* 0x000fe200078e02ff */
[----:B------:R-:W-:Y:S01]  /*26830*/  IADD3 R63, P2, P4, R58, R44, R63 ;  /* 0x0000002c3a3f7210 */ /* 0x000fe20007c5e03f */
[----:B------:R-:W-:Y:S01]  /*26840*/  IMAD.MOV.U32 R40, RZ, RZ, R57 ;  /* 0x000000ffff287224 */ /* 0x000fe200078e0039 */
[----:B------:R-:W-:Y:S01]  /*26850*/  SEL R44, RZ, 0x1, P0 ;  /* 0x00000001ff2c7807 */ /* 0x000fe20000000000 */
[----:B------:R-:W-:Y:S01]  /*26860*/  IMAD.IADD R59, R59, 0x1, R65 ;  /* 0x000000013b3b7824 */ /* 0x000fe200078e0241 */
[----:B------:R-:W-:Y:S01]  /*26870*/  ISETP.GE.U32.AND P0, PT, R63, R58, PT ;  /* 0x0000003a3f00720c */ /* 0x000fe20003f06070 */
[----:B------:R-:W-:-:S03]  /*26880*/  IMAD.WIDE.U32 R56, R14, R34, RZ ;  /* 0x000000220e387225 */ /* 0x000fc600078e00ff */
[----:B------:R-:W-:Y:S01]  /*26890*/  IADD3.X R58, PT, PT, R59, R45, RZ, P2, P4 ;  /* 0x0000002d3b3a7210 */ /* 0x000fe200017e84ff */
[----:B------:R-:W-:Y:S01]  /*268a0*/  IMAD.WIDE.U32.X R46, R35, R17, R46, P6 ;  /* 0x00000011232e7225 */ /* 0x000fe200030e042e */
[----:B------:R-:W-:Y:S02]  /*268b0*/  IADD3 R45, P2, PT, R63, R56, RZ ;  /* 0x000000383f2d7210 */ /* 0x000fe40007f5e0ff */
[----:B------:R-:W-:Y:S01]  /*268c0*/  ISETP.GE.U32.AND.EX P0, PT, R58, R59, PT, P0 ;  /* 0x0000003b3a00720c */ /* 0x000fe20003f06100 */
[----:B------:R-:W-:Y:S01]  /*268d0*/  IMAD R75, R35, R14, R75 ;  /* 0x0000000e234b7224 */ /* 0x000fe200078e024b */
[----:B------:R-:W-:Y:S01]  /*268e0*/  IADD3 R44, P1, P6, R61, R46, R44 ;  /* 0x0000002e3d2c7210 */ /* 0x000fe20007e3e02c */
[----:B------:R-:W-:Y:S01]  /*268f0*/  IMAD.WIDE.U32.X R38, R35, R18, R38, P3 ;  /* 0x0000001223267225 */ /* 0x000fe200018e0426 */
[----:B------:R-:W-:Y:S02]  /*26900*/  SEL R65, RZ, 0x1, P0 ;  /* 0x00000001ff417807 */ /* 0x000fe40000000000 */
[----:B------:R-:W-:Y:S01]  /*26910*/  IADD3.X R61, PT, PT, RZ, R47, RZ, P1, P6 ;  /* 0x0000002fff3d7210 */ /* 0x000fe20000fec4ff */
[----:B------:R-:W-:Y:S01]  /*26920*/  IMAD.IADD R57, R57, 0x1, R75 ;  /* 0x0000000139397824 */ /* 0x000fe200078e024b */
[----:B------:R-:W-:Y:S01]  /*26930*/  IADD3 R44, P4, PT, R45, R44, RZ ;  /* 0x0000002c2d2c7210 */ /* 0x000fe20007f9e0ff */
[----:B------:R-:W-:-:S03]  /*26940*/  IMAD.WIDE.U32 R46, R35, R16, RZ ;  /* 0x00000010232e7225 */ /* 0x000fc600078e00ff */
[----:B------:R-:W-:Y:S01]  /*26950*/  ISETP.GE.U32.AND P1, PT, R44, R45, PT ;  /* 0x0000002d2c00720c */ /* 0x000fe20003f26070 */
[----:B------:R-:W-:Y:S01]  /*26960*/  IMAD.X R62, R57, 0x1, R58, P2 ;  /* 0x00000001393e7824 */ /* 0x000fe200010e063a */
[----:B------:R-:W-:Y:S01]  /*26970*/  ISETP.GE.U32.AND P2, PT, R45, R56, PT ;  /* 0x000000382d00720c */ /* 0x000fe20003f46070 */
[----:B------:R-:W-:Y:S02]  /*26980*/  IMAD R45, R19, R34, RZ ;  /* 0x00000022132d7224 */ /* 0x000fe400078e02ff */
[C---:B------:R-:W-:Y:S01]  /*26990*/  IMAD.X R61, R62.reuse, 0x1, R61, P4 ;  /* 0x000000013e3d7824 */ /* 0x040fe200020e063d */
[----:B------:R-:W-:Y:S01]  /*269a0*/  ISETP.GE.U32.AND.EX P2, PT, R62, R57, PT, P2 ;  /* 0x000000393e00720c */ /* 0x000fe20003f46120 */
[----:B------:R-:W-:-:S03]  /*269b0*/  IMAD.WIDE.U32 R58, P4, R34, R19, R46 ;  /* 0x00000013223a7225 */ /* 0x000fc6000788002e */
[----:B------:R-:W-:Y:S01]  /*269c0*/  ISETP.GE.U32.AND.EX P1, PT, R61, R62, PT, P1 ;  /* 0x0000003e3d00720c */ /* 0x000fe20003f26110 */
[----:B------:R-:W-:-:S04]  /*269d0*/  IMAD.WIDE.U32 R56, R34, R16, RZ ;  /* 0x0000001022387225 */ /* 0x000fc800078e00ff */
[----:B------:R-:W-:Y:S01]  /*269e0*/  IMAD.WIDE.U32 R46, R16, R34, RZ ;  /* 0x00000022102e7225 */ /* 0x000fe200078e00ff */
[----:B------:R-:W-:Y:S02]  /*269f0*/  SEL R34, RZ, 0x1, P2 ;  /* 0x00000001ff227807 */ /* 0x000fe40001000000 */
[----:B------:R-:W-:Y:S01]  /*26a00*/  IADD3 RZ, P0, PT, R57, R58, RZ ;  /* 0x0000003a39ff7210 */ /* 0x000fe20007f1e0ff */
[----:B------:R-:W-:Y:S01]  /*26a10*/  IMAD R75, R35, R16, R45 ;  /* 0x00000010234b7224 */ /* 0x000fe200078e022d */
[----:B------:R-:W-:Y:S01]  /*26a20*/  SEL R45, RZ, 0x1, P1 ;  /* 0x00000001ff2d7807 */ /* 0x000fe20000800000 */
[----:B------:R-:W-:-:S03]  /*26a30*/  IMAD.WIDE.U32.X R40, R33, R19, R40, P5 ;  /* 0x0000001321287225 */ /* 0x000fc600028e0428 */
[----:B------:R-:W-:Y:S01]  /*26a40*/  IADD3 R57, P1, P3, R45, R38, R34 ;  /* 0x000000262d397210 */ /* 0x000fe20007b3e022 */
[----:B------:R-:W-:Y:S01]  /*26a50*/  IMAD.X R63, RZ, RZ, RZ, P4 ;  /* 0x000000ffff3f7224 */ /* 0x000fe200020e06ff */
[----:B------:R-:W-:Y:S01]  /*26a60*/  IADD3 R40, P4, P5, R46, R40, R65 ;  /* 0x000000282e287210 */ /* 0x000fe20007d9e041 */
[----:B------:R-:W-:Y:S01]  /*26a70*/  IMAD.MOV.U32 R62, RZ, RZ, R59 ;  /* 0x000000ffff3e7224 */ /* 0x000fe200078e003b */
[----:B------:R-:W-:Y:S01]  /*26a80*/  IADD3.X R64, PT, PT, RZ, R39, RZ, P1, P3 ;  /* 0x00000027ff407210 */ /* 0x000fe20000fe64ff */
[----:B------:R-:W-:Y:S01]  /*26a90*/  IMAD.IADD R56, R47, 0x1, R75 ;  /* 0x000000012f387824 */ /* 0x000fe200078e024b */
[C---:B------:R-:W-:Y:S01]  /*26aa0*/  IADD3 R57, P2, PT, R40.reuse, R57, RZ ;  /* 0x0000003928397210 */ /* 0x040fe20007f5e0ff */
[----:B------:R-:W-:Y:S01]  /*26ab0*/  IMAD.WIDE.U32.X R34, R35, R19, R62, P0 ;  /* 0x0000001323227225 */ /* 0x000fe200000e043e */
[----:B------:R-:W-:Y:S02]  /*26ac0*/  ISETP.GE.U32.AND P0, PT, R40, R46, PT ;  /* 0x0000002e2800720c */ /* 0x000fe40003f06070 */
[----:B------:R-:W-:Y:S01]  /*26ad0*/  IADD3.X R45, PT, PT, R56, R41, RZ, P4, P5 ;  /* 0x00000029382d7210 */ /* 0x000fe200027ea4ff */
[----:B0-----:R-:W-:Y:S01]  /*26ae0*/  IMAD.WIDE.U32 R46, R21, R12, RZ ;  /* 0x0000000c152e7225 */ /* 0x001fe200078e00ff */
[----:B------:R-:W-:-:S02]  /*26af0*/  ISETP.GE.U32.AND P1, PT, R57, R40, PT ;  /* 0x000000283900720c */ /* 0x000fc40003f26070 */
[----:B------:R-:W-:Y:S01]  /*26b00*/  ISETP.GE.U32.AND.EX P0, PT, R45, R56, PT, P0 ;  /* 0x000000382d00720c */ /* 0x000fe20003f06100 */
[-C--:B------:R-:W-:Y:S02]  /*26b10*/  IMAD R59, R15, R20.reuse, RZ ;  /* 0x000000140f3b7224 */ /* 0x080fe400078e02ff */
[----:B------:R-:W-:-:S04]  /*26b20*/  IMAD.WIDE.U32 R40, R12, R20, RZ ;  /* 0x000000140c287225 */ /* 0x000fc800078e00ff */
[-C--:B------:R-:W-:Y:S02]  /*26b30*/  IMAD R59, R21, R12.reuse, R59 ;  /* 0x0000000c153b7224 */ /* 0x080fe400078e023b */
[----:B------:R-:W-:Y:S02]  /*26b40*/  IMAD.X R64, R45, 0x1, R64, P2 ;  /* 0x000000012d407824 */ /* 0x000fe400010e0640 */
[----:B------:R-:W-:Y:S01]  /*26b50*/  IMAD.WIDE.U32 R38, R20, R12, RZ ;  /* 0x0000000c14267225 */ /* 0x000fe200078e00ff */
[-C--:B------:R-:W-:Y:S02]  /*26b60*/  IADD3 R38, P4, PT, R42, R40.reuse, RZ ;  /* 0x000000282a267210 */ /* 0x080fe40007f9e0ff */
[----:B------:R-:W-:Y:S01]  /*26b70*/  ISETP.GE.U32.AND.EX P1, PT, R64, R45, PT, P1 ;  /* 0x0000002d4000720c */ /* 0x000fe20003f26110 */
[----:B------:R-:W-:Y:S01]  /*26b80*/  IMAD.WIDE.U32 R46, P3, R20, R15, R46 ;  /* 0x0000000f142e7225 */ /* 0x000fe2000786002e */
[----:B------:R-:W-:-:S03]  /*26b90*/  ISETP.GE.U32.AND P2, PT, R38, R40, PT ;  /* 0x000000282600720c */ /* 0x000fc60003f46070 */
[----:B------:R-:W-:Y:S01]  /*26ba0*/  IMAD.IADD R42, R41, 0x1, R59 ;  /* 0x00000001292a7824 */ /* 0x000fe200078e023b */
[----:B------:R-:W-:Y:S01]  /*26bb0*/  IADD3 RZ, P5, PT, R39, R46, RZ ;  /* 0x0000002e27ff7210 */ /* 0x000fe20007fbe0ff */
[-C--:B------:R-:W-:Y:S02]  /*26bc0*/  IMAD R45, R17, R20.reuse, RZ ;  /* 0x00000014112d7224 */ /* 0x080fe400078e02ff */
[----:B------:R-:W-:Y:S02]  /*26bd0*/  IMAD.X R39, R42, 0x1, R43, P4 ;  /* 0x000000012a277824 */ /* 0x000fe400020e062b */
[----:B------:R-:W-:-:S03]  /*26be0*/  IMAD.WIDE.U32 R40, R13, R20, RZ ;  /* 0x000000140d287225 */ /* 0x000fc600078e00ff */
[----:B------:R-:W-:Y:S01]  /*26bf0*/  ISETP.GE.U32.AND.EX P2, PT, R39, R42, PT, P2 ;  /* 0x0000002a2700720c */ /* 0x000fe20003f46120 */
[-C--:B------:R-:W-:Y:S02]  /*26c00*/  IMAD R45, R21, R13.reuse, R45 ;  /* 0x0000000d152d7224 */ /* 0x080fe400078e022d */
[----:B------:R-:W-:Y:S02]  /*26c10*/  IMAD.X R79, RZ, RZ, RZ, P3 ;  /* 0x000000ffff4f7224 */ /* 0x000fe400018e06ff */
[----:B------:R-:W-:Y:S01]  /*26c20*/  IMAD.MOV.U32 R78, RZ, RZ, R47 ;  /* 0x000000ffff4e7224 */ /* 0x000fe200078e002f */
[----:B------:R-:W-:Y:S01]  /*26c30*/  SEL R47, RZ, 0x1, P1 ;  /* 0x00000001ff2f7807 */ /* 0x000fe20000800000 */
[----:B------:R-:W-:Y:S01]  /*26c40*/  IMAD.WIDE.U32 R42, R20, R13, RZ ;  /* 0x0000000d142a7225 */ /* 0x000fe200078e00ff */
[----:B------:R-:W-:-:S03]  /*26c50*/  SEL R42, RZ, 0x1, P0 ;  /* 0x00000001ff2a7807 */ /* 0x000fc60000000000 */
[----:B------:R-:W-:Y:S01]  /*26c60*/  IMAD.IADD R56, R41, 0x1, R45 ;  /* 0x0000000129387824 */ /* 0x000fe200078e022d */
[----:B------:R-:W-:Y:S01]  /*26c70*/  IADD3 R41, P0, PT, R44, R40, RZ ;  /* 0x000000282c297210 */ /* 0x000fe20007f1e0ff */
[----:B------:R-:W-:Y:S01]  /*26c80*/  IMAD.WIDE.U32.X R78, R21, R15, R78, P5 ;  /* 0x0000000f154e7225 */ /* 0x000fe200028e044e */
[----:B------:R-:W-:Y:S02]  /*26c90*/  SEL R45, RZ, 0x1, P2 ;  /* 0x00000001ff2d7807 */ /* 0x000fe40001000000 */
[----:B------:R-:W-:Y:S01]  /*26ca0*/  IADD3 R44, P3, P2, R47, R34, R42 ;  /* 0x000000222f2c7210 */ /* 0x000fe20007a7e02a */
[----:B------:R-:W-:Y:S01]  /*26cb0*/  IMAD.WIDE.U32 R58, R21, R13, RZ ;  /* 0x0000000d153a7225 */ /* 0x000fe200078e00ff */
[----:B------:R-:W-:-:S03]  /*26cc0*/  IADD3 R45, P1, P6, R41, R78, R45 ;  /* 0x0000004e292d7210 */ /* 0x000fc60007e3e02d */
[----:B------:R-:W-:Y:S01]  /*26cd0*/  IMAD.X R61, R56, 0x1, R61, P0 ;  /* 0x00000001383d7824 */ /* 0x000fe200000e063d */
[----:B------:R-:W-:Y:S01]  /*26ce0*/  ISETP.GE.U32.AND P0, PT, R41, R40, PT ;  /* 0x000000282900720c */ /* 0x000fe20003f06070 */
[----:B------:R-:W-:-:S03]  /*26cf0*/  IMAD.WIDE.U32 R58, P4, R20, R17, R58 ;  /* 0x00000011143a7225 */ /* 0x000fc6000788003a */
[----:B------:R-:W-:Y:S01]  /*26d00*/  IADD3.X R78, PT, PT, R61, R79, RZ, P1, P6 ;  /* 0x0000004f3d4e7210 */ /* 0x000fe20000fec4ff */
        /* <DEDUP_REMOVED lines=8> */
[----:B------:R-:W-:-:S02]  /*26d90*/  SEL R80, RZ, 0x1, P0 ;  /* 0x00000001ff507807 */ /* 0x000fc40000000000 */
[----:B------:R-:W-:Y:S01]  /*26da0*/  SEL R65, RZ, 0x1, P1 ;  /* 0x00000001ff417807 */ /* 0x000fe20000800000 */
[----:B------:R-:W-:Y:S01]  /*26db0*/  IMAD.WIDE.U32 R42, R21, R14, RZ ;  /* 0x0000000e152a7225 */ /* 0x000fe200078e00ff */
[----:B------:R-:W-:Y:S02]  /*26dc0*/  IADD3.X R61, PT, PT, RZ, R35, RZ, P3, P2 ;  /* 0x00000023ff3d7210 */ /* 0x000fe40001fe44ff */
[----:B------:R-:W-:Y:S01]  /*26dd0*/  IADD3 R80, P0, P1, R65, R46, R80 ;  /* 0x0000002e41507210 */ /* 0x000fe2000791e050 */
[----:B------:R-:W-:-:S04]  /*26de0*/  IMAD.WIDE.U32 R62, R22, R12, RZ ;  /* 0x0000000c163e7225 */ /* 0x000fc800078e00ff */
[----:B------:R-:W-:-:S04]  /*26df0*/  IMAD.WIDE.U32 R40, P5, R22, R15, R40 ;  /* 0x0000000f16287225 */ /* 0x000fc800078a0028 */
[----:B------:R-:W-:Y:S01]  /*26e00*/  IMAD R35, R18, R20, RZ ;  /* 0x0000001412237224 */ /* 0x000fe200078e02ff */
[----:B------:R-:W-:Y:S01]  /*26e10*/  IADD3 RZ, P6, PT, R63, R40, RZ ;  /* 0x000000283fff7210 */ /* 0x000fe20007fde0ff */
[----:B------:R-:W-:Y:S01]  /*26e20*/  IMAD.WIDE.U32 R58, R20, R14, RZ ;  /* 0x0000000e143a7225 */ /* 0x000fe200078e00ff */
[----:B------:R-:W-:-:S03]  /*26e30*/  IADD3.X R40, PT, PT, RZ, R47, RZ, P0, P1 ;  /* 0x0000002fff287210 */ /* 0x000fc600007e24ff */
[----:B------:R-:W-:-:S04]  /*26e40*/  IMAD.WIDE.U32 R42, P4, R20, R18, R42 ;  /* 0x00000012142a7225 */ /* 0x000fc8000788002a */
[----:B------:R-:W-:Y:S01]  /*26e50*/  IMAD.WIDE.U32 R46, R14, R20, RZ ;  /* 0x000000140e2e7225 */ /* 0x000fe200078e00ff */
[----:B------:R-:W-:-:S03]  /*26e60*/  IADD3 RZ, P2, PT, R59, R42, RZ ;  /* 0x0000002a3bff7210 */ /* 0x000fc60007f5e0ff */
[----:B------:R-:W-:Y:S01]  /*26e70*/  IMAD R65, R21, R14, R35 ;  /* 0x0000000e15417224 */ /* 0x000fe200078e0223 */
[----:B------:R-:W-:Y:S01]  /*26e80*/  IADD3 R81, P1, PT, R57, R46, RZ ;  /* 0x0000002e39517210 */ /* 0x000fe20007f3e0ff */
[----:B------:R-:W-:-:S04]  /*26e90*/  IMAD.WIDE.U32 R62, R23, R13, RZ ;  /* 0x0000000d173e7225 */ /* 0x000fc800078e00ff */
[----:B------:R-:W-:-:S04]  /*26ea0*/  IMAD.WIDE.U32 R58, R21, R16, RZ ;  /* 0x00000010153a7225 */ /* 0x000fc800078e00ff */
[----:B------:R-:W-:-:S04]  /*26eb0*/  IMAD.WIDE.U32 R74, R23, R14, RZ ;  /* 0x0000000e174a7225 */ /* 0x000fc800078e00ff */
[----:B------:R-:W-:Y:S02]  /*26ec0*/  IMAD.IADD R82, R47, 0x1, R65 ;  /* 0x000000012f527824 */ /* 0x000fe400078e0241 */
[----:B------:R-:W-:-:S04]  /*26ed0*/  IMAD.WIDE.U32 R34, R22, R13, RZ ;  /* 0x0000000d16227225 */ /* 0x000fc800078e00ff */
[----:B------:R-:W-:Y:S02]  /*26ee0*/  IMAD.X R83, R82, 0x1, R64, P1 ;  /* 0x0000000152537824 */ /* 0x000fe400008e0640 */
[----:B------:R-:W-:-:S04]  /*26ef0*/  IMAD.WIDE.U32 R56, R22, R14, RZ ;  /* 0x0000000e16387225 */ /* 0x000fc800078e00ff */
[----:B------:R-:W-:-:S04]  /*26f00*/  IMAD.WIDE.U32 R62, P0, R22, R17, R62 ;  /* 0x00000011163e7225 */ /* 0x000fc8000780003e */
[----:B------:R-:W-:-:S04]  /*26f10*/  IMAD.WIDE.U32 R58, P3, R20, R19, R58 ;  /* 0x00000013143a7225 */ /* 0x000fc8000786003a */
[----:B------:R-:W-:-:S04]  /*26f20*/  IMAD.WIDE.U32 R74, P1, R22, R18, R74 ;  /* 0x00000012164a7225 */ /* 0x000fc8000782004a */
[----:B------:R-:W-:-:S04]  /*26f30*/  IMAD.WIDE.U32 R76, R20, R16, RZ ;  /* 0x00000010144c7225 */ /* 0x000fc800078e00ff */
[----:B------:R-:W-:Y:S01]  /*26f40*/  IMAD.X R65, RZ, RZ, RZ, P4 ;  /* 0x000000ffff417224 */ /* 0x000fe200020e06ff */
[----:B------:R-:W-:Y:S01]  /*26f50*/  IADD3 RZ, P4, PT, R35, R62, RZ ;  /* 0x0000003e23ff7210 */ /* 0x000fe20007f9e0ff */
[----:B------:R-:W-:Y:S01]  /*26f60*/  IMAD.X R47, RZ, RZ, RZ, P3 ;  /* 0x000000ffff2f7224 */ /* 0x000fe200018e06ff */
[----:B------:R-:W-:Y:S01]  /*26f70*/  IADD3 RZ, P3, PT, R57, R74, RZ ;  /* 0x0000004a39ff7210 */ /* 0x000fe20007f7e0ff */
[----:B------:R-:W-:Y:S02]  /*26f80*/  IMAD.MOV.U32 R64, RZ, RZ, R43 ;  /* 0x000000ffff407224 */ /* 0x000fe400078e002b */
[----:B------:R-:W-:Y:S01]  /*26f90*/  IMAD.X R57, RZ, RZ, RZ, P5 ;  /* 0x000000ffff397224 */ /* 0x000fe200028e06ff */
[----:B------:R-:W-:Y:S01]  /*26fa0*/  IADD3 RZ, P5, PT, R77, R58, RZ ;  /* 0x0000003a4dff7210 */ /* 0x000fe20007fbe0ff */
[----:B------:R-:W-:Y:S02]  /*26fb0*/  IMAD R35, R15, R22, RZ ;  /* 0x000000160f237224 */ /* 0x000fe400078e02ff */
[----:B------:R-:W-:Y:S01]  /*26fc0*/  IMAD.X R43, RZ, RZ, RZ, P0 ;  /* 0x000000ffff2b7224 */ /* 0x000fe200000e06ff */
[----:B------:R-:W-:Y:S01]  /*26fd0*/  IADD3 R79, P0, PT, R81, R80, RZ ;  /* 0x00000050514f7210 */ /* 0x000fe20007f1e0ff */
[----:B------:R-:W-:-:S04]  /*26fe0*/  IMAD.WIDE.U32 R76, R12, R22, RZ ;  /* 0x000000160c4c7225 */ /* 0x000fc800078e00ff */
[----:B------:R-:W-:Y:S02]  /*26ff0*/  IMAD R85, R23, R12, R35 ;  /* 0x0000000c17557224 */ /* 0x000fe400078e0223 */
[----:B------:R-:W-:Y:S01]  /*27000*/  IMAD.X R80, R83, 0x1, R40, P0 ;  /* 0x0000000153507824 */ /* 0x000fe200000e0628 */
[-C--:B------:R-:W-:Y:S01]  /*27010*/  IADD3 R40, P0, PT, R45, R76.reuse, RZ ;  /* 0x0000004c2d287210 */ /* 0x080fe20007f1e0ff */
[----:B------:R-:W-:Y:S02]  /*27020*/  IMAD.IADD R45, R77, 0x1, R85 ;  /* 0x000000014d2d7824 */ /* 0x000fe400078e0255 */
[----:B------:R-:W-:Y:S02]  /*27030*/  IMAD.MOV.U32 R56, RZ, RZ, R41 ;  /* 0x000000ffff387224 */ /* 0x000fe400078e0029 */
[----:B------:R-:W-:Y:S01]  /*27040*/  IMAD.X R35, RZ, RZ, RZ, P1 ;  /* 0x000000ffff237224 */ /* 0x000fe200008e06ff */
[----:B------:R-:W-:Y:S01]  /*27050*/  ISETP.GE.U32.AND P1, PT, R40, R76, PT ;  /* 0x0000004c2800720c */ /* 0x000fe20003f26070 */
[----:B------:R-:W-:Y:S01]  /*27060*/  IMAD.X R41, R45, 0x1, R78, P0 ;  /* 0x000000012d297824 */ /* 0x000fe200000e064e */
[----:B------:R-:W-:Y:S01]  /*27070*/  ISETP.GE.U32.AND P0, PT, R81, R46, PT ;  /* 0x0000002e5100720c */ /* 0x000fe20003f06070 */
[----:B------:R-:W-:-:S02]  /*27080*/  IMAD R58, R17, R22, RZ ;  /* 0x00000016113a7224 */ /* 0x000fc400078e02ff */
[----:B------:R-:W-:Y:S01]  /*27090*/  IMAD.MOV.U32 R34, RZ, RZ, R75 ;  /* 0x000000ffff227224 */ /* 0x000fe200078e004b */
[----:B------:R-:W-:Y:S01]  /*270a0*/  ISETP.GE.U32.AND.EX P1, PT, R41, R45, PT, P1 ;  /* 0x0000002d2900720c */ /* 0x000fe20003f26110 */
[----:B------:R-:W-:Y:S01]  /*270b0*/  IMAD.MOV.U32 R46, RZ, RZ, R59 ;  /* 0x000000ffff2e7224 */ /* 0x000fe200078e003b */
[----:B------:R-:W-:Y:S01]  /*270c0*/  ISETP.GE.U32.AND.EX P0, PT, R83, R82, PT, P0 ;  /* 0x000000525300720c */ /* 0x000fe20003f06100 */
[----:B------:R-:W-:-:S04]  /*270d0*/  IMAD.WIDE.U32 R74, R13, R22, RZ ;  /* 0x000000160d4a7225 */ /* 0x000fc800078e00ff */
[----:B------:R-:W-:Y:S02]  /*270e0*/  IMAD R45, R23, R13, R58 ;  /* 0x0000000d172d7224 */ /* 0x000fe400078e023a */
[----:B------:R-:W-:Y:S01]  /*270f0*/  IMAD.WIDE.U32.X R58, R21, R18, R64, P2 ;  /* 0x00000012153a7225 */ /* 0x000fe200010e0440 */
[----:B------:R-:W-:-:S03]  /*27100*/  ISETP.GE.U32.AND P2, PT, R79, R81, PT ;  /* 0x000000514f00720c */ /* 0x000fc60003f46070 */
[----:B------:R-:W-:Y:S01]  /*27110*/  IMAD.WIDE.U32.X R46, R21, R19, R46, P5 ;  /* 0x00000013152e7225 */ /* 0x000fe200028e042e */
[----:B------:R-:W-:Y:S02]  /*27120*/  IADD3 R65, P5, PT, R79, R74, RZ ;  /* 0x0000004a4f417210 */ /* 0x000fe40007fbe0ff */
[----:B------:R-:W-:Y:S01]  /*27130*/  ISETP.GE.U32.AND.EX P2, PT, R80, R83, PT, P2 ;  /* 0x000000535000720c */ /* 0x000fe20003f46120 */
[----:B------:R-:W-:Y:S02]  /*27140*/  IMAD.MOV.U32 R42, RZ, RZ, R63 ;  /* 0x000000ffff2a7224 */ /* 0x000fe400078e003f */
[----:B------:R-:W-:Y:S02]  /*27150*/  IMAD.IADD R45, R75, 0x1, R45 ;  /* 0x000000014b2d7824 */ /* 0x000fe400078e022d */
[----:B------:R-:W-:Y:S02]  /*27160*/  IMAD R77, R19, R20, RZ ;  /* 0x00000014134d7224 */ /* 0x000fe400078e02ff */
[----:B------:R-:W-:Y:S01]  /*27170*/  IMAD.WIDE.U32.X R62, R23, R15, R56, P6 ;  /* 0x0000000f173e7225 */ /* 0x000fe200030e0438 */
[----:B------:R-:W-:-:S02]  /*27180*/  SEL R56, RZ, 0x1, P1 ;  /* 0x00000001ff387807 */ /* 0x000fc40000800000 */
[----:B------:R-:W-:Y:S01]  /*27190*/  ISETP.GE.U32.AND P1, PT, R65, R74, PT ;  /* 0x0000004a4100720c */ /* 0x000fe20003f26070 */
[----:B------:R-:W-:Y:S02]  /*271a0*/  IMAD.X R64, R45, 0x1, R80, P5 ;  /* 0x000000012d407824 */ /* 0x000fe400028e0650 */
[----:B------:R-:W-:Y:S01]  /*271b0*/  IMAD R77, R21, R16, R77 ;  /* 0x00000010154d7224 */ /* 0x000fe200078e024d */
[----:B------:R-:W-:Y:S01]  /*271c0*/  IADD3 R21, P6, P5, R65, R62, R56 ;  /* 0x0000003e41157210 */ /* 0x000fe20007dde038 */
[----:B------:R-:W-:Y:S01]  /*271d0*/  IMAD.WIDE.U32 R56, R16, R20, RZ ;  /* 0x0000001410387225 */ /* 0x000fe200078e00ff */
[C---:B------:R-:W-:Y:S02]  /*271e0*/  ISETP.GE.U32.AND.EX P1, PT, R64.reuse, R45, PT, P1 ;  /* 0x0000002d4000720c */ /* 0x040fe40003f26110 */
[----:B------:R-:W-:Y:S01]  /*271f0*/  IADD3.X R45, PT, PT, R64, R63, RZ, P6, P5 ;  /* 0x0000003f402d7210 */ /* 0x000fe200037ea4ff */
[----:B------:R-:W-:Y:S01]  /*27200*/  IMAD.IADD R20, R57, 0x1, R77 ;  /* 0x0000000139147824 */ /* 0x000fe200078e024d */
[----:B------:R-:W-:Y:S01]  /*27210*/  ISETP.GE.U32.AND P6, PT, R21, R65, PT ;  /* 0x000000411500720c */ /* 0x000fe20003fc6070 */
[----:B------:R-:W-:Y:S01]  /*27220*/  IMAD.WIDE.U32.X R42, R23, R17, R42, P4 ;  /* 0x00000011172a7225 */ /* 0x000fe200020e042a */
[----:B------:R-:W-:-:S02]  /*27230*/  IADD3 R44, P5, PT, R44, R56, RZ ;  /* 0x000000382c2c7210 */ /* 0x000fc40007fbe0ff */
[----:B------:R-:W-:Y:S01]  /*27240*/  SEL R62, RZ, 0x1, P0 ;  /* 0x00000001ff3e7807 */ /* 0x000fe20000000000 */
[----:B------:R-:W-:Y:S01]  /*27250*/  IMAD R75, R18, R22, RZ ;  /* 0x00000016124b7224 */ /* 0x000fe200078e02ff */
[----:B------:R-:W-:Y:S01]  /*27260*/  SEL R63, RZ, 0x1, P2 ;  /* 0x00000001ff3f7807 */ /* 0x000fe20001000000 */
[----:B------:R-:W-:Y:S01]  /*27270*/  IMAD.X R76, R20, 0x1, R61, P5 ;  /* 0x00000001144c7824 */ /* 0x000fe200028e063d */
[----:B------:R-:W-:Y:S01]  /*27280*/  ISETP.GE.U32.AND.EX P2, PT, R45, R64, PT, P6 ;  /* 0x000000402d00720c */ /* 0x000fe20003f46160 */
[----:B------:R-:W-:Y:S01]  /*27290*/  IMAD R75, R23, R14, R75 ;  /* 0x0000000e174b7224 */ /* 0x000fe200078e024b */
[----:B------:R-:W-:Y:S01]  /*272a0*/  IADD3 R63, P5, P6, R63, R58, R62 ;  /* 0x0000003a3f3f7210 */ /* 0x000fe20007ebe03e */
[----:B------:R-:W-:Y:S01]  /*272b0*/  IMAD.WIDE.U32.X R34, R23, R18, R34, P3 ;  /* 0x0000001217227225 */ /* 0x000fe200018e0422 */
[----:B------:R-:W-:Y:S02]  /*272c0*/  SEL R64, RZ, 0x1, P1 ;  /* 0x00000001ff407807 */ /* 0x000fe40000800000 */
[----:B------:R-:W-:-:S02]  /*272d0*/  SEL R61, RZ, 0x1, P2 ;  /* 0x00000001ff3d7807 */ /* 0x000fc40001000000 */
[----:B------:R-:W-:Y:S01]  /*272e0*/  IADD3.X R65, PT, PT, RZ, R59, RZ, P5, P6 ;  /* 0x0000003bff417210 */ /* 0x000fe20002fec4ff */
[----:B------:R-:W-:Y:S01]  /*272f0*/  IMAD.WIDE.U32 R58, R14, R22, RZ ;  /* 0x000000160e3a7225 */ /* 0x000fe200078e00ff */
[C---:B------:R-:W-:Y:S02]  /*27300*/  ISETP.GE.U32.AND P0, PT, R44.reuse, R56, PT ;  /* 0x000000382c00720c */ /* 0x040fe40003f06070 */
[----:B------:R-:W-:Y:S01]  /*27310*/  IADD3 R64, P2, P6, R61, R42, R64 ;  /* 0x0000002a3d407210 */ /* 0x000fe20007e5e040 */
[----:B------:R-:W-:Y:S01]  /*27320*/  IMAD.WIDE.U32 R56, R45, 0x3d1, RZ ;  /* 0x000003d12d387825 */ /* 0x000fe200078e00ff */
[----:B------:R-:W-:Y:S02]  /*27330*/  IADD3 R61, P4, PT, R44, R63, RZ ;  /* 0x0000003f2c3d7210 */ /* 0x000fe40007f9e0ff */
[C---:B------:R-:W-:Y:S01]  /*27340*/  ISETP.GE.U32.AND.EX P1, PT, R76.reuse, R20, PT, P0 ;  /* 0x000000144c00720c */ /* 0x040fe20003f26100 */
[----:B------:R-:W-:Y:S01]  /*27350*/  IMAD.IADD R74, R59, 0x1, R75 ;  /* 0x000000013b4a7824 */ /* 0x000fe200078e024b */
[----:B------:R-:W-:Y:S01]  /*27360*/  ISETP.GE.U32.AND P0, PT, R61, R44, PT ;  /* 0x0000002c3d00720c */ /* 0x000fe20003f06070 */
[----:B------:R-:W-:Y:S01]  /*27370*/  IMAD.X R59, R76, 0x1, R65, P4 ;  /* 0x000000014c3b7824 */ /* 0x000fe200020e0641 */
[----:B------:R-:W-:Y:S01]  /*27380*/  IADD3.X R44, PT, PT, RZ, R43, RZ, P2, P6 ;  /* 0x0000002bff2c7210 */ /* 0x000fe200017ec4ff */
[----:B------:R-:W-:Y:S01]  /*27390*/  IMAD.WIDE.U32 R62, R21, 0x3d1, RZ ;  /* 0x000003d1153e7825 */ /* 0x000fe200078e00ff */
[----:B------:R-:W-:-:S02]  /*273a0*/  IADD3 R61, P2, PT, R61, R58, RZ ;  /* 0x0000003a3d3d7210 */ /* 0x000fc40007f5e0ff */
[----:B------:R-:W-:Y:S01]  /*273b0*/  ISETP.GE.U32.AND.EX P0, PT, R59, R76, PT, P0 ;  /* 0x0000004c3b00720c */ /* 0x000fe20003f06100 */
[----:B------:R-:W-:Y:S01]  /*273c0*/  IMAD.WIDE.U32 R56, P5, RZ, R21, R56 ;  /* 0x00000015ff387225 */ /* 0x000fe200078a0038 */
[C---:B------:R-:W-:Y:S02]  /*273d0*/  ISETP.GE.U32.AND P4, PT, R61.reuse, R58, PT ;  /* 0x0000003a3d00720c */ /* 0x040fe40003f86070 */
[----:B------:R-:W-:Y:S01]  /*273e0*/  SEL R77, RZ, 0x1, P0 ;  /* 0x00000001ff4d7807 */ /* 0x000fe20000000000 */
[----:B------:R-:W-:Y:S01]  /*273f0*/  IMAD.X R59, R74, 0x1, R59, P2 ;  /* 0x000000014a3b7824 */ /* 0x000fe200010e063b */
[----:B------:R-:W-:Y:S01]  /*27400*/  IADD3 R64, P2, PT, R61, R64, RZ ;  /* 0x000000403d407210 */ /* 0x000fe20007f5e0ff */
[----:B------:R-:W-:Y:S01]  /*27410*/  IMAD.MOV.U32 R20, RZ, RZ, RZ ;  /* 0x000000ffff147224 */ /* 0x000fe200078e00ff */
[----:B------:R-:W-:Y:S01]  /*27420*/  IADD3 RZ, P6, PT, R63, R56, RZ ;  /* 0x000000383fff7210 */ /* 0x000fe20007fde0ff */
[----:B------:R-:W-:Y:S01]  /*27430*/  IMAD.X R43, RZ, RZ, RZ, P5 ;  /* 0x000000ffff2b7224 */ /* 0x000fe200028e06ff */
[----:B------:R-:W-:Y:S01]  /*27440*/  ISETP.GE.U32.AND.EX P4, PT, R59, R74, PT, P4 ;  /* 0x0000004a3b00720c */ /* 0x000fe20003f86140 */
[----:B------:R-:W-:Y:S01]  /*27450*/  IMAD.WIDE.U32 R62, R21, 0x3d1, R20 ;  /* 0x000003d1153e7825 */ /* 0x000fe200078e0014 */
[----:B------:R-:W-:-:S02]  /*27460*/  SEL R20, RZ, 0x1, P1 ;  /* 0x00000001ff147807 */ /* 0x000fc40000800000 */
[----:B------:R-:W-:Y:S01]  /*27470*/  SEL R58, RZ, 0x1, P4 ;  /* 0x00000001ff3a7807 */ /* 0x000fe20002000000 */
[----:B------:R-:W-:Y:S01]  /*27480*/  IMAD.X R44, R59, 0x1, R44, P2 ;  /* 0x000000013b2c7824 */ /* 0x000fe200010e062c */
[----:B------:R-:W-:Y:S01]  /*27490*/  ISETP.GE.U32.AND P2, PT, R64, R61, PT ;  /* 0x0000003d4000720c */ /* 0x000fe20003f46070 */
[----:B------:R-:W-:Y:S01]  /*274a0*/  IMAD.IADD R63, R56, 0x1, R63 ;  /* 0x00000001383f7824 */ /* 0x000fe200078e023f */
[----:B------:R-:W-:Y:S01]  /*274b0*/  ISETP.GE.U32.AND P5, PT, R62, RZ, PT ;  /* 0x000000ff3e00720c */ /* 0x000fe20003fa6070 */
[----:B------:R-:W-:Y:S01]  /*274c0*/  IMAD.MOV.U32 R42, RZ, RZ, R57 ;  /* 0x000000ffff2a7224 */ /* 0x000fe200078e0039 */
[----:B------:R-:W-:Y:S01]  /*274d0*/  ISETP.GE.U32.AND.EX P2, PT, R44, R59, PT, P2 ;  /* 0x0000003b2c00720c */ /* 0x000fe20003f46120 */
[----:B------:R-:W-:Y:S01]  /*274e0*/  IMAD R57, R15, R32, RZ ;  /* 0x000000200f397224 */ /* 0x000fe200078e02ff */
[----:B------:R-:W-:Y:S01]  /*274f0*/  ISETP.GE.U32.AND.EX P5, PT, R63, R21, PT, P5 ;  /* 0x000000153f00720c */ /* 0x000fe20003fa6150 */
[----:B------:R-:W-:Y:S01]  /*27500*/  IMAD.WIDE.U32.X R42, RZ, R45, R42, P6 ;  /* 0x0000002dff2a7225 */ /* 0x000fe200030e042a */
[----:B------:R-:W-:-:S02]  /*27510*/  SEL R21, RZ, 0x1, P2 ;  /* 0x00000001ff157807 */ /* 0x000fc40001000000 */
[----:B------:R-:W-:Y:S01]  /*27520*/  IADD3 R77, P1, P2, R77, R46, R20 ;  /* 0x0000002e4d4d7210 */ /* 0x000fe20007a3e014 */
[----:B------:R-:W-:Y:S01]  /*27530*/  IMAD R75, R33, R12, R57 ;  /* 0x0000000c214b7224 */ /* 0x000fe200078e0239 */
[----:B------:R-:W-:Y:S01]  /*27540*/  IADD3 R58, P3, P4, R21, R34, R58 ;  /* 0x00000022153a7210 */ /* 0x000fe20007c7e03a */
[-C--:B------:R-:W-:Y:S01]  /*27550*/  IMAD R57, R19, R22.reuse, RZ ;  /* 0x0000001613397224 */ /* 0x080fe200078e02ff */
[----:B------:R-:W-:Y:S01]  /*27560*/  IADD3.X R78, PT, PT, RZ, R47, RZ, P1, P2 ;  /* 0x0000002fff4e7210 */ /* 0x000fe20000fe44ff */
[----:B------:R-:W-:Y:S01]  /*27570*/  IMAD.WIDE.U32 R20, R16, R22, RZ ;  /* 0x0000001610147225 */ /* 0x000fe200078e00ff */
[----:B------:R-:W-:Y:S02]  /*27580*/  IADD3.X R61, PT, PT, RZ, R35, RZ, P3, P4 ;  /* 0x00000023ff3d7210 */ /* 0x000fe40001fe84ff */
[----:B------:R-:W-:Y:S01]  /*27590*/  SEL R76, RZ, 0x1, P5 ;  /* 0x00000001ff4c7807 */ /* 0x000fe20002800000 */
[----:B------:R-:W-:Y:S01]  /*275a0*/  IMAD R79, R23, R16, R57 ;  /* 0x00000010174f7224 */ /* 0x000fe200078e0239 */
[----:B------:R-:W-:Y:S01]  /*275b0*/  IADD3 R77, P1, PT, R77, R20, RZ ;  /* 0x000000144d4d7210 */ /* 0x000fe20007f3e0ff */
[----:B------:R-:W-:-:S04]  /*275c0*/  IMAD.WIDE.U32 R56, R44, 0x3d1, RZ ;  /* 0x000003d12c387825 */ /* 0x000fc800078e00ff */
[----:B------:R-:W-:Y:S02]  /*275d0*/  IMAD.IADD R79, R21, 0x1, R79 ;  /* 0x00000001154f7824 */ /* 0x000fe400078e024f */
[----:B------:R-:W-:-:S04]  /*275e0*/  IMAD.WIDE.U32 R46, R64, 0x3d1, RZ ;  /* 0x000003d1402e7825 */ /* 0x000fc800078e00ff */
        /* <DEDUP_REMOVED lines=10> */
[----:B------:R-:W-:Y:S02]  /*27690*/  IMAD.MOV.U32 R46, RZ, RZ, R35 ;  /* 0x000000ffff2e7224 */ /* 0x000fe400078e0023 */
[----:B------:R-:W-:Y:S01]  /*276a0*/  IMAD.WIDE.U32 R34, R21, 0x3d1, RZ ;  /* 0x000003d115227825 */ /* 0x000fe200078e00ff */
[----:B------:R-:W-:-:S03]  /*276b0*/  ISETP.GE.U32.AND.EX P1, PT, R65, R42, PT, P1 ;  /* 0x0000002a4100720c */ /* 0x000fc60003f26110 */
[----:B------:R-:W-:Y:S01]  /*276c0*/  IMAD.X R47, RZ, RZ, RZ, P4 ;  /* 0x000000ffff2f7224 */ /* 0x000fe200020e06ff */
[----:B------:R-:W-:Y:S01]  /*276d0*/  IADD3 R76, P3, P4, R59, R45, R76 ;  /* 0x0000002d3b4c7210 */ /* 0x000fe20007c7e04c */
[----:B------:R-:W-:Y:S01]  /*276e0*/  IMAD.IADD R62, R33, 0x1, R75 ;  /* 0x00000001213e7824 */ /* 0x000fe200078e024b */
[----:B------:R-:W-:Y:S01]  /*276f0*/  SEL R61, RZ, 0x1, P1 ;  /* 0x00000001ff3d7807 */ /* 0x000fe20000800000 */
[----:B------:R-:W-:Y:S01]  /*27700*/  IMAD.WIDE.U32.X R46, RZ, R44, R46, P2 ;  /* 0x0000002cff2e7225 */ /* 0x000fe200010e042e */
[----:B------:R-:W-:Y:S02]  /*27710*/  IADD3.X R33, PT, PT, R65, R64, RZ, P3, P4 ;  /* 0x0000004041217210 */ /* 0x000fe40001fe84ff */
[----:B------:R-:W-:Y:S01]  /*27720*/  ISETP.GE.U32.AND.EX P6, PT, R62, R63, PT, P0 ;  /* 0x0000003f3e00720c */ /* 0x000fe20003fc6100 */
[----:B------:R-:W-:-:S04]  /*27730*/  IMAD.WIDE.U32 R42, R57, 0x3d1, RZ ;  /* 0x000003d1392a7825 */ /* 0x000fc800078e00ff */
[----:B------:R-:W-:Y:S01]  /*27740*/  IMAD.WIDE.U32 R34, P2, RZ, R57, R34 ;  /* 0x00000039ff227225 */ /* 0x000fe20007840022 */
[----:B------:R-:W-:Y:S02]  /*27750*/  IADD3 R63, P0, P3, R42, R46, R61 ;  /* 0x0000002e2a3f7210 */ /* 0x000fe40007b1e03d */
[----:B------:R-:W-:Y:S01]  /*27760*/  SEL R61, RZ, 0x1, P6 ;  /* 0x00000001ff3d7807 */ /* 0x000fe20003000000 */
[----:B------:R-:W-:Y:S01]  /*27770*/  IMAD.WIDE.U32 R58, R23, R16, RZ ;  /* 0x00000010173a7225 */ /* 0x000fe200078e00ff */
[----:B------:R-:W-:-:S03]  /*27780*/  IADD3 R65, P4, PT, R43, R34, RZ ;  /* 0x000000222b417210 */ /* 0x000fc60007f9e0ff */
[C---:B------:R-:W-:Y:S01]  /*27790*/  IMAD.WIDE.U32 R74, R22.reuse, R16, RZ ;  /* 0x00000010164a7225 */ /* 0x040fe200078e00ff */
        /* <DEDUP_REMOVED lines=20> */
[----:B------:R-:W-:Y:S02]  /*278e0*/  ISETP.LT.U32.AND P0, PT, R61, R36, PT ;  /* 0x000000243d00720c */ /* 0x000fe40003f01070 */
[CC--:B------:R-:W-:Y:S02]  /*278f0*/  ISETP.EQ.AND.EX P6, PT, R56.reuse, R37.reuse, !P6, P1 ;  /* 0x000000253800720c */ /* 0x0c0fe400077c2310 */
[----:B------:R-:W-:Y:S02]  /*27900*/  IADD3 R45, P1, P5, R45, R22, R20 ;  /* 0x000000162d2d7210 */ /* 0x000fe40007d3e014 */
[----:B------:R-:W-:Y:S02]  /*27910*/  SEL R33, RZ, 0x1, !P3 ;  /* 0x00000001ff217807 */ /* 0x000fe40005800000 */
[----:B------:R-:W-:-:S02]  /*27920*/  ISETP.LT.U32.OR.EX P0, PT, R56, R37, P6, P0 ;  /* 0x000000253800720c */ /* 0x000fc40003701500 */
[----:B------:R-:W-:Y:S02]  /*27930*/  IADD3.X R47, PT, PT, RZ, R23, RZ, P1, P5 ;  /* 0x00000017ff2f7210 */ /* 0x000fe40000fea4ff */
[C---:B------:R-:W-:Y:S01]  /*27940*/  ISETP.GE.U32.AND P2, PT, R63.reuse, R42, PT ;  /* 0x0000002a3f00720c */ /* 0x040fe20003f46070 */
[----:B------:R-:W-:Y:S01]  /*27950*/  IMAD.MOV.U32 R42, RZ, RZ, R35 ;  /* 0x000000ffff2a7224 */ /* 0x000fe200078e0023 */
[-C--:B------:R-:W-:Y:S01]  /*27960*/  IADD3 R33, P1, P5, R63, R44.reuse, R33 ;  /* 0x0000002c3f217210 */ /* 0x080fe20007d3e021 */
[----:B------:R-:W-:Y:S01]  /*27970*/  IMAD.WIDE.U32 R36, R47, 0x3d1, RZ ;  /* 0x000003d12f247825 */ /* 0x000fe200078e00ff */
[----:B------:R-:W-:Y:S02]  /*27980*/  SEL R83, RZ, 0x1, !P0 ;  /* 0x00000001ff537807 */ /* 0x000fe40004000000 */
[----:B------:R-:W-:Y:S01]  /*27990*/  IADD3.X R20, PT, PT, R34, R57, RZ, P1, P5 ;  /* 0x0000003922147210 */ /* 0x000fe20000fea4ff */
[----:B------:R-:W-:Y:S01]  /*279a0*/  IMAD.WIDE.U32.X R22, RZ, R21, R42, P4 ;  /* 0x00000015ff167225 */ /* 0x000fe200020e042a */
[----:B------:R-:W-:-:S02]  /*279b0*/  ISETP.EQ.U32.AND P6, PT, R33, R44, PT ;  /* 0x0000002c2100720c */ /* 0x000fc40003fc2070 */
[----:B------:R-:W-:Y:S01]  /*279c0*/  ISETP.GE.U32.AND.EX P2, PT, R34, R65, PT, P2 ;  /* 0x000000412200720c */ /* 0x000fe20003f46120 */
[----:B------:R-:W-:Y:S01]  /*279d0*/  IMAD.WIDE.U32 R34, R45, 0x3d1, RZ ;  /* 0x000003d12d227825 */ /* 0x000fe200078e00ff */
[----:B------:R-:W-:Y:S02]  /*279e0*/  IADD3 R83, P4, P5, R83, R33, R38 ;  /* 0x0000002153537210 */ /* 0x000fe40007d9e026 */
[----:B------:R-:W-:Y:S01]  /*279f0*/  ISETP.LT.U32.AND P1, PT, R33, R44, PT ;  /* 0x0000002c2100720c */ /* 0x000fe20003f21070 */
[----:B------:R-:W-:Y:S01]  /*27a00*/  IMAD.MOV.U32 R63, RZ, RZ, R32 ;  /* 0x000000ffff3f7224 */ /* 0x000fe200078e0020 */
        /* <DEDUP_REMOVED lines=8> */
[----:B------:R-:W-:Y:S02]  /*27a90*/  ISETP.LT.U32.AND P4, PT, R83, R38, PT ;  /* 0x000000265300720c */ /* 0x000fe40003f81070 */
[-C--:B------:R-:W-:Y:S02]  /*27aa0*/  ISETP.EQ.AND.EX P2, PT, R74, R39.reuse, P0, P2 ;  /* 0x000000274a00720c */ /* 0x080fe40000742320 */
[----:B------:R-:W-:Y:S02]  /*27ab0*/  IADD3 R33, P5, P3, R34, R22, R33 ;  /* 0x0000001622217210 */ /* 0x000fe40007bbe021 */
[----:B------:R-:W-:Y:S02]  /*27ac0*/  IADD3 R35, P6, PT, R35, R36, RZ ;  /* 0x0000002423237210 */ /* 0x000fe40007fde0ff */
[----:B------:R-:W-:Y:S02]  /*27ad0*/  SEL R20, RZ, 0x1, !P1 ;  /* 0x00000001ff147807 */ /* 0x000fe40004800000 */
[----:B------:R-:W-:-:S02]  /*27ae0*/  ISETP.LT.U32.OR.EX P2, PT, R74, R39, P2, P4 ;  /* 0x000000274a00720c */ /* 0x000fc40001741540 */
[----:B------:R-:W-:Y:S02]  /*27af0*/  IADD3.X R22, PT, PT, R35, R23, RZ, P5, P3 ;  /* 0x0000001723167210 */ /* 0x000fe40002fe64ff */
[C---:B------:R-:W-:Y:S02]  /*27b00*/  IADD3 R20, P3, P4, R33.reuse, R21, R20 ;  /* 0x0000001521147210 */ /* 0x040fe40007c7e014 */
[----:B------:R-:W-:Y:S02]  /*27b10*/  SEL R57, RZ, 0x1, !P2 ;  /* 0x00000001ff397807 */ /* 0x000fe40005000000 */
[----:B------:R-:W-:Y:S02]  /*27b20*/  ISETP.GE.U32.AND P0, PT, R33, R34, PT ;  /* 0x000000222100720c */ /* 0x000fe40003f06070 */
[----:B------:R-:W-:Y:S02]  /*27b30*/  IADD3.X R34, PT, PT, R22, R45, RZ, P3, P4 ;  /* 0x0000002d16227210 */ /* 0x000fe40001fe84ff */
[----:B------:R-:W-:-:S02]  /*27b40*/  ISETP.EQ.U32.AND P3, PT, R20, R21, PT ;  /* 0x000000151400720c */ /* 0x000fc40003f62070 */
[----:B------:R-:W-:Y:S02]  /*27b50*/  IADD3 R57, P5, P4, R57, R20, R40 ;  /* 0x0000001439397210 */ /* 0x000fe40007cbe028 */
[----:B------:R-:W-:Y:S01]  /*27b60*/  ISETP.GE.U32.AND.EX P0, PT, R22, R35, PT, P0 ;  /* 0x000000231600720c */ /* 0x000fe20003f06100 */
[----:B------:R-:W-:Y:S01]  /*27b70*/  IMAD.WIDE.U32.X R22, RZ, R47, R42, P6 ;  /* 0x0000002fff167225 */ /* 0x000fe200030e042a */
[----:B------:R-:W-:Y:S02]  /*27b80*/  ISETP.EQ.AND.EX P3, PT, R34, R45, P1, P3 ;  /* 0x0000002d2200720c */ /* 0x000fe40000f62330 */
[----:B------:R-:W-:Y:S02]  /*27b90*/  ISETP.LT.U32.AND P6, PT, R20, R21, PT ;  /* 0x000000151400720c */ /* 0x000fe40003fc1070 */
        /* <DEDUP_REMOVED lines=25> */
.L_x_91:
        /* <DEDUP_REMOVED lines=34> */
.L_x_90:
[----:B------:R-:W-:Y:S05]  /*27f50*/  BSYNC.RECONVERGENT B2 ;  /* 0x0000000000027941 */ /* 0x000fea0003800200 */
.L_x_89:
[----:B------:R-:W-:Y:S01]  /*27f60*/  SHF.R.U32.HI R21, RZ, 0x1, R3 ;  /* 0x00000001ff157819 */ /* 0x000fe20000011603 */
[----:B------:R-:W-:Y:S01]  /*27f70*/  BSSY.RECONVERGENT B2, `(.L_x_92) ;  /* 0x0000202000027945 */ /* 0x000fe20003800200 */
[----:B------:R-:W-:-:S03]  /*27f80*/  LOP3.LUT R60, R60, 0xfffffffd, RZ, 0xc0, !PT ;  /* 0xfffffffd3c3c7812 */ /* 0x000fc600078ec0ff */
[----:B------:R-:W-:-:S05]  /*27f90*/  IMAD R42, R21, 0x60, R2 ;  /* 0x00000060152a7824 */ /* 0x000fca00078e0202 */
[----:B------:R-:W0:Y:S02]  /*27fa0*/  LDS.128 R20, [R42] ;  /* 0x000000002a147984 */ /* 0x000e240000000c00 */
[----:B0-----:R-:W-:-:S04]  /*27fb0*/  IMAD.WIDE.U32 R32, R21, R5, RZ ;  /* 0x0000000515207225 */ /* 0x001fc800078e00ff */
[----:B------:R-:W-:-:S04]  /*27fc0*/  IMAD.WIDE.U32 R36, R21, R4, RZ ;  /* 0x0000000415247225 */ /* 0x000fc800078e00ff */
[----:B------:R-:W-:-:S04]  /*27fd0*/  IMAD.WIDE.U32 R34, P0, R20, R9, R32 ;  /* 0x0000000914227225 */ /* 0x000fc80007800020 */
[----:B------:R-:W-:-:S04]  /*27fe0*/  IMAD.WIDE.U32 R32, R20, R5, RZ ;  /* 0x0000000514207225 */ /* 0x000fc800078e00ff */
[----:B------:R-:W-:-:S04]  /*27ff0*/  IMAD.WIDE.U32 R40, P1, R20, R8, R36 ;  /* 0x0000000814287225 */ /* 0x000fc80007820024 */
[----:B------:R-:W-:-:S04]  /*28000*/  IMAD.WIDE.U32 R38, R20, R4, RZ ;  /* 0x0000000414267225 */ /* 0x000fc800078e00ff */
[----:B------:R-:W-:Y:S01]  /*28010*/  IMAD.X R37, RZ, RZ, RZ, P0 ;  /* 0x000000ffff257224 */ /* 0x000fe200000e06ff */
[----:B------:R-:W-:Y:S01]  /*28020*/  IADD3 RZ, P0, PT, R33, R34, RZ ;  /* 0x0000002221ff7210 */ /* 0x000fe20007f1e0ff */
[----:B------:R-:W-:Y:S01]  /*28030*/  IMAD.MOV.U32 R36, RZ, RZ, R35 ;  /* 0x000000ffff247224 */ /* 0x000fe200078e0023 */
[----:B------:R-:W-:Y:S01]  /*28040*/  IADD3 RZ, P2, PT, R39, R40, RZ ;  /* 0x0000002827ff7210 */ /* 0x000fe20007f5e0ff */
[-C--:B------:R-:W-:Y:S02]  /*28050*/  IMAD R43, R8, R20.reuse, RZ ;  /* 0x00000014082b7224 */ /* 0x080fe400078e02ff */
[----:B------:R-:W-:-:S04]  /*28060*/  IMAD.WIDE.U32 R38, R4, R20, RZ ;  /* 0x0000001404267225 */ /* 0x000fc800078e00ff */
[----:B------:R-:W-:-:S04]  /*28070*/  IMAD.WIDE.U32.X R34, R21, R9, R36, P0 ;  /* 0x0000000915227225 */ /* 0x000fc800000e0424 */
[----:B------:R-:W-:Y:S01]  /*28080*/  IMAD R43, R21, R4, R43 ;  /* 0x00000004152b7224 */ /* 0x000fe200078e022b */
[----:B------:R-:W-:Y:S01]  /*28090*/  IADD3 R65, P0, PT, R34, R38, RZ ;  /* 0x0000002622417210 */ /* 0x000fe20007f1e0ff */
[----:B------:R-:W-:Y:S02]  /*280a0*/  IMAD.MOV.U32 R32, RZ, RZ, R41 ;  /* 0x000000ffff207224 */ /* 0x000fe400078e0029 */
[----:B------:R-:W-:Y:S02]  /*280b0*/  IMAD.IADD R41, R39, 0x1, R43 ;  /* 0x0000000127297824 */ /* 0x000fe400078e022b */
[-C--:B------:R-:W-:Y:S02]  /*280c0*/  IMAD R40, R9, R22.reuse, RZ ;  /* 0x0000001609287224 */ /* 0x080fe400078e02ff */
[----:B------:R-:W-:-:S04]  /*280d0*/  IMAD.WIDE.U32 R36, R5, R22, RZ ;  /* 0x0000001605247225 */ /* 0x000fc800078e00ff */
[----:B------:R-:W-:Y:S01]  /*280e0*/  IMAD.X R33, RZ, RZ, RZ, P1 ;  /* 0x000000ffff217224 */ /* 0x000fe200008e06ff */
[----:B------:R-:W-:Y:S01]  /*280f0*/  ISETP.GE.U32.AND P1, PT, R65, R38, PT ;  /* 0x000000264100720c */ /* 0x000fe20003f26070 */
[----:B------:R-:W-:Y:S01]  /*28100*/  IMAD.X R58, R41, 0x1, R35, P0 ;  /* 0x00000001293a7824 */ /* 0x000fe200000e0623 */
[-C--:B------:R-:W-:Y:S01]  /*28110*/  IADD3 R65, P4, PT, R65, R36.reuse, RZ ;  /* 0x0000002441417210 */ /* 0x080fe20007f9e0ff */
[CC--:B------:R-:W-:Y:S02]  /*28120*/  IMAD R39, R23.reuse, R5.reuse, R40 ;  /* 0x0000000517277224 */ /* 0x0c0fe400078e0228 */
[----:B------:R-:W-:Y:S01]  /*28130*/  IMAD.WIDE.U32 R34, R23, R5, RZ ;  /* 0x0000000517227225 */ /* 0x000fe200078e00ff */
[----:B------:R-:W-:Y:S02]  /*28140*/  ISETP.GE.U32.AND.EX P1, PT, R58, R41, PT, P1 ;  /* 0x000000293a00720c */ /* 0x000fe40003f26110 */
[----:B------:R-:W-:Y:S01]  /*28150*/  ISETP.GE.U32.AND P0, PT, R65, R36, PT ;  /* 0x000000244100720c */ /* 0x000fe20003f06070 */
[----:B------:R-:W-:-:S02]  /*28160*/  IMAD R43, R10, R20, RZ ;  /* 0x000000140a2b7224 */ /* 0x000fc400078e02ff */
[----:B------:R-:W-:Y:S02]  /*28170*/  IMAD.IADD R39, R37, 0x1, R39 ;  /* 0x0000000125277824 */ /* 0x000fe400078e0227 */
[----:B------:R-:W-:-:S04]  /*28180*/  IMAD.WIDE.U32 R40, R6, R20, RZ ;  /* 0x0000001406287225 */ /* 0x000fc800078e00ff */
[C---:B------:R-:W-:Y:S01]  /*28190*/  IMAD R75, R21.reuse, R6, R43 ;  /* 0x00000006154b7224 */ /* 0x040fe200078e022b */
[----:B------:R-:W-:Y:S01]  /*281a0*/  SEL R43, RZ, 0x1, P1 ;  /* 0x00000001ff2b7807 */ /* 0x000fe20000800000 */
[----:B------:R-:W-:-:S04]  /*281b0*/  IMAD.WIDE.U32.X R32, R21, R8, R32, P2 ;  /* 0x0000000815207225 */ /* 0x000fc800010e0420 */
[----:B------:R-:W-:-:S04]  /*281c0*/  IMAD.WIDE.U32 R36, P3, R22, R9, R34 ;  /* 0x0000000916247225 */ /* 0x000fc80007860022 */
[----:B------:R-:W-:-:S04]  /*281d0*/  IMAD.WIDE.U32 R34, R22, R5, RZ ;  /* 0x0000000516227225 */ /* 0x000fc800078e00ff */
[----:B------:R-:W-:Y:S02]  /*281e0*/  IMAD.X R58, R39, 0x1, R58, P4 ;  /* 0x00000001273a7824 */ /* 0x000fe400020e063a */
[----:B------:R-:W-:Y:S01]  /*281f0*/  IMAD.IADD R75, R41, 0x1, R75 ;  /* 0x00000001294b7824 */ /* 0x000fe200078e024b */
[----:B------:R-:W-:Y:S01]  /*28200*/  IADD3 R41, P1, P2, R40, R32, R43 ;  /* 0x0000002028297210 */ /* 0x000fe20007a3e02b */
[----:B------:R-:W-:Y:S01]  /*28210*/  IMAD.X R79, RZ, RZ, RZ, P3 ;  /* 0x000000ffff4f7224 */ /* 0x000fe200018e06ff */
[----:B------:R-:W-:Y:S01]  /*28220*/  IADD3 RZ, P3, PT, R35, R36, RZ ;  /* 0x0000002423ff7210 */ /* 0x000fe20007f7e0ff */
[----:B------:R-:W-:Y:S01]  /*28230*/  IMAD R43, R8, R22, RZ ;  /* 0x00000016082b7224 */ /* 0x000fe200078e02ff */
[----:B------:R-:W-:Y:S01]  /*28240*/  ISETP.GE.U32.AND.EX P0, PT, R58, R39, PT, P0 ;  /* 0x000000273a00720c */ /* 0x000fe20003f06100 */
[----:B------:R-:W-:Y:S01]  /*28250*/  IMAD.MOV.U32 R78, RZ, RZ, R37 ;  /* 0x000000ffff4e7224 */ /* 0x000fe200078e0025 */
[----:B------:R-:W-:Y:S01]  /*28260*/  IADD3.X R59, PT, PT, R75, R33, RZ, P1, P2 ;  /* 0x000000214b3b7210 */ /* 0x000fe20000fe44ff */
[----:B------:R-:W-:Y:S01]  /*28270*/  IMAD.WIDE.U32 R36, R21, R6, RZ ;  /* 0x0000000615247225 */ /* 0x000fe200078e00ff */
[----:B------:R-:W-:-:S03]  /*28280*/  SEL R77, RZ, 0x1, P0 ;  /* 0x00000001ff4d7807 */ /* 0x000fc60000000000 */
[----:B------:R-:W-:-:S04]  /*28290*/  IMAD.WIDE.U32 R34, R4, R22, RZ ;  /* 0x0000001604227225 */ /* 0x000fc800078e00ff */
[----:B------:R-:W-:Y:S01]  /*282a0*/  IMAD R45, R23, R4, R43 ;  /* 0x00000004172d7224 */ /* 0x000fe200078e022b */
[----:B------:R-:W-:Y:S01]  /*282b0*/  IADD3 R43, P0, PT, R41, R34, RZ ;  /* 0x00000022292b7210 */ /* 0x000fe20007f1e0ff */
[----:B------:R-:W-:-:S04]  /*282c0*/  IMAD.WIDE.U32 R46, R20, R6, RZ ;  /* 0x00000006142e7225 */ /* 0x000fc800078e00ff */
[----:B------:R-:W-:-:S04]  /*282d0*/  IMAD.WIDE.U32 R32, R23, R4, RZ ;  /* 0x0000000417207225 */ /* 0x000fc800078e00ff */
[----:B------:R-:W-:-:S04]  /*282e0*/  IMAD.WIDE.U32 R36, P1, R20, R10, R36 ;  /* 0x0000000a14247225 */ /* 0x000fc80007820024 */
[----:B------:R-:W-:Y:S01]  /*282f0*/  IMAD.WIDE.U32.X R78, R23, R9, R78, P3 ;  /* 0x00000009174e7225 */ /* 0x000fe200018e044e */
[----:B------:R-:W-:-:S03]  /*28300*/  IADD3 RZ, P3, PT, R47, R36, RZ ;  /* 0x000000242fff7210 */ /* 0x000fc60007f7e0ff */
[----:B------:R-:W-:Y:S01]  /*28310*/  IMAD.IADD R76, R35, 0x1, R45 ;  /* 0x00000001234c7824 */ /* 0x000fe200078e022d */
[----:B------:R-:W-:Y:S01]  /*28320*/  IADD3 R77, P5, P6, R43, R78, R77 ;  /* 0x0000004e2b4d7210 */ /* 0x000fe20007ebe04d */
[----:B------:R-:W-:-:S04]  /*28330*/  IMAD.WIDE.U32 R44, R23, R6, RZ ;  /* 0x00000006172c7225 */ /* 0x000fc800078e00ff */
[----:B------:R-:W-:Y:S01]  /*28340*/  IMAD.X R35, R76, 0x1, R59, P0 ;  /* 0x000000014c237824 */ /* 0x000fe200000e063b */
[----:B------:R-:W-:Y:S01]  /*28350*/  ISETP.GE.U32.AND P0, PT, R41, R40, PT ;  /* 0x000000282900720c */ /* 0x000fe20003f06070 */
[----:B------:R-:W-:-:S03]  /*28360*/  IMAD.WIDE.U32 R38, R22, R4, RZ ;  /* 0x0000000416267225 */ /* 0x000fc600078e00ff */
[----:B------:R-:W-:Y:S01]  /*28370*/  IADD3.X R78, PT, PT, R35, R79, RZ, P5, P6 ;  /* 0x0000004f234e7210 */ /* 0x000fe20002fec4ff */
[----:B------:R-:W-:Y:S01]  /*28380*/  IMAD.WIDE.U32 R32, P2, R22, R8, R32 ;  /* 0x0000000816207225 */ /* 0x000fe20007840020 */
[----:B------:R-:W-:-:S03]  /*28390*/  ISETP.GE.U32.AND.EX P0, PT, R59, R75, PT, P0 ;  /* 0x0000004b3b00720c */ /* 0x000fc60003f06100 */
[----:B------:R-:W-:Y:S01]  /*283a0*/  IMAD.WIDE.U32 R46, R21, R7, RZ ;  /* 0x00000007152e7225 */ /* 0x000fe200078e00ff */
[----:B------:R-:W-:Y:S02]  /*283b0*/  IADD3 RZ, P4, PT, R39, R32, RZ ;  /* 0x0000002027ff7210 */ /* 0x000fe40007f9e0ff */
[----:B------:R-:W-:Y:S01]  /*283c0*/  SEL R75, RZ, 0x1, P0 ;  /* 0x00000001ff4b7807 */ /* 0x000fe20000000000 */
[----:B------:R-:W-:Y:S01]  /*283d0*/  IMAD.WIDE.U32 R80, R22, R6, RZ ;  /* 0x0000000616507225 */ /* 0x000fe200078e00ff */
[----:B------:R-:W-:-:S03]  /*283e0*/  ISETP.GE.U32.AND P0, PT, R43, R34, PT ;  /* 0x000000222b00720c */ /* 0x000fc60003f06070 */
[----:B------:R-:W-:Y:S01]  /*283f0*/  IMAD.WIDE.U32 R44, P6, R22, R10, R44 ;  /* 0x0000000a162c7225 */ /* 0x000fe200078c002c */
[----:B------:R-:W-:-:S03]  /*28400*/  ISETP.GE.U32.AND.EX P0, PT, R35, R76, PT, P0 ;  /* 0x0000004c2300720c */ /* 0x000fc60003f06100 */
[----:B------:R-:W-:-:S04]  /*28410*/  IMAD.WIDE.U32 R84, R20, R7, RZ ;  /* 0x0000000714547225 */ /* 0x000fc800078e00ff */
[----:B------:R-:W-:-:S04]  /*28420*/  IMAD.WIDE.U32 R38, P5, R20, R11, R46 ;  /* 0x0000000b14267225 */ /* 0x000fc800078a002e */
[----:B------:R-:W-:Y:S01]  /*28430*/  IMAD.X R41, RZ, RZ, RZ, P1 ;  /* 0x000000ffff297224 */ /* 0x000fe200008e06ff */
[----:B------:R-:W-:Y:S01]  /*28440*/  IADD3 RZ, P1, PT, R81, R44, RZ ;  /* 0x0000002c51ff7210 */ /* 0x000fe20007f3e0ff */
[----:B------:R-:W-:Y:S02]  /*28450*/  IMAD.MOV.U32 R40, RZ, RZ, R37 ;  /* 0x000000ffff287224 */ /* 0x000fe400078e0025 */
[----:B------:R-:W-:Y:S02]  /*28460*/  IMAD R32, R11, R20, RZ ;  /* 0x000000140b207224 */ /* 0x000fe400078e02ff */
[----:B------:R-:W-:Y:S01]  /*28470*/  IMAD.X R37, RZ, RZ, RZ, P6 ;  /* 0x000000ffff257224 */ /* 0x000fe200030e06ff */
[----:B------:R-:W-:Y:S01]  /*28480*/  ISETP.GE.U32.AND P6, PT, R77, R43, PT ;  /* 0x0000002b4d00720c */ /* 0x000fe20003fc6070 */
[----:B------:R-:W-:Y:S01]  /*28490*/  IMAD.X R81, RZ, RZ, RZ, P2 ;  /* 0x000000ffff517224 */ /* 0x000fe200010e06ff */
[----:B------:R-:W-:Y:S01]  /*284a0*/  IADD3 RZ, P2, PT, R85, R38, RZ ;  /* 0x0000002655ff7210 */ /* 0x000fe20007f5e0ff */
[----:B------:R-:W-:Y:S01]  /*284b0*/  IMAD.MOV.U32 R80, RZ, RZ, R33 ;  /* 0x000000ffff507224 */ /* 0x000fe200078e0021 */
[----:B------:R-:W-:Y:S01]  /*284c0*/  ISETP.GE.U32.AND.EX P6, PT, R78, R35, PT, P6 ;  /* 0x000000234e00720c */ /* 0x000fe20003fc6160 */
[----:B------:R-:W-:Y:S01]  /*284d0*/  IMAD.WIDE.U32 R46, R7, R20, RZ ;  /* 0x00000014072e7225 */ /* 0x000fe200078e00ff */
[----:B------:R-:W-:-:S03]  /*284e0*/  SEL R38, RZ, 0x1, P0 ;  /* 0x00000001ff267807 */ /* 0x000fc60000000000 */
[C---:B------:R-:W-:Y:S02]  /*284f0*/  IMAD R59, R21.reuse, R7, R32 ;  /* 0x00000007153b7224 */ /* 0x040fe400078e0220 */
[----:B------:R-:W-:Y:S01]  /*28500*/  IMAD.WIDE.U32.X R84, R21, R10, R40, P3 ;  /* 0x0000000a15547225 */ /* 0x000fe200018e0428 */
[----:B------:R0:W1:Y:S03]  /*28510*/  LDS.128 R32, [R42+0x10] ;  /* 0x000010002a207984 */ /* 0x0000660000000c00 */
[----:B------:R-:W-:Y:S02]  /*28520*/  IMAD R79, R10, R22, RZ ;  /* 0x000000160a4f7224 */ /* 0x000fe400078e02ff */
[----:B------:R-:W-:Y:S02]  /*28530*/  IMAD.IADD R59, R47, 0x1, R59 ;  /* 0x000000012f3b7824 */ /* 0x000fe400078e023b */
[----:B------:R-:W-:Y:S01]  /*28540*/  IMAD.WIDE.U32.X R80, R23, R8, R80, P4 ;  /* 0x0000000817507225 */ /* 0x000fe200020e0450 */
[----:B------:R-:W-:-:S02]  /*28550*/  IADD3 R43, P3, P4, R46, R84, R75 ;  /* 0x000000542e2b7210 */ /* 0x000fc40007c7e04b */
[----:B------:R-:W-:Y:S01]  /*28560*/  SEL R75, RZ, 0x1, P6 ;  /* 0x00000001ff4b7807 */ /* 0x000fe20003000000 */
[----:B------:R-:W-:Y:S01]  /*28570*/  IMAD.WIDE.U32 R40, R6, R22, RZ ;  /* 0x0000001606287225 */ /* 0x000fe200078e00ff */
[----:B------:R-:W-:Y:S02]  /*28580*/  IADD3.X R84, PT, PT, R59, R85, RZ, P3, P4 ;  /* 0x000000553b547210 */ /* 0x000fe40001fe84ff */
[----:B------:R-:W-:Y:S01]  /*28590*/  IADD3 R75, P3, P4, R75, R80, R38 ;  /* 0x000000504b4b7210 */ /* 0x000fe20007c7e026 */
[----:B------:R-:W-:Y:S01]  /*285a0*/  IMAD R79, R23, R6, R79 ;  /* 0x00000006174f7224 */ /* 0x000fe200078e024f */
[----:B------:R-:W-:Y:S01]  /*285b0*/  IADD3 R38, P6, PT, R43, R40, RZ ;  /* 0x000000282b267210 */ /* 0x000fe20007fde0ff */
[----:B------:R-:W-:Y:S01]  /*285c0*/  IMAD.MOV.U32 R44, RZ, RZ, R39 ;  /* 0x000000ffff2c7224 */ /* 0x000fe200078e0027 */
[----:B------:R-:W-:Y:S01]  /*285d0*/  IADD3.X R47, PT, PT, RZ, R81, RZ, P3, P4 ;  /* 0x00000051ff2f7210 */ /* 0x000fe20001fe84ff */
[----:B------:R-:W-:Y:S01]  /*285e0*/  IMAD.IADD R39, R41, 0x1, R79 ;  /* 0x0000000129277824 */ /* 0x000fe200078e024f */
[----:B------:R-:W-:Y:S01]  /*285f0*/  ISETP.GE.U32.AND P0, PT, R43, R46, PT ;  /* 0x0000002e2b00720c */ /* 0x000fe20003f06070 */
[----:B------:R-:W-:Y:S01]  /*28600*/  IMAD.MOV.U32 R36, RZ, RZ, R45 ;  /* 0x000000ffff247224 */ /* 0x000fe200078e002d */
[C---:B------:R-:W-:Y:S01]  /*28610*/  ISETP.GE.U32.AND P3, PT, R38.reuse, R40, PT ;  /* 0x000000282600720c */ /* 0x040fe20003f66070 */
[----:B------:R-:W-:Y:S01]  /*28620*/  IMAD.X R45, RZ, RZ, RZ, P5 ;  /* 0x000000ffff2d7224 */ /* 0x000fe200028e06ff */
[----:B------:R-:W-:Y:S01]  /*28630*/  IADD3 R75, P5, PT, R38, R75, RZ ;  /* 0x0000004b264b7210 */ /* 0x000fe20007fbe0ff */
[----:B0-----:R-:W-:Y:S01]  /*28640*/  IMAD.X R42, R39, 0x1, R84, P6 ;  /* 0x00000001272a7824 */ /* 0x001fe200030e0654 */
[----:B------:R-:W-:Y:S01]  /*28650*/  ISETP.GE.U32.AND.EX P0, PT, R84, R59, PT, P0 ;  /* 0x0000003b5400720c */ /* 0x000fe20003f06100 */
[----:B------:R-:W-:Y:S01]  /*28660*/  IMAD R43, R11, R22, RZ ;  /* 0x000000160b2b7224 */ /* 0x000fe200078e02ff */
[----:B------:R-:W-:Y:S01]  /*28670*/  ISETP.GE.U32.AND P4, PT, R75, R38, PT ;  /* 0x000000264b00720c */ /* 0x000fe20003f86070 */
[C---:B------:R-:W-:Y:S01]  /*28680*/  IMAD.X R47, R42.reuse, 0x1, R47, P5 ;  /* 0x000000012a2f7824 */ /* 0x040fe200028e062f */
[----:B------:R-:W-:Y:S01]  /*28690*/  ISETP.GE.U32.AND.EX P3, PT, R42, R39, PT, P3 ;  /* 0x000000272a00720c */ /* 0x000fe20003f66130 */
[----:B------:R-:W-:Y:S01]  /*286a0*/  IMAD.WIDE.U32 R40, R23, R7, RZ ;  /* 0x0000000717287225 */ /* 0x000fe200078e00ff */
[----:B------:R-:W-:-:S02]  /*286b0*/  SEL R79, RZ, 0x1, P0 ;  /* 0x00000001ff4f7807 */ /* 0x000fc40000000000 */
[----:B------:R-:W-:Y:S01]  /*286c0*/  ISETP.GE.U32.AND.EX P4, PT, R47, R42, PT, P4 ;  /* 0x0000002a2f00720c */ /* 0x000fe20003f86140 */
[----:B------:R-:W-:-:S04]  /*286d0*/  IMAD.WIDE.U32 R38, R7, R22, RZ ;  /* 0x0000001607267225 */ /* 0x000fc800078e00ff */
[----:B------:R-:W-:Y:S02]  /*286e0*/  IMAD R59, R23, R7, R43 ;  /* 0x00000007173b7224 */ /* 0x000fe400078e022b */
[----:B------:R-:W-:-:S04]  /*286f0*/  IMAD.WIDE.U32.X R44, R21, R11, R44, P2 ;  /* 0x0000000b152c7225 */ /* 0x000fc800010e042c */
[----:B------:R-:W-:Y:S01]  /*28700*/  IMAD.WIDE.U32.X R42, R23, R10, R36, P1 ;  /* 0x0000000a172a7225 */ /* 0x000fe200008e0424 */
[----:B------:R-:W-:Y:S02]  /*28710*/  SEL R36, RZ, 0x1, P3 ;  /* 0x00000001ff247807 */ /* 0x000fe40001800000 */
[----:B------:R-:W-:Y:S01]  /*28720*/  SEL R37, RZ, 0x1, P4 ;  /* 0x00000001ff257807 */ /* 0x000fe20002000000 */
[----:B------:R-:W-:-:S04]  /*28730*/  IMAD.WIDE.U32 R40, P5, R22, R11, R40 ;  /* 0x0000000b16287225 */ /* 0x000fc800078a0028 */
[----:B------:R-:W-:Y:S01]  /*28740*/  IMAD.WIDE.U32 R80, R22, R7, RZ ;  /* 0x0000000716507225 */ /* 0x000fe200078e00ff */
[----:B------:R-:W-:-:S03]  /*28750*/  IADD3 R22, P3, P4, R38, R44, R79 ;  /* 0x0000002c26167210 */ /* 0x000fc60007c7e04f */
[----:B------:R-:W-:Y:S01]  /*28760*/  IMAD.IADD R59, R39, 0x1, R59 ;  /* 0x00000001273b7824 */ /* 0x000fe200078e023b */
[----:B------:R-:W-:Y:S01]  /*28770*/  IADD3 R39, P0, P1, R37, R42, R36 ;  /* 0x0000002a25277210 */ /* 0x000fe2000791e024 */
[----:B------:R-:W-:Y:S01]  /*28780*/  IMAD.X R37, RZ, RZ, RZ, P5 ;  /* 0x000000ffff257224 */ /* 0x000fe200028e06ff */
[----:B------:R-:W-:Y:S01]  /*28790*/  IADD3 RZ, P2, PT, R81, R40, RZ ;  /* 0x0000002851ff7210 */ /* 0x000fe20007f5e0ff */
[----:B------:R-:W-:Y:S01]  /*287a0*/  IMAD.MOV.U32 R36, RZ, RZ, R41 ;  /* 0x000000ffff247224 */ /* 0x000fe200078e0029 */
[----:B------:R-:W-:Y:S01]  /*287b0*/  IADD3.X R45, PT, PT, R59, R45, RZ, P3, P4 ;  /* 0x0000002d3b2d7210 */ /* 0x000fe20001fe84ff */
[-C--:B-1----:R-:W-:Y:S01]  /*287c0*/  IMAD R44, R9, R32.reuse, RZ ;  /* 0x00000020092c7224 */ /* 0x082fe200078e02ff */
[C---:B------:R-:W-:Y:S01]  /*287d0*/  IADD3 R39, P3, PT, R22.reuse, R39, RZ ;  /* 0x0000002716277210 */ /* 0x040fe20007f7e0ff */
[----:B------:R-:W-:Y:S01]  /*287e0*/  IMAD.WIDE.U32 R40, R5, R32, RZ ;  /* 0x0000002005287225 */ /* 0x000fe200078e00ff */
[----:B------:R-:W-:Y:S02]  /*287f0*/  IADD3.X R46, PT, PT, RZ, R43, RZ, P0, P1 ;  /* 0x0000002bff2e7210 */ /* 0x000fe400007e24ff */
[----:B------:R-:W-:Y:S01]  /*28800*/  ISETP.GE.U32.AND P0, PT, R22, R38, PT ;  /* 0x000000261600720c */ /* 0x000fe20003f06070 */
[----:B------:R-:W-:Y:S01]  /*28810*/  IMAD.WIDE.U32 R42, R32, R5, RZ ;  /* 0x00000005202a7225 */ /* 0x000fe200078e00ff */
[----:B------:R-:W-:-:S02]  /*28820*/  ISETP.GE.U32.AND P1, PT, R39, R22, PT ;  /* 0x000000162700720c */ /* 0x000fc40003f26070 */
[----:B------:R-:W-:Y:S01]  /*28830*/  ISETP.GE.U32.AND.EX P0, PT, R45, R59, PT, P0 ;  /* 0x0000003b2d00720c */ /* 0x000fe20003f06100 */
[----:B------:R-:W-:Y:S01]  /*28840*/  IMAD.WIDE.U32.X R22, R23, R11, R36, P2 ;  /* 0x0000000b17167225 */ /* 0x000fe200010e0424 */
[-C--:B------:R-:W-:Y:S02]  /*28850*/  IADD3 R77, P5, PT, R77, R40.reuse, RZ ;  /* 0x000000284d4d7210 */ /* 0x080fe40007fbe0ff */
[----:B------:R-:W-:Y:S01]  /*28860*/  SEL R38, RZ, 0x1, P0 ;  /* 0x00000001ff267807 */ /* 0x000fe20000000000 */
[----:B------:R-:W-:Y:S01]  /*28870*/  IMAD.WIDE.U32 R36, R33, R5, RZ ;  /* 0x0000000521247225 */ /* 0x000fe200078e00ff */
[----:B------:R-:W-:-:S03]  /*28880*/  ISETP.GE.U32.AND P0, PT, R77, R40, PT ;  /* 0x000000284d00720c */ /* 0x000fc60003f06070 */
[----:B------:R-:W-:Y:S02]  /*28890*/  IMAD.X R46, R45, 0x1, R46, P3 ;  /* 0x000000012d2e7824 */ /* 0x000fe400018e062e */
[----:B------:R-:W-:-:S03]  /*288a0*/  IMAD.WIDE.U32 R36, P2, R32, R9, R36 ;  /* 0x0000000920247225 */ /* 0x000fc60007840024 */
[----:B------:R-:W-:Y:S01]  /*288b0*/  ISETP.GE.U32.AND.EX P1, PT, R46, R45, PT, P1 ;  /* 0x0000002d2e00720c */ /* 0x000fe20003f26110 */
[----:B------:R-:W-:Y:S01]  /*288c0*/  IMAD R45, R33, R5, R44 ;  /* 0x00000005212d7224 */ /* 0x000fe200078e022c */
[----:B------:R-:W-:Y:S01]  /*288d0*/  IADD3 RZ, P4, PT, R43, R36, RZ ;  /* 0x000000242bff7210 */ /* 0x000fe20007f9e0ff */
[----:B------:R-:W-:Y:S01]  /*288e0*/  IMAD R79, R8, R32, RZ ;  /* 0x00000020084f7224 */ /* 0x000fe200078e02ff */
[----:B------:R-:W-:Y:S01]  /*288f0*/  SEL R59, RZ, 0x1, P1 ;  /* 0x00000001ff3b7807 */ /* 0x000fe20000800000 */
[----:B------:R-:W-:Y:S02]  /*28900*/  IMAD.IADD R43, R41, 0x1, R45 ;  /* 0x00000001292b7824 */ /* 0x000fe400078e022d */
[----:B------:R-:W-:Y:S01]  /*28910*/  IMAD.X R81, RZ, RZ, RZ, P2 ;  /* 0x000000ffff517224 */ /* 0x000fe200010e06ff */
[----:B------:R-:W-:Y:S01]  /*28920*/  IADD3 R59, P1, P3, R59, R22, R38 ;  /* 0x000000163b3b7210 */ /* 0x000fe20007b3e026 */
[----:B------:R-:W-:Y:S02]  /*28930*/  IMAD.X R78, R43, 0x1, R78, P5 ;  /* 0x000000012b4e7824 */ /* 0x000fe400028e064e */
[----:B------:R-:W-:-:S03]  /*28940*/  IMAD.WIDE.U32 R40, R4, R32, RZ ;  /* 0x0000002004287225 */ /* 0x000fc600078e00ff */
[----:B------:R-:W-:Y:S01]  /*28950*/  ISETP.GE.U32.AND.EX P0, PT, R78, R43, PT, P0 ;  /* 0x0000002b4e00720c */ /* 0x000fe20003f06100 */
[----:B------:R-:W-:Y:S02]  /*28960*/  IMAD R79, R33, R4, R79 ;  /* 0x00000004214f7224 */ /* 0x000fe400078e024f */
[----:B------:R-:W-:Y:S01]  /*28970*/  IMAD.MOV.U32 R80, RZ, RZ, R37 ;  /* 0x000000ffff507224 */ /* 0x000fe200078e0025 */
[----:B------:R-:W-:Y:S01]  /*28980*/  SEL R36, RZ, 0x1, P0 ;  /* 0x00000001ff247807 */ /* 0x000fe20000000000 */
[----:B------:R-:W-:Y:S01]  /*28990*/  IMAD.IADD R38, R41, 0x1, R79 ;  /* 0x0000000129267824 */ /* 0x000fe200078e024f */
[----:B------:R-:W-:Y:S01]  /*289a0*/  IADD3.X R79, PT, PT, RZ, R23, RZ, P1, P3 ;  /* 0x00000017ff4f7210 */ /* 0x000fe20000fe64ff */
[----:B------:R-:W-:Y:S01]  /*289b0*/  IMAD.WIDE.U32.X R80, R33, R9, R80, P4 ;  /* 0x0000000921507225 */ /* 0x000fe200020e0450 */
[----:B------:R-:W-:-:S03]  /*289c0*/  IADD3 R41, P4, PT, R75, R40, RZ ;  /* 0x000000284b297210 */ /* 0x000fc60007f9e0ff */
[----:B------:R-:W-:Y:S01]  /*289d0*/  IMAD.WIDE.U32 R44, R33, R4, RZ ;  /* 0x00000004212c7225 */ /* 0x000fe200078e00ff */
[----:B------:R-:W-:-:S03]  /*289e0*/  ISETP.GE.U32.AND P0, PT, R41, R40, PT ;  /* 0x000000282900720c */ /* 0x000fc60003f06070 */
[----:B------:R-:W-:Y:S01]  /*289f0*/  IMAD.X R22, R38, 0x1, R47, P4 ;  /* 0x0000000126167824 */ /* 0x000fe200020e062f */
[----:B------:R-:W-:Y:S01]  /*28a00*/  IADD3 R47, P1, P3, R41, R80, R36 ;  /* 0x00000050292f7210 */ /* 0x000fe20007b3e024 */
[----:B------:R-:W-:-:S03]  /*28a10*/  IMAD.WIDE.U32 R42, R32, R4, RZ ;  /* 0x00000004202a7225 */ /* 0x000fc600078e00ff */
[----:B------:R-:W-:Y:S01]  /*28a20*/  IADD3.X R75, PT, PT, R22, R81, RZ, P1, P3 ;  /* 0x00000051164b7210 */ /* 0x000fe20000fe64ff */
[----:B------:R-:W-:Y:S01]  /*28a30*/  IMAD.WIDE.U32 R44, P2, R32, R8, R44 ;  /* 0x00000008202c7225 */ /* 0x000fe2000784002c */
[----:B------:R-:W-:Y:S02]  /*28a40*/  ISETP.GE.U32.AND P1, PT, R47, R41, PT ;  /* 0x000000292f00720c */ /* 0x000fe40003f26070 */
[----:B------:R-:W-:Y:S01]  /*28a50*/  ISETP.GE.U32.AND.EX P0, PT, R22, R38, PT, P0 ;  /* 0x000000261600720c */ /* 0x000fe20003f06100 */
[----:B------:R-:W-:Y:S01]  /*28a60*/  IMAD R23, R9, R34, RZ ;  /* 0x0000002209177224 */ /* 0x000fe200078e02ff */
[----:B------:R-:W-:Y:S01]  /*28a70*/  ISETP.GE.U32.AND.EX P1, PT, R75, R22, PT, P1 ;  /* 0x000000164b00720c */ /* 0x000fe20003f26110 */
[----:B------:R-:W-:Y:S01]  /*28a80*/  IMAD.X R37, RZ, RZ, RZ, P2 ;  /* 0x000000ffff257224 */ /* 0x000fe200010e06ff */
[----:B------:R-:W-:Y:S01]  /*28a90*/  IADD3 RZ, P2, PT, R43, R44, RZ ;  /* 0x0000002c2bff7210 */ /* 0x000fe20007f5e0ff */
[----:B------:R-:W-:Y:S01]  /*28aa0*/  IMAD.MOV.U32 R36, RZ, RZ, R45 ;  /* 0x000000ffff247224 */ /* 0x000fe200078e002d */
[----:B------:R-:W-:Y:S01]  /*28ab0*/  SEL R91, RZ, 0x1, P1 ;  /* 0x00000001ff5b7807 */ /* 0x000fe20000800000 */
[----:B------:R-:W-:-:S04]  /*28ac0*/  IMAD.WIDE.U32 R40, R35, R5, RZ ;  /* 0x0000000523287225 */ /* 0x000fc800078e00ff */
[----:B------:R-:W-:-:S04]  /*28ad0*/  IMAD.WIDE.U32 R44, R5, R34, RZ ;  /* 0x00000022052c7225 */ /* 0x000fc800078e00ff */
[-C--:B------:R-:W-:Y:S02]  /*28ae0*/  IMAD R43, R35, R5.reuse, R23 ;  /* 0x00000005232b7224 */ /* 0x080fe400078e0217 */
[----:B------:R-:W-:-:S04]  /*28af0*/  IMAD.WIDE.U32 R22, R34, R5, RZ ;  /* 0x0000000522167225 */ /* 0x000fc800078e00ff */
[----:B------:R-:W-:Y:S02]  /*28b00*/  IMAD.IADD R22, R45, 0x1, R43 ;  /* 0x000000012d167824 */ /* 0x000fe400078e022b */
[----:B------:R-:W-:Y:S01]  /*28b10*/  IMAD.WIDE.U32.X R42, R33, R8, R36, P2 ;  /* 0x00000008212a7225 */ /* 0x000fe200010e0424 */
[-C--:B------:R-:W-:Y:S02]  /*28b20*/  IADD3 R76, P2, PT, R47, R44.reuse, RZ ;  /* 0x0000002c2f4c7210 */ /* 0x080fe40007f5e0ff */
[----:B------:R-:W-:Y:S01]  /*28b30*/  SEL R36, RZ, 0x1, P0 ;  /* 0x00000001ff247807 */ /* 0x000fe20000000000 */
[----:B------:R-:W-:Y:S01]  /*28b40*/  IMAD.WIDE.U32 R40, P3, R34, R9, R40 ;  /* 0x0000000922287225 */ /* 0x000fe20007860028 */
[----:B------:R-:W-:-:S03]  /*28b50*/  ISETP.GE.U32.AND P0, PT, R76, R44, PT ;  /* 0x0000002c4c00720c */ /* 0x000fc60003f06070 */
[----:B------:R-:W-:Y:S01]  /*28b60*/  IMAD.X R37, RZ, RZ, RZ, P3 ;  /* 0x000000ffff257224 */ /* 0x000fe200018e06ff */
[----:B------:R-:W-:Y:S01]  /*28b70*/  IADD3 RZ, P1, PT, R23, R40, RZ ;  /* 0x0000002817ff7210 */ /* 0x000fe20007f3e0ff */
[----:B------:R-:W-:Y:S01]  /*28b80*/  IMAD.X R75, R22, 0x1, R75, P2 ;  /* 0x00000001164b7824 */ /* 0x000fe200010e064b */
[----:B------:R-:W-:Y:S01]  /*28b90*/  IADD3 R91, P2, P3, R91, R42, R36 ;  /* 0x0000002a5b5b7210 */ /* 0x000fe20007b5e024 */
[-C--:B------:R-:W-:Y:S02]  /*28ba0*/  IMAD R23, R10, R32.reuse, RZ ;  /* 0x000000200a177224 */ /* 0x080fe400078e02ff */
[----:B------:R-:W-:Y:S01]  /*28bb0*/  IMAD.WIDE.U32 R44, R6, R32, RZ ;  /* 0x00000020062c7225 */ /* 0x000fe200078e00ff */
[----:B------:R-:W-:Y:S02]  /*28bc0*/  IADD3.X R93, PT, PT, RZ, R43, RZ, P2, P3 ;  /* 0x0000002bff5d7210 */ /* 0x000fe400017e64ff */
[----:B------:R-:W-:Y:S01]  /*28bd0*/  ISETP.GE.U32.AND.EX P0, PT, R75, R22, PT, P0 ;  /* 0x000000164b00720c */ /* 0x000fe20003f06100 */
[----:B------:R-:W-:Y:S01]  /*28be0*/  IMAD R95, R33, R6, R23 ;  /* 0x00000006215f7224 */ /* 0x000fe200078e0217 */
[----:B------:R-:W-:Y:S01]  /*28bf0*/  IADD3 R86, P2, PT, R39, R44, RZ ;  /* 0x0000002c27567210 */ /* 0x000fe20007f5e0ff */
[----:B------:R-:W-:-:S02]  /*28c00*/  IMAD R43, R8, R34, RZ ;  /* 0x00000022082b7224 */ /* 0x000fc400078e02ff */
[----:B------:R-:W-:Y:S01]  /*28c10*/  IMAD.IADD R95, R45, 0x1, R95 ;  /* 0x000000012d5f7824 */ /* 0x000fe200078e025f */
[----:B------:R-:W-:Y:S01]  /*28c20*/  IADD3 R91, P3, PT, R86, R91, RZ ;  /* 0x0000005b565b7210 */ /* 0x000fe20007f7e0ff */
[----:B------:R-:W-:-:S04]  /*28c30*/  IMAD.WIDE.U32 R84, R33, R6, RZ ;  /* 0x0000000621547225 */ /* 0x000fc800078e00ff */
[----:B------:R-:W-:-:S04]  /*28c40*/  IMAD.WIDE.U32 R22, R4, R34, RZ ;  /* 0x0000002204167225 */ /* 0x000fc800078e00ff */
[----:B------:R-:W-:Y:S02]  /*28c50*/  IMAD R47, R35, R4, R43 ;  /* 0x00000004232f7224 */ /* 0x000fe400078e022b */
[----:B------:R-:W-:Y:S02]  /*28c60*/  IMAD.MOV.U32 R36, RZ, RZ, R41 ;  /* 0x000000ffff247224 */ /* 0x000fe400078e0029 */
[----:B------:R-:W-:Y:S02]  /*28c70*/  IMAD.X R88, R95, 0x1, R46, P2 ;  /* 0x000000015f587824 */ /* 0x000fe400010e062e */
[----:B------:R-:W-:Y:S01]  /*28c80*/  IMAD.IADD R82, R23, 0x1, R47 ;  /* 0x0000000117527824 */ /* 0x000fe200078e022f */
[----:B------:R-:W-:Y:S01]  /*28c90*/  SEL R23, RZ, 0x1, P0 ;  /* 0x00000001ff177807 */ /* 0x000fe20000000000 */
[----:B------:R-:W-:Y:S01]  /*28ca0*/  IMAD.WIDE.U32 R80, R33, R7, RZ ;  /* 0x0000000721507225 */ /* 0x000fe200078e00ff */
[----:B------:R-:W-:-:S03]  /*28cb0*/  IADD3 R87, P0, PT, R91, R22, RZ ;  /* 0x000000165b577210 */ /* 0x000fc60007f1e0ff */
[----:B------:R-:W-:-:S04]  /*28cc0*/  IMAD.WIDE.U32 R38, P6, R32, R10, R84 ;  /* 0x0000000a20267225 */ /* 0x000fc800078c0054 */
[----:B------:R-:W-:-:S04]  /*28cd0*/  IMAD.WIDE.U32.X R84, R35, R9, R36, P1 ;  /* 0x0000000923547225 */ /* 0x000fc800008e0424 */
[----:B------:R-:W-:Y:S01]  /*28ce0*/  IMAD.X R93, R88, 0x1, R93, P3 ;  /* 0x00000001585d7824 */ /* 0x000fe200018e065d */
[----:B------:R-:W-:Y:S01]  /*28cf0*/  IADD3 R23, P1, P3, R87, R84, R23 ;  /* 0x0000005457177210 */ /* 0x000fe20007b3e017 */
[----:B------:R-:W-:-:S04]  /*28d00*/  IMAD.WIDE.U32 R40, R32, R6, RZ ;  /* 0x0000000620287225 */ /* 0x000fc800078e00ff */
[----:B------:R-:W-:Y:S01]  /*28d10*/  IMAD.WIDE.U32 R42, R32, R7, RZ ;  /* 0x00000007202a7225 */ /* 0x000fe200078e00ff */
[----:B------:R-:W-:-:S03]  /*28d20*/  IADD3 RZ, P5, PT, R41, R38, RZ ;  /* 0x0000002629ff7210 */ /* 0x000fc60007fbe0ff */
[----:B------:R-:W-:-:S04]  /*28d30*/  IMAD.WIDE.U32 R36, P2, R32, R11, R80 ;  /* 0x0000000b20247225 */ /* 0x000fc80007840050 */
[----:B------:R-:W-:Y:S01]  /*28d40*/  IMAD.WIDE.U32 R46, R35, R4, RZ ;  /* 0x00000004232e7225 */ /* 0x000fe200078e00ff */
[----:B------:R-:W-:-:S03]  /*28d50*/  IADD3 RZ, P4, PT, R43, R36, RZ ;  /* 0x000000242bff7210 */ /* 0x000fc60007f9e0ff */
        /* <DEDUP_REMOVED lines=8> */
[----:B------:R-:W-:Y:S01]  /*28de0*/  IMAD.X R81, RZ, RZ, RZ, P6 ;  /* 0x000000ffff517224 */ /* 0x000fe200030e06ff */
[----:B------:R-:W-:Y:S01]  /*28df0*/  IADD3 RZ, P6, PT, R41, R42, RZ ;  /* 0x0000002a29ff7210 */ /* 0x000fe20007fde0ff */
[----:B------:R-:W-:Y:S01]  /*28e00*/  IMAD.WIDE.U32 R44, R34, R6, RZ ;  /* 0x00000006222c7225 */ /* 0x000fe200078e00ff */
[----:B------:R-:W-:Y:S02]  /*28e10*/  SEL R42, RZ, 0x1, P0 ;  /* 0x00000001ff2a7807 */ /* 0x000fe40000000000 */
[----:B------:R-:W-:Y:S01]  /*28e20*/  ISETP.GE.U32.AND P0, PT, R91, R86, PT ;  /* 0x000000565b00720c */ /* 0x000fe20003f06070 */
[----:B------:R-:W-:Y:S01]  /*28e30*/  IMAD.X R41, RZ, RZ, RZ, P2 ;  /* 0x000000ffff297224 */ /* 0x000fe200010e06ff */
[----:B------:R-:W-:Y:S01]  /*28e40*/  IADD3 RZ, P2, PT, R45, R46, RZ ;  /* 0x0000002e2dff7210 */ /* 0x000fe20007f5e0ff */
[----:B------:R-:W-:Y:S01]  /*28e50*/  IMAD.MOV.U32 R80, RZ, RZ, R39 ;  /* 0x000000ffff507224 */ /* 0x000fe200078e0027 */
[----:B------:R-:W-:Y:S01]  /*28e60*/  ISETP.GE.U32.AND.EX P0, PT, R93, R88, PT, P0 ;  /* 0x000000585d00720c */ /* 0x000fe20003f06100 */
[----:B------:R-:W-:Y:S01]  /*28e70*/  IMAD.X R45, RZ, RZ, RZ, P1 ;  /* 0x000000ffff2d7224 */ /* 0x000fe200008e06ff */
[----:B------:R-:W-:Y:S01]  /*28e80*/  ISETP.GE.U32.AND P1, PT, R87, R22, PT ;  /* 0x000000165700720c */ /* 0x000fe20003f26070 */
[----:B------:R-:W-:Y:S01]  /*28e90*/  IMAD R22, R11, R32, RZ ;  /* 0x000000200b167224 */ /* 0x000fe200078e02ff */
[----:B------:R-:W-:Y:S01]  /*28ea0*/  SEL R39, RZ, 0x1, P0 ;  /* 0x00000001ff277807 */ /* 0x000fe20000000000 */
[----:B------:R-:W-:Y:S01]  /*28eb0*/  IMAD.MOV.U32 R40, RZ, RZ, R37 ;  /* 0x000000ffff287224 */ /* 0x000fe200078e0025 */
[----:B------:R-:W-:Y:S01]  /*28ec0*/  ISETP.GE.U32.AND P0, PT, R23, R87, PT ;  /* 0x000000571700720c */ /* 0x000fe20003f06070 */
[----:B------:R-:W-:Y:S01]  /*28ed0*/  IMAD.WIDE.U32.X R80, R33, R10, R80, P5 ;  /* 0x0000000a21507225 */ /* 0x000fe200028e0450 */
[----:B------:R-:W-:-:S02]  /*28ee0*/  ISETP.GE.U32.AND.EX P1, PT, R89, R82, PT, P1 ;  /* 0x000000525900720c */ /* 0x000fc40003f26110 */
[----:B------:R-:W-:Y:S01]  /*28ef0*/  ISETP.GE.U32.AND.EX P0, PT, R38, R89, PT, P0 ;  /* 0x000000592600720c */ /* 0x000fe20003f06100 */
[----:B------:R-:W-:Y:S02]  /*28f00*/  IMAD.MOV.U32 R44, RZ, RZ, R43 ;  /* 0x000000ffff2c7224 */ /* 0x000fe400078e002b */
[----:B------:R-:W-:-:S04]  /*28f10*/  IMAD.WIDE.U32 R36, R7, R32, RZ ;  /* 0x0000002007247225 */ /* 0x000fc800078e00ff */
[C---:B------:R-:W-:Y:S02]  /*28f20*/  IMAD R43, R33.reuse, R7, R22 ;  /* 0x00000007212b7224 */ /* 0x040fe400078e0216 */
[----:B------:R-:W-:Y:S01]  /*28f30*/  IMAD.WIDE.U32.X R32, R33, R11, R40, P4 ;  /* 0x0000000b21207225 */ /* 0x000fe200020e0428 */
[----:B------:R-:W-:Y:S02]  /*28f40*/  IADD3 R40, P5, P4, R39, R80, R42 ;  /* 0x0000005027287210 */ /* 0x000fe40007cbe02a */
[----:B------:R-:W-:Y:S01]  /*28f50*/  SEL R42, RZ, 0x1, P1 ;  /* 0x00000001ff2a7807 */ /* 0x000fe20000800000 */
[----:B------:R-:W-:Y:S01]  /*28f60*/  IMAD.WIDE.U32.X R44, R35, R8, R44, P6 ;  /* 0x00000008232c7225 */ /* 0x000fe200030e042c */
[----:B------:R-:W-:Y:S02]  /*28f70*/  IADD3 R59, P1, PT, R59, R36, RZ ;  /* 0x000000243b3b7210 */ /* 0x000fe40007f3e0ff */
[----:B------:R-:W-:Y:S01]  /*28f80*/  SEL R39, RZ, 0x1, P0 ;  /* 0x00000001ff277807 */ /* 0x000fe20000000000 */
[----:B------:R-:W-:Y:S01]  /*28f90*/  IMAD.IADD R22, R37, 0x1, R43 ;  /* 0x0000000125167824 */ /* 0x000fe200078e022b */
[----:B------:R-:W-:-:S02]  /*28fa0*/  IADD3.X R80, PT, PT, RZ, R81, RZ, P5, P4 ;  /* 0x00000051ff507210 */ /* 0x000fc40002fe84ff */
[----:B------:R-:W-:Y:S01]  /*28fb0*/  IADD3 R42, P5, P4, R39, R44, R42 ;  /* 0x0000002c272a7210 */ /* 0x000fe20007cbe02a */
[----:B------:R-:W-:Y:S01]  /*28fc0*/  IMAD.X R79, R22, 0x1, R79, P1 ;  /* 0x00000001164f7824 */ /* 0x000fe200008e064f */
[C---:B------:R-:W-:Y:S01]  /*28fd0*/  ISETP.GE.U32.AND P0, PT, R59.reuse, R36, PT ;  /* 0x000000243b00720c */ /* 0x040fe20003f06070 */
[----:B------:R-:W-:Y:S01]  /*28fe0*/  IMAD R39, R10, R34, RZ ;  /* 0x000000220a277224 */ /* 0x000fe200078e02ff */
[----:B------:R-:W-:Y:S01]  /*28ff0*/  IADD3 R43, P1, PT, R59, R40, RZ ;  /* 0x000000283b2b7210 */ /* 0x000fe20007f3e0ff */
[----:B------:R-:W-:Y:S01]  /*29000*/  IMAD.WIDE.U32 R36, R6, R34, RZ ;  /* 0x0000002206247225 */ /* 0x000fe200078e00ff */
[----:B------:R-:W-:Y:S02]  /*29010*/  ISETP.GE.U32.AND.EX P0, PT, R79, R22, PT, P0 ;  /* 0x000000164f00720c */ /* 0x000fe40003f06100 */
[----:B------:R-:W-:Y:S01]  /*29020*/  IADD3.X R41, PT, PT, RZ, R45, RZ, P5, P4 ;  /* 0x0000002dff297210 */ /* 0x000fe20002fe84ff */
[----:B------:R-:W-:Y:S01]  /*29030*/  IMAD R81, R35, R6, R39 ;  /* 0x0000000623517224 */ /* 0x000fe200078e0227 */
[----:B------:R-:W-:Y:S01]  /*29040*/  IADD3 R39, P5, PT, R43, R36, RZ ;  /* 0x000000242b277210 */ /* 0x000fe20007fbe0ff */
[----:B------:R-:W-:Y:S01]  /*29050*/  IMAD.X R22, R79, 0x1, R80, P1 ;  /* 0x000000014f167824 */ /* 0x000fe200008e0650 */
[----:B------:R-:W-:Y:S01]  /*29060*/  ISETP.GE.U32.AND P4, PT, R43, R59, PT ;  /* 0x0000003b2b00720c */ /* 0x000fe20003f86070 */
[----:B------:R-:W-:Y:S01]  /*29070*/  IMAD.IADD R37, R37, 0x1, R81 ;  /* 0x0000000125257824 */ /* 0x000fe200078e0251 */
[----:B------:R-:W-:Y:S01]  /*29080*/  IADD3 R42, P6, PT, R39, R42, RZ ;  /* 0x0000002a272a7210 */ /* 0x000fe20007fde0ff */
[----:B------:R-:W-:Y:S01]  /*29090*/  IMAD.X R45, RZ, RZ, RZ, P3 ;  /* 0x000000ffff2d7224 */ /* 0x000fe200018e06ff */
[----:B------:R-:W-:Y:S01]  /*290a0*/  ISETP.GE.U32.AND.EX P4, PT, R22, R79, PT, P4 ;  /* 0x0000004f1600720c */ /* 0x000fe20003f86140 */
[----:B------:R-:W-:Y:S01]  /*290b0*/  IMAD.X R22, R37, 0x1, R22, P5 ;  /* 0x0000000125167824 */ /* 0x000fe200028e0616 */
[----:B------:R-:W-:Y:S01]  /*290c0*/  ISETP.GE.U32.AND P1, PT, R39, R36, PT ;  /* 0x000000242700720c */ /* 0x000fe20003f26070 */
[----:B------:R-:W-:Y:S01]  /*290d0*/  IMAD.MOV.U32 R44, RZ, RZ, R47 ;  /* 0x000000ffff2c7224 */ /* 0x000fe200078e002f */
[----:B------:R-:W-:Y:S01]  /*290e0*/  ISETP.GE.U32.AND P3, PT, R42, R39, PT ;  /* 0x000000272a00720c */ /* 0x000fe20003f66070 */
[----:B------:R-:W-:Y:S01]  /*290f0*/  IMAD.X R39, R22, 0x1, R41, P6 ;  /* 0x0000000116277824 */ /* 0x000fe200030e0629 */
[----:B------:R-:W-:Y:S01]  /*29100*/  SEL R36, RZ, 0x1, P0 ;  /* 0x00000001ff247807 */ /* 0x000fe20000000000 */
[----:B------:R-:W-:Y:S01]  /*29110*/  IMAD.WIDE.U32.X R44, R35, R10, R44, P2 ;  /* 0x0000000a232c7225 */ /* 0x000fe200010e042c */
[----:B------:R-:W-:-:S02]  /*29120*/  SEL R43, RZ, 0x1, P4 ;  /* 0x00000001ff2b7807 */ /* 0x000fc40002000000 */
[----:B------:R-:W-:Y:S01]  /*29130*/  ISETP.GE.U32.AND.EX P1, PT, R22, R37, PT, P1 ;  /* 0x000000251600720c */ /* 0x000fe20003f26110 */
[-C--:B------:R-:W-:Y:S01]  /*29140*/  IMAD.WIDE.U32 R40, R35, R7.reuse, RZ ;  /* 0x0000000723287225 */ /* 0x080fe200078e00ff */
[----:B------:R-:W-:Y:S02]  /*29150*/  ISETP.GE.U32.AND.EX P3, PT, R39, R22, PT, P3 ;  /* 0x000000162700720c */ /* 0x000fe40003f66130 */
[----:B------:R-:W-:Y:S01]  /*29160*/  IADD3 R47, P4, P0, R43, R32, R36 ;  /* 0x000000202b2f7210 */ /* 0x000fe2000789e024 */
[-C--:B------:R-:W-:Y:S01]  /*29170*/  IMAD R32, R11, R34.reuse, RZ ;  /* 0x000000220b207224 */ /* 0x080fe200078e02ff */
[----:B------:R-:W-:Y:S01]  /*29180*/  SEL R22, RZ, 0x1, P1 ;  /* 0x00000001ff167807 */ /* 0x000fe20000800000 */
[----:B------:R-:W-:Y:S01]  /*29190*/  IMAD.WIDE.U32 R36, R7, R34, RZ ;  /* 0x0000002207247225 */ /* 0x000fe200078e00ff */
[----:B------:R-:W-:Y:S02]  /*291a0*/  SEL R43, RZ, 0x1, P3 ;  /* 0x00000001ff2b7807 */ /* 0x000fe40001800000 */
[----:B------:R-:W-:Y:S01]  /*291b0*/  ISETP.LT.U32.AND P6, PT, R61, R68, PT ;  /* 0x000000443d00720c */ /* 0x000fe20003fc1070 */
[----:B------:R-:W-:Y:S01]  /*291c0*/  IMAD R59, R35, R7, R32 ;  /* 0x00000007233b7224 */ /* 0x000fe200078e0220 */
[----:B------:R-:W-:-:S02]  /*291d0*/  IADD3 R22, P1, P2, R43, R44, R22 ;  /* 0x0000002c2b167210 */ /* 0x000fc40007a3e016 */
[----:B------:R-:W-:Y:S02]  /*291e0*/  IADD3.X R44, PT, PT, RZ, R33, RZ, P4, P0 ;  /* 0x00000021ff2c7210 */ /* 0x000fe400027e04ff */
[----:B------:R-:W-:Y:S01]  /*291f0*/  IADD3 R43, P0, PT, R47, R36, RZ ;  /* 0x000000242f2b7210 */ /* 0x000fe20007f1e0ff */
[----:B------:R-:W-:Y:S01]  /*29200*/  IMAD.IADD R47, R37, 0x1, R59 ;  /* 0x00000001252f7824 */ /* 0x000fe200078e023b */
[----:B------:R-:W-:Y:S01]  /*29210*/  IADD3.X R37, PT, PT, RZ, R45, RZ, P1, P2 ;  /* 0x0000002dff257210 */ /* 0x000fe20000fe44ff */
[----:B------:R-:W-:Y:S01]  /*29220*/  IMAD.WIDE.U32 R32, P2, R34, R11, R40 ;  /* 0x0000000b22207225 */ /* 0x000fe20007840028 */
[----:B------:R-:W-:-:S03]  /*29230*/  IADD3 R40, P3, PT, R43, R22, RZ ;  /* 0x000000162b287210 */ /* 0x000fc60007f7e0ff */
[----:B------:R-:W-:Y:S01]  /*29240*/  IMAD.X R22, R47, 0x1, R44, P0 ;  /* 0x000000012f167824 */ /* 0x000fe200000e062c */
[----:B------:R-:W-:Y:S01]  /*29250*/  ISETP.GE.U32.AND P0, PT, R43, R36, PT ;  /* 0x000000242b00720c */ /* 0x000fe20003f06070 */
[----:B------:R-:W-:Y:S01]  /*29260*/  IMAD.WIDE.U32 R44, R34, R7, RZ ;  /* 0x00000007222c7225 */ /* 0x000fe200078e00ff */
[----:B------:R-:W-:Y:S02]  /*29270*/  ISETP.GE.U32.AND P1, PT, R40, R43, PT ;  /* 0x0000002b2800720c */ /* 0x000fe40003f26070 */
[C---:B------:R-:W-:Y:S01]  /*29280*/  ISETP.GE.U32.AND.EX P0, PT, R22.reuse, R47, PT, P0 ;  /* 0x0000002f1600720c */ /* 0x040fe20003f06100 */
[----:B------:R-:W-:Y:S01]  /*29290*/  IMAD.X R41, R22, 0x1, R37, P3 ;  /* 0x0000000116297824 */ /* 0x000fe200018e0625 */
[----:B------:R-:W-:Y:S01]  /*292a0*/  @P6 LOP3.LUT R60, R60, 0x2, RZ, 0xfc, !PT ;  /* 0x000000023c3c6812 */ /* 0x000fe200078efcff */
[----:B------:R-:W-:Y:S01]  /*292b0*/  IMAD.X R37, RZ, RZ, RZ, P2 ;  /* 0x000000ffff257224 */ /* 0x000fe200010e06ff */
[----:B------:R-:W-:Y:S01]  /*292c0*/  IADD3 RZ, P2, PT, R45, R32, RZ ;  /* 0x000000202dff7210 */ /* 0x000fe20007f5e0ff */
[----:B------:R-:W-:Y:S01]  /*292d0*/  IMAD.MOV.U32 R36, RZ, RZ, R33 ;  /* 0x000000ffff247224 */ /* 0x000fe200078e0021 */
[----:B------:R-:W-:Y:S01]  /*292e0*/  ISETP.GE.U32.AND.EX P1, PT, R41, R22, PT, P1 ;  /* 0x000000162900720c */ /* 0x000fe20003f26110 */
[----:B------:R-:W-:Y:S01]  /*292f0*/  IMAD.WIDE.U32 R44, R38, 0x3d1, RZ ;  /* 0x000003d1262c7825 */ /* 0x000fe200078e00ff */
[----:B------:R-:W-:-:S02]  /*29300*/  SEL R22, RZ, 0x1, P0 ;  /* 0x00000001ff167807 */ /* 0x000fc40000000000 */
[----:B------:R-:W-:Y:S01]  /*29310*/  SEL R43, RZ, 0x1, P1 ;  /* 0x00000001ff2b7807 */ /* 0x000fe20000800000 */
[----:B------:R-:W-:Y:S01]  /*29320*/  IMAD.WIDE.U32.X R34, R35, R11, R36, P2 ;  /* 0x0000000b23227225 */ /* 0x000fe200010e0424 */
[----:B------:R-:W-:Y:S02]  /*29330*/  ISETP.NE.U32.AND P2, PT, R61, R68, PT ;  /* 0x000000443d00720c */ /* 0x000fe40003f45070 */
[----:B------:R-:W-:Y:S01]  /*29340*/  LOP3.LUT R60, R60, 0xfffffffe, RZ, 0xc0, !PT ;  /* 0xfffffffe3c3c7812 */ /* 0x000fe200078ec0ff */
[----:B------:R-:W-:Y:S01]  /*29350*/  IMAD.WIDE.U32 R32, R23, 0x3d1, RZ ;  /* 0x000003d117207825 */ /* 0x000fe200078e00ff */
[----:B------:R-:W-:Y:S02]  /*29360*/  IADD3 R43, P0, P1, R43, R34, R22 ;  /* 0x000000222b2b7210 */ /* 0x000fe4000791e016 */
[----:B------:R-:W-:Y:S01]  /*29370*/  ISETP.NE.AND.EX P2, PT, R56, R69, PT, P2 ;  /* 0x000000453800720c */ /* 0x000fe20003f45320 */
[----:B------:R-:W-:Y:S01]  /*29380*/  IMAD.WIDE.U32 R36, P4, RZ, R23, R44 ;  /* 0x00000017ff247225 */ /* 0x000fe2000788002c */
[----:B------:R-:W-:-:S02]  /*29390*/  IADD3.X R44, PT, PT, RZ, R35, RZ, P0, P1 ;  /* 0x00000023ff2c7210 */ /* 0x000fc400007e24ff */
[----:B------:R-:W-:Y:S01]  /*293a0*/  ISETP.LT.U32.AND P0, PT, R63, R66, PT ;  /* 0x000000423f00720c */ /* 0x000fe20003f01070 */
[----:B------:R-:W-:Y:S01]  /*293b0*/  IMAD.X R35, RZ, RZ, RZ, P4 ;  /* 0x000000ffff237224 */ /* 0x000fe200020e06ff */
[----:B------:R-:W-:Y:S01]  /*293c0*/  IADD3 RZ, P3, PT, R33, R36, RZ ;  /* 0x0000002421ff7210 */ /* 0x000fe20007f7e0ff */
[----:B------:R-:W-:Y:S01]  /*293d0*/  IMAD.WIDE.U32 R32, R39, 0x3d1, RZ ;  /* 0x000003d127207825 */ /* 0x000fe200078e00ff */
[----:B------:R-:W-:Y:S02]  /*293e0*/  ISETP.GE.U32.AND P1, PT, R57, R70, PT ;  /* 0x000000463900720c */ /* 0x000fe40003f26070 */
[----:B------:R-:W-:Y:S01]  /*293f0*/  ISETP.LT.U32.AND.EX P0, PT, R62, R67, !P2, P0 ;  /* 0x000000433e00720c */ /* 0x000fe20005701100 */
[----:B------:R-:W-:Y:S01]  /*29400*/  IMAD.MOV.U32 R34, RZ, RZ, R37 ;  /* 0x000000ffff227224 */ /* 0x000fe200078e0025 */
[----:B------:R-:W-:Y:S01]  /*29410*/  ISETP.GE.U32.AND.EX P1, PT, R64, R71, PT, P1 ;  /* 0x000000474000720c */ /* 0x000fe20003f26110 */
[----:B------:R-:W-:Y:S01]  /*29420*/  IMAD.WIDE.U32 R46, R42, 0x3d1, RZ ;  /* 0x000003d12a2e7825 */ /* 0x000fe200078e00ff */
[----:B------:R-:W-:-:S03]  /*29430*/  ISETP.LT.U32.OR.EX P0, PT, R56, R69, P0, P6 ;  /* 0x000000453800720c */ /* 0x000fc60000701560 */
[----:B------:R-:W-:-:S04]  /*29440*/  IMAD.WIDE.U32.X R34, RZ, R38, R34, P3 ;  /* 0x00000026ff227225 */ /* 0x000fc800018e0422 */
[----:B------:R-:W-:Y:S01]  /*29450*/  IMAD.WIDE.U32 R32, P3, RZ, R42, R32 ;  /* 0x0000002aff207225 */ /* 0x000fe20007860020 */
[----:B------:R-:W-:-:S03]  /*29460*/  IADD3 R59, P5, PT, R34, R46, RZ ;  /* 0x0000002e223b7210 */ /* 0x000fc60007fbe0ff */
[----:B------:R-:W-:Y:S01]  /*29470*/  IMAD.X R81, RZ, RZ, RZ, P3 ;  /* 0x000000ffff517224 */ /* 0x000fe200018e06ff */
[----:B------:R-:W-:Y:S01]  /*29480*/  IADD3 R34, P4, PT, R47, R32, RZ ;  /* 0x000000202f227210 */ /* 0x000fe20007f9e0ff */
[----:B------:R-:W-:Y:S01]  /*29490*/  IMAD.MOV.U32 R80, RZ, RZ, R33 ;  /* 0x000000ffff507224 */ /* 0x000fe200078e0021 */
[----:B------:R-:W-:Y:S01]  /*294a0*/  ISETP.GE.U32.AND P2, PT, R59, R46, PT ;  /* 0x0000002e3b00720c */ /* 0x000fe20003f46070 */
[----:B------:R-:W-:Y:S01]  /*294b0*/  IMAD.WIDE.U32 R32, R40, 0x3d1, RZ ;  /* 0x000003d128207825 */ /* 0x000fe200078e00ff */
[----:B------:R-:W-:-:S03]  /*294c0*/  ISETP.EQ.U32.AND P3, PT, R83, R72, PT ;  /* 0x000000485300720c */ /* 0x000fc60003f62070 */
[----:B------:R-:W-:Y:S01]  /*294d0*/  IMAD.X R79, R34, 0x1, R35, P5 ;  /* 0x00000001224f7824 */ /* 0x000fe200028e0623 */
[C---:B------:R-:W-:Y:S01]  /*294e0*/  ISETP.EQ.AND.EX P3, PT, R74.reuse, R73, P0, P3 ;  /* 0x000000494a00720c */ /* 0x040fe20000762330 */
[----:B------:R-:W-:Y:S01]  /*294f0*/  IMAD.WIDE.U32.X R80, RZ, R39, R80, P4 ;  /* 0x00000027ff507225 */ /* 0x000fe200020e0450 */
[----:B------:R-:W-:Y:S02]  /*29500*/  ISETP.LT.U32.AND P5, PT, R83, R72, PT ;  /* 0x000000485300720c */ /* 0x000fe40003fa1070 */
[----:B------:R-:W-:Y:S01]  /*29510*/  ISETP.GE.U32.AND.EX P2, PT, R79, R34, PT, P2 ;  /* 0x000000224f00720c */ /* 0x000fe20003f46120 */
[----:B------:R-:W-:Y:S01]  /*29520*/  IMAD.WIDE.U32 R34, R41, 0x3d1, RZ ;  /* 0x000003d129227825 */ /* 0x000fe200078e00ff */
[----:B------:R-:W-:Y:S02]  /*29530*/  ISETP.LT.U32.OR.EX P6, PT, R74, R73, P3, P5 ;  /* 0x000000494a00720c */ /* 0x000fe40001fc1550 */
[----:B------:R-:W-:Y:S01]  /*29540*/  @P1 ISETP.NE.U32.AND P3, PT, R57, R70, PT ;  /* 0x000000463900120c */ /* 0x000fe20003f65070 */
[----:B------:R-:W-:Y:S01]  /*29550*/  IMAD.MOV.U32 R22, RZ, RZ, RZ ;  /* 0x000000ffff167224 */ /* 0x000fe200078e00ff */
[----:B------:R-:W-:Y:S01]  /*29560*/  SEL R45, RZ, 0x1, P2 ;  /* 0x00000001ff2d7807 */ /* 0x000fe20001000000 */
[----:B------:R-:W-:Y:S01]  /*29570*/  IMAD.WIDE.U32 R34, P2, RZ, R40, R34 ;  /* 0x00000028ff227225 */ /* 0x000fe20007840022 */
[----:B------:R-:W-:-:S02]  /*29580*/  PLOP3.LUT P0, PT, PT, PT, PT, 0x8, 0x80 ;  /* 0x000000000080781c */ /* 0x000fc40003f0e170 */
[----:B------:R-:W-:Y:S01]  /*29590*/  @P1 ISETP.NE.OR.EX P0, PT, R64, R71, !P6, P3 ;  /* 0x000000474000120c */ /* 0x000fe20007705730 */
[----:B------:R-:W-:Y:S01]  /*295a0*/  IMAD.WIDE.U32 R46, R23, 0x3d1, R22 ;  /* 0x000003d1172e7825 */ /* 0x000fe200078e0016 */
[----:B------:R-:W-:Y:S02]  /*295b0*/  IADD3 R45, P3, P4, R32, R80, R45 ;  /* 0x00000050202d7210 */ /* 0x000fe40007c7e02d */
[----:B------:R-:W-:Y:S01]  /*295c0*/  IADD3 R80, P1, PT, R33, R34, RZ ;  /* 0x0000002221507210 */ /* 0x000fe20007f3e0ff */
[----:B------:R-:W-:Y:S01]  /*295d0*/  IMAD.IADD R37, R36, 0x1, R47 ;  /* 0x0000000124257824 */ /* 0x000fe200078e022f */
[----:B------:R-:W-:Y:S01]  /*295e0*/  @P6 LOP3.LUT R60, R60, 0x1, RZ, 0xfc, !PT ;  /* 0x000000013c3c6812 */ /* 0x000fe200078efcff */
[----:B------:R-:W-:Y:S01]  /*295f0*/  IMAD R22, R9, R20, RZ ;  /* 0x0000001409167224 */ /* 0x000fe200078e02ff */
[----:B------:R-:W-:Y:S01]  /*29600*/  IADD3.X R81, PT, PT, R80, R81, RZ, P3, P4 ;  /* 0x0000005150517210 */ /* 0x000fe20001fe84ff */
[----:B------:R-:W-:Y:S01]  /*29610*/  IMAD.MOV.U32 R36, RZ, RZ, R46 ;  /* 0x000000ffff247224 */ /* 0x000fe200078e002e */
[----:B------:R-:W-:Y:S01]  /*29620*/  ISETP.GE.U32.AND P4, PT, R46, RZ, PT ;  /* 0x000000ff2e00720c */ /* 0x000fe20003f86070 */
[-C--:B------:R-:W-:Y:S01]  /*29630*/  IMAD R21, R21, R5.reuse, R22 ;  /* 0x0000000515157224 */ /* 0x080fe200078e0216 */
[----:B------:R-:W-:Y:S01]  /*29640*/  SEL R84, R66, RZ, P0 ;  /* 0x000000ff42547207 */ /* 0x000fe20000000000 */
[----:B------:R-:W-:Y:S01]  /*29650*/  IMAD.WIDE.U32 R90, R20, R5, R36 ;  /* 0x00000005145a7225 */ /* 0x000fe200078e0024 */
[----:B------:R-:W-:-:S04]  /*29660*/  ISETP.GE.U32.AND.EX P4, PT, R37, R23, PT, P4 ;  /* 0x000000172500720c */ /* 0x000fc80003f86140 */
[----:B------:R-:W-:-:S04]  /*29670*/  SEL R23, RZ, 0x1, P4 ;  /* 0x00000001ff177807 */ /* 0x000fc80002000000 */
[----:B------:R-:W-:Y:S01]  /*29680*/  IADD3 R23, P3, P5, R59, R38, R23 ;  /* 0x000000263b177210 */ /* 0x000fe20007d7e017 */
[----:B------:R-:W-:Y:S02]  /*29690*/  IMAD.IADD R59, R91, 0x1, R21 ;  /* 0x000000015b3b7824 */ /* 0x000fe400078e0215 */
[----:B------:R-:W-:Y:S01]  /*296a0*/  IMAD.WIDE.U32 R20, R43, 0x3d1, RZ ;  /* 0x000003d12b147825 */ /* 0x000fe200078e00ff */
[----:B------:R-:W-:Y:S02]  /*296b0*/  IADD3.X R33, PT, PT, R79, R42, RZ, P3, P5 ;  /* 0x0000002a4f217210 */ /* 0x000fe40001fea4ff */
[----:B------:R-:W-:-:S04]  /*296c0*/  ISETP.GE.U32.AND P3, PT, R90, R46, PT ;  /* 0x0000002e5a00720c */ /* 0x000fc80003f66070 */
[----:B------:R-:W-:-:S04]  /*296d0*/  ISETP.GE.U32.AND.EX P3, PT, R59, R37, PT, P3 ;  /* 0x000000253b00720c */ /* 0x000fc80003f66130 */
[----:B------:R-:W-:-:S04]  /*296e0*/  SEL R94, RZ, 0x1, P3 ;  /* 0x00000001ff5e7807 */ /* 0x000fc80001800000 */
[----:B------:R-:W-:-:S04]  /*296f0*/  IADD3 R94, P5, P6, R94, R23, R65 ;  /* 0x000000175e5e7210 */ /* 0x000fc80007ebe041 */
[----:B------:R-:W-:Y:S02]  /*29700*/  IADD3.X R93, PT, PT, RZ, R33, R58, P5, P6 ;  /* 0x00000021ff5d7210 */ /* 0x000fe40002fec43a */
[----:B------:R-:W-:-:S04]  /*29710*/  ISETP.EQ.U32.AND P5, PT, R23, R38, PT ;  /* 0x000000261700720c */ /* 0x000fc80003fa2070 */
[----:B------:R-:W-:Y:S02]  /*29720*/  ISETP.EQ.AND.EX P4, PT, R33, R42, !P4, P5 ;  /* 0x0000002a2100720c */ /* 0x000fe40006782350 */
[----:B------:R-:W-:Y:S01]  /*29730*/  ISETP.LT.U32.AND P5, PT, R23, R38, PT ;  /* 0x000000261700720c */ /* 0x000fe20003fa1070 */
[----:B------:R-:W-:-:S03]  /*29740*/  IMAD.WIDE.U32 R22, R44, 0x3d1, RZ ;  /* 0x000003d12c167825 */ /* 0x000fc600078e00ff */
[----:B------:R-:W-:Y:S01]  /*29750*/  ISETP.LT.U32.OR.EX P4, PT, R33, R42, P4, P5 ;  /* 0x0000002a2100720c */ /* 0x000fe20002781550 */
[----:B------:R-:W-:Y:S02]  /*29760*/  IMAD.X R33, RZ, RZ, RZ, P2 ;  /* 0x000000ffff217224 */ /* 0x000fe400010e06ff */
[----:B------:R-:W-:Y:S01]  /*29770*/  IMAD.WIDE.U32 R22, P2, RZ, R43, R22 ;  /* 0x0000002bff167225 */ /* 0x000fe20007840016 */
        /* <DEDUP_REMOVED lines=10> */
[----:B------:R-:W-:Y:S01]  /*29820*/  ISETP.GE.U32.AND P5, PT, R45, R32, PT ;  /* 0x000000202d00720c */ /* 0x000fe20003fa6070 */
[----:B------:R-:W-:-:S03]  /*29830*/  IMAD.MOV.U32 R32, RZ, RZ, R35 ;  /* 0x000000ffff207224 */ /* 0x000fc600078e0023 */
[----:B------:R-:W-:Y:S01]  /*29840*/  ISETP.GE.U32.AND.EX P5, PT, R81, R80, PT, P5 ;  /* 0x000000505100720c */ /* 0x000fe20003fa6150 */
[----:B------:R-:W-:Y:S01]  /*29850*/  IMAD.WIDE.U32.X R32, RZ, R41, R32, P1 ;  /* 0x00000029ff207225 */ /* 0x000fe200008e0420 */
[----:B------:R-:W-:Y:S02]  /*29860*/  IADD3 R45, P1, PT, R21, R22, RZ ;  /* 0x00000016152d7210 */ /* 0x000fe40007f3e0ff */
[----:B------:R-:W-:Y:S01]  /*29870*/  SEL R35, RZ, 0x1, P5 ;  /* 0x00000001ff237807 */ /* 0x000fe20002800000 */
[----:B------:R-:W-:-:S03]  /*29880*/  IMAD.X R21, RZ, RZ, RZ, P2 ;  /* 0x000000ffff157224 */ /* 0x000fc600010e06ff */
[----:B------:R-:W-:-:S04]  /*29890*/  IADD3 R35, P5, P6, R20, R32, R35 ;  /* 0x0000002014237210 */ /* 0x000fc80007ebe023 */
[----:B------:R-:W-:Y:S02]  /*298a0*/  IADD3.X R36, PT, PT, R45, R33, RZ, P5, P6 ;  /* 0x000000212d247210 */ /* 0x000fe40002fec4ff */
[CC--:B------:R-:W-:Y:S02]  /*298b0*/  ISETP.EQ.U32.AND P5, PT, R34.reuse, R39.reuse, PT ;  /* 0x000000272200720c */ /* 0x0c0fe40003fa2070 */
[----:B------:R-:W-:Y:S01]  /*298c0*/  ISETP.GE.U32.AND P2, PT, R35, R20, PT ;  /* 0x000000142300720c */ /* 0x000fe20003f46070 */
[----:B------:R-:W-:Y:S01]  /*298d0*/  IMAD.MOV.U32 R20, RZ, RZ, R23 ;  /* 0x000000ffff147224 */ /* 0x000fe200078e0017 */
[----:B------:R-:W-:Y:S02]  /*298e0*/  ISETP.EQ.AND.EX P4, PT, R37, R40, P4, P5 ;  /* 0x000000282500720c */ /* 0x000fe40002782350 */
[----:B------:R-:W-:Y:S01]  /*298f0*/  ISETP.LT.U32.AND P5, PT, R34, R39, PT ;  /* 0x000000272200720c */ /* 0x000fe20003fa1070 */
[----:B------:R-:W-:Y:S01]  /*29900*/  IMAD.WIDE.U32.X R20, RZ, R44, R20, P1 ;  /* 0x0000002cff147225 */ /* 0x000fe200008e0414 */
[----:B------:R-:W-:-:S02]  /*29910*/  ISETP.GE.U32.AND.EX P2, PT, R36, R45, PT, P2 ;  /* 0x0000002d2400720c */ /* 0x000fc40003f46120 */
[----:B------:R-:W-:Y:S02]  /*29920*/  ISETP.LT.U32.OR.EX P4, PT, R37, R40, P4, P5 ;  /* 0x000000282500720c */ /* 0x000fe40002781550 */
[----:B------:R-:W-:Y:S02]  /*29930*/  SEL R23, RZ, 0x1, P2 ;  /* 0x00000001ff177807 */ /* 0x000fe40001000000 */
[----:B------:R-:W-:-:S04]  /*29940*/  SEL R22, RZ, 0x1, !P4 ;  /* 0x00000001ff167807 */ /* 0x000fc80006000000 */
[----:B------:R-:W-:-:S04]  /*29950*/  IADD3 R22, P5, P6, R35, R41, R22 ;  /* 0x0000002923167210 */ /* 0x000fc80007ebe016 */
[----:B------:R-:W-:Y:S02]  /*29960*/  IADD3.X R32, PT, PT, R36, R43, RZ, P5, P6 ;  /* 0x0000002b24207210 */ /* 0x000fe40002fec4ff */
[----:B------:R-:W-:Y:S02]  /*29970*/  ISETP.EQ.U32.AND P5, PT, R92, R77, PT ;  /* 0x0000004d5c00720c */ /* 0x000fe40003fa2070 */
[----:B------:R-:W-:Y:S02]  /*29980*/  ISETP.EQ.U32.AND P1, PT, R22, R41, PT ;  /* 0x000000291600720c */ /* 0x000fe40003f22070 */
[----:B------:R-:W-:Y:S02]  /*29990*/  ISETP.EQ.AND.EX P3, PT, R85, R78, P3, P5 ;  /* 0x0000004e5500720c */ /* 0x000fe40001f62350 */
[----:B------:R-:W-:Y:S02]  /*299a0*/  ISETP.LT.U32.AND P5, PT, R92, R77, PT ;  /* 0x0000004d5c00720c */ /* 0x000fe40003fa1070 */
[----:B------:R-:W-:-:S02]  /*299b0*/  ISETP.LT.U32.AND P2, PT, R22, R41, PT ;  /* 0x000000291600720c */ /* 0x000fc40003f41070 */
[----:B------:R-:W-:Y:S02]  /*299c0*/  ISETP.LT.U32.OR.EX P3, PT, R85, R78, P3, P5 ;  /* 0x0000004e5500720c */ /* 0x000fe40001f61550 */
[CC--:B------:R-:W-:Y:S02]  /*299d0*/  ISETP.EQ.AND.EX P4, PT, R32.reuse, R43.reuse, P4, P1 ;  /* 0x0000002b2000720c */ /* 0x0c0fe40002782310 */
[----:B------:R-:W-:Y:S02]  /*299e0*/  SEL R91, RZ, 0x1, !P3 ;  /* 0x00000001ff5b7807 */ /* 0x000fe40005800000 */
[----:B------:R-:W-:Y:S02]  /*299f0*/  IADD3 R20, P1, PT, R23, R20, RZ ;  /* 0x0000001417147210 */ /* 0x000fe40007f3e0ff */
[----:B------:R-:W-:Y:S02]  /*29a00*/  IADD3 R91, P5, P6, R91, R22, R76 ;  /* 0x000000165b5b7210 */ /* 0x000fe40007ebe04c */
[----:B------:R-:W-:Y:S01]  /*29a10*/  ISETP.LT.U32.OR.EX P2, PT, R32, R43, P4, P2 ;  /* 0x0000002b2000720c */ /* 0x000fe20002741520 */
[----:B------:R-:W-:Y:S01]  /*29a20*/  IMAD.X R22, RZ, RZ, R21, P1 ;  /* 0x000000ffff167224 */ /* 0x000fe200008e0615 */
[----:B------:R-:W-:-:S02]  /*29a30*/  IADD3.X R58, PT, PT, RZ, R32, R75, P5, P6 ;  /* 0x00000020ff3a7210 */ /* 0x000fc40002fec44b */
[----:B------:R-:W-:Y:S02]  /*29a40*/  ISETP.GE.U32.AND P5, PT, R63, R66, PT ;  /* 0x000000423f00720c */ /* 0x000fe40003fa6070 */
[----:B------:R-:W-:Y:S02]  /*29a50*/  ISETP.EQ.U32.AND P6, PT, R61, R68, PT ;  /* 0x000000443d00720c */ /* 0x000fe40003fc2070 */
[----:B------:R-:W-:Y:S02]  /*29a60*/  ISETP.GE.U32.AND.EX P5, PT, R62, R67, PT, P5 ;  /* 0x000000433e00720c */ /* 0x000fe40003fa6150 */
[----:B------:R-:W-:Y:S02]  /*29a70*/  ISETP.EQ.U32.AND P4, PT, R91, R76, PT ;  /* 0x0000004c5b00720c */ /* 0x000fe40003f82070 */
[----:B------:R-:W-:Y:S02]  /*29a80*/  ISETP.EQ.AND.EX P6, PT, R56, R69, !P5, P6 ;  /* 0x000000453800720c */ /* 0x000fe40006fc2360 */
[----:B------:R-:W-:-:S02]  /*29a90*/  SEL R37, RZ, 0x1, P5 ;  /* 0x00000001ff257807 */ /* 0x000fc40002800000 */
[----:B------:R-:W-:Y:S02]  /*29aa0*/  LOP3.LUT P5, RZ, R60, 0x2, RZ, 0xc0, !PT ;  /* 0x000000023cff7812 */ /* 0x000fe400078ac0ff */
[----:B------:R-:W-:Y:S02]  /*29ab0*/  ISETP.LT.U32.AND P1, PT, R91, R76, PT ;  /* 0x0000004c5b00720c */ /* 0x000fe40003f21070 */
[----:B------:R-:W-:Y:S02]  /*29ac0*/  ISETP.LT.U32.OR.EX P6, PT, R56, R69, P6, P5 ;  /* 0x000000453800720c */ /* 0x000fe400037c1550 */
[----:B------:R-:W-:Y:S02]  /*29ad0*/  ISETP.EQ.AND.EX P4, PT, R58, R75, P3, P4 ;  /* 0x0000004b3a00720c */ /* 0x000fe40001f82340 */
[----:B------:R-:W-:Y:S02]  /*29ae0*/  SEL R33, RZ, 0x1, !P6 ;  /* 0x00000001ff217807 */ /* 0x000fe40007000000 */
[----:B------:R-:W-:-:S02]  /*29af0*/  IADD3 R34, P5, PT, R37, R68, RZ ;  /* 0x0000004425227210 */ /* 0x000fc40007fbe0ff */
[----:B------:R-:W-:Y:S02]  /*29b00*/  LOP3.LUT P6, RZ, R60, 0x1, RZ, 0xc0, !PT ;  /* 0x000000013cff7812 */ /* 0x000fe400078cc0ff */
[----:B------:R-:W-:Y:S01]  /*29b10*/  SEL R21, RZ, 0x1, !P2 ;  /* 0x00000001ff157807 */ /* 0x000fe20005000000 */
[----:B------:R-:W-:Y:S01]  /*29b20*/  IMAD.X R35, RZ, RZ, R69, P5 ;  /* 0x000000ffff237224 */ /* 0x000fe200028e0645 */
[----:B------:R-:W-:Y:S02]  /*29b30*/  ISETP.LT.U32.OR.EX P1, PT, R58, R75, P4, P1 ;  /* 0x0000004b3a00720c */ /* 0x000fe40002721510 */
[----:B------:R-:W-:Y:S02]  /*29b40*/  SEL R23, RZ, 0x1, !P6 ;  /* 0x00000001ff177807 */ /* 0x000fe40007000000 */
[----:B------:R-:W-:Y:S02]  /*29b50*/  IADD3 R44, P5, P6, R20, R44, R21 ;  /* 0x0000002c142c7210 */ /* 0x000fe40007ebe015 */
[----:B------:R-:W-:-:S02]  /*29b60*/  SEL R37, RZ, 0x1, !P1 ;  /* 0x00000001ff257807 */ /* 0x000fc40004800000 */
[----:B------:R-:W-:Y:S02]  /*29b70*/  IADD3.X R22, PT, PT, R22, RZ, RZ, P5, P6 ;  /* 0x000000ff16167210 */ /* 0x000fe40002fec4ff */
        /* <DEDUP_REMOVED lines=31> */
.L_x_94:
        /* <DEDUP_REMOVED lines=34> */
.L_x_93:
[----:B------:R-:W-:Y:S05]  /*29f90*/  BSYNC.RECONVERGENT B2 ;  /* 0x0000000000027941 */ /* 0x000fea0003800200 */
.L_x_92:
[----:B------:R-:W0:Y:S01]  /*29fa0*/  LDS.128 R20, [R2+0x20] ;  /* 0x0000200002147984 */ /* 0x000e220000000c00 */
[----:B------:R-:W-:Y:S01]  /*29fb0*/  LOP3.LUT R60, R60, 0xfffffffd, RZ, 0xc0, !PT ;  /* 0xfffffffd3c3c7812 */ /* 0x000fe200078ec0ff */
[----:B------:R-:W-:Y:S01]  /*29fc0*/  BSSY.RECONVERGENT B2, `(.L_x_95) ;  /* 0x00001ff000027945 */ /* 0x000fe20003800200 */
[----:B0-----:R-:W-:-:S04]  /*29fd0*/  IMAD.WIDE.U32 R32, R21, R28, RZ ;  /* 0x0000001c15207225 */ /* 0x001fc800078e00ff */
[----:B------:R-:W-:-:S04]  /*29fe0*/  IMAD.WIDE.U32 R34, R21, R30, RZ ;  /* 0x0000001e15227225 */ /* 0x000fc800078e00ff */
[----:B------:R-:W-:-:S04]  /*29ff0*/  IMAD.WIDE.U32 R36, P0, R29, R20, R32 ;  /* 0x000000141d247225 */ /* 0x000fc80007800020 */
[----:B------:R-:W-:-:S04]  /*2a000*/  IMAD.WIDE.U32 R32, R20, R28, RZ ;  /* 0x0000001c14207225 */ /* 0x000fc800078e00ff */
[----:B------:R-:W-:-:S04]  /*2a010*/  IMAD.WIDE.U32 R38, R20, R30, RZ ;  /* 0x0000001e14267225 */ /* 0x000fc800078e00ff */
[----:B------:R-:W-:-:S04]  /*2a020*/  IMAD.WIDE.U32 R34, P1, R31, R20, R34 ;  /* 0x000000141f227225 */ /* 0x000fc80007820022 */
        /* <DEDUP_REMOVED lines=9> */
[-C--:B------:R-:W-:Y:S02]  /*2a0c0*/  IMAD R63, R29, R22.reuse, RZ ;  /* 0x000000161d3f7224 */ /* 0x080fe400078e02ff */
[----:B------:R-:W-:Y:S02]  /*2a0d0*/  IMAD.IADD R57, R37, 0x1, R57 ;  /* 0x0000000125397824 */ /* 0x000fe400078e0239 */
[----:B------:R-:W-:-:S04]  /*2a0e0*/  IMAD.WIDE.U32 R38, R28, R22, RZ ;  /* 0x000000161c267225 */ /* 0x000fc800078e00ff */
[----:B------:R-:W-:Y:S01]  /*2a0f0*/  IMAD.X R33, RZ, RZ, RZ, P1 ;  /* 0x000000ffff217224 */ /* 0x000fe200008e06ff */
[C---:B------:R-:W-:Y:S01]  /*2a100*/  ISETP.GE.U32.AND P1, PT, R47.reuse, R36, PT ;  /* 0x000000242f00720c */ /* 0x040fe20003f26070 */
[----:B------:R-:W-:Y:S01]  /*2a110*/  IMAD R63, R28, R23, R63 ;  /* 0x000000171c3f7224 */ /* 0x000fe200078e023f */
[-C--:B------:R-:W-:Y:S01]  /*2a120*/  IADD3 R37, P4, PT, R47, R38.reuse, RZ ;  /* 0x000000262f257210 */ /* 0x080fe20007f9e0ff */
[----:B------:R-:W-:Y:S02]  /*2a130*/  IMAD.X R36, R57, 0x1, R45, P0 ;  /* 0x0000000139247824 */ /* 0x000fe400000e062d */
[----:B------:R-:W-:Y:S01]  /*2a140*/  IMAD.MOV.U32 R32, RZ, RZ, R35 ;  /* 0x000000ffff207224 */ /* 0x000fe200078e0023 */
[----:B------:R-:W-:Y:S01]  /*2a150*/  ISETP.GE.U32.AND P0, PT, R37, R38, PT ;  /* 0x000000262500720c */ /* 0x000fe20003f06070 */
[----:B------:R-:W-:Y:S01]  /*2a160*/  IMAD.WIDE.U32 R34, R23, R28, RZ ;  /* 0x0000001c17227225 */ /* 0x000fe200078e00ff */
[----:B------:R-:W-:-:S03]  /*2a170*/  ISETP.GE.U32.AND.EX P1, PT, R36, R57, PT, P1 ;  /* 0x000000392400720c */ /* 0x000fc60003f26110 */
[----:B------:R-:W-:Y:S01]  /*2a180*/  IMAD.IADD R47, R39, 0x1, R63 ;  /* 0x00000001272f7824 */ /* 0x000fe200078e023f */
[----:B------:R-:W-:Y:S01]  /*2a190*/  SEL R57, RZ, 0x1, P1 ;  /* 0x00000001ff397807 */ /* 0x000fe20000800000 */
[-C--:B------:R-:W-:Y:S02]  /*2a1a0*/  IMAD R39, R25, R20.reuse, RZ ;  /* 0x0000001419277224 */ /* 0x080fe400078e02ff */
[----:B------:R-:W-:-:S04]  /*2a1b0*/  IMAD.WIDE.U32 R44, R24, R20, RZ ;  /* 0x00000014182c7225 */ /* 0x000fc800078e00ff */
[-C--:B------:R-:W-:Y:S02]  /*2a1c0*/  IMAD R63, R24, R21.reuse, R39 ;  /* 0x00000015183f7224 */ /* 0x080fe400078e0227 */
[----:B------:R-:W-:-:S04]  /*2a1d0*/  IMAD.WIDE.U32.X R32, R31, R21, R32, P2 ;  /* 0x000000151f207225 */ /* 0x000fc800010e0420 */
[----:B------:R-:W-:-:S04]  /*2a1e0*/  IMAD.WIDE.U32 R34, P3, R29, R22, R34 ;  /* 0x000000161d227225 */ /* 0x000fc80007860022 */
[----:B------:R-:W-:Y:S02]  /*2a1f0*/  IMAD.X R36, R47, 0x1, R36, P4 ;  /* 0x000000012f247824 */ /* 0x000fe400020e0624 */
[----:B------:R-:W-:-:S03]  /*2a200*/  IMAD.WIDE.U32 R38, R22, R28, RZ ;  /* 0x0000001c16267225 */ /* 0x000fc600078e00ff */
[----:B------:R-:W-:Y:S01]  /*2a210*/  ISETP.GE.U32.AND.EX P0, PT, R36, R47, PT, P0 ;  /* 0x0000002f2400720c */ /* 0x000fe20003f06100 */
[----:B------:R-:W-:Y:S01]  /*2a220*/  IMAD.IADD R76, R45, 0x1, R63 ;  /* 0x000000012d4c7824 */ /* 0x000fe200078e023f */
[----:B------:R-:W-:Y:S01]  /*2a230*/  IADD3 R45, P1, P2, R44, R32, R57 ;  /* 0x000000202c2d7210 */ /* 0x000fe20007a3e039 */
[----:B------:R-:W-:Y:S01]  /*2a240*/  IMAD.MOV.U32 R78, RZ, RZ, R35 ;  /* 0x000000ffff4e7224 */ /* 0x000fe200078e0023 */
[----:B------:R-:W-:Y:S01]  /*2a250*/  SEL R77, RZ, 0x1, P0 ;  /* 0x00000001ff4d7807 */ /* 0x000fe20000000000 */
[----:B------:R-:W-:Y:S01]  /*2a260*/  IMAD R35, R31, R22, RZ ;  /* 0x000000161f237224 */ /* 0x000fe200078e02ff */
[----:B------:R-:W-:Y:S01]  /*2a270*/  IADD3.X R87, PT, PT, R76, R33, RZ, P1, P2 ;  /* 0x000000214c577210 */ /* 0x000fe20000fe44ff */
[----:B------:R-:W-:Y:S01]  /*2a280*/  IMAD.X R79, RZ, RZ, RZ, P3 ;  /* 0x000000ffff4f7224 */ /* 0x000fe200018e06ff */
[----:B------:R-:W-:Y:S01]  /*2a290*/  IADD3 RZ, P3, PT, R39, R34, RZ ;  /* 0x0000002227ff7210 */ /* 0x000fe20007f7e0ff */
[----:B------:R-:W-:-:S04]  /*2a2a0*/  IMAD.WIDE.U32 R56, R30, R22, RZ ;  /* 0x000000161e387225 */ /* 0x000fc800078e00ff */
[----:B------:R-:W-:Y:S01]  /*2a2b0*/  IMAD.WIDE.U32 R32, R23, R30, RZ ;  /* 0x0000001e17207225 */ /* 0x000fe200078e00ff */
[----:B------:R-:W-:-:S03]  /*2a2c0*/  IADD3 R75, P0, PT, R45, R56, RZ ;  /* 0x000000382d4b7210 */ /* 0x000fc60007f1e0ff */
[----:B------:R-:W-:Y:S02]  /*2a2d0*/  IMAD R35, R30, R23, R35 ;  /* 0x000000171e237224 */ /* 0x000fe400078e0223 */
[----:B------:R-:W-:-:S04]  /*2a2e0*/  IMAD.WIDE.U32 R62, R21, R24, RZ ;  /* 0x00000018153e7225 */ /* 0x000fc800078e00ff */
[----:B------:R-:W-:-:S04]  /*2a2f0*/  IMAD.WIDE.U32.X R78, R29, R23, R78, P3 ;  /* 0x000000171d4e7225 */ /* 0x000fc800018e044e */
[----:B------:R-:W-:Y:S01]  /*2a300*/  IMAD.IADD R74, R57, 0x1, R35 ;  /* 0x00000001394a7824 */ /* 0x000fe200078e0223 */
[----:B------:R-:W-:Y:S01]  /*2a310*/  IADD3 R77, P5, P6, R75, R78, R77 ;  /* 0x0000004e4b4d7210 */ /* 0x000fe20007ebe04d */
[----:B------:R-:W-:-:S04]  /*2a320*/  IMAD.WIDE.U32 R46, R22, R30, RZ ;  /* 0x0000001e162e7225 */ /* 0x000fc800078e00ff */
[----:B------:R-:W-:-:S04]  /*2a330*/  IMAD.WIDE.U32 R32, P2, R31, R22, R32 ;  /* 0x000000161f207225 */ /* 0x000fc80007840020 */
[----:B------:R-:W-:Y:S01]  /*2a340*/  IMAD.WIDE.U32 R34, R23, R24, RZ ;  /* 0x0000001817227225 */ /* 0x000fe200078e00ff */
[----:B------:R-:W-:-:S03]  /*2a350*/  IADD3 RZ, P4, PT, R47, R32, RZ ;  /* 0x000000202fff7210 */ /* 0x000fc60007f9e0ff */
        /* <DEDUP_REMOVED lines=9> */
[----:B------:R-:W-:Y:S01]  /*2a3f0*/  IMAD.WIDE.U32 R34, P6, R25, R22, R34 ;  /* 0x0000001619227225 */ /* 0x000fe200078c0022 */
[----:B------:R-:W-:-:S03]  /*2a400*/  ISETP.GE.U32.AND P0, PT, R75, R56, PT ;  /* 0x000000384b00720c */ /* 0x000fc60003f06070 */
[----:B------:R-:W-:Y:S01]  /*2a410*/  IMAD.MOV.U32 R46, RZ, RZ, R33 ;  /* 0x000000ffff2e7224 */ /* 0x000fe200078e0021 */
[----:B------:R-:W-:Y:S01]  /*2a420*/  ISETP.GE.U32.AND.EX P0, PT, R81, R74, PT, P0 ;  /* 0x0000004a5100720c */ /* 0x000fe20003f06100 */
[----:B------:R-:W-:Y:S02]  /*2a430*/  IMAD R33, R27, R20, RZ ;  /* 0x000000141b217224 */ /* 0x000fe400078e02ff */
[----:B------:R-:W-:-:S04]  /*2a440*/  IMAD.WIDE.U32 R38, R21, R26, RZ ;  /* 0x0000001a15267225 */ /* 0x000fc800078e00ff */
[----:B------:R-:W-:Y:S01]  /*2a450*/  IMAD.X R45, RZ, RZ, RZ, P1 ;  /* 0x000000ffff2d7224 */ /* 0x000fe200008e06ff */
[----:B------:R-:W-:Y:S01]  /*2a460*/  IADD3 RZ, P1, PT, R47, R34, RZ ;  /* 0x000000222fff7210 */ /* 0x000fe20007f3e0ff */
[----:B------:R-:W-:Y:S02]  /*2a470*/  IMAD.MOV.U32 R44, RZ, RZ, R63 ;  /* 0x000000ffff2c7224 */ /* 0x000fe400078e003f */
[----:B------:R-:W-:Y:S01]  /*2a480*/  IMAD.X R57, RZ, RZ, RZ, P6 ;  /* 0x000000ffff397224 */ /* 0x000fe200030e06ff */
[----:B------:R-:W-:Y:S01]  /*2a490*/  ISETP.GE.U32.AND P6, PT, R77, R75, PT ;  /* 0x0000004b4d00720c */ /* 0x000fe20003fc6070 */
[----:B------:R-:W-:Y:S02]  /*2a4a0*/  IMAD.MOV.U32 R56, RZ, RZ, R35 ;  /* 0x000000ffff387224 */ /* 0x000fe400078e0023 */
[----:B------:R-:W-:Y:S01]  /*2a4b0*/  IMAD R75, R26, R21, R33 ;  /* 0x000000151a4b7224 */ /* 0x000fe200078e0221 */
[----:B------:R-:W-:Y:S01]  /*2a4c0*/  ISETP.GE.U32.AND.EX P6, PT, R78, R81, PT, P6 ;  /* 0x000000514e00720c */ /* 0x000fe20003fc6160 */
[----:B------:R-:W0:Y:S01]  /*2a4d0*/  LDS.128 R32, [R2+0x30] ;  /* 0x0000300002207984 */ /* 0x000e220000000c00 */
[----:B------:R-:W-:-:S04]  /*2a4e0*/  IMAD.WIDE.U32 R64, R20, R26, RZ ;  /* 0x0000001a14407225 */ /* 0x000fc800078e00ff */
[----:B------:R-:W-:-:S04]  /*2a4f0*/  IMAD.WIDE.U32 R38, P5, R27, R20, R38 ;  /* 0x000000141b267225 */ /* 0x000fc800078a0026 */
[----:B------:R-:W-:Y:S01]  /*2a500*/  IMAD.X R47, RZ, RZ, RZ, P2 ;  /* 0x000000ffff2f7224 */ /* 0x000fe200010e06ff */
[----:B------:R-:W-:Y:S01]  /*2a510*/  IADD3 RZ, P2, PT, R65, R38, RZ ;  /* 0x0000002641ff7210 */ /* 0x000fe20007f5e0ff */
[----:B------:R-:W-:Y:S01]  /*2a520*/  IMAD.WIDE.U32 R62, R26, R20, RZ ;  /* 0x000000141a3e7225 */ /* 0x000fe200078e00ff */
[----:B------:R-:W-:-:S03]  /*2a530*/  SEL R38, RZ, 0x1, P0 ;  /* 0x00000001ff267807 */ /* 0x000fc60000000000 */
[----:B------:R-:W-:-:S04]  /*2a540*/  IMAD.WIDE.U32.X R44, R25, R21, R44, P3 ;  /* 0x00000015192c7225 */ /* 0x000fc800018e042c */
[----:B------:R-:W-:Y:S02]  /*2a550*/  IMAD R81, R25, R22, RZ ;  /* 0x0000001619517224 */ /* 0x000fe400078e02ff */
[----:B------:R-:W-:Y:S01]  /*2a560*/  IMAD.IADD R76, R63, 0x1, R75 ;  /* 0x000000013f4c7824 */ /* 0x000fe200078e024b */
[----:B------:R-:W-:Y:S01]  /*2a570*/  SEL R63, RZ, 0x1, P6 ;  /* 0x00000001ff3f7807 */ /* 0x000fe20003000000 */
[----:B------:R-:W-:Y:S01]  /*2a580*/  IMAD.WIDE.U32.X R46, R31, R23, R46, P4 ;  /* 0x000000171f2e7225 */ /* 0x000fe200020e042e */
[----:B------:R-:W-:-:S03]  /*2a590*/  IADD3 R79, P3, P4, R62, R44, R79 ;  /* 0x0000002c3e4f7210 */ /* 0x000fc60007c7e04f */
[----:B------:R-:W-:Y:S01]  /*2a5a0*/  IMAD.WIDE.U32 R64, R24, R22, RZ ;  /* 0x0000001618407225 */ /* 0x000fe200078e00ff */
[----:B------:R-:W-:Y:S02]  /*2a5b0*/  IADD3.X R45, PT, PT, R76, R45, RZ, P3, P4 ;  /* 0x0000002d4c2d7210 */ /* 0x000fe40001fe84ff */
[----:B------:R-:W-:Y:S01]  /*2a5c0*/  ISETP.GE.U32.AND P0, PT, R79, R62, PT ;  /* 0x0000003e4f00720c */ /* 0x000fe20003f06070 */
[----:B------:R-:W-:Y:S02]  /*2a5d0*/  IMAD R81, R24, R23, R81 ;  /* 0x0000001718517224 */ /* 0x000fe400078e0251 */
[----:B------:R-:W-:Y:S01]  /*2a5e0*/  IMAD.MOV.U32 R74, RZ, RZ, R39 ;  /* 0x000000ffff4a7224 */ /* 0x000fe200078e0027 */
[----:B------:R-:W-:Y:S01]  /*2a5f0*/  IADD3 R39, P3, P4, R63, R46, R38 ;  /* 0x0000002e3f277210 */ /* 0x000fe20007c7e026 */
[----:B------:R-:W-:Y:S01]  /*2a600*/  IMAD.IADD R46, R65, 0x1, R81 ;  /* 0x00000001412e7824 */ /* 0x000fe200078e0251 */
[----:B------:R-:W-:Y:S01]  /*2a610*/  IADD3 R38, P6, PT, R79, R64, RZ ;  /* 0x000000404f267210 */ /* 0x000fe20007fde0ff */
[----:B------:R-:W-:Y:S01]  /*2a620*/  IMAD.X R75, RZ, RZ, RZ, P5 ;  /* 0x000000ffff4b7224 */ /* 0x000fe200028e06ff */
[----:B------:R-:W-:Y:S01]  /*2a630*/  IADD3.X R44, PT, PT, RZ, R47, RZ, P3, P4 ;  /* 0x0000002fff2c7210 */ /* 0x000fe20001fe84ff */
[----:B------:R-:W-:Y:S01]  /*2a640*/  IMAD R47, R27, R22, RZ ;  /* 0x000000161b2f7224 */ /* 0x000fe200078e02ff */
[----:B------:R-:W-:Y:S01]  /*2a650*/  IADD3 R65, P5, PT, R38, R39, RZ ;  /* 0x0000002726417210 */ /* 0x000fe20007fbe0ff */
[----:B------:R-:W-:Y:S01]  /*2a660*/  IMAD.X R39, R46, 0x1, R45, P6 ;  /* 0x000000012e277824 */ /* 0x000fe200030e062d */
[----:B------:R-:W-:Y:S01]  /*2a670*/  ISETP.GE.U32.AND P3, PT, R38, R64, PT ;  /* 0x000000402600720c */ /* 0x000fe20003f66070 */
[----:B------:R-:W-:Y:S01]  /*2a680*/  IMAD.WIDE.U32.X R56, R25, R23, R56, P1 ;  /* 0x0000001719387225 */ /* 0x000fe200008e0438 */
[----:B------:R-:W-:-:S02]  /*2a690*/  ISETP.GE.U32.AND P4, PT, R65, R38, PT ;  /* 0x000000264100720c */ /* 0x000fc40003f86070 */
[C---:B------:R-:W-:Y:S01]  /*2a6a0*/  ISETP.GE.U32.AND.EX P3, PT, R39.reuse, R46, PT, P3 ;  /* 0x0000002e2700720c */ /* 0x040fe20003f66130 */
[----:B------:R-:W-:Y:S01]  /*2a6b0*/  IMAD.X R64, R39, 0x1, R44, P5 ;  /* 0x0000000127407824 */ /* 0x000fe200028e062c */
[----:B------:R-:W-:Y:S01]  /*2a6c0*/  ISETP.GE.U32.AND.EX P0, PT, R45, R76, PT, P0 ;  /* 0x0000004c2d00720c */ /* 0x000fe20003f06100 */
[----:B------:R-:W-:Y:S01]  /*2a6d0*/  IMAD.WIDE.U32 R44, R23, R26, RZ ;  /* 0x0000001a172c7225 */ /* 0x000fe200078e00ff */
[----:B------:R-:W-:Y:S02]  /*2a6e0*/  SEL R62, RZ, 0x1, P3 ;  /* 0x00000001ff3e7807 */ /* 0x000fe40001800000 */
[----:B------:R-:W-:Y:S01]  /*2a6f0*/  ISETP.GE.U32.AND.EX P4, PT, R64, R39, PT, P4 ;  /* 0x000000274000720c */ /* 0x000fe20003f86140 */
[----:B------:R-:W-:Y:S01]  /*2a700*/  IMAD.WIDE.U32 R38, R26, R22, RZ ;  /* 0x000000161a267225 */ /* 0x000fe200078e00ff */
[----:B------:R-:W-:Y:S02]  /*2a710*/  SEL R63, RZ, 0x1, P0 ;  /* 0x00000001ff3f7807 */ /* 0x000fe40000000000 */
[----:B------:R-:W-:Y:S01]  /*2a720*/  SEL R87, RZ, 0x1, P4 ;  /* 0x00000001ff577807 */ /* 0x000fe20002000000 */
[----:B------:R-:W-:-:S03]  /*2a730*/  IMAD.WIDE.U32.X R74, R27, R21, R74, P2 ;  /* 0x000000151b4a7225 */ /* 0x000fc600010e044a */
[----:B------:R-:W-:Y:S01]  /*2a740*/  IADD3 R87, P0, P1, R87, R56, R62 ;  /* 0x0000003857577210 */ /* 0x000fe2000791e03e */
[----:B------:R-:W-:Y:S02]  /*2a750*/  IMAD R79, R26, R23, R47 ;  /* 0x000000171a4f7224 */ /* 0x000fe400078e022f */
[----:B------:R-:W-:Y:S01]  /*2a760*/  IMAD.WIDE.U32 R46, R22, R26, RZ ;  /* 0x0000001a162e7225 */ /* 0x000fe200078e00ff */
[----:B------:R-:W-:-:S03]  /*2a770*/  IADD3.X R86, PT, PT, RZ, R57, RZ, P0, P1 ;  /* 0x00000039ff567210 */ /* 0x000fc600007e24ff */
[----:B------:R-:W-:Y:S01]  /*2a780*/  IMAD.WIDE.U32 R44, P5, R27, R22, R44 ;  /* 0x000000161b2c7225 */ /* 0x000fe200078a002c */
[----:B------:R-:W-:-:S03]  /*2a790*/  IADD3 R22, P3, P4, R38, R74, R63 ;  /* 0x0000004a26167210 */ /* 0x000fc60007c7e03f */
[----:B------:R-:W-:Y:S01]  /*2a7a0*/  IMAD.IADD R46, R39, 0x1, R79 ;  /* 0x00000001272e7824 */ /* 0x000fe200078e024f */
[----:B------:R-:W-:Y:S01]  /*2a7b0*/  ISETP.GE.U32.AND P0, PT, R22, R38, PT ;  /* 0x000000261600720c */ /* 0x000fe20003f06070 */
[----:B0-----:R-:W-:Y:S01]  /*2a7c0*/  IMAD.WIDE.U32 R38, R33, R28, RZ ;  /* 0x0000001c21267225 */ /* 0x001fe200078e00ff */
[----:B------:R-:W-:Y:S02]  /*2a7d0*/  IADD3 RZ, P2, PT, R47, R44, RZ ;  /* 0x0000002c2fff7210 */ /* 0x000fe40007f5e0ff */
[----:B------:R-:W-:Y:S01]  /*2a7e0*/  IADD3.X R75, PT, PT, R46, R75, RZ, P3, P4 ;  /* 0x0000004b2e4b7210 */ /* 0x000fe20001fe84ff */
[----:B------:R-:W-:Y:S01]  /*2a7f0*/  IMAD.X R63, RZ, RZ, RZ, P5 ;  /* 0x000000ffff3f7224 */ /* 0x000fe200028e06ff */
[----:B------:R-:W-:Y:S01]  /*2a800*/  IADD3 R87, P3, PT, R22, R87, RZ ;  /* 0x0000005716577210 */ /* 0x000fe20007f7e0ff */
[----:B------:R-:W-:Y:S01]  /*2a810*/  IMAD.MOV.U32 R62, RZ, RZ, R45 ;  /* 0x000000ffff3e7224 */ /* 0x000fe200078e002d */
[----:B------:R-:W-:Y:S01]  /*2a820*/  ISETP.GE.U32.AND.EX P0, PT, R75, R46, PT, P0 ;  /* 0x0000002e4b00720c */ /* 0x000fe20003f06100 */
[----:B------:R-:W-:Y:S01]  /*2a830*/  IMAD R47, R29, R32, RZ ;  /* 0x000000201d2f7224 */ /* 0x000fe200078e02ff */
[----:B------:R-:W-:Y:S01]  /*2a840*/  ISETP.GE.U32.AND P1, PT, R87, R22, PT ;  /* 0x000000165700720c */ /* 0x000fe20003f26070 */
[----:B------:R-:W-:-:S04]  /*2a850*/  IMAD.WIDE.U32.X R62, R27, R23, R62, P2 ;  /* 0x000000171b3e7225 */ /* 0x000fc800010e043e */
[----:B------:R-:W-:-:S04]  /*2a860*/  IMAD.WIDE.U32 R22, R28, R32, RZ ;  /* 0x000000201c167225 */ /* 0x000fc800078e00ff */
[----:B------:R-:W-:Y:S01]  /*2a870*/  IMAD.WIDE.U32 R44, R32, R28, RZ ;  /* 0x0000001c202c7225 */ /* 0x000fe200078e00ff */
[----:B------:R-:W-:Y:S02]  /*2a880*/  IADD3 R77, P5, PT, R77, R22, RZ ;  /* 0x000000164d4d7210 */ /* 0x000fe40007fbe0ff */
[----:B------:R-:W-:Y:S01]  /*2a890*/  SEL R44, RZ, 0x1, P0 ;  /* 0x00000001ff2c7807 */ /* 0x000fe20000000000 */
[----:B------:R-:W-:Y:S01]  /*2a8a0*/  IMAD.WIDE.U32 R38, P2, R29, R32, R38 ;  /* 0x000000201d267225 */ /* 0x000fe20007840026 */
[----:B------:R-:W-:-:S03]  /*2a8b0*/  ISETP.GE.U32.AND P0, PT, R77, R22, PT ;  /* 0x000000164d00720c */ /* 0x000fc60003f06070 */
[----:B------:R-:W-:Y:S01]  /*2a8c0*/  IMAD R47, R28, R33, R47 ;  /* 0x000000211c2f7224 */ /* 0x000fe200078e022f */
[----:B------:R-:W-:Y:S01]  /*2a8d0*/  IADD3 RZ, P4, PT, R45, R38, RZ ;  /* 0x000000262dff7210 */ /* 0x000fe20007f9e0ff */
[----:B------:R-:W-:Y:S02]  /*2a8e0*/  IMAD.X R86, R75, 0x1, R86, P3 ;  /* 0x000000014b567824 */ /* 0x000fe400018e0656 */
[----:B------:R-:W-:Y:S02]  /*2a8f0*/  IMAD.IADD R45, R23, 0x1, R47 ;  /* 0x00000001172d7824 */ /* 0x000fe400078e022f */
[----:B------:R-:W-:Y:S01]  /*2a900*/  IMAD.X R57, RZ, RZ, RZ, P2 ;  /* 0x000000ffff397224 */ /* 0x000fe200010e06ff */
[----:B------:R-:W-:Y:S01]  /*2a910*/  ISETP.GE.U32.AND.EX P1, PT, R86, R75, PT, P1 ;  /* 0x0000004b5600720c */ /* 0x000fe20003f26110 */
[-C--:B------:R-:W-:Y:S02]  /*2a920*/  IMAD R75, R31, R32.reuse, RZ ;  /* 0x000000201f4b7224 */ /* 0x080fe400078e02ff */
[----:B------:R-:W-:Y:S01]  /*2a930*/  IMAD.X R78, R45, 0x1, R78, P5 ;  /* 0x000000012d4e7824 */ /* 0x000fe200028e064e */
[----:B------:R-:W-:Y:S01]  /*2a940*/  SEL R81, RZ, 0x1, P1 ;  /* 0x00000001ff517807 */ /* 0x000fe20000800000 */
[----:B------:R-:W-:-:S03]  /*2a950*/  IMAD.WIDE.U32 R22, R30, R32, RZ ;  /* 0x000000201e167225 */ /* 0x000fc600078e00ff */
[----:B------:R-:W-:Y:S01]  /*2a960*/  ISETP.GE.U32.AND.EX P0, PT, R78, R45, PT, P0 ;  /* 0x0000002d4e00720c */ /* 0x000fe20003f06100 */
[----:B------:R-:W-:Y:S01]  /*2a970*/  IMAD.MOV.U32 R56, RZ, RZ, R39 ;  /* 0x000000ffff387224 */ /* 0x000fe200078e0027 */
[----:B------:R-:W-:Y:S01]  /*2a980*/  IADD3 R81, P1, P3, R81, R62, R44 ;  /* 0x0000003e51517210 */ /* 0x000fe20007b3e02c */
[----:B------:R-:W-:Y:S01]  /*2a990*/  IMAD R75, R30, R33, R75 ;  /* 0x000000211e4b7224 */ /* 0x000fe200078e024b */
[----:B------:R-:W-:Y:S01]  /*2a9a0*/  SEL R79, RZ, 0x1, P0 ;  /* 0x00000001ff4f7807 */ /* 0x000fe20000000000 */
[----:B------:R-:W-:Y:S01]  /*2a9b0*/  IMAD.WIDE.U32 R46, R33, R30, RZ ;  /* 0x0000001e212e7225 */ /* 0x000fe200078e00ff */
[----:B------:R-:W-:-:S03]  /*2a9c0*/  IADD3.X R80, PT, PT, RZ, R63, RZ, P1, P3 ;  /* 0x0000003fff507210 */ /* 0x000fc60000fe64ff */
[----:B------:R-:W-:Y:S01]  /*2a9d0*/  IMAD.WIDE.U32.X R56, R29, R33, R56, P4 ;  /* 0x000000211d387225 */ /* 0x000fe200020e0438 */
[----:B------:R-:W-:-:S03]  /*2a9e0*/  IADD3 R65, P4, PT, R65, R22, RZ ;  /* 0x0000001641417210 */ /* 0x000fc60007f9e0ff */
[----:B------:R-:W-:Y:S01]  /*2a9f0*/  IMAD.IADD R62, R23, 0x1, R75 ;  /* 0x00000001173e7824 */ /* 0x000fe200078e024b */
[C---:B------:R-:W-:Y:S01]  /*2aa00*/  IADD3 R79, P1, P3, R65.reuse, R56, R79 ;  /* 0x00000038414f7210 */ /* 0x040fe20007b3e04f */
[----:B------:R-:W-:Y:S01]  /*2aa10*/  IMAD.WIDE.U32 R38, R32, R30, RZ ;  /* 0x0000001e20267225 */ /* 0x000fe200078e00ff */
[----:B------:R-:W-:-:S03]  /*2aa20*/  ISETP.GE.U32.AND P0, PT, R65, R22, PT ;  /* 0x000000164100720c */ /* 0x000fc60003f06070 */
[----:B------:R-:W-:-:S04]  /*2aa30*/  IMAD.WIDE.U32 R46, P2, R31, R32, R46 ;  /* 0x000000201f2e7225 */ /* 0x000fc8000784002e */
[----:B------:R-:W-:Y:S02]  /*2aa40*/  IMAD.X R23, R62, 0x1, R64, P4 ;  /* 0x000000013e177824 */ /* 0x000fe400020e0640 */
[----:B------:R-:W-:Y:S01]  /*2aa50*/  IMAD.X R45, RZ, RZ, RZ, P2 ;  /* 0x000000ffff2d7224 */ /* 0x000fe200010e06ff */
[----:B------:R-:W-:Y:S01]  /*2aa60*/  IADD3 RZ, P2, PT, R39, R46, RZ ;  /* 0x0000002e27ff7210 */ /* 0x000fe20007f5e0ff */
[----:B------:R-:W-:Y:S01]  /*2aa70*/  IMAD.WIDE.U32 R38, R35, R28, RZ ;  /* 0x0000001c23267225 */ /* 0x000fe200078e00ff */
[----:B------:R-:W-:Y:S02]  /*2aa80*/  IADD3.X R56, PT, PT, R23, R57, RZ, P1, P3 ;  /* 0x0000003917387210 */ /* 0x000fe40000fe64ff */
[----:B------:R-:W-:Y:S01]  /*2aa90*/  ISETP.GE.U32.AND P1, PT, R79, R65, PT ;  /* 0x000000414f00720c */ /* 0x000fe20003f26070 */
[----:B------:R-:W-:Y:S01]  /*2aaa0*/  IMAD R57, R29, R34, RZ ;  /* 0x000000221d397224 */ /* 0x000fe200078e02ff */
[----:B------:R-:W-:Y:S01]  /*2aab0*/  ISETP.GE.U32.AND.EX P0, PT, R23, R62, PT, P0 ;  /* 0x0000003e1700720c */ /* 0x000fe20003f06100 */
[----:B------:R-:W-:Y:S01]  /*2aac0*/  IMAD.MOV.U32 R44, RZ, RZ, R47 ;  /* 0x000000ffff2c7224 */ /* 0x000fe200078e002f */
[----:B------:R-:W-:Y:S01]  /*2aad0*/  ISETP.GE.U32.AND.EX P1, PT, R56, R23, PT, P1 ;  /* 0x000000173800720c */ /* 0x000fe20003f26110 */
[----:B------:R-:W-:Y:S01]  /*2aae0*/  IMAD.WIDE.U32 R46, R28, R34, RZ ;  /* 0x000000221c2e7225 */ /* 0x000fe200078e00ff */
[----:B------:R-:W-:-:S02]  /*2aaf0*/  SEL R96, RZ, 0x1, P0 ;  /* 0x00000001ff607807 */ /* 0x000fc40000000000 */
[----:B------:R-:W-:Y:S01]  /*2ab00*/  SEL R63, RZ, 0x1, P1 ;  /* 0x00000001ff3f7807 */ /* 0x000fe20000800000 */
[----:B------:R-:W-:Y:S02]  /*2ab10*/  IMAD R57, R28, R35, R57 ;  /* 0x000000231c397224 */ /* 0x000fe400078e0239 */
[----:B------:R-:W-:-:S04]  /*2ab20*/  IMAD.WIDE.U32 R22, R34, R28, RZ ;  /* 0x0000001c22167225 */ /* 0x000fc800078e00ff */
[----:B------:R-:W-:-:S04]  /*2ab30*/  IMAD.WIDE.U32 R38, P3, R29, R34, R38 ;  /* 0x000000221d267225 */ /* 0x000fc80007860026 */
[----:B------:R-:W-:Y:S01]  /*2ab40*/  IMAD.WIDE.U32.X R44, R31, R33, R44, P2 ;  /* 0x000000211f2c7225 */ /* 0x000fe200010e042c */
[----:B------:R-:W-:Y:S02]  /*2ab50*/  IADD3 R79, P2, PT, R79, R46, RZ ;  /* 0x0000002e4f4f7210 */ /* 0x000fe40007f5e0ff */
[----:B------:R-:W-:Y:S01]  /*2ab60*/  IADD3 RZ, P1, PT, R23, R38, RZ ;  /* 0x0000002617ff7210 */ /* 0x000fe20007f3e0ff */
[----:B------:R-:W-:Y:S01]  /*2ab70*/  IMAD.IADD R57, R47, 0x1, R57 ;  /* 0x000000012f397824 */ /* 0x000fe200078e0239 */
[----:B------:R-:W-:Y:S01]  /*2ab80*/  ISETP.GE.U32.AND P0, PT, R79, R46, PT ;  /* 0x0000002e4f00720c */ /* 0x000fe20003f06070 */
[----:B------:R-:W-:Y:S02]  /*2ab90*/  IMAD.X R47, RZ, RZ, RZ, P3 ;  /* 0x000000ffff2f7224 */ /* 0x000fe400018e06ff */
[----:B------:R-:W-:Y:S01]  /*2aba0*/  IMAD.X R76, R57, 0x1, R56, P2 ;  /* 0x00000001394c7824 */ /* 0x000fe200010e0638 */
[----:B------:R-:W-:Y:S01]  /*2abb0*/  IADD3 R96, P2, P3, R63, R44, R96 ;  /* 0x0000002c3f607210 */ /* 0x000fe20007b5e060 */
[----:B------:R-:W-:-:S02]  /*2abc0*/  IMAD R23, R25, R32, RZ ;  /* 0x0000002019177224 */ /* 0x000fc400078e02ff */
[----:B------:R-:W-:Y:S01]  /*2abd0*/  IMAD.WIDE.U32 R62, R24, R32, RZ ;  /* 0x00000020183e7225 */ /* 0x000fe200078e00ff */
[----:B------:R-:W-:Y:S02]  /*2abe0*/  IADD3.X R97, PT, PT, RZ, R45, RZ, P2, P3 ;  /* 0x0000002dff617210 */ /* 0x000fe400017e64ff */
[----:B------:R-:W-:Y:S01]  /*2abf0*/  ISETP.GE.U32.AND.EX P0, PT, R76, R57, PT, P0 ;  /* 0x000000394c00720c */ /* 0x000fe20003f06100 */
[----:B------:R-:W-:Y:S01]  /*2ac00*/  IMAD R23, R24, R33, R23 ;  /* 0x0000002118177224 */ /* 0x000fe200078e0217 */
[----:B------:R-:W-:Y:S01]  /*2ac10*/  IADD3 R87, P2, PT, R87, R62, RZ ;  /* 0x0000003e57577210 */ /* 0x000fe20007f5e0ff */
[----:B------:R-:W-:Y:S02]  /*2ac20*/  IMAD R75, R31, R34, RZ ;  /* 0x000000221f4b7224 */ /* 0x000fe400078e02ff */
[----:B------:R-:W-:Y:S01]  /*2ac30*/  IMAD.IADD R99, R63, 0x1, R23 ;  /* 0x000000013f637824 */ /* 0x000fe200078e0217 */
[----:B------:R-:W-:Y:S01]  /*2ac40*/  IADD3 R96, P3, PT, R87, R96, RZ ;  /* 0x0000006057607210 */ /* 0x000fe20007f7e0ff */
[----:B------:R-:W-:-:S04]  /*2ac50*/  IMAD.WIDE.U32 R56, R30, R34, RZ ;  /* 0x000000221e387225 */ /* 0x000fc800078e00ff */
[----:B------:R-:W-:Y:S02]  /*2ac60*/  IMAD R89, R30, R35, R75 ;  /* 0x000000231e597224 */ /* 0x000fe400078e024b */
[----:B------:R-:W-:Y:S02]  /*2ac70*/  IMAD.X R86, R99, 0x1, R86, P2 ;  /* 0x0000000163567824 */ /* 0x000fe400010e0656 */
[----:B------:R-:W-:Y:S01]  /*2ac80*/  IMAD.IADD R88, R57, 0x1, R89 ;  /* 0x0000000139587824 */ /* 0x000fe200078e0259 */
[----:B------:R-:W-:Y:S01]  /*2ac90*/  SEL R57, RZ, 0x1, P0 ;  /* 0x00000001ff397807 */ /* 0x000fe20000000000 */
[----:B------:R-:W-:Y:S01]  /*2aca0*/  IMAD.WIDE.U32 R44, R33, R24, RZ ;  /* 0x00000018212c7225 */ /* 0x000fe200078e00ff */
[----:B------:R-:W-:-:S03]  /*2acb0*/  IADD3 R95, P0, PT, R96, R56, RZ ;  /* 0x00000038605f7210 */ /* 0x000fc60007f1e0ff */
[----:B------:R-:W-:Y:S02]  /*2acc0*/  IMAD.X R97, R86, 0x1, R97, P3 ;  /* 0x0000000156617824 */ /* 0x000fe400018e0661 */
[----:B------:R-:W-:Y:S02]  /*2acd0*/  IMAD.MOV.U32 R46, RZ, RZ, R39 ;  /* 0x000000ffff2e7224 */ /* 0x000fe400078e0027 */
[----:B------:R-:W-:-:S04]  /*2ace0*/  IMAD.WIDE.U32 R38, R33, R26, RZ ;  /* 0x0000001a21267225 */ /* 0x000fc800078e00ff */
[----:B------:R-:W-:Y:S01]  /*2acf0*/  IMAD.X R89, R88, 0x1, R97, P0 ;  /* 0x0000000158597824 */ /* 0x000fe200000e0661 */
[----:B------:R-:W-:Y:S01]  /*2ad00*/  ISETP.GE.U32.AND P0, PT, R87, R62, PT ;  /* 0x0000003e5700720c */ /* 0x000fe20003f06070 */
[----:B------:R-:W-:-:S03]  /*2ad10*/  IMAD.WIDE.U32 R64, R32, R24, RZ ;  /* 0x0000001820407225 */ /* 0x000fc600078e00ff */
[----:B------:R-:W-:Y:S01]  /*2ad20*/  ISETP.GE.U32.AND.EX P0, PT, R86, R99, PT, P0 ;  /* 0x000000635600720c */ /* 0x000fe20003f06100 */
[----:B------:R-:W-:-:S04]  /*2ad30*/  IMAD.WIDE.U32 R44, P6, R25, R32, R44 ;  /* 0x00000020192c7225 */ /* 0x000fc800078c002c */
[----:B------:R-:W-:Y:S01]  /*2ad40*/  IMAD.WIDE.U32.X R46, R29, R35, R46, P1 ;  /* 0x000000231d2e7225 */ /* 0x000fe200008e042e */
[----:B------:R-:W-:-:S03]  /*2ad50*/  IADD3 RZ, P5, PT, R65, R44, RZ ;  /* 0x0000002c41ff7210 */ /* 0x000fc60007fbe0ff */
[----:B------:R-:W-:Y:S01]  /*2ad60*/  IMAD.WIDE.U32 R74, R32, R26, RZ ;  /* 0x0000001a204a7225 */ /* 0x000fe200078e00ff */
[----:B------:R-:W-:-:S03]  /*2ad70*/  IADD3 R57, P1, P3, R95, R46, R57 ;  /* 0x0000002e5f397210 */ /* 0x000fc60007b3e039 */
[----:B------:R-:W-:-:S04]  /*2ad80*/  IMAD.WIDE.U32 R38, P2, R27, R32, R38 ;  /* 0x000000201b267225 */ /* 0x000fc80007840026 */
[----:B------:R-:W-:Y:S01]  /*2ad90*/  IMAD.WIDE.U32 R22, R35, R30, RZ ;  /* 0x0000001e23167225 */ /* 0x000fe200078e00ff */
[----:B------:R-:W-:Y:S02]  /*2ada0*/  IADD3 RZ, P4, PT, R75, R38, RZ ;  /* 0x000000264bff7210 */ /* 0x000fe40007f9e0ff */
[----:B------:R-:W-:Y:S01]  /*2adb0*/  IADD3.X R38, PT, PT, R89, R47, RZ, P1, P3 ;  /* 0x0000002f59267210 */ /* 0x000fe20000fe64ff */
[----:B------:R-:W-:-:S04]  /*2adc0*/  IMAD.WIDE.U32 R64, R35, R24, RZ ;  /* 0x0000001823407225 */ /* 0x000fc800078e00ff */
[----:B------:R-:W-:Y:S01]  /*2add0*/  IMAD.WIDE.U32 R62, R34, R24, RZ ;  /* 0x00000018223e7225 */ /* 0x000fe200078e00ff */
[----:B------:R-:W-:Y:S02]  /*2ade0*/  SEL R62, RZ, 0x1, P0 ;  /* 0x00000001ff3e7807 */ /* 0x000fe40000000000 */
[----:B------:R-:W-:Y:S01]  /*2adf0*/  ISETP.GE.U32.AND P0, PT, R96, R87, PT ;  /* 0x000000576000720c */ /* 0x000fe20003f06070 */
[----:B------:R-:W-:-:S03]  /*2ae00*/  IMAD.WIDE.U32 R46, R34, R30, RZ ;  /* 0x0000001e222e7225 */ /* 0x000fc600078e00ff */
[----:B------:R-:W-:Y:S01]  /*2ae10*/  ISETP.GE.U32.AND.EX P0, PT, R97, R86, PT, P0 ;  /* 0x000000566100720c */ /* 0x000fe20003f06100 */
[----:B------:R-:W-:-:S04]  /*2ae20*/  IMAD.WIDE.U32 R22, P1, R31, R34, R22 ;  /* 0x000000221f167225 */ /* 0x000fc80007820016 */
[----:B------:R-:W-:-:S04]  /*2ae30*/  IMAD.WIDE.U32 R64, P3, R25, R34, R64 ;  /* 0x0000002219407225 */ /* 0x000fc80007860040 */
[----:B------:R-:W-:Y:S01]  /*2ae40*/  IMAD.X R75, RZ, RZ, RZ, P6 ;  /* 0x000000ffff4b7224 */ /* 0x000fe200030e06ff */
[----:B------:R-:W-:Y:S01]  /*2ae50*/  IADD3 RZ, P6, PT, R47, R22, RZ ;  /* 0x000000162fff7210 */ /* 0x000fe20007fde0ff */
[----:B------:R-:W-:Y:S02]  /*2ae60*/  IMAD.MOV.U32 R74, RZ, RZ, R45 ;  /* 0x000000ffff4a7224 */ /* 0x000fe400078e002d */
[----:B------:R-:W-:Y:S01]  /*2ae70*/  IMAD.X R45, RZ, RZ, RZ, P1 ;  /* 0x000000ffff2d7224 */ /* 0x000fe200008e06ff */
[----:B------:R-:W-:Y:S01]  /*2ae80*/  ISETP.GE.U32.AND P1, PT, R95, R56, PT ;  /* 0x000000385f00720c */ /* 0x000fe20003f26070 */
[----:B------:R-:W-:Y:S01]  /*2ae90*/  IMAD.MOV.U32 R46, RZ, RZ, R39 ;  /* 0x000000ffff2e7224 */ /* 0x000fe200078e0027 */
[----:B------:R-:W-:Y:S01]  /*2aea0*/  SEL R39, RZ, 0x1, P0 ;  /* 0x00000001ff277807 */ /* 0x000fe20000000000 */
[----:B------:R-:W-:Y:S01]  /*2aeb0*/  IMAD.X R47, RZ, RZ, RZ, P2 ;  /* 0x000000ffff2f7224 */ /* 0x000fe200010e06ff */
[----:B------:R-:W-:Y:S01]  /*2aec0*/  IADD3 RZ, P2, PT, R63, R64, RZ ;  /* 0x000000403fff7210 */ /* 0x000fe20007f5e0ff */
[----:B------:R-:W-:Y:S01]  /*2aed0*/  IMAD R63, R27, R32, RZ ;  /* 0x000000201b3f7224 */ /* 0x000fe200078e02ff */
[----:B------:R-:W-:Y:S01]  /*2aee0*/  ISETP.GE.U32.AND P0, PT, R57, R95, PT ;  /* 0x0000005f3900720c */ /* 0x000fe20003f06070 */
[----:B------:R-:W-:Y:S01]  /*2aef0*/  IMAD.MOV.U32 R44, RZ, RZ, R23 ;  /* 0x000000ffff2c7224 */ /* 0x000fe200078e0017 */
[----:B------:R-:W-:Y:S01]  /*2af00*/  ISETP.GE.U32.AND.EX P1, PT, R89, R88, PT, P1 ;  /* 0x000000585900720c */ /* 0x000fe20003f26110 */
[----:B------:R-:W-:Y:S01]  /*2af10*/  IMAD.WIDE.U32.X R74, R25, R33, R74, P5 ;  /* 0x00000021194a7225 */ /* 0x000fe200028e044a */
[----:B------:R-:W-:-:S03]  /*2af20*/  ISETP.GE.U32.AND.EX P0, PT, R38, R89, PT, P0 ;  /* 0x000000592600720c */ /* 0x000fc60003f06100 */
[----:B------:R-:W-:-:S04]  /*2af30*/  IMAD.WIDE.U32 R22, R26, R32, RZ ;  /* 0x000000201a167225 */ /* 0x000fc800078e00ff */
[-C--:B------:R-:W-:Y:S02]  /*2af40*/  IMAD R63, R26, R33.reuse, R63 ;  /* 0x000000211a3f7224 */ /* 0x080fe400078e023f */
        /* <DEDUP_REMOVED lines=10> */
[----:B------:R-:W-:Y:S01]  /*2aff0*/  ISETP.GE.U32.AND P0, PT, R81, R22, PT ;  /* 0x000000165100720c */ /* 0x000fe20003f06070 */
[----:B------:R-:W-:Y:S01]  /*2b000*/  IMAD R39, R25, R34, RZ ;  /* 0x0000002219277224 */ /* 0x000fe200078e02ff */
[----:B------:R-:W-:Y:S01]  /*2b010*/  IADD3 R63, P1, PT, R81, R56, RZ ;  /* 0x00000038513f7210 */ /* 0x000fe20007f3e0ff */
[C---:B------:R-:W-:Y:S01]  /*2b020*/  IMAD.WIDE.U32 R22, R24.reuse, R34, RZ ;  /* 0x0000002218167225 */ /* 0x040fe200078e00ff */
[----:B------:R-:W-:Y:S02]  /*2b030*/  ISETP.GE.U32.AND.EX P0, PT, R75, R47, PT, P0 ;  /* 0x0000002f4b00720c */ /* 0x000fe40003f06100 */
[----:B------:R-:W-:Y:S01]  /*2b040*/  IADD3.X R47, PT, PT, RZ, R45, RZ, P5, P4 ;  /* 0x0000002dff2f7210 */ /* 0x000fe20002fe84ff */
[----:B------:R-:W-:Y:S01]  /*2b050*/  IMAD R87, R24, R35, R39 ;  /* 0x0000002318577224 */ /* 0x000fe200078e0227 */
[-C--:B------:R-:W-:Y:S01]  /*2b060*/  IADD3 R39, P5, PT, R63, R22.reuse, RZ ;  /* 0x000000163f277210 */ /* 0x080fe20007fbe0ff */
[----:B------:R-:W-:Y:S01]  /*2b070*/  IMAD.X R46, R75, 0x1, R74, P1 ;  /* 0x000000014b2e7824 */ /* 0x000fe200008e064a */
[----:B------:R-:W-:Y:S01]  /*2b080*/  ISETP.GE.U32.AND P4, PT, R63, R81, PT ;  /* 0x000000513f00720c */ /* 0x000fe20003f86070 */
[----:B------:R-:W-:Y:S01]  /*2b090*/  IMAD.IADD R23, R23, 0x1, R87 ;  /* 0x0000000117177824 */ /* 0x000fe200078e0257 */
[C---:B------:R-:W-:Y:S01]  /*2b0a0*/  ISETP.GE.U32.AND P1, PT, R39.reuse, R22, PT ;  /* 0x000000162700720c */ /* 0x040fe20003f26070 */
[----:B------:R-:W-:Y:S01]  /*2b0b0*/  IMAD.X R45, RZ, RZ, RZ, P3 ;  /* 0x000000ffff2d7224 */ /* 0x000fe200018e06ff */
[----:B------:R-:W-:Y:S01]  /*2b0c0*/  IADD3 R63, P6, PT, R39, R44, RZ ;  /* 0x0000002c273f7210 */ /* 0x000fe20007fde0ff */
[----:B------:R-:W-:Y:S01]  /*2b0d0*/  IMAD.X R22, R23, 0x1, R46, P5 ;  /* 0x0000000117167824 */ /* 0x000fe200028e062e */
[----:B------:R-:W-:Y:S01]  /*2b0e0*/  ISETP.GE.U32.AND.EX P4, PT, R46, R75, PT, P4 ;  /* 0x0000004b2e00720c */ /* 0x000fe20003f86140 */
[----:B------:R-:W-:Y:S01]  /*2b0f0*/  IMAD.MOV.U32 R44, RZ, RZ, R65 ;  /* 0x000000ffff2c7224 */ /* 0x000fe200078e0041 */
[----:B------:R-:W-:Y:S01]  /*2b100*/  ISETP.GE.U32.AND P3, PT, R63, R39, PT ;  /* 0x000000273f00720c */ /* 0x000fe20003f66070 */
[C---:B------:R-:W-:Y:S01]  /*2b110*/  IMAD.X R39, R22.reuse, 0x1, R47, P6 ;  /* 0x0000000116277824 */ /* 0x040fe200030e062f */
[----:B------:R-:W-:Y:S01]  /*2b120*/  SEL R46, RZ, 0x1, P0 ;  /* 0x00000001ff2e7807 */ /* 0x000fe20000000000 */
[----:B------:R-:W-:Y:S01]  /*2b130*/  IMAD R47, R27, R34, RZ ;  /* 0x000000221b2f7224 */ /* 0x000fe200078e02ff */
[----:B------:R-:W-:Y:S01]  /*2b140*/  SEL R75, RZ, 0x1, P4 ;  /* 0x00000001ff4b7807 */ /* 0x000fe20002000000 */
[----:B------:R-:W-:Y:S01]  /*2b150*/  IMAD.WIDE.U32.X R44, R25, R35, R44, P2 ;  /* 0x00000023192c7225 */ /* 0x000fe200010e042c */
[----:B------:R-:W-:-:S02]  /*2b160*/  ISETP.GE.U32.AND.EX P1, PT, R22, R23, PT, P1 ;  /* 0x000000171600720c */ /* 0x000fc40003f26110 */
[----:B------:R-:W-:Y:S01]  /*2b170*/  ISETP.GE.U32.AND.EX P3, PT, R39, R22, PT, P3 ;  /* 0x000000162700720c */ /* 0x000fe20003f66130 */
[C---:B------:R-:W-:Y:S01]  /*2b180*/  IMAD.WIDE.U32 R22, R26.reuse, R34, RZ ;  /* 0x000000221a167225 */ /* 0x040fe200078e00ff */
[----:B------:R-:W-:Y:S02]  /*2b190*/  IADD3 R75, P4, P0, R75, R32, R46 ;  /* 0x000000204b4b7210 */ /* 0x000fe4000789e02e */
[----:B------:R-:W-:Y:S01]  /*2b1a0*/  SEL R32, RZ, 0x1, P1 ;  /* 0x00000001ff207807 */ /* 0x000fe20000800000 */
[----:B------:R-:W-:Y:S01]  /*2b1b0*/  IMAD R87, R26, R35, R47 ;  /* 0x000000231a577224 */ /* 0x000fe200078e022f */
[----:B------:R-:W-:Y:S01]  /*2b1c0*/  SEL R65, RZ, 0x1, P3 ;  /* 0x00000001ff417807 */ /* 0x000fe20001800000 */
[----:B------:R-:W-:Y:S01]  /*2b1d0*/  IMAD.WIDE.U32 R46, R35, R26, RZ ;  /* 0x0000001a232e7225 */ /* 0x000fe200078e00ff */
[----:B------:R-:W-:Y:S02]  /*2b1e0*/  IADD3.X R81, PT, PT, RZ, R33, RZ, P4, P0 ;  /* 0x00000021ff517210 */ /* 0x000fe400027e04ff */
[----:B------:R-:W-:Y:S01]  /*2b1f0*/  IADD3 R65, P1, P2, R65, R44, R32 ;  /* 0x0000002c41417210 */ /* 0x000fe20007a3e020 */
[----:B------:R-:W-:Y:S01]  /*2b200*/  IMAD.IADD R64, R23, 0x1, R87 ;  /* 0x0000000117407824 */ /* 0x000fe200078e0257 */
[----:B------:R-:W-:-:S02]  /*2b210*/  IADD3 R56, P0, PT, R75, R22, RZ ;  /* 0x000000164b387210 */ /* 0x000fc40007f1e0ff */
[----:B------:R-:W-:Y:S01]  /*2b220*/  IADD3.X R62, PT, PT, RZ, R45, RZ, P1, P2 ;  /* 0x0000002dff3e7210 */ /* 0x000fe20000fe44ff */
[----:B------:R-:W-:Y:S01]  /*2b230*/  IMAD.WIDE.U32 R32, P2, R27, R34, R46 ;  /* 0x000000221b207225 */ /* 0x000fe2000784002e */
[----:B------:R-:W-:Y:S02]  /*2b240*/  IADD3 R65, P3, PT, R56, R65, RZ ;  /* 0x0000004138417210 */ /* 0x000fe40007f7e0ff */
[----:B------:R-:W-:Y:S01]  /*2b250*/  ISETP.LT.U32.AND P6, PT, R94, R68, PT ;  /* 0x000000445e00720c */ /* 0x000fe20003fc1070 */
[----:B------:R-:W-:Y:S01]  /*2b260*/  IMAD.X R23, R64, 0x1, R81, P0 ;  /* 0x0000000140177824 */ /* 0x000fe200000e0651 */
        /* <DEDUP_REMOVED lines=13> */
[----:B------:R-:W-:Y:S02]  /*2b340*/  ISETP.NE.U32.AND P2, PT, R94, R68, PT ;  /* 0x000000445e00720c */ /* 0x000fe40003f45070 */
[----:B------:R-:W-:Y:S01]  /*2b350*/  @P6 LOP3.LUT R60, R60, 0x2, RZ, 0xfc, !PT ;  /* 0x000000023c3c6812 */ /* 0x000fe200078efcff */
[----:B------:R-:W-:Y:S01]  /*2b360*/  IMAD.WIDE.U32 R32, R57, 0x3d1, RZ ;  /* 0x000003d139207825 */ /* 0x000fe200078e00ff */
[----:B------:R-:W-:-:S02]  /*2b370*/  IADD3 R75, P0, P1, R75, R34, R44 ;  /* 0x000000224b4b7210 */ /* 0x000fc4000791e02c */
        /* <DEDUP_REMOVED lines=8> */
[----:B------:R-:W-:Y:S01]  /*2b400*/  ISETP.LT.U32.AND.EX P0, PT, R59, R67, !P2, P0 ;  /* 0x000000433b00720c */ /* 0x000fe20005701100 */
[----:B------:R-:W-:Y:S01]  /*2b410*/  IMAD.MOV.U32 R34, RZ, RZ, R23 ;  /* 0x000000ffff227224 */ /* 0x000fe200078e0017 */
[----:B------:R-:W-:Y:S01]  /*2b420*/  ISETP.GE.U32.AND.EX P1, PT, R58, R71, PT, P1 ;  /* 0x000000473a00720c */ /* 0x000fe20003f26110 */
[----:B------:R-:W-:Y:S01]  /*2b430*/  IMAD.WIDE.U32 R44, R63, 0x3d1, RZ ;  /* 0x000003d13f2c7825 */ /* 0x000fe200078e00ff */
[----:B------:R-:W-:-:S02]  /*2b440*/  ISETP.LT.U32.OR.EX P0, PT, R93, R69, P0, P6 ;  /* 0x000000455d00720c */ /* 0x000fc40000701560 */
[----:B------:R-:W-:Y:S01]  /*2b450*/  LOP3.LUT R60, R60, 0xfffffffe, RZ, 0xc0, !PT ;  /* 0xfffffffe3c3c7812 */ /* 0x000fe200078ec0ff */
[----:B------:R-:W-:-:S04]  /*2b460*/  IMAD.WIDE.U32.X R34, RZ, R38, R34, P3 ;  /* 0x00000026ff227225 */ /* 0x000fc800018e0422 */
        /* <DEDUP_REMOVED lines=9> */
[C---:B------:R-:W-:Y:S01]  /*2b500*/  ISETP.EQ.AND.EX P3, PT, R85.reuse, R73, P0, P3 ;  /* 0x000000495500720c */ /* 0x040fe20000762330 */
[----:B------:R-:W-:Y:S01]  /*2b510*/  IMAD.WIDE.U32 R34, R62, 0x3d1, RZ ;  /* 0x000003d13e227825 */ /* 0x000fe200078e00ff */
[----:B------:R-:W-:Y:S02]  /*2b520*/  ISETP.LT.U32.AND P5, PT, R92, R72, PT ;  /* 0x000000485c00720c */ /* 0x000fe40003fa1070 */
[----:B------:R-:W-:Y:S01]  /*2b530*/  ISETP.GE.U32.AND.EX P2, PT, R74, R45, PT, P2 ;  /* 0x0000002d4a00720c */ /* 0x000fe20003f46120 */
[----:B------:R-:W-:Y:S01]  /*2b540*/  IMAD.WIDE.U32.X R46, RZ, R39, R32, P4 ;  /* 0x00000027ff2e7225 */ /* 0x000fe200020e0420 */
[----:B------:R-:W-:-:S02]  /*2b550*/  ISETP.LT.U32.OR.EX P6, PT, R85, R73, P3, P5 ;  /* 0x000000495500720c */ /* 0x000fc40001fc1550 */
[----:B------:R-:W-:Y:S01]  /*2b560*/  SEL R81, RZ, 0x1, P2 ;  /* 0x00000001ff517807 */ /* 0x000fe20001000000 */
[----:B------:R-:W-:Y:S01]  /*2b570*/  IMAD.WIDE.U32 R32, R65, 0x3d1, RZ ;  /* 0x000003d141207825 */ /* 0x000fe200078e00ff */
[----:B------:R-:W-:Y:S02]  /*2b580*/  @P1 ISETP.NE.U32.AND P3, PT, R91, R70, PT ;  /* 0x000000465b00120c */ /* 0x000fe40003f65070 */
[----:B------:R-:W-:Y:S01]  /*2b590*/  PLOP3.LUT P0, PT, PT, PT, PT, 0x8, 0x80 ;  /* 0x000000000080781c */ /* 0x000fe20003f0e170 */
[----:B------:R-:W-:Y:S01]  /*2b5a0*/  IMAD.WIDE.U32 R34, P2, RZ, R65, R34 ;  /* 0x00000041ff227225 */ /* 0x000fe20007840022 */
[----:B------:R-:W-:Y:S02]  /*2b5b0*/  @P1 ISETP.NE.OR.EX P0, PT, R58, R71, !P6, P3 ;  /* 0x000000473a00120c */ /* 0x000fe40007705730 */
[----:B------:R-:W-:Y:S01]  /*2b5c0*/  IADD3 R81, P3, P4, R32, R46, R81 ;  /* 0x0000002e20517210 */ /* 0x000fe20007c7e051 */
[----:B------:R-:W-:Y:S01]  /*2b5d0*/  IMAD.WIDE.U32 R44, R57, 0x3d1, R56 ;  /* 0x000003d1392c7825 */ /* 0x000fe200078e0038 */
[----:B------:R-:W-:-:S02]  /*2b5e0*/  IADD3 R95, P1, PT, R33, R34, RZ ;  /* 0x00000022215f7210 */ /* 0x000fc40007f3e0ff */
[----:B------:R-:W-:Y:S01]  /*2b5f0*/  @P6 LOP3.LUT R60, R60, 0x1, RZ, 0xfc, !PT ;  /* 0x000000013c3c6812 */ /* 0x000fe200078efcff */
[----:B------:R-:W-:Y:S01]  /*2b600*/  IMAD.IADD R45, R22, 0x1, R45 ;  /* 0x00000001162d7824 */ /* 0x000fe200078e022d */
[----:B------:R-:W-:Y:S01]  /*2b610*/  IADD3.X R46, PT, PT, R95, R47, RZ, P3, P4 ;  /* 0x0000002f5f2e7210 */ /* 0x000fe20001fe84ff */
[----:B------:R-:W-:Y:S01]  /*2b620*/  IMAD R47, R29, R20, RZ ;  /* 0x000000141d2f7224 */ /* 0x000fe200078e02ff */
[----:B------:R-:W-:-:S03]  /*2b630*/  ISETP.GE.U32.AND P4, PT, R44, RZ, PT ;  /* 0x000000ff2c00720c */ /* 0x000fc60003f86070 */
[----:B------:R-:W-:Y:S01]  /*2b640*/  IMAD R47, R28, R21, R47 ;  /* 0x000000151c2f7224 */ /* 0x000fe200078e022f */
[----:B------:R-:W-:-:S04]  /*2b650*/  ISETP.GE.U32.AND.EX P4, PT, R45, R57, PT, P4 ;  /* 0x000000392d00720c */ /* 0x000fc80003f86140 */
[----:B------:R-:W-:-:S04]  /*2b660*/  SEL R33, RZ, 0x1, P4 ;  /* 0x00000001ff217807 */ /* 0x000fc80002000000 */
[----:B------:R-:W-:Y:S01]  /*2b670*/  IADD3 R33, P3, P5, R23, R38, R33 ;  /* 0x0000002617217210 */ /* 0x000fe20007d7e021 */
[----:B------:R-:W-:-:S03]  /*2b680*/  IMAD.WIDE.U32 R22, R28, R20, R44 ;  /* 0x000000141c167225 */ /* 0x000fc600078e002c */
[----:B------:R-:W-:Y:S02]  /*2b690*/  IADD3.X R34, PT, PT, R74, R63, RZ, P3, P5 ;  /* 0x0000003f4a227210 */ /* 0x000fe40001fea4ff */
[----:B------:R-:W-:Y:S01]  /*2b6a0*/  ISETP.GE.U32.AND P3, PT, R22, R44, PT ;  /* 0x0000002c1600720c */ /* 0x000fe20003f66070 */
[----:B------:R-:W-:-:S05]  /*2b6b0*/  IMAD.IADD R44, R23, 0x1, R47 ;  /* 0x00000001172c7824 */ /* 0x000fca00078e022f */
[----:B------:R-:W-:-:S04]  /*2b6c0*/  ISETP.GE.U32.AND.EX P3, PT, R44, R45, PT, P3 ;  /* 0x0000002d2c00720c */ /* 0x000fc80003f66130 */
[----:B------:R-:W-:-:S04]  /*2b6d0*/  SEL R20, RZ, 0x1, P3 ;  /* 0x00000001ff147807 */ /* 0x000fc80001800000 */
[----:B------:R-:W-:-:S04]  /*2b6e0*/  IADD3 R23, P5, P6, R20, R33, R37 ;  /* 0x0000002114177210 */ /* 0x000fc80007ebe025 */
[----:B------:R-:W-:Y:S02]  /*2b6f0*/  IADD3.X R88, PT, PT, RZ, R34, R36, P5, P6 ;  /* 0x00000022ff587210 */ /* 0x000fe40002fec424 */
[----:B------:R-:W-:-:S04]  /*2b700*/  ISETP.EQ.U32.AND P5, PT, R33, R38, PT ;  /* 0x000000262100720c */ /* 0x000fc80003fa2070 */
[----:B------:R-:W-:Y:S02]  /*2b710*/  ISETP.EQ.AND.EX P4, PT, R34, R63, !P4, P5 ;  /* 0x0000003f2200720c */ /* 0x000fe40006782350 */
[----:B------:R-:W-:-:S04]  /*2b720*/  ISETP.LT.U32.AND P5, PT, R33, R38, PT ;  /* 0x000000262100720c */ /* 0x000fc80003fa1070 */
[----:B------:R-:W-:-:S04]  /*2b730*/  ISETP.LT.U32.OR.EX P4, PT, R34, R63, P4, P5 ;  /* 0x0000003f2200720c */ /* 0x000fc80002781550 */
[----:B------:R-:W-:-:S04]  /*2b740*/  SEL R34, RZ, 0x1, !P4 ;  /* 0x00000001ff227807 */ /* 0x000fc80006000000 */
[----:B------:R-:W-:-:S04]  /*2b750*/  IADD3 R34, P5, P6, R81, R39, R34 ;  /* 0x0000002751227210 */ /* 0x000fc80007ebe022 */
[----:B------:R-:W-:Y:S02]  /*2b760*/  IADD3.X R38, PT, PT, R46, R65, RZ, P5, P6 ;  /* 0x000000412e267210 */ /* 0x000fe40002fec4ff */
[----:B------:R-:W-:-:S04]  /*2b770*/  ISETP.EQ.U32.AND P5, PT, R23, R37, PT ;  /* 0x000000251700720c */ /* 0x000fc80003fa2070 */
[----:B------:R-:W-:Y:S02]  /*2b780*/  ISETP.EQ.AND.EX P3, PT, R88, R36, !P3, P5 ;  /* 0x000000245800720c */ /* 0x000fe40005f62350 */
[----:B------:R-:W-:Y:S01]  /*2b790*/  ISETP.LT.U32.AND P5, PT, R23, R37, PT ;  /* 0x000000251700720c */ /* 0x000fe20003fa1070 */
[----:B------:R-:W-:-:S03]  /*2b7a0*/  IMAD.X R37, RZ, RZ, RZ, P2 ;  /* 0x000000ffff257224 */ /* 0x000fc600010e06ff */
[----:B------:R-:W-:Y:S01]  /*2b7b0*/  ISETP.LT.U32.OR.EX P3, PT, R88, R36, P3, P5 ;  /* 0x000000245800720c */ /* 0x000fe20001f61550 */
[----:B------:R-:W-:-:S03]  /*2b7c0*/  IMAD.MOV.U32 R36, RZ, RZ, R35 ;  /* 0x000000ffff247224 */ /* 0x000fc600078e0023 */
[----:B------:R-:W-:Y:S01]  /*2b7d0*/  SEL R20, RZ, 0x1, !P3 ;  /* 0x00000001ff147807 */ /* 0x000fe20005800000 */
[----:B------:R-:W-:-:S03]  /*2b7e0*/  IMAD.WIDE.U32.X R36, RZ, R62, R36, P1 ;  /* 0x0000003eff247225 */ /* 0x000fc600008e0424 */
[----:B------:R-:W-:Y:S01]  /*2b7f0*/  IADD3 R89, P5, P6, R20, R34, R77 ;  /* 0x0000002214597210 */ /* 0x000fe20007ebe04d */
[----:B------:R-:W-:-:S03]  /*2b800*/  IMAD.WIDE.U32 R20, R64, 0x3d1, RZ ;  /* 0x000003d140147825 */ /* 0x000fc600078e00ff */
[----:B------:R-:W-:Y:S02]  /*2b810*/  IADD3.X R87, PT, PT, RZ, R38, R78, P5, P6 ;  /* 0x00000026ff577210 */ /* 0x000fe40002fec44e */
[----:B------:R-:W-:Y:S01]  /*2b820*/  ISETP.GE.U32.AND P5, PT, R81, R32, PT ;  /* 0x000000205100720c */ /* 0x000fe20003fa6070 */
[----:B------:R-:W-:-:S03]  /*2b830*/  IMAD.WIDE.U32 R32, R75, 0x3d1, RZ ;  /* 0x000003d14b207825 */ /* 0x000fc600078e00ff */
[----:B------:R-:W-:Y:S01]  /*2b840*/  ISETP.GE.U32.AND.EX P5, PT, R46, R95, PT, P5 ;  /* 0x0000005f2e00720c */ /* 0x000fe20003fa6150 */
[----:B------:R-:W-:-:S03]  /*2b850*/  IMAD.WIDE.U32 R20, P2, RZ, R75, R20 ;  /* 0x0000004bff147225 */ /* 0x000fc60007840014 */
[----:B------:R-:W-:Y:S02]  /*2b860*/  SEL R45, RZ, 0x1, P5 ;  /* 0x00000001ff2d7807 */ /* 0x000fe40002800000 */
[----:B------:R-:W-:Y:S01]  /*2b870*/  IADD3 R47, P1, PT, R33, R20, RZ ;  /* 0x00000014212f7210 */ /* 0x000fe20007f3e0ff */
[----:B------:R-:W-:Y:S01]  /*2b880*/  IMAD.X R33, RZ, RZ, RZ, P2 ;  /* 0x000000ffff217224 */ /* 0x000fe200010e06ff */
[----:B------:R-:W-:-:S04]  /*2b890*/  IADD3 R45, P5, P6, R32, R36, R45 ;  /* 0x00000024202d7210 */ /* 0x000fc80007ebe02d */
[----:B------:R-:W-:Y:S02]  /*2b8a0*/  IADD3.X R46, PT, PT, R47, R37, RZ, P5, P6 ;  /* 0x000000252f2e7210 */ /* 0x000fe40002fec4ff */
[----:B------:R-:W-:Y:S02]  /*2b8b0*/  ISETP.EQ.U32.AND P5, PT, R34, R39, PT ;  /* 0x000000272200720c */ /* 0x000fe40003fa2070 */
        /* <DEDUP_REMOVED lines=11> */
[-C--:B------:R-:W-:Y:S02]  /*2b970*/  ISETP.EQ.U32.AND P5, PT, R89, R77.reuse, PT ;  /* 0x0000004d5900720c */ /* 0x080fe40003fa2070 */
[----:B------:R-:W-:Y:S02]  /*2b980*/  ISETP.EQ.U32.AND P1, PT, R35, R62, PT ;  /* 0x0000003e2300720c */ /* 0x000fe40003f22070 */
[----:B------:R-:W-:Y:S02]  /*2b990*/  ISETP.EQ.AND.EX P3, PT, R87, R78, P3, P5 ;  /* 0x0000004e5700720c */ /* 0x000fe40001f62350 */
[----:B------:R-:W-:Y:S02]  /*2b9a0*/  ISETP.LT.U32.AND P5, PT, R89, R77, PT ;  /* 0x0000004d5900720c */ /* 0x000fe40003fa1070 */
[----:B------:R-:W-:-:S02]  /*2b9b0*/  ISETP.LT.U32.AND P2, PT, R35, R62, PT ;  /* 0x0000003e2300720c */ /* 0x000fc40003f41070 */
[----:B------:R-:W-:Y:S02]  /*2b9c0*/  ISETP.LT.U32.OR.EX P3, PT, R87, R78, P3, P5 ;  /* 0x0000004e5700720c */ /* 0x000fe40001f61550 */
[CC--:B------:R-:W-:Y:S02]  /*2b9d0*/  ISETP.EQ.AND.EX P4, PT, R36.reuse, R75.reuse, P4, P1 ;  /* 0x0000004b2400720c */ /* 0x0c0fe40002782310 */
[----:B------:R-:W-:Y:S02]  /*2b9e0*/  SEL R20, RZ, 0x1, !P3 ;  /* 0x00000001ff147807 */ /* 0x000fe40005800000 */
[----:B------:R-:W-:Y:S02]  /*2b9f0*/  ISETP.LT.U32.OR.EX P2, PT, R36, R75, P4, P2 ;  /* 0x0000004b2400720c */ /* 0x000fe40002741520 */
[----:B------:R-:W-:Y:S02]  /*2ba00*/  IADD3 R81, P5, P6, R20, R35, R79 ;  /* 0x0000002314517210 */ /* 0x000fe40007ebe04f */
[----:B------:R-:W-:-:S02]  /*2ba10*/  IADD3 R20, P1, PT, R21, R32, RZ ;  /* 0x0000002015147210 */ /* 0x000fc40007f3e0ff */
[----:B------:R-:W-:Y:S02]  /*2ba20*/  IADD3.X R34, PT, PT, RZ, R36, R76, P5, P6 ;  /* 0x00000024ff227210 */ /* 0x000fe40002fec44c */
[----:B------:R-:W-:Y:S01]  /*2ba30*/  ISETP.GE.U32.AND P5, PT, R90, R66, PT ;  /* 0x000000425a00720c */ /* 0x000fe20003fa6070 */
[----:B------:R-:W-:Y:S01]  /*2ba40*/  IMAD.X R37, RZ, RZ, R33, P1 ;  /* 0x000000ffff257224 */ /* 0x000fe200008e0621 */
[----:B------:R-:W-:Y:S02]  /*2ba50*/  ISETP.EQ.U32.AND P6, PT, R94, R68, PT ;  /* 0x000000445e00720c */ /* 0x000fe40003fc2070 */
[----:B------:R-:W-:Y:S02]  /*2ba60*/  ISETP.GE.U32.AND.EX P5, PT, R59, R67, PT, P5 ;  /* 0x000000433b00720c */ /* 0x000fe40003fa6150 */
[----:B------:R-:W-:Y:S02]  /*2ba70*/  ISETP.EQ.U32.AND P4, PT, R81, R79, PT ;  /* 0x0000004f5100720c */ /* 0x000fe40003f82070 */
[----:B------:R-:W-:-:S02]  /*2ba80*/  ISETP.EQ.AND.EX P6, PT, R93, R69, !P5, P6 ;  /* 0x000000455d00720c */ /* 0x000fc40006fc2360 */
[----:B------:R-:W-:Y:S02]  /*2ba90*/  SEL R39, RZ, 0x1, P5 ;  /* 0x00000001ff277807 */ /* 0x000fe40002800000 */
[----:B------:R-:W-:Y:S02]  /*2baa0*/  LOP3.LUT P5, RZ, R60, 0x2, RZ, 0xc0, !PT ;  /* 0x000000023cff7812 */ /* 0x000fe400078ac0ff */
[----:B------:R-:W-:Y:S02]  /*2bab0*/  SEL R21, R66, RZ, P0 ;  /* 0x000000ff42157207 */ /* 0x000fe40000000000 */
[----:B------:R-:W-:Y:S02]  /*2bac0*/  ISETP.LT.U32.OR.EX P6, PT, R93, R69, P6, P5 ;  /* 0x000000455d00720c */ /* 0x000fe400037c1550 */
[----:B------:R-:W-:Y:S02]  /*2bad0*/  ISETP.LT.U32.AND P1, PT, R81, R79, PT ;  /* 0x0000004f5100720c */ /* 0x000fe40003f21070 */
[----:B------:R-:W-:-:S02]  /*2bae0*/  ISETP.EQ.AND.EX P4, PT, R34, R76, P3, P4 ;  /* 0x0000004c2200720c */ /* 0x000fc40001f82340 */
[----:B------:R-:W-:Y:S02]  /*2baf0*/  SEL R35, RZ, 0x1, !P6 ;  /* 0x00000001ff237807 */ /* 0x000fe40007000000 */
[----:B------:R-:W-:Y:S01]  /*2bb00*/  IADD3 R36, P5, PT, R39, R68, RZ ;  /* 0x0000004427247210 */ /* 0x000fe20007fbe0ff */
[----:B------:R-:W-:Y:S01]  /*2bb10*/  IMAD.MOV.U32 R39, RZ, RZ, R22 ;  /* 0x000000ffff277224 */ /* 0x000fe200078e0016 */
[----:B------:R-:W-:Y:S02]  /*2bb20*/  LOP3.LUT P6, RZ, R60, 0x1, RZ, 0xc0, !PT ;  /* 0x000000013cff7812 */ /* 0x000fe400078cc0ff */
[----:B------:R-:W-:Y:S01]  /*2bb30*/  IADD3 R90, P3, PT, R90, -R21, RZ ;  /* 0x800000155a5a7210 */ /* 0x000fe20007f7e0ff */
[----:B------:R-:W-:Y:S01]  /*2bb40*/  IMAD.X R38, RZ, RZ, R69, P5 ;  /* 0x000000ffff267224 */ /* 0x000fe200028e0645 */
[----:B------:R-:W-:Y:S02]  /*2bb50*/  SEL R21, RZ, 0x1, !P2 ;  /* 0x00000001ff157807 */ /* 0x000fe40005000000 */
[----:B------:R-:W-:-:S02]  /*2bb60*/  ISETP.LT.U32.OR.EX P1, PT, R34, R76, P4, P1 ;  /* 0x0000004c2200720c */ /* 0x000fc40002721510 */
[----:B------:R-:W-:Y:S02]  /*2bb70*/  SEL R33, RZ, 0x1, !P6 ;  /* 0x00000001ff217807 */ /* 0x000fe40007000000 */
[----:B------:R-:W-:Y:S02]  /*2bb80*/  IADD3 R21, P5, P6, R20, R64, R21 ;  /* 0x0000004014157210 */ /* 0x000fe40007ebe015 */
[----:B------:R-:W-:Y:S02]  /*2bb90*/  SEL R46, RZ, 0x1, !P1 ;  /* 0x00000001ff2e7807 */ /* 0x000fe40004800000 */
[----:B------:R-:W-:Y:S02]  /*2bba0*/  IADD3.X R37, PT, PT, R37, RZ, RZ, P5, P6 ;  /* 0x000000ff25257210 */ /* 0x000fe40002fec4ff */
[----:B------:R-:W-:Y:S02]  /*2bbb0*/  IADD3 R20, P2, PT, R33, R70, RZ ;  /* 0x0000004621147210 */ /* 0x000fe40007f5e0ff */
[----:B------:R-:W-:-:S02]  /*2bbc0*/  IADD3 R46, P6, PT, R46, R21, RZ ;  /* 0x000000152e2e7210 */ /* 0x000fc40007fde0ff */
[----:B------:R-:W-:Y:S01]  /*2bbd0*/  IADD3 R32, P4, PT, R35, R72, RZ ;  /* 0x0000004823207210 */ /* 0x000fe20007f9e0ff */
[----:B------:R-:W-:Y:S01]  /*2bbe0*/  IMAD.X R21, RZ, RZ, R71, P2 ;  /* 0x000000ffff157224 */ /* 0x000fe200010e0647 */
[----:B------:R-:W-:Y:S01]  /*2bbf0*/  ISETP.NE.U32.AND P2, PT, R46, RZ, PT ;  /* 0x000000ff2e00720c */ /* 0x000fe20003f45070 */
[----:B------:R-:W-:Y:S01]  /*2bc00*/  IMAD.X R37, RZ, RZ, R37, P6 ;  /* 0x000000ffff257224 */ /* 0x000fe200030e0625 */
[----:B------:R-:W-:Y:S01]  /*2bc10*/  SEL R33, R32, RZ, P0 ;  /* 0x000000ff20217207 */ /* 0x000fe20000000000 */
[----:B------:R-:W-:Y:S01]  /*2bc20*/  IMAD.X R32, RZ, RZ, R73, P4 ;  /* 0x000000ffff207224 */ /* 0x000fe200020e0649 */
[----:B------:R-:W-:Y:S02]  /*2bc30*/  SEL R20, R20, RZ, P0 ;  /* 0x000000ff14147207 */ /* 0x000fe40000000000 */
[----:B------:R-:W-:Y:S02]  /*2bc40*/  ISETP.NE.AND.EX P2, PT, R37, RZ, PT, P2 ;  /* 0x000000ff2500720c */ /* 0x000fe40003f45320 */
[----:B------:R-:W-:-:S02]  /*2bc50*/  SEL R35, R36, RZ, P0 ;  /* 0x000000ff24237207 */ /* 0x000fc40000000000 */
[----:B------:R-:W-:Y:S02]  /*2bc60*/  IADD3 R91, P4, PT, R91, -R20, RZ ;  /* 0x800000145b5b7210 */ /* 0x000fe40007f9e0ff */
[----:B------:R-:W-:Y:S02]  /*2bc70*/  SEL R36, R38, RZ, P0 ;  /* 0x000000ff26247207 */ /* 0x000fe40000000000 */
[----:B------:R-:W-:Y:S02]  /*2bc80*/  IADD3 R94, P1, PT, R94, -R35, RZ ;  /* 0x800000235e5e7210 */ /* 0x000fe40007f3e0ff */
[----:B------:R-:W-:Y:S02]  /*2bc90*/  IADD3 R92, P5, PT, R92, -R33, RZ ;  /* 0x800000215c5c7210 */ /* 0x000fe40007fbe0ff */
[----:B------:R-:W-:Y:S01]  /*2bca0*/  SEL R38, R67, RZ, P0 ;  /* 0x000000ff43267207 */ /* 0x000fe20000000000 */
[----:B------:R-:W-:Y:S01]  /*2bcb0*/  IMAD.X R93, R93, 0x1, ~R36, P1 ;  /* 0x000000015d5d7824 */ /* 0x000fe200008e0e24 */
        /* <DEDUP_REMOVED lines=13> */
.L_x_97:
        /* <DEDUP_REMOVED lines=34> */
.L_x_96:
[----:B------:R-:W-:Y:S05]  /*2bfb0*/  BSYNC.RECONVERGENT B2 ;  /* 0x0000000000027941 */ /* 0x000fea0003800200 */
.L_x_95:
        /* <DEDUP_REMOVED lines=15> */
[----:B------:R-:W-:Y:S02]  /*2c0b0*/  ISETP.EQ.U32.AND P4, PT, R23, R68, PT ;  /* 0x000000441700720c */ /* 0x000fe40003f82070 */
[----:B------:R-:W-:Y:S02]  /*2c0c0*/  ISETP.GE.U32.AND.EX P2, PT, R44, R67, PT, P2 ;  /* 0x000000432c00720c */ /* 0x000fe40003f46120 */
[----:B------:R-:W-:Y:S02]  /*2c0d0*/  PLOP3.LUT P6, PT, PT, PT, PT, 0x8, 0x80 ;  /* 0x000000000080781c */ /* 0x000fe40003fce170 */
[----:B------:R-:W-:-:S02]  /*2c0e0*/  @P0 ISETP.NE.OR.EX P6, PT, R34, R71, !P3, P5 ;  /* 0x000000472200020c */ /* 0x000fc40005fc5750 */
[-C--:B------:R-:W-:Y:S02]  /*2c0f0*/  ISETP.EQ.AND.EX P4, PT, R88, R69.reuse, !P2, P4 ;  /* 0x000000455800720c */ /* 0x080fe40005782340 */
[----:B------:R-:W-:Y:S02]  /*2c100*/  SEL R20, R66, RZ, P6 ;  /* 0x000000ff42147207 */ /* 0x000fe40003000000 */
[----:B------:R-:W-:Y:S02]  /*2c110*/  SEL R35, RZ, 0x1, P2 ;  /* 0x00000001ff237807 */ /* 0x000fe40001000000 */
[----:B------:R-:W-:Y:S02]  /*2c120*/  ISETP.LT.U32.OR.EX P4, PT, R88, R69, P4, P1 ;  /* 0x000000455800720c */ /* 0x000fe40002781510 */
[----:B------:R-:W-:Y:S02]  /*2c130*/  IADD3 R20, P1, PT, R39, -R20, RZ ;  /* 0x8000001427147210 */ /* 0x000fe40007f3e0ff */
[----:B------:R-:W-:-:S02]  /*2c140*/  SEL R37, R67, RZ, P6 ;  /* 0x000000ff43257207 */ /* 0x000fc40003000000 */
[----:B------:R-:W-:Y:S01]  /*2c150*/  IADD3 R86, P0, PT, R35, R68, RZ ;  /* 0x0000004423567210 */ /* 0x000fe20007f1e0ff */
[----:B------:R-:W-:Y:S01]  /*2c160*/  IMAD R62, R17, R20, RZ ;  /* 0x00000014113e7224 */ /* 0x000fe200078e02ff */
[----:B------:R-:W-:Y:S01]  /*2c170*/  SEL R21, RZ, 0x1, !P3 ;  /* 0x00000001ff157807 */ /* 0x000fe20005800000 */
[----:B------:R-:W-:Y:S01]  /*2c180*/  IMAD.X R80, R44, 0x1, ~R37, P1 ;  /* 0x000000012c507824 */ /* 0x000fe200008e0e25 */
[----:B------:R-:W-:Y:S01]  /*2c190*/  SEL R86, R86, RZ, P6 ;  /* 0x000000ff56567207 */ /* 0x000fe20003000000 */
[----:B------:R-:W-:Y:S01]  /*2c1a0*/  IMAD.X R35, RZ, RZ, R69, P0 ;  /* 0x000000ffff237224 */ /* 0x000fe200000e0645 */
[----:B------:R-:W-:Y:S01]  /*2c1b0*/  IADD3 R32, P5, PT, R21, R70, RZ ;  /* 0x0000004615207210 */ /* 0x000fe20007fbe0ff */
[C---:B------:R-:W-:Y:S01]  /*2c1c0*/  IMAD.WIDE.U32 R46, R80.reuse, R14, RZ ;  /* 0x0000000e502e7225 */ /* 0x040fe200078e00ff */
[----:B------:R-:W-:Y:S02]  /*2c1d0*/  SEL R33, RZ, 0x1, !P4 ;  /* 0x00000001ff217807 */ /* 0x000fe40006000000 */
[----:B------:R-:W-:Y:S01]  /*2c1e0*/  IADD3 R86, P3, PT, R23, -R86, RZ ;  /* 0x8000005617567210 */ /* 0x000fe20007f7e0ff */
[----:B------:R-:W-:Y:S01]  /*2c1f0*/  IMAD.WIDE.U32 R22, R80, R12, RZ ;  /* 0x0000000c50167225 */ /* 0x000fe200078e00ff */
[----:B------:R-:W-:-:S02]  /*2c200*/  SEL R32, R32, RZ, P6 ;  /* 0x000000ff20207207 */ /* 0x000fc40003000000 */
[----:B------:R-:W-:Y:S01]  /*2c210*/  IADD3 R36, P4, PT, R33, R72, RZ ;  /* 0x0000004821247210 */ /* 0x000fe20007f9e0ff */
[----:B------:R-:W-:Y:S01]  /*2c220*/  IMAD.X R21, RZ, RZ, R71, P5 ;  /* 0x000000ffff157224 */ /* 0x000fe200028e0647 */
[----:B------:R-:W-:Y:S01]  /*2c230*/  IADD3 R81, P1, PT, R81, -R32, RZ ;  /* 0x8000002051517210 */ /* 0x000fe20007f3e0ff */
[----:B------:R-:W-:Y:S01]  /*2c240*/  IMAD.WIDE.U32 R22, P0, R20, R15, R22 ;  /* 0x0000000f14167225 */ /* 0x000fe20007800016 */
[----:B------:R-:W-:Y:S02]  /*2c250*/  SEL R36, R36, RZ, P6 ;  /* 0x000000ff24247207 */ /* 0x000fe40003000000 */
[----:B------:R-:W-:Y:S01]  /*2c260*/  SEL R35, R35, RZ, P6 ;  /* 0x000000ff23237207 */ /* 0x000fe20003000000 */
[----:B------:R-:W-:Y:S01]  /*2c270*/  IMAD.WIDE.U32 R32, R20, R12, RZ ;  /* 0x0000000c14207225 */ /* 0x000fe200078e00ff */
[----:B------:R-:W-:Y:S02]  /*2c280*/  IADD3 R89, P2, PT, R89, -R36, RZ ;  /* 0x8000002459597210 */ /* 0x000fe40007f5e0ff */
[----:B------:R-:W-:Y:S01]  /*2c290*/  SEL R21, R21, RZ, P6 ;  /* 0x000000ff15157207 */ /* 0x000fe20003000000 */
[----:B------:R-:W-:Y:S01]  /*2c2a0*/  IMAD.X R57, RZ, RZ, RZ, P0 ;  /* 0x000000ffff397224 */ /* 0x000fe200000e06ff */
[----:B------:R-:W-:Y:S01]  /*2c2b0*/  IADD3 RZ, P0, PT, R33, R22, RZ ;  /* 0x0000001621ff7210 */ /* 0x000fe20007f1e0ff */
[----:B------:R-:W-:-:S02]  /*2c2c0*/  IMAD.X R36, RZ, RZ, R73, P4 ;  /* 0x000000ffff247224 */ /* 0x000fc400020e0649 */
[----:B------:R-:W-:Y:S02]  /*2c2d0*/  IMAD.MOV.U32 R56, RZ, RZ, R23 ;  /* 0x000000ffff387224 */ /* 0x000fe400078e0017 */
[----:B------:R-:W-:Y:S01]  /*2c2e0*/  IMAD.X R88, R88, 0x1, ~R35, P3 ;  /* 0x0000000158587824 */ /* 0x000fe200018e0e23 */
[----:B------:R-:W-:Y:S01]  /*2c2f0*/  SEL R36, R36, RZ, P6 ;  /* 0x000000ff24247207 */ /* 0x000fe20003000000 */
[----:B------:R-:W-:-:S04]  /*2c300*/  IMAD.WIDE.U32 R38, R80, R13, RZ ;  /* 0x0000000d50267225 */ /* 0x000fc800078e00ff */
[----:B------:R-:W-:-:S04]  /*2c310*/  IMAD.WIDE.U32 R44, R13, R20, RZ ;  /* 0x000000140d2c7225 */ /* 0x000fc800078e00ff */
[----:B------:R-:W-:-:S04]  /*2c320*/  IMAD.WIDE.U32.X R56, R80, R15, R56, P0 ;  /* 0x0000000f50387225 */ /* 0x000fc800000e0438 */
[----:B------:R-:W-:Y:S01]  /*2c330*/  IMAD.WIDE.U32 R32, R88, R12, RZ ;  /* 0x0000000c58207225 */ /* 0x000fe200078e00ff */
[----:B------:R-:W-:-:S03]  /*2c340*/  IADD3 R95, P6, PT, R56, R44, RZ ;  /* 0x0000002c385f7210 */ /* 0x000fc60007fde0ff */
[----:B------:R-:W-:Y:S02]  /*2c350*/  IMAD R63, R80, R13, R62 ;  /* 0x0000000d503f7224 */ /* 0x000fe400078e023e */
[----:B------:R-:W-:Y:S02]  /*2c360*/  IMAD.X R21, R34, 0x1, ~R21, P1 ;  /* 0x0000000122157824 */ /* 0x000fe400008e0e15 */
[----:B------:R-:W-:-:S04]  /*2c370*/  IMAD.WIDE.U32 R34, R20, R14, RZ ;  /* 0x0000000e14227225 */ /* 0x000fc800078e00ff */
[----:B------:R-:W-:-:S04]  /*2c380*/  IMAD.WIDE.U32 R46, P3, R20, R18, R46 ;  /* 0x00000012142e7225 */ /* 0x000fc8000786002e */
[----:B------:R-:W-:Y:S01]  /*2c390*/  IMAD.WIDE.U32 R22, R20, R13, RZ ;  /* 0x0000000d14167225 */ /* 0x000fe200078e00ff */
[----:B------:R-:W-:-:S03]  /*2c3a0*/  IADD3 RZ, P0, PT, R35, R46, RZ ;  /* 0x0000002e23ff7210 */ /* 0x000fc60007f1e0ff */
[----:B------:R-:W-:-:S04]  /*2c3b0*/  IMAD.WIDE.U32 R38, P1, R20, R17, R38 ;  /* 0x0000001114267225 */ /* 0x000fc80007820026 */
[----:B------:R-:W-:Y:S01]  /*2c3c0*/  IMAD.X R87, R87, 0x1, ~R36, P2 ;  /* 0x0000000157577824 */ /* 0x000fe200010e0e24 */
[----:B------:R-:W-:Y:S01]  /*2c3d0*/  IADD3 RZ, P2, PT, R23, R38, RZ ;  /* 0x0000002617ff7210 */ /* 0x000fe20007f5e0ff */
[----:B------:R-:W-:Y:S02]  /*2c3e0*/  IMAD.IADD R45, R45, 0x1, R63 ;  /* 0x000000012d2d7824 */ /* 0x000fe400078e023f */
[----:B------:R-:W-:-:S04]  /*2c3f0*/  IMAD.WIDE.U32 R36, R86, R12, RZ ;  /* 0x0000000c56247225 */ /* 0x000fc800078e00ff */
        /* <DEDUP_REMOVED lines=8> */
[----:B------:R-:W-:Y:S01]  /*2c480*/  IMAD R57, R18, R20, RZ ;  /* 0x0000001412397224 */ /* 0x000fe200078e02ff */
[----:B------:R-:W-:Y:S01]  /*2c490*/  IADD3 R95, P6, PT, R95, R36, RZ ;  /* 0x000000245f5f7210 */ /* 0x000fe20007fde0ff */
[----:B------:R-:W-:Y:S01]  /*2c4a0*/  IMAD.MOV.U32 R34, RZ, RZ, R39 ;  /* 0x000000ffff227224 */ /* 0x000fe200078e0027 */
[----:B------:R-:W-:Y:S01]  /*2c4b0*/  SEL R39, RZ, 0x1, P1 ;  /* 0x00000001ff277807 */ /* 0x000fe20000800000 */
[----:B------:R-:W-:Y:S01]  /*2c4c0*/  IMAD R63, R88, R12, R23 ;  /* 0x0000000c583f7224 */ /* 0x000fe200078e0217 */
[----:B------:R-:W-:Y:S01]  /*2c4d0*/  ISETP.GE.U32.AND P1, PT, R95, R36, PT ;  /* 0x000000245f00720c */ /* 0x000fe20003f26070 */
[----:B------:R-:W-:-:S04]  /*2c4e0*/  IMAD.WIDE.U32 R22, R14, R20, RZ ;  /* 0x000000140e167225 */ /* 0x000fc800078e00ff */
[C---:B------:R-:W-:Y:S02]  /*2c4f0*/  IMAD R57, R80.reuse, R14, R57 ;  /* 0x0000000e50397224 */ /* 0x040fe400078e0239 */
[----:B------:R-:W-:-:S04]  /*2c500*/  IMAD.WIDE.U32.X R34, R80, R17, R34, P2 ;  /* 0x0000001150227225 */ /* 0x000fc800010e0422 */
[----:B------:R-:W-:Y:S02]  /*2c510*/  IMAD.IADD R37, R37, 0x1, R63 ;  /* 0x0000000125257824 */ /* 0x000fe400078e023f */
[----:B------:R-:W-:Y:S01]  /*2c520*/  IMAD.X R65, RZ, RZ, RZ, P5 ;  /* 0x000000ffff417224 */ /* 0x000fe200028e06ff */
[----:B------:R-:W-:Y:S01]  /*2c530*/  IADD3 R98, P2, P5, R22, R34, R39 ;  /* 0x0000002216627210 */ /* 0x000fe20007d5e027 */
[----:B------:R-:W-:Y:S02]  /*2c540*/  IMAD.IADD R97, R23, 0x1, R57 ;  /* 0x0000000117617824 */ /* 0x000fe400078e0239 */
[----:B------:R-:W-:Y:S02]  /*2c550*/  IMAD.X R96, R37, 0x1, R56, P6 ;  /* 0x0000000125607824 */ /* 0x000fe400030e0638 */
[-C--:B------:R-:W-:Y:S01]  /*2c560*/  IMAD R23, R17, R86.reuse, RZ ;  /* 0x0000005611177224 */ /* 0x080fe200078e02ff */
        /* <DEDUP_REMOVED lines=41> */
[----:B------:R-:W-:-:S04]  /*2c800*/  IMAD.WIDE.U32 R76, R87, R13, RZ ;  /* 0x0000000d574c7225 */ /* 0x000fc800078e00ff */
[----:B------:R-:W-:Y:S02]  /*2c810*/  IMAD R35, R19, R20, RZ ;  /* 0x0000001413237224 */ /* 0x000fe400078e02ff */
[----:B------:R-:W-:-:S04]  /*2c820*/  IMAD.WIDE.U32 R38, R86, R16, RZ ;  /* 0x0000001056267225 */ /* 0x000fc800078e00ff */
[----:B------:R-:W-:Y:S01]  /*2c830*/  IMAD.MOV.U32 R38, RZ, RZ, R57 ;  /* 0x000000ffff267224 */ /* 0x000fe200078e0039 */
[----:B------:R-:W-:Y:S01]  /*2c840*/  IADD3 RZ, P6, PT, R39, R56, RZ ;  /* 0x0000003827ff7210 */ /* 0x000fe20007fde0ff */
[----:B------:R-:W-:Y:S01]  /*2c850*/  IMAD.WIDE.U32.X R78, R88, R18, R78, P2 ;  /* 0x00000012584e7225 */ /* 0x000fe200010e044e */
[----:B------:R-:W-:-:S03]  /*2c860*/  ISETP.GE.U32.AND P2, PT, R100, R32, PT ;  /* 0x000000206400720c */ /* 0x000fc60003f46070 */
[----:B------:R-:W-:Y:S01]  /*2c870*/  IMAD R57, R80, R16, R35 ;  /* 0x0000001050397224 */ /* 0x000fe200078e0223 */
[----:B------:R-:W-:Y:S01]  /*2c880*/  SEL R35, RZ, 0x1, P0 ;  /* 0x00000001ff237807 */ /* 0x000fe20000000000 */
[----:B------:R-:W-:Y:S01]  /*2c890*/  IMAD.WIDE.U32.X R74, R88, R17, R74, P5 ;  /* 0x00000011584a7225 */ /* 0x000fe200028e044a */
[----:B------:R-:W-:Y:S02]  /*2c8a0*/  ISETP.GE.U32.AND P0, PT, R101, R100, PT ;  /* 0x000000646500720c */ /* 0x000fe40003f06070 */
[----:B------:R-:W-:Y:S01]  /*2c8b0*/  ISETP.GE.U32.AND.EX P2, PT, R102, R33, PT, P2 ;  /* 0x000000216600720c */ /* 0x000fe20003f46120 */
[C---:B------:R-:W-:Y:S01]  /*2c8c0*/  IMAD.WIDE.U32 R46, R89.reuse, R13, RZ ;  /* 0x0000000d592e7225 */ /* 0x040fe200078e00ff */
[----:B------:R-:W-:Y:S02]  /*2c8d0*/  ISETP.GE.U32.AND.EX P0, PT, R34, R102, PT, P0 ;  /* 0x000000662200720c */ /* 0x000fe40003f06100 */
[----:B------:R-:W-:Y:S01]  /*2c8e0*/  SEL R56, RZ, 0x1, P2 ;  /* 0x00000001ff387807 */ /* 0x000fe20001000000 */
[----:B------:R-:W-:-:S04]  /*2c8f0*/  IMAD.WIDE.U32 R76, P5, R89, R17, R76 ;  /* 0x00000011594c7225 */ /* 0x000fc800078a004c */
[----:B------:R-:W-:Y:S02]  /*2c900*/  IMAD.MOV.U32 R22, RZ, RZ, R37 ;  /* 0x000000ffff167224 */ /* 0x000fe400078e0025 */
[-C--:B------:R-:W-:Y:S02]  /*2c910*/  IMAD R37, R15, R20.reuse, RZ ;  /* 0x000000140f257224 */ /* 0x080fe400078e02ff */
[----:B------:R-:W-:-:S04]  /*2c920*/  IMAD.WIDE.U32 R32, R16, R20, RZ ;  /* 0x0000001410207225 */ /* 0x000fc800078e00ff */
[----:B------:R-:W-:Y:S01]  /*2c930*/  IMAD.X R39, RZ, RZ, RZ, P1 ;  /* 0x000000ffff277224 */ /* 0x000fe200008e06ff */
[----:B------:R-:W-:Y:S01]  /*2c940*/  IADD3 RZ, P1, PT, R47, R76, RZ ;  /* 0x0000004c2fff7210 */ /* 0x000fe20007f3e0ff */
[----:B------:R-:W-:Y:S02]  /*2c950*/  IMAD R47, R18, R86, RZ ;  /* 0x00000056122f7224 */ /* 0x000fe400078e02ff */
[C---:B------:R-:W-:Y:S02]  /*2c960*/  IMAD R76, R80.reuse, R12, R37 ;  /* 0x0000000c504c7224 */ /* 0x040fe400078e0225 */
[----:B------:R-:W-:Y:S01]  /*2c970*/  IMAD.WIDE.U32.X R22, R80, R19, R22, P3 ;  /* 0x0000001350167225 */ /* 0x000fe200018e0416 */
[----:B------:R-:W-:-:S03]  /*2c980*/  IADD3 R35, P2, P3, R32, R62, R35 ;  /* 0x0000003e20237210 */ /* 0x000fc60007b5e023 */
[----:B------:R-:W-:Y:S01]  /*2c990*/  IMAD.IADD R57, R33, 0x1, R57 ;  /* 0x0000000121397824 */ /* 0x000fe200078e0239 */
[----:B------:R-:W-:Y:S01]  /*2c9a0*/  SEL R33, RZ, 0x1, P0 ;  /* 0x00000001ff217807 */ /* 0x000fe20000000000 */
[----:B------:R-:W-:-:S03]  /*2c9b0*/  IMAD.WIDE.U32 R36, R14, R86, RZ ;  /* 0x000000560e247225 */ /* 0x000fc600078e00ff */
[----:B------:R-:W-:Y:S01]  /*2c9c0*/  IADD3.X R46, PT, PT, R57, R63, RZ, P2, P3 ;  /* 0x0000003f392e7210 */ /* 0x000fe200017e64ff */
[C---:B------:R-:W-:Y:S01]  /*2c9d0*/  IMAD R47, R88.reuse, R14, R47 ;  /* 0x0000000e582f7224 */ /* 0x040fe200078e022f */
[----:B------:R-:W-:Y:S01]  /*2c9e0*/  ISETP.GE.U32.AND P2, PT, R35, R32, PT ;  /* 0x000000202300720c */ /* 0x000fe20003f46070 */
[----:B------:R-:W-:Y:S01]  /*2c9f0*/  IMAD.WIDE.U32.X R38, R88, R19, R38, P6 ;  /* 0x0000001358267225 */ /* 0x000fe200030e0426 */
[----:B------:R-:W-:Y:S02]  /*2ca00*/  IADD3 R56, P0, P6, R33, R74, R56 ;  /* 0x0000004a21387210 */ /* 0x000fe40007e1e038 */
[----:B------:R-:W-:Y:S01]  /*2ca10*/  IADD3 R33, P3, PT, R35, R36, RZ ;  /* 0x0000002423217210 */ /* 0x000fe20007f7e0ff */
[----:B------:R-:W-:Y:S01]  /*2ca20*/  IMAD.IADD R47, R37, 0x1, R47 ;  /* 0x00000001252f7824 */ /* 0x000fe200078e022f */
[----:B------:R-:W-:Y:S01]  /*2ca30*/  ISETP.GE.U32.AND.EX P2, PT, R46, R57, PT, P2 ;  /* 0x000000392e00720c */ /* 0x000fe20003f46120 */
[----:B------:R-:W-:Y:S01]  /*2ca40*/  IMAD R32, R15, R89, RZ ;  /* 0x000000590f207224 */ /* 0x000fe200078e02ff */
[----:B------:R-:W-:Y:S01]  /*2ca50*/  IADD3.X R63, PT, PT, RZ, R75, RZ, P0, P6 ;  /* 0x0000004bff3f7210 */ /* 0x000fe200007ec4ff */
[----:B------:R-:W-:Y:S01]  /*2ca60*/  IMAD.X R46, R47, 0x1, R46, P3 ;  /* 0x000000012f2e7824 */ /* 0x000fe200018e062e */
[C---:B------:R-:W-:Y:S01]  /*2ca70*/  IADD3 R57, P3, PT, R33.reuse, R56, RZ ;  /* 0x0000003821397210 */ /* 0x040fe20007f7e0ff */
[----:B------:R-:W-:Y:S01]  /*2ca80*/  IMAD.MOV.U32 R44, RZ, RZ, R65 ;  /* 0x000000ffff2c7224 */ /* 0x000fe200078e0041 */
[----:B------:R-:W-:Y:S01]  /*2ca90*/  ISETP.GE.U32.AND P0, PT, R33, R36, PT ;  /* 0x000000242100720c */ /* 0x000fe20003f06070 */
[----:B------:R-:W-:-:S03]  /*2caa0*/  IMAD.WIDE.U32 R36, R12, R89, RZ ;  /* 0x000000590c247225 */ /* 0x000fc600078e00ff */
[C---:B------:R-:W-:Y:S01]  /*2cab0*/  ISETP.GE.U32.AND.EX P0, PT, R46.reuse, R47, PT, P0 ;  /* 0x0000002f2e00720c */ /* 0x040fe20003f06100 */
[----:B------:R-:W-:Y:S01]  /*2cac0*/  IMAD R65, R19, R86, RZ ;  /* 0x0000005613417224 */ /* 0x000fe200078e02ff */
[----:B------:R-:W-:Y:S01]  /*2cad0*/  IADD3 R101, P6, PT, R101, R36, RZ ;  /* 0x0000002465657210 */ /* 0x000fe20007fde0ff */
[----:B------:R-:W-:Y:S02]  /*2cae0*/  IMAD R35, R87, R12, R32 ;  /* 0x0000000c57237224 */ /* 0x000fe400078e0220 */
[----:B------:R-:W-:Y:S01]  /*2caf0*/  IMAD.X R63, R46, 0x1, R63, P3 ;  /* 0x000000012e3f7824 */ /* 0x000fe200018e063f */
[----:B------:R-:W-:Y:S01]  /*2cb00*/  ISETP.GE.U32.AND P3, PT, R57, R33, PT ;  /* 0x000000213900720c */ /* 0x000fe20003f66070 */
[----:B------:R-:W-:Y:S01]  /*2cb10*/  IMAD R97, R88, R16, R65 ;  /* 0x0000001058617224 */ /* 0x000fe200078e0241 */
[----:B------:R-:W-:Y:S01]  /*2cb20*/  SEL R65, RZ, 0x1, P2 ;  /* 0x00000001ff417807 */ /* 0x000fe20001000000 */
[----:B------:R-:W-:Y:S01]  /*2cb30*/  IMAD.WIDE.U32 R32, R16, R86, RZ ;  /* 0x0000005610207225 */ /* 0x000fe200078e00ff */
[----:B------:R-:W-:-:S02]  /*2cb40*/  ISETP.GE.U32.AND.EX P3, PT, R63, R46, PT, P3 ;  /* 0x0000002e3f00720c */ /* 0x000fc40003f66130 */
[----:B------:R-:W-:Y:S01]  /*2cb50*/  ISETP.GE.U32.AND P2, PT, R101, R36, PT ;  /* 0x000000246500720c */ /* 0x000fe20003f46070 */
[----:B------:R-:W-:Y:S01]  /*2cb60*/  IMAD.IADD R35, R37, 0x1, R35 ;  /* 0x0000000125237824 */ /* 0x000fe200078e0223 */
[----:B------:R-:W-:Y:S01]  /*2cb70*/  SEL R36, RZ, 0x1, P0 ;  /* 0x00000001ff247807 */ /* 0x000fe20000000000 */
[----:B------:R-:W-:Y:S01]  /*2cb80*/  IMAD.IADD R80, R33, 0x1, R97 ;  /* 0x0000000121507824 */ /* 0x000fe200078e0261 */
[----:B------:R-:W-:Y:S01]  /*2cb90*/  SEL R37, RZ, 0x1, P3 ;  /* 0x00000001ff257807 */ /* 0x000fe20001800000 */
[----:B------:R-:W-:Y:S01]  /*2cba0*/  IMAD.X R33, R35, 0x1, R34, P6 ;  /* 0x0000000123217824 */ /* 0x000fe200030e0622 */
[----:B------:R-:W-:Y:S01]  /*2cbb0*/  IADD3 R86, P0, P3, R32, R22, R65 ;  /* 0x0000001620567210 */ /* 0x000fe20007b1e041 */
[----:B------:R-:W-:Y:S02]  /*2cbc0*/  IMAD R46, R17, R89, RZ ;  /* 0x00000059112e7224 */ /* 0x000fe400078e02ff */
[----:B------:R-:W-:Y:S01]  /*2cbd0*/  IMAD.WIDE.U32.X R44, R87, R15, R44, P4 ;  /* 0x0000000f572c7225 */ /* 0x000fe200020e042c */
[----:B------:R-:W-:-:S02]  /*2cbe0*/  ISETP.GE.U32.AND.EX P2, PT, R33, R35, PT, P2 ;  /* 0x000000232100720c */ /* 0x000fc40003f46120 */
[----:B------:R-:W-:Y:S01]  /*2cbf0*/  IADD3.X R88, PT, PT, R80, R23, RZ, P0, P3 ;  /* 0x0000001750587210 */ /* 0x000fe200007e64ff */
[----:B------:R-:W-:Y:S01]  /*2cc00*/  IMAD.WIDE.U32 R34, R13, R89, RZ ;  /* 0x000000590d227225 */ /* 0x000fe200078e00ff */
[----:B------:R-:W-:Y:S02]  /*2cc10*/  IADD3 R78, P3, P0, R37, R78, R36 ;  /* 0x0000004e254e7210 */ /* 0x000fe4000787e024 */
[----:B------:R-:W-:Y:S01]  /*2cc20*/  SEL R97, RZ, 0x1, P2 ;  /* 0x00000001ff617807 */ /* 0x000fe20001000000 */
[----:B------:R-:W-:Y:S01]  /*2cc30*/  IMAD R65, R87, R13, R46 ;  /* 0x0000000d57417224 */ /* 0x000fe200078e022e */
[----:B------:R-:W-:Y:S01]  /*2cc40*/  IADD3 R57, P2, PT, R57, R34, RZ ;  /* 0x0000002239397210 */ /* 0x000fe20007f5e0ff */
[----:B------:R-:W-:Y:S01]  /*2cc50*/  IMAD.WIDE.U32 R36, R87, R14, RZ ;  /* 0x0000000e57247225 */ /* 0x000fe200078e00ff */
[----:B------:R-:W-:Y:S02]  /*2cc60*/  IADD3.X R79, PT, PT, RZ, R79, RZ, P3, P0 ;  /* 0x0000004fff4f7210 */ /* 0x000fe40001fe04ff */
[----:B------:R-:W-:Y:S01]  /*2cc70*/  ISETP.GE.U32.AND P0, PT, R57, R34, PT ;  /* 0x000000223900720c */ /* 0x000fe20003f06070 */
[----:B------:R-:W-:Y:S01]  /*2cc80*/  IMAD.IADD R56, R35, 0x1, R65 ;  /* 0x0000000123387824 */ /* 0x000fe200078e0241 */
[----:B------:R-:W-:Y:S01]  /*2cc90*/  IADD3 R97, P3, P4, R57, R44, R97 ;  /* 0x0000002c39617210 */ /* 0x000fe20007c7e061 */
[----:B------:R-:W-:-:S04]  /*2cca0*/  IMAD.WIDE.U32 R46, R89, R14, RZ ;  /* 0x0000000e592e7225 */ /* 0x000fc800078e00ff */
[----:B------:R-:W-:-:S04]  /*2ccb0*/  IMAD.WIDE.U32 R36, P6, R89, R18, R36 ;  /* 0x0000001259247225 */ /* 0x000fc800078c0024 */
[----:B------:R-:W-:-:S04]  /*2ccc0*/  IMAD.WIDE.U32 R22, R87, R16, RZ ;  /* 0x0000001057167225 */ /* 0x000fc800078e00ff */
[----:B------:R-:W-:Y:S01]  /*2ccd0*/  IMAD.X R63, R56, 0x1, R63, P2 ;  /* 0x00000001383f7824 */ /* 0x000fe200010e063f */
[----:B------:R-:W-:Y:S01]  /*2cce0*/  IADD3 RZ, P2, PT, R47, R36, RZ ;  /* 0x000000242fff7210 */ /* 0x000fe20007f5e0ff */
[----:B------:R-:W-:-:S03]  /*2ccf0*/  IMAD.WIDE.U32 R34, R21, R12, RZ ;  /* 0x0000000c15227225 */ /* 0x000fc600078e00ff */
[----:B------:R-:W-:Y:S01]  /*2cd00*/  IADD3.X R98, PT, PT, R63, R45, RZ, P3, P4 ;  /* 0x0000002d3f627210 */ /* 0x000fe20001fe84ff */
[----:B------:R-:W-:Y:S01]  /*2cd10*/  IMAD.WIDE.U32 R46, R89, R16, RZ ;  /* 0x00000010592e7225 */ /* 0x000fe200078e00ff */
[----:B------:R-:W-:-:S03]  /*2cd20*/  ISETP.GE.U32.AND.EX P0, PT, R63, R56, PT, P0 ;  /* 0x000000383f00720c */ /* 0x000fc60003f06100 */
[----:B------:R-:W-:Y:S01]  /*2cd30*/  IMAD.WIDE.U32 R22, P3, R89, R19, R22 ;  /* 0x0000001359167225 */ /* 0x000fe20007860016 */
[----:B------:R-:W-:Y:S02]  /*2cd40*/  SEL R99, RZ, 0x1, P0 ;  /* 0x00000001ff637807 */ /* 0x000fe40000000000 */
[----:B------:R-:W-:Y:S01]  /*2cd50*/  ISETP.GE.U32.AND P0, PT, R97, R57, PT ;  /* 0x000000396100720c */ /* 0x000fe20003f06070 */
[----:B------:R-:W-:-:S03]  /*2cd60*/  IMAD.WIDE.U32 R44, R81, R12, RZ ;  /* 0x0000000c512c7225 */ /* 0x000fc600078e00ff */
[----:B------:R-:W-:Y:S01]  /*2cd70*/  ISETP.GE.U32.AND.EX P0, PT, R98, R63, PT, P0 ;  /* 0x0000003f6200720c */ /* 0x000fe20003f06100 */
[----:B------:R-:W-:-:S04]  /*2cd80*/  IMAD.WIDE.U32 R34, P4, R81, R15, R34 ;  /* 0x0000000f51227225 */ /* 0x000fc80007880022 */
[----:B------:R-:W-:Y:S01]  /*2cd90*/  IMAD.X R75, RZ, RZ, RZ, P5 ;  /* 0x000000ffff4b7224 */ /* 0x000fe200028e06ff */
[----:B------:R-:W-:Y:S01]  /*2cda0*/  IADD3 RZ, P5, PT, R47, R22, RZ ;  /* 0x000000162fff7210 */ /* 0x000fe20007fbe0ff */
[----:B------:R-:W-:Y:S01]  /*2cdb0*/  IMAD.X R65, RZ, RZ, RZ, P6 ;  /* 0x000000ffff417224 */ /* 0x000fe200030e06ff */
[----:B------:R-:W-:Y:S01]  /*2cdc0*/  IADD3 RZ, P6, PT, R45, R34, RZ ;  /* 0x000000222dff7210 */ /* 0x000fe20007fde0ff */
[----:B------:R-:W-:Y:S01]  /*2cdd0*/  IMAD.WIDE.U32 R46, R21, R14, RZ ;  /* 0x0000000e152e7225 */ /* 0x000fe200078e00ff */
[----:B------:R-:W-:-:S03]  /*2cde0*/  SEL R22, RZ, 0x1, P0 ;  /* 0x00000001ff167807 */ /* 0x000fc60000000000 */
[----:B------:R-:W-:Y:S02]  /*2cdf0*/  IMAD.MOV.U32 R64, RZ, RZ, R37 ;  /* 0x000000ffff407224 */ /* 0x000fe400078e0025 */
[----:B------:R-:W-:-:S04]  /*2ce00*/  IMAD.WIDE.U32 R44, R21, R13, RZ ;  /* 0x0000000d152c7225 */ /* 0x000fc800078e00ff */
[----:B------:R-:W-:Y:S02]  /*2ce10*/  IMAD.MOV.U32 R74, RZ, RZ, R77 ;  /* 0x000000ffff4a7224 */ /* 0x000fe400078e004d */
[----:B------:R-:W-:-:S04]  /*2ce20*/  IMAD.WIDE.U32.X R64, R87, R18, R64, P2 ;  /* 0x0000001257407225 */ /* 0x000fc800010e0440 */
[----:B------:R-:W-:-:S04]  /*2ce30*/  IMAD.WIDE.U32 R36, R81, R14, RZ ;  /* 0x0000000e51247225 */ /* 0x000fc800078e00ff */
[----:B------:R-:W-:-:S04]  /*2ce40*/  IMAD.WIDE.U32.X R74, R87, R17, R74, P1 ;  /* 0x00000011574a7225 */ /* 0x000fc800008e044a */
[----:B------:R-:W-:-:S04]  /*2ce50*/  IMAD.WIDE.U32 R46, P2, R81, R18, R46 ;  /* 0x00000012512e7225 */ /* 0x000fc8000784002e */
[----:B------:R-:W-:Y:S01]  /*2ce60*/  IMAD R34, R18, R89, RZ ;  /* 0x0000005912227224 */ /* 0x000fe200078e02ff */
[----:B------:R-:W-:Y:S01]  /*2ce70*/  IADD3 RZ, P0, PT, R37, R46, RZ ;  /* 0x0000002e25ff7210 */ /* 0x000fe20007f1e0ff */
[----:B------:R-:W-:-:S04]  /*2ce80*/  IMAD.WIDE.U32 R56, R81, R13, RZ ;  /* 0x0000000d51387225 */ /* 0x000fc800078e00ff */
[----:B------:R-:W-:-:S04]  /*2ce90*/  IMAD.WIDE.U32 R44, P1, R81, R17, R44 ;  /* 0x00000011512c7225 */ /* 0x000fc8000782002c */
[----:B------:R-:W-:Y:S01]  /*2cea0*/  IMAD.X R63, RZ, RZ, RZ, P3 ;  /* 0x000000ffff3f7224 */ /* 0x000fe200018e06ff */
[----:B------:R-:W-:Y:S01]  /*2ceb0*/  IADD3 RZ, P3, PT, R57, R44, RZ ;  /* 0x0000002c39ff7210 */ /* 0x000fe20007f7e0ff */
[----:B------:R-:W-:Y:S02]  /*2cec0*/  IMAD.MOV.U32 R62, RZ, RZ, R23 ;  /* 0x000000ffff3e7224 */ /* 0x000fe400078e0017 */
[----:B------:R-:W-:Y:S02]  /*2ced0*/  IMAD R77, R19, R89, RZ ;  /* 0x00000059134d7224 */ /* 0x000fe400078e02ff */
[----:B------:R-:W-:Y:S02]  /*2cee0*/  IMAD R103, R87, R14, R34 ;  /* 0x0000000e57677224 */ /* 0x000fe400078e0222 */
        /* <DEDUP_REMOVED lines=8> */
[----:B------:R-:W-:Y:S02]  /*2cf70*/  IMAD R87, R21, R12, R34 ;  /* 0x0000000c15577224 */ /* 0x000fe400078e0222 */
[----:B------:R-:W-:Y:S01]  /*2cf80*/  IMAD.X R23, RZ, RZ, RZ, P1 ;  /* 0x000000ffff177224 */ /* 0x000fe200008e06ff */
[C---:B------:R-:W-:Y:S01]  /*2cf90*/  ISETP.GE.U32.AND P1, PT, R86.reuse, R32, PT ;  /* 0x000000205600720c */ /* 0x040fe20003f26070 */
[----:B------:R-:W-:Y:S01]  /*2cfa0*/  IMAD.IADD R57, R57, 0x1, R87 ;  /* 0x0000000139397824 */ /* 0x000fe200078e0257 */
[----:B------:R-:W-:Y:S01]  /*2cfb0*/  IADD3 R87, P5, PT, R86, R78, RZ ;  /* 0x0000004e56577210 */ /* 0x000fe20007fbe0ff */
[----:B------:R-:W-:Y:S01]  /*2cfc0*/  IMAD.MOV.U32 R22, RZ, RZ, R45 ;  /* 0x000000ffff167224 */ /* 0x000fe200078e002d */
[----:B------:R-:W-:Y:S01]  /*2cfd0*/  ISETP.GE.U32.AND.EX P1, PT, R88, R80, PT, P1 ;  /* 0x000000505800720c */ /* 0x000fe20003f26110 */
[----:B------:R-:W-:Y:S01]  /*2cfe0*/  IMAD.X R98, R57, 0x1, R98, P4 ;  /* 0x0000000139627824 */ /* 0x000fe200020e0662 */
[----:B------:R-:W-:Y:S01]  /*2cff0*/  ISETP.GE.U32.AND P4, PT, R97, R56, PT ;  /* 0x000000386100720c */ /* 0x000fe20003f86070 */
[----:B------:R-:W-:-:S02]  /*2d000*/  IMAD.MOV.U32 R36, RZ, RZ, R35 ;  /* 0x000000ffff247224 */ /* 0x000fc400078e0023 */
[----:B------:R-:W-:Y:S01]  /*2d010*/  IMAD.WIDE.U32 R44, R14, R89, RZ ;  /* 0x000000590e2c7225 */ /* 0x000fe200078e00ff */
[----:B------:R-:W-:-:S03]  /*2d020*/  ISETP.GE.U32.AND.EX P4, PT, R98, R57, PT, P4 ;  /* 0x000000396200720c */ /* 0x000fc60003f86140 */
[----:B------:R-:W-:Y:S01]  /*2d030*/  IMAD.X R35, RZ, RZ, RZ, P2 ;  /* 0x000000ffff237224 */ /* 0x000fe200010e06ff */
[C---:B------:R-:W-:Y:S01]  /*2d040*/  ISETP.GE.U32.AND P2, PT, R87.reuse, R86, PT ;  /* 0x000000565700720c */ /* 0x040fe20003f46070 */
[----:B------:R-:W-:Y:S01]  /*2d050*/  IMAD.X R56, R88, 0x1, R79, P5 ;  /* 0x0000000158387824 */ /* 0x000fe200028e064f */
[----:B------:R-:W-:Y:S01]  /*2d060*/  IADD3 R46, P5, PT, R87, R44, RZ ;  /* 0x0000002c572e7210 */ /* 0x000fe20007fbe0ff */
[----:B------:R-:W-:Y:S01]  /*2d070*/  IMAD.MOV.U32 R34, RZ, RZ, R47 ;  /* 0x000000ffff227224 */ /* 0x000fe200078e002f */
[----:B------:R-:W-:Y:S01]  /*2d080*/  SEL R47, RZ, 0x1, P1 ;  /* 0x00000001ff2f7807 */ /* 0x000fe20000800000 */
[-C--:B------:R-:W-:Y:S01]  /*2d090*/  IMAD R32, R17, R81.reuse, RZ ;  /* 0x0000005111207224 */ /* 0x080fe200078e02ff */
[----:B------:R-:W-:Y:S01]  /*2d0a0*/  ISETP.GE.U32.AND.EX P2, PT, R56, R88, PT, P2 ;  /* 0x000000583800720c */ /* 0x000fe20003f46120 */
[----:B------:R-:W-:Y:S01]  /*2d0b0*/  IMAD.IADD R79, R45, 0x1, R103 ;  /* 0x000000012d4f7824 */ /* 0x000fe200078e0267 */
        /* <DEDUP_REMOVED lines=10> */
[----:B------:R-:W-:Y:S01]  /*2d160*/  IADD3.X R74, PT, PT, RZ, R39, RZ, P4, P5 ;  /* 0x00000027ff4a7210 */ /* 0x000fe200027ea4ff */
[C---:B------:R-:W-:Y:S01]  /*2d170*/  IMAD.X R75, R56.reuse, 0x1, R75, P2 ;  /* 0x00000001384b7824 */ /* 0x040fe200010e064b */
[----:B------:R-:W-:Y:S01]  /*2d180*/  ISETP.GE.U32.AND P2, PT, R57, R46, PT ;  /* 0x0000002e3900720c */ /* 0x000fe20003f46070 */
[----:B------:R-:W-:Y:S01]  /*2d190*/  IMAD.IADD R38, R45, 0x1, R103 ;  /* 0x000000012d267824 */ /* 0x000fe200078e0267 */
[----:B------:R-:W-:Y:S01]  /*2d1a0*/  ISETP.GE.U32.AND.EX P1, PT, R56, R79, PT, P1 ;  /* 0x0000004f3800720c */ /* 0x000fe20003f26110 */
[----:B------:R-:W-:Y:S01]  /*2d1b0*/  IMAD.WIDE.U32.X R22, R21, R17, R22, P3 ;  /* 0x0000001115167225 */ /* 0x000fe200018e0416 */
[----:B------:R-:W-:-:S03]  /*2d1c0*/  IADD3 R39, P5, P4, R47, R36, R32 ;  /* 0x000000242f277210 */ /* 0x000fc60007cbe020 */
[----:B------:R-:W-:Y:S01]  /*2d1d0*/  IMAD.X R45, R38, 0x1, R75, P6 ;  /* 0x00000001262d7824 */ /* 0x000fe200030e064b */
[----:B------:R-:W-:Y:S02]  /*2d1e0*/  ISETP.GE.U32.AND.EX P6, PT, R75, R56, PT, P2 ;  /* 0x000000384b00720c */ /* 0x000fe40003fc6120 */
[----:B------:R-:W-:Y:S02]  /*2d1f0*/  ISETP.GE.U32.AND P2, PT, R47, R44, PT ;  /* 0x0000002c2f00720c */ /* 0x000fe40003f46070 */
[----:B------:R-:W-:Y:S02]  /*2d200*/  SEL R44, RZ, 0x1, P1 ;  /* 0x00000001ff2c7807 */ /* 0x000fe40000800000 */
        /* <DEDUP_REMOVED lines=33> */
[----:B------:R-:W-:-:S04]  /*2d420*/  IMAD.WIDE.U32 R22, R39, 0x3d1, R38 ;  /* 0x000003d127167825 */ /* 0x000fc800078e0026 */
        /* <DEDUP_REMOVED lines=17> */
[----:B------:R-:W-:Y:S02]  /*2d540*/  SEL R75, RZ, 0x1, P4 ;  /* 0x00000001ff4b7807 */ /* 0x000fe40002000000 */
[----:B------:R-:W-:Y:S01]  /*2d550*/  IADD3 R47, P1, P2, R47, R62, R35 ;  /* 0x0000003e2f2f7210 */ /* 0x000fe20007a3e023 */
[----:B------:R-:W-:Y:S01]  /*2d560*/  IMAD R77, R21, R16, R20 ;  /* 0x00000010154d7224 */ /* 0x000fe200078e0214 */
[----:B------:R-:W-:Y:S01]  /*2d570*/  IADD3 R75, P3, P4, R75, R38, R34 ;  /* 0x000000264b4b7210 */ /* 0x000fe20007c7e022 */
[----:B------:R-:W-:Y:S01]  /*2d580*/  IMAD.WIDE.U32 R34, R16, R81, RZ ;  /* 0x0000005110227225 */ /* 0x000fe200078e00ff */
[----:B------:R-:W-:-:S02]  /*2d590*/  IADD3.X R57, PT, PT, RZ, R63, RZ, P1, P2 ;  /* 0x0000003fff397210 */ /* 0x000fc40000fe44ff */
[----:B------:R-:W-:Y:S01]  /*2d5a0*/  IADD3.X R63, PT, PT, RZ, R39, RZ, P3, P4 ;  /* 0x00000027ff3f7210 */ /* 0x000fe20001fe84ff */
[----:B------:R-:W-:Y:S01]  /*2d5b0*/  IMAD.IADD R20, R35, 0x1, R77 ;  /* 0x0000000123147824 */ /* 0x000fe200078e024d */
[----:B------:R-:W-:Y:S01]  /*2d5c0*/  IADD3 R62, P1, PT, R47, R34, RZ ;  /* 0x000000222f3e7210 */ /* 0x000fe20007f3e0ff */
[----:B------:R-:W-:Y:S01]  /*2d5d0*/  IMAD.WIDE.U32.X R36, RZ, R32, R36, P6 ;  /* 0x00000020ff247225 */ /* 0x000fe200030e0424 */
[----:B------:R-:W-:Y:S02]  /*2d5e0*/  SEL R77, RZ, 0x1, P5 ;  /* 0x00000001ff4d7807 */ /* 0x000fe40002800000 */
[----:B------:R-:W-:Y:S01]  /*2d5f0*/  ISETP.GE.U32.AND P0, PT, R86, R22, PT ;  /* 0x000000165600720c */ /* 0x000fe20003f06070 */
        /* <DEDUP_REMOVED lines=24> */
[----:B------:R-:W-:-:S04]  /*2d780*/  IADD3 R45, P4, PT, R45, R38, RZ ;  /* 0x000000262d2d7210 */ /* 0x000fc80007f9e0ff */
[----:B------:R-:W-:Y:S01]  /*2d790*/  IADD3.X R46, PT, PT, R45, R47, RZ, P0, P3 ;  /* 0x0000002f2d2e7210 */ /* 0x000fe200007e64ff */
[----:B------:R-:W-:Y:S01]  /*2d7a0*/  IMAD.WIDE.U32 R22, P1, R81, R19, R56 ;  /* 0x0000001351167225 */ /* 0x000fe20007820038 */
[----:B------:R-:W-:-:S03]  /*2d7b0*/  IADD3 R78, P0, P3, R78, R77, R95 ;  /* 0x0000004d4e4e7210 */ /* 0x000fc60007b1e05f */
[----:B------:R-:W-:Y:S01]  /*2d7c0*/  IMAD.WIDE.U32 R56, R81, R16, RZ ;  /* 0x0000001051387225 */ /* 0x000fe200078e00ff */
[----:B------:R-:W-:Y:S02]  /*2d7d0*/  IADD3.X R37, PT, PT, RZ, R74, R96, P0, P3 ;  /* 0x0000004aff257210 */ /* 0x000fe400007e6460 */
[----:B------:R-:W-:Y:S01]  /*2d7e0*/  ISETP.GE.U32.AND P3, PT, R62, R34, PT ;  /* 0x000000223e00720c */ /* 0x000fe20003f66070 */
[----:B------:R-:W-:Y:S01]  /*2d7f0*/  IMAD.X R35, RZ, RZ, RZ, P1 ;  /* 0x000000ffff237224 */ /* 0x000fe200008e06ff */
[----:B------:R-:W-:Y:S01]  /*2d800*/  IADD3 RZ, P1, PT, R57, R22, RZ ;  /* 0x0000001639ff7210 */ /* 0x000fe20007f3e0ff */
[----:B------:R-:W-:Y:S01]  /*2d810*/  IMAD.MOV.U32 R34, RZ, RZ, R23 ;  /* 0x000000ffff227224 */ /* 0x000fe200078e0017 */
[----:B------:R-:W-:Y:S02]  /*2d820*/  ISETP.GE.U32.AND P0, PT, R75, R62, PT ;  /* 0x0000003e4b00720c */ /* 0x000fe40003f06070 */
[----:B------:R-:W-:Y:S01]  /*2d830*/  ISETP.GE.U32.AND.EX P3, PT, R80, R20, PT, P3 ;  /* 0x000000145000720c */ /* 0x000fe20003f66130 */
[----:B------:R-:W-:Y:S01]  /*2d840*/  IMAD.WIDE.U32.X R34, R21, R19, R34, P1 ;  /* 0x0000001315227225 */ /* 0x000fe200008e0422 */
[----:B------:R-:W-:-:S02]  /*2d850*/  ISETP.EQ.U32.AND P1, PT, R77, R32, PT ;  /* 0x000000204d00720c */ /* 0x000fc40003f22070 */
[----:B------:R-:W-:Y:S01]  /*2d860*/  ISETP.GE.U32.AND.EX P0, PT, R63, R80, PT, P0 ;  /* 0x000000503f00720c */ /* 0x000fe20003f06100 */
[----:B------:R-:W-:Y:S01]  /*2d870*/  IMAD.X R21, RZ, RZ, RZ, P2 ;  /* 0x000000ffff157224 */ /* 0x000fe200010e06ff */
[----:B------:R-:W-:Y:S01]  /*2d880*/  SEL R56, RZ, 0x1, P3 ;  /* 0x00000001ff387807 */ /* 0x000fe20001800000 */
[----:B------:R-:W-:Y:S01]  /*2d890*/  IMAD.MOV.U32 R20, RZ, RZ, R39 ;  /* 0x000000ffff147224 */ /* 0x000fe200078e0027 */
[----:B------:R-:W-:Y:S02]  /*2d8a0*/  ISETP.LT.U32.AND P3, PT, R77, R32, PT ;  /* 0x000000204d00720c */ /* 0x000fe40003f61070 */
[----:B------:R-:W-:Y:S01]  /*2d8b0*/  ISETP.EQ.AND.EX P5, PT, R74, R65, !P5, P1 ;  /* 0x000000414a00720c */ /* 0x000fe20006fa2310 */
[----:B------:R-:W-:Y:S01]  /*2d8c0*/  IMAD.WIDE.U32.X R20, RZ, R63, R20, P4 ;  /* 0x0000003fff147225 */ /* 0x000fe200020e0414 */
        /* <DEDUP_REMOVED lines=9> */
[C---:B------:R-:W-:Y:S02]  /*2d960*/  IADD3 R23, P1, P5, R79.reuse, R64, R23 ;  /* 0x000000404f177210 */ /* 0x040fe40007d3e017 */
[----:B------:R-:W-:Y:S01]  /*2d970*/  ISETP.GE.U32.AND P2, PT, R79, R44, PT ;  /* 0x0000002c4f00720c */ /* 0x000fe20003f46070 */
[----:B------:R-:W-:Y:S01]  /*2d980*/  IMAD.WIDE.U32 R34, R47, 0x3d1, RZ ;  /* 0x000003d12f227825 */ /* 0x000fe200078e00ff */
[----:B------:R-:W-:Y:S02]  /*2d990*/  SEL R80, RZ, 0x1, !P0 ;  /* 0x00000001ff507807 */ /* 0x000fe40004000000 */
[----:B------:R-:W-:Y:S02]  /*2d9a0*/  IADD3.X R32, PT, PT, R46, R75, RZ, P1, P5 ;  /* 0x0000004b2e207210 */ /* 0x000fe40000fea4ff */
        /* <DEDUP_REMOVED lines=18> */
[----:B------:R-:W-:Y:S01]  /*2dad0*/  ISETP.LT.U32.OR.EX P2, PT, R77, R33, P2, P4 ;  /* 0x000000214d00720c */ /* 0x000fe20001741540 */
[----:B------:R-:W-:Y:S01]  /*2dae0*/  IMAD.WIDE.U32.X R38, RZ, R47, R38, P6 ;  /* 0x0000002fff267225 */ /* 0x000fe200030e0426 */
[----:B------:R-:W-:Y:S02]  /*2daf0*/  ISETP.GE.U32.AND P0, PT, R45, R22, PT ;  /* 0x000000162d00720c */ /* 0x000fe40003f06070 */
[----:B------:R-:W-:Y:S02]  /*2db00*/  IADD3.X R21, PT, PT, R23, R21, RZ, P5, P3 ;  /* 0x0000001517157210 */ /* 0x000fe40002fe64ff */
[----:B------:R-:W-:Y:S02]  /*2db10*/  IADD3 R22, P3, P4, R45, R63, R20 ;  /* 0x0000003f2d167210 */ /* 0x000fe40007c7e014 */
[----:B------:R-:W-:-:S02]  /*2db20*/  SEL R20, RZ, 0x1, !P2 ;  /* 0x00000001ff147807 */ /* 0x000fc40005000000 */
[C---:B------:R-:W-:Y:S02]  /*2db30*/  ISETP.GE.U32.AND.EX P0, PT, R21.reuse, R23, PT, P0 ;  /* 0x000000171500720c */ /* 0x040fe40003f06100 */
[----:B------:R-:W-:Y:S02]  /*2db40*/  IADD3.X R21, PT, PT, R21, R56, RZ, P3, P4 ;  /* 0x0000003815157210 */ /* 0x000fe40001fe84ff */
[-C--:B------:R-:W-:Y:S02]  /*2db50*/  ISETP.EQ.U32.AND P3, PT, R22, R63.reuse, PT ;  /* 0x0000003f1600720c */ /* 0x080fe40003f62070 */
[----:B------:R-:W-:Y:S02]  /*2db60*/  IADD3 R79, P5, P4, R20, R22, R97 ;  /* 0x00000016144f7210 */ /* 0x000fe40007cbe061 */
[----:B------:R-:W-:Y:S02]  /*2db70*/  ISETP.LT.U32.AND P6, PT, R22, R63, PT ;  /* 0x0000003f1600720c */ /* 0x000fe40003fc1070 */
[----:B------:R-:W-:-:S02]  /*2db80*/  ISETP.EQ.AND.EX P3, PT, R21, R56, P1, P3 ;  /* 0x000000381500720c */ /* 0x000fc40000f62330 */
[----:B------:R-:W-:Y:S02]  /*2db90*/  ISETP.EQ.U32.AND P1, PT, R79, R97, PT ;  /* 0x000000614f00720c */ /* 0x000fe40003f22070 */
[----:B------:R-:W-:Y:S02]  /*2dba0*/  IADD3.X R76, PT, PT, RZ, R21, R98, P5, P4 ;  /* 0x00000015ff4c7210 */ /* 0x000fe40002fe8462 */
[----:B------:R-:W-:Y:S02]  /*2dbb0*/  SEL R23, RZ, 0x1, P0 ;  /* 0x00000001ff177807 */ /* 0x000fe40000000000 */
[----:B------:R-:W-:Y:S02]  /*2dbc0*/  ISETP.LT.U32.OR.EX P3, PT, R21, R56, P3, P6 ;  /* 0x000000381500720c */ /* 0x000fe40001f61560 */
[----:B------:R-:W-:Y:S02]  /*2dbd0*/  ISETP.LT.U32.AND P4, PT, R79, R97, PT ;  /* 0x000000614f00720c */ /* 0x000fe40003f81070 */
        /* <DEDUP_REMOVED lines=20> */
.L_x_100:
        /* <DEDUP_REMOVED lines=34> */
.L_x_99:
[----:B------:R-:W-:Y:S05]  /*2df40*/  BSYNC.RECONVERGENT B2 ;  /* 0x0000000000027941 */ /* 0x000fea0003800200 */
.L_x_98:
[----:B------:R-:W-:Y:S01]  /*2df50*/  SHF.R.U32.HI R21, RZ, 0x1, R3 ;  /* 0x00000001ff157819 */ /* 0x000fe20000011603 */
[----:B------:R-:W-:Y:S01]  /*2df60*/  BSSY.RECONVERGENT B2, `(.L_x_101) ;  /* 0x0000202000027945 */ /* 0x000fe20003800200 */
[----:B------:R-:W-:-:S03]  /*2df70*/  LOP3.LUT R60, R60, 0xfffffffd, RZ, 0xc0, !PT ;  /* 0xfffffffd3c3c7812 */ /* 0x000fc600078ec0ff */
[----:B------:R-:W-:-:S05]  /*2df80*/  IMAD R88, R21, 0x60, R2 ;  /* 0x0000006015587824 */ /* 0x000fca00078e0202 */
[----:B------:R-:W0:Y:S02]  /*2df90*/  LDS.128 R20, [R88+0x20] ;  /* 0x0000200058147984 */ /* 0x000e240000000c00 */
        /* <DEDUP_REMOVED lines=16> */
[----:B------:R-:W-:Y:S02]  /*2e0a0*/  IMAD.MOV.U32 R38, RZ, RZ, R45 ;  /* 0x000000ffff267224 */ /* 0x000fe400078e002d */
[----:B------:R-:W-:Y:S02]  /*2e0b0*/  IMAD.IADD R45, R47, 0x1, R57 ;  /* 0x000000012f2d7824 */ /* 0x000fe400078e0239 */
[----:B------:R-:W-:-:S04]  /*2e0c0*/  IMAD.WIDE.U32 R34, R52, R22, RZ ;  /* 0x0000001634227225 */ /* 0x000fc800078e00ff */
[----:B------:R-:W-:Y:S02]  /*2e0d0*/  IMAD R63, R23, R52, R63 ;  /* 0x00000034173f7224 */ /* 0x000fe400078e023f */
[----:B------:R-:W-:Y:S01]  /*2e0e0*/  IMAD.X R39, RZ, RZ, RZ, P1 ;  /* 0x000000ffff277224 */ /* 0x000fe200008e06ff */
[----:B------:R-:W-:Y:S01]  /*2e0f0*/  ISETP.GE.U32.AND P1, PT, R87, R46, PT ;  /* 0x0000002e5700720c */ /* 0x000fe20003f26070 */
[----:B------:R-:W-:Y:S01]  /*2e100*/  IMAD.X R81, R45, 0x1, R33, P0 ;  /* 0x000000012d517824 */ /* 0x000fe200000e0621 */
[----:B------:R-:W-:Y:S01]  /*2e110*/  IADD3 R87, P4, PT, R87, R34, RZ ;  /* 0x0000002257577210 */ /* 0x000fe20007f9e0ff */
[----:B------:R-:W-:Y:S02]  /*2e120*/  IMAD.IADD R44, R35, 0x1, R63 ;  /* 0x00000001232c7824 */ /* 0x000fe400078e023f */
[----:B------:R-:W-:Y:S01]  /*2e130*/  IMAD R35, R49, R20, RZ ;  /* 0x0000001431237224 */ /* 0x000fe200078e02ff */
[----:B------:R-:W-:Y:S01]  /*2e140*/  ISETP.GE.U32.AND.EX P1, PT, R81, R45, PT, P1 ;  /* 0x0000002d5100720c */ /* 0x000fe20003f26110 */
[----:B------:R-:W-:Y:S01]  /*2e150*/  IMAD.WIDE.U32 R32, R23, R52, RZ ;  /* 0x0000003417207225 */ /* 0x000fe200078e00ff */
[----:B------:R-:W-:-:S02]  /*2e160*/  ISETP.GE.U32.AND P0, PT, R87, R34, PT ;  /* 0x000000225700720c */ /* 0x000fc40003f06070 */
[----:B------:R-:W-:Y:S01]  /*2e170*/  SEL R75, RZ, 0x1, P1 ;  /* 0x00000001ff4b7807 */ /* 0x000fe20000800000 */
[----:B------:R-:W-:-:S04]  /*2e180*/  IMAD.WIDE.U32 R64, R48, R20, RZ ;  /* 0x0000001430407225 */ /* 0x000fc800078e00ff */
[C---:B------:R-:W-:Y:S02]  /*2e190*/  IMAD R45, R21.reuse, R48, R35 ;  /* 0x00000030152d7224 */ /* 0x040fe400078e0223 */
[----:B------:R-:W-:-:S04]  /*2e1a0*/  IMAD.WIDE.U32.X R38, R21, R55, R38, P2 ;  /* 0x0000003715267225 */ /* 0x000fc800010e0426 */
[----:B------:R-:W-:Y:S01]  /*2e1b0*/  IMAD.WIDE.U32 R32, P3, R22, R53, R32 ;  /* 0x0000003516207225 */ /* 0x000fe20007860020 */
[----:B------:R-:W-:-:S03]  /*2e1c0*/  IADD3 R75, P1, P2, R64, R38, R75 ;  /* 0x00000026404b7210 */ /* 0x000fc60007a3e04b */
[----:B------:R-:W-:Y:S02]  /*2e1d0*/  IMAD.IADD R65, R65, 0x1, R45 ;  /* 0x0000000141417824 */ /* 0x000fe400078e022d */
[----:B------:R-:W-:Y:S02]  /*2e1e0*/  IMAD.X R81, R44, 0x1, R81, P4 ;  /* 0x000000012c517824 */ /* 0x000fe400020e0651 */
[----:B------:R-:W-:Y:S01]  /*2e1f0*/  IMAD.WIDE.U32 R34, R22, R52, RZ ;  /* 0x0000003416227225 */ /* 0x000fe200078e00ff */
[----:B------:R-:W-:Y:S02]  /*2e200*/  IADD3.X R74, PT, PT, R65, R39, RZ, P1, P2 ;  /* 0x00000027414a7210 */ /* 0x000fe40000fe44ff */
[----:B------:R-:W-:Y:S01]  /*2e210*/  ISETP.GE.U32.AND.EX P0, PT, R81, R44, PT, P0 ;  /* 0x0000002c5100720c */ /* 0x000fe20003f06100 */
[----:B------:R-:W-:Y:S02]  /*2e220*/  IMAD.MOV.U32 R98, RZ, RZ, R33 ;  /* 0x000000ffff627224 */ /* 0x000fe400078e0021 */
[-C--:B------:R-:W-:Y:S01]  /*2e230*/  IMAD R33, R55, R22.reuse, RZ ;  /* 0x0000001637217224 */ /* 0x080fe200078e02ff */
[----:B------:R-:W-:Y:S01]  /*2e240*/  SEL R89, RZ, 0x1, P0 ;  /* 0x00000001ff597807 */ /* 0x000fe20000000000 */
[----:B------:R-:W-:-:S04]  /*2e250*/  IMAD.WIDE.U32 R38, R54, R22, RZ ;  /* 0x0000001636267225 */ /* 0x000fc800078e00ff */
[----:B------:R-:W-:Y:S01]  /*2e260*/  IMAD.X R99, RZ, RZ, RZ, P3 ;  /* 0x000000ffff637224 */ /* 0x000fe200018e06ff */
[----:B------:R-:W-:Y:S01]  /*2e270*/  IADD3 RZ, P3, PT, R35, R32, RZ ;  /* 0x0000002023ff7210 */ /* 0x000fe20007f7e0ff */
[----:B------:R-:W-:Y:S01]  /*2e280*/  IMAD R33, R23, R54, R33 ;  /* 0x0000003617217224 */ /* 0x000fe200078e0221 */
[----:B------:R-:W-:Y:S01]  /*2e290*/  IADD3 R95, P0, PT, R75, R38, RZ ;  /* 0x000000264b5f7210 */ /* 0x000fe20007f1e0ff */
[----:B------:R-:W-:-:S04]  /*2e2a0*/  IMAD.WIDE.U32 R56, R21, R48, RZ ;  /* 0x0000003015387225 */ /* 0x000fc800078e00ff */
[----:B------:R-:W-:Y:S02]  /*2e2b0*/  IMAD.IADD R96, R39, 0x1, R33 ;  /* 0x0000000127607824 */ /* 0x000fe400078e0221 */
[----:B------:R-:W-:-:S04]  /*2e2c0*/  IMAD.WIDE.U32.X R98, R23, R53, R98, P3 ;  /* 0x0000003517627225 */ /* 0x000fc800018e0462 */
[----:B------:R-:W-:Y:S01]  /*2e2d0*/  IMAD.X R97, R96, 0x1, R74, P0 ;  /* 0x0000000160617824 */ /* 0x000fe200000e064a */
[----:B------:R-:W-:Y:S01]  /*2e2e0*/  ISETP.GE.U32.AND P0, PT, R75, R64, PT ;  /* 0x000000404b00720c */ /* 0x000fe20003f06070 */
[----:B------:R-:W-:Y:S01]  /*2e2f0*/  IMAD.WIDE.U32 R32, R23, R48, RZ ;  /* 0x0000003017207225 */ /* 0x000fe200078e00ff */
[----:B------:R-:W-:Y:S02]  /*2e300*/  IADD3 R89, P5, P6, R95, R98, R89 ;  /* 0x000000625f597210 */ /* 0x000fe40007ebe059 */
[----:B------:R-:W-:Y:S01]  /*2e310*/  ISETP.GE.U32.AND.EX P0, PT, R74, R65, PT, P0 ;  /* 0x000000414a00720c */ /* 0x000fe20003f06100 */
[----:B------:R-:W-:Y:S01]  /*2e320*/  IMAD.WIDE.U32 R46, R20, R48, RZ ;  /* 0x00000030142e7225 */ /* 0x000fe200078e00ff */
[----:B------:R-:W-:Y:S02]  /*2e330*/  IADD3.X R98, PT, PT, R97, R99, RZ, P5, P6 ;  /* 0x0000006361627210 */ /* 0x000fe40002fec4ff */
[----:B------:R-:W-:Y:S01]  /*2e340*/  SEL R99, RZ, 0x1, P0 ;  /* 0x00000001ff637807 */ /* 0x000fe20000000000 */
[----:B------:R-:W-:Y:S01]  /*2e350*/  IMAD.WIDE.U32 R34, R23, R54, RZ ;  /* 0x0000003617227225 */ /* 0x000fe200078e00ff */
[----:B------:R-:W-:-:S03]  /*2e360*/  ISETP.GE.U32.AND P0, PT, R95, R38, PT ;  /* 0x000000265f00720c */ /* 0x000fc60003f06070 */
[----:B------:R-:W-:Y:S01]  /*2e370*/  IMAD.WIDE.U32 R56, P1, R20, R49, R56 ;  /* 0x0000003114387225 */ /* 0x000fe20007820038 */
[----:B------:R-:W-:-:S03]  /*2e380*/  ISETP.GE.U32.AND.EX P0, PT, R97, R96, PT, P0 ;  /* 0x000000606100720c */ /* 0x000fc60003f06100 */
[----:B------:R-:W-:Y:S01]  /*2e390*/  IMAD.WIDE.U32 R32, P6, R22, R49, R32 ;  /* 0x0000003116207225 */ /* 0x000fe200078c0020 */
[----:B------:R-:W-:-:S03]  /*2e3a0*/  IADD3 RZ, P3, PT, R47, R56, RZ ;  /* 0x000000382fff7210 */ /* 0x000fc60007f7e0ff */
[----:B------:R-:W-:-:S04]  /*2e3b0*/  IMAD.WIDE.U32 R44, R22, R54, RZ ;  /* 0x00000036162c7225 */ /* 0x000fc800078e00ff */
[----:B------:R-:W-:-:S04]  /*2e3c0*/  IMAD.WIDE.U32 R34, P2, R22, R55, R34 ;  /* 0x0000003716227225 */ /* 0x000fc80007840022 */
[----:B------:R-:W-:Y:S01]  /*2e3d0*/  IMAD.WIDE.U32 R62, R21, R50, RZ ;  /* 0x00000032153e7225 */ /* 0x000fe200078e00ff */
[----:B------:R-:W-:-:S03]  /*2e3e0*/  IADD3 RZ, P4, PT, R45, R34, RZ ;  /* 0x000000222dff7210 */ /* 0x000fc60007f9e0ff */
[----:B------:R-:W-:-:S04]  /*2e3f0*/  IMAD.WIDE.U32 R46, R22, R48, RZ ;  /* 0x00000030162e7225 */ /* 0x000fc800078e00ff */
[----:B------:R-:W-:Y:S02]  /*2e400*/  IMAD.MOV.U32 R38, RZ, RZ, R33 ;  /* 0x000000ffff267224 */ /* 0x000fe400078e0021 */
[----:B------:R-:W-:Y:S01]  /*2e410*/  IMAD.X R75, RZ, RZ, RZ, P1 ;  /* 0x000000ffff4b7224 */ /* 0x000fe200008e06ff */
[----:B------:R-:W-:Y:S01]  /*2e420*/  IADD3 RZ, P1, PT, R47, R32, RZ ;  /* 0x000000202fff7210 */ /* 0x000fe20007f3e0ff */
[----:B------:R-:W-:Y:S02]  /*2e430*/  IMAD.MOV.U32 R74, RZ, RZ, R57 ;  /* 0x000000ffff4a7224 */ /* 0x000fe400078e0039 */
[----:B------:R-:W-:Y:S02]  /*2e440*/  IMAD R33, R51, R20, RZ ;  /* 0x0000001433217224 */ /* 0x000fe400078e02ff */
[----:B------:R-:W-:Y:S01]  /*2e450*/  IMAD.X R39, RZ, RZ, RZ, P6 ;  /* 0x000000ffff277224 */ /* 0x000fe200030e06ff */
[----:B------:R-:W-:Y:S01]  /*2e460*/  ISETP.GE.U32.AND P6, PT, R89, R95, PT ;  /* 0x0000005f5900720c */ /* 0x000fe20003fc6070 */
[----:B------:R-:W-:-:S03]  /*2e470*/  IMAD.WIDE.U32 R44, R20, R50, RZ ;  /* 0x00000032142c7225 */ /* 0x000fc600078e00ff */
[----:B------:R-:W-:Y:S01]  /*2e480*/  ISETP.GE.U32.AND.EX P6, PT, R98, R97, PT, P6 ;  /* 0x000000616200720c */ /* 0x000fe20003fc6160 */
[----:B------:R-:W-:-:S04]  /*2e490*/  IMAD.WIDE.U32 R62, P5, R20, R51, R62 ;  /* 0x00000033143e7225 */ /* 0x000fc800078a003e */
[----:B------:R-:W-:Y:S01]  /*2e4a0*/  IMAD.X R47, RZ, RZ, RZ, P2 ;  /* 0x000000ffff2f7224 */ /* 0x000fe200010e06ff */
[----:B------:R-:W-:Y:S01]  /*2e4b0*/  IADD3 RZ, P2, PT, R45, R62, RZ ;  /* 0x0000003e2dff7210 */ /* 0x000fe20007f5e0ff */
[----:B------:R-:W-:Y:S01]  /*2e4c0*/  IMAD.MOV.U32 R46, RZ, RZ, R35 ;  /* 0x000000ffff2e7224 */ /* 0x000fe200078e0023 */
[----:B------:R-:W-:Y:S01]  /*2e4d0*/  SEL R62, RZ, 0x1, P0 ;  /* 0x00000001ff3e7807 */ /* 0x000fe20000000000 */
[----:B------:R-:W-:-:S04]  /*2e4e0*/  IMAD.WIDE.U32 R64, R50, R20, RZ ;  /* 0x0000001432407225 */ /* 0x000fc800078e00ff */
[C---:B------:R-:W-:Y:S02]  /*2e4f0*/  IMAD R57, R21.reuse, R50, R33 ;  /* 0x0000003215397224 */ /* 0x040fe400078e0221 */
[----:B------:R-:W-:Y:S01]  /*2e500*/  IMAD.WIDE.U32.X R74, R21, R49, R74, P3 ;  /* 0x00000031154a7225 */ /* 0x000fe200018e044a */
[----:B------:R-:W0:Y:S03]  /*2e510*/  LDS.128 R32, [R88+0x30] ;  /* 0x0000300058207984 */ /* 0x000e260000000c00 */
[----:B------:R-:W-:Y:S02]  /*2e520*/  IMAD R97, R49, R22, RZ ;  /* 0x0000001631617224 */ /* 0x000fe400078e02ff */
[----:B------:R-:W-:Y:S01]  /*2e530*/  IMAD.IADD R96, R65, 0x1, R57 ;  /* 0x0000000141607824 */ /* 0x000fe200078e0239 */
[----:B------:R-:W-:Y:S01]  /*2e540*/  SEL R65, RZ, 0x1, P6 ;  /* 0x00000001ff417807 */ /* 0x000fe20003000000 */
[----:B------:R-:W-:Y:S01]  /*2e550*/  IMAD.WIDE.U32.X R46, R23, R55, R46, P4 ;  /* 0x00000037172e7225 */ /* 0x000fe200020e042e */
[----:B------:R-:W-:-:S03]  /*2e560*/  IADD3 R95, P3, P4, R64, R74, R99 ;  /* 0x0000004a405f7210 */ /* 0x000fc60007c7e063 */
[----:B------:R-:W-:Y:S01]  /*2e570*/  IMAD.WIDE.U32 R44, R48, R22, RZ ;  /* 0x00000016302c7225 */ /* 0x000fe200078e00ff */
[----:B------:R-:W-:-:S03]  /*2e580*/  ISETP.GE.U32.AND P0, PT, R95, R64, PT ;  /* 0x000000405f00720c */ /* 0x000fc60003f06070 */
[----:B------:R-:W-:Y:S02]  /*2e590*/  IMAD R97, R23, R48, R97 ;  /* 0x0000003017617224 */ /* 0x000fe400078e0261 */
[----:B------:R-:W-:Y:S01]  /*2e5a0*/  IMAD.MOV.U32 R56, RZ, RZ, R63 ;  /* 0x000000ffff387224 */ /* 0x000fe200078e003f */
[----:B------:R-:W-:Y:S01]  /*2e5b0*/  IADD3.X R63, PT, PT, R96, R75, RZ, P3, P4 ;  /* 0x0000004b603f7210 */ /* 0x000fe20001fe84ff */
[----:B------:R-:W-:Y:S01]  /*2e5c0*/  IMAD.X R57, RZ, RZ, RZ, P5 ;  /* 0x000000ffff397224 */ /* 0x000fe200028e06ff */
[----:B------:R-:W-:Y:S01]  /*2e5d0*/  IADD3 R75, P3, P4, R65, R46, R62 ;  /* 0x0000002e414b7210 */ /* 0x000fe20007c7e03e */
[----:B------:R-:W-:Y:S01]  /*2e5e0*/  IMAD.IADD R62, R45, 0x1, R97 ;  /* 0x000000012d3e7824 */ /* 0x000fe200078e0261 */
[-C--:B------:R-:W-:Y:S01]  /*2e5f0*/  IADD3 R46, P6, PT, R95, R44.reuse, RZ ;  /* 0x0000002c5f2e7210 */ /* 0x080fe20007fde0ff */
[C---:B------:R-:W-:Y:S01]  /*2e600*/  IMAD.WIDE.U32.X R38, R23.reuse, R49, R38, P1 ;  /* 0x0000003117267225 */ /* 0x040fe200008e0426 */
[----:B------:R-:W-:Y:S02]  /*2e610*/  IADD3.X R74, PT, PT, RZ, R47, RZ, P3, P4 ;  /* 0x0000002fff4a7210 */ /* 0x000fe40001fe84ff */
[----:B------:R-:W-:Y:S01]  /*2e620*/  IADD3 R75, P5, PT, R46, R75, RZ ;  /* 0x0000004b2e4b7210 */ /* 0x000fe20007fbe0ff */
[----:B------:R-:W-:Y:S01]  /*2e630*/  IMAD.X R47, R62, 0x1, R63, P6 ;  /* 0x000000013e2f7824 */ /* 0x000fe200030e063f */
[----:B------:R-:W-:Y:S01]  /*2e640*/  ISETP.GE.U32.AND P3, PT, R46, R44, PT ;  /* 0x0000002c2e00720c */ /* 0x000fe20003f66070 */
[----:B------:R-:W-:Y:S01]  /*2e650*/  IMAD.WIDE.U32 R44, R23, R50, RZ ;  /* 0x00000032172c7225 */ /* 0x000fe200078e00ff */
[----:B------:R-:W-:-:S02]  /*2e660*/  ISETP.GE.U32.AND P4, PT, R75, R46, PT ;  /* 0x0000002e4b00720c */ /* 0x000fc40003f86070 */
[----:B------:R-:W-:Y:S01]  /*2e670*/  ISETP.GE.U32.AND.EX P0, PT, R63, R96, PT, P0 ;  /* 0x000000603f00720c */ /* 0x000fe20003f06100 */
[C---:B------:R-:W-:Y:S01]  /*2e680*/  IMAD.X R74, R47.reuse, 0x1, R74, P5 ;  /* 0x000000012f4a7824 */ /* 0x040fe200028e064a */
[----:B------:R-:W-:Y:S01]  /*2e690*/  ISETP.GE.U32.AND.EX P3, PT, R47, R62, PT, P3 ;  /* 0x0000003e2f00720c */ /* 0x000fe20003f66130 */
[-C--:B------:R-:W-:Y:S02]  /*2e6a0*/  IMAD R63, R51, R22.reuse, RZ ;  /* 0x00000016333f7224 */ /* 0x080fe400078e02ff */
[----:B------:R-:W-:Y:S01]  /*2e6b0*/  IMAD.WIDE.U32.X R64, R21, R51, R56, P2 ;  /* 0x0000003315407225 */ /* 0x000fe200010e0438 */
[----:B------:R-:W-:Y:S02]  /*2e6c0*/  ISETP.GE.U32.AND.EX P4, PT, R74, R47, PT, P4 ;  /* 0x0000002f4a00720c */ /* 0x000fe40003f86140 */
[----:B------:R-:W-:Y:S01]  /*2e6d0*/  SEL R62, RZ, 0x1, P3 ;  /* 0x00000001ff3e7807 */ /* 0x000fe20001800000 */
[----:B------:R-:W-:Y:S01]  /*2e6e0*/  IMAD.WIDE.U32 R46, R50, R22, RZ ;  /* 0x00000016322e7225 */ /* 0x000fe200078e00ff */
[----:B------:R-:W-:-:S03]  /*2e6f0*/  SEL R95, RZ, 0x1, P4 ;  /* 0x00000001ff5f7807 */ /* 0x000fc60002000000 */
[----:B------:R-:W-:Y:S01]  /*2e700*/  IMAD R97, R23, R50, R63 ;  /* 0x0000003217617224 */ /* 0x000fe200078e023f */
[----:B------:R-:W-:Y:S01]  /*2e710*/  SEL R63, RZ, 0x1, P0 ;  /* 0x00000001ff3f7807 */ /* 0x000fe20000000000 */
[----:B------:R-:W-:Y:S01]  /*2e720*/  IMAD.WIDE.U32 R44, P5, R22, R51, R44 ;  /* 0x00000033162c7225 */ /* 0x000fe200078a002c */
[----:B------:R-:W-:-:S03]  /*2e730*/  IADD3 R95, P0, P1, R95, R38, R62 ;  /* 0x000000265f5f7210 */ /* 0x000fc6000791e03e */
[----:B------:R-:W-:Y:S01]  /*2e740*/  IMAD.WIDE.U32 R56, R22, R50, RZ ;  /* 0x0000003216387225 */ /* 0x000fe200078e00ff */
[----:B------:R-:W-:Y:S02]  /*2e750*/  IADD3 R22, P3, P4, R46, R64, R63 ;  /* 0x000000402e167210 */ /* 0x000fe40007c7e03f */
[----:B------:R-:W-:Y:S01]  /*2e760*/  IADD3.X R100, PT, PT, RZ, R39, RZ, P0, P1 ;  /* 0x00000027ff647210 */ /* 0x000fe200007e24ff */
[----:B------:R-:W-:Y:S01]  /*2e770*/  IMAD.IADD R47, R47, 0x1, R97 ;  /* 0x000000012f2f7824 */ /* 0x000fe200078e0261 */
[C---:B------:R-:W-:Y:S01]  /*2e780*/  ISETP.GE.U32.AND P0, PT, R22.reuse, R46, PT ;  /* 0x0000002e1600720c */ /* 0x040fe20003f06070 */
[----:B------:R-:W-:Y:S01]  /*2e790*/  IMAD.MOV.U32 R62, RZ, RZ, R45 ;  /* 0x000000ffff3e7224 */ /* 0x000fe200078e002d */
[----:B------:R-:W-:Y:S01]  /*2e7a0*/  IADD3 RZ, P2, PT, R57, R44, RZ ;  /* 0x0000002c39ff7210 */ /* 0x000fe20007f5e0ff */
[----:B0-----:R-:W-:Y:S01]  /*2e7b0*/  IMAD.WIDE.U32 R38, R33, R52, RZ ;  /* 0x0000003421267225 */ /* 0x001fe200078e00ff */
[----:B------:R-:W-:Y:S02]  /*2e7c0*/  IADD3.X R65, PT, PT, R47, R65, RZ, P3, P4 ;  /* 0x000000412f417210 */ /* 0x000fe40001fe84ff */
[----:B------:R-:W-:Y:S01]  /*2e7d0*/  IADD3 R95, P3, PT, R22, R95, RZ ;  /* 0x0000005f165f7210 */ /* 0x000fe20007f7e0ff */
[----:B------:R-:W-:Y:S01]  /*2e7e0*/  IMAD.WIDE.U32 R44, R52, R32, RZ ;  /* 0x00000020342c7225 */ /* 0x000fe200078e00ff */
[----:B------:R-:W-:-:S02]  /*2e7f0*/  ISETP.GE.U32.AND.EX P0, PT, R65, R47, PT, P0 ;  /* 0x0000002f4100720c */ /* 0x000fc40003f06100 */
[----:B------:R-:W-:Y:S01]  /*2e800*/  ISETP.GE.U32.AND P1, PT, R95, R22, PT ;  /* 0x000000165f00720c */ /* 0x000fe20003f26070 */
[----:B------:R-:W-:Y:S02]  /*2e810*/  IMAD.X R100, R65, 0x1, R100, P3 ;  /* 0x0000000141647824 */ /* 0x000fe400018e0664 */
[----:B------:R-:W-:Y:S02]  /*2e820*/  IMAD R47, R53, R32, RZ ;  /* 0x00000020352f7224 */ /* 0x000fe400078e02ff */
[----:B------:R-:W-:Y:S01]  /*2e830*/  IMAD.X R63, RZ, RZ, RZ, P5 ;  /* 0x000000ffff3f7224 */ /* 0x000fe200028e06ff */
[----:B------:R-:W-:Y:S01]  /*2e840*/  ISETP.GE.U32.AND.EX P1, PT, R100, R65, PT, P1 ;  /* 0x000000416400720c */ /* 0x000fe20003f26110 */
[----:B------:R-:W-:Y:S01]  /*2e850*/  IMAD R47, R33, R52, R47 ;  /* 0x00000034212f7224 */ /* 0x000fe200078e022f */
[----:B------:R-:W-:Y:S01]  /*2e860*/  IADD3 R89, P5, PT, R89, R44, RZ ;  /* 0x0000002c59597210 */ /* 0x000fe20007fbe0ff */
[----:B------:R-:W-:Y:S01]  /*2e870*/  IMAD.WIDE.U32.X R62, R23, R51, R62, P2 ;  /* 0x00000033173e7225 */ /* 0x000fe200010e043e */
[----:B------:R-:W-:-:S03]  /*2e880*/  SEL R97, RZ, 0x1, P1 ;  /* 0x00000001ff617807 */ /* 0x000fc60000800000 */
[C---:B------:R-:W-:Y:S01]  /*2e890*/  IMAD.WIDE.U32 R22, R32.reuse, R52, RZ ;  /* 0x0000003420167225 */ /* 0x040fe200078e00ff */
[----:B------:R-:W-:Y:S02]  /*2e8a0*/  SEL R22, RZ, 0x1, P0 ;  /* 0x00000001ff167807 */ /* 0x000fe40000000000 */
[----:B------:R-:W-:Y:S01]  /*2e8b0*/  ISETP.GE.U32.AND P0, PT, R89, R44, PT ;  /* 0x0000002c5900720c */ /* 0x000fe20003f06070 */
[----:B------:R-:W-:Y:S01]  /*2e8c0*/  IMAD.WIDE.U32 R38, P2, R32, R53, R38 ;  /* 0x0000003520267225 */ /* 0x000fe20007840026 */
[----:B------:R-:W-:-:S03]  /*2e8d0*/  IADD3 R97, P1, P3, R97, R62, R22 ;  /* 0x0000003e61617210 */ /* 0x000fc60007b3e016 */
[----:B------:R-:W-:Y:S01]  /*2e8e0*/  IMAD.IADD R45, R45, 0x1, R47 ;  /* 0x000000012d2d7824 */ /* 0x000fe200078e022f */
[----:B------:R-:W-:Y:S01]  /*2e8f0*/  IADD3 RZ, P4, PT, R23, R38, RZ ;  /* 0x0000002617ff7210 */ /* 0x000fe20007f9e0ff */
[----:B------:R-:W-:Y:S01]  /*2e900*/  IMAD R65, R55, R32, RZ ;  /* 0x0000002037417224 */ /* 0x000fe200078e02ff */
[----:B------:R-:W-:Y:S01]  /*2e910*/  IADD3.X R99, PT, PT, RZ, R63, RZ, P1, P3 ;  /* 0x0000003fff637210 */ /* 0x000fe20000fe64ff */
[----:B------:R-:W-:Y:S02]  /*2e920*/  IMAD.X R98, R45, 0x1, R98, P5 ;  /* 0x000000012d627824 */ /* 0x000fe400028e0662 */
[----:B------:R-:W-:Y:S02]  /*2e930*/  IMAD.X R57, RZ, RZ, RZ, P2 ;  /* 0x000000ffff397224 */ /* 0x000fe400010e06ff */
[----:B------:R-:W-:Y:S01]  /*2e940*/  IMAD.WIDE.U32 R22, R33, R54, RZ ;  /* 0x0000003621167225 */ /* 0x000fe200078e00ff */
[----:B------:R-:W-:-:S03]  /*2e950*/  ISETP.GE.U32.AND.EX P0, PT, R98, R45, PT, P0 ;  /* 0x0000002d6200720c */ /* 0x000fc60003f06100 */
[----:B------:R-:W-:Y:S01]  /*2e960*/  IMAD.WIDE.U32 R46, R54, R32, RZ ;  /* 0x00000020362e7225 */ /* 0x000fe200078e00ff */
[----:B------:R-:W-:-:S03]  /*2e970*/  SEL R44, RZ, 0x1, P0 ;  /* 0x00000001ff2c7807 */ /* 0x000fc60000000000 */
[----:B------:R-:W-:Y:S02]  /*2e980*/  IMAD.MOV.U32 R56, RZ, RZ, R39 ;  /* 0x000000ffff387224 */ /* 0x000fe400078e0027 */
[-C--:B------:R-:W-:Y:S02]  /*2e990*/  IMAD R65, R33, R54.reuse, R65 ;  /* 0x0000003621417224 */ /* 0x080fe400078e0241 */
[----:B------:R-:W-:-:S04]  /*2e9a0*/  IMAD.WIDE.U32 R38, R32, R54, RZ ;  /* 0x0000003620267225 */ /* 0x000fc800078e00ff */
[----:B------:R-:W-:Y:S01]  /*2e9b0*/  IMAD.WIDE.U32.X R56, R33, R53, R56, P4 ;  /* 0x0000003521387225 */ /* 0x000fe200020e0438 */
[----:B------:R-:W-:-:S03]  /*2e9c0*/  IADD3 R75, P4, PT, R75, R46, RZ ;  /* 0x0000002e4b4b7210 */ /* 0x000fc60007f9e0ff */
[----:B------:R-:W-:Y:S01]  /*2e9d0*/  IMAD.WIDE.U32 R22, P2, R32, R55, R22 ;  /* 0x0000003720167225 */ /* 0x000fe20007840016 */
[C---:B------:R-:W-:Y:S02]  /*2e9e0*/  IADD3 R63, P1, P3, R75.reuse, R56, R44 ;  /* 0x000000384b3f7210 */ /* 0x040fe40007b3e02c */
[----:B------:R-:W-:Y:S01]  /*2e9f0*/  ISETP.GE.U32.AND P0, PT, R75, R46, PT ;  /* 0x0000002e4b00720c */ /* 0x000fe20003f06070 */
[----:B------:R-:W-:Y:S02]  /*2ea00*/  IMAD.IADD R38, R47, 0x1, R65 ;  /* 0x000000012f267824 */ /* 0x000fe400078e0241 */
[----:B------:R-:W-:Y:S01]  /*2ea10*/  IMAD.X R45, RZ, RZ, RZ, P2 ;  /* 0x000000ffff2d7224 */ /* 0x000fe200010e06ff */
[----:B------:R-:W-:Y:S01]  /*2ea20*/  IADD3 RZ, P2, PT, R39, R22, RZ ;  /* 0x0000001627ff7210 */ /* 0x000fe20007f5e0ff */
[----:B------:R-:W-:Y:S02]  /*2ea30*/  IMAD.X R65, R38, 0x1, R74, P4 ;  /* 0x0000000126417824 */ /* 0x000fe400020e064a */
[----:B------:R-:W-:-:S02]  /*2ea40*/  IMAD R39, R53, R34, RZ ;  /* 0x0000002235277224 */ /* 0x000fc400078e02ff */
[----:B------:R-:W-:Y:S01]  /*2ea50*/  IMAD.MOV.U32 R44, RZ, RZ, R23 ;  /* 0x000000ffff2c7224 */ /* 0x000fe200078e0017 */
[----:B------:R-:W-:Y:S01]  /*2ea60*/  IADD3.X R56, PT, PT, R65, R57, RZ, P1, P3 ;  /* 0x0000003941387210 */ /* 0x000fe20000fe64ff */
[----:B------:R-:W-:Y:S01]  /*2ea70*/  IMAD.WIDE.U32 R46, R52, R34, RZ ;  /* 0x00000022342e7225 */ /* 0x000fe200078e00ff */
[----:B------:R-:W-:Y:S02]  /*2ea80*/  ISETP.GE.U32.AND P1, PT, R63, R75, PT ;  /* 0x0000004b3f00720c */ /* 0x000fe40003f26070 */
[----:B------:R-:W-:Y:S01]  /*2ea90*/  ISETP.GE.U32.AND.EX P0, PT, R65, R38, PT, P0 ;  /* 0x000000264100720c */ /* 0x000fe20003f06100 */
[----:B------:R-:W-:Y:S01]  /*2eaa0*/  IMAD R57, R35, R52, R39 ;  /* 0x0000003423397224 */ /* 0x000fe200078e0227 */
[----:B------:R-:W-:Y:S01]  /*2eab0*/  ISETP.GE.U32.AND.EX P1, PT, R56, R65, PT, P1 ;  /* 0x000000413800720c */ /* 0x000fe20003f26110 */
[----:B------:R-:W-:Y:S01]  /*2eac0*/  IMAD.WIDE.U32.X R44, R33, R55, R44, P2 ;  /* 0x00000037212c7225 */ /* 0x000fe200010e042c */
[----:B------:R-:W-:Y:S02]  /*2ead0*/  IADD3 R96, P2, PT, R63, R46, RZ ;  /* 0x0000002e3f607210 */ /* 0x000fe40007f5e0ff */
[----:B------:R-:W-:Y:S01]  /*2eae0*/  SEL R104, RZ, 0x1, P0 ;  /* 0x00000001ff687807 */ /* 0x000fe20000000000 */
[----:B------:R-:W-:Y:S01]  /*2eaf0*/  IMAD.WIDE.U32 R22, R35, R52, RZ ;  /* 0x0000003423167225 */ /* 0x000fe200078e00ff */
[----:B------:R-:W-:-:S02]  /*2eb00*/  ISETP.GE.U32.AND P0, PT, R96, R46, PT ;  /* 0x0000002e6000720c */ /* 0x000fc40003f06070 */
[----:B------:R-:W-:Y:S01]  /*2eb10*/  SEL R63, RZ, 0x1, P1 ;  /* 0x00000001ff3f7807 */ /* 0x000fe20000800000 */
[----:B------:R-:W-:Y:S02]  /*2eb20*/  IMAD.IADD R57, R47, 0x1, R57 ;  /* 0x000000012f397824 */ /* 0x000fe400078e0239 */
[----:B------:R-:W-:-:S04]  /*2eb30*/  IMAD.WIDE.U32 R22, P3, R34, R53, R22 ;  /* 0x0000003522167225 */ /* 0x000fc80007860016 */
[----:B------:R-:W-:Y:S02]  /*2eb40*/  IMAD.X R88, R57, 0x1, R56, P2 ;  /* 0x0000000139587824 */ /* 0x000fe400010e0638 */
[----:B------:R-:W-:Y:S01]  /*2eb50*/  IMAD.X R47, RZ, RZ, RZ, P3 ;  /* 0x000000ffff2f7224 */ /* 0x000fe200018e06ff */
[----:B------:R-:W-:Y:S01]  /*2eb60*/  IADD3 R104, P2, P3, R63, R44, R104 ;  /* 0x0000002c3f687210 */ /* 0x000fe20007b5e068 */
[----:B------:R-:W-:Y:S01]  /*2eb70*/  IMAD R75, R55, R34, RZ ;  /* 0x00000022374b7224 */ /* 0x000fe200078e02ff */
[----:B------:R-:W-:Y:S01]  /*2eb80*/  ISETP.GE.U32.AND.EX P0, PT, R88, R57, PT, P0 ;  /* 0x000000395800720c */ /* 0x000fe20003f06100 */
[-C--:B------:R-:W-:Y:S02]  /*2eb90*/  IMAD R57, R49, R32.reuse, RZ ;  /* 0x0000002031397224 */ /* 0x080fe400078e02ff */
[----:B------:R-:W-:-:S04]  /*2eba0*/  IMAD.WIDE.U32 R62, R48, R32, RZ ;  /* 0x00000020303e7225 */ /* 0x000fc800078e00ff */
[----:B------:R-:W-:Y:S02]  /*2ebb0*/  IMAD R101, R33, R48, R57 ;  /* 0x0000003021657224 */ /* 0x000fe400078e0239 */
[----:B------:R-:W-:Y:S01]  /*2ebc0*/  IMAD.MOV.U32 R46, RZ, RZ, R23 ;  /* 0x000000ffff2e7224 */ /* 0x000fe200078e0017 */
[----:B------:R-:W-:Y:S01]  /*2ebd0*/  IADD3.X R23, PT, PT, RZ, R45, RZ, P2, P3 ;  /* 0x0000002dff177210 */ /* 0x000fe200017e64ff */
[----:B------:R-:W-:Y:S01]  /*2ebe0*/  IMAD R103, R35, R54, R75 ;  /* 0x0000003623677224 */ /* 0x000fe200078e024b */
[----:B------:R-:W-:Y:S01]  /*2ebf0*/  IADD3 R95, P2, PT, R95, R62, RZ ;  /* 0x0000003e5f5f7210 */ /* 0x000fe20007f5e0ff */
[----:B------:R-:W-:-:S04]  /*2ec00*/  IMAD.WIDE.U32 R74, R32, R50, RZ ;  /* 0x00000032204a7225 */ /* 0x000fc800078e00ff */
[----:B------:R-:W-:Y:S01]  /*2ec10*/  IMAD.IADD R74, R63, 0x1, R101 ;  /* 0x000000013f4a7824 */ /* 0x000fe200078e0265 */
[----:B------:R-:W-:Y:S01]  /*2ec20*/  IADD3 R101, P3, PT, R95, R104, RZ ;  /* 0x000000685f657210 */ /* 0x000fe20007f7e0ff */
[----:B------:R-:W-:-:S04]  /*2ec30*/  IMAD.WIDE.U32 R56, R54, R34, RZ ;  /* 0x0000002236387225 */ /* 0x000fc800078e00ff */
[----:B------:R-:W-:-:S04]  /*2ec40*/  IMAD.WIDE.U32 R38, R34, R52, RZ ;  /* 0x0000003422267225 */ /* 0x000fc800078e00ff */
[----:B------:R-:W-:Y:S01]  /*2ec50*/  IMAD.X R100, R74, 0x1, R100, P2 ;  /* 0x000000014a647824 */ /* 0x000fe200010e0664 */
[----:B------:R-:W-:Y:S01]  /*2ec60*/  IADD3 RZ, P1, PT, R39, R22, RZ ;  /* 0x0000001627ff7210 */ /* 0x000fe20007f3e0ff */
[----:B------:R-:W-:Y:S01]  /*2ec70*/  IMAD.IADD R102, R57, 0x1, R103 ;  /* 0x0000000139667824 */ /* 0x000fe200078e0267 */
[----:B------:R-:W-:Y:S01]  /*2ec80*/  SEL R57, RZ, 0x1, P0 ;  /* 0x00000001ff397807 */ /* 0x000fe20000000000 */
[----:B------:R-:W-:Y:S01]  /*2ec90*/  IMAD.WIDE.U32 R44, R33, R48, RZ ;  /* 0x00000030212c7225 */ /* 0x000fe200078e00ff */
[----:B------:R-:W-:-:S03]  /*2eca0*/  IADD3 R103, P0, PT, R101, R56, RZ ;  /* 0x0000003865677210 */ /* 0x000fc60007f1e0ff */
[----:B------:R-:W-:Y:S02]  /*2ecb0*/  IMAD.X R104, R100, 0x1, R23, P3 ;  /* 0x0000000164687824 */ /* 0x000fe400018e0617 */
        /* <DEDUP_REMOVED lines=8> */
[----:B------:R-:W-:Y:S01]  /*2ed40*/  IMAD.WIDE.U32 R38, P2, R32, R51, R38 ;  /* 0x0000003320267225 */ /* 0x000fe20007840026 */
[----:B------:R-:W-:-:S03]  /*2ed50*/  IADD3 R57, P1, P3, R103, R46, R57 ;  /* 0x0000002e67397210 */ /* 0x000fc60007b3e039 */
[----:B------:R-:W-:Y:S01]  /*2ed60*/  IMAD.WIDE.U32 R22, R35, R54, RZ ;  /* 0x0000003623167225 */ /* 0x000fe200078e00ff */
[----:B------:R-:W-:Y:S02]  /*2ed70*/  IADD3 RZ, P4, PT, R75, R38, RZ ;  /* 0x000000264bff7210 */ /* 0x000fe40007f9e0ff */
[----:B------:R-:W-:Y:S01]  /*2ed80*/  IADD3.X R38, PT, PT, R105, R47, RZ, P1, P3 ;  /* 0x0000002f69267210 */ /* 0x000fe20000fe64ff */
[----:B------:R-:W-:-:S04]  /*2ed90*/  IMAD.WIDE.U32 R64, R35, R48, RZ ;  /* 0x0000003023407225 */ /* 0x000fc800078e00ff */
[C---:B------:R-:W-:Y:S01]  /*2eda0*/  IMAD.WIDE.U32 R62, R34.reuse, R48, RZ ;  /* 0x00000030223e7225 */ /* 0x040fe200078e00ff */
        /* <DEDUP_REMOVED lines=9> */
[----:B------:R-:W-:Y:S01]  /*2ee40*/  IMAD.MOV.U32 R46, RZ, RZ, R39 ;  /* 0x000000ffff2e7224 */ /* 0x000fe200078e0027 */
[----:B------:R-:W-:Y:S01]  /*2ee50*/  SEL R39, RZ, 0x1, P0 ;  /* 0x00000001ff277807 */ /* 0x000fe20000000000 */
[----:B------:R-:W-:Y:S01]  /*2ee60*/  IMAD.X R47, RZ, RZ, RZ, P2 ;  /* 0x000000ffff2f7224 */ /* 0x000fe200010e06ff */
[----:B------:R-:W-:Y:S01]  /*2ee70*/  IADD3 RZ, P2, PT, R63, R64, RZ ;  /* 0x000000403fff7210 */ /* 0x000fe20007f5e0ff */
[----:B------:R-:W-:Y:S01]  /*2ee80*/  IMAD.X R45, RZ, RZ, RZ, P1 ;  /* 0x000000ffff2d7224 */ /* 0x000fe200008e06ff */
[----:B------:R-:W-:Y:S01]  /*2ee90*/  ISETP.GE.U32.AND P1, PT, R103, R56, PT ;  /* 0x000000386700720c */ /* 0x000fe20003f26070 */
[----:B------:R-:W-:Y:S01]  /*2eea0*/  IMAD R63, R51, R32, RZ ;  /* 0x00000020333f7224 */ /* 0x000fe200078e02ff */
        /* <DEDUP_REMOVED lines=11> */
[----:B------:R-:W-:Y:S02]  /*2ef60*/  SEL R39, RZ, 0x1, P0 ;  /* 0x00000001ff277807 */ /* 0x000fe40000000000 */
[----:B------:R-:W-:Y:S01]  /*2ef70*/  IADD3 R97, P1, PT, R97, R22, RZ ;  /* 0x0000001661617210 */ /* 0x000fe20007f3e0ff */
[----:B------:R-:W-:Y:S01]  /*2ef80*/  IMAD.IADD R46, R23, 0x1, R63 ;  /* 0x00000001172e7824 */ /* 0x000fe200078e023f */
[----:B------:R-:W-:-:S02]  /*2ef90*/  IADD3.X R74, PT, PT, RZ, R75, RZ, P5, P4 ;  /* 0x0000004bff4a7210 */ /* 0x000fc40002fe84ff */
[----:B------:R-:W-:Y:S01]  /*2efa0*/  IADD3 R62, P5, P4, R39, R44, R62 ;  /* 0x0000002c273e7210 */ /* 0x000fe20007cbe03e */
[----:B------:R-:W-:Y:S01]  /*2efb0*/  IMAD R39, R49, R34, RZ ;  /* 0x0000002231277224 */ /* 0x000fe200078e02ff */
[C---:B------:R-:W-:Y:S01]  /*2efc0*/  ISETP.GE.U32.AND P0, PT, R97.reuse, R22, PT ;  /* 0x000000166100720c */ /* 0x040fe20003f06070 */
[----:B------:R-:W-:Y:S01]  /*2efd0*/  IMAD.X R99, R46, 0x1, R99, P1 ;  /* 0x000000012e637824 */ /* 0x000fe200008e0663 */
[----:B------:R-:W-:Y:S01]  /*2efe0*/  IADD3 R47, P1, PT, R97, R56, RZ ;  /* 0x00000038612f7210 */ /* 0x000fe20007f3e0ff */
[----:B------:R-:W-:Y:S01]  /*2eff0*/  IMAD.WIDE.U32 R22, R48, R34, RZ ;  /* 0x0000002230167225 */ /* 0x000fe200078e00ff */
[----:B------:R-:W-:Y:S02]  /*2f000*/  IADD3.X R45, PT, PT, RZ, R45, RZ, P5, P4 ;  /* 0x0000002dff2d7210 */ /* 0x000fe40002fe84ff */
[----:B------:R-:W-:Y:S01]  /*2f010*/  ISETP.GE.U32.AND P4, PT, R47, R97, PT ;  /* 0x000000612f00720c */ /* 0x000fe20003f86070 */
[----:B------:R-:W-:Y:S01]  /*2f020*/  IMAD R63, R35, R48, R39 ;  /* 0x00000030233f7224 */ /* 0x000fe200078e0227 */
[----:B------:R-:W-:Y:S01]  /*2f030*/  IADD3 R39, P5, PT, R47, R22, RZ ;  /* 0x000000162f277210 */ /* 0x000fe20007fbe0ff */
[C---:B------:R-:W-:Y:S01]  /*2f040*/  IMAD.X R44, R99.reuse, 0x1, R74, P1 ;  /* 0x00000001632c7824 */ /* 0x040fe200008e064a */
[----:B------:R-:W-:Y:S01]  /*2f050*/  ISETP.GE.U32.AND.EX P0, PT, R99, R46, PT, P0 ;  /* 0x0000002e6300720c */ /* 0x000fe20003f06100 */
        /* <DEDUP_REMOVED lines=8> */
[----:B------:R-:W-:Y:S01]  /*2f0e0*/  IMAD.X R39, R22, 0x1, R45, P6 ;  /* 0x0000000116277824 */ /* 0x000fe200030e062d */
[----:B------:R-:W-:Y:S01]  /*2f0f0*/  SEL R44, RZ, 0x1, P0 ;  /* 0x00000001ff2c7807 */ /* 0x000fe20000000000 */
[----:B------:R-:W-:Y:S01]  /*2f100*/  IMAD.WIDE.U32.X R46, R35, R49, R46, P2 ;  /* 0x00000031232e7225 */ /* 0x000fe200010e042e */
[----:B------:R-:W-:-:S02]  /*2f110*/  SEL R63, RZ, 0x1, P4 ;  /* 0x00000001ff3f7807 */ /* 0x000fc40002000000 */
[----:B------:R-:W-:Y:S01]  /*2f120*/  ISETP.GE.U32.AND.EX P1, PT, R22, R23, PT, P1 ;  /* 0x000000171600720c */ /* 0x000fe20003f26110 */
[----:B------:R-:W-:Y:S01]  /*2f130*/  IMAD R23, R51, R34, RZ ;  /* 0x0000002233177224 */ /* 0x000fe200078e02ff */
[----:B------:R-:W-:Y:S02]  /*2f140*/  ISETP.GE.U32.AND.EX P3, PT, R39, R22, PT, P3 ;  /* 0x000000162700720c */ /* 0x000fe40003f66130 */
[----:B------:R-:W-:Y:S01]  /*2f150*/  IADD3 R65, P4, P0, R63, R32, R44 ;  /* 0x000000203f417210 */ /* 0x000fe2000789e02c */
[----:B------:R-:W-:Y:S01]  /*2f160*/  IMAD.WIDE.U32 R44, R50, R34, RZ ;  /* 0x00000022322c7225 */ /* 0x000fe200078e00ff */
[----:B------:R-:W-:Y:S02]  /*2f170*/  SEL R32, RZ, 0x1, P1 ;  /* 0x00000001ff207807 */ /* 0x000fe40000800000 */
[----:B------:R-:W-:Y:S01]  /*2f180*/  SEL R63, RZ, 0x1, P3 ;  /* 0x00000001ff3f7807 */ /* 0x000fe20001800000 */
[CC--:B------:R-:W-:Y:S01]  /*2f190*/  IMAD R75, R35.reuse, R50.reuse, R23 ;  /* 0x00000032234b7224 */ /* 0x0c0fe200078e0217 */
[----:B------:R-:W-:Y:S01]  /*2f1a0*/  IADD3.X R33, PT, PT, RZ, R33, RZ, P4, P0 ;  /* 0x00000021ff217210 */ /* 0x000fe200027e04ff */
[----:B------:R-:W-:Y:S01]  /*2f1b0*/  IMAD.WIDE.U32 R22, R35, R50, RZ ;  /* 0x0000003223167225 */ /* 0x000fe200078e00ff */
[----:B------:R-:W-:-:S02]  /*2f1c0*/  IADD3 R63, P1, P2, R63, R46, R32 ;  /* 0x0000002e3f3f7210 */ /* 0x000fc40007a3e020 */
[----:B------:R-:W-:Y:S01]  /*2f1d0*/  IADD3 R46, P0, PT, R65, R44, RZ ;  /* 0x0000002c412e7210 */ /* 0x000fe20007f1e0ff */
[----:B------:R-:W-:Y:S01]  /*2f1e0*/  IMAD.IADD R56, R45, 0x1, R75 ;  /* 0x000000012d387824 */ /* 0x000fe200078e024b */
[----:B------:R-:W-:Y:S01]  /*2f1f0*/  IADD3.X R64, PT, PT, RZ, R47, RZ, P1, P2 ;  /* 0x0000002fff407210 */ /* 0x000fe20000fe44ff */
[----:B------:R-:W-:Y:S01]  /*2f200*/  IMAD.WIDE.U32 R22, P2, R34, R51, R22 ;  /* 0x0000003322167225 */ /* 0x000fe20007840016 */
[----:B------:R-:W-:Y:S02]  /*2f210*/  IADD3 R63, P3, PT, R46, R63, RZ ;  /* 0x0000003f2e3f7210 */ /* 0x000fe40007f7e0ff */
[----:B------:R-:W-:Y:S01]  /*2f220*/  ISETP.LT.U32.AND P6, PT, R78, R68, PT ;  /* 0x000000444e00720c */ /* 0x000fe20003fc1070 */
[----:B------:R-:W-:Y:S01]  /*2f230*/  IMAD.X R47, R56, 0x1, R33, P0 ;  /* 0x00000001382f7824 */ /* 0x000fe200000e0621 */
[----:B------:R-:W-:Y:S01]  /*2f240*/  ISETP.GE.U32.AND P0, PT, R46, R44, PT ;  /* 0x0000002c2e00720c */ /* 0x000fe20003f06070 */
[----:B------:R-:W-:Y:S01]  /*2f250*/  IMAD.WIDE.U32 R32, R34, R50, RZ ;  /* 0x0000003222207225 */ /* 0x000fe200078e00ff */
[----:B------:R-:W-:-:S02]  /*2f260*/  ISETP.GE.U32.AND P1, PT, R63, R46, PT ;  /* 0x0000002e3f00720c */ /* 0x000fc40003f26070 */
        /* <DEDUP_REMOVED lines=10> */
[----:B------:R-:W-:-:S02]  /*2f310*/  ISETP.NE.U32.AND P2, PT, R78, R68, PT ;  /* 0x000000444e00720c */ /* 0x000fc40003f45070 */
[----:B------:R-:W-:Y:S01]  /*2f320*/  @P6 LOP3.LUT R60, R60, 0x2, RZ, 0xfc, !PT ;  /* 0x000000023c3c6812 */ /* 0x000fe200078efcff */
[----:B------:R-:W-:Y:S01]  /*2f330*/  IMAD.WIDE.U32 R22, R57, 0x3d1, RZ ;  /* 0x000003d139167825 */ /* 0x000fe200078e00ff */
[----:B------:R-:W-:Y:S02]  /*2f340*/  IADD3 R65, P0, P1, R65, R34, R32 ;  /* 0x0000002241417210 */ /* 0x000fe4000791e020 */
[----:B------:R-:W-:Y:S01]  /*2f350*/  ISETP.NE.AND.EX P2, PT, R37, R69, PT, P2 ;  /* 0x000000452500720c */ /* 0x000fe20003f45320 */
[----:B------:R-:W-:Y:S01]  /*2f360*/  IMAD.WIDE.U32 R46, P4, RZ, R57, R46 ;  /* 0x00000039ff2e7225 */ /* 0x000fe2000788002e */
[----:B------:R-:W-:Y:S02]  /*2f370*/  IADD3.X R74, PT, PT, RZ, R35, RZ, P0, P1 ;  /* 0x00000023ff4a7210 */ /* 0x000fe400007e24ff */
[----:B------:R-:W-:Y:S01]  /*2f380*/  ISETP.LT.U32.AND P0, PT, R86, R66, PT ;  /* 0x000000425600720c */ /* 0x000fe20003f01070 */
[----:B------:R-:W-:Y:S01]  /*2f390*/  IMAD.WIDE.U32 R32, R39, 0x3d1, RZ ;  /* 0x000003d127207825 */ /* 0x000fe200078e00ff */
[----:B------:R-:W-:-:S02]  /*2f3a0*/  IADD3 RZ, P3, PT, R23, R46, RZ ;  /* 0x0000002e17ff7210 */ /* 0x000fc40007f7e0ff */
[----:B------:R-:W-:Y:S01]  /*2f3b0*/  ISETP.GE.U32.AND P1, PT, R79, R70, PT ;  /* 0x000000464f00720c */ /* 0x000fe20003f26070 */
[----:B------:R-:W-:Y:S01]  /*2f3c0*/  IMAD.X R45, RZ, RZ, RZ, P4 ;  /* 0x000000ffff2d7224 */ /* 0x000fe200020e06ff */
[----:B------:R-:W-:Y:S01]  /*2f3d0*/  ISETP.LT.U32.AND.EX P0, PT, R36, R67, !P2, P0 ;  /* 0x000000432400720c */ /* 0x000fe20005701100 */
[----:B------:R-:W-:Y:S01]  /*2f3e0*/  IMAD.MOV.U32 R44, RZ, RZ, R47 ;  /* 0x000000ffff2c7224 */ /* 0x000fe200078e002f */
[----:B------:R-:W-:Y:S01]  /*2f3f0*/  ISETP.GE.U32.AND.EX P1, PT, R76, R71, PT, P1 ;  /* 0x000000474c00720c */ /* 0x000fe20003f26110 */
[----:B------:R-:W-:Y:S01]  /*2f400*/  IMAD.WIDE.U32 R34, R62, 0x3d1, RZ ;  /* 0x000003d13e227825 */ /* 0x000fe200078e00ff */
[----:B------:R-:W-:Y:S02]  /*2f410*/  ISETP.LT.U32.OR.EX P0, PT, R37, R69, P0, P6 ;  /* 0x000000452500720c */ /* 0x000fe40000701560 */
        /* <DEDUP_REMOVED lines=28> */
[----:B------:R-:W-:Y:S02]  /*2f5e0*/  IADD3.X R34, PT, PT, R95, R23, RZ, P3, P4 ;  /* 0x000000175f227210 */ /* 0x000fe40001fe84ff */
[----:B------:R-:W-:Y:S01]  /*2f5f0*/  ISETP.GE.U32.AND P4, PT, R32, RZ, PT ;  /* 0x000000ff2000720c */ /* 0x000fe20003f86070 */
[----:B------:R-:W-:-:S03]  /*2f600*/  IMAD.WIDE.U32 R22, R20, R52, R32 ;  /* 0x0000003414167225 */ /* 0x000fc600078e0020 */
[----:B------:R-:W-:Y:S01]  /*2f610*/  ISETP.GE.U32.AND.EX P4, PT, R33, R57, PT, P4 ;  /* 0x000000392100720c */ /* 0x000fe20003f86140 */
[----:B------:R-:W-:-:S03]  /*2f620*/  IMAD R57, R53, R20, RZ ;  /* 0x0000001435397224 */ /* 0x000fc600078e02ff */
[----:B------:R-:W-:Y:S01]  /*2f630*/  SEL R45, RZ, 0x1, P4 ;  /* 0x00000001ff2d7807 */ /* 0x000fe20002000000 */
[----:B------:R-:W-:-:S03]  /*2f640*/  IMAD R57, R21, R52, R57 ;  /* 0x0000003415397224 */ /* 0x000fc600078e0239 */
[----:B------:R-:W-:Y:S01]  /*2f650*/  IADD3 R45, P3, P5, R47, R38, R45 ;  /* 0x000000262f2d7210 */ /* 0x000fe20007d7e02d */
[----:B------:R-:W-:-:S03]  /*2f660*/  IMAD.IADD R108, R23, 0x1, R57 ;  /* 0x00000001176c7824 */ /* 0x000fc600078e0239 */
[----:B------:R-:W-:Y:S02]  /*2f670*/  IADD3.X R47, PT, PT, R97, R62, RZ, P3, P5 ;  /* 0x0000003e612f7210 */ /* 0x000fe40001fea4ff */
[----:B------:R-:W-:Y:S01]  /*2f680*/  ISETP.GE.U32.AND P3, PT, R22, R32, PT ;  /* 0x000000201600720c */ /* 0x000fe20003f66070 */
[----:B------:R-:W-:-:S03]  /*2f690*/  IMAD.MOV.U32 R32, RZ, RZ, R35 ;  /* 0x000000ffff207224 */ /* 0x000fc600078e0023 */
[----:B------:R-:W-:Y:S01]  /*2f6a0*/  ISETP.GE.U32.AND.EX P3, PT, R108, R33, PT, P3 ;  /* 0x000000216c00720c */ /* 0x000fe20003f66130 */
[----:B------:R-:W-:-:S03]  /*2f6b0*/  IMAD.X R33, RZ, RZ, RZ, P2 ;  /* 0x000000ffff217224 */ /* 0x000fc600010e06ff */
[----:B------:R-:W-:Y:S01]  /*2f6c0*/  SEL R20, RZ, 0x1, P3 ;  /* 0x00000001ff147807 */ /* 0x000fe20001800000 */
[----:B------:R-:W-:-:S03]  /*2f6d0*/  IMAD.WIDE.U32.X R32, RZ, R64, R32, P1 ;  /* 0x00000040ff207225 */ /* 0x000fc600008e0420 */
[----:B------:R-:W-:Y:S01]  /*2f6e0*/  IADD3 R107, P5, P6, R20, R45, R87 ;  /* 0x0000002d146b7210 */ /* 0x000fe20007ebe057 */
[----:B------:R-:W-:-:S03]  /*2f6f0*/  IMAD.WIDE.U32 R20, R74, 0x3d1, RZ ;  /* 0x000003d14a147825 */ /* 0x000fc600078e00ff */
[----:B------:R-:W-:Y:S02]  /*2f700*/  IADD3.X R102, PT, PT, RZ, R47, R81, P5, P6 ;  /* 0x0000002fff667210 */ /* 0x000fe40002fec451 */
[----:B------:R-:W-:Y:S01]  /*2f710*/  ISETP.EQ.U32.AND P5, PT, R45, R38, PT ;  /* 0x000000262d00720c */ /* 0x000fe20003fa2070 */
[----:B------:R-:W-:-:S03]  /*2f720*/  IMAD.WIDE.U32 R20, P2, RZ, R65, R20 ;  /* 0x00000041ff147225 */ /* 0x000fc60007840014 */
        /* <DEDUP_REMOVED lines=13> */
[----:B------:R-:W-:-:S04]  /*2f800*/  ISETP.GE.U32.AND P5, PT, R75, R44, PT ;  /* 0x0000002c4b00720c */ /* 0x000fc80003fa6070 */
[----:B------:R-:W-:Y:S01]  /*2f810*/  ISETP.GE.U32.AND.EX P5, PT, R34, R95, PT, P5 ;  /* 0x0000005f2200720c */ /* 0x000fe20003fa6150 */
[----:B------:R-:W-:-:S03]  /*2f820*/  IMAD.WIDE.U32 R34, R65, 0x3d1, RZ ;  /* 0x000003d141227825 */ /* 0x000fc600078e00ff */
[----:B------:R-:W-:Y:S02]  /*2f830*/  SEL R45, RZ, 0x1, P5 ;  /* 0x00000001ff2d7807 */ /* 0x000fe40002800000 */
[----:B------:R-:W-:Y:S02]  /*2f840*/  IADD3 R47, P1, PT, R35, R20, RZ ;  /* 0x00000014232f7210 */ /* 0x000fe40007f3e0ff */
[----:B------:R-:W-:Y:S01]  /*2f850*/  IADD3 R45, P5, P6, R34, R32, R45 ;  /* 0x00000020222d7210 */ /* 0x000fe20007ebe02d */
[----:B------:R-:W-:-:S03]  /*2f860*/  IMAD.MOV.U32 R32, RZ, RZ, R21 ;  /* 0x000000ffff207224 */ /* 0x000fc600078e0015 */
[----:B------:R-:W-:Y:S01]  /*2f870*/  IADD3.X R44, PT, PT, R47, R33, RZ, P5, P6 ;  /* 0x000000212f2c7210 */ /* 0x000fe20002fec4ff */
[----:B------:R-:W-:Y:S01]  /*2f880*/  IMAD.X R33, RZ, RZ, RZ, P2 ;  /* 0x000000ffff217224 */ /* 0x000fe200010e06ff */
[----:B------:R-:W-:Y:S02]  /*2f890*/  ISETP.EQ.U32.AND P5, PT, R38, R39, PT ;  /* 0x000000272600720c */ /* 0x000fe40003fa2070 */
[----:B------:R-:W-:Y:S01]  /*2f8a0*/  ISETP.GE.U32.AND P2, PT, R45, R34, PT ;  /* 0x000000222d00720c */ /* 0x000fe20003f46070 */
[----:B------:R-:W-:Y:S01]  /*2f8b0*/  IMAD.WIDE.U32.X R32, RZ, R74, R32, P1 ;  /* 0x0000004aff207225 */ /* 0x000fe200008e0420 */
[----:B------:R-:W-:Y:S02]  /*2f8c0*/  ISETP.EQ.AND.EX P4, PT, R46, R63, P4, P5 ;  /* 0x0000003f2e00720c */ /* 0x000fe40002782350 */
[----:B------:R-:W-:Y:S02]  /*2f8d0*/  ISETP.LT.U32.AND P5, PT, R38, R39, PT ;  /* 0x000000272600720c */ /* 0x000fe40003fa1070 */
[----:B------:R-:W-:-:S02]  /*2f8e0*/  ISETP.GE.U32.AND.EX P2, PT, R44, R47, PT, P2 ;  /* 0x0000002f2c00720c */ /* 0x000fc40003f46120 */
[----:B------:R-:W-:Y:S01]  /*2f8f0*/  ISETP.LT.U32.OR.EX P4, PT, R46, R63, P4, P5 ;  /* 0x0000003f2e00720c */ /* 0x000fe20002781550 */
[----:B------:R-:W-:Y:S01]  /*2f900*/  IMAD.MOV.U32 R63, RZ, RZ, R22 ;  /* 0x000000ffff3f7224 */ /* 0x000fe200078e0016 */
[----:B------:R-:W-:Y:S02]  /*2f910*/  SEL R21, RZ, 0x1, P2 ;  /* 0x00000001ff157807 */ /* 0x000fe40001000000 */
[----:B------:R-:W-:-:S04]  /*2f920*/  SEL R35, RZ, 0x1, !P4 ;  /* 0x00000001ff237807 */ /* 0x000fc80006000000 */
[----:B------:R-:W-:-:S04]  /*2f930*/  IADD3 R35, P5, P6, R45, R64, R35 ;  /* 0x000000402d237210 */ /* 0x000fc80007ebe023 */
[----:B------:R-:W-:Y:S02]  /*2f940*/  IADD3.X R20, PT, PT, R44, R65, RZ, P5, P6 ;  /* 0x000000412c147210 */ /* 0x000fe40002fec4ff */
[CC--:B------:R-:W-:Y:S02]  /*2f950*/  ISETP.EQ.U32.AND P5, PT, R104.reuse, R89.reuse, PT ;  /* 0x000000596800720c */ /* 0x0c0fe40003fa2070 */
[----:B------:R-:W-:Y:S02]  /*2f960*/  ISETP.EQ.U32.AND P1, PT, R35, R64, PT ;  /* 0x000000402300720c */ /* 0x000fe40003f22070 */
[----:B------:R-:W-:Y:S02]  /*2f970*/  ISETP.EQ.AND.EX P3, PT, R101, R98, P3, P5 ;  /* 0x000000626500720c */ /* 0x000fe40001f62350 */
[----:B------:R-:W-:Y:S02]  /*2f980*/  ISETP.LT.U32.AND P5, PT, R104, R89, PT ;  /* 0x000000596800720c */ /* 0x000fe40003fa1070 */
[----:B------:R-:W-:-:S02]  /*2f990*/  ISETP.LT.U32.AND P2, PT, R35, R64, PT ;  /* 0x000000402300720c */ /* 0x000fc40003f41070 */
[----:B------:R-:W-:Y:S02]  /*2f9a0*/  ISETP.LT.U32.OR.EX P3, PT, R101, R98, P3, P5 ;  /* 0x000000626500720c */ /* 0x000fe40001f61550 */
[C---:B------:R-:W-:Y:S02]  /*2f9b0*/  ISETP.EQ.AND.EX P4, PT, R20.reuse, R65, P4, P1 ;  /* 0x000000411400720c */ /* 0x040fe40002782310 */
        /* <DEDUP_REMOVED lines=13> */
[----:B------:R-:W-:Y:S02]  /*2fa90*/  SEL R21, R66, RZ, P0 ;  /* 0x000000ff42157207 */ /* 0x000fe40000000000 */
[----:B------:R-:W-:Y:S02]  /*2faa0*/  ISETP.LT.U32.OR.EX P6, PT, R37, R69, P6, P5 ;  /* 0x000000452500720c */ /* 0x000fe400037c1550 */
[----:B------:R-:W-:Y:S02]  /*2fab0*/  ISETP.LT.U32.AND P1, PT, R23, R96, PT ;  /* 0x000000601700720c */ /* 0x000fe40003f21070 */
[----:B------:R-:W-:Y:S02]  /*2fac0*/  ISETP.EQ.AND.EX P4, PT, R95, R88, P3, P4 ;  /* 0x000000585f00720c */ /* 0x000fe40001f82340 */
[----:B------:R-:W-:-:S02]  /*2fad0*/  SEL R35, RZ, 0x1, !P6 ;  /* 0x00000001ff237807 */ /* 0x000fc40007000000 */
[----:B------:R-:W-:Y:S02]  /*2fae0*/  IADD3 R39, P5, PT, R39, R68, RZ ;  /* 0x0000004427277210 */ /* 0x000fe40007fbe0ff */
[----:B------:R-:W-:Y:S02]  /*2faf0*/  LOP3.LUT P6, RZ, R60, 0x1, RZ, 0xc0, !PT ;  /* 0x000000013cff7812 */ /* 0x000fe400078cc0ff */
[----:B------:R-:W-:Y:S01]  /*2fb00*/  IADD3 R32, P3, PT, R86, -R21, RZ ;  /* 0x8000001556207210 */ /* 0x000fe20007f7e0ff */
[----:B------:R-:W-:Y:S01]  /*2fb10*/  IMAD.X R44, RZ, RZ, R69, P5 ;  /* 0x000000ffff2c7224 */ /* 0x000fe200028e0645 */
[----:B------:R-:W-:Y:S02]  /*2fb20*/  SEL R21, RZ, 0x1, !P2 ;  /* 0x00000001ff157807 */ /* 0x000fe40005000000 */
[----:B------:R-:W-:Y:S02]  /*2fb30*/  ISETP.LT.U32.OR.EX P1, PT, R95, R88, P4, P1 ;  /* 0x000000585f00720c */ /* 0x000fe40002721510 */
[----:B------:R-:W-:-:S02]  /*2fb40*/  SEL R33, RZ, 0x1, !P6 ;  /* 0x00000001ff217807 */ /* 0x000fc40007000000 */
[----:B------:R-:W-:Y:S02]  /*2fb50*/  IADD3 R21, P5, P6, R34, R74, R21 ;  /* 0x0000004a22157210 */ /* 0x000fe40007ebe015 */
[----:B------:R-:W-:Y:S02]  /*2fb60*/  SEL R62, RZ, 0x1, !P1 ;  /* 0x00000001ff3e7807 */ /* 0x000fe40004800000 */
[----:B------:R-:W-:Y:S02]  /*2fb70*/  IADD3.X R57, PT, PT, R57, RZ, RZ, P5, P6 ;  /* 0x000000ff39397210 */ /* 0x000fe40002fec4ff */
[----:B------:R-:W-:Y:S02]  /*2fb80*/  SEL R39, R39, RZ, P0 ;  /* 0x000000ff27277207 */ /* 0x000fe40000000000 */
[----:B------:R-:W-:Y:S02]  /*2fb90*/  IADD3 R20, P2, PT, R33, R70, RZ ;  /* 0x0000004621147210 */ /* 0x000fe40007f5e0ff */
[----:B------:R-:W-:-:S02]  /*2fba0*/  IADD3 R62, P6, PT, R62, R21, RZ ;  /* 0x000000153e3e7210 */ /* 0x000fc40007fde0ff */
[----:B------:R-:W-:Y:S01]  /*2fbb0*/  IADD3 R33, P1, PT, R78, -R39, RZ ;  /* 0x800000274e217210 */ /* 0x000fe20007f3e0ff */
[----:B------:R-:W-:Y:S01]  /*2fbc0*/  IMAD.X R39, RZ, RZ, R71, P2 ;  /* 0x000000ffff277224 */ /* 0x000fe200010e0647 */
[----:B------:R-:W-:Y:S01]  /*2fbd0*/  ISETP.NE.U32.AND P2, PT, R62, RZ, PT ;  /* 0x000000ff3e00720c */ /* 0x000fe20003f45070 */
[----:B------:R-:W-:Y:S01]  /*2fbe0*/  IMAD.X R57, RZ, RZ, R57, P6 ;  /* 0x000000ffff397224 */ /* 0x000fe200030e0639 */
[----:B------:R-:W-:Y:S02]  /*2fbf0*/  IADD3 R35, P4, PT, R35, R72, RZ ;  /* 0x0000004823237210 */ /* 0x000fe40007f9e0ff */
[----:B------:R-:W-:Y:S02]  /*2fc00*/  SEL R20, R20, RZ, P0 ;  /* 0x000000ff14147207 */ /* 0x000fe40000000000 */
[----:B------:R-:W-:Y:S01]  /*2fc10*/  ISETP.NE.AND.EX P2, PT, R57, RZ, PT, P2 ;  /* 0x000000ff3900720c */ /* 0x000fe20003f45320 */
[----:B------:R-:W-:Y:S01]  /*2fc20*/  IMAD.X R38, RZ, RZ, R73, P4 ;  /* 0x000000ffff267224 */ /* 0x000fe200020e0649 */
[----:B------:R-:W-:-:S02]  /*2fc30*/  SEL R35, R35, RZ, P0 ;  /* 0x000000ff23237207 */ /* 0x000fc40000000000 */
[----:B------:R-:W-:Y:S02]  /*2fc40*/  SEL R21, R67, RZ, P0 ;  /* 0x000000ff43157207 */ /* 0x000fe40000000000 */
[----:B------:R-:W-:Y:S02]  /*2fc50*/  IADD3 R34, P5, PT, R80, -R35, RZ ;  /* 0x8000002350227210 */ /* 0x000fe40007fbe0ff */
        /* <DEDUP_REMOVED lines=16> */
.L_x_103:
        /* <DEDUP_REMOVED lines=34> */
.L_x_102:
[----:B------:R-:W-:Y:S05]  /*2ff80*/  BSYNC.RECONVERGENT B2 ;  /* 0x0000000000027941 */ /* 0x000fea0003800200 */
.L_x_101:
[----:B------:R-:W-:Y:S01]  /*2ff90*/  ISETP.NE.U32.AND P2, PT, R107, R68, PT ;  /* 0x000000446b00720c */ /* 0x000fe20003f45070 */
[----:B------:R-:W-:Y:S01]  /*2ffa0*/  BSSY.RECONVERGENT B2, `(.L_x_104) ;  /* 0x00001f8000027945 */ /* 0x000fe20003800200 */
[----:B------:R-:W-:Y:S02]  /*2ffb0*/  ISETP.LT.U32.AND P3, PT, R63, R66, PT ;  /* 0x000000423f00720c */ /* 0x000fe40003f61070 */
[----:B------:R-:W-:Y:S02]  /*2ffc0*/  ISETP.NE.AND.EX P2, PT, R102, R69, PT, P2 ;  /* 0x000000456600720c */ /* 0x000fe40003f45320 */
[----:B------:R-:W-:Y:S02]  /*2ffd0*/  ISETP.LT.U32.AND P1, PT, R107, R68, PT ;  /* 0x000000446b00720c */ /* 0x000fe40003f21070 */
[----:B------:R-:W-:Y:S02]  /*2ffe0*/  ISETP.LT.U32.AND.EX P2, PT, R108, R67, !P2, P3 ;  /* 0x000000436c00720c */ /* 0x000fe40005741130 */
[----:B------:R-:W-:-:S02]  /*2fff0*/  ISETP.GE.U32.AND P0, PT, R23, R70, PT ;  /* 0x000000461700720c */ /* 0x000fc40003f06070 */
[-C--:B------:R-:W-:Y:S02]  /*30000*/  ISETP.EQ.U32.AND P4, PT, R104, R72.reuse, PT ;  /* 0x000000486800720c */ /* 0x080fe40003f82070 */
[----:B------:R-:W-:Y:S02]  /*30010*/  ISETP.LT.U32.OR.EX P2, PT, R102, R69, P2, P1 ;  /* 0x000000456600720c */ /* 0x000fe40001741510 */
[----:B------:R-:W-:Y:S02]  /*30020*/  ISETP.GE.U32.AND.EX P0, PT, R95, R71, PT, P0 ;  /* 0x000000475f00720c */ /* 0x000fe40003f06100 */
[----:B------:R-:W-:Y:S02]  /*30030*/  ISETP.LT.U32.AND P3, PT, R104, R72, PT ;  /* 0x000000486800720c */ /* 0x000fe40003f61070 */
[----:B------:R-:W-:Y:S02]  /*30040*/  ISETP.EQ.AND.EX P4, PT, R101, R73, P2, P4 ;  /* 0x000000496500720c */ /* 0x000fe40001782340 */
[----:B------:R-:W-:-:S02]  /*30050*/  ISETP.GE.U32.AND P2, PT, R63, R66, PT ;  /* 0x000000423f00720c */ /* 0x000fc40003f46070 */
[----:B------:R-:W-:Y:S02]  /*30060*/  ISETP.LT.U32.OR.EX P3, PT, R101, R73, P4, P3 ;  /* 0x000000496500720c */ /* 0x000fe40002761530 */
[----:B------:R-:W-:Y:S02]  /*30070*/  ISETP.EQ.U32.AND P4, PT, R107, R68, PT ;  /* 0x000000446b00720c */ /* 0x000fe40003f82070 */
[----:B------:R-:W-:Y:S02]  /*30080*/  ISETP.GE.U32.AND.EX P2, PT, R108, R67, PT, P2 ;  /* 0x000000436c00720c */ /* 0x000fe40003f46120 */
[----:B------:R-:W-:Y:S02]  /*30090*/  @P0 ISETP.NE.U32.AND P5, PT, R23, R70, PT ;  /* 0x000000461700020c */ /* 0x000fe40003fa5070 */
[----:B------:R-:W-:Y:S02]  /*300a0*/  ISETP.EQ.AND.EX P4, PT, R102, R69, !P2, P4 ;  /* 0x000000456600720c */ /* 0x000fe40005782340 */
[----:B------:R-:W-:-:S02]  /*300b0*/  PLOP3.LUT P6, PT, PT, PT, PT, 0x8, 0x80 ;  /* 0x000000000080781c */ /* 0x000fc40003fce170 */
[----:B------:R-:W-:Y:S02]  /*300c0*/  ISETP.LT.U32.OR.EX P4, PT, R102, R69, P4, P1 ;  /* 0x000000456600720c */ /* 0x000fe40002781510 */
[----:B------:R-:W-:Y:S02]  /*300d0*/  @P0 ISETP.NE.OR.EX P6, PT, R95, R71, !P3, P5 ;  /* 0x000000475f00020c */ /* 0x000fe40005fc5750 */
[----:B------:R-:W-:Y:S02]  /*300e0*/  SEL R45, RZ, 0x1, !P4 ;  /* 0x00000001ff2d7807 */ /* 0x000fe40006000000 */
[----:B------:R-:W-:Y:S02]  /*300f0*/  SEL R105, R66, RZ, P6 ;  /* 0x000000ff42697207 */ /* 0x000fe40003000000 */
[----:B------:R-:W-:Y:S02]  /*30100*/  SEL R47, RZ, 0x1, P2 ;  /* 0x00000001ff2f7807 */ /* 0x000fe40001000000 */
[----:B------:R-:W-:-:S02]  /*30110*/  IADD3 R45, P4, PT, R45, R72, RZ ;  /* 0x000000482d2d7210 */ /* 0x000fc40007f9e0ff */
[----:B------:R-:W-:Y:S02]  /*30120*/  IADD3 R105, P1, PT, R63, -R105, RZ ;  /* 0x800000693f697210 */ /* 0x000fe40007f3e0ff */
[----:B------:R-:W-:Y:S01]  /*30130*/  SEL R57, R67, RZ, P6 ;  /* 0x000000ff43397207 */ /* 0x000fe20003000000 */
[----:B------:R-:W-:Y:S01]  /*30140*/  IMAD.X R46, RZ, RZ, R73, P4 ;  /* 0x000000ffff2e7224 */ /* 0x000fe200020e0649 */
[----:B------:R-:W-:Y:S01]  /*30150*/  IADD3 R20, P0, PT, R47, R68, RZ ;  /* 0x000000442f147210 */ /* 0x000fe20007f1e0ff */
[-C--:B------:R-:W-:Y:S01]  /*30160*/  IMAD R77, R8, R105.reuse, RZ ;  /* 0x00000069084d7224 */ /* 0x080fe200078e02ff */
[----:B------:R-:W-:Y:S01]  /*30170*/  SEL R21, RZ, 0x1, !P3 ;  /* 0x00000001ff157807 */ /* 0x000fe20005800000 */
[----:B------:R-:W-:Y:S01]  /*30180*/  IMAD.X R108, R108, 0x1, ~R57, P1 ;  /* 0x000000016c6c7824 */ /* 0x000fe200008e0e39 */
[----:B------:R-:W-:Y:S01]  /*30190*/  SEL R45, R45, RZ, P6 ;  /* 0x000000ff2d2d7207 */ /* 0x000fe20003000000 */
[----:B------:R-:W-:Y:S01]  /*301a0*/  IMAD.WIDE.U32 R62, R4, R105, RZ ;  /* 0x00000069043e7225 */ /* 0x000fe200078e00ff */
[----:B------:R-:W-:-:S02]  /*301b0*/  SEL R20, R20, RZ, P6 ;  /* 0x000000ff14147207 */ /* 0x000fc40003000000 */
[----:B------:R-:W-:Y:S01]  /*301c0*/  IADD3 R98, P5, PT, R21, R70, RZ ;  /* 0x0000004615627210 */ /* 0x000fe20007fbe0ff */
[----:B------:R-:W-:Y:S01]  /*301d0*/  IMAD.WIDE.U32 R64, R108, R6, RZ ;  /* 0x000000066c407225 */ /* 0x000fe200078e00ff */
[----:B------:R-:W-:Y:S02]  /*301e0*/  IADD3 R104, P2, PT, R104, -R45, RZ ;  /* 0x8000002d68687210 */ /* 0x000fe40007f5e0ff */
[----:B------:R-:W-:Y:S01]  /*301f0*/  IADD3 R107, P3, PT, R107, -R20, RZ ;  /* 0x800000146b6b7210 */ /* 0x000fe20007f7e0ff */
[----:B------:R-:W-:Y:S01]  /*30200*/  IMAD.X R45, RZ, RZ, R69, P0 ;  /* 0x000000ffff2d7224 */ /* 0x000fe200000e0645 */
[----:B------:R-:W-:Y:S01]  /*30210*/  SEL R98, R98, RZ, P6 ;  /* 0x000000ff62627207 */ /* 0x000fe20003000000 */
[----:B------:R-:W-:Y:S01]  /*30220*/  IMAD.WIDE.U32 R20, R108, R5, RZ ;  /* 0x000000056c147225 */ /* 0x000fe200078e00ff */
[----:B------:R-:W-:Y:S02]  /*30230*/  SEL R46, R46, RZ, P6 ;  /* 0x000000ff2e2e7207 */ /* 0x000fe40003000000 */
[----:B------:R-:W-:Y:S01]  /*30240*/  SEL R45, R45, RZ, P6 ;  /* 0x000000ff2d2d7207 */ /* 0x000fe20003000000 */
[----:B------:R-:W-:Y:S01]  /*30250*/  IMAD.X R44, RZ, RZ, R71, P5 ;  /* 0x000000ffff2c7224 */ /* 0x000fe200028e0647 */
[----:B------:R-:W-:Y:S01]  /*30260*/  IADD3 R98, P1, PT, R23, -R98, RZ ;  /* 0x8000006217627210 */ /* 0x000fe20007f3e0ff */
[----:B------:R-:W-:-:S03]  /*30270*/  IMAD.WIDE.U32 R20, P0, R105, R9, R20 ;  /* 0x0000000969147225 */ /* 0x000fc60007800014 */
[----:B------:R-:W-:Y:S01]  /*30280*/  SEL R44, R44, RZ, P6 ;  /* 0x000000ff2c2c7207 */ /* 0x000fe20003000000 */
[----:B------:R-:W-:-:S04]  /*30290*/  IMAD.WIDE.U32 R22, R105, R5, RZ ;  /* 0x0000000569167225 */ /* 0x000fc800078e00ff */
[----:B------:R-:W-:Y:S02]  /*302a0*/  IMAD.X R102, R102, 0x1, ~R45, P3 ;  /* 0x0000000166667824 */ /* 0x000fe400018e0e2d */
[----:B------:R-:W-:Y:S01]  /*302b0*/  IMAD.X R75, RZ, RZ, RZ, P0 ;  /* 0x000000ffff4b7224 */ /* 0x000fe200000e06ff */
[----:B------:R-:W-:Y:S01]  /*302c0*/  IADD3 RZ, P0, PT, R23, R20, RZ ;  /* 0x0000001417ff7210 */ /* 0x000fe20007f1e0ff */
[----:B------:R-:W-:-:S04]  /*302d0*/  IMAD.WIDE.U32 R22, R102, R5, RZ ;  /* 0x0000000566167225 */ /* 0x000fc800078e00ff */
[----:B------:R-:W-:Y:S02]  /*302e0*/  IMAD.X R101, R101, 0x1, ~R46, P2 ;  /* 0x0000000165657824 */ /* 0x000fe400010e0e2e */
[----:B------:R-:W-:Y:S02]  /*302f0*/  IMAD.MOV.U32 R74, RZ, RZ, R21 ;  /* 0x000000ffff4a7224 */ /* 0x000fe400078e0015 */
[----:B------:R-:W-:-:S04]  /*30300*/  IMAD.WIDE.U32 R46, R108, R4, RZ ;  /* 0x000000046c2e7225 */ /* 0x000fc800078e00ff */
[C---:B------:R-:W-:Y:S02]  /*30310*/  IMAD R77, R108.reuse, R4, R77 ;  /* 0x000000046c4d7224 */ /* 0x040fe400078e024d */
[----:B------:R-:W-:-:S04]  /*30320*/  IMAD.WIDE.U32.X R74, R108, R9, R74, P0 ;  /* 0x000000096c4a7225 */ /* 0x000fc800000e044a */
[----:B------:R-:W-:-:S04]  /*30330*/  IMAD.WIDE.U32 R20, R107, R5, RZ ;  /* 0x000000056b147225 */ /* 0x000fc800078e00ff */
[----:B------:R-:W-:-:S04]  /*30340*/  IMAD.WIDE.U32 R22, P5, R107, R9, R22 ;  /* 0x000000096b167225 */ /* 0x000fc800078a0016 */
[----:B------:R-:W-:Y:S01]  /*30350*/  IMAD.X R95, R95, 0x1, ~R44, P1 ;  /* 0x000000015f5f7824 */ /* 0x000fe200008e0e2c */
[----:B------:R-:W-:Y:S01]  /*30360*/  IADD3 RZ, P4, PT, R21, R22, RZ ;  /* 0x0000001615ff7210 */ /* 0x000fe20007f9e0ff */
[----:B------:R-:W-:-:S04]  /*30370*/  IMAD.WIDE.U32 R56, R105, R4, RZ ;  /* 0x0000000469387225 */ /* 0x000fc800078e00ff */
[----:B------:R-:W-:-:S04]  /*30380*/  IMAD.WIDE.U32 R46, P1, R105, R8, R46 ;  /* 0x00000008692e7225 */ /* 0x000fc8000782002e */
[----:B------:R-:W-:Y:S01]  /*30390*/  IMAD.WIDE.U32 R44, R105, R6, RZ ;  /* 0x00000006692c7225 */ /* 0x000fe200078e00ff */
[----:B------:R-:W-:-:S03]  /*303a0*/  IADD3 RZ, P2, PT, R57, R46, RZ ;  /* 0x0000002e39ff7210 */ /* 0x000fc60007f5e0ff */
[----:B------:R-:W-:-:S04]  /*303b0*/  IMAD.WIDE.U32 R64, P3, R105, R10, R64 ;  /* 0x0000000a69407225 */ /* 0x000fc80007860040 */
[----:B------:R-:W-:Y:S01]  /*303c0*/  IMAD.IADD R20, R63, 0x1, R77 ;  /* 0x000000013f147824 */ /* 0x000fe200078e024d */
[----:B------:R-:W-:Y:S01]  /*303d0*/  IADD3 R63, P6, PT, R74, R62, RZ ;  /* 0x0000003e4a3f7210 */ /* 0x000fe20007fde0ff */
[-C--:B------:R-:W-:Y:S01]  /*303e0*/  IMAD R21, R9, R107.reuse, RZ ;  /* 0x0000006b09157224 */ /* 0x080fe200078e02ff */
[----:B------:R-:W-:Y:S01]  /*303f0*/  IADD3 RZ, P0, PT, R45, R64, RZ ;  /* 0x000000402dff7210 */ /* 0x000fe20007f1e0ff */
[----:B------:R-:W-:-:S04]  /*30400*/  IMAD.WIDE.U32 R56, R5, R107, RZ ;  /* 0x0000006b05387225 */ /* 0x000fc800078e00ff */
[----:B------:R-:W-:Y:S01]  /*30410*/  IMAD.X R75, R20, 0x1, R75, P6 ;  /* 0x00000001144b7824 */ /* 0x000fe200030e064b */
[C---:B------:R-:W-:Y:S01]  /*30420*/  IADD3 R96, P6, PT, R63.reuse, R56, RZ ;  /* 0x000000383f607210 */ /* 0x040fe20007fde0ff */
[----:B------:R-:W-:Y:S01]  /*30430*/  IMAD.X R45, RZ, RZ, RZ, P1 ;  /* 0x000000ffff2d7224 */ /* 0x000fe200008e06ff */
[----:B------:R-:W-:Y:S01]  /*30440*/  ISETP.GE.U32.AND P1, PT, R63, R62, PT ;  /* 0x0000003e3f00720c */ /* 0x000fe20003f26070 */
[----:B------:R-:W-:Y:S02]  /*30450*/  IMAD R79, R102, R5, R21 ;  /* 0x00000005664f7224 */ /* 0x000fe400078e0215 */
[-C--:B------:R-:W-:Y:S01]  /*30460*/  IMAD R77, R10, R105.reuse, RZ ;  /* 0x000000690a4d7224 */ /* 0x080fe200078e02ff */
[----:B------:R-:W-:Y:S01]  /*30470*/  ISETP.GE.U32.AND.EX P1, PT, R75, R20, PT, P1 ;  /* 0x000000144b00720c */ /* 0x000fe20003f26110 */
[----:B------:R-:W-:Y:S02]  /*30480*/  IMAD.MOV.U32 R44, RZ, RZ, R47 ;  /* 0x000000ffff2c7224 */ /* 0x000fe400078e002f */
[----:B------:R-:W-:Y:S01]  /*30490*/  IMAD.IADD R22, R57, 0x1, R79 ;  /* 0x0000000139167824 */ /* 0x000fe200078e024f */
[----:B------:R-:W-:Y:S01]  /*304a0*/  SEL R103, RZ, 0x1, P1 ;  /* 0x00000001ff677807 */ /* 0x000fe20000800000 */
[----:B------:R-:W-:Y:S01]  /*304b0*/  IMAD.WIDE.U32 R20, R6, R105, RZ ;  /* 0x0000006906147225 */ /* 0x000fe200078e00ff */
[----:B------:R-:W-:-:S03]  /*304c0*/  ISETP.GE.U32.AND P1, PT, R96, R56, PT ;  /* 0x000000386000720c */ /* 0x000fc60003f26070 */
[C---:B------:R-:W-:Y:S02]  /*304d0*/  IMAD R77, R108.reuse, R6, R77 ;  /* 0x000000066c4d7224 */ /* 0x040fe400078e024d */
[----:B------:R-:W-:-:S04]  /*304e0*/  IMAD.WIDE.U32.X R44, R108, R8, R44, P2 ;  /* 0x000000086c2c7225 */ /* 0x000fc800010e042c */
[----:B------:R-:W-:Y:S02]  /*304f0*/  IMAD.X R97, R22, 0x1, R75, P6 ;  /* 0x0000000116617824 */ /* 0x000fe400030e064b */
[----:B------:R-:W-:Y:S02]  /*30500*/  IMAD.IADD R100, R21, 0x1, R77 ;  /* 0x0000000115647824 */ /* 0x000fe400078e024d */
[-C--:B------:R-:W-:Y:S01]  /*30510*/  IMAD R21, R8, R107.reuse, RZ ;  /* 0x0000006b08157224 */ /* 0x080fe200078e02ff */
[----:B------:R-:W-:Y:S01]  /*30520*/  ISETP.GE.U32.AND.EX P1, PT, R97, R22, PT, P1 ;  /* 0x000000166100720c */ /* 0x000fe20003f26110 */
[----:B------:R-:W-:Y:S01]  /*30530*/  IMAD.X R79, RZ, RZ, RZ, P5 ;  /* 0x000000ffff4f7224 */ /* 0x000fe200028e06ff */
[----:B------:R-:W-:Y:S01]  /*30540*/  IADD3 R103, P2, P5, R20, R44, R103 ;  /* 0x0000002c14677210 */ /* 0x000fe20007d5e067 */
[----:B------:R-:W-:Y:S01]  /*30550*/  IMAD.MOV.U32 R78, RZ, RZ, R23 ;  /* 0x000000ffff4e7224 */ /* 0x000fe200078e0017 */
[----:B------:R-:W-:Y:S01]  /*30560*/  SEL R109, RZ, 0x1, P1 ;  /* 0x00000001ff6d7807 */ /* 0x000fe20000800000 */
[----:B------:R-:W-:Y:S01]  /*30570*/  IMAD.WIDE.U32 R22, R4, R107, RZ ;  /* 0x0000006b04167225 */ /* 0x000fe200078e00ff */
[----:B------:R-:W-:-:S03]  /*30580*/  IADD3.X R99, PT, PT, R100, R45, RZ, P2, P5 ;  /* 0x0000002d64637210 */ /* 0x000fc600017ea4ff */
[CC--:B------:R-:W-:Y:S02]  /*30590*/  IMAD R21, R102.reuse, R4.reuse, R21 ;  /* 0x0000000466157224 */ /* 0x0c0fe400078e0215 */
[----:B------:R-:W-:-:S04]  /*305a0*/  IMAD.WIDE.U32 R56, R102, R4, RZ ;  /* 0x0000000466387225 */ /* 0x000fc800078e00ff */
[----:B------:R-:W-:-:S04]  /*305b0*/  IMAD.WIDE.U32 R44, R102, R6, RZ ;  /* 0x00000006662c7225 */ /* 0x000fc800078e00ff */
[----:B------:R-:W-:Y:S01]  /*305c0*/  IMAD.IADD R106, R23, 0x1, R21 ;  /* 0x00000001176a7824 */ /* 0x000fe200078e0215 */
[----:B------:R-:W-:Y:S01]  /*305d0*/  IADD3 R23, P5, PT, R103, R22, RZ ;  /* 0x0000001667177210 */ /* 0x000fe20007fbe0ff */
[----:B------:R-:W-:-:S04]  /*305e0*/  IMAD.WIDE.U32.X R78, R102, R9, R78, P4 ;  /* 0x00000009664e7225 */ /* 0x000fc800020e044e */
[----:B------:R-:W-:-:S04]  /*305f0*/  IMAD.WIDE.U32 R80, R107, R4, RZ ;  /* 0x000000046b507225 */ /* 0x000fc800078e00ff */
[----:B------:R-:W-:-:S04]  /*30600*/  IMAD.WIDE.U32 R56, P2, R107, R8, R56 ;  /* 0x000000086b387225 */ /* 0x000fc80007840038 */
[----:B------:R-:W-:-:S04]  /*30610*/  IMAD.WIDE.U32 R74, R107, R6, RZ ;  /* 0x000000066b4a7225 */ /* 0x000fc800078e00ff */
[----:B------:R-:W-:-:S04]  /*30620*/  IMAD.WIDE.U32 R44, P6, R107, R10, R44 ;  /* 0x0000000a6b2c7225 */ /* 0x000fc800078c002c */
[----:B------:R-:W-:-:S04]  /*30630*/  IMAD.WIDE.U32 R46, R108, R7, RZ ;  /* 0x000000076c2e7225 */ /* 0x000fc800078e00ff */
        /* <DEDUP_REMOVED lines=8> */
[----:B------:R-:W-:-:S04]  /*306c0*/  IMAD.WIDE.U32 R46, P4, R105, R11, R46 ;  /* 0x0000000b692e7225 */ /* 0x000fc8000788002e */
[----:B------:R-:W-:Y:S01]  /*306d0*/  IMAD.WIDE.U32 R78, R101, R5, RZ ;  /* 0x00000005654e7225 */ /* 0x000fe200078e00ff */
[----:B------:R-:W-:-:S03]  /*306e0*/  IADD3 RZ, P3, PT, R63, R46, RZ ;  /* 0x0000002e3fff7210 */ /* 0x000fc60007f7e0ff */
[----:B------:R-:W-:Y:S02]  /*306f0*/  IMAD.MOV.U32 R76, RZ, RZ, R65 ;  /* 0x000000ffff4c7224 */ /* 0x000fe400078e0041 */
[----:B------:R-:W-:-:S04]  /*30700*/  IMAD.WIDE.U32 R62, R104, R5, RZ ;  /* 0x00000005683e7225 */ /* 0x000fc800078e00ff */
[----:B------:R-:W-:-:S04]  /*30710*/  IMAD.WIDE.U32.X R76, R108, R10, R76, P0 ;  /* 0x0000000a6c4c7225 */ /* 0x000fc800000e044c */
[----:B------:R-:W-:-:S04]  /*30720*/  IMAD.WIDE.U32 R78, P0, R104, R9, R78 ;  /* 0x00000009684e7225 */ /* 0x000fc8000780004e */
[----:B------:R-:W-:-:S04]  /*30730*/  IMAD.WIDE.U32 R74, R102, R7, RZ ;  /* 0x00000007664a7225 */ /* 0x000fc800078e00ff */
[----:B------:R-:W-:Y:S01]  /*30740*/  IMAD.X R21, RZ, RZ, RZ, P4 ;  /* 0x000000ffff157224 */ /* 0x000fe200020e06ff */
[----:B------:R-:W-:Y:S01]  /*30750*/  IADD3 RZ, P4, PT, R63, R78, RZ ;  /* 0x0000004e3fff7210 */ /* 0x000fe20007f9e0ff */
[----:B------:R-:W-:Y:S01]  /*30760*/  IMAD.X R63, RZ, RZ, RZ, P0 ;  /* 0x000000ffff3f7224 */ /* 0x000fe200000e06ff */
[----:B------:R-:W-:Y:S01]  /*30770*/  ISETP.GE.U32.AND P0, PT, R103, R20, PT ;  /* 0x000000146700720c */ /* 0x000fe20003f06070 */
[----:B------:R-:W-:-:S03]  /*30780*/  IMAD.WIDE.U32 R74, P1, R107, R11, R74 ;  /* 0x0000000b6b4a7225 */ /* 0x000fc6000782004a */
[----:B------:R-:W-:Y:S01]  /*30790*/  ISETP.GE.U32.AND.EX P0, PT, R99, R100, PT, P0 ;  /* 0x000000646300720c */ /* 0x000fe20003f06100 */
[----:B------:R-:W-:Y:S02]  /*307a0*/  IMAD.MOV.U32 R88, RZ, RZ, R45 ;  /* 0x000000ffff587224 */ /* 0x000fe400078e002d */
[----:B------:R-:W-:Y:S02]  /*307b0*/  IMAD.MOV.U32 R80, RZ, RZ, R57 ;  /* 0x000000ffff507224 */ /* 0x000fe400078e0039 */
[----:B------:R-:W-:-:S04]  /*307c0*/  IMAD.WIDE.U32 R86, R101, R4, RZ ;  /* 0x0000000465567225 */ /* 0x000fc800078e00ff */
[----:B------:R-:W-:Y:S02]  /*307d0*/  IMAD.X R89, RZ, RZ, RZ, P6 ;  /* 0x000000ffff597224 */ /* 0x000fe400030e06ff */
        /* <DEDUP_REMOVED lines=11> */
[----:B------:R-:W-:Y:S01]  /*30890*/  IMAD.WIDE.U32 R64, R104, R4, RZ ;  /* 0x0000000468407225 */ /* 0x000fe200078e00ff */
[----:B------:R-:W-:Y:S02]  /*308a0*/  ISETP.GE.U32.AND.EX P0, PT, R44, R110, PT, P0 ;  /* 0x0000006e2c00720c */ /* 0x000fe40003f06100 */
[----:B------:R-:W-:Y:S01]  /*308b0*/  SEL R74, RZ, 0x1, P2 ;  /* 0x00000001ff4a7807 */ /* 0x000fe20001000000 */
[----:B------:R-:W-:-:S04]  /*308c0*/  IMAD.WIDE.U32 R86, P5, R104, R8, R86 ;  /* 0x0000000868567225 */ /* 0x000fc800078a0056 */
[----:B------:R-:W-:Y:S02]  /*308d0*/  IMAD.MOV.U32 R20, RZ, RZ, R47 ;  /* 0x000000ffff147224 */ /* 0x000fe400078e002f */
[----:B------:R-:W-:-:S04]  /*308e0*/  IMAD.WIDE.U32 R22, R7, R105, RZ ;  /* 0x0000006907167225 */ /* 0x000fc800078e00ff */
[----:B------:R-:W-:Y:S01]  /*308f0*/  IMAD.X R57, RZ, RZ, RZ, P1 ;  /* 0x000000ffff397224 */ /* 0x000fe200008e06ff */
[----:B------:R-:W-:Y:S01]  /*30900*/  IADD3 RZ, P1, PT, R65, R86, RZ ;  /* 0x0000005641ff7210 */ /* 0x000fe20007f3e0ff */
[----:B------:R-:W-:Y:S02]  /*30910*/  IMAD R65, R10, R107, RZ ;  /* 0x0000006b0a417224 */ /* 0x000fe400078e02ff */
[----:B------:R-:W-:Y:S01]  /*30920*/  IMAD.WIDE.U32.X R20, R108, R11, R20, P3 ;  /* 0x0000000b6c147225 */ /* 0x000fe200018e0414 */
[----:B------:R-:W-:-:S03]  /*30930*/  IADD3 R45, P2, P3, R22, R76, R45 ;  /* 0x0000004c162d7210 */ /* 0x000fc60007b5e02d */
[----:B------:R-:W-:Y:S01]  /*30940*/  IMAD.IADD R75, R23, 0x1, R75 ;  /* 0x00000001174b7824 */ /* 0x000fe200078e024b */
[----:B------:R-:W-:Y:S01]  /*30950*/  SEL R23, RZ, 0x1, P0 ;  /* 0x00000001ff177807 */ /* 0x000fe20000000000 */
[----:B------:R-:W-:-:S04]  /*30960*/  IMAD.WIDE.U32 R46, R6, R107, RZ ;  /* 0x0000006b062e7225 */ /* 0x000fc800078e00ff */
[----:B------:R-:W-:Y:S02]  /*30970*/  IMAD.MOV.U32 R62, RZ, RZ, R79 ;  /* 0x000000ffff3e7224 */ /* 0x000fe400078e004f */
[----:B------:R-:W-:Y:S02]  /*30980*/  IMAD R64, R11, R107, RZ ;  /* 0x0000006b0b407224 */ /* 0x000fe400078e02ff */
[C---:B------:R-:W-:Y:S01]  /*30990*/  IMAD R79, R102.reuse, R6, R65 ;  /* 0x00000006664f7224 */ /* 0x040fe200078e0241 */
[----:B------:R-:W-:Y:S01]  /*309a0*/  IADD3.X R65, PT, PT, R75, R77, RZ, P2, P3 ;  /* 0x0000004d4b417210 */ /* 0x000fe200017e64ff */
[C---:B------:R-:W-:Y:S01]  /*309b0*/  IMAD.WIDE.U32.X R56, R102.reuse, R11, R56, P6 ;  /* 0x0000000b66387225 */ /* 0x040fe200030e0438 */
[----:B------:R-:W-:Y:S02]  /*309c0*/  IADD3 R74, P0, P6, R23, R80, R74 ;  /* 0x00000050174a7210 */ /* 0x000fe40007e1e04a */
[C---:B------:R-:W-:Y:S01]  /*309d0*/  IADD3 R23, P3, PT, R45.reuse, R46, RZ ;  /* 0x0000002e2d177210 */ /* 0x040fe20007f7e0ff */
[----:B------:R-:W-:Y:S01]  /*309e0*/  IMAD R103, R102, R7, R64 ;  /* 0x0000000766677224 */ /* 0x000fe200078e0240 */
[----:B------:R-:W-:Y:S01]  /*309f0*/  ISETP.GE.U32.AND P2, PT, R45, R22, PT ;  /* 0x000000162d00720c */ /* 0x000fe20003f46070 */
[----:B------:R-:W-:Y:S01]  /*30a00*/  IMAD.IADD R64, R47, 0x1, R79 ;  /* 0x000000012f407824 */ /* 0x000fe200078e024f */
[----:B------:R-:W-:Y:S01]  /*30a10*/  IADD3.X R80, PT, PT, RZ, R81, RZ, P0, P6 ;  /* 0x00000051ff507210 */ /* 0x000fe200007ec4ff */
[----:B------:R-:W-:Y:S01]  /*30a20*/  IMAD R22, R9, R104, RZ ;  /* 0x0000006809167224 */ /* 0x000fe200078e02ff */
[----:B------:R-:W-:Y:S01]  /*30a30*/  ISETP.GE.U32.AND.EX P2, PT, R65, R75, PT, P2 ;  /* 0x0000004b4100720c */ /* 0x000fe20003f46120 */
[----:B------:R-:W-:Y:S01]  /*30a40*/  IMAD.X R65, R64, 0x1, R65, P3 ;  /* 0x0000000140417824 */ /* 0x000fe200018e0641 */
[----:B------:R-:W-:Y:S01]  /*30a50*/  IADD3 R75, P3, PT, R23, R74, RZ ;  /* 0x0000004a174b7210 */ /* 0x000fe20007f7e0ff */
[----:B------:R-:W-:Y:S01]  /*30a60*/  IMAD R45, R101, R5, R22 ;  /* 0x00000005652d7224 */ /* 0x000fe200078e0216 */
[----:B------:R-:W-:Y:S01]  /*30a70*/  ISETP.GE.U32.AND P0, PT, R23, R46, PT ;  /* 0x0000002e1700720c */ /* 0x000fe20003f06070 */
[----:B------:R-:W-:Y:S01]  /*30a80*/  IMAD.WIDE.U32 R46, R5, R104, RZ ;  /* 0x00000068052e7225 */ /* 0x000fe200078e00ff */
[----:B------:R-:W-:-:S02]  /*30a90*/  SEL R77, RZ, 0x1, P2 ;  /* 0x00000001ff4d7807 */ /* 0x000fc40001000000 */
[C---:B------:R-:W-:Y:S01]  /*30aa0*/  ISETP.GE.U32.AND.EX P0, PT, R65.reuse, R64, PT, P0 ;  /* 0x000000404100720c */ /* 0x040fe20003f06100 */
[----:B------:R-:W-:Y:S01]  /*30ab0*/  IMAD.X R74, R65, 0x1, R80, P3 ;  /* 0x00000001414a7824 */ /* 0x000fe200018e0650 */
[----:B------:R-:W-:Y:S01]  /*30ac0*/  ISETP.GE.U32.AND P3, PT, R75, R23, PT ;  /* 0x000000174b00720c */ /* 0x000fe20003f66070 */
[----:B------:R-:W-:Y:S01]  /*30ad0*/  IMAD.WIDE.U32 R22, R7, R107, RZ ;  /* 0x0000006b07167225 */ /* 0x000fe200078e00ff */
[-C--:B------:R-:W-:Y:S02]  /*30ae0*/  IADD3 R99, P6, PT, R109, R46.reuse, RZ ;  /* 0x0000002e6d637210 */ /* 0x080fe40007fde0ff */
[----:B------:R-:W-:Y:S01]  /*30af0*/  ISETP.GE.U32.AND.EX P3, PT, R74, R65, PT, P3 ;  /* 0x000000414a00720c */ /* 0x000fe20003f66130 */
[----:B------:R-:W-:Y:S01]  /*30b00*/  IMAD.IADD R45, R47, 0x1, R45 ;  /* 0x000000012f2d7824 */ /* 0x000fe200078e022d */
[----:B------:R-:W-:Y:S01]  /*30b10*/  ISETP.GE.U32.AND P2, PT, R99, R46, PT ;  /* 0x0000002e6300720c */ /* 0x000fe20003f46070 */
[----:B------:R-:W-:Y:S01]  /*30b20*/  IMAD.IADD R100, R23, 0x1, R103 ;  /* 0x0000000117647824 */ /* 0x000fe200078e0267 */
[----:B------:R-:W-:Y:S01]  /*30b30*/  SEL R47, RZ, 0x1, P3 ;  /* 0x00000001ff2f7807 */ /* 0x000fe20001800000 */
[----:B------:R-:W-:Y:S01]  /*30b40*/  IMAD.X R23, R45, 0x1, R44, P6 ;  /* 0x000000012d177824 */ /* 0x000fe200030e062c */
[----:B------:R-:W-:Y:S01]  /*30b50*/  SEL R44, RZ, 0x1, P0 ;  /* 0x00000001ff2c7807 */ /* 0x000fe20000000000 */
[----:B------:R-:W-:Y:S01]  /*30b60*/  IMAD R46, R8, R104, RZ ;  /* 0x00000068082e7224 */ /* 0x000fe200078e02ff */
[----:B------:R-:W-:Y:S01]  /*30b70*/  IADD3 R102, P0, P3, R22, R20, R77 ;  /* 0x0000001416667210 */ /* 0x000fe20007b1e04d */
[----:B------:R-:W-:Y:S01]  /*30b80*/  IMAD.WIDE.U32 R64, R4, R104, RZ ;  /* 0x0000006804407225 */ /* 0x000fe200078e00ff */
[----:B------:R-:W-:-:S02]  /*30b90*/  ISETP.GE.U32.AND.EX P2, PT, R23, R45, PT, P2 ;  /* 0x0000002d1700720c */ /* 0x000fc40003f46120 */
[----:B------:R-:W-:Y:S01]  /*30ba0*/  IADD3.X R103, PT, PT, R100, R21, RZ, P0, P3 ;  /* 0x0000001564677210 */ /* 0x000fe200007e64ff */
[----:B------:R-:W-:Y:S01]  /*30bb0*/  IMAD R45, R101, R4, R46 ;  /* 0x00000004652d7224 */ /* 0x000fe200078e022e */
[----:B------:R-:W-:Y:S01]  /*30bc0*/  IADD3 R88, P3, P0, R47, R88, R44 ;  /* 0x000000582f587210 */ /* 0x000fe2000787e02c */
[----:B------:R-:W-:Y:S01]  /*30bd0*/  IMAD.WIDE.U32 R46, R101, R6, RZ ;  /* 0x00000006652e7225 */ /* 0x000fe200078e00ff */
[----:B------:R-:W-:Y:S02]  /*30be0*/  SEL R107, RZ, 0x1, P2 ;  /* 0x00000001ff6b7807 */ /* 0x000fe40001000000 */
[-C--:B------:R-:W-:Y:S01]  /*30bf0*/  IADD3 R75, P2, PT, R75, R64.reuse, RZ ;  /* 0x000000404b4b7210 */ /* 0x080fe20007f5e0ff */
[----:B------:R-:W-:Y:S01]  /*30c00*/  IMAD.IADD R76, R65, 0x1, R45 ;  /* 0x00000001414c7824 */ /* 0x000fe200078e022d */
[----:B------:R-:W-:Y:S01]  /*30c10*/  IADD3.X R89, PT, PT, RZ, R89, RZ, P3, P0 ;  /* 0x00000059ff597210 */ /* 0x000fe20001fe04ff */
[----:B------:R-:W-:Y:S01]  /*30c20*/  IMAD.WIDE.U32.X R62, R101, R9, R62, P4 ;  /* 0x00000009653e7225 */ /* 0x000fe200020e043e */
[----:B------:R-:W-:-:S03]  /*30c30*/  ISETP.GE.U32.AND P0, PT, R75, R64, PT ;  /* 0x000000404b00720c */ /* 0x000fc60003f06070 */
        /* <DEDUP_REMOVED lines=11> */
[----:B------:R-:W-:-:S04]  /*30cf0*/  IMAD.WIDE.U32 R62, R98, R5, RZ ;  /* 0x00000005623e7225 */ /* 0x000fc800078e00ff */
[----:B------:R-:W-:-:S04]  /*30d00*/  IMAD.WIDE.U32 R20, P4, R98, R9, R20 ;  /* 0x0000000962147225 */ /* 0x000fc80007880014 */
[----:B------:R-:W-:Y:S01]  /*30d10*/  IMAD.X R81, RZ, RZ, RZ, P5 ;  /* 0x000000ffff517224 */ /* 0x000fe200028e06ff */
[----:B------:R-:W-:Y:S01]  /*30d20*/  IADD3 RZ, P5, PT, R65, R44, RZ ;  /* 0x0000002c41ff7210 */ /* 0x000fe20007fbe0ff */
[----:B------:R-:W-:Y:S01]  /*30d30*/  IMAD.MOV.U32 R78, RZ, RZ, R47 ;  /* 0x000000ffff4e7224 */ /* 0x000fe200078e002f */
[----:B------:R-:W-:Y:S01]  /*30d40*/  SEL R44, RZ, 0x1, P0 ;  /* 0x00000001ff2c7807 */ /* 0x000fe20000000000 */
[----:B------:R-:W-:Y:S01]  /*30d50*/  IMAD.WIDE.U32 R46, R95, R6, RZ ;  /* 0x000000065f2e7225 */ /* 0x000fe200078e00ff */
[----:B------:R-:W-:-:S03]  /*30d60*/  ISETP.GE.U32.AND P0, PT, R107, R75, PT ;  /* 0x0000004b6b00720c */ /* 0x000fc60003f06070 */
[----:B------:R-:W-:Y:S01]  /*30d70*/  IMAD.X R79, RZ, RZ, RZ, P6 ;  /* 0x000000ffff4f7224 */ /* 0x000fe200030e06ff */
[----:B------:R-:W-:Y:S01]  /*30d80*/  IADD3 RZ, P6, PT, R63, R20, RZ ;  /* 0x000000143fff7210 */ /* 0x000fe20007fde0ff */
[----:B------:R-:W-:Y:S01]  /*30d90*/  IMAD.WIDE.U32 R64, R95, R4, RZ ;  /* 0x000000045f407225 */ /* 0x000fe200078e00ff */
[----:B------:R-:W-:-:S03]  /*30da0*/  ISETP.GE.U32.AND.EX P0, PT, R106, R77, PT, P0 ;  /* 0x0000004d6a00720c */ /* 0x000fc60003f06100 */
[----:B------:R-:W-:Y:S01]  /*30db0*/  IMAD.MOV.U32 R80, RZ, RZ, R87 ;  /* 0x000000ffff507224 */ /* 0x000fe200078e0057 */
[----:B------:R-:W-:Y:S01]  /*30dc0*/  SEL R111, RZ, 0x1, P0 ;  /* 0x00000001ff6f7807 */ /* 0x000fe20000000000 */
[----:B------:R-:W-:Y:S02]  /*30dd0*/  IMAD R20, R11, R104, RZ ;  /* 0x000000680b147224 */ /* 0x000fe400078e02ff */
        /* <DEDUP_REMOVED lines=9> */
[----:B------:R-:W-:Y:S02]  /*30e70*/  IMAD R109, R10, R104, RZ ;  /* 0x000000680a6d7224 */ /* 0x000fe400078e02ff */
[----:B------:R-:W-:Y:S02]  /*30e80*/  IMAD.MOV.U32 R76, RZ, RZ, R45 ;  /* 0x000000ffff4c7224 */ /* 0x000fe400078e002d */
[----:B------:R-:W-:Y:S02]  /*30e90*/  IMAD R87, R101, R7, R20 ;  /* 0x0000000765577224 */ /* 0x000fe400078e0214 */
[----:B------:R-:W-:Y:S02]  /*30ea0*/  IMAD R20, R9, R98, RZ ;  /* 0x0000006209147224 */ /* 0x000fe400078e02ff */
[----:B------:R-:W-:-:S02]  /*30eb0*/  IMAD R109, R101, R6, R109 ;  /* 0x00000006656d7224 */ /* 0x000fc400078e026d */
[----:B------:R-:W-:-:S04]  /*30ec0*/  IMAD.WIDE.U32.X R76, R101, R11, R76, P5 ;  /* 0x0000000b654c7225 */ /* 0x000fc800028e044c */
[----:B------:R-:W-:Y:S01]  /*30ed0*/  IMAD.X R63, RZ, RZ, RZ, P4 ;  /* 0x000000ffff3f7224 */ /* 0x000fe200020e06ff */
[----:B------:R-:W-:Y:S01]  /*30ee0*/  IADD3 R80, P4, P5, R111, R80, R44 ;  /* 0x000000506f507210 */ /* 0x000fe20007d9e02c */
[----:B------:R-:W-:-:S03]  /*30ef0*/  IMAD.WIDE.U32 R74, R5, R98, RZ ;  /* 0x00000062054a7225 */ /* 0x000fc600078e00ff */
[----:B------:R-:W-:Y:S01]  /*30f00*/  IADD3.X R81, PT, PT, RZ, R81, RZ, P4, P5 ;  /* 0x00000051ff517210 */ /* 0x000fe200027ea4ff */
[----:B------:R-:W-:Y:S02]  /*30f10*/  IMAD R101, R95, R5, R20 ;  /* 0x000000055f657224 */ /* 0x000fe400078e0214 */
[----:B------:R-:W-:Y:S01]  /*30f20*/  IMAD.X R45, RZ, RZ, RZ, P1 ;  /* 0x000000ffff2d7224 */ /* 0x000fe200008e06ff */
[C---:B------:R-:W-:Y:S01]  /*30f30*/  ISETP.GE.U32.AND P1, PT, R102.reuse, R22, PT ;  /* 0x000000166600720c */ /* 0x040fe20003f26070 */
[----:B------:R-:W-:Y:S01]  /*30f40*/  IMAD.IADD R46, R75, 0x1, R101 ;  /* 0x000000014b2e7824 */ /* 0x000fe200078e0265 */
[----:B------:R-:W-:Y:S01]  /*30f50*/  IADD3 R101, P5, PT, R102, R88, RZ ;  /* 0x0000005866657210 */ /* 0x000fe20007fbe0ff */
[----:B------:R-:W-:Y:S01]  /*30f60*/  IMAD.MOV.U32 R62, RZ, RZ, R21 ;  /* 0x000000ffff3e7224 */ /* 0x000fe200078e0015 */
[----:B------:R-:W-:Y:S01]  /*30f70*/  IADD3 R22, P4, PT, R107, R74, RZ ;  /* 0x0000004a6b167210 */ /* 0x000fe20007f9e0ff */
[----:B------:R-:W-:Y:S01]  /*30f80*/  IMAD.MOV.U32 R44, RZ, RZ, R65 ;  /* 0x000000ffff2c7224 */ /* 0x000fe200078e0041 */
[----:B------:R-:W-:Y:S01]  /*30f90*/  ISETP.GE.U32.AND.EX P1, PT, R103, R100, PT, P1 ;  /* 0x000000646700720c */ /* 0x000fe20003f26110 */
[----:B------:R-:W-:Y:S01]  /*30fa0*/  IMAD.X R21, RZ, RZ, RZ, P2 ;  /* 0x000000ffff157224 */ /* 0x000fe200010e06ff */
[----:B------:R-:W-:Y:S01]  /*30fb0*/  ISETP.GE.U32.AND P2, PT, R101, R102, PT ;  /* 0x000000666500720c */ /* 0x000fe20003f46070 */
[----:B------:R-:W-:Y:S01]  /*30fc0*/  IMAD.X R88, R103, 0x1, R89, P5 ;  /* 0x0000000167587824 */ /* 0x000fe200028e0659 */
[----:B------:R-:W-:Y:S01]  /*30fd0*/  SEL R100, RZ, 0x1, P1 ;  /* 0x00000001ff647807 */ /* 0x000fe20000800000 */
[----:B------:R-:W-:-:S03]  /*30fe0*/  IMAD.WIDE.U32 R64, R6, R104, RZ ;  /* 0x0000006806407225 */ /* 0x000fc600078e00ff */
[----:B------:R-:W-:Y:S01]  /*30ff0*/  ISETP.GE.U32.AND.EX P2, PT, R88, R103, PT, P2 ;  /* 0x000000675800720c */ /* 0x000fe20003f46120 */
[----:B------:R-:W-:Y:S01]  /*31000*/  IMAD.X R75, R46, 0x1, R106, P4 ;  /* 0x000000012e4b7824 */ /* 0x000fe200020e066a */
[----:B------:R-:W-:Y:S01]  /*31010*/  ISETP.GE.U32.AND P4, PT, R22, R74, PT ;  /* 0x0000004a1600720c */ /* 0x000fe20003f86070 */
[----:B------:R-:W-:Y:S01]  /*31020*/  IMAD R74, R8, R98, RZ ;  /* 0x00000062084a7224 */ /* 0x000fe200078e02ff */
[----:B------:R-:W-:Y:S01]  /*31030*/  IADD3 R103, P5, PT, R101, R64, RZ ;  /* 0x0000004065677210 */ /* 0x000fe20007fbe0ff */
[----:B------:R-:W-:Y:S01]  /*31040*/  IMAD.IADD R109, R65, 0x1, R109 ;  /* 0x00000001416d7824 */ /* 0x000fe200078e026d */
[----:B------:R-:W-:Y:S01]  /*31050*/  ISETP.GE.U32.AND.EX P4, PT, R75, R46, PT, P4 ;  /* 0x0000002e4b00720c */ /* 0x000fe20003f86140 */
[----:B------:R-:W-:Y:S01]  /*31060*/  IMAD.MOV.U32 R20, RZ, RZ, R47 ;  /* 0x000000ffff147224 */ /* 0x000fe200078e002f */
[----:B------:R-:W-:Y:S01]  /*31070*/  SEL R107, RZ, 0x1, P2 ;  /* 0x00000001ff6b7807 */ /* 0x000fe20001000000 */
[----:B------:R-:W-:Y:S01]  /*31080*/  IMAD.WIDE.U32 R46, R4, R98, RZ ;  /* 0x00000062042e7225 */ /* 0x000fe200078e00ff */
[----:B------:R-:W-:-:S02]  /*31090*/  IADD3 R89, P2, PT, R103, R80, RZ ;  /* 0x0000005067597210 */ /* 0x000fc40007f5e0ff */
[----:B------:R-:W-:Y:S01]  /*310a0*/  ISETP.GE.U32.AND P1, PT, R103, R64, PT ;  /* 0x000000406700720c */ /* 0x000fe20003f26070 */
        /* <DEDUP_REMOVED lines=11> */
[----:B------:R-:W-:Y:S01]  /*31160*/  IMAD.WIDE.U32 R56, R7, R104, RZ ;  /* 0x0000006807387225 */ /* 0x000fe200078e00ff */
[----:B------:R-:W-:-:S03]  /*31170*/  IADD3 R47, P5, P4, R65, R62, R74 ;  /* 0x0000003e412f7210 */ /* 0x000fc60007cbe04a */
[----:B------:R-:W-:Y:S01]  /*31180*/  IMAD.X R81, R64, 0x1, R101, P6 ;  /* 0x0000000140517824 */ /* 0x000fe200030e0665 */
[----:B------:R-:W-:Y:S01]  /*31190*/  ISETP.GE.U32.AND.EX P6, PT, R101, R88, PT, P2 ;  /* 0x000000586500720c */ /* 0x000fe20003fc6120 */
[----:B------:R-:W-:Y:S01]  /*311a0*/  IMAD.WIDE.U32.X R44, R95, R8, R44, P3 ;  /* 0x000000085f2c7225 */ /* 0x000fe200018e042c */
[----:B------:R-:W-:Y:S02]  /*311b0*/  ISETP.GE.U32.AND P2, PT, R65, R46, PT ;  /* 0x0000002e4100720c */ /* 0x000fe40003f46070 */
[----:B------:R-:W-:Y:S01]  /*311c0*/  SEL R46, RZ, 0x1, P1 ;  /* 0x00000001ff2e7807 */ /* 0x000fe20000800000 */
[----:B------:R-:W-:Y:S01]  /*311d0*/  IMAD.IADD R87, R57, 0x1, R87 ;  /* 0x0000000139577824 */ /* 0x000fe200078e0257 */
[----:B------:R-:W-:Y:S01]  /*311e0*/  IADD3.X R74, PT, PT, R81, R63, RZ, P5, P4 ;  /* 0x0000003f514a7210 */ /* 0x000fe20002fe84ff */
[----:B------:R-:W-:Y:S01]  /*311f0*/  IMAD R86, R9, R105, RZ ;  /* 0x0000006909567224 */ /* 0x000fe200078e02ff */
[----:B------:R-:W-:Y:S02]  /*31200*/  ISETP.GE.U32.AND P1, PT, R47, R65, PT ;  /* 0x000000412f00720c */ /* 0x000fe40003f26070 */
[----:B------:R-:W-:Y:S01]  /*31210*/  SEL R63, RZ, 0x1, P6 ;  /* 0x00000001ff3f7807 */ /* 0x000fe20003000000 */
[----:B------:R-:W-:Y:S01]  /*31220*/  IMAD R86, R108, R5, R86 ;  /* 0x000000056c567224 */ /* 0x000fe200078e0256 */
[----:B------:R-:W-:-:S02]  /*31230*/  ISETP.GE.U32.AND.EX P2, PT, R81, R64, PT, P2 ;  /* 0x000000405100720c */ /* 0x000fc40003f46120 */
[----:B------:R-:W-:Y:S02]  /*31240*/  ISETP.GE.U32.AND.EX P1, PT, R74, R81, PT, P1 ;  /* 0x000000514a00720c */ /* 0x000fe40003f26110 */
[----:B------:R-:W-:Y:S02]  /*31250*/  IADD3 R65, P6, P5, R63, R78, R46 ;  /* 0x0000004e3f417210 */ /* 0x000fe40007dde02e */
[----:B------:R-:W-:Y:S02]  /*31260*/  SEL R46, RZ, 0x1, P2 ;  /* 0x00000001ff2e7807 */ /* 0x000fe40001000000 */
[----:B------:R-:W-:Y:S02]  /*31270*/  SEL R63, RZ, 0x1, P1 ;  /* 0x00000001ff3f7807 */ /* 0x000fe40000800000 */
[----:B------:R-:W-:Y:S02]  /*31280*/  IADD3 R64, P4, PT, R107, R56, RZ ;  /* 0x000000386b407210 */ /* 0x000fe40007f9e0ff */
[----:B------:R-:W-:-:S02]  /*31290*/  IADD3.X R89, PT, PT, RZ, R79, RZ, P6, P5 ;  /* 0x0000004fff597210 */ /* 0x000fc400037ea4ff */
[----:B------:R-:W-:Y:S01]  /*312a0*/  IADD3 R79, P3, P5, R63, R44, R46 ;  /* 0x0000002c3f4f7210 */ /* 0x000fe20007d7e02e */
[----:B------:R-:W-:Y:S01]  /*312b0*/  IMAD R44, R10, R98, RZ ;  /* 0x000000620a2c7224 */ /* 0x000fe200078e02ff */
[C---:B------:R-:W-:Y:S01]  /*312c0*/  ISETP.GE.U32.AND P1, PT, R64.reuse, R56, PT ;  /* 0x000000384000720c */ /* 0x040fe20003f26070 */
[----:B------:R-:W-:Y:S01]  /*312d0*/  IMAD.X R88, R87, 0x1, R80, P4 ;  /* 0x0000000157587824 */ /* 0x000fe200020e0650 */
[----:B------:R-:W-:Y:S01]  /*312e0*/  IADD3 R81, P4, PT, R64, R65, RZ ;  /* 0x0000004140517210 */ /* 0x000fe20007f9e0ff */
[----:B------:R-:W-:Y:S01]  /*312f0*/  IMAD.WIDE.U32 R62, R74, 0x3d1, RZ ;  /* 0x000003d14a3e7825 */ /* 0x000fe200078e00ff */
[----:B------:R-:W-:Y:S02]  /*31300*/  IADD3.X R78, PT, PT, RZ, R45, RZ, P3, P5 ;  /* 0x0000002dff4e7210 */ /* 0x000fe40001fea4ff */
[----:B------:R-:W-:Y:S01]  /*31310*/  ISETP.GE.U32.AND P2, PT, R81, R64, PT ;  /* 0x000000405100720c */ /* 0x000fe20003f46070 */
[----:B------:R-:W-:Y:S01]  /*31320*/  IMAD.WIDE.U32 R56, R6, R98, RZ ;  /* 0x0000006206387225 */ /* 0x000fe200078e00ff */
[----:B------:R-:W-:-:S03]  /*31330*/  ISETP.GE.U32.AND.EX P1, PT, R88, R87, PT, P1 ;  /* 0x000000575800720c */ /* 0x000fc60003f26110 */
[----:B------:R-:W-:Y:S02]  /*31340*/  IMAD R65, R95, R6, R44 ;  /* 0x000000065f417224 */ /* 0x000fe400078e022c */
[----:B------:R-:W-:-:S04]  /*31350*/  IMAD.WIDE.U32 R62, P3, RZ, R47, R62 ;  /* 0x0000002fff3e7225 */ /* 0x000fc8000786003e */
[----:B------:R-:W-:Y:S02]  /*31360*/  IMAD.IADD R80, R57, 0x1, R65 ;  /* 0x0000000139507824 */ /* 0x000fe400078e0241 */
[----:B------:R-:W-:-:S04]  /*31370*/  IMAD.WIDE.U32 R64, R47, 0x3d1, RZ ;  /* 0x000003d12f407825 */ /* 0x000fc800078e00ff */
[----:B------:R-:W-:Y:S01]  /*31380*/  IMAD.X R57, R88, 0x1, R89, P4 ;  /* 0x0000000158397824 */ /* 0x000fe200020e0659 */
[----:B------:R-:W-:Y:S01]  /*31390*/  IADD3 R64, P4, PT, R81, R56, RZ ;  /* 0x0000003851407210 */ /* 0x000fe20007f9e0ff */
[----:B------:R-:W-:Y:S01]  /*313a0*/  IMAD.MOV.U32 R46, RZ, RZ, RZ ;  /* 0x000000ffff2e7224 */ /* 0x000fe200078e00ff */
[----:B------:R-:W-:Y:S02]  /*313b0*/  IADD3 RZ, P6, PT, R65, R62, RZ ;  /* 0x0000003e41ff7210 */ /* 0x000fe40007fde0ff */
[----:B------:R-:W-:Y:S01]  /*313c0*/  ISETP.GE.U32.AND.EX P2, PT, R57, R88, PT, P2 ;  /* 0x000000583900720c */ /* 0x000fe20003f46120 */
[----:B------:R-:W-:Y:S01]  /*313d0*/  IMAD.X R65, R80, 0x1, R57, P4 ;  /* 0x0000000150417824 */ /* 0x000fe200020e0639 */
[C---:B------:R-:W-:Y:S01]  /*313e0*/  IADD3 R79, P4, PT, R64.reuse, R79, RZ ;  /* 0x0000004f404f7210 */ /* 0x040fe20007f9e0ff */
[----:B------:R-:W-:Y:S01]  /*313f0*/  IMAD.WIDE.U32 R44, R47, 0x3d1, R46 ;  /* 0x000003d12f2c7825 */ /* 0x000fe200078e002e */
[----:B------:R-:W-:Y:S02]  /*31400*/  SEL R46, RZ, 0x1, P1 ;  /* 0x00000001ff2e7807 */ /* 0x000fe40000800000 */
[----:B------:R-:W-:Y:S01]  /*31410*/  SEL R89, RZ, 0x1, P2 ;  /* 0x00000001ff597807 */ /* 0x000fe20001000000 */
        /* <DEDUP_REMOVED lines=8> */
[----:B------:R-:W-:Y:S01]  /*314a0*/  IMAD.WIDE.U32.X R62, R95, R10, R20, P0 ;  /* 0x0000000a5f3e7225 */ /* 0x000fe200000e0414 */
[----:B------:R-:W-:-:S02]  /*314b0*/  ISETP.GE.U32.AND.EX P4, PT, R78, R65, PT, P4 ;  /* 0x000000414e00720c */ /* 0x000fc40003f86140 */
[----:B------:R-:W-:Y:S01]  /*314c0*/  ISETP.GE.U32.AND.EX P5, PT, R45, R47, PT, P5 ;  /* 0x0000002f2d00720c */ /* 0x000fe20003fa6150 */
[----:B------:R-:W-:Y:S01]  /*314d0*/  IMAD R64, R11, R98, RZ ;  /* 0x000000620b407224 */ /* 0x000fe200078e02ff */
[----:B------:R-:W-:Y:S01]  /*314e0*/  SEL R80, RZ, 0x1, P3 ;  /* 0x00000001ff507807 */ /* 0x000fe20001800000 */
[----:B------:R-:W-:Y:S01]  /*314f0*/  IMAD.WIDE.U32.X R56, RZ, R74, R56, P6 ;  /* 0x0000004aff387225 */ /* 0x000fe200030e0438 */
        /* <DEDUP_REMOVED lines=9> */
[----:B------:R-:W-:Y:S01]  /*31590*/  SEL R101, RZ, 0x1, P5 ;  /* 0x00000001ff657807 */ /* 0x000fe20002800000 */
        /* <DEDUP_REMOVED lines=30> */
[C---:B------:R-:W-:Y:S01]  /*31780*/  IMAD.WIDE.U32 R44, P1, R98.reuse, R11, R76 ;  /* 0x0000000b622c7225 */ /* 0x040fe2000782004c */
        /* <DEDUP_REMOVED lines=16> */
[----:B------:R-:W-:Y:S02]  /*31890*/  ISETP.LT.U32.AND P3, PT, R101, R74, PT ;  /* 0x0000004a6500720c */ /* 0x000fe40003f61070 */
[----:B------:R-:W-:Y:S02]  /*318a0*/  ISETP.EQ.AND.EX P5, PT, R86, R79, !P5, P1 ;  /* 0x0000004f5600720c */ /* 0x000fe40006fa2310 */
[----:B------:R-:W-:Y:S02]  /*318b0*/  ISETP.EQ.U32.AND P1, PT, R109, R96, PT ;  /* 0x000000606d00720c */ /* 0x000fe40003f22070 */
[----:B------:R-:W-:-:S02]  /*318c0*/  SEL R77, RZ, 0x1, P0 ;  /* 0x00000001ff4d7807 */ /* 0x000fc40000000000 */
[----:B------:R-:W-:Y:S02]  /*318d0*/  ISETP.LT.U32.OR.EX P3, PT, R86, R79, P5, P3 ;  /* 0x0000004f5600720c */ /* 0x000fe40002f61530 */
[----:B------:R-:W-:Y:S02]  /*318e0*/  ISETP.LT.U32.AND P0, PT, R109, R96, PT ;  /* 0x000000606d00720c */ /* 0x000fe40003f01070 */
[-C--:B------:R-:W-:Y:S02]  /*318f0*/  ISETP.EQ.AND.EX P6, PT, R103, R97.reuse, !P6, P1 ;  /* 0x000000616700720c */ /* 0x080fe400077c2310 */
[----:B------:R-:W-:Y:S02]  /*31900*/  IADD3 R77, P1, P5, R77, R46, R21 ;  /* 0x0000002e4d4d7210 */ /* 0x000fe40007d3e015 */
[----:B------:R-:W-:Y:S02]  /*31910*/  SEL R21, RZ, 0x1, !P3 ;  /* 0x00000001ff157807 */ /* 0x000fe40005800000 */
[----:B------:R-:W-:Y:S01]  /*31920*/  ISETP.LT.U32.OR.EX P0, PT, R103, R97, P6, P0 ;  /* 0x000000616700720c */ /* 0x000fe20003701500 */
[----:B------:R-:W-:Y:S01]  /*31930*/  IMAD.WIDE.U32 R56, R77, 0x3d1, RZ ;  /* 0x000003d14d387825 */ /* 0x000fe200078e00ff */
[----:B------:R-:W-:-:S02]  /*31940*/  IADD3.X R79, PT, PT, RZ, R47, RZ, P1, P5 ;  /* 0x0000002fff4f7210 */ /* 0x000fc40000fea4ff */
[-C--:B------:R-:W-:Y:S02]  /*31950*/  IADD3 R21, P1, P5, R105, R78.reuse, R21 ;  /* 0x0000004e69157210 */ /* 0x080fe40007d3e015 */
[----:B------:R-:W-:Y:S01]  /*31960*/  SEL R104, RZ, 0x1, !P0 ;  /* 0x00000001ff687807 */ /* 0x000fe20004000000 */
[----:B------:R-:W-:Y:S01]  /*31970*/  IMAD.WIDE.U32 R46, R79, 0x3d1, RZ ;  /* 0x000003d14f2e7825 */ /* 0x000fe200078e00ff */
[C---:B------:R-:W-:Y:S02]  /*31980*/  IADD3.X R44, PT, PT, R64.reuse, R81, RZ, P1, P5 ;  /* 0x00000051402c7210 */ /* 0x040fe40000fea4ff */
[----:B------:R-:W-:Y:S02]  /*31990*/  ISETP.EQ.U32.AND P6, PT, R21, R78, PT ;  /* 0x0000004e1500720c */ /* 0x000fe40003fc2070 */
[----:B------:R-:W-:Y:S02]  /*319a0*/  ISETP.GE.U32.AND.EX P2, PT, R64, R111, PT, P2 ;  /* 0x0000006f4000720c */ /* 0x000fe40003f46120 */
        /* <DEDUP_REMOVED lines=10> */
[----:B------:R-:W-:Y:S01]  /*31a50*/  ISETP.LT.U32.AND P4, PT, R104, R99, PT ;  /* 0x000000636800720c */ /* 0x000fe20003f81070 */
[----:B------:R-:W-:Y:S01]  /*31a60*/  IMAD.MOV.U32 R99, RZ, RZ, R20 ;  /* 0x000000ffff637224 */ /* 0x000fe200078e0014 */
[----:B------:R-:W-:-:S02]  /*31a70*/  ISETP.EQ.AND.EX P2, PT, R102, R23, P0, P2 ;  /* 0x000000176600720c */ /* 0x000fc40000742320 */
[----:B------:R-:W-:Y:S02]  /*31a80*/  IADD3 R65, P5, P3, R56, R62, R65 ;  /* 0x0000003e38417210 */ /* 0x000fe40007bbe041 */
[----:B------:R-:W-:Y:S02]  /*31a90*/  IADD3 R57, P6, PT, R57, R46, RZ ;  /* 0x0000002e39397210 */ /* 0x000fe40007fde0ff */
[----:B------:R-:W-:Y:S02]  /*31aa0*/  SEL R21, RZ, 0x1, !P1 ;  /* 0x00000001ff157807 */ /* 0x000fe40004800000 */
[----:B------:R-:W-:Y:S01]  /*31ab0*/  ISETP.LT.U32.OR.EX P2, PT, R102, R23, P2, P4 ;  /* 0x000000176600720c */ /* 0x000fe20001741540 */
[----:B------:R-:W-:Y:S01]  /*31ac0*/  IMAD.WIDE.U32.X R44, RZ, R79, R44, P6 ;  /* 0x0000004fff2c7225 */ /* 0x000fe200030e042c */
[----:B------:R-:W-:Y:S02]  /*31ad0*/  ISETP.GE.U32.AND P0, PT, R65, R56, PT ;  /* 0x000000384100720c */ /* 0x000fe40003f06070 */
[----:B------:R-:W-:-:S02]  /*31ae0*/  IADD3.X R46, PT, PT, R57, R63, RZ, P5, P3 ;  /* 0x0000003f392e7210 */ /* 0x000fc40002fe64ff */
[-C--:B------:R-:W-:Y:S02]  /*31af0*/  IADD3 R21, P3, P4, R65, R80.reuse, R21 ;  /* 0x0000005041157210 */ /* 0x080fe40007c7e015 */
[----:B------:R-:W-:Y:S02]  /*31b00*/  SEL R101, RZ, 0x1, !P2 ;  /* 0x00000001ff657807 */ /* 0x000fe40005000000 */
[C---:B------:R-:W-:Y:S02]  /*31b10*/  ISETP.GE.U32.AND.EX P0, PT, R46.reuse, R57, PT, P0 ;  /* 0x000000392e00720c */ /* 0x040fe40003f06100 */
[----:B------:R-:W-:Y:S02]  /*31b20*/  IADD3.X R46, PT, PT, R46, R77, RZ, P3, P4 ;  /* 0x0000004d2e2e7210 */ /* 0x000fe40001fe84ff */
[----:B------:R-:W-:Y:S02]  /*31b30*/  ISETP.EQ.U32.AND P3, PT, R21, R80, PT ;  /* 0x000000501500720c */ /* 0x000fe40003f62070 */
[----:B------:R-:W-:-:S02]  /*31b40*/  IADD3 R101, P5, P4, R101, R21, R22 ;  /* 0x0000001565657210 */ /* 0x000fc40007cbe016 */
[----:B------:R-:W-:Y:S02]  /*31b50*/  ISETP.EQ.AND.EX P3, PT, R46, R77, P1, P3 ;  /* 0x0000004d2e00720c */ /* 0x000fe40000f62330 */
[----:B------:R-:W-:Y:S02]  /*31b60*/  ISETP.LT.U32.AND P6, PT, R21, R80, PT ;  /* 0x000000501500720c */ /* 0x000fe40003fc1070 */
[C---:B------:R-:W-:Y:S02]  /*31b70*/  ISETP.EQ.U32.AND P1, PT, R101.reuse, R22, PT ;  /* 0x000000166500720c */ /* 0x040fe40003f22070 */
[----:B------:R-:W-:Y:S02]  /*31b80*/  IADD3.X R106, PT, PT, RZ, R46, R75, P5, P4 ;  /* 0x0000002eff6a7210 */ /* 0x000fe40002fe844b */
[----:B------:R-:W-:Y:S02]  /*31b90*/  SEL R21, RZ, 0x1, P0 ;  /* 0x00000001ff157807 */ /* 0x000fe40000000000 */
[----:B------:R-:W-:-:S02]  /*31ba0*/  ISETP.LT.U32.AND P4, PT, R101, R22, PT ;  /* 0x000000166500720c */ /* 0x000fc40003f81070 */
        /* <DEDUP_REMOVED lines=21> */
.L_x_106:
        /* <DEDUP_REMOVED lines=34> */
.L_x_105:
[----:B------:R-:W-:Y:S05]  /*31f20*/  BSYNC.RECONVERGENT B2 ;  /* 0x0000000000027941 */ /* 0x000fea0003800200 */
.L_x_104:
[----:B------:R-:W-:Y:S01]  /*31f30*/  ISETP.GE.U32.AND P0, PT, R90, R84, PT ;  /* 0x000000545a00720c */ /* 0x000fe20003f06070 */
[----:B------:R-:W-:Y:S01]  /*31f40*/  BSSY.RECONVERGENT B2, `(.L_x_107) ;  /* 0x0000033000027945 */ /* 0x000fe20003800200 */
[C---:B------:R-:W-:Y:S02]  /*31f50*/  ISETP.EQ.U32.AND P1, PT, R94.reuse, R43, PT ;  /* 0x0000002b5e00720c */ /* 0x040fe40003f22070 */
        /* <DEDUP_REMOVED lines=49> */
.L_x_108:
[----:B------:R-:W-:Y:S05]  /*32270*/  BSYNC.RECONVERGENT B2 ;  /* 0x0000000000027941 */ /* 0x000fea0003800200 */
.L_x_107:
        /* <DEDUP_REMOVED lines=12> */
[----:B------:R-:W-:Y:S02]  /*32340*/  ISETP.NE.U32.AND P5, PT, R65, R68, PT ;  /* 0x000000444100720c */ /* 0x000fe40003fa5070 */
[----:B------:R-:W-:Y:S02]  /*32350*/  SEL R63, RZ, 0x1, !P0 ;  /* 0x00000001ff3f7807 */ /* 0x000fe40004000000 */
[----:B------:R-:W-:Y:S02]  /*32360*/  SHF.L.U64.HI R112, R23, 0x1, R58 ;  /* 0x0000000117707819 */ /* 0x000fe4000001023a */
        /* <DEDUP_REMOVED lines=9> */
[----:B------:R-:W-:Y:S02]  /*32400*/  ISETP.LT.U32.AND.EX P5, PT, R44, R67, !P5, P0 ;  /* 0x000000432c00720c */ /* 0x000fe40006fa1100 */
[CC--:B------:R-:W-:Y:S02]  /*32410*/  LOP3.LUT R64, R78.reuse, R45.reuse, RZ, 0xfc, !PT ;  /* 0x0000002d4e407212 */ /* 0x0c0fe400078efcff */
[----:B------:R-:W-:Y:S02]  /*32420*/  LOP3.LUT R45, R78, R45, RZ, 0xfc, !PT ;  /* 0x0000002d4e2d7212 */ /* 0x000fe400078efcff */
[----:B------:R-:W-:-:S02]  /*32430*/  ISETP.GE.U32.AND P1, PT, R64, R23, PT ;  /* 0x000000174000720c */ /* 0x000fc40003f26070 */
[----:B------:R-:W-:Y:S02]  /*32440*/  ISETP.GE.U32.AND P0, PT, R45, R70, PT ;  /* 0x000000462d00720c */ /* 0x000fe40003f06070 */
[C---:B------:R-:W-:Y:S02]  /*32450*/  ISETP.GE.U32.AND.EX P1, PT, R112.reuse, R58, PT, P1 ;  /* 0x0000003a7000720c */ /* 0x040fe40003f26110 */
[----:B------:R-:W-:Y:S02]  /*32460*/  ISETP.GE.U32.AND.EX P0, PT, R112, R71, PT, P0 ;  /* 0x000000477000720c */ /* 0x000fe40003f06100 */
[----:B------:R-:W-:Y:S02]  /*32470*/  ISETP.LT.U32.AND P4, PT, R65, R68, PT ;  /* 0x000000444100720c */ /* 0x000fe40003f81070 */
[----:B------:R-:W-:Y:S02]  /*32480*/  PLOP3.LUT P3, PT, PT, PT, PT, 0x80, 0x8 ;  /* 0x000000000008781c */ /* 0x000fe40003f6f070 */
[----:B------:R-:W-:-:S02]  /*32490*/  ISETP.LT.U32.OR.EX P4, PT, R62, R69, P5, P4 ;  /* 0x000000453e00720c */ /* 0x000fc40002f81540 */
[----:B------:R-:W-:-:S03]  /*324a0*/  ISETP.EQ.U32.AND P5, PT, R63, R72, PT ;  /* 0x000000483f00720c */ /* 0x000fc60003fa2070 */
[----:B------:R-:W-:Y:S02]  /*324b0*/  @P1 ISETP.EQ.U32.AND P6, PT, R64, R23, PT ;  /* 0x000000174000120c */ /* 0x000fe40003fc2070 */
[-C--:B------:R-:W-:Y:S02]  /*324c0*/  ISETP.EQ.AND.EX P4, PT, R80, R73.reuse, P4, P5 ;  /* 0x000000495000720c */ /* 0x080fe40002782350 */
[----:B------:R-:W-:Y:S02]  /*324d0*/  @P1 ISETP.EQ.AND.EX P3, PT, R112, R58, P2, P6 ;  /* 0x0000003a7000120c */ /* 0x000fe40001762360 */
[----:B------:R-:W-:Y:S02]  /*324e0*/  ISETP.LT.U32.AND P6, PT, R63, R72, PT ;  /* 0x000000483f00720c */ /* 0x000fe40003fc1070 */
[----:B------:R-:W-:Y:S02]  /*324f0*/  PLOP3.LUT P1, PT, PT, PT, PT, 0x8, 0x80 ;  /* 0x000000000080781c */ /* 0x000fe40003f2e170 */
        /* <DEDUP_REMOVED lines=17> */
.L_x_110:
[----:B------:R-:W-:Y:S05]  /*32610*/  BSYNC.RECONVERGENT B2 ;  /* 0x0000000000027941 */ /* 0x000fea0003800200 */
.L_x_109:
[----:B------:R-:W-:Y:S01]  /*32620*/  PLOP3.LUT P3, PT, P3, P1, PT, 0xf8, 0x8f ;  /* 0x00000000008f781c */ /* 0x000fe20001f63f70 */
[----:B------:R-:W-:Y:S01]  /*32630*/  BSSY.RECONVERGENT B2, `(.L_x_111) ;  /* 0x00001ed000027945 */ /* 0x000fe20003800200 */
[----:B------:R-:W-:Y:S02]  /*32640*/  ISETP.GE.U32.AND P1, PT, R47, R66, PT ;  /* 0x000000422f00720c */ /* 0x000fe40003f26070 */
[----:B------:R-:W-:Y:S02]  /*32650*/  SEL R96, R66, RZ, P3 ;  /* 0x000000ff42607207 */ /* 0x000fe40001800000 */
[----:B------:R-:W-:Y:S02]  /*32660*/  ISETP.GE.U32.AND.EX P1, PT, R44, R67, PT, P1 ;  /* 0x000000432c00720c */ /* 0x000fe40003f26110 */
[----:B------:R-:W-:Y:S02]  /*32670*/  ISETP.EQ.U32.AND P2, PT, R65, R68, PT ;  /* 0x000000444100720c */ /* 0x000fe40003f42070 */
[----:B------:R-:W-:-:S02]  /*32680*/  SEL R45, RZ, 0x1, P1 ;  /* 0x00000001ff2d7807 */ /* 0x000fc40000800000 */
[----:B------:R-:W-:Y:S02]  /*32690*/  SEL R100, R67, RZ, P3 ;  /* 0x000000ff43647207 */ /* 0x000fe40001800000 */
[----:B------:R-:W-:Y:S02]  /*326a0*/  IADD3 R96, P0, PT, -R96, R47, RZ ;  /* 0x0000002f60607210 */ /* 0x000fe40007f1e1ff */
[----:B------:R-:W-:Y:S02]  /*326b0*/  ISETP.EQ.AND.EX P1, PT, R62, R69, !P1, P2 ;  /* 0x000000453e00720c */ /* 0x000fe40004f22320 */
[----:B------:R-:W-:Y:S01]  /*326c0*/  IADD3 R108, P4, PT, R45, R68, RZ ;  /* 0x000000442d6c7210 */ /* 0x000fe20007f9e0ff */
[----:B------:R-:W-:Y:S01]  /*326d0*/  IMAD.X R100, R44, 0x1, ~R100, P0 ;  /* 0x000000012c647824 */ /* 0x000fe200000e0e64 */
[C---:B------:R-:W-:Y:S02]  /*326e0*/  ISETP.NE.U32.AND P2, PT, R65.reuse, R20, PT ;  /* 0x000000144100720c */ /* 0x040fe40003f45070 */
[----:B------:R-:W-:Y:S01]  /*326f0*/  ISETP.LT.U32.AND P0, PT, R65, R68, PT ;  /* 0x000000444100720c */ /* 0x000fe20003f01070 */
[----:B------:R-:W-:Y:S01]  /*32700*/  IMAD.X R113, RZ, RZ, R69, P4 ;  /* 0x000000ffff717224 */ /* 0x000fe200020e0645 */
[----:B------:R-:W-:Y:S01]  /*32710*/  ISETP.NE.AND.EX P2, PT, R62, R21, PT, P2 ;  /* 0x000000153e00720c */ /* 0x000fe20003f45320 */
[----:B------:R-:W-:Y:S01]  /*32720*/  IMAD.WIDE.U32 R94, R100, R96, RZ ;  /* 0x00000060645e7225 */ /* 0x000fe200078e00ff */
[----:B------:R-:W-:-:S02]  /*32730*/  SEL R108, R108, RZ, P3 ;  /* 0x000000ff6c6c7207 */ /* 0x000fc40001800000 */
[----:B------:R-:W-:Y:S02]  /*32740*/  ISETP.LT.U32.OR.EX P0, PT, R62, R69, P1, P0 ;  /* 0x000000453e00720c */ /* 0x000fe40000f01500 */
[----:B------:R-:W-:Y:S02]  /*32750*/  ISETP.LT.U32.AND P5, PT, R65, R20, PT ;  /* 0x000000144100720c */ /* 0x000fe40003fa1070 */
[----:B------:R-:W-:Y:S02]  /*32760*/  ISETP.LT.AND P2, PT, R59, RZ, !P2 ;  /* 0x000000ff3b00720c */ /* 0x000fe40005741270 */
[----:B------:R-:W-:Y:S02]  /*32770*/  IADD3 R108, P1, PT, -R108, R65, RZ ;  /* 0x000000416c6c7210 */ /* 0x000fe40007f3e1ff */
[----:B------:R-:W-:Y:S02]  /*32780*/  SEL R113, R113, RZ, P3 ;  /* 0x000000ff71717207 */ /* 0x000fe40001800000 */
[----:B------:R-:W-:Y:S01]  /*32790*/  SEL R45, RZ, 0x1, !P0 ;  /* 0x00000001ff2d7807 */ /* 0x000fe20004000000 */
[----:B------:R-:W-:Y:S01]  /*327a0*/  IMAD.WIDE.U32 R74, R100, R108, RZ ;  /* 0x0000006c644a7225 */ /* 0x000fe200078e00ff */
[----:B------:R-:W-:-:S02]  /*327b0*/  ISETP.LT.U32.OR.EX P5, PT, R62, R21, P2, P5 ;  /* 0x000000153e00720c */ /* 0x000fc400017a1550 */
[----:B------:R-:W-:Y:S01]  /*327c0*/  IADD3 R64, P0, PT, R45, R72, RZ ;  /* 0x000000482d407210 */ /* 0x000fe20007f1e0ff */
[----:B------:R-:W-:Y:S01]  /*327d0*/  IMAD.X R113, R62, 0x1, ~R113, P1 ;  /* 0x000000013e717824 */ /* 0x000fe200008e0e71 */
[----:B------:R-:W-:Y:S01]  /*327e0*/  SEL R81, RZ, 0x1, !P5 ;  /* 0x00000001ff517807 */ /* 0x000fe20006800000 */
[----:B------:R-:W-:Y:S01]  /*327f0*/  IMAD.WIDE.U32 R44, R96, R96, RZ ;  /* 0x00000060602c7225 */ /* 0x000fe200078e00ff */
[----:B------:R-:W-:Y:S02]  /*32800*/  SEL R64, R64, RZ, P3 ;  /* 0x000000ff40407207 */ /* 0x000fe40001800000 */
[----:B------:R-:W-:Y:S01]  /*32810*/  LOP3.LUT R81, R46, R81, RZ, 0xfc, !PT ;  /* 0x000000512e517212 */ /* 0x000fe200078efcff */
[----:B------:R-:W-:Y:S01]  /*32820*/  IMAD.WIDE.U32 R94, P1, R96, R100, R94 ;  /* 0x00000064605e7225 */ /* 0x000fe2000782005e */
[----:B------:R-:W-:Y:S02]  /*32830*/  P2R R86, PR, RZ, 0x40 ;  /* 0x00000040ff567803 */ /* 0x000fe40000000000 */
[----:B------:R-:W-:Y:S01]  /*32840*/  IADD3 R119, P4, PT, -R64, R81, RZ ;  /* 0x0000005140777210 */ /* 0x000fe20007f9e1ff */
[----:B------:R-:W-:Y:S01]  /*32850*/  IMAD.X R65, RZ, RZ, R73, P0 ;  /* 0x000000ffff417224 */ /* 0x000fe200000e0649 */
[----:B------:R-:W-:Y:S01]  /*32860*/  IADD3 RZ, P0, PT, R45, R94, RZ ;  /* 0x0000005e2dff7210 */ /* 0x000fe20007f1e0ff */
[----:B------:R-:W-:Y:S01]  /*32870*/  IMAD.WIDE.U32 R62, R113, R96, RZ ;  /* 0x00000060713e7225 */ /* 0x000fe200078e00ff */
[----:B------:R-:W-:-:S02]  /*32880*/  P2R R85, PR, RZ, 0x20 ;  /* 0x00000020ff557803 */ /* 0x000fc40000000000 */
[----:B------:R-:W-:Y:S01]  /*32890*/  SEL R65, R65, RZ, P3 ;  /* 0x000000ff41417207 */ /* 0x000fe20001800000 */
[----:B------:R-:W-:Y:S01]  /*328a0*/  IMAD.X R47, RZ, RZ, RZ, P1 ;  /* 0x000000ffff2f7224 */ /* 0x000fe200008e06ff */
[----:B------:R-:W-:Y:S01]  /*328b0*/  LOP3.LUT R60, R60, 0xfffffffb, RZ, 0xc0, !PT ;  /* 0xfffffffb3c3c7812 */ /* 0x000fe200078ec0ff */
[----:B------:R-:W-:Y:S02]  /*328c0*/  IMAD.MOV.U32 R46, RZ, RZ, R95 ;  /* 0x000000ffff2e7224 */ /* 0x000fe400078e005f */
[----:B------:R-:W-:-:S04]  /*328d0*/  IMAD.WIDE.U32 R44, R108, R96, RZ ;  /* 0x000000606c2c7225 */ /* 0x000fc800078e00ff */
[----:B------:R-:W-:-:S04]  /*328e0*/  IMAD.WIDE.U32 R62, P1, R108, R100, R62 ;  /* 0x000000646c3e7225 */ /* 0x000fc8000782003e */
[----:B------:R-:W-:Y:S01]  /*328f0*/  IMAD.WIDE.U32.X R46, R100, R100, R46, P0 ;  /* 0x00000064642e7225 */ /* 0x000fe200000e042e */
[----:B------:R-:W-:-:S03]  /*32900*/  IADD3 R79, P2, PT, R45, R62, RZ ;  /* 0x0000003e2d4f7210 */ /* 0x000fc60007f5e0ff */
[----:B------:R-:W-:Y:S01]  /*32910*/  IMAD.X R116, R80, 0x1, ~R65, P4 ;  /* 0x0000000150747824 */ /* 0x000fe200020e0e41 */
[----:B------:R-:W-:Y:S01]  /*32920*/  IADD3 R87, P0, PT, R46, R44, RZ ;  /* 0x0000002c2e577210 */ /* 0x000fe20007f1e0ff */
[----:B------:R-:W-:-:S04]  /*32930*/  IMAD.WIDE.U32 R74, P4, R113, R96, R74 ;  /* 0x00000060714a7225 */ /* 0x000fc8000788004a */
[----:B------:R-:W-:Y:S01]  /*32940*/  IMAD.X R62, R79, 0x1, R47, P0 ;  /* 0x000000014f3e7824 */ /* 0x000fe200000e062f */
[----:B------:R-:W-:Y:S01]  /*32950*/  ISETP.GE.U32.AND P0, PT, R87, R44, PT ;  /* 0x0000002c5700720c */ /* 0x000fe20003f06070 */
[----:B------:R-:W-:-:S03]  /*32960*/  IMAD.WIDE.U32 R76, R96, R108, RZ ;  /* 0x0000006c604c7225 */ /* 0x000fc600078e00ff */
[----:B------:R-:W-:Y:S01]  /*32970*/  ISETP.GE.U32.AND.EX P0, PT, R62, R79, PT, P0 ;  /* 0x0000004f3e00720c */ /* 0x000fe20003f06100 */
[----:B------:R-:W-:-:S03]  /*32980*/  IMAD.WIDE.U32 R64, R116, R96, RZ ;  /* 0x0000006074407225 */ /* 0x000fc600078e00ff */
[----:B------:R-:W-:Y:S01]  /*32990*/  SEL R45, RZ, 0x1, P0 ;  /* 0x00000001ff2d7807 */ /* 0x000fe20000000000 */
[----:B------:R-:W-:Y:S01]  /*329a0*/  IMAD.X R47, RZ, RZ, RZ, P4 ;  /* 0x000000ffff2f7224 */ /* 0x000fe200020e06ff */
[----:B------:R-:W-:Y:S01]  /*329b0*/  IADD3 RZ, P4, PT, R77, R74, RZ ;  /* 0x0000004a4dff7210 */ /* 0x000fe20007f9e0ff */
[----:B------:R-:W-:Y:S02]  /*329c0*/  IMAD.MOV.U32 R46, RZ, RZ, R75 ;  /* 0x000000ffff2e7224 */ /* 0x000fe400078e004b */
[----:B------:R-:W-:-:S04]  /*329d0*/  IMAD.WIDE.U32 R88, R119, R96, RZ ;  /* 0x0000006077587225 */ /* 0x000fc800078e00ff */
[----:B------:R-:W-:-:S04]  /*329e0*/  IMAD.WIDE.U32 R64, P0, R119, R100, R64 ;  /* 0x0000006477407225 */ /* 0x000fc80007800040 */
[----:B------:R-:W-:Y:S01]  /*329f0*/  IMAD.WIDE.U32.X R46, R113, R100, R46, P4 ;  /* 0x00000064712e7225 */ /* 0x000fe200020e042e */
[----:B------:R-:W-:-:S03]  /*32a00*/  IADD3 R105, P4, PT, R89, R64, RZ ;  /* 0x0000004059697210 */ /* 0x000fc60007f9e0ff */
[----:B------:R-:W-:Y:S01]  /*32a10*/  IMAD.WIDE.U32 R76, R113, R108, RZ ;  /* 0x0000006c714c7225 */ /* 0x000fe200078e00ff */
[----:B------:R-:W-:-:S03]  /*32a20*/  IADD3 R64, P6, P5, R88, R46, R45 ;  /* 0x0000002e58407210 */ /* 0x000fc60007dde02d */
[----:B------:R-:W-:Y:S01]  /*32a30*/  IMAD.X R45, RZ, RZ, RZ, P1 ;  /* 0x000000ffff2d7224 */ /* 0x000fe200008e06ff */
[----:B------:R-:W-:Y:S02]  /*32a40*/  IADD3.X R91, PT, PT, R105, R47, RZ, P6, P5 ;  /* 0x0000002f695b7210 */ /* 0x000fe400037ea4ff */
[----:B------:R-:W-:Y:S02]  /*32a50*/  ISETP.NE.AND P6, PT, R86, RZ, PT ;  /* 0x000000ff5600720c */ /* 0x000fe40003fc5270 */
[----:B------:R-:W-:Y:S02]  /*32a60*/  ISETP.NE.AND P5, PT, R85, RZ, PT ;  /* 0x000000ff5500720c */ /* 0x000fe40003fa5270 */
[----:B------:R-:W-:Y:S02]  /*32a70*/  SEL R47, RZ, 0x1, !P6 ;  /* 0x00000001ff2f7807 */ /* 0x000fe40007000000 */
[----:B------:R-:W-:Y:S02]  /*32a80*/  ISETP.EQ.U32.AND P6, PT, R81, R22, PT ;  /* 0x000000165100720c */ /* 0x000fe40003fc2070 */
[----:B------:R-:W-:Y:S01]  /*32a90*/  IADD3 R74, P1, PT, R47, R70, RZ ;  /* 0x000000462f4a7210 */ /* 0x000fe20007f3e0ff */
[----:B------:R-:W-:Y:S01]  /*32aa0*/  IMAD.WIDE.U32 R46, R108, R108, RZ ;  /* 0x0000006c6c2e7225 */ /* 0x000fe200078e00ff */
[----:B------:R-:W-:-:S02]  /*32ab0*/  ISETP.EQ.AND.EX P6, PT, R80, R57, P5, P6 ;  /* 0x000000395000720c */ /* 0x000fc40002fc2360 */
[----:B------:R-:W-:Y:S01]  /*32ac0*/  ISETP.LT.U32.AND P5, PT, R81, R22, PT ;  /* 0x000000165100720c */ /* 0x000fe20003fa1070 */
[----:B------:R-:W-:-:S03]  /*32ad0*/  IMAD.X R75, RZ, RZ, R71, P1 ;  /* 0x000000ffff4b7224 */ /* 0x000fc600008e0647 */
[----:B------:R-:W-:Y:S02]  /*32ae0*/  ISETP.LT.U32.OR.EX P5, PT, R80, R57, P6, P5 ;  /* 0x000000395000720c */ /* 0x000fe400037a1550 */
[----:B------:R-:W-:Y:S01]  /*32af0*/  IADD3 R85, P6, PT, R87, R44, RZ ;  /* 0x0000002c57557210 */ /* 0x000fe20007fde0ff */
[----:B------:R-:W-:Y:S01]  /*32b00*/  IMAD.MOV.U32 R44, RZ, RZ, R63 ;  /* 0x000000ffff2c7224 */ /* 0x000fe200078e003f */
[----:B------:R-:W-:Y:S02]  /*32b10*/  SEL R97, RZ, 0x1, !P5 ;  /* 0x00000001ff617807 */ /* 0x000fe40006800000 */
[----:B------:R-:W-:Y:S01]  /*32b20*/  ISETP.GE.U32.AND P5, PT, R85, R87, PT ;  /* 0x000000575500720c */ /* 0x000fe20003fa6070 */
[----:B------:R-:W-:Y:S01]  /*32b30*/  IMAD.X R98, R62, 0x1, R79, P6 ;  /* 0x000000013e627824 */ /* 0x000fe200030e064f */
[----:B------:R-:W-:Y:S01]  /*32b40*/  LOP3.LUT R97, R78, R97, RZ, 0xfc, !PT ;  /* 0x000000614e617212 */ /* 0x000fe200078efcff */
[----:B------:R-:W-:-:S03]  /*32b50*/  IMAD.WIDE.U32 R76, P6, R108, R113, R76 ;  /* 0x000000716c4c7225 */ /* 0x000fc600078c004c */
[----:B------:R-:W-:Y:S01]  /*32b60*/  ISETP.GE.U32.AND.EX P5, PT, R98, R62, PT, P5 ;  /* 0x0000003e6200720c */ /* 0x000fe20003fa6150 */
[----:B------:R-:W-:Y:S01]  /*32b70*/  IMAD.WIDE.U32.X R44, R113, R100, R44, P2 ;  /* 0x00000064712c7225 */ /* 0x000fe200010e042c */
[----:B------:R-:W-:Y:S02]  /*32b80*/  IADD3 R114, P1, PT, R47, R76, RZ ;  /* 0x0000004c2f727210 */ /* 0x000fe40007f3e0ff */
[----:B------:R-:W-:Y:S01]  /*32b90*/  IADD3 R76, P2, PT, R64, R46, RZ ;  /* 0x0000002e404c7210 */ /* 0x000fe20007f5e0ff */
[----:B------:R-:W-:Y:S01]  /*32ba0*/  IMAD.WIDE.U32 R62, R100, R119, RZ ;  /* 0x00000077643e7225 */ /* 0x000fe200078e00ff */
[----:B------:R-:W-:-:S03]  /*32bb0*/  SEL R47, RZ, 0x1, P5 ;  /* 0x00000001ff2f7807 */ /* 0x000fc60002800000 */
[----:B------:R-:W-:Y:S01]  /*32bc0*/  IMAD.X R90, R114, 0x1, R91, P2 ;  /* 0x00000001725a7824 */ /* 0x000fe200010e065b */
[----:B------:R-:W-:Y:S01]  /*32bd0*/  IADD3 R110, P2, P5, R76, R44, R47 ;  /* 0x0000002c4c6e7210 */ /* 0x000fe20007d5e02f */
[----:B------:R-:W-:Y:S01]  /*32be0*/  IMAD.WIDE.U32 R86, R113, R119, RZ ;  /* 0x0000007771567225 */ /* 0x000fe200078e00ff */
[----:B------:R-:W-:Y:S02]  /*32bf0*/  SEL R44, R74, RZ, P3 ;  /* 0x000000ff4a2c7207 */ /* 0x000fe40001800000 */
[----:B------:R-:W-:Y:S01]  /*32c00*/  IADD3.X R111, PT, PT, R90, R45, RZ, P2, P5 ;  /* 0x0000002d5a6f7210 */ /* 0x000fe200017ea4ff */
[----:B------:R-:W-:Y:S01]  /*32c10*/  IMAD.WIDE.U32 R62, P5, R116, R96, R62 ;  /* 0x00000060743e7225 */ /* 0x000fe200078a003e */
[----:B------:R-:W-:Y:S02]  /*32c20*/  IADD3 R97, P2, PT, R97, -R44, RZ ;  /* 0x8000002c61617210 */ /* 0x000fe40007f5e0ff */
[----:B------:R-:W-:Y:S01]  /*32c30*/  SEL R45, R75, RZ, P3 ;  /* 0x000000ff4b2d7207 */ /* 0x000fe20001800000 */
[----:B------:R-:W-:-:S04]  /*32c40*/  IMAD.WIDE.U32 R74, R96, R119, RZ ;  /* 0x00000077604a7225 */ /* 0x000fc800078e00ff */
[----:B------:R-:W-:-:S04]  /*32c50*/  IMAD.WIDE.U32 R78, R108, R119, RZ ;  /* 0x000000776c4e7225 */ /* 0x000fc800078e00ff */
[----:B------:R-:W-:-:S04]  /*32c60*/  IMAD.WIDE.U32 R86, P3, R116, R108, R86 ;  /* 0x0000006c74567225 */ /* 0x000fc80007860056 */
[----:B------:R-:W-:Y:S01]  /*32c70*/  IMAD.X R112, R112, 0x1, ~R45, P2 ;  /* 0x0000000170707824 */ /* 0x000fe200010e0e2d */
[----:B------:R-:W-:Y:S01]  /*32c80*/  IADD3 RZ, P2, PT, R75, R62, RZ ;  /* 0x0000003e4bff7210 */ /* 0x000fe20007f5e0ff */
[----:B------:R-:W-:-:S04]  /*32c90*/  IMAD.WIDE.U32 R44, R100, R97, RZ ;  /* 0x00000061642c7225 */ /* 0x000fc800078e00ff */
[----:B------:R-:W-:Y:S01]  /*32ca0*/  IMAD.X R75, RZ, RZ, RZ, P0 ;  /* 0x000000ffff4b7224 */ /* 0x000fe200000e06ff */
[----:B------:R-:W-:Y:S01]  /*32cb0*/  IADD3 RZ, P0, PT, R79, R86, RZ ;  /* 0x000000564fff7210 */ /* 0x000fe20007f1e0ff */
[----:B------:R-:W-:Y:S02]  /*32cc0*/  IMAD.X R79, RZ, RZ, RZ, P6 ;  /* 0x000000ffff4f7224 */ /* 0x000fe400030e06ff */
[----:B------:R-:W-:-:S04]  /*32cd0*/  IMAD.WIDE.U32 R92, R96, R97, RZ ;  /* 0x00000061605c7225 */ /* 0x000fc800078e00ff */
[----:B------:R-:W-:-:S04]  /*32ce0*/  IMAD.WIDE.U32 R44, P6, R112, R96, R44 ;  /* 0x00000060702c7225 */ /* 0x000fc800078c002c */
[----:B------:R-:W-:Y:S01]  /*32cf0*/  IMAD.X R81, RZ, RZ, RZ, P5 ;  /* 0x000000ffff517224 */ /* 0x000fe200028e06ff */
[----:B------:R-:W-:Y:S01]  /*32d00*/  IADD3 RZ, P5, PT, R93, R44, RZ ;  /* 0x0000002c5dff7210 */ /* 0x000fe20007fbe0ff */
[----:B------:R-:W-:-:S04]  /*32d10*/  IMAD.WIDE.U32 R92, R112, R96, RZ ;  /* 0x00000060705c7225 */ /* 0x000fc800078e00ff */
[----:B------:R-:W-:Y:S02]  /*32d20*/  IMAD.MOV.U32 R74, RZ, RZ, R65 ;  /* 0x000000ffff4a7224 */ /* 0x000fe400078e0041 */
[----:B------:R-:W-:Y:S02]  /*32d30*/  IMAD.MOV.U32 R80, RZ, RZ, R63 ;  /* 0x000000ffff507224 */ /* 0x000fe400078e003f */
[----:B------:R-:W-:Y:S02]  /*32d40*/  IMAD.X R65, RZ, RZ, RZ, P6 ;  /* 0x000000ffff417224 */ /* 0x000fe400030e06ff */
[----:B------:R-:W-:-:S04]  /*32d50*/  IMAD.WIDE.U32 R92, P6, R97, R100, R92 ;  /* 0x00000064615c7225 */ /* 0x000fc800078c005c */
[----:B------:R-:W-:-:S04]  /*32d60*/  IMAD.WIDE.U32 R62, R97, R96, RZ ;  /* 0x00000060613e7225 */ /* 0x000fc800078e00ff */
[----:B------:R-:W-:Y:S01]  /*32d70*/  IMAD.WIDE.U32.X R74, R116, R100, R74, P4 ;  /* 0x00000064744a7225 */ /* 0x000fe200020e044a */
[----:B------:R-:W-:-:S03]  /*32d80*/  ISETP.GE.U32.AND P4, PT, R64, R88, PT ;  /* 0x000000584000720c */ /* 0x000fc60003f86070 */
[----:B------:R-:W-:Y:S01]  /*32d90*/  IMAD.WIDE.U32.X R80, R116, R100, R80, P2 ;  /* 0x0000006474507225 */ /* 0x000fe200010e0450 */
[----:B------:R-:W-:Y:S02]  /*32da0*/  ISETP.GE.U32.AND P2, PT, R76, R46, PT ;  /* 0x0000002e4c00720c */ /* 0x000fe40003f46070 */
[----:B------:R-:W-:Y:S01]  /*32db0*/  ISETP.GE.U32.AND.EX P4, PT, R91, R105, PT, P4 ;  /* 0x000000695b00720c */ /* 0x000fe20003f86140 */
[----:B------:R-:W-:Y:S01]  /*32dc0*/  IMAD.MOV.U32 R64, RZ, RZ, R45 ;  /* 0x000000ffff407224 */ /* 0x000fe200078e002d */
[----:B------:R-:W-:Y:S01]  /*32dd0*/  ISETP.GE.U32.AND.EX P2, PT, R90, R114, PT, P2 ;  /* 0x000000725a00720c */ /* 0x000fe20003f46120 */
[----:B------:R-:W-:Y:S01]  /*32de0*/  IMAD.X R47, RZ, RZ, RZ, P6 ;  /* 0x000000ffff2f7224 */ /* 0x000fe200030e06ff */
[----:B------:R-:W-:Y:S01]  /*32df0*/  IADD3 R95, P6, PT, R63, R92, RZ ;  /* 0x0000005c3f5f7210 */ /* 0x000fe20007fde0ff */
[----:B------:R-:W-:-:S04]  /*32e00*/  IMAD.WIDE.U32 R44, R116, R108, RZ ;  /* 0x0000006c742c7225 */ /* 0x000fc800078e00ff */
[----:B------:R-:W-:Y:S02]  /*32e10*/  IMAD.MOV.U32 R46, RZ, RZ, R93 ;  /* 0x000000ffff2e7224 */ /* 0x000fe400078e005d */
[----:B------:R-:W-:Y:S01]  /*32e20*/  IMAD.WIDE.U32.X R64, R112, R100, R64, P5 ;  /* 0x0000006470407225 */ /* 0x000fe200028e0440 */
[----:B------:R-:W-:-:S03]  /*32e30*/  ISETP.GE.U32.AND P5, PT, R110, R76, PT ;  /* 0x0000004c6e00720c */ /* 0x000fc60003fa6070 */
[----:B------:R-:W-:Y:S01]  /*32e40*/  IMAD.MOV.U32 R78, RZ, RZ, R77 ;  /* 0x000000ffff4e7224 */ /* 0x000fe200078e004d */
[----:B------:R-:W-:Y:S01]  /*32e50*/  ISETP.GE.U32.AND.EX P5, PT, R111, R90, PT, P5 ;  /* 0x0000005a6f00720c */ /* 0x000fe20003fa6150 */
[----:B------:R-:W-:Y:S01]  /*32e60*/  IMAD.WIDE.U32.X R46, R112, R100, R46, P6 ;  /* 0x00000064702e7225 */ /* 0x000fe200030e042e */
[----:B------:R-:W-:Y:S02]  /*32e70*/  IADD3 R110, P6, PT, R110, R88, RZ ;  /* 0x000000586e6e7210 */ /* 0x000fe40007fde0ff */
[----:B------:R-:W-:Y:S01]  /*32e80*/  SEL R63, RZ, 0x1, P5 ;  /* 0x00000001ff3f7807 */ /* 0x000fe20002800000 */
[----:B------:R-:W-:Y:S02]  /*32e90*/  IMAD.X R93, RZ, RZ, RZ, P3 ;  /* 0x000000ffff5d7224 */ /* 0x000fe400018e06ff */
[----:B------:R-:W-:-:S04]  /*32ea0*/  IMAD.WIDE.U32 R44, P3, R119, R113, R44 ;  /* 0x00000071772c7225 */ /* 0x000fc8000786002c */
[----:B------:R-:W-:-:S04]  /*32eb0*/  IMAD.WIDE.U32 R76, R119, R108, RZ ;  /* 0x0000006c774c7225 */ /* 0x000fc800078e00ff */
[----:B------:R-:W-:Y:S01]  /*32ec0*/  IMAD.WIDE.U32.X R78, R113, R113, R78, P1 ;  /* 0x00000071714e7225 */ /* 0x000fe200008e044e */
[----:B------:R-:W-:-:S03]  /*32ed0*/  ISETP.GE.U32.AND P1, PT, R110, R88, PT ;  /* 0x000000586e00720c */ /* 0x000fc60003f26070 */
[----:B------:R-:W-:Y:S02]  /*32ee0*/  IMAD.MOV.U32 R92, RZ, RZ, R87 ;  /* 0x000000ffff5c7224 */ /* 0x000fe400078e0057 */
[----:B------:R-:W-:Y:S01]  /*32ef0*/  IMAD.X R87, RZ, RZ, RZ, P3 ;  /* 0x000000ffff577224 */ /* 0x000fe200018e06ff */
[----:B------:R-:W-:Y:S01]  /*32f00*/  IADD3 R100, P3, PT, R77, R44, RZ ;  /* 0x0000002c4d647210 */ /* 0x000fe20007f7e0ff */
[----:B------:R-:W-:Y:S01]  /*32f10*/  IMAD.WIDE.U32 R88, R113, R97, RZ ;  /* 0x0000006171587225 */ /* 0x000fe200078e00ff */
[----:B------:R-:W-:-:S03]  /*32f20*/  SEL R77, RZ, 0x1, P2 ;  /* 0x00000001ff4d7807 */ /* 0x000fc60001000000 */
[----:B------:R-:W-:Y:S02]  /*32f30*/  IMAD.MOV.U32 R86, RZ, RZ, R45 ;  /* 0x000000ffff567224 */ /* 0x000fe400078e002d */
[----:B------:R-:W-:-:S04]  /*32f40*/  IMAD.WIDE.U32 R114, R112, R108, RZ ;  /* 0x0000006c70727225 */ /* 0x000fc800078e00ff */
[----:B------:R-:W-:-:S04]  /*32f50*/  IMAD.WIDE.U32.X R86, R116, R113, R86, P3 ;  /* 0x0000007174567225 */ /* 0x000fc800018e0456 */
        /* <DEDUP_REMOVED lines=8> */
[----:B------:R-:W-:Y:S01]  /*32fe0*/  IMAD.X R45, RZ, RZ, RZ, P3 ;  /* 0x000000ffff2d7224 */ /* 0x000fe200018e06ff */
[----:B------:R-:W-:Y:S01]  /*32ff0*/  IADD3 R108, P3, PT, R91, R114, RZ ;  /* 0x000000725b6c7210 */ /* 0x000fe20007f7e0ff */
[----:B------:R-:W-:Y:S01]  /*33000*/  IMAD.MOV.U32 R44, RZ, RZ, R115 ;  /* 0x000000ffff2c7224 */ /* 0x000fe200078e0073 */
[----:B------:R-:W-:Y:S01]  /*33010*/  SEL R91, RZ, 0x1, P4 ;  /* 0x00000001ff5b7807 */ /* 0x000fe20002000000 */
[----:B------:R-:W-:-:S04]  /*33020*/  IMAD.WIDE.U32.X R88, R112, R113, R88, P0 ;  /* 0x0000007170587225 */ /* 0x000fc800000e0458 */
[----:B------:R-:W-:Y:S01]  /*33030*/  IMAD.WIDE.U32.X R44, R112, R113, R44, P3 ;  /* 0x00000071702c7225 */ /* 0x000fe200018e042c */
[----:B------:R-:W-:-:S03]  /*33040*/  IADD3 R91, P0, P3, R62, R80, R91 ;  /* 0x000000503e5b7210 */ /* 0x000fc60007b1e05b */
[----:B------:R-:W-:Y:S01]  /*33050*/  IMAD.X R111, R111, 0x1, R105, P6 ;  /* 0x000000016f6f7824 */ /* 0x000fe200030e0669 */
[----:B------:R-:W-:Y:S02]  /*33060*/  IADD3.X R81, PT, PT, R95, R81, RZ, P0, P3 ;  /* 0x000000515f517210 */ /* 0x000fe400007e64ff */
[----:B------:R-:W-:Y:S02]  /*33070*/  IADD3 R78, P2, P3, R63, R78, R77 ;  /* 0x0000004e3f4e7210 */ /* 0x000fe40007b5e04d */
[----:B------:R-:W-:Y:S02]  /*33080*/  IADD3 R63, P4, PT, R91, R76, RZ ;  /* 0x0000004c5b3f7210 */ /* 0x000fe40007f9e0ff */
[----:B------:R-:W-:Y:S02]  /*33090*/  IADD3.X R80, PT, PT, RZ, R79, RZ, P2, P3 ;  /* 0x0000004fff507210 */ /* 0x000fe400017e64ff */
[----:B------:R-:W-:Y:S01]  /*330a0*/  IADD3 R79, P5, PT, R63, R78, RZ ;  /* 0x0000004e3f4f7210 */ /* 0x000fe20007fbe0ff */
[----:B------:R-:W-:Y:S01]  /*330b0*/  IMAD.X R77, R100, 0x1, R81, P4 ;  /* 0x00000001644d7824 */ /* 0x000fe200020e0651 */
[----:B------:R-:W-:-:S02]  /*330c0*/  ISETP.GE.U32.AND.EX P1, PT, R111, R105, PT, P1 ;  /* 0x000000696f00720c */ /* 0x000fc40003f26110 */
[----:B------:R-:W-:Y:S01]  /*330d0*/  ISETP.GE.U32.AND P0, PT, R91, R62, PT ;  /* 0x0000003e5b00720c */ /* 0x000fe20003f06070 */
[----:B------:R-:W-:Y:S01]  /*330e0*/  IMAD.X R115, R77, 0x1, R80, P5 ;  /* 0x000000014d737824 */ /* 0x000fe200028e0650 */
[C---:B------:R-:W-:Y:S02]  /*330f0*/  ISETP.GE.U32.AND P2, PT, R79.reuse, R63, PT ;  /* 0x0000003f4f00720c */ /* 0x040fe40003f46070 */
[-C--:B------:R-:W-:Y:S02]  /*33100*/  IADD3 R79, P4, PT, R79, R76.reuse, RZ ;  /* 0x0000004c4f4f7210 */ /* 0x080fe40007f9e0ff */
[----:B------:R-:W-:Y:S02]  /*33110*/  ISETP.GE.U32.AND P3, PT, R63, R76, PT ;  /* 0x0000004c3f00720c */ /* 0x000fe40003f66070 */
[----:B------:R-:W-:Y:S02]  /*33120*/  SEL R63, RZ, 0x1, P1 ;  /* 0x00000001ff3f7807 */ /* 0x000fe40000800000 */
[----:B------:R-:W-:Y:S01]  /*33130*/  ISETP.GE.U32.AND.EX P0, PT, R81, R95, PT, P0 ;  /* 0x0000005f5100720c */ /* 0x000fe20003f06100 */
[----:B------:R-:W-:Y:S01]  /*33140*/  IMAD.WIDE.U32 R80, R119, R119, RZ ;  /* 0x0000007777507225 */ /* 0x000fe200078e00ff */
[----:B------:R-:W-:-:S02]  /*33150*/  ISETP.GE.U32.AND.EX P1, PT, R115, R77, PT, P2 ;  /* 0x0000004d7300720c */ /* 0x000fc40003f26120 */
[----:B------:R-:W-:Y:S01]  /*33160*/  SEL R91, RZ, 0x1, P0 ;  /* 0x00000001ff5b7807 */ /* 0x000fe20000000000 */
[----:B------:R-:W-:Y:S01]  /*33170*/  IMAD.X R115, R115, 0x1, R100, P4 ;  /* 0x0000000173737824 */ /* 0x000fe200020e0664 */
[----:B------:R-:W-:Y:S02]  /*33180*/  IADD3 R63, P2, P4, R79, R74, R63 ;  /* 0x0000004a4f3f7210 */ /* 0x000fe40007c5e03f */
        /* <DEDUP_REMOVED lines=17> */
[----:B------:R-:W-:Y:S01]  /*332a0*/  IMAD.WIDE.U32 R74, P4, R112, R119, R74 ;  /* 0x00000077704a7225 */ /* 0x000fe2000788004a */
[----:B------:R-:W-:-:S03]  /*332b0*/  IADD3 R81, P1, PT, R81, R76, RZ ;  /* 0x0000004c51517210 */ /* 0x000fc60007f3e0ff */
[----:B------:R-:W-:Y:S01]  /*332c0*/  IMAD.X R79, RZ, RZ, RZ, P3 ;  /* 0x000000ffff4f7224 */ /* 0x000fe200018e06ff */
[----:B------:R-:W-:Y:S01]  /*332d0*/  IADD3 RZ, P3, PT, R63, R74, RZ ;  /* 0x0000004a3fff7210 */ /* 0x000fe20007f7e0ff */
[----:B------:R-:W-:Y:S02]  /*332e0*/  IMAD.X R63, RZ, RZ, RZ, P4 ;  /* 0x000000ffff3f7224 */ /* 0x000fe400020e06ff */
[----:B------:R-:W-:Y:S02]  /*332f0*/  IMAD.MOV.U32 R78, RZ, RZ, R77 ;  /* 0x000000ffff4e7224 */ /* 0x000fe400078e004d */
[----:B------:R-:W-:Y:S02]  /*33300*/  IMAD.MOV.U32 R62, RZ, RZ, R75 ;  /* 0x000000ffff3e7224 */ /* 0x000fe400078e004b */
[----:B------:R-:W-:-:S04]  /*33310*/  IMAD.WIDE.U32 R64, P4, R97, R116, R64 ;  /* 0x0000007461407225 */ /* 0x000fc80007880040 */
[----:B------:R-:W-:-:S04]  /*33320*/  IMAD.WIDE.U32 R74, R97, R119, RZ ;  /* 0x00000077614a7225 */ /* 0x000fc800078e00ff */
[----:B------:R-:W-:-:S04]  /*33330*/  IMAD.WIDE.U32.X R78, R116, R116, R78, P1 ;  /* 0x00000074744e7225 */ /* 0x000fc800008e044e */
[----:B------:R-:W-:Y:S01]  /*33340*/  IMAD.WIDE.U32.X R62, R112, R116, R62, P3 ;  /* 0x00000074703e7225 */ /* 0x000fe200018e043e */
[----:B------:R-:W-:-:S03]  /*33350*/  IADD3 R92, P1, P3, R117, R92, R118 ;  /* 0x0000005c755c7210 */ /* 0x000fc60007b3e076 */
[----:B------:R-:W-:Y:S01]  /*33360*/  IMAD.X R77, RZ, RZ, RZ, P4 ;  /* 0x000000ffff4d7224 */ /* 0x000fe200020e06ff */
[----:B------:R-:W-:Y:S01]  /*33370*/  IADD3 R64, P4, PT, R75, R64, RZ ;  /* 0x000000404b407210 */ /* 0x000fe20007f9e0ff */
[----:B------:R-:W-:Y:S01]  /*33380*/  IMAD.MOV.U32 R76, RZ, RZ, R65 ;  /* 0x000000ffff4c7224 */ /* 0x000fe200078e0041 */
[----:B------:R-:W-:Y:S01]  /*33390*/  IADD3.X R100, PT, PT, RZ, R93, RZ, P1, P3 ;  /* 0x0000005dff647210 */ /* 0x000fe20000fe64ff */
[----:B------:R-:W-:Y:S01]  /*333a0*/  IMAD.X R114, R114, 0x1, R95, P6 ;  /* 0x0000000172727824 */ /* 0x000fe200030e065f */
[----:B------:R-:W-:Y:S01]  /*333b0*/  SEL R75, RZ, 0x1, P0 ;  /* 0x00000001ff4b7807 */ /* 0x000fe20000000000 */
[----:B------:R-:W-:Y:S01]  /*333c0*/  IMAD.WIDE.U32.X R76, R112, R116, R76, P4 ;  /* 0x00000074704c7225 */ /* 0x000fe200020e044c */
[----:B------:R-:W-:Y:S02]  /*333d0*/  SEL R65, RZ, 0x1, P5 ;  /* 0x00000001ff417807 */ /* 0x000fe40002800000 */
[----:B------:R-:W-:Y:S02]  /*333e0*/  IADD3 R92, P1, PT, R91, R92, RZ ;  /* 0x0000005c5b5c7210 */ /* 0x000fe40007f3e0ff */
[----:B------:R-:W-:-:S02]  /*333f0*/  IADD3 R65, P0, P6, R65, R86, R75 ;  /* 0x0000005641417210 */ /* 0x000fc40007e1e04b */
[C---:B------:R-:W-:Y:S01]  /*33400*/  IADD3 R86, P5, PT, R92.reuse, R80, RZ ;  /* 0x000000505c567210 */ /* 0x040fe20007fbe0ff */
[----:B------:R-:W-:Y:S01]  /*33410*/  IMAD.X R100, R113, 0x1, R100, P1 ;  /* 0x0000000171647824 */ /* 0x000fe200008e0664 */
[----:B------:R-:W-:Y:S02]  /*33420*/  ISETP.GE.U32.AND P3, PT, R91, R90, PT ;  /* 0x0000005a5b00720c */ /* 0x000fe40003f66070 */
[----:B------:R-:W-:Y:S02]  /*33430*/  ISETP.GE.U32.AND P4, PT, R92, R91, PT ;  /* 0x0000005b5c00720c */ /* 0x000fe40003f86070 */
[----:B------:R-:W-:Y:S02]  /*33440*/  ISETP.GE.U32.AND.EX P2, PT, R114, R95, PT, P2 ;  /* 0x0000005f7200720c */ /* 0x000fe40003f46120 */
[----:B------:R-:W-:Y:S02]  /*33450*/  IADD3.X R91, PT, PT, RZ, R87, RZ, P0, P6 ;  /* 0x00000057ff5b7210 */ /* 0x000fe400007ec4ff */
[C---:B------:R-:W-:Y:S01]  /*33460*/  ISETP.GE.U32.AND P1, PT, R86.reuse, R80, PT ;  /* 0x000000505600720c */ /* 0x040fe20003f26070 */
[----:B------:R-:W-:Y:S01]  /*33470*/  IMAD.X R80, R81, 0x1, R100, P5 ;  /* 0x0000000151507824 */ /* 0x000fe200028e0664 */
[----:B------:R-:W-:-:S02]  /*33480*/  IADD3 R87, P0, PT, R86, R65, RZ ;  /* 0x0000004156577210 */ /* 0x000fc40007f1e0ff */
[----:B------:R-:W-:Y:S02]  /*33490*/  SEL R65, RZ, 0x1, P2 ;  /* 0x00000001ff417807 */ /* 0x000fe40001000000 */
[C---:B------:R-:W-:Y:S02]  /*334a0*/  IADD3 R75, P5, PT, R87.reuse, R90, RZ ;  /* 0x0000005a574b7210 */ /* 0x040fe40007fbe0ff */
[----:B------:R-:W-:Y:S01]  /*334b0*/  ISETP.GE.U32.AND P2, PT, R87, R86, PT ;  /* 0x000000565700720c */ /* 0x000fe20003f46070 */
[----:B------:R-:W-:Y:S01]  /*334c0*/  IMAD.X R87, R80, 0x1, R91, P0 ;  /* 0x0000000150577824 */ /* 0x000fe200000e065b */
[----:B------:R-:W-:Y:S02]  /*334d0*/  ISETP.GE.U32.AND.EX P3, PT, R113, R108, PT, P3 ;  /* 0x0000006c7100720c */ /* 0x000fe40003f66130 */
[----:B------:R-:W-:Y:S02]  /*334e0*/  ISETP.GE.U32.AND.EX P4, PT, R100, R113, PT, P4 ;  /* 0x000000716400720c */ /* 0x000fe40003f86140 */
        /* <DEDUP_REMOVED lines=25> */
[----:B------:R-:W-:Y:S02]  /*33680*/  SEL R46, RZ, 0x1, P0 ;  /* 0x00000001ff2e7807 */ /* 0x000fe40000000000 */
[----:B------:R-:W-:Y:S02]  /*33690*/  IADD3 R47, P1, PT, R87, R86, RZ ;  /* 0x00000056572f7210 */ /* 0x000fe40007f3e0ff */
[----:B------:R-:W-:-:S02]  /*336a0*/  ISETP.EQ.U32.AND P0, PT, R104, R72, PT ;  /* 0x000000486800720c */ /* 0x000fc40003f02070 */
[----:B------:R-:W-:Y:S01]  /*336b0*/  ISETP.LT.U32.OR.EX P5, PT, R103, R69, P4, P2 ;  /* 0x000000456700720c */ /* 0x000fe200027a1520 */
[----:B------:R-:W-:Y:S01]  /*336c0*/  IMAD.X R75, R88, 0x1, R75, P1 ;  /* 0x00000001584b7824 */ /* 0x000fe200008e064b */
[----:B------:R-:W-:Y:S02]  /*336d0*/  IADD3 R81, P3, P4, R81, R44, R46 ;  /* 0x0000002c51517210 */ /* 0x000fe40007c7e02e */
[----:B------:R-:W-:Y:S02]  /*336e0*/  ISETP.LT.U32.AND P2, PT, R104, R72, PT ;  /* 0x000000486800720c */ /* 0x000fe40003f41070 */
[CC--:B------:R-:W-:Y:S02]  /*336f0*/  ISETP.EQ.AND.EX P0, PT, R102.reuse, R73.reuse, P5, P0 ;  /* 0x000000496600720c */ /* 0x0c0fe40002f02300 */
[----:B------:R-:W-:Y:S02]  /*33700*/  IADD3 R44, P1, PT, R47, R74, RZ ;  /* 0x0000004a2f2c7210 */ /* 0x000fe40007f3e0ff */
[----:B------:R-:W-:-:S02]  /*33710*/  ISETP.LT.U32.OR.EX P2, PT, R102, R73, P0, P2 ;  /* 0x000000496600720c */ /* 0x000fc40000741520 */
[----:B------:R-:W-:Y:S01]  /*33720*/  IADD3.X R46, PT, PT, RZ, R45, RZ, P3, P4 ;  /* 0x0000002dff2e7210 */ /* 0x000fe20001fe84ff */
[----:B------:R-:W-:Y:S01]  /*33730*/  IMAD.X R45, R75, 0x1, R64, P1 ;  /* 0x000000014b2d7824 */ /* 0x000fe200008e0640 */
[C---:B------:R-:W-:Y:S02]  /*33740*/  IADD3 R81, P0, PT, R44.reuse, R81, RZ ;  /* 0x000000512c517210 */ /* 0x040fe40007f1e0ff */
[----:B------:R-:W-:Y:S02]  /*33750*/  ISETP.GE.U32.AND P4, PT, R44, R74, PT ;  /* 0x0000004a2c00720c */ /* 0x000fe40003f86070 */
[----:B------:R-:W-:Y:S01]  /*33760*/  ISETP.GE.U32.AND P1, PT, R101, R70, PT ;  /* 0x000000466500720c */ /* 0x000fe20003f26070 */
[----:B------:R-:W-:Y:S01]  /*33770*/  IMAD.X R79, R45, 0x1, R46, P0 ;  /* 0x000000012d4f7824 */ /* 0x000fe200000e062e */
[----:B------:R-:W-:Y:S02]  /*33780*/  ISETP.GE.U32.AND P3, PT, R81, R44, PT ;  /* 0x0000002c5100720c */ /* 0x000fe40003f66070 */
[----:B------:R-:W-:-:S02]  /*33790*/  ISETP.GE.U32.AND.EX P4, PT, R45, R64, PT, P4 ;  /* 0x000000402d00720c */ /* 0x000fc40003f86140 */
        /* <DEDUP_REMOVED lines=9> */
[----:B------:R-:W-:Y:S01]  /*33830*/  IMAD.WIDE.U32 R74, R80, 0x3d1, RZ ;  /* 0x000003d1504a7825 */ /* 0x000fe200078e00ff */
[----:B------:R-:W-:Y:S02]  /*33840*/  SEL R44, RZ, 0x1, P0 ;  /* 0x00000001ff2c7807 */ /* 0x000fe40000000000 */
[----:B------:R-:W-:Y:S02]  /*33850*/  IADD3 R86, P0, P4, R45, R76, R86 ;  /* 0x0000004c2d567210 */ /* 0x000fe40007c1e056 */
[----:B------:R-:W-:Y:S02]  /*33860*/  SEL R45, RZ, 0x1, P3 ;  /* 0x00000001ff2d7807 */ /* 0x000fe40001800000 */
[----:B------:R-:W-:-:S02]  /*33870*/  @P1 ISETP.NE.U32.AND P3, PT, R101, R70, PT ;  /* 0x000000466500120c */ /* 0x000fc40003f65070 */
[----:B------:R-:W-:Y:S01]  /*33880*/  IADD3.X R88, PT, PT, RZ, R77, RZ, P0, P4 ;  /* 0x0000004dff587210 */ /* 0x000fe200007e84ff */
[----:B------:R-:W-:Y:S01]  /*33890*/  IMAD.WIDE.U32 R46, P4, R97, R112, R46 ;  /* 0x00000070612e7225 */ /* 0x000fe2000788002e */
[----:B------:R-:W-:Y:S02]  /*338a0*/  PLOP3.LUT P0, PT, PT, PT, PT, 0x8, 0x80 ;  /* 0x000000000080781c */ /* 0x000fe40003f0e170 */
[----:B------:R-:W-:Y:S02]  /*338b0*/  @P1 ISETP.NE.OR.EX P0, PT, R106, R71, !P2, P3 ;  /* 0x000000476a00120c */ /* 0x000fe40005705730 */
[----:B------:R-:W-:Y:S01]  /*338c0*/  IADD3 R77, P1, P3, R45, R62, R44 ;  /* 0x0000003e2d4d7210 */ /* 0x000fe20007b3e02c */
[----:B------:R-:W-:Y:S01]  /*338d0*/  IMAD.WIDE.U32 R44, R97, R97, RZ ;  /* 0x00000061612c7225 */ /* 0x000fe200078e00ff */
[----:B------:R-:W-:Y:S02]  /*338e0*/  P2R R76, PR, RZ, 0x4 ;  /* 0x00000004ff4c7803 */ /* 0x000fe40000000000 */
[----:B------:R-:W-:Y:S01]  /*338f0*/  IADD3.X R87, PT, PT, RZ, R63, RZ, P1, P3 ;  /* 0x0000003fff577210 */ /* 0x000fe20000fe64ff */
[----:B------:R-:W-:Y:S01]  /*33900*/  IMAD.X R63, RZ, RZ, RZ, P4 ;  /* 0x000000ffff3f7224 */ /* 0x000fe200020e06ff */
[----:B------:R-:W-:Y:S01]  /*33910*/  IADD3 R64, P3, PT, R45, R46, RZ ;  /* 0x0000002e2d407210 */ /* 0x000fe20007f7e0ff */
[----:B------:R-:W-:Y:S01]  /*33920*/  IMAD.MOV.U32 R62, RZ, RZ, R47 ;  /* 0x000000ffff3e7224 */ /* 0x000fe200078e002f */
[----:B------:R-:W-:Y:S01]  /*33930*/  IADD3 R45, P1, PT, R77, R44, RZ ;  /* 0x0000002c4d2d7210 */ /* 0x000fe20007f3e0ff */
[----:B------:R-:W-:Y:S01]  /*33940*/  IMAD.WIDE.U32 R74, P4, RZ, R65, R74 ;  /* 0x00000041ff4a7225 */ /* 0x000fe2000788004a */
[----:B------:R-:W-:-:S02]  /*33950*/  P2R R78, PR, RZ, 0x40 ;  /* 0x00000040ff4e7803 */ /* 0x000fc40000000000 */
[----:B------:R-:W-:Y:S01]  /*33960*/  @P5 LOP3.LUT R60, R60, 0x4, RZ, 0xfc, !PT ;  /* 0x000000043c3c5812 */ /* 0x000fe200078efcff */
[----:B------:R-:W-:-:S04]  /*33970*/  IMAD.WIDE.U32 R46, R65, 0x3d1, RZ ;  /* 0x000003d1412e7825 */ /* 0x000fc800078e00ff */
[----:B------:R-:W-:Y:S01]  /*33980*/  IMAD.X R87, R64, 0x1, R87, P1 ;  /* 0x0000000140577824 */ /* 0x000fe200008e0657 */
[C---:B------:R-:W-:Y:S01]  /*33990*/  IADD3 R77, P1, PT, R45.reuse, R86, RZ ;  /* 0x000000562d4d7210 */ /* 0x040fe20007f3e0ff */
        /* <DEDUP_REMOVED lines=35> */
[----:B------:R-:W-:Y:S01]  /*33bd0*/  ISETP.GE.U32.AND P3, PT, R44, RZ, PT ;  /* 0x000000ff2c00720c */ /* 0x000fe20003f66070 */
[----:B------:R-:W-:-:S03]  /*33be0*/  IMAD.MOV.U32 R74, RZ, RZ, R44 ;  /* 0x000000ffff4a7224 */ /* 0x000fc600078e002c */
[----:B------:R-:W-:Y:S01]  /*33bf0*/  ISETP.GE.U32.AND.EX P3, PT, R75, R65, PT, P3 ;  /* 0x000000414b00720c */ /* 0x000fe20003f66130 */
[----:B------:R-:W-:-:S03]  /*33c00*/  IMAD.WIDE.U32 R96, R96, R96, R74 ;  /* 0x0000006060607225 */ /* 0x000fc600078e004a */
[----:B------:R-:W-:Y:S01]  /*33c10*/  SEL R45, RZ, 0x1, P3 ;  /* 0x00000001ff2d7807 */ /* 0x000fe20001800000 */
[----:B------:R-:W-:-:S03]  /*33c20*/  IMAD.IADD R94, R94, 0x1, R97 ;  /* 0x000000015e5e7824 */ /* 0x000fc600078e0261 */
[----:B------:R-:W-:Y:S01]  /*33c30*/  IADD3 R89, P1, P4, R89, R80, R45 ;  /* 0x0000005059597210 */ /* 0x000fe20007c3e02d */
[----:B------:R-:W-:-:S03]  /*33c40*/  IMAD.X R45, RZ, RZ, RZ, P2 ;  /* 0x000000ffff2d7224 */ /* 0x000fc600010e06ff */
[----:B------:R-:W-:Y:S02]  /*33c50*/  IADD3.X R92, PT, PT, R92, R81, RZ, P1, P4 ;  /* 0x000000515c5c7210 */ /* 0x000fe40000fe84ff */
[----:B------:R-:W-:-:S04]  /*33c60*/  ISETP.GE.U32.AND P1, PT, R96, R44, PT ;  /* 0x0000002c6000720c */ /* 0x000fc80003f26070 */
[----:B------:R-:W-:-:S04]  /*33c70*/  ISETP.GE.U32.AND.EX P1, PT, R94, R75, PT, P1 ;  /* 0x0000004b5e00720c */ /* 0x000fc80003f26110 */
        /* <DEDUP_REMOVED lines=8> */
[----:B------:R-:W-:-:S04]  /*33d00*/  ISETP.EQ.AND.EX P4, PT, R92, R81, !P3, P4 ;  /* 0x000000515c00720c */ /* 0x000fc80005f82340 */
        /* <DEDUP_REMOVED lines=24> */
[----:B------:R-:W-:Y:S02]  /*33e90*/  SEL R89, RZ, 0x1, P6 ;  /* 0x00000001ff597807 */ /* 0x000fe40003000000 */
[----:B------:R-:W-:Y:S02]  /*33ea0*/  LOP3.LUT P6, RZ, R60, 0x4, RZ, 0xc0, !PT ;  /* 0x000000043cff7812 */ /* 0x000fe400078cc0ff */
[----:B------:R-:W-:-:S02]  /*33eb0*/  ISETP.NE.AND P2, PT, R76, RZ, PT ;  /* 0x000000ff4c00720c */ /* 0x000fc40003f45270 */
[----:B------:R-:W-:Y:S02]  /*33ec0*/  SEL R85, RZ, 0x1, !P6 ;  /* 0x00000001ff557807 */ /* 0x000fe40007000000 */
[----:B------:R-:W-:Y:S02]  /*33ed0*/  ISETP.EQ.U32.AND P6, PT, R80, R79, PT ;  /* 0x0000004f5000720c */ /* 0x000fe40003fc2070 */
[----:B------:R-:W-:Y:S02]  /*33ee0*/  SEL R76, R66, RZ, P0 ;  /* 0x000000ff424c7207 */ /* 0x000fe40000000000 */
[----:B------:R-:W-:Y:S02]  /*33ef0*/  ISETP.EQ.AND.EX P5, PT, R92, R77, P5, P6 ;  /* 0x0000004d5c00720c */ /* 0x000fe40002fa2360 */
[----:B------:R-:W-:Y:S02]  /*33f00*/  ISETP.LT.U32.AND P6, PT, R80, R79, PT ;  /* 0x0000004f5000720c */ /* 0x000fe40003fc1070 */
[----:B------:R-:W-:-:S02]  /*33f10*/  SEL R80, R67, RZ, P0 ;  /* 0x000000ff43507207 */ /* 0x000fc40000000000 */
[----:B------:R-:W-:Y:S02]  /*33f20*/  ISETP.LT.U32.OR.EX P5, PT, R92, R77, P5, P6 ;  /* 0x0000004d5c00720c */ /* 0x000fe40002fa1560 */
[----:B------:R-:W-:Y:S02]  /*33f30*/  ISETP.EQ.U32.AND P6, PT, R75, R110, PT ;  /* 0x0000006e4b00720c */ /* 0x000fe40003fc2070 */
[----:B------:R-:W-:Y:S02]  /*33f40*/  SEL R113, RZ, 0x1, !P5 ;  /* 0x00000001ff717807 */ /* 0x000fe40006800000 */
[CC--:B------:R-:W-:Y:S02]  /*33f50*/  ISETP.EQ.AND.EX P6, PT, R74.reuse, R111.reuse, P3, P6 ;  /* 0x0000006f4a00720c */ /* 0x0c0fe40001fc2360 */
[----:B------:R-:W-:Y:S02]  /*33f60*/  IADD3 R113, P3, P1, R63, R86, R113 ;  /* 0x000000563f717210 */ /* 0x000fe4000797e071 */
[----:B------:R-:W-:-:S02]  /*33f70*/  ISETP.LT.U32.OR.EX P4, PT, R74, R111, P6, P4 ;  /* 0x0000006f4a00720c */ /* 0x000fc40003781540 */
[----:B------:R-:W-:Y:S02]  /*33f80*/  ISETP.GE.U32.AND P6, PT, R63, R62, PT ;  /* 0x0000003e3f00720c */ /* 0x000fe40003fc6070 */
[C---:B------:R-:W-:Y:S02]  /*33f90*/  IADD3.X R62, PT, PT, R46.reuse, R87, RZ, P3, P1 ;  /* 0x000000572e3e7210 */ /* 0x040fe40001fe24ff */
[CC--:B------:R-:W-:Y:S02]  /*33fa0*/  ISETP.EQ.U32.AND P1, PT, R113.reuse, R86.reuse, PT ;  /* 0x000000567100720c */ /* 0x0c0fe40003f22070 */
[----:B------:R-:W-:Y:S02]  /*33fb0*/  ISETP.GE.U32.AND.EX P6, PT, R46, R81, PT, P6 ;  /* 0x000000512e00720c */ /* 0x000fe40003fc6160 */
[----:B------:R-:W-:Y:S02]  /*33fc0*/  SEL R46, RZ, 0x1, !P4 ;  /* 0x00000001ff2e7807 */ /* 0x000fe40006000000 */
[----:B------:R-:W-:-:S02]  /*33fd0*/  ISETP.LT.U32.AND P3, PT, R113, R86, PT ;  /* 0x000000567100720c */ /* 0x000fc40003f61070 */
[----:B------:R-:W-:Y:S02]  /*33fe0*/  ISETP.EQ.AND.EX P1, PT, R62, R87, P5, P1 ;  /* 0x000000573e00720c */ /* 0x000fe40002f22310 */
[----:B------:R-:W-:Y:S02]  /*33ff0*/  SEL R47, RZ, 0x1, P6 ;  /* 0x00000001ff2f7807 */ /* 0x000fe40003000000 */
[----:B------:R-:W-:Y:S02]  /*34000*/  IADD3 R113, P6, P5, R46, R113, R105 ;  /* 0x000000712e717210 */ /* 0x000fe40007dde069 */
[----:B------:R-:W-:Y:S02]  /*34010*/  ISETP.LT.U32.OR.EX P1, PT, R62, R87, P1, P3 ;  /* 0x000000573e00720c */ /* 0x000fe40000f21530 */
[----:B------:R-:W-:Y:S02]  /*34020*/  IADD3 R44, P3, PT, R47, R44, RZ ;  /* 0x0000002c2f2c7210 */ /* 0x000fe40007f7e0ff */
[----:B------:R-:W-:-:S02]  /*34030*/  IADD3.X R46, PT, PT, RZ, R62, R114, P6, P5 ;  /* 0x0000003eff2e7210 */ /* 0x000fc400037ea472 */
[CC--:B------:R-:W-:Y:S01]  /*34040*/  ISETP.EQ.U32.AND P5, PT, R113.reuse, R105.reuse, PT ;  /* 0x000000697100720c */ /* 0x0c0fe20003fa2070 */
[----:B------:R-:W-:Y:S01]  /*34050*/  IMAD.X R81, RZ, RZ, R45, P3 ;  /* 0x000000ffff517224 */ /* 0x000fe200018e062d */
[----:B------:R-:W-:Y:S02]  /*34060*/  ISETP.LT.U32.AND P3, PT, R113, R105, PT ;  /* 0x000000697100720c */ /* 0x000fe40003f61070 */
[C---:B------:R-:W-:Y:S02]  /*34070*/  ISETP.EQ.AND.EX P5, PT, R46.reuse, R114, P4, P5 ;  /* 0x000000722e00720c */ /* 0x040fe400027a2350 */
[----:B------:R-:W-:Y:S02]  /*34080*/  IADD3 R78, P6, PT, R89, R68, RZ ;  /* 0x00000044594e7210 */ /* 0x000fe40007fde0ff */
[----:B------:R-:W-:Y:S02]  /*34090*/  SEL R45, RZ, 0x1, !P1 ;  /* 0x00000001ff2d7807 */ /* 0x000fe40004800000 */
[----:B------:R-:W-:Y:S01]  /*340a0*/  ISETP.LT.U32.OR.EX P3, PT, R46, R114, P5, P3 ;  /* 0x000000722e00720c */ /* 0x000fe20002f61530 */
[----:B------:R-:W-:Y:S01]  /*340b0*/  IMAD.X R62, RZ, RZ, R69, P6 ;  /* 0x000000ffff3e7224 */ /* 0x000fe200030e0645 */
[----:B------:R-:W-:-:S02]  /*340c0*/  IADD3 R45, P5, P6, R44, R112, R45 ;  /* 0x000000702c2d7210 */ /* 0x000fc40007ebe02d */
[----:B------:R-:W-:Y:S02]  /*340d0*/  SEL R47, RZ, 0x1, !P2 ;  /* 0x00000001ff2f7807 */ /* 0x000fe40005000000 */
[----:B------:R-:W-:Y:S02]  /*340e0*/  SEL R88, RZ, 0x1, !P3 ;  /* 0x00000001ff587807 */ /* 0x000fe40005800000 */
        /* <DEDUP_REMOVED lines=31> */
.L_x_113:
        /* <DEDUP_REMOVED lines=34> */
.L_x_112:
[----:B------:R-:W-:Y:S05]  /*34500*/  BSYNC.RECONVERGENT B2 ;  /* 0x0000000000027941 */ /* 0x000fea0003800200 */
.L_x_111:
[----:B------:R-:W-:Y:S01]  /*34510*/  ISETP.NE.U32.AND P4, PT, R65, R68, PT ;  /* 0x000000444100720c */ /* 0x000fe20003f85070 */
[----:B------:R-:W-:Y:S01]  /*34520*/  BSSY.RECONVERGENT B2, `(.L_x_114) ;  /* 0x00001f8000027945 */ /* 0x000fe20003800200 */
[----:B------:R-:W-:Y:S02]  /*34530*/  ISETP.GE.U32.AND P0, PT, R113, R70, PT ;  /* 0x000000467100720c */ /* 0x000fe40003f06070 */
[-C--:B------:R-:W-:Y:S02]  /*34540*/  ISETP.LT.U32.AND P3, PT, R96, R66.reuse, PT ;  /* 0x000000426000720c */ /* 0x080fe40003f61070 */
        /* <DEDUP_REMOVED lines=16> */
[----:B------:R-:W-:Y:S02]  /*34650*/  SEL R45, RZ, 0x1, !P6 ;  /* 0x00000001ff2d7807 */ /* 0x000fe40007000000 */
[----:B------:R-:W-:Y:S02]  /*34660*/  PLOP3.LUT P2, PT, PT, PT, PT, 0x8, 0x80 ;  /* 0x000000000080781c */ /* 0x000fe40003f4e170 */
[----:B------:R-:W-:Y:S02]  /*34670*/  @P0 ISETP.NE.OR.EX P2, PT, R46, R71, !P3, P1 ;  /* 0x000000472e00020c */ /* 0x000fe40005f45710 */
[----:B------:R-:W-:Y:S02]  /*34680*/  IADD3 R108, P6, PT, R45, R72, RZ ;  /* 0x000000482d6c7210 */ /* 0x000fe40007fde0ff */
[----:B------:R-:W-:-:S02]  /*34690*/  IADD3 R120, P5, PT, R47, R68, RZ ;  /* 0x000000442f787210 */ /* 0x000fc40007fbe0ff */
[----:B------:R-:W-:Y:S01]  /*346a0*/  SEL R110, R66, RZ, P2 ;  /* 0x000000ff426e7207 */ /* 0x000fe20001000000 */
[----:B------:R-:W-:Y:S01]  /*346b0*/  IMAD.X R47, RZ, RZ, R73, P6 ;  /* 0x000000ffff2f7224 */ /* 0x000fe200030e0649 */
[----:B------:R-:W-:Y:S01]  /*346c0*/  SEL R45, RZ, 0x1, !P3 ;  /* 0x00000001ff2d7807 */ /* 0x000fe20005800000 */
[----:B------:R-:W-:Y:S01]  /*346d0*/  IMAD.X R117, RZ, RZ, R69, P5 ;  /* 0x000000ffff757224 */ /* 0x000fe200028e0645 */
[----:B------:R-:W-:Y:S02]  /*346e0*/  SEL R108, R108, RZ, P2 ;  /* 0x000000ff6c6c7207 */ /* 0x000fe40001000000 */
[----:B------:R-:W-:Y:S02]  /*346f0*/  IADD3 R110, P4, PT, R96, -R110, RZ ;  /* 0x8000006e606e7210 */ /* 0x000fe40007f9e0ff */
[----:B------:R-:W-:Y:S02]  /*34700*/  IADD3 R44, P3, PT, R45, R70, RZ ;  /* 0x000000462d2c7210 */ /* 0x000fe40007f7e0ff */
[----:B------:R-:W-:Y:S01]  /*34710*/  SEL R120, R120, RZ, P2 ;  /* 0x000000ff78787207 */ /* 0x000fe20001000000 */
[----:B------:R-:W-:Y:S01]  /*34720*/  IMAD.WIDE.U32 R76, R59, R110, RZ ;  /* 0x0000006e3b4c7225 */ /* 0x000fe200078e00ff */
[----:B------:R-:W-:-:S02]  /*34730*/  SEL R63, R67, RZ, P2 ;  /* 0x000000ff433f7207 */ /* 0x000fc40001000000 */
[----:B------:R-:W-:Y:S01]  /*34740*/  IADD3 R108, P0, PT, R75, -R108, RZ ;  /* 0x8000006c4b6c7210 */ /* 0x000fe20007f1e0ff */
[----:B------:R-:W-:Y:S01]  /*34750*/  IMAD.X R81, RZ, RZ, R71, P3 ;  /* 0x000000ffff517224 */ /* 0x000fe200018e0647 */
[----:B------:R-:W-:Y:S01]  /*34760*/  SEL R45, R47, RZ, P2 ;  /* 0x000000ff2f2d7207 */ /* 0x000fe20001000000 */
[----:B------:R-:W-:Y:S01]  /*34770*/  IMAD.X R102, R94, 0x1, ~R63, P4 ;  /* 0x000000015e667824 */ /* 0x000fe200020e0e3f */
[----:B------:R-:W-:Y:S01]  /*34780*/  IADD3 R120, P1, PT, R65, -R120, RZ ;  /* 0x8000007841787210 */ /* 0x000fe20007f3e0ff */
[----:B------:R-:W-:Y:S01]  /*34790*/  IMAD.WIDE.U32 R86, R56, R110, RZ ;  /* 0x0000006e38567225 */ /* 0x000fe200078e00ff */
[----:B------:R-:W-:Y:S02]  /*347a0*/  SEL R117, R117, RZ, P2 ;  /* 0x000000ff75757207 */ /* 0x000fe40001000000 */
[----:B------:R-:W-:Y:S01]  /*347b0*/  SEL R44, R44, RZ, P2 ;  /* 0x000000ff2c2c7207 */ /* 0x000fe20001000000 */
[----:B------:R-:W-:Y:S01]  /*347c0*/  IMAD.X R104, R74, 0x1, ~R45, P0 ;  /* 0x000000014a687824 */ /* 0x000fe200000e0e2d */
[----:B------:R-:W-:Y:S01]  /*347d0*/  SEL R81, R81, RZ, P2 ;  /* 0x000000ff51517207 */ /* 0x000fe20001000000 */
[----:B------:R-:W-:Y:S01]  /*347e0*/  IMAD.X R117, R64, 0x1, ~R117, P1 ;  /* 0x0000000140757824 */ /* 0x000fe200008e0e75 */
[----:B------:R-:W-:Y:S01]  /*347f0*/  IADD3 R113, P0, PT, R113, -R44, RZ ;  /* 0x8000002c71717210 */ /* 0x000fe20007f1e0ff */
[----:B------:R-:W-:-:S04]  /*34800*/  IMAD.WIDE.U32 R76, P1, R56, R102, R76 ;  /* 0x00000066384c7225 */ /* 0x000fc8000782004c */
[----:B------:R-:W-:Y:S01]  /*34810*/  IMAD.X R112, R46, 0x1, ~R81, P0 ;  /* 0x000000012e707824 */ /* 0x000fe200000e0e51 */
[----:B------:R-:W-:Y:S01]  /*34820*/  IADD3 RZ, P0, PT, R87, R76, RZ ;  /* 0x0000004c57ff7210 */ /* 0x000fe20007f1e0ff */
[----:B------:R-:W-:-:S04]  /*34830*/  IMAD.WIDE.U32 R64, R59, R120, RZ ;  /* 0x000000783b407225 */ /* 0x000fc800078e00ff */
[----:B------:R-:W-:-:S04]  /*34840*/  IMAD.WIDE.U32 R74, R59, R108, RZ ;  /* 0x0000006c3b4a7225 */ /* 0x000fc800078e00ff */
[----:B------:R-:W-:-:S04]  /*34850*/  IMAD.WIDE.U32 R44, R56, R108, RZ ;  /* 0x0000006c382c7225 */ /* 0x000fc800078e00ff */
[----:B------:R-:W-:Y:S02]  /*34860*/  IMAD.X R47, RZ, RZ, RZ, P1 ;  /* 0x000000ffff2f7224 */ /* 0x000fe400008e06ff */
[----:B------:R-:W-:Y:S02]  /*34870*/  IMAD.MOV.U32 R46, RZ, RZ, R77 ;  /* 0x000000ffff2e7224 */ /* 0x000fe400078e004d */
[-C--:B------:R-:W-:Y:S02]  /*34880*/  IMAD R44, R117, R56.reuse, RZ ;  /* 0x00000038752c7224 */ /* 0x080fe400078e02ff */
[----:B------:R-:W-:-:S04]  /*34890*/  IMAD.WIDE.U32 R76, R120, R56, RZ ;  /* 0x00000038784c7225 */ /* 0x000fc800078e00ff */
[----:B------:R-:W-:-:S04]  /*348a0*/  IMAD.WIDE.U32.X R46, R59, R102, R46, P0 ;  /* 0x000000663b2e7225 */ /* 0x000fc800000e042e */
[----:B------:R-:W-:Y:S01]  /*348b0*/  IMAD.WIDE.U32 R64, P4, R56, R117, R64 ;  /* 0x0000007538407225 */ /* 0x000fe20007880040 */
[----:B------:R-:W-:-:S03]  /*348c0*/  IADD3 R81, P0, PT, R46, R76, RZ ;  /* 0x0000004c2e517210 */ /* 0x000fc60007f1e0ff */
[----:B------:R-:W-:Y:S01]  /*348d0*/  IMAD.WIDE.U32 R74, P5, R56, R104, R74 ;  /* 0x00000068384a7225 */ /* 0x000fe200078a004a */
[----:B------:R-:W-:-:S03]  /*348e0*/  ISETP.GE.U32.AND P1, PT, R81, R76, PT ;  /* 0x0000004c5100720c */ /* 0x000fc60003f26070 */
[----:B------:R-:W-:Y:S01]  /*348f0*/  IMAD.WIDE.U32 R62, R56, R120, RZ ;  /* 0x00000078383e7225 */ /* 0x000fe200078e00ff */
[----:B------:R-:W-:-:S03]  /*34900*/  IADD3 RZ, P2, PT, R45, R74, RZ ;  /* 0x0000004a2dff7210 */ /* 0x000fc60007f5e0ff */
[----:B------:R-:W-:Y:S01]  /*34910*/  IMAD R85, R59, R120, R44 ;  /* 0x000000783b557224 */ /* 0x000fe200078e022c */
[----:B------:R-:W-:Y:S01]  /*34920*/  IADD3 RZ, P3, PT, R63, R64, RZ ;  /* 0x000000403fff7210 */ /* 0x000fe20007f7e0ff */
[----:B------:R-:W-:Y:S02]  /*34930*/  IMAD.MOV.U32 R62, RZ, RZ, R65 ;  /* 0x000000ffff3e7224 */ /* 0x000fe400078e0041 */
[----:B------:R-:W-:Y:S02]  /*34940*/  IMAD.IADD R65, R77, 0x1, R85 ;  /* 0x000000014d417824 */ /* 0x000fe400078e0255 */
[----:B------:R-:W-:-:S04]  /*34950*/  IMAD.WIDE.U32 R44, R110, R20, RZ ;  /* 0x000000146e2c7225 */ /* 0x000fc800078e00ff */
[----:B------:R-:W-:Y:S02]  /*34960*/  IMAD R64, R102, R20, RZ ;  /* 0x0000001466407224 */ /* 0x000fe400078e02ff */
[----:B------:R-:W-:Y:S02]  /*34970*/  IMAD.X R91, R65, 0x1, R47, P0 ;  /* 0x00000001415b7824 */ /* 0x000fe400000e062f */
[----:B------:R-:W-:Y:S01]  /*34980*/  IMAD.X R63, RZ, RZ, RZ, P4 ;  /* 0x000000ffff3f7224 */ /* 0x000fe200020e06ff */
[----:B------:R-:W-:Y:S01]  /*34990*/  IADD3 R94, P4, PT, R81, R44, RZ ;  /* 0x0000002c515e7210 */ /* 0x000fe20007f9e0ff */
[----:B------:R-:W-:Y:S01]  /*349a0*/  IMAD.WIDE.U32 R46, R21, R110, RZ ;  /* 0x0000006e152e7225 */ /* 0x000fe200078e00ff */
[----:B------:R-:W-:Y:S02]  /*349b0*/  ISETP.GE.U32.AND.EX P1, PT, R91, R65, PT, P1 ;  /* 0x000000415b00720c */ /* 0x000fe40003f26110 */
[----:B------:R-:W-:Y:S01]  /*349c0*/  ISETP.GE.U32.AND P0, PT, R94, R44, PT ;  /* 0x0000002c5e00720c */ /* 0x000fe20003f06070 */
[----:B------:R-:W-:Y:S01]  /*349d0*/  IMAD R77, R21, R110, R64 ;  /* 0x0000006e154d7224 */ /* 0x000fe200078e0240 */
[----:B------:R-:W-:Y:S01]  /*349e0*/  SEL R81, RZ, 0x1, P1 ;  /* 0x00000001ff517807 */ /* 0x000fe20000800000 */
[----:B------:R-:W-:-:S02]  /*349f0*/  IMAD R74, R104, R56, RZ ;  /* 0x00000038684a7224 */ /* 0x000fc400078e02ff */
[----:B------:R-:W-:Y:S02]  /*34a00*/  IMAD.IADD R64, R45, 0x1, R77 ;  /* 0x000000012d407824 */ /* 0x000fe400078e024d */
[----:B------:R-:W-:-:S04]  /*34a10*/  IMAD.WIDE.U32 R44, P6, R20, R102, R46 ;  /* 0x00000066142c7225 */ /* 0x000fc800078c002e */
[----:B------:R-:W-:-:S04]  /*34a20*/  IMAD.WIDE.U32 R46, R20, R110, RZ ;  /* 0x0000006e142e7225 */ /* 0x000fc800078e00ff */
[----:B------:R-:W-:-:S04]  /*34a30*/  IMAD.WIDE.U32 R76, R108, R56, RZ ;  /* 0x000000386c4c7225 */ /* 0x000fc800078e00ff */
[C---:B------:R-:W-:Y:S02]  /*34a40*/  IMAD R65, R59.reuse, R108, R74 ;  /* 0x0000006c3b417224 */ /* 0x040fe400078e024a */
[----:B------:R-:W-:Y:S01]  /*34a50*/  IMAD.WIDE.U32.X R62, R59, R117, R62, P3 ;  /* 0x000000753b3e7225 */ /* 0x000fe200018e043e */
[----:B------:R-:W-:-:S03]  /*34a60*/  IADD3 RZ, P3, PT, R47, R44, RZ ;  /* 0x0000002c2fff7210 */ /* 0x000fc60007f7e0ff */
[----:B------:R-:W-:Y:S02]  /*34a70*/  IMAD.X R91, R64, 0x1, R91, P4 ;  /* 0x00000001405b7824 */ /* 0x000fe400020e065b */
[----:B------:R-:W-:Y:S02]  /*34a80*/  IMAD R44, R117, R20, RZ ;  /* 0x00000014752c7224 */ /* 0x000fe400078e02ff */
[----:B------:R-:W-:Y:S01]  /*34a90*/  IMAD.X R97, RZ, RZ, RZ, P6 ;  /* 0x000000ffff617224 */ /* 0x000fe200030e06ff */
[----:B------:R-:W-:Y:S01]  /*34aa0*/  IADD3 R81, P4, P6, R76, R62, R81 ;  /* 0x0000003e4c517210 */ /* 0x000fe20007e9e051 */
[----:B------:R-:W-:Y:S01]  /*34ab0*/  IMAD.IADD R77, R77, 0x1, R65 ;  /* 0x000000014d4d7824 */ /* 0x000fe200078e0241 */
[----:B------:R-:W-:Y:S01]  /*34ac0*/  ISETP.GE.U32.AND.EX P1, PT, R91, R64, PT, P0 ;  /* 0x000000405b00720c */ /* 0x000fe20003f26100 */
[----:B------:R-:W-:-:S03]  /*34ad0*/  IMAD.WIDE.U32 R64, R120, R20, RZ ;  /* 0x0000001478407225 */ /* 0x000fc600078e00ff */
[----:B------:R-:W-:Y:S01]  /*34ae0*/  IADD3.X R90, PT, PT, R77, R63, RZ, P4, P6 ;  /* 0x0000003f4d5a7210 */ /* 0x000fe200027ec4ff */
[CC--:B------:R-:W-:Y:S01]  /*34af0*/  IMAD R85, R21.reuse, R120.reuse, R44 ;  /* 0x0000007815557224 */ /* 0x0c0fe200078e022c */
[----:B------:R-:W-:Y:S01]  /*34b00*/  SEL R92, RZ, 0x1, P1 ;  /* 0x00000001ff5c7807 */ /* 0x000fe20000800000 */
[----:B------:R-:W-:Y:S02]  /*34b10*/  IMAD.MOV.U32 R96, RZ, RZ, R45 ;  /* 0x000000ffff607224 */ /* 0x000fe400078e002d */
[----:B------:R-:W-:-:S04]  /*34b20*/  IMAD.WIDE.U32 R62, R21, R120, RZ ;  /* 0x00000078153e7225 */ /* 0x000fc800078e00ff */
[----:B------:R-:W-:Y:S01]  /*34b30*/  IMAD.IADD R74, R65, 0x1, R85 ;  /* 0x00000001414a7824 */ /* 0x000fe200078e0255 */
[----:B------:R-:W-:Y:S01]  /*34b40*/  IADD3 R65, P1, PT, R81, R64, RZ ;  /* 0x0000004051417210 */ /* 0x000fe20007f3e0ff */
[----:B------:R-:W-:-:S04]  /*34b50*/  IMAD.WIDE.U32 R46, R21, R108, RZ ;  /* 0x0000006c152e7225 */ /* 0x000fc800078e00ff */
[----:B------:R-:W-:-:S04]  /*34b60*/  IMAD.WIDE.U32.X R96, R21, R102, R96, P3 ;  /* 0x0000006615607225 */ /* 0x000fc800018e0460 */
[----:B------:R-:W-:-:S04]  /*34b70*/  IMAD.WIDE.U32 R44, R20, R120, RZ ;  /* 0x00000078142c7225 */ /* 0x000fc800078e00ff */
[----:B------:R-:W-:-:S04]  /*34b80*/  IMAD.WIDE.U32 R62, P0, R20, R117, R62 ;  /* 0x00000075143e7225 */ /* 0x000fc8000780003e */
[----:B------:R-:W-:Y:S01]  /*34b90*/  IMAD.X R85, R74, 0x1, R90, P1 ;  /* 0x000000014a557824 */ /* 0x000fe200008e065a */
[----:B------:R-:W-:Y:S01]  /*34ba0*/  IADD3 R92, P1, P6, R65, R96, R92 ;  /* 0x00000060415c7210 */ /* 0x000fe20007e3e05c */
[C---:B------:R-:W-:Y:S01]  /*34bb0*/  IMAD.WIDE.U32 R86, R20.reuse, R108, RZ ;  /* 0x0000006c14567225 */ /* 0x040fe200078e00ff */
[----:B------:R-:W-:Y:S02]  /*34bc0*/  IADD3 RZ, P3, PT, R45, R62, RZ ;  /* 0x0000003e2dff7210 */ /* 0x000fe40007f7e0ff */
[----:B------:R-:W-:Y:S01]  /*34bd0*/  IADD3.X R96, PT, PT, R85, R97, RZ, P1, P6 ;  /* 0x0000006155607210 */ /* 0x000fe20000fec4ff */
[----:B------:R-:W-:Y:S01]  /*34be0*/  IMAD.WIDE.U32 R46, P4, R20, R104, R46 ;  /* 0x00000068142e7225 */ /* 0x000fe2000788002e */
[----:B------:R-:W-:-:S03]  /*34bf0*/  ISETP.GE.U32.AND P6, PT, R65, R64, PT ;  /* 0x000000404100720c */ /* 0x000fc60003fc6070 */
[----:B------:R-:W-:Y:S01]  /*34c00*/  IMAD.X R89, RZ, RZ, RZ, P0 ;  /* 0x000000ffff597224 */ /* 0x000fe200000e06ff */
[----:B------:R-:W-:Y:S01]  /*34c10*/  ISETP.GE.U32.AND P0, PT, R81, R76, PT ;  /* 0x0000004c5100720c */ /* 0x000fe20003f06070 */
[----:B------:R-:W-:Y:S01]  /*34c20*/  IMAD.X R45, RZ, RZ, RZ, P5 ;  /* 0x000000ffff2d7224 */ /* 0x000fe200028e06ff */
[----:B------:R-:W-:Y:S01]  /*34c30*/  IADD3 RZ, P5, PT, R87, R46, RZ ;  /* 0x0000002e57ff7210 */ /* 0x000fe20007fbe0ff */
[----:B------:R-:W-:Y:S01]  /*34c40*/  IMAD.MOV.U32 R44, RZ, RZ, R75 ;  /* 0x000000ffff2c7224 */ /* 0x000fe200078e004b */
[----:B------:R-:W-:Y:S01]  /*34c50*/  ISETP.GE.U32.AND.EX P1, PT, R90, R77, PT, P0 ;  /* 0x0000004d5a00720c */ /* 0x000fe20003f26100 */
[----:B------:R-:W-:Y:S01]  /*34c60*/  IMAD R46, R112, R56, RZ ;  /* 0x00000038702e7224 */ /* 0x000fe200078e02ff */
[----:B------:R-:W-:Y:S01]  /*34c70*/  ISETP.GE.U32.AND.EX P0, PT, R85, R74, PT, P6 ;  /* 0x0000004a5500720c */ /* 0x000fe20003f06160 */
[----:B------:R-:W-:Y:S01]  /*34c80*/  IMAD.MOV.U32 R88, RZ, RZ, R63 ;  /* 0x000000ffff587224 */ /* 0x000fe200078e003f */
[----:B------:R-:W-:Y:S01]  /*34c90*/  ISETP.GE.U32.AND P6, PT, R92, R65, PT ;  /* 0x000000415c00720c */ /* 0x000fe20003fc6070 */
[----:B------:R-:W-:Y:S01]  /*34ca0*/  IMAD.WIDE.U32 R76, R113, R56, RZ ;  /* 0x00000038714c7225 */ /* 0x000fe200078e00ff */
[----:B------:R-:W-:-:S02]  /*34cb0*/  SEL R95, RZ, 0x1, P1 ;  /* 0x00000001ff5f7807 */ /* 0x000fc40000800000 */
[----:B------:R-:W-:Y:S01]  /*34cc0*/  ISETP.GE.U32.AND.EX P1, PT, R96, R85, PT, P6 ;  /* 0x000000556000720c */ /* 0x000fe20003f26160 */
[C---:B------:R-:W-:Y:S01]  /*34cd0*/  IMAD R63, R59.reuse, R113, R46 ;  /* 0x000000713b3f7224 */ /* 0x040fe200078e022e */
[----:B------:R-:W-:Y:S01]  /*34ce0*/  SEL R46, RZ, 0x1, P0 ;  /* 0x00000001ff2e7807 */ /* 0x000fe20000000000 */
[----:B------:R-:W-:-:S04]  /*34cf0*/  IMAD.WIDE.U32.X R44, R59, R104, R44, P2 ;  /* 0x000000683b2c7225 */ /* 0x000fc800010e042c */
[----:B------:R-:W-:Y:S01]  /*34d00*/  IMAD.IADD R77, R77, 0x1, R63 ;  /* 0x000000014d4d7824 */ /* 0x000fe200078e023f */
[----:B------:R-:W-:Y:S01]  /*34d10*/  IADD3 R95, P2, P6, R76, R44, R95 ;  /* 0x0000002c4c5f7210 */ /* 0x000fe20007e5e05f */
[----:B------:R-:W-:Y:S01]  /*34d20*/  IMAD R62, R104, R20, RZ ;  /* 0x00000014683e7224 */ /* 0x000fe200078e02ff */
[----:B------:R-:W-:Y:S01]  /*34d30*/  SEL R63, RZ, 0x1, P1 ;  /* 0x00000001ff3f7807 */ /* 0x000fe20000800000 */
[----:B------:R-:W-:Y:S01]  /*34d40*/  IMAD.WIDE.U32.X R88, R21, R117, R88, P3 ;  /* 0x0000007515587225 */ /* 0x000fe200018e0458 */
[----:B------:R-:W-:-:S03]  /*34d50*/  IADD3.X R90, PT, PT, R77, R45, RZ, P2, P6 ;  /* 0x0000002d4d5a7210 */ /* 0x000fc600017ec4ff */
[----:B------:R-:W-:Y:S01]  /*34d60*/  IMAD.WIDE.U32 R44, R108, R20, RZ ;  /* 0x000000146c2c7225 */ /* 0x000fe200078e00ff */
[----:B------:R-:W-:-:S03]  /*34d70*/  IADD3 R46, P3, P6, R63, R88, R46 ;  /* 0x000000583f2e7210 */ /* 0x000fc60007e7e02e */
[----:B------:R-:W-:Y:S01]  /*34d80*/  IMAD R85, R21, R108, R62 ;  /* 0x0000006c15557224 */ /* 0x000fe200078e023e */
[----:B------:R-:W-:Y:S01]  /*34d90*/  IADD3 R81, P0, PT, R95, R44, RZ ;  /* 0x0000002c5f517210 */ /* 0x000fe20007f1e0ff */
[----:B------:R-:W-:Y:S01]  /*34da0*/  IMAD.WIDE.U32 R62, R57, R120, RZ ;  /* 0x00000078393e7225 */ /* 0x000fe200078e00ff */
[----:B------:R-:W-:-:S03]  /*34db0*/  IADD3.X R89, PT, PT, RZ, R89, RZ, P3, P6 ;  /* 0x00000059ff597210 */ /* 0x000fc60001fec4ff */
[----:B------:R-:W-:Y:S02]  /*34dc0*/  IMAD.IADD R85, R45, 0x1, R85 ;  /* 0x000000012d557824 */ /* 0x000fe400078e0255 */
[----:B------:R-:W-:-:S04]  /*34dd0*/  IMAD.WIDE.U32 R74, R22, R120, RZ ;  /* 0x00000078164a7225 */ /* 0x000fc800078e00ff */
[----:B------:R-:W-:Y:S01]  /*34de0*/  IMAD.X R74, R85, 0x1, R90, P0 ;  /* 0x00000001554a7824 */ /* 0x000fe200000e065a */
[----:B------:R-:W-:Y:S01]  /*34df0*/  ISETP.GE.U32.AND P0, PT, R81, R44, PT ;  /* 0x0000002c5100720c */ /* 0x000fe20003f06070 */
[----:B------:R-:W-:-:S03]  /*34e00*/  IMAD.WIDE.U32 R64, R57, R110, RZ ;  /* 0x0000006e39407225 */ /* 0x000fc600078e00ff */
[----:B------:R-:W-:Y:S01]  /*34e10*/  ISETP.GE.U32.AND.EX P0, PT, R74, R85, PT, P0 ;  /* 0x000000554a00720c */ /* 0x000fe20003f06100 */
[----:B------:R-:W-:Y:S01]  /*34e20*/  IMAD.WIDE.U32 R62, P1, R22, R117, R62 ;  /* 0x00000075163e7225 */ /* 0x000fe2000782003e */
[----:B------:R-:W-:-:S03]  /*34e30*/  IADD3 R85, P6, PT, R81, R46, RZ ;  /* 0x0000002e51557210 */ /* 0x000fc60007fde0ff */
[C---:B------:R-:W-:Y:S01]  /*34e40*/  IMAD.WIDE.U32 R86, R22.reuse, R110, RZ ;  /* 0x0000006e16567225 */ /* 0x040fe200078e00ff */
[----:B------:R-:W-:Y:S02]  /*34e50*/  IADD3 RZ, P3, PT, R75, R62, RZ ;  /* 0x0000003e4bff7210 */ /* 0x000fe40007f7e0ff */
[----:B------:R-:W-:Y:S01]  /*34e60*/  SEL R62, RZ, 0x1, P0 ;  /* 0x00000001ff3e7807 */ /* 0x000fe20000000000 */
[----:B------:R-:W-:Y:S01]  /*34e70*/  IMAD.WIDE.U32 R64, P2, R22, R102, R64 ;  /* 0x0000006616407225 */ /* 0x000fe20007840040 */
[----:B------:R-:W-:-:S03]  /*34e80*/  ISETP.GE.U32.AND P0, PT, R85, R81, PT ;  /* 0x000000515500720c */ /* 0x000fc60003f06070 */
[----:B------:R-:W-:Y:S02]  /*34e90*/  IMAD.X R81, R74, 0x1, R89, P6 ;  /* 0x000000014a517824 */ /* 0x000fe400030e0659 */
[----:B------:R-:W-:Y:S01]  /*34ea0*/  IMAD.X R45, RZ, RZ, RZ, P4 ;  /* 0x000000ffff2d7224 */ /* 0x000fe200020e06ff */
[----:B------:R-:W-:Y:S01]  /*34eb0*/  IADD3 RZ, P4, PT, R87, R64, RZ ;  /* 0x0000004057ff7210 */ /* 0x000fe20007f9e0ff */
[----:B------:R-:W-:Y:S01]  /*34ec0*/  IMAD.MOV.U32 R44, RZ, RZ, R47 ;  /* 0x000000ffff2c7224 */ /* 0x000fe200078e002f */
[----:B------:R-:W-:Y:S01]  /*34ed0*/  ISETP.GE.U32.AND.EX P0, PT, R81, R74, PT, P0 ;  /* 0x0000004a5100720c */ /* 0x000fe20003f06100 */
[----:B------:R-:W-:-:S03]  /*34ee0*/  IMAD.WIDE.U32 R46, R59, R113, RZ ;  /* 0x000000713b2e7225 */ /* 0x000fc600078e00ff */
[----:B------:R-:W-:Y:S01]  /*34ef0*/  SEL R89, RZ, 0x1, P0 ;  /* 0x00000001ff597807 */ /* 0x000fe20000000000 */
[-C--:B------:R-:W-:Y:S02]  /*34f00*/  IMAD R64, R102, R22.reuse, RZ ;  /* 0x0000001666407224 */ /* 0x080fe400078e02ff */
[----:B------:R-:W-:-:S04]  /*34f10*/  IMAD.WIDE.U32 R74, R110, R22, RZ ;  /* 0x000000166e4a7225 */ /* 0x000fc800078e00ff */
[----:B------:R-:W-:Y:S02]  /*34f20*/  IMAD R97, R57, R110, R64 ;  /* 0x0000006e39617224 */ /* 0x000fe400078e0240 */
[----:B------:R-:W-:-:S04]  /*34f30*/  IMAD.WIDE.U32 R46, P6, R56, R112, R46 ;  /* 0x00000070382e7225 */ /* 0x000fc800078c002e */
[----:B------:R-:W-:-:S04]  /*34f40*/  IMAD.WIDE.U32.X R44, R21, R104, R44, P5 ;  /* 0x00000068152c7225 */ /* 0x000fc800028e042c */
[----:B------:R-:W-:-:S04]  /*34f50*/  IMAD.WIDE.U32 R86, R56, R113, RZ ;  /* 0x0000007138567225 */ /* 0x000fc800078e00ff */
[----:B------:R-:W-:Y:S01]  /*34f60*/  IMAD.IADD R75, R75, 0x1, R97 ;  /* 0x000000014b4b7824 */ /* 0x000fe200078e0261 */
[----:B------:R-:W-:Y:S01]  /*34f70*/  IADD3 RZ, P5, PT, R87, R46, RZ ;  /* 0x0000002e57ff7210 */ /* 0x000fe20007fbe0ff */
[----:B------:R-:W-:Y:S01]  /*34f80*/  IMAD.X R93, RZ, RZ, RZ, P2 ;  /* 0x000000ffff5d7224 */ /* 0x000fe200010e06ff */
[----:B------:R-:W-:Y:S01]  /*34f90*/  IADD3 R87, P0, PT, R92, R74, RZ ;  /* 0x0000004a5c577210 */ /* 0x000fe20007f1e0ff */
[----:B------:R-:W-:Y:S01]  /*34fa0*/  IMAD.X R97, RZ, RZ, RZ, P6 ;  /* 0x000000ffff617224 */ /* 0x000fe200030e06ff */
[----:B------:R-:W-:Y:S01]  /*34fb0*/  IADD3 R62, P2, P6, R89, R44, R62 ;  /* 0x0000002c593e7210 */ /* 0x000fe20007e5e03e */
[----:B------:R-:W-:Y:S02]  /*34fc0*/  IMAD.MOV.U32 R92, RZ, RZ, R65 ;  /* 0x000000ffff5c7224 */ /* 0x000fe400078e0041 */
[----:B------:R-:W-:Y:S01]  /*34fd0*/  IMAD.X R88, R75, 0x1, R96, P0 ;  /* 0x000000014b587824 */ /* 0x000fe200000e0660 */
[----:B------:R-:W-:Y:S01]  /*34fe0*/  IADD3.X R86, PT, PT, RZ, R45, RZ, P2, P6 ;  /* 0x0000002dff567210 */ /* 0x000fe200017ec4ff */
[----:B------:R-:W-:Y:S01]  /*34ff0*/  IMAD R65, R117, R22, RZ ;  /* 0x0000001675417224 */ /* 0x000fe200078e02ff */
[----:B------:R-:W-:Y:S01]  /*35000*/  ISETP.GE.U32.AND P6, PT, R95, R76, PT ;  /* 0x0000004c5f00720c */ /* 0x000fe20003fc6070 */
[----:B------:R-:W-:Y:S01]  /*35010*/  IMAD.MOV.U32 R96, RZ, RZ, R47 ;  /* 0x000000ffff607224 */ /* 0x000fe200078e002f */
[----:B------:R-:W-:Y:S01]  /*35020*/  ISETP.GE.U32.AND P0, PT, R87, R74, PT ;  /* 0x0000004a5700720c */ /* 0x000fe20003f06070 */
[----:B------:R-:W-:Y:S01]  /*35030*/  IMAD R64, R112, R20, RZ ;  /* 0x0000001470407224 */ /* 0x000fe200078e02ff */
[----:B------:R-:W-:Y:S01]  /*35040*/  ISETP.GE.U32.AND.EX P6, PT, R90, R77, PT, P6 ;  /* 0x0000004d5a00720c */ /* 0x000fe20003fc6160 */
[----:B------:R-:W-:Y:S01]  /*35050*/  IMAD.WIDE.U32 R46, R120, R22, RZ ;  /* 0x00000016782e7225 */ /* 0x000fe200078e00ff */
[----:B------:R-:W-:-:S02]  /*35060*/  ISETP.GE.U32.AND.EX P0, PT, R88, R75, PT, P0 ;  /* 0x0000004b5800720c */ /* 0x000fc40003f06100 */
[----:B------:R-:W-:Y:S01]  /*35070*/  SEL R89, RZ, 0x1, P6 ;  /* 0x00000001ff597807 */ /* 0x000fe20003000000 */
[----:B------:R-:W-:Y:S02]  /*35080*/  IMAD R99, R57, R120, R65 ;  /* 0x0000007839637224 */ /* 0x000fe400078e0241 */
[----:B------:R-:W-:-:S04]  /*35090*/  IMAD.WIDE.U32 R76, R113, R20, RZ ;  /* 0x00000014714c7225 */ /* 0x000fc800078e00ff */
[----:B------:R-:W-:Y:S02]  /*350a0*/  IMAD R95, R21, R113, R64 ;  /* 0x00000071155f7224 */ /* 0x000fe400078e0240 */
[----:B------:R-:W-:-:S04]  /*350b0*/  IMAD.WIDE.U32.X R96, R59, R112, R96, P5 ;  /* 0x000000703b607225 */ /* 0x000fc800028e0460 */
[----:B------:R-:W-:Y:S01]  /*350c0*/  IMAD.IADD R90, R47, 0x1, R99 ;  /* 0x000000012f5a7824 */ /* 0x000fe200078e0263 */
[----:B------:R-:W-:Y:S01]  /*350d0*/  SEL R47, RZ, 0x1, P0 ;  /* 0x00000001ff2f7807 */ /* 0x000fe20000000000 */
[----:B------:R-:W-:Y:S01]  /*350e0*/  IMAD.IADD R77, R77, 0x1, R95 ;  /* 0x000000014d4d7824 */ /* 0x000fe200078e025f */
[----:B------:R-:W-:Y:S01]  /*350f0*/  IADD3 R95, P0, PT, R85, R46, RZ ;  /* 0x0000002e555f7210 */ /* 0x000fe20007f1e0ff */
[----:B------:R-:W-:Y:S01]  /*35100*/  IMAD.WIDE.U32.X R92, R57, R102, R92, P4 ;  /* 0x00000066395c7225 */ /* 0x000fe200020e045c */
[----:B------:R-:W-:-:S03]  /*35110*/  IADD3 R89, P5, P4, R76, R96, R89 ;  /* 0x000000604c597210 */ /* 0x000fc60007cbe059 */
[----:B------:R-:W-:Y:S01]  /*35120*/  IMAD.WIDE.U32 R44, R57, R108, RZ ;  /* 0x0000006c392c7225 */ /* 0x000fe200078e00ff */
[----:B------:R-:W-:-:S03]  /*35130*/  IADD3.X R96, PT, PT, R77, R97, RZ, P5, P4 ;  /* 0x000000614d607210 */ /* 0x000fc60002fe84ff */
[----:B------:R-:W-:Y:S01]  /*35140*/  IMAD.X R97, R90, 0x1, R81, P0 ;  /* 0x000000015a617824 */ /* 0x000fe200000e0651 */
[----:B------:R-:W-:Y:S01]  /*35150*/  IADD3 R81, P0, P5, R95, R92, R47 ;  /* 0x0000005c5f517210 */ /* 0x000fe20007d1e02f */
[----:B------:R-:W-:-:S03]  /*35160*/  IMAD.WIDE.U32 R74, R22, R108, RZ ;  /* 0x0000006c164a7225 */ /* 0x000fc600078e00ff */
[----:B------:R-:W-:Y:S01]  /*35170*/  IADD3.X R85, PT, PT, R97, R93, RZ, P0, P5 ;  /* 0x0000005d61557210 */ /* 0x000fe200007ea4ff */
[----:B------:R-:W-:Y:S01]  /*35180*/  IMAD.WIDE.U32 R44, P2, R22, R104, R44 ;  /* 0x00000068162c7225 */ /* 0x000fe2000784002c */
[----:B------:R-:W-:-:S03]  /*35190*/  ISETP.GE.U32.AND P0, PT, R81, R95, PT ;  /* 0x0000005f5100720c */ /* 0x000fc60003f06070 */
[----:B------:R-:W-:Y:S01]  /*351a0*/  IMAD.WIDE.U32 R64, R21, R113, RZ ;  /* 0x0000007115407225 */ /* 0x000fe200078e00ff */
[----:B------:R-:W-:Y:S02]  /*351b0*/  IADD3 RZ, P6, PT, R75, R44, RZ ;  /* 0x0000002c4bff7210 */ /* 0x000fe40007fde0ff */
[----:B------:R-:W-:Y:S01]  /*351c0*/  ISETP.GE.U32.AND.EX P0, PT, R85, R97, PT, P0 ;  /* 0x000000615500720c */ /* 0x000fe20003f06100 */
[----:B------:R-:W-:Y:S01]  /*351d0*/  IMAD.X R47, RZ, RZ, RZ, P1 ;  /* 0x000000ffff2f7224 */ /* 0x000fe200008e06ff */
[----:B------:R-:W-:Y:S01]  /*351e0*/  ISETP.GE.U32.AND P1, PT, R95, R46, PT ;  /* 0x0000002e5f00720c */ /* 0x000fe20003f26070 */
[----:B------:R-:W-:Y:S02]  /*351f0*/  IMAD.MOV.U32 R46, RZ, RZ, R63 ;  /* 0x000000ffff2e7224 */ /* 0x000fe400078e003f */
[----:B------:R-:W-:Y:S01]  /*35200*/  IMAD.WIDE.U32 R74, R20, R113, RZ ;  /* 0x00000071144a7225 */ /* 0x000fe200078e00ff */
[----:B------:R-:W-:-:S03]  /*35210*/  ISETP.GE.U32.AND.EX P1, PT, R97, R90, PT, P1 ;  /* 0x0000005a6100720c */ /* 0x000fc60003f26110 */
[----:B------:R-:W-:Y:S01]  /*35220*/  IMAD.WIDE.U32 R64, P4, R20, R112, R64 ;  /* 0x0000007014407225 */ /* 0x000fe20007880040 */
[----:B------:R-:W-:Y:S02]  /*35230*/  SEL R44, RZ, 0x1, P1 ;  /* 0x00000001ff2c7807 */ /* 0x000fe40000800000 */
[----:B------:R-:W-:Y:S01]  /*35240*/  ISETP.GE.U32.AND P1, PT, R89, R76, PT ;  /* 0x0000004c5900720c */ /* 0x000fe20003f26070 */
[----:B------:R-:W-:Y:S01]  /*35250*/  IMAD.WIDE.U32.X R46, R57, R117, R46, P3 ;  /* 0x00000075392e7225 */ /* 0x000fe200018e042e */
[----:B------:R-:W-:Y:S02]  /*35260*/  IADD3 R99, P3, PT, R89, R62, RZ ;  /* 0x0000003e59637210 */ /* 0x000fe40007f7e0ff */
[----:B------:R-:W-:Y:S01]  /*35270*/  IADD3 RZ, P5, PT, R75, R64, RZ ;  /* 0x000000404bff7210 */ /* 0x000fe20007fbe0ff */
[----:B------:R-:W-:Y:S01]  /*35280*/  IMAD.X R63, RZ, RZ, RZ, P4 ;  /* 0x000000ffff3f7224 */ /* 0x000fe200020e06ff */
[----:B------:R-:W-:Y:S01]  /*35290*/  SEL R75, RZ, 0x1, P0 ;  /* 0x00000001ff4b7807 */ /* 0x000fe20000000000 */
[----:B------:R-:W-:Y:S01]  /*352a0*/  IMAD.X R93, R96, 0x1, R86, P3 ;  /* 0x00000001605d7824 */ /* 0x000fe200018e0656 */
[----:B------:R-:W-:Y:S01]  /*352b0*/  ISETP.GE.U32.AND P0, PT, R99, R89, PT ;  /* 0x000000596300720c */ /* 0x000fe20003f06070 */
[----:B------:R-:W-:Y:S01]  /*352c0*/  IMAD.MOV.U32 R62, RZ, RZ, R65 ;  /* 0x000000ffff3e7224 */ /* 0x000fe200078e0041 */
[----:B------:R-:W-:Y:S01]  /*352d0*/  IADD3 R89, P4, P3, R75, R46, R44 ;  /* 0x0000002e4b597210 */ /* 0x000fe20007b9e02c */
[----:B------:R-:W-:Y:S01]  /*352e0*/  IMAD.WIDE.U32 R74, R58, R110, RZ ;  /* 0x0000006e3a4a7225 */ /* 0x000fe200078e00ff */
[----:B------:R-:W-:-:S02]  /*352f0*/  ISETP.GE.U32.AND.EX P1, PT, R96, R77, PT, P1 ;  /* 0x0000004d6000720c */ /* 0x000fc40003f26110 */
[----:B------:R-:W-:Y:S01]  /*35300*/  ISETP.GE.U32.AND.EX P0, PT, R93, R96, PT, P0 ;  /* 0x000000605d00720c */ /* 0x000fe20003f06100 */
[----:B------:R-:W-:Y:S01]  /*35310*/  IMAD.WIDE.U32.X R62, R21, R112, R62, P5 ;  /* 0x00000070153e7225 */ /* 0x000fe200028e043e */
[----:B------:R-:W-:Y:S02]  /*35320*/  IADD3.X R105, PT, PT, RZ, R47, RZ, P4, P3 ;  /* 0x0000002fff697210 */ /* 0x000fe400027e64ff */
[----:B------:R-:W-:Y:S01]  /*35330*/  SEL R44, RZ, 0x1, P1 ;  /* 0x00000001ff2c7807 */ /* 0x000fe20000800000 */
[----:B------:R-:W-:Y:S01]  /*35340*/  IMAD.WIDE.U32 R46, R23, R110, RZ ;  /* 0x0000006e172e7225 */ /* 0x000fe200078e00ff */
[----:B------:R-:W-:-:S03]  /*35350*/  SEL R95, RZ, 0x1, P0 ;  /* 0x00000001ff5f7807 */ /* 0x000fc60000000000 */
[----:B------:R-:W-:Y:S01]  /*35360*/  IMAD R46, R104, R22, RZ ;  /* 0x00000016682e7224 */ /* 0x000fe200078e02ff */
[----:B------:R-:W-:Y:S01]  /*35370*/  IADD3 R95, P0, P1, R95, R62, R44 ;  /* 0x0000003e5f5f7210 */ /* 0x000fe2000791e02c */
[----:B------:R-:W-:-:S03]  /*35380*/  IMAD.WIDE.U32 R74, P4, R23, R102, R74 ;  /* 0x00000066174a7225 */ /* 0x000fc6000788004a */
[----:B------:R-:W-:Y:S01]  /*35390*/  IADD3.X R86, PT, PT, RZ, R63, RZ, P0, P1 ;  /* 0x0000003fff567210 */ /* 0x000fe200007e24ff */
[----:B------:R-:W-:Y:S01]  /*353a0*/  IMAD.WIDE.U32 R76, R108, R22, RZ ;  /* 0x000000166c4c7225 */ /* 0x000fe200078e00ff */
[----:B------:R-:W-:-:S03]  /*353b0*/  IADD3 RZ, P3, PT, R47, R74, RZ ;  /* 0x0000004a2fff7210 */ /* 0x000fc60007f7e0ff */
[----:B------:R-:W-:Y:S02]  /*353c0*/  IMAD R65, R57, R108, R46 ;  /* 0x0000006c39417224 */ /* 0x000fe400078e022e */
[----:B------:R-:W-:-:S04]  /*353d0*/  IMAD.WIDE.U32 R96, R58, R120, RZ ;  /* 0x000000783a607225 */ /* 0x000fc800078e00ff */
[----:B------:R-:W-:Y:S01]  /*353e0*/  IMAD.WIDE.U32 R46, R23, R120, RZ ;  /* 0x00000078172e7225 */ /* 0x000fe200078e00ff */
[----:B------:R-:W-:-:S03]  /*353f0*/  IADD3 R46, P0, PT, R99, R76, RZ ;  /* 0x0000004c632e7210 */ /* 0x000fc60007f1e0ff */
[----:B------:R-:W-:Y:S02]  /*35400*/  IMAD.IADD R90, R77, 0x1, R65 ;  /* 0x000000014d5a7824 */ /* 0x000fe400078e0241 */
[----:B------:R-:W-:-:S04]  /*35410*/  IMAD.WIDE.U32 R96, P1, R23, R117, R96 ;  /* 0x0000007517607225 */ /* 0x000fc80007820060 */
[----:B------:R-:W-:Y:S01]  /*35420*/  IMAD R77, R102, R23, RZ ;  /* 0x00000017664d7224 */ /* 0x000fe200078e02ff */
[----:B------:R-:W-:Y:S01]  /*35430*/  IADD3 RZ, P5, PT, R47, R96, RZ ;  /* 0x000000602fff7210 */ /* 0x000fe20007fbe0ff */
[----:B------:R-:W-:Y:S01]  /*35440*/  IMAD.X R100, R90, 0x1, R93, P0 ;  /* 0x000000015a647824 */ /* 0x000fe200000e065d */
[----:B------:R-:W-:Y:S01]  /*35450*/  IADD3 R89, P0, PT, R46, R89, RZ ;  /* 0x000000592e597210 */ /* 0x000fe20007f1e0ff */
[----:B------:R-:W-:-:S04]  /*35460*/  IMAD.WIDE.U32 R64, R57, R113, RZ ;  /* 0x0000007139407225 */ /* 0x000fc800078e00ff */
[----:B------:R-:W-:-:S04]  /*35470*/  IMAD.WIDE.U32 R62, R110, R23, RZ ;  /* 0x000000176e3e7225 */ /* 0x000fc800078e00ff */
[----:B------:R-:W-:Y:S02]  /*35480*/  IMAD R47, R58, R110, R77 ;  /* 0x0000006e3a2f7224 */ /* 0x000fe400078e024d */
[----:B------:R-:W-:Y:S02]  /*35490*/  IMAD.X R96, R100, 0x1, R105, P0 ;  /* 0x0000000164607824 */ /* 0x000fe400000e0669 */
[----:B------:R-:W-:Y:S01]  /*354a0*/  IMAD.X R77, RZ, RZ, RZ, P2 ;  /* 0x000000ffff4d7224 */ /* 0x000fe200010e06ff */
[----:B------:R-:W-:Y:S01]  /*354b0*/  IADD3 R81, P2, PT, R81, R62, RZ ;  /* 0x0000003e51517210 */ /* 0x000fe20007f5e0ff */
[----:B------:R-:W-:-:S04]  /*354c0*/  IMAD.WIDE.U32 R64, P0, R22, R112, R64 ;  /* 0x0000007016407225 */ /* 0x000fc80007800040 */
[----:B------:R-:W-:-:S04]  /*354d0*/  IMAD.WIDE.U32 R92, R58, R108, RZ ;  /* 0x0000006c3a5c7225 */ /* 0x000fc800078e00ff */
[----:B------:R-:W-:Y:S02]  /*354e0*/  IMAD.IADD R44, R63, 0x1, R47 ;  /* 0x000000013f2c7824 */ /* 0x000fe400078e022f */
[----:B------:R-:W-:Y:S01]  /*354f0*/  IMAD.X R47, RZ, RZ, RZ, P0 ;  /* 0x000000ffff2f7224 */ /* 0x000fe200000e06ff */
[----:B------:R-:W-:Y:S01]  /*35500*/  ISETP.GE.U32.AND P0, PT, R81, R62, PT ;  /* 0x0000003e5100720c */ /* 0x000fe20003f06070 */
[----:B------:R-:W-:Y:S02]  /*35510*/  IMAD.X R85, R44, 0x1, R85, P2 ;  /* 0x000000012c557824 */ /* 0x000fe400010e0655 */
[----:B------:R-:W-:-:S03]  /*35520*/  IMAD.WIDE.U32 R62, R23, R108, RZ ;  /* 0x0000006c173e7225 */ /* 0x000fc600078e00ff */
[----:B------:R-:W-:Y:S01]  /*35530*/  ISETP.GE.U32.AND.EX P0, PT, R85, R44, PT, P0 ;  /* 0x0000002c5500720c */ /* 0x000fe20003f06100 */
[----:B------:R-:W-:-:S03]  /*35540*/  IMAD.WIDE.U32 R92, P2, R23, R104, R92 ;  /* 0x00000068175c7225 */ /* 0x000fc6000784005c */
[----:B------:R-:W-:Y:S01]  /*35550*/  SEL R105, RZ, 0x1, P0 ;  /* 0x00000001ff697807 */ /* 0x000fe20000000000 */
[----:B------:R-:W-:Y:S01]  /*35560*/  IMAD.MOV.U32 R98, RZ, RZ, R75 ;  /* 0x000000ffff627224 */ /* 0x000fe200078e004b */
[----:B------:R-:W-:Y:S01]  /*35570*/  ISETP.GE.U32.AND P0, PT, R46, R76, PT ;  /* 0x0000004c2e00720c */ /* 0x000fe20003f06070 */
[----:B------:R-:W-:Y:S02]  /*35580*/  IMAD R75, R117, R23, RZ ;  /* 0x00000017754b7224 */ /* 0x000fe400078e02ff */
[----:B------:R-:W-:Y:S01]  /*35590*/  IMAD.X R99, RZ, RZ, RZ, P4 ;  /* 0x000000ffff637224 */ /* 0x000fe200020e06ff */
[----:B------:R-:W-:Y:S01]  /*355a0*/  IADD3 RZ, P4, PT, R63, R92, RZ ;  /* 0x0000005c3fff7210 */ /* 0x000fe20007f9e0ff */
[----:B------:R-:W-:Y:S01]  /*355b0*/  IMAD.WIDE.U32 R62, R22, R113, RZ ;  /* 0x00000071163e7225 */ /* 0x000fe200078e00ff */
[----:B------:R-:W-:-:S03]  /*355c0*/  ISETP.GE.U32.AND.EX P0, PT, R100, R90, PT, P0 ;  /* 0x0000005a6400720c */ /* 0x000fc60003f06100 */
[----:B------:R-:W-:Y:S02]  /*355d0*/  IMAD R107, R58, R120, R75 ;  /* 0x000000783a6b7224 */ /* 0x000fe400078e024b */
[----:B------:R-:W-:-:S04]  /*355e0*/  IMAD.WIDE.U32 R74, R120, R23, RZ ;  /* 0x00000017784a7225 */ /* 0x000fc800078e00ff */
[----:B------:R-:W-:Y:S01]  /*355f0*/  IMAD.WIDE.U32.X R98, R58, R102, R98, P3 ;  /* 0x000000663a627225 */ /* 0x000fe200018e0462 */
[----:B------:R-:W-:-:S03]  /*35600*/  IADD3 RZ, P3, PT, R63, R64, RZ ;  /* 0x000000403fff7210 */ /* 0x000fc60007f7e0ff */
[----:B------:R-:W-:Y:S01]  /*35610*/  IMAD.X R63, RZ, RZ, RZ, P1 ;  /* 0x000000ffff3f7224 */ /* 0x000fe200008e06ff */
[----:B------:R-:W-:Y:S01]  /*35620*/  IADD3 R115, P1, PT, R89, R74, RZ ;  /* 0x0000004a59737210 */ /* 0x000fe20007f3e0ff */
[----:B------:R-:W-:Y:S02]  /*35630*/  IMAD.IADD R64, R75, 0x1, R107 ;  /* 0x000000014b407824 */ /* 0x000fe400078e026b */
[----:B------:R-:W-:Y:S02]  /*35640*/  IMAD.MOV.U32 R76, RZ, RZ, R45 ;  /* 0x000000ffff4c7224 */ /* 0x000fe400078e002d */
[----:B------:R-:W-:Y:S02]  /*35650*/  IMAD.X R45, RZ, RZ, RZ, P2 ;  /* 0x000000ffff2d7224 */ /* 0x000fe400010e06ff */
[----:B------:R-:W-:Y:S01]  /*35660*/  IMAD.X R107, R64, 0x1, R96, P1 ;  /* 0x00000001406b7824 */ /* 0x000fe200008e0660 */
[----:B------:R-:W-:Y:S01]  /*35670*/  IADD3 R75, P1, P2, R115, R98, R105 ;  /* 0x00000062734b7210 */ /* 0x000fe20007a3e069 */
[----:B------:R-:W-:-:S02]  /*35680*/  IMAD.MOV.U32 R62, RZ, RZ, R97 ;  /* 0x000000ffff3e7224 */ /* 0x000fc400078e0061 */
[----:B------:R-:W-:Y:S01]  /*35690*/  IMAD R90, R112, R22, RZ ;  /* 0x00000016705a7224 */ /* 0x000fe200078e02ff */
[----:B------:R-:W-:Y:S01]  /*356a0*/  IADD3.X R92, PT, PT, R107, R99, RZ, P1, P2 ;  /* 0x000000636b5c7210 */ /* 0x000fe20000fe44ff */
[----:B------:R-:W-:Y:S01]  /*356b0*/  IMAD.MOV.U32 R44, RZ, RZ, R93 ;  /* 0x000000ffff2c7224 */ /* 0x000fe200078e005d */
[----:B------:R-:W-:Y:S01]  /*356c0*/  ISETP.GE.U32.AND P2, PT, R89, R46, PT ;  /* 0x0000002e5900720c */ /* 0x000fe20003f46070 */
[----:B------:R-:W-:Y:S01]  /*356d0*/  IMAD.MOV.U32 R46, RZ, RZ, R65 ;  /* 0x000000ffff2e7224 */ /* 0x000fe200078e0041 */
[----:B------:R-:W-:Y:S01]  /*356e0*/  ISETP.GE.U32.AND P1, PT, R115, R74, PT ;  /* 0x0000004a7300720c */ /* 0x000fe20003f26070 */
[C---:B------:R-:W-:Y:S01]  /*356f0*/  IMAD R99, R57.reuse, R113, R90 ;  /* 0x0000007139637224 */ /* 0x040fe200078e025a */
[----:B------:R-:W-:Y:S01]  /*35700*/  ISETP.GE.U32.AND.EX P2, PT, R96, R100, PT, P2 ;  /* 0x000000646000720c */ /* 0x000fe20003f46120 */
[----:B------:R-:W-:Y:S01]  /*35710*/  IMAD.WIDE.U32.X R96, R57, R104, R76, P6 ;  /* 0x0000006839607225 */ /* 0x000fe200030e044c */
[----:B------:R-:W-:Y:S02]  /*35720*/  SEL R74, RZ, 0x1, P0 ;  /* 0x00000001ff4a7807 */ /* 0x000fe40000000000 */
[----:B------:R-:W-:Y:S01]  /*35730*/  ISETP.GE.U32.AND P0, PT, R75, R115, PT ;  /* 0x000000734b00720c */ /* 0x000fe20003f06070 */
[----:B------:R-:W-:Y:S01]  /*35740*/  IMAD R93, R104, R23, RZ ;  /* 0x00000017685d7224 */ /* 0x000fe200078e02ff */
[----:B------:R-:W-:Y:S01]  /*35750*/  SEL R77, RZ, 0x1, P2 ;  /* 0x00000001ff4d7807 */ /* 0x000fe20001000000 */
[----:B------:R-:W-:Y:S01]  /*35760*/  IMAD.WIDE.U32.X R118, R57, R112, R46, P3 ;  /* 0x0000007039767225 */ /* 0x000fe200018e042e */
[----:B------:R-:W-:-:S02]  /*35770*/  ISETP.GE.U32.AND.EX P1, PT, R107, R64, PT, P1 ;  /* 0x000000406b00720c */ /* 0x000fc40003f26110 */
[----:B------:R-:W-:Y:S01]  /*35780*/  ISETP.GE.U32.AND.EX P0, PT, R92, R107, PT, P0 ;  /* 0x0000006b5c00720c */ /* 0x000fe20003f06100 */
[----:B------:R-:W-:Y:S01]  /*35790*/  IMAD.WIDE.U32 R64, R113, R22, RZ ;  /* 0x0000001671407225 */ /* 0x000fe200078e00ff */
[----:B------:R-:W-:Y:S02]  /*357a0*/  IADD3 R74, P6, P2, R77, R96, R74 ;  /* 0x000000604d4a7210 */ /* 0x000fe40007ade04a */
[----:B------:R-:W-:Y:S01]  /*357b0*/  SEL R90, RZ, 0x1, P1 ;  /* 0x00000001ff5a7807 */ /* 0x000fe20000800000 */
[C---:B------:R-:W-:Y:S01]  /*357c0*/  IMAD.WIDE.U32.X R76, R58.reuse, R117, R62, P5 ;  /* 0x000000753a4c7225 */ /* 0x040fe200028e043e */
[----:B------:R-:W-:Y:S02]  /*357d0*/  SEL R89, RZ, 0x1, P0 ;  /* 0x00000001ff597807 */ /* 0x000fe40000000000 */
[----:B------:R-:W-:Y:S01]  /*357e0*/  IADD3 R95, P1, PT, R95, R64, RZ ;  /* 0x000000405f5f7210 */ /* 0x000fe20007f3e0ff */
[----:B------:R-:W-:Y:S01]  /*357f0*/  IMAD.IADD R99, R65, 0x1, R99 ;  /* 0x0000000141637824 */ /* 0x000fe200078e0263 */
[----:B------:R-:W-:Y:S01]  /*35800*/  IADD3.X R105, PT, PT, RZ, R97, RZ, P6, P2 ;  /* 0x00000061ff697210 */ /* 0x000fe200037e44ff */
[----:B------:R-:W-:Y:S01]  /*35810*/  IMAD R107, R58, R108, R93 ;  /* 0x0000006c3a6b7224 */ /* 0x000fe200078e025d */
[----:B------:R-:W-:Y:S01]  /*35820*/  IADD3 R89, P5, P2, R89, R76, R90 ;  /* 0x0000004c59597210 */ /* 0x000fe20007abe05a */
[----:B------:R-:W-:Y:S01]  /*35830*/  IMAD.X R86, R99, 0x1, R86, P1 ;  /* 0x0000000163567824 */ /* 0x000fe200008e0656 */
[C---:B------:R-:W-:Y:S01]  /*35840*/  ISETP.GE.U32.AND P0, PT, R95.reuse, R64, PT ;  /* 0x000000405f00720c */ /* 0x040fe20003f06070 */
[----:B------:R-:W-:Y:S01]  /*35850*/  IMAD.WIDE.U32 R64, R92, 0x3d1, RZ ;  /* 0x000003d15c407825 */ /* 0x000fe200078e00ff */
[----:B------:R-:W-:-:S02]  /*35860*/  IADD3 R93, P6, PT, R95, R74, RZ ;  /* 0x0000004a5f5d7210 */ /* 0x000fc40007fde0ff */
[----:B------:R-:W-:Y:S01]  /*35870*/  IADD3.X R90, PT, PT, RZ, R77, RZ, P5, P2 ;  /* 0x0000004dff5a7210 */ /* 0x000fe20002fe44ff */
[----:B------:R-:W-:Y:S01]  /*35880*/  IMAD.WIDE.U32 R62, R108, R23, RZ ;  /* 0x000000176c3e7225 */ /* 0x000fe200078e00ff */
[C---:B------:R-:W-:Y:S02]  /*35890*/  ISETP.GE.U32.AND P2, PT, R93.reuse, R95, PT ;  /* 0x0000005f5d00720c */ /* 0x040fe40003f46070 */
[C---:B------:R-:W-:Y:S01]  /*358a0*/  ISETP.GE.U32.AND.EX P0, PT, R86.reuse, R99, PT, P0 ;  /* 0x000000635600720c */ /* 0x040fe20003f06100 */
[----:B------:R-:W-:Y:S01]  /*358b0*/  IMAD.X R95, R86, 0x1, R105, P6 ;  /* 0x00000001565f7824 */ /* 0x000fe200030e0669 */
[----:B------:R-:W-:Y:S01]  /*358c0*/  IADD3 R93, P6, PT, R93, R62, RZ ;  /* 0x0000003e5d5d7210 */ /* 0x000fe20007fde0ff */
[----:B------:R-:W-:-:S03]  /*358d0*/  IMAD.WIDE.U32 R96, R75, 0x3d1, RZ ;  /* 0x000003d14b607825 */ /* 0x000fc600078e00ff */
[----:B------:R-:W-:Y:S01]  /*358e0*/  ISETP.GE.U32.AND.EX P2, PT, R95, R86, PT, P2 ;  /* 0x000000565f00720c */ /* 0x000fe20003f46120 */
[----:B------:R-:W-:Y:S01]  /*358f0*/  IMAD.WIDE.U32 R64, P1, RZ, R75, R64 ;  /* 0x0000004bff407225 */ /* 0x000fe20007820040 */
[----:B------:R-:W-:-:S03]  /*35900*/  IADD3 R86, P3, PT, R93, R89, RZ ;  /* 0x000000595d567210 */ /* 0x000fc60007f7e0ff */
[----:B------:R-:W-:Y:S01]  /*35910*/  IMAD.IADD R96, R63, 0x1, R107 ;  /* 0x000000013f607824 */ /* 0x000fe200078e026b */
[----:B------:R-:W-:Y:S01]  /*35920*/  IADD3 RZ, P5, PT, R97, R64, RZ ;  /* 0x0000004061ff7210 */ /* 0x000fe20007fbe0ff */
[----:B------:R-:W-:Y:S02]  /*35930*/  IMAD.MOV.U32 R46, RZ, RZ, R65 ;  /* 0x000000ffff2e7224 */ /* 0x000fe400078e0041 */
[----:B------:R-:W-:Y:S01]  /*35940*/  IMAD.X R65, R96, 0x1, R95, P6 ;  /* 0x0000000160417824 */ /* 0x000fe200030e065f */
[----:B------:R-:W-:Y:S01]  /*35950*/  SEL R95, RZ, 0x1, P2 ;  /* 0x00000001ff5f7807 */ /* 0x000fe20001000000 */
[----:B------:R-:W-:Y:S01]  /*35960*/  IMAD.X R47, RZ, RZ, RZ, P1 ;  /* 0x000000ffff2f7224 */ /* 0x000fe200008e06ff */
[----:B------:R-:W-:Y:S01]  /*35970*/  ISETP.GE.U32.AND P1, PT, R93, R62, PT ;  /* 0x0000003e5d00720c */ /* 0x000fe20003f26070 */
[----:B------:R-:W-:Y:S01]  /*35980*/  IMAD.MOV.U32 R74, RZ, RZ, RZ ;  /* 0x000000ffff4a7224 */ /* 0x000fe200078e00ff */
[----:B------:R-:W-:Y:S01]  /*35990*/  SEL R62, RZ, 0x1, P0 ;  /* 0x00000001ff3e7807 */ /* 0x000fe20000000000 */
[----:B------:R-:W-:Y:S01]  /*359a0*/  IMAD.X R90, R65, 0x1, R90, P3 ;  /* 0x00000001415a7824 */ /* 0x000fe200018e065a */
[----:B------:R-:W-:Y:S01]  /*359b0*/  ISETP.GE.U32.AND P0, PT, R86, R93, PT ;  /* 0x0000005d5600720c */ /* 0x000fe20003f06070 */
[----:B------:R-:W-:Y:S01]  /*359c0*/  IMAD.WIDE.U32 R76, R75, 0x3d1, R74 ;  /* 0x000003d14b4c7825 */ /* 0x000fe200078e004a */
[----:B------:R-:W-:-:S02]  /*359d0*/  ISETP.GE.U32.AND.EX P1, PT, R65, R96, PT, P1 ;  /* 0x000000604100720c */ /* 0x000fc40003f26110 */
[----:B------:R-:W-:Y:S01]  /*359e0*/  ISETP.GE.U32.AND.EX P0, PT, R90, R65, PT, P0 ;  /* 0x000000415a00720c */ /* 0x000fe20003f06100 */
[----:B------:R-:W-:Y:S01]  /*359f0*/  IMAD R74, R112, R23, RZ ;  /* 0x00000017704a7224 */ /* 0x000fe200078e02ff */
[----:B------:R-:W-:Y:S01]  /*35a00*/  IADD3 R95, P2, P3, R95, R118, R62 ;  /* 0x000000765f5f7210 */ /* 0x000fe20007b5e03e */
[----:B------:R-:W-:Y:S01]  /*35a10*/  IMAD.WIDE.U32.X R46, RZ, R92, R46, P5 ;  /* 0x0000005cff2e7225 */ /* 0x000fe200028e042e */
[----:B------:R-:W-:Y:S02]  /*35a20*/  SEL R62, RZ, 0x1, P1 ;  /* 0x00000001ff3e7807 */ /* 0x000fe40000800000 */
[----:B------:R-:W-:Y:S01]  /*35a30*/  IADD3.X R119, PT, PT, RZ, R119, RZ, P2, P3 ;  /* 0x00000077ff777210 */ /* 0x000fe200017e64ff */
[----:B------:R-:W-:-:S04]  /*35a40*/  IMAD.WIDE.U32 R98, R86, 0x3d1, RZ ;  /* 0x000003d156627825 */ /* 0x000fc800078e00ff */
[----:B------:R-:W-:Y:S01]  /*35a50*/  IMAD.IADD R63, R64, 0x1, R77 ;  /* 0x00000001403f7824 */ /* 0x000fe200078e024d */
[----:B------:R-:W-:Y:S01]  /*35a60*/  SEL R77, RZ, 0x1, P0 ;  /* 0x00000001ff4d7807 */ /* 0x000fe20000000000 */
[----:B------:R-:W-:Y:S01]  /*35a70*/  IMAD.WIDE.U32 R114, R90, 0x3d1, RZ ;  /* 0x000003d15a727825 */ /* 0x000fe200078e00ff */
[----:B------:R-:W-:-:S03]  /*35a80*/  IADD3 R93, P2, PT, R46, R98, RZ ;  /* 0x000000622e5d7210 */ /* 0x000fc60007f5e0ff */
[----:B------:R-:W-:Y:S01]  /*35a90*/  IMAD.WIDE.U32.X R96, R58, R104, R44, P4 ;  /* 0x000000683a607225 */ /* 0x000fe200020e042c */
[----:B------:R-:W-:-:S03]  /*35aa0*/  ISETP.GE.U32.AND P0, PT, R93, R98, PT ;  /* 0x000000625d00720c */ /* 0x000fc60003f06070 */
[----:B------:R-:W-:Y:S01]  /*35ab0*/  IMAD.WIDE.U32 R64, R113, R23, RZ ;  /* 0x0000001771407225 */ /* 0x000fe200078e00ff */
[----:B------:R-:W-:-:S03]  /*35ac0*/  IADD3 R46, P4, P5, R77, R96, R62 ;  /* 0x000000604d2e7210 */ /* 0x000fc60007d9e03e */
[----:B------:R-:W-:Y:S01]  /*35ad0*/  IMAD R89, R58, R113, R74 ;  /* 0x000000713a597224 */ /* 0x000fe200078e024a */
[----:B------:R-:W-:Y:S01]  /*35ae0*/  IADD3 R95, P6, PT, R95, R64, RZ ;  /* 0x000000405f5f7210 */ /* 0x000fe20007fde0ff */
[----:B------:R-:W-:Y:S01]  /*35af0*/  IMAD.WIDE.U32 R44, P3, RZ, R86, R114 ;  /* 0x00000056ff2c7225 */ /* 0x000fe20007860072 */
[----:B------:R-:W-:Y:S02]  /*35b00*/  IADD3.X R97, PT, PT, RZ, R97, RZ, P4, P5 ;  /* 0x00000061ff617210 */ /* 0x000fe400027ea4ff */
[----:B------:R-:W-:Y:S01]  /*35b10*/  ISETP.GE.U32.AND P5, PT, R76, RZ, PT ;  /* 0x000000ff4c00720c */ /* 0x000fe20003fa6070 */
[----:B------:R-:W-:Y:S01]  /*35b20*/  IMAD.IADD R96, R65, 0x1, R89 ;  /* 0x0000000141607824 */ /* 0x000fe200078e0259 */
[----:B------:R-:W-:Y:S01]  /*35b30*/  IADD3 R89, P4, PT, R95, R46, RZ ;  /* 0x0000002e5f597210 */ /* 0x000fe20007f9e0ff */
[----:B------:R-:W-:Y:S01]  /*35b40*/  IMAD.MOV.U32 R62, RZ, RZ, R76 ;  /* 0x000000ffff3e7224 */ /* 0x000fe200078e004c */
[----:B------:R-:W-:Y:S01]  /*35b50*/  IADD3 R65, P1, PT, R99, R44, RZ ;  /* 0x0000002c63417210 */ /* 0x000fe20007f3e0ff */
[----:B------:R-:W-:Y:S01]  /*35b60*/  IMAD.X R100, R96, 0x1, R119, P6 ;  /* 0x0000000160647824 */ /* 0x000fe200030e0677 */
[----:B------:R-:W-:Y:S01]  /*35b70*/  ISETP.GE.U32.AND.EX P5, PT, R63, R75, PT, P5 ;  /* 0x0000004b3f00720c */ /* 0x000fe20003fa6150 */
[----:B------:R-:W-:-:S04]  /*35b80*/  IMAD.WIDE.U32 R98, R56, R110, R62 ;  /* 0x0000006e38627225 */ /* 0x000fc800078e003e */
[----:B------:R-:W-:Y:S01]  /*35b90*/  IMAD.X R74, R100, 0x1, R97, P4 ;  /* 0x00000001644a7824 */ /* 0x000fe200020e0661 */
[----:B------:R-:W-:Y:S01]  /*35ba0*/  ISETP.GE.U32.AND P6, PT, R98, R76, PT ;  /* 0x0000004c6200720c */ /* 0x000fe20003fc6070 */
[----:B------:R-:W-:Y:S01]  /*35bb0*/  IMAD.X R62, R65, 0x1, R47, P2 ;  /* 0x00000001413e7824 */ /* 0x000fe200010e062f */
[----:B------:R-:W-:Y:S01]  /*35bc0*/  ISETP.GE.U32.AND P2, PT, R95, R64, PT ;  /* 0x000000405f00720c */ /* 0x000fe20003f46070 */
[----:B------:R-:W-:Y:S02]  /*35bd0*/  IMAD.MOV.U32 R76, RZ, RZ, R45 ;  /* 0x000000ffff4c7224 */ /* 0x000fe400078e002d */
[----:B------:R-:W-:Y:S01]  /*35be0*/  IMAD.WIDE.U32 R44, R74, 0x3d1, RZ ;  /* 0x000003d14a2c7825 */ /* 0x000fe200078e00ff */
[----:B------:R-:W-:Y:S02]  /*35bf0*/  ISETP.GE.U32.AND.EX P0, PT, R62, R65, PT, P0 ;  /* 0x000000413e00720c */ /* 0x000fe40003f06100 */
[----:B------:R-:W-:Y:S01]  /*35c00*/  ISETP.GE.U32.AND.EX P2, PT, R100, R96, PT, P2 ;  /* 0x000000606400720c */ /* 0x000fe20003f46120 */
[----:B------:R-:W-:Y:S01]  /*35c10*/  IMAD.X R77, RZ, RZ, RZ, P3 ;  /* 0x000000ffff4d7224 */ /* 0x000fe200018e06ff */
[----:B------:R-:W-:Y:S01]  /*35c20*/  SEL R105, RZ, 0x1, P0 ;  /* 0x00000001ff697807 */ /* 0x000fe20000000000 */
[----:B------:R-:W-:-:S02]  /*35c30*/  IMAD R97, R102, R56, RZ ;  /* 0x0000003866617224 */ /* 0x000fc400078e02ff */
[----:B------:R-:W-:-:S04]  /*35c40*/  IMAD.WIDE.U32.X R76, RZ, R90, R76, P1 ;  /* 0x0000005aff4c7225 */ /* 0x000fc800008e044c */
[----:B------:R-:W-:-:S04]  /*35c50*/  IMAD.WIDE.U32 R46, R89, 0x3d1, RZ ;  /* 0x000003d1592e7825 */ /* 0x000fc800078e00ff */
[----:B------:R-:W-:Y:S01]  /*35c60*/  IMAD.WIDE.U32 R44, P4, RZ, R89, R44 ;  /* 0x00000059ff2c7225 */ /* 0x000fe2000788002c */
[----:B------:R-:W-:-:S03]  /*35c70*/  IADD3 R105, P0, P1, R46, R76, R105 ;  /* 0x0000004c2e697210 */ /* 0x000fc6000791e069 */
[----:B------:R-:W-:Y:S01]  /*35c80*/  IMAD R97, R59, R110, R97 ;  /* 0x0000006e3b617224 */ /* 0x000fe200078e0261 */
[----:B------:R-:W-:Y:S01]  /*35c90*/  IADD3 R44, P3, PT, R47, R44, RZ ;  /* 0x0000002c2f2c7210 */ /* 0x000fe20007f7e0ff */
[----:B------:R-:W-:-:S03]  /*35ca0*/  IMAD.WIDE.U32 R64, R58, R113, RZ ;  /* 0x000000713a407225 */ /* 0x000fc600078e00ff */
[----:B------:R-:W-:Y:S01]  /*35cb0*/  IADD3.X R47, PT, PT, R44, R77, RZ, P0, P1 ;  /* 0x0000004d2c2f7210 */ /* 0x000fe200007e24ff */
[----:B------:R-:W-:Y:S01]  /*35cc0*/  IMAD.IADD R97, R99, 0x1, R97 ;  /* 0x0000000163617824 */ /* 0x000fe200078e0261 */
[----:B------:R-:W-:Y:S01]  /*35cd0*/  SEL R99, RZ, 0x1, P5 ;  /* 0x00000001ff637807 */ /* 0x000fe20002800000 */
[----:B------:R-:W-:-:S03]  /*35ce0*/  IMAD.WIDE.U32 R64, P0, R23, R112, R64 ;  /* 0x0000007017407225 */ /* 0x000fc60007800040 */
[----:B------:R-:W-:Y:S01]  /*35cf0*/  ISETP.GE.U32.AND.EX P6, PT, R97, R63, PT, P6 ;  /* 0x0000003f6100720c */ /* 0x000fe20003fc6160 */
[----:B------:R-:W-:Y:S01]  /*35d00*/  IMAD.X R63, RZ, RZ, RZ, P0 ;  /* 0x000000ffff3f7224 */ /* 0x000fe200000e06ff */
[----:B------:R-:W-:Y:S01]  /*35d10*/  IADD3 R99, P0, P1, R93, R92, R99 ;  /* 0x0000005c5d637210 */ /* 0x000fe2000791e063 */
[----:B------:R-:W-:Y:S01]  /*35d20*/  IMAD.WIDE.U32 R76, R23, R113, RZ ;  /* 0x00000071174c7225 */ /* 0x000fe200078e00ff */
[----:B------:R-:W-:Y:S02]  /*35d30*/  SEL R75, RZ, 0x1, P6 ;  /* 0x00000001ff4b7807 */ /* 0x000fe40003000000 */
[----:B------:R-:W-:Y:S01]  /*35d40*/  IADD3.X R107, PT, PT, R62, R86, RZ, P0, P1 ;  /* 0x000000563e6b7210 */ /* 0x000fe200007e24ff */
[----:B------:R-:W-:Y:S01]  /*35d50*/  IMAD.MOV.U32 R62, RZ, RZ, R65 ;  /* 0x000000ffff3e7224 */ /* 0x000fe200078e0041 */
[----:B------:R-:W-:Y:S01]  /*35d60*/  IADD3 R96, P0, P1, R75, R99, R94 ;  /* 0x000000634b607210 */ /* 0x000fe2000791e05e */
[----:B------:R-:W-:-:S03]  /*35d70*/  IMAD.X R65, RZ, RZ, RZ, P4 ;  /* 0x000000ffff417224 */ /* 0x000fc600020e06ff */
[----:B------:R-:W-:Y:S02]  /*35d80*/  IADD3.X R93, PT, PT, RZ, R107, R91, P0, P1 ;  /* 0x0000006bff5d7210 */ /* 0x000fe400007e245b */
[----:B------:R-:W-:Y:S02]  /*35d90*/  IADD3 RZ, P0, PT, R77, R64, RZ ;  /* 0x000000404dff7210 */ /* 0x000fe40007f1e0ff */
[----:B------:R-:W-:Y:S02]  /*35da0*/  ISETP.GE.U32.AND P1, PT, R89, R95, PT ;  /* 0x0000005f5900720c */ /* 0x000fe40003f26070 */
[----:B------:R-:W-:Y:S01]  /*35db0*/  SEL R64, RZ, 0x1, P2 ;  /* 0x00000001ff407807 */ /* 0x000fe20001000000 */
[----:B------:R-:W-:Y:S01]  /*35dc0*/  IMAD.WIDE.U32.X R62, R58, R112, R62, P0 ;  /* 0x000000703a3e7225 */ /* 0x000fe200000e043e */
[----:B------:R-:W-:Y:S02]  /*35dd0*/  ISETP.EQ.U32.AND P2, PT, R99, R92, PT ;  /* 0x0000005c6300720c */ /* 0x000fe40003f42070 */
[----:B------:R-:W-:-:S02]  /*35de0*/  ISETP.GE.U32.AND.EX P1, PT, R74, R100, PT, P1 ;  /* 0x000000644a00720c */ /* 0x000fc40003f26110 */
[----:B------:R-:W-:Y:S02]  /*35df0*/  ISETP.LT.U32.AND P0, PT, R99, R92, PT ;  /* 0x0000005c6300720c */ /* 0x000fe40003f01070 */
[C---:B------:R-:W-:Y:S02]  /*35e00*/  ISETP.EQ.AND.EX P5, PT, R107.reuse, R86, !P5, P2 ;  /* 0x000000566b00720c */ /* 0x040fe40006fa2320 */
[----:B------:R-:W-:Y:S02]  /*35e10*/  SEL R75, RZ, 0x1, P1 ;  /* 0x00000001ff4b7807 */ /* 0x000fe40000800000 */
[C---:B------:R-:W-:Y:S02]  /*35e20*/  ISETP.EQ.U32.AND P1, PT, R96.reuse, R94, PT ;  /* 0x0000005e6000720c */ /* 0x040fe40003f22070 */
[----:B------:R-:W-:Y:S02]  /*35e30*/  ISETP.LT.U32.OR.EX P0, PT, R107, R86, P5, P0 ;  /* 0x000000566b00720c */ /* 0x000fe40002f01500 */
[----:B------:R-:W-:-:S02]  /*35e40*/  ISETP.LT.U32.AND P2, PT, R96, R94, PT ;  /* 0x0000005e6000720c */ /* 0x000fc40003f41070 */
[-C--:B------:R-:W-:Y:S02]  /*35e50*/  ISETP.EQ.AND.EX P6, PT, R93, R91.reuse, !P6, P1 ;  /* 0x0000005b5d00720c */ /* 0x080fe400077c2310 */
[----:B------:R-:W-:Y:S01]  /*35e60*/  IADD3 R75, P4, P5, R75, R62, R64 ;  /* 0x0000003e4b4b7210 */ /* 0x000fe20007d9e040 */
[----:B------:R-:W-:Y:S01]  /*35e70*/  IMAD.MOV.U32 R64, RZ, RZ, R45 ;  /* 0x000000ffff407224 */ /* 0x000fe200078e002d */
[----:B------:R-:W-:Y:S02]  /*35e80*/  SEL R62, RZ, 0x1, !P0 ;  /* 0x00000001ff3e7807 */ /* 0x000fe40004000000 */
[----:B------:R-:W-:Y:S01]  /*35e90*/  ISETP.GE.U32.AND P1, PT, R105, R46, PT ;  /* 0x0000002e6900720c */ /* 0x000fe20003f26070 */
[----:B------:R-:W-:Y:S01]  /*35ea0*/  IMAD.WIDE.U32.X R64, RZ, R74, R64, P3 ;  /* 0x0000004aff407225 */ /* 0x000fe200018e0440 */
[----:B------:R-:W-:Y:S02]  /*35eb0*/  ISETP.LT.U32.OR.EX P2, PT, R93, R91, P6, P2 ;  /* 0x0000005b5d00720c */ /* 0x000fe40003741520 */
[----:B------:R-:W-:-:S02]  /*35ec0*/  IADD3.X R77, PT, PT, RZ, R63, RZ, P4, P5 ;  /* 0x0000003fff4d7210 */ /* 0x000fc400027ea4ff */
[----:B------:R-:W-:Y:S02]  /*35ed0*/  IADD3 R105, P5, P6, R105, R90, R62 ;  /* 0x0000005a69697210 */ /* 0x000fe40007ebe03e */
[----:B------:R-:W-:Y:S02]  /*35ee0*/  SEL R92, RZ, 0x1, !P2 ;  /* 0x00000001ff5c7807 */ /* 0x000fe40005000000 */
[----:B------:R-:W-:Y:S01]  /*35ef0*/  ISETP.GE.U32.AND.EX P4, PT, R47, R44, PT, P1 ;  /* 0x0000002c2f00720c */ /* 0x000fe20003f86110 */
[----:B------:R-:W-:Y:S01]  /*35f00*/  IMAD.WIDE.U32 R44, R77, 0x3d1, RZ ;  /* 0x000003d14d2c7825 */ /* 0x000fe200078e00ff */
[----:B------:R-:W-:Y:S02]  /*35f10*/  IADD3.X R62, PT, PT, R47, R89, RZ, P5, P6 ;  /* 0x000000592f3e7210 */ /* 0x000fe40002fec4ff */
[----:B------:R-:W-:Y:S01]  /*35f20*/  ISETP.EQ.U32.AND P5, PT, R105, R90, PT ;  /* 0x0000005a6900720c */ /* 0x000fe20003fa2070 */
[----:B------:R-:W-:Y:S01]  /*35f30*/  IMAD.WIDE.U32 R46, R75, 0x3d1, RZ ;  /* 0x000003d14b2e7825 */ /* 0x000fe200078e00ff */
[----:B------:R-:W-:-:S02]  /*35f40*/  IADD3 R92, P6, P3, R92, R105, R87 ;  /* 0x000000695c5c7210 */ /* 0x000fc40007bde057 */
[----:B------:R-:W-:Y:S02]  /*35f50*/  ISETP.LT.U32.AND P1, PT, R105, R90, PT ;  /* 0x0000005a6900720c */ /* 0x000fe40003f21070 */
[----:B------:R-:W-:Y:S02]  /*35f60*/  ISETP.EQ.AND.EX P5, PT, R62, R89, P0, P5 ;  /* 0x000000593e00720c */ /* 0x000fe400007a2350 */
[----:B------:R-:W-:Y:S01]  /*35f70*/  SEL R63, RZ, 0x1, P4 ;  /* 0x00000001ff3f7807 */ /* 0x000fe20002000000 */
[----:B------:R-:W-:Y:S01]  /*35f80*/  IMAD.WIDE.U32 R44, P4, RZ, R75, R44 ;  /* 0x0000004bff2c7225 */ /* 0x000fe2000788002c */
[CC--:B------:R-:W-:Y:S02]  /*35f90*/  ISETP.EQ.U32.AND P0, PT, R92.reuse, R87.reuse, PT ;  /* 0x000000575c00720c */ /* 0x0c0fe40003f02070 */
[----:B------:R-:W-:Y:S02]  /*35fa0*/  IADD3.X R86, PT, PT, RZ, R62, R88, P6, P3 ;  /* 0x0000003eff567210 */ /* 0x000fe400037e6458 */
[----:B------:R-:W-:-:S02]  /*35fb0*/  ISETP.LT.U32.AND P3, PT, R92, R87, PT ;  /* 0x000000575c00720c */ /* 0x000fc40003f61070 */
[----:B------:R-:W-:Y:S01]  /*35fc0*/  ISETP.LT.U32.OR.EX P1, PT, R62, R89, P5, P1 ;  /* 0x000000593e00720c */ /* 0x000fe20002f21510 */
[----:B------:R-:W-:Y:S01]  /*35fd0*/  IMAD.MOV.U32 R62, RZ, RZ, R45 ;  /* 0x000000ffff3e7224 */ /* 0x000fe200078e002d */
[----:B------:R-:W-:Y:S01]  /*35fe0*/  IADD3 R87, P6, P5, R46, R64, R63 ;  /* 0x000000402e577210 */ /* 0x000fe20007dde03f */
[----:B------:R-:W-:Y:S01]  /*35ff0*/  IMAD.X R63, RZ, RZ, RZ, P4 ;  /* 0x000000ffff3f7224 */ /* 0x000fe200020e06ff */
[C---:B------:R-:W-:Y:S02]  /*36000*/  ISETP.EQ.AND.EX P0, PT, R86.reuse, R88, P2, P0 ;  /* 0x000000585600720c */ /* 0x040fe40001702300 */
[----:B------:R-:W-:Y:S02]  /*36010*/  IADD3 R89, P4, PT, R47, R44, RZ ;  /* 0x0000002c2f597210 */ /* 0x000fe40007f9e0ff */
[----:B------:R-:W-:Y:S02]  /*36020*/  SEL R47, RZ, 0x1, !P1 ;  /* 0x00000001ff2f7807 */ /* 0x000fe40004800000 */
[----:B------:R-:W-:Y:S01]  /*36030*/  ISETP.GE.U32.AND P2, PT, R87, R46, PT ;  /* 0x0000002e5700720c */ /* 0x000fe20003f46070 */
[----:B------:R-:W-:Y:S01]  /*36040*/  IMAD.WIDE.U32.X R62, RZ, R77, R62, P4 ;  /* 0x0000004dff3e7225 */ /* 0x000fe200020e043e */
[----:B------:R-:W-:-:S02]  /*36050*/  ISETP.LT.U32.OR.EX P0, PT, R86, R88, P0, P3 ;  /* 0x000000585600720c */ /* 0x000fc40000701530 */
[----:B------:R-:W-:Y:S02]  /*36060*/  IADD3.X R46, PT, PT, R89, R65, RZ, P6, P5 ;  /* 0x00000041592e7210 */ /* 0x000fe400037ea4ff */
[-C--:B------:R-:W-:Y:S02]  /*36070*/  IADD3 R47, P3, P5, R87, R74.reuse, R47 ;  /* 0x0000004a572f7210 */ /* 0x080fe40007d7e02f */
        /* <DEDUP_REMOVED lines=32> */
.L_x_116:
        /* <DEDUP_REMOVED lines=34> */
.L_x_115:
[----:B------:R-:W-:Y:S05]  /*364a0*/  BSYNC.RECONVERGENT B2 ;  /* 0x0000000000027941 */ /* 0x000fea0003800200 */
.L_x_114:
[----:B------:R-:W-:Y:S01]  /*364b0*/  IMAD.WIDE.U32 R44, R61, R110, RZ ;  /* 0x0000006e3d2c7225 */ /* 0x000fe200078e00ff */
[----:B------:R-:W-:Y:S01]  /*364c0*/  ISETP.GE.U32.AND P1, PT, R109, R32, PT ;  /* 0x000000206d00720c */ /* 0x000fe20003f26070 */
[----:B------:R-:W-:Y:S01]  /*364d0*/  BSSY.RECONVERGENT B2, `(.L_x_117) ;  /* 0x0000058000027945 */ /* 0x000fe20003800200 */
[----:B------:R-:W-:Y:S01]  /*364e0*/  ISETP.EQ.U32.AND P3, PT, R78, R33, PT ;  /* 0x000000214e00720c */ /* 0x000fe20003f62070 */
[----:B------:R-:W-:Y:S01]  /*364f0*/  IMAD.WIDE.U32 R62, R84, R110, RZ ;  /* 0x0000006e543e7225 */ /* 0x000fe200078e00ff */
[----:B------:R-:W-:-:S03]  /*36500*/  ISETP.GE.U32.AND.EX P1, PT, R80, R36, PT, P1 ;  /* 0x000000245000720c */ /* 0x000fc60003f26110 */
[----:B------:R-:W-:-:S04]  /*36510*/  IMAD.WIDE.U32 R44, P0, R102, R84, R44 ;  /* 0x00000054662c7225 */ /* 0x000fc8000780002c */
[----:B------:R-:W-:Y:S01]  /*36520*/  IMAD.WIDE.U32 R46, R61, R120, RZ ;  /* 0x000000783d2e7225 */ /* 0x000fe200078e00ff */
[----:B------:R-:W-:Y:S02]  /*36530*/  IADD3 RZ, P2, PT, R63, R44, RZ ;  /* 0x0000002c3fff7210 */ /* 0x000fe40007f5e0ff */
[----:B------:R-:W-:Y:S01]  /*36540*/  SEL R44, RZ, 0xffffffff, P1 ;  /* 0xffffffffff2c7807 */ /* 0x000fe20000800000 */
[----:B------:R-:W-:Y:S01]  /*36550*/  IMAD.X R63, RZ, RZ, RZ, P0 ;  /* 0x000000ffff3f7224 */ /* 0x000fe200000e06ff */
[----:B------:R-:W-:Y:S01]  /*36560*/  ISETP.LT.U32.AND P0, PT, R78, R33, PT ;  /* 0x000000214e00720c */ /* 0x000fe20003f01070 */
[----:B------:R-:W-:Y:S01]  /*36570*/  IMAD.WIDE.U32 R64, R84, R120, RZ ;  /* 0x0000007854407225 */ /* 0x000fe200078e00ff */
[-C--:B------:R-:W-:Y:S02]  /*36580*/  ISETP.EQ.AND.EX P1, PT, R103, R37.reuse, !P1, P3 ;  /* 0x000000256700720c */ /* 0x080fe40004f22330 */
[----:B------:R-:W-:Y:S01]  /*36590*/  IADD3 R94, P3, P6, -R33, R78, R44 ;  /* 0x0000004e215e7210 */ /* 0x000fe20007e7e12c */
[----:B------:R-:W-:Y:S01]  /*365a0*/  IMAD.WIDE.U32 R46, P4, R117, R84, R46 ;  /* 0x00000054752e7225 */ /* 0x000fe2000788002e */
[----:B------:R-:W-:-:S02]  /*365b0*/  ISETP.LT.U32.OR.EX P1, PT, R103, R37, P1, P0 ;  /* 0x000000256700720c */ /* 0x000fc40000f21500 */
[----:B------:R-:W-:Y:S01]  /*365c0*/  IADD3.X R77, PT, PT, ~R37, R103, R44, P3, P6 ;  /* 0x00000067254d7210 */ /* 0x000fe20001fec52c */
[----:B------:R-:W-:Y:S01]  /*365d0*/  IMAD.MOV.U32 R62, RZ, RZ, R45 ;  /* 0x000000ffff3e7224 */ /* 0x000fe200078e002d */
[----:B------:R-:W-:Y:S01]  /*365e0*/  ISETP.EQ.U32.AND P6, PT, R79, R34, PT ;  /* 0x000000224f00720c */ /* 0x000fe20003fc2070 */
[----:B------:R-:W-:Y:S01]  /*365f0*/  IMAD R45, R117, R84, RZ ;  /* 0x00000054752d7224 */ /* 0x000fe200078e02ff */
[----:B------:R-:W-:Y:S01]  /*36600*/  SEL R44, RZ, 0xffffffff, !P1 ;  /* 0xffffffffff2c7807 */ /* 0x000fe20004800000 */
[-C--:B------:R-:W-:Y:S01]  /*36610*/  IMAD.WIDE.U32.X R62, R102, R61.reuse, R62, P2 ;  /* 0x0000003d663e7225 */ /* 0x080fe200010e043e */
[----:B------:R-:W-:Y:S02]  /*36620*/  ISETP.LT.U32.AND P0, PT, R79, R34, PT ;  /* 0x000000224f00720c */ /* 0x000fe40003f01070 */
[----:B------:R-:W-:Y:S01]  /*36630*/  ISETP.EQ.AND.EX P6, PT, R111, R38, P1, P6 ;  /* 0x000000266f00720c */ /* 0x000fe20000fc2360 */
[C---:B------:R-:W-:Y:S01]  /*36640*/  IMAD R45, R120.reuse, R61, R45 ;  /* 0x0000003d782d7224 */ /* 0x040fe200078e022d */
[----:B------:R-:W-:Y:S01]  /*36650*/  IADD3 RZ, P5, PT, R65, R46, RZ ;  /* 0x0000002e41ff7210 */ /* 0x000fe20007fbe0ff */
[----:B------:R-:W-:Y:S01]  /*36660*/  IMAD.WIDE.U32 R64, R120, R84, RZ ;  /* 0x0000005478407225 */ /* 0x000fe200078e00ff */
[----:B------:R-:W-:-:S02]  /*36670*/  IADD3 R76, P1, P2, R44, R79, -R34 ;  /* 0x0000004f2c4c7210 */ /* 0x000fc40007a3e822 */
[----:B------:R-:W-:Y:S01]  /*36680*/  ISETP.LT.U32.OR.EX P0, PT, R111, R38, P6, P0 ;  /* 0x000000266f00720c */ /* 0x000fe20003701500 */
[----:B------:R-:W-:Y:S01]  /*36690*/  IMAD.IADD R46, R65, 0x1, R45 ;  /* 0x00000001412e7824 */ /* 0x000fe200078e022d */
[----:B------:R-:W-:Y:S01]  /*366a0*/  IADD3.X R111, PT, PT, R44, R111, ~R38, P1, P2 ;  /* 0x0000006f2c6f7210 */ /* 0x000fe20000fe4c26 */
[----:B------:R-:W-:Y:S01]  /*366b0*/  IMAD.WIDE.U32 R44, R61, R108, RZ ;  /* 0x0000006c3d2c7225 */ /* 0x000fe200078e00ff */
[CC--:B------:R-:W-:Y:S02]  /*366c0*/  ISETP.NE.U32.AND P2, PT, R101.reuse, R35.reuse, PT ;  /* 0x000000236500720c */ /* 0x0c0fe40003f45070 */
[----:B------:R-:W-:Y:S01]  /*366d0*/  IADD3 R81, P3, PT, R62, R64, RZ ;  /* 0x000000403e517210 */ /* 0x000fe20007f7e0ff */
[----:B------:R-:W-:Y:S01]  /*366e0*/  IMAD.WIDE.U32 R78, R42, R110, RZ ;  /* 0x0000006e2a4e7225 */ /* 0x000fe200078e00ff */
[----:B------:R-:W-:Y:S02]  /*366f0*/  ISETP.GE.U32.AND P1, PT, R101, R35, PT ;  /* 0x000000236500720c */ /* 0x000fe40003f26070 */
[----:B------:R-:W-:Y:S01]  /*36700*/  SEL R74, RZ, 0xffffffff, !P0 ;  /* 0xffffffffff4a7807 */ /* 0x000fe20004000000 */
[----:B------:R-:W-:Y:S01]  /*36710*/  IMAD.X R105, R46, 0x1, R63, P3 ;  /* 0x000000012e697824 */ /* 0x000fe200018e063f */
[----:B------:R-:W-:Y:S01]  /*36720*/  ISETP.NE.OR.EX P0, PT, R106, R39, !P0, P2 ;  /* 0x000000276a00720c */ /* 0x000fe20004705720 */
[----:B------:R-:W-:Y:S01]  /*36730*/  IMAD.WIDE.U32 R62, R84, R108, RZ ;  /* 0x0000006c543e7225 */ /* 0x000fe200078e00ff */
[----:B------:R-:W-:-:S02]  /*36740*/  IADD3 R107, P2, P6, R74, R101, -R35 ;  /* 0x000000654a6b7210 */ /* 0x000fc40007e5e823 */
[----:B------:R-:W-:Y:S01]  /*36750*/  ISETP.GE.U32.AND.EX P1, PT, R106, R39, PT, P1 ;  /* 0x000000276a00720c */ /* 0x000fe20003f26110 */
[----:B------:R-:W-:Y:S01]  /*36760*/  IMAD.X R101, RZ, RZ, RZ, P4 ;  /* 0x000000ffff657224 */ /* 0x000fe200020e06ff */
[----:B------:R-:W-:Y:S01]  /*36770*/  ISETP.GE.U32.AND P4, PT, R81, R64, PT ;  /* 0x000000405100720c */ /* 0x000fe20003f86070 */
[----:B------:R-:W-:Y:S01]  /*36780*/  IMAD.WIDE.U32 R44, P3, R104, R84, R44 ;  /* 0x00000054682c7225 */ /* 0x000fe2000786002c */
[----:B------:R-:W-:Y:S02]  /*36790*/  IADD3.X R103, PT, PT, R74, R106, ~R39, P2, P6 ;  /* 0x0000006a4a677210 */ /* 0x000fe400017ecc27 */
[----:B------:R-:W-:Y:S01]  /*367a0*/  ISETP.GE.U32.AND.EX P4, PT, R105, R46, PT, P4 ;  /* 0x0000002e6900720c */ /* 0x000fe20003f86140 */
[----:B------:R-:W-:Y:S01]  /*367b0*/  IMAD R46, R104, R84, RZ ;  /* 0x00000054682e7224 */ /* 0x000fe200078e02ff */
[----:B------:R-:W-:Y:S01]  /*367c0*/  IADD3 R109, P6, PT, R109, -R32, RZ ;  /* 0x800000206d6d7210 */ /* 0x000fe20007fde0ff */
[----:B------:R-:W-:Y:S01]  /*367d0*/  IMAD.MOV.U32 R100, RZ, RZ, R47 ;  /* 0x000000ffff647224 */ /* 0x000fe200078e002f */
[----:B------:R-:W-:Y:S01]  /*367e0*/  IADD3 RZ, P2, PT, R63, R44, RZ ;  /* 0x0000002c3fff7210 */ /* 0x000fe20007f5e0ff */
[----:B------:R-:W-:Y:S01]  /*367f0*/  IMAD R95, R102, R43, RZ ;  /* 0x0000002b665f7224 */ /* 0x000fe200078e02ff */
[----:B------:R-:W-:Y:S01]  /*36800*/  SEL R65, RZ, 0x1, P4 ;  /* 0x00000001ff417807 */ /* 0x000fe20002000000 */
[----:B------:R-:W-:-:S04]  /*36810*/  IMAD.WIDE.U32 R90, R108, R84, RZ ;  /* 0x000000546c5a7225 */ /* 0x000fc800078e00ff */
[----:B------:R-:W-:Y:S02]  /*36820*/  IMAD R85, R108, R61, R46 ;  /* 0x0000003d6c557224 */ /* 0x000fe400078e022e */
[----:B------:R-:W-:-:S04]  /*36830*/  IMAD.WIDE.U32 R78, P4, R102, R43, R78 ;  /* 0x0000002b664e7225 */ /* 0x000fc8000788004e */
[----:B------:R-:W-:-:S04]  /*36840*/  IMAD.WIDE.U32 R46, R110, R43, RZ ;  /* 0x0000002b6e2e7225 */ /* 0x000fc800078e00ff */
[----:B------:R-:W-:-:S04]  /*36850*/  IMAD.WIDE.U32 R74, R43, R110, RZ ;  /* 0x0000006e2b4a7225 */ /* 0x000fc800078e00ff */
[----:B------:R-:W-:-:S04]  /*36860*/  IMAD.WIDE.U32 R62, R42, R120, RZ ;  /* 0x000000782a3e7225 */ /* 0x000fc800078e00ff */
[----:B------:R-:W-:Y:S02]  /*36870*/  IMAD R95, R110, R42, R95 ;  /* 0x0000002a6e5f7224 */ /* 0x000fe400078e025f */
[----:B------:R-:W-:Y:S02]  /*36880*/  IMAD.IADD R85, R91, 0x1, R85 ;  /* 0x000000015b557824 */ /* 0x000fe400078e0255 */
[----:B------:R-:W-:-:S04]  /*36890*/  IMAD.WIDE.U32.X R100, R117, R61, R100, P5 ;  /* 0x0000003d75647225 */ /* 0x000fc800028e0464 */
[----:B------:R-:W-:Y:S01]  /*368a0*/  IMAD.X R106, R80, 0x1, ~R36, P6 ;  /* 0x00000001506a7824 */ /* 0x000fe200030e0e24 */
[----:B------:R-:W-:Y:S06]  /*368b0*/  @P0 BRA P1, `(.L_x_118) ;  /* 0x0000000000640947 */ /* 0x000fec0000800000 */
        /* <DEDUP_REMOVED lines=25> */
.L_x_118:
[----:B------:R-:W-:Y:S05]  /*36a50*/  BSYNC.RECONVERGENT B2 ;  /* 0x0000000000027941 */ /* 0x000fea0003800200 */
.L_x_117:
[----:B------:R-:W-:Y:S01]  /*36a60*/  IADD3 R44, P5, P6, R90, R100, R65 ;  /* 0x000000645a2c7210 */ /* 0x000fe20007ebe041 */
[----:B------:R-:W-:Y:S01]  /*36a70*/  IMAD.WIDE.U32 R64, R43, R120, RZ ;  /* 0x000000782b407225 */ /* 0x000fe200078e00ff */
[----:B------:R-:W-:Y:S01]  /*36a80*/  IADD3 RZ, P0, PT, R75, R78, RZ ;  /* 0x0000004e4bff7210 */ /* 0x000fe20007f1e0ff */
[----:B------:R-:W-:Y:S01]  /*36a90*/  BSSY.RECONVERGENT B2, `(.L_x_119) ;  /* 0x000022a000027945 */ /* 0x000fe20003800200 */
[----:B------:R-:W-:Y:S01]  /*36aa0*/  IADD3.X R89, PT, PT, R85, R101, RZ, P5, P6 ;  /* 0x0000006555597210 */ /* 0x000fe20002fec4ff */
[----:B------:R-:W-:Y:S01]  /*36ab0*/  IMAD.IADD R78, R47, 0x1, R95 ;  /* 0x000000012f4e7824 */ /* 0x000fe200078e025f */
[----:B------:R-:W-:Y:S01]  /*36ac0*/  IADD3 R101, P5, PT, R81, R46, RZ ;  /* 0x0000002e51657210 */ /* 0x000fe20007fbe0ff */
[----:B------:R-:W-:Y:S01]  /*36ad0*/  IMAD.WIDE.U32 R62, P1, R117, R43, R62 ;  /* 0x0000002b753e7225 */ /* 0x000fe2000782003e */
[----:B------:R-:W-:-:S03]  /*36ae0*/  LOP3.LUT R60, R60, 0xfffffff7, RZ, 0xc0, !PT ;  /* 0xfffffff73c3c7812 */ /* 0x000fc600078ec0ff */
[----:B------:R-:W-:Y:S01]  /*36af0*/  IMAD R81, R117, R43, RZ ;  /* 0x0000002b75517224 */ /* 0x000fe200078e02ff */
[----:B------:R-:W-:Y:S01]  /*36b00*/  IADD3 RZ, P6, PT, R65, R62, RZ ;  /* 0x0000003e41ff7210 */ /* 0x000fe20007fde0ff */
[----:B------:R-:W-:Y:S01]  /*36b10*/  IMAD.X R105, R78, 0x1, R105, P5 ;  /* 0x000000014e697824 */ /* 0x000fe200028e0669 */
[----:B------:R-:W-:Y:S01]  /*36b20*/  ISETP.GE.U32.AND P5, PT, R101, R46, PT ;  /* 0x0000002e6500720c */ /* 0x000fe20003fa6070 */
[----:B------:R-:W-:-:S03]  /*36b30*/  IMAD.WIDE.U32 R46, R42, R108, RZ ;  /* 0x0000006c2a2e7225 */ /* 0x000fc600078e00ff */
[----:B------:R-:W-:Y:S01]  /*36b40*/  ISETP.GE.U32.AND.EX P5, PT, R105, R78, PT, P5 ;  /* 0x0000004e6900720c */ /* 0x000fe20003fa6150 */
[----:B------:R-:W-:Y:S02]  /*36b50*/  IMAD.X R75, RZ, RZ, RZ, P4 ;  /* 0x000000ffff4b7224 */ /* 0x000fe400020e06ff */
[----:B------:R-:W-:Y:S01]  /*36b60*/  IMAD.WIDE.U32 R64, R120, R43, RZ ;  /* 0x0000002b78407225 */ /* 0x000fe200078e00ff */
[----:B------:R-:W-:-:S03]  /*36b70*/  SEL R99, RZ, 0x1, P5 ;  /* 0x00000001ff637807 */ /* 0x000fc60002800000 */
[----:B------:R-:W-:Y:S02]  /*36b80*/  IMAD R91, R120, R42, R81 ;  /* 0x0000002a785b7224 */ /* 0x000fe400078e0251 */
[----:B------:R-:W-:Y:S02]  /*36b90*/  IMAD.MOV.U32 R74, RZ, RZ, R79 ;  /* 0x000000ffff4a7224 */ /* 0x000fe400078e004f */
[----:B------:R-:W-:-:S04]  /*36ba0*/  IMAD.WIDE.U32 R80, R43, R108, RZ ;  /* 0x0000006c2b507225 */ /* 0x000fc800078e00ff */
[----:B------:R-:W-:-:S04]  /*36bb0*/  IMAD.WIDE.U32 R46, P4, R104, R43, R46 ;  /* 0x0000002b682e7225 */ /* 0x000fc8000788002e */
[----:B------:R-:W-:Y:S02]  /*36bc0*/  IMAD.IADD R62, R65, 0x1, R91 ;  /* 0x00000001413e7824 */ /* 0x000fe400078e025b */
[----:B------:R-:W-:Y:S01]  /*36bd0*/  IMAD.WIDE.U32.X R74, R102, R42, R74, P0 ;  /* 0x0000002a664a7225 */ /* 0x000fe200000e044a */
[----:B------:R-:W-:-:S03]  /*36be0*/  IADD3 R65, P0, PT, R44, R64, RZ ;  /* 0x000000402c417210 */ /* 0x000fc60007f1e0ff */
[----:B------:R-:W-:Y:S01]  /*36bf0*/  IMAD.X R79, RZ, RZ, RZ, P3 ;  /* 0x000000ffff4f7224 */ /* 0x000fe200018e06ff */
[----:B------:R-:W-:Y:S01]  /*36c00*/  IADD3 RZ, P3, PT, R81, R46, RZ ;  /* 0x0000002e51ff7210 */ /* 0x000fe20007f7e0ff */
[----:B------:R-:W-:Y:S01]  /*36c10*/  IMAD.X R81, R62, 0x1, R89, P0 ;  /* 0x000000013e517824 */ /* 0x000fe200000e0659 */
[----:B------:R-:W-:Y:S01]  /*36c20*/  IADD3 R99, P0, P5, R65, R74, R99 ;  /* 0x0000004a41637210 */ /* 0x000fe20007d1e063 */
[----:B------:R-:W-:Y:S02]  /*36c30*/  IMAD.MOV.U32 R78, RZ, RZ, R45 ;  /* 0x000000ffff4e7224 */ /* 0x000fe400078e002d */
[----:B------:R-:W-:Y:S01]  /*36c40*/  IMAD.X R45, RZ, RZ, RZ, P1 ;  /* 0x000000ffff2d7224 */ /* 0x000fe200008e06ff */
[----:B------:R-:W-:Y:S01]  /*36c50*/  ISETP.GE.U32.AND P1, PT, R44, R90, PT ;  /* 0x0000005a2c00720c */ /* 0x000fe20003f26070 */
[----:B------:R-:W-:Y:S01]  /*36c60*/  IMAD R46, R112, R84, RZ ;  /* 0x00000054702e7224 */ /* 0x000fe200078e02ff */
[----:B------:R-:W-:Y:S01]  /*36c70*/  IADD3.X R100, PT, PT, R81, R75, RZ, P0, P5 ;  /* 0x0000004b51647210 */ /* 0x000fe200007ea4ff */
[----:B------:R-:W-:Y:S01]  /*36c80*/  IMAD.MOV.U32 R44, RZ, RZ, R63 ;  /* 0x000000ffff2c7224 */ /* 0x000fe200078e003f */
[----:B------:R-:W-:Y:S01]  /*36c90*/  ISETP.GE.U32.AND P0, PT, R65, R64, PT ;  /* 0x000000404100720c */ /* 0x000fe20003f06070 */
[----:B------:R-:W-:Y:S01]  /*36ca0*/  IMAD.WIDE.U32.X R78, R104, R61, R78, P2 ;  /* 0x0000003d684e7225 */ /* 0x000fe200010e044e */
[----:B------:R-:W-:-:S02]  /*36cb0*/  ISETP.GE.U32.AND P5, PT, R99, R65, PT ;  /* 0x000000416300720c */ /* 0x000fc40003fa6070 */
[----:B------:R-:W-:Y:S01]  /*36cc0*/  ISETP.GE.U32.AND.EX P1, PT, R89, R85, PT, P1 ;  /* 0x000000555900720c */ /* 0x000fe20003f26110 */
[----:B------:R-:W-:Y:S01]  /*36cd0*/  IMAD.WIDE.U32 R64, R61, R113, RZ ;  /* 0x000000713d407225 */ /* 0x000fe200078e00ff */
[----:B------:R-:W-:Y:S02]  /*36ce0*/  SHF.L.W.U32.HI R90, R106, 0x1, R94 ;  /* 0x000000016a5a7819 */ /* 0x000fe40000010e5e */
[----:B------:R-:W-:Y:S01]  /*36cf0*/  ISETP.GE.U32.AND.EX P0, PT, R81, R62, PT, P0 ;  /* 0x0000003e5100720c */ /* 0x000fe20003f06100 */
[C---:B------:R-:W-:Y:S01]  /*36d00*/  IMAD.WIDE.U32 R62, R113.reuse, R84, RZ ;  /* 0x00000054713e7225 */ /* 0x040fe200078e00ff */
[----:B------:R-:W-:Y:S02]  /*36d10*/  ISETP.GE.U32.AND.EX P5, PT, R100, R81, PT, P5 ;  /* 0x000000516400720c */ /* 0x000fe40003fa6150 */
[----:B------:R-:W-:Y:S01]  /*36d20*/  SEL R85, RZ, 0x1, P1 ;  /* 0x00000001ff557807 */ /* 0x000fe20000800000 */
[----:B------:R-:W-:Y:S01]  /*36d30*/  IMAD R81, R113, R61, R46 ;  /* 0x0000003d71517224 */ /* 0x000fe200078e022e */
[C---:B------:R-:W-:Y:S01]  /*36d40*/  ISETP.NE.U32.AND P2, PT, R90.reuse, R94, PT ;  /* 0x0000005e5a00720c */ /* 0x040fe20003f45070 */
[----:B------:R-:W-:Y:S01]  /*36d50*/  IMAD.WIDE.U32.X R44, R117, R42, R44, P6 ;  /* 0x0000002a752c7225 */ /* 0x000fe200030e042c */
[----:B------:R-:W-:-:S02]  /*36d60*/  ISETP.LT.U32.AND P1, PT, R90, R94, PT ;  /* 0x0000005e5a00720c */ /* 0x000fc40003f21070 */
[----:B------:R-:W-:Y:S01]  /*36d70*/  SHF.L.W.U32.HI R94, R94, 0x1, R77 ;  /* 0x000000015e5e7819 */ /* 0x000fe20000010e4d */
[----:B------:R-:W-:Y:S01]  /*36d80*/  IMAD.WIDE.U32 R74, R84, R113, RZ ;  /* 0x00000071544a7225 */ /* 0x000fe200078e00ff */
[----:B------:R-:W-:Y:S02]  /*36d90*/  SEL R89, RZ, 0x1, P5 ;  /* 0x00000001ff597807 */ /* 0x000fe40002800000 */
[----:B------:R-:W-:Y:S01]  /*36da0*/  SEL R46, RZ, 0x1, P0 ;  /* 0x00000001ff2e7807 */ /* 0x000fe20000000000 */
[----:B------:R-:W-:Y:S01]  /*36db0*/  IMAD.WIDE.U32 R64, P0, R112, R84, R64 ;  /* 0x0000005470407225 */ /* 0x000fe20007800040 */
[----:B------:R-:W-:Y:S02]  /*36dc0*/  IADD3 R85, P5, P6, R62, R78, R85 ;  /* 0x0000004e3e557210 */ /* 0x000fe40007ebe055 */
[----:B------:R-:W-:Y:S01]  /*36dd0*/  ISETP.NE.AND.EX P2, PT, R94, R77, PT, P2 ;  /* 0x0000004d5e00720c */ /* 0x000fe20003f45320 */
[----:B------:R-:W-:Y:S02]  /*36de0*/  IMAD.IADD R78, R63, 0x1, R81 ;  /* 0x000000013f4e7824 */ /* 0x000fe400078e0251 */
[----:B------:R-:W-:Y:S01]  /*36df0*/  IMAD.X R63, RZ, RZ, RZ, P0 ;  /* 0x000000ffff3f7224 */ /* 0x000fe200000e06ff */
[----:B------:R-:W-:Y:S01]  /*36e00*/  ISETP.LT.AND P2, PT, R106, RZ, !P2 ;  /* 0x000000ff6a00720c */ /* 0x000fe20005741270 */
[----:B------:R-:W-:Y:S01]  /*36e10*/  IMAD R91, R104, R43, RZ ;  /* 0x0000002b685b7224 */ /* 0x000fe200078e02ff */
[----:B------:R-:W-:Y:S01]  /*36e20*/  ISETP.GE.U32.AND P0, PT, R85, R62, PT ;  /* 0x0000003e5500720c */ /* 0x000fe20003f06070 */
[----:B------:R-:W-:Y:S01]  /*36e30*/  IMAD.MOV.U32 R62, RZ, RZ, R65 ;  /* 0x000000ffff3e7224 */ /* 0x000fe200078e0041 */
[----:B------:R-:W-:Y:S01]  /*36e40*/  IADD3.X R81, PT, PT, R78, R79, RZ, P5, P6 ;  /* 0x0000004f4e517210 */ /* 0x000fe20002fec4ff */
[----:B------:R-:W-:Y:S01]  /*36e50*/  IMAD R91, R108, R42, R91 ;  /* 0x0000002a6c5b7224 */ /* 0x000fe200078e025b */
[----:B------:R-:W-:Y:S01]  /*36e60*/  ISETP.LT.U32.OR.EX P1, PT, R94, R77, P2, P1 ;  /* 0x0000004d5e00720c */ /* 0x000fe20001721510 */
[----:B------:R-:W-:Y:S01]  /*36e70*/  IMAD.WIDE.U32 R118, R83, R110, RZ ;  /* 0x0000006e53767225 */ /* 0x000fe200078e00ff */
[----:B------:R-:W-:-:S02]  /*36e80*/  IADD3 R46, P5, P6, R89, R44, R46 ;  /* 0x0000002c592e7210 */ /* 0x000fc40007ebe02e */
[----:B------:R-:W-:Y:S01]  /*36e90*/  IADD3 RZ, P2, PT, R75, R64, RZ ;  /* 0x000000404bff7210 */ /* 0x000fe20007f5e0ff */
[----:B------:R-:W-:Y:S01]  /*36ea0*/  IMAD.WIDE.U32 R74, R42, R113, RZ ;  /* 0x000000712a4a7225 */ /* 0x000fe200078e00ff */
[----:B------:R-:W-:Y:S02]  /*36eb0*/  ISETP.GE.U32.AND.EX P0, PT, R81, R78, PT, P0 ;  /* 0x0000004e5100720c */ /* 0x000fe40003f06100 */
[----:B------:R-:W-:Y:S01]  /*36ec0*/  IADD3.X R77, PT, PT, RZ, R45, RZ, P5, P6 ;  /* 0x0000002dff4d7210 */ /* 0x000fe20002fec4ff */
[-C--:B------:R-:W-:Y:S01]  /*36ed0*/  IMAD R78, R112, R43.reuse, RZ ;  /* 0x0000002b704e7224 */ /* 0x080fe200078e02ff */
[----:B------:R-:W-:Y:S01]  /*36ee0*/  SEL R89, RZ, 0x1, P0 ;  /* 0x00000001ff597807 */ /* 0x000fe20000000000 */
[----:B------:R-:W-:Y:S01]  /*36ef0*/  IMAD.WIDE.U32 R44, R113, R43, RZ ;  /* 0x0000002b712c7225 */ /* 0x000fe200078e00ff */
[----:B------:R-:W-:-:S03]  /*36f00*/  SHF.L.U64.HI R106, R109, 0x1, R106 ;  /* 0x000000016d6a7819 */ /* 0x000fc6000001026a */
[----:B------:R-:W-:Y:S02]  /*36f10*/  IMAD R95, R113, R42, R78 ;  /* 0x0000002a715f7224 */ /* 0x000fe400078e024e */
[----:B------:R-:W-:-:S04]  /*36f20*/  IMAD.WIDE.U32.X R62, R112, R61, R62, P2 ;  /* 0x0000003d703e7225 */ /* 0x000fc800010e043e */
[----:B------:R-:W-:Y:S01]  /*36f30*/  IMAD.WIDE.U32 R78, R43, R113, RZ ;  /* 0x000000712b4e7225 */ /* 0x000fe200078e00ff */
[----:B------:R-:W-:-:S03]  /*36f40*/  IADD3 R78, P0, P6, R44, R62, R89 ;  /* 0x0000003e2c4e7210 */ /* 0x000fc60007e1e059 */
[----:B------:R-:W-:Y:S01]  /*36f50*/  IMAD.IADD R80, R45, 0x1, R95 ;  /* 0x000000012d507824 */ /* 0x000fe200078e025f */
[----:B------:R-:W-:Y:S01]  /*36f60*/  SHF.L.U64.HI R95, R76, 0x1, R111 ;  /* 0x000000014c5f7819 */ /* 0x000fe2000001026f */
[----:B------:R-:W-:-:S03]  /*36f70*/  IMAD.WIDE.U32 R64, R108, R43, RZ ;  /* 0x0000002b6c407225 */ /* 0x000fc600078e00ff */
[----:B------:R-:W-:Y:S01]  /*36f80*/  IADD3.X R121, PT, PT, R80, R63, RZ, P0, P6 ;  /* 0x0000003f50797210 */ /* 0x000fe200007ec4ff */
[----:B------:R-:W-:Y:S01]  /*36f90*/  IMAD.WIDE.U32 R74, P2, R112, R43, R74 ;  /* 0x0000002b704a7225 */ /* 0x000fe2000784004a */
[----:B------:R-:W-:-:S03]  /*36fa0*/  IADD3 R43, P0, PT, R85, R64, RZ ;  /* 0x00000040552b7210 */ /* 0x000fc60007f1e0ff */
[-C--:B------:R-:W-:Y:S01]  /*36fb0*/  IMAD R45, R102, R83.reuse, RZ ;  /* 0x00000053662d7224 */ /* 0x080fe200078e02ff */
[----:B------:R-:W-:Y:S01]  /*36fc0*/  IADD3 RZ, P5, PT, R79, R74, RZ ;  /* 0x0000004a4fff7210 */ /* 0x000fe20007fbe0ff */
[----:B------:R-:W-:Y:S02]  /*36fd0*/  IMAD.IADD R79, R65, 0x1, R91 ;  /* 0x00000001414f7824 */ /* 0x000fe400078e025b */
[----:B------:R-:W-:-:S04]  /*36fe0*/  IMAD.WIDE.U32 R62, R110, R83, RZ ;  /* 0x000000536e3e7225 */ /* 0x000fc800078e00ff */
[----:B------:R-:W-:Y:S01]  /*36ff0*/  IMAD R65, R110, R41, R45 ;  /* 0x000000296e417224 */ /* 0x000fe200078e022d */
[----:B------:R-:W-:Y:S01]  /*37000*/  IADD3 R99, P6, PT, R99, R62, RZ ;  /* 0x0000003e63637210 */ /* 0x000fe20007fde0ff */
[----:B------:R-:W-:Y:S01]  /*37010*/  IMAD.X R45, R79, 0x1, R81, P0 ;  /* 0x000000014f2d7824 */ /* 0x000fe200000e0651 */
[----:B------:R-:W-:Y:S01]  /*37020*/  IADD3 R74, P0, PT, R43, R46, RZ ;  /* 0x0000002e2b4a7210 */ /* 0x000fe20007f1e0ff */
[----:B------:R-:W-:Y:S02]  /*37030*/  IMAD.IADD R46, R63, 0x1, R65 ;  /* 0x000000013f2e7824 */ /* 0x000fe400078e0241 */
[----:B------:R-:W-:Y:S01]  /*37040*/  IMAD.X R115, RZ, RZ, RZ, P4 ;  /* 0x000000ffff737224 */ /* 0x000fe200020e06ff */
[----:B------:R-:W-:Y:S01]  /*37050*/  ISETP.GE.U32.AND P4, PT, R43, R64, PT ;  /* 0x000000402b00720c */ /* 0x000fe20003f86070 */
[----:B------:R-:W-:Y:S01]  /*37060*/  IMAD.X R77, R45, 0x1, R77, P0 ;  /* 0x000000012d4d7824 */ /* 0x000fe200000e064d */
[----:B------:R-:W-:Y:S01]  /*37070*/  ISETP.GE.U32.AND P0, PT, R99, R62, PT ;  /* 0x0000003e6300720c */ /* 0x000fe20003f06070 */
[----:B------:R-:W-:Y:S01]  /*37080*/  IMAD.WIDE.U32 R62, R41, R110, RZ ;  /* 0x0000006e293e7225 */ /* 0x000fe200078e00ff */
[----:B------:R-:W-:-:S03]  /*37090*/  ISETP.GE.U32.AND.EX P4, PT, R45, R79, PT, P4 ;  /* 0x0000004f2d00720c */ /* 0x000fc60003f86140 */
[----:B------:R-:W-:Y:S02]  /*370a0*/  IMAD.X R100, R46, 0x1, R100, P6 ;  /* 0x000000012e647824 */ /* 0x000fe400030e0664 */
[----:B------:R-:W-:-:S03]  /*370b0*/  IMAD.WIDE.U32 R62, P6, R102, R83, R62 ;  /* 0x00000053663e7225 */ /* 0x000fc600078c003e */
[----:B------:R-:W-:Y:S01]  /*370c0*/  ISETP.GE.U32.AND.EX P0, PT, R100, R46, PT, P0 ;  /* 0x0000002e6400720c */ /* 0x000fe20003f06100 */
[----:B------:R-:W-:Y:S01]  /*370d0*/  IMAD.X R65, RZ, RZ, RZ, P6 ;  /* 0x000000ffff417224 */ /* 0x000fe200030e06ff */
[----:B------:R-:W-:Y:S01]  /*370e0*/  IADD3 RZ, P6, PT, R119, R62, RZ ;  /* 0x0000003e77ff7210 */ /* 0x000fe20007fde0ff */
[-C--:B------:R-:W-:Y:S01]  /*370f0*/  IMAD R62, R117, R83.reuse, RZ ;  /* 0x00000053753e7224 */ /* 0x080fe200078e02ff */
[----:B------:R-:W-:Y:S01]  /*37100*/  SEL R89, RZ, 0x1, P0 ;  /* 0x00000001ff597807 */ /* 0x000fe20000000000 */
[----:B------:R-:W-:Y:S02]  /*37110*/  IMAD.MOV.U32 R114, RZ, RZ, R47 ;  /* 0x000000ffff727224 */ /* 0x000fe400078e002f */
[----:B------:R-:W-:-:S04]  /*37120*/  IMAD.WIDE.U32 R46, R120, R83, RZ ;  /* 0x00000053782e7225 */ /* 0x000fc800078e00ff */
[----:B------:R-:W-:Y:S02]  /*37130*/  IMAD R81, R120, R41, R62 ;  /* 0x0000002978517224 */ /* 0x000fe400078e023e */
[----:B------:R-:W-:Y:S02]  /*37140*/  IMAD.MOV.U32 R64, RZ, RZ, R63 ;  /* 0x000000ffff407224 */ /* 0x000fe400078e003f */
[----:B------:R-:W-:Y:S01]  /*37150*/  IMAD.WIDE.U32.X R62, R104, R42, R114, P3 ;  /* 0x0000002a683e7225 */ /* 0x000fe200018e0472 */
[C---:B------:R-:W-:Y:S02]  /*37160*/  ISETP.GE.U32.AND P3, PT, R74.reuse, R43, PT ;  /* 0x0000002b4a00720c */ /* 0x040fe40003f66070 */
[----:B------:R-:W-:Y:S01]  /*37170*/  IADD3 R74, P0, PT, R74, R46, RZ ;  /* 0x0000002e4a4a7210 */ /* 0x000fe20007f1e0ff */
[----:B------:R-:W-:Y:S01]  /*37180*/  IMAD.IADD R43, R47, 0x1, R81 ;  /* 0x000000012f2b7824 */ /* 0x000fe200078e0251 */
[----:B------:R-:W-:Y:S01]  /*37190*/  ISETP.GE.U32.AND.EX P3, PT, R77, R45, PT, P3 ;  /* 0x0000002d4d00720c */ /* 0x000fe20003f66130 */
[----:B------:R-:W-:Y:S01]  /*371a0*/  IMAD.WIDE.U32.X R64, R102, R41, R64, P6 ;  /* 0x0000002966407225 */ /* 0x000fe200030e0440 */
[----:B------:R-:W-:-:S02]  /*371b0*/  SEL R47, RZ, 0x1, P4 ;  /* 0x00000001ff2f7807 */ /* 0x000fc40002000000 */
[----:B------:R-:W-:Y:S01]  /*371c0*/  SEL R81, RZ, 0x1, P3 ;  /* 0x00000001ff517807 */ /* 0x000fe20001800000 */
[----:B------:R-:W-:Y:S01]  /*371d0*/  IMAD.X R45, R43, 0x1, R77, P0 ;  /* 0x000000012b2d7824 */ /* 0x000fe200000e064d */
[----:B------:R-:W-:Y:S01]  /*371e0*/  IADD3 R89, P0, P6, R74, R64, R89 ;  /* 0x000000404a597210 */ /* 0x000fe20007e1e059 */
[----:B------:R-:W-:Y:S01]  /*371f0*/  IMAD.SHL.U32 R91, R76, 0x2, RZ ;  /* 0x000000024c5b7824 */ /* 0x000fe200078e00ff */
[----:B------:R-:W-:Y:S02]  /*37200*/  SEL R64, RZ, 0x1, !P1 ;  /* 0x00000001ff407807 */ /* 0x000fe40004800000 */
[----:B------:R-:W-:Y:S01]  /*37210*/  IADD3.X R85, PT, PT, R45, R65, RZ, P0, P6 ;  /* 0x000000412d557210 */ /* 0x000fe200007ec4ff */
[----:B------:R-:W-:Y:S01]  /*37220*/  IMAD.X R65, RZ, RZ, RZ, P2 ;  /* 0x000000ffff417224 */ /* 0x000fe200010e06ff */
[----:B------:R-:W-:Y:S01]  /*37230*/  LOP3.LUT R91, R91, R64, RZ, 0xfc, !PT ;  /* 0x000000405b5b7212 */ /* 0x000fe200078efcff */
[----:B------:R-:W-:Y:S01]  /*37240*/  IMAD.MOV.U32 R64, RZ, RZ, R75 ;  /* 0x000000ffff407224 */ /* 0x000fe200078e004b */
[----:B------:R-:W-:-:S02]  /*37250*/  IADD3 R81, P3, P4, R81, R62, R47 ;  /* 0x0000003e51517210 */ /* 0x000fc40007c7e02f */
[----:B------:R-:W-:Y:S01]  /*37260*/  ISETP.GE.U32.AND P0, PT, R74, R46, PT ;  /* 0x0000002e4a00720c */ /* 0x000fe20003f06070 */
[----:B------:R-:W-:Y:S01]  /*37270*/  IMAD.WIDE.U32 R46, R41, R120, RZ ;  /* 0x00000078292e7225 */ /* 0x000fe200078e00ff */
[----:B------:R-:W-:Y:S02]  /*37280*/  ISETP.EQ.U32.AND P6, PT, R91, R76, PT ;  /* 0x0000004c5b00720c */ /* 0x000fe40003fc2070 */
[----:B------:R-:W-:Y:S01]  /*37290*/  IADD3.X R79, PT, PT, RZ, R63, RZ, P3, P4 ;  /* 0x0000003fff4f7210 */ /* 0x000fe20001fe84ff */
[----:B------:R-:W-:Y:S01]  /*372a0*/  IMAD.WIDE.U32 R62, R83, R120, RZ ;  /* 0x00000078533e7225 */ /* 0x000fe200078e00ff */
[----:B------:R-:W-:Y:S02]  /*372b0*/  ISETP.LT.U32.AND P4, PT, R91, R76, PT ;  /* 0x0000004c5b00720c */ /* 0x000fe40003f81070 */
[----:B------:R-:W-:Y:S01]  /*372c0*/  ISETP.EQ.AND.EX P1, PT, R95, R111, P1, P6 ;  /* 0x0000006f5f00720c */ /* 0x000fe20000f22360 */
[----:B------:R-:W-:Y:S01]  /*372d0*/  IMAD.WIDE.U32 R46, P3, R117, R83, R46 ;  /* 0x00000053752e7225 */ /* 0x000fe2000786002e */
[----:B------:R-:W-:-:S02]  /*372e0*/  ISETP.GE.U32.AND.EX P0, PT, R45, R43, PT, P0 ;  /* 0x0000002b2d00720c */ /* 0x000fc40003f06100 */
[----:B------:R-:W-:Y:S01]  /*372f0*/  ISETP.LT.U32.OR.EX P1, PT, R95, R111, P1, P4 ;  /* 0x0000006f5f00720c */ /* 0x000fe20000f21540 */
[----:B------:R-:W-:Y:S01]  /*37300*/  IMAD.WIDE.U32 R76, R41, R108, RZ ;  /* 0x0000006c294c7225 */ /* 0x000fe200078e00ff */
[----:B------:R-:W-:Y:S02]  /*37310*/  IADD3 RZ, P6, PT, R63, R46, RZ ;  /* 0x0000002e3fff7210 */ /* 0x000fe40007fde0ff */
[----:B------:R-:W-:Y:S01]  /*37320*/  SEL R118, RZ, 0x1, P0 ;  /* 0x00000001ff767807 */ /* 0x000fe20000000000 */
[----:B------:R-:W-:-:S04]  /*37330*/  IMAD.WIDE.U32 R62, R83, R108, RZ ;  /* 0x0000006c533e7225 */ /* 0x000fc800078e00ff */
[----:B------:R-:W-:-:S04]  /*37340*/  IMAD.WIDE.U32 R76, P4, R104, R83, R76 ;  /* 0x00000053684c7225 */ /* 0x000fc8000788004c */
[----:B------:R-:W-:Y:S01]  /*37350*/  IMAD.WIDE.U32.X R42, R112, R42, R64, P5 ;  /* 0x0000002a702a7225 */ /* 0x000fe200028e0440 */
[----:B------:R-:W-:Y:S02]  /*37360*/  ISETP.GE.U32.AND P5, PT, R89, R74, PT ;  /* 0x0000004a5900720c */ /* 0x000fe40003fa6070 */
[----:B------:R-:W-:Y:S01]  /*37370*/  IADD3 RZ, P2, PT, R63, R76, RZ ;  /* 0x0000004c3fff7210 */ /* 0x000fe20007f5e0ff */
[----:B------:R-:W-:Y:S01]  /*37380*/  IMAD.WIDE.U32 R62, R41, R113, RZ ;  /* 0x00000071293e7225 */ /* 0x000fe200078e00ff */
[----:B------:R-:W-:-:S03]  /*37390*/  ISETP.GE.U32.AND.EX P5, PT, R85, R45, PT, P5 ;  /* 0x0000002d5500720c */ /* 0x000fc60003fa6150 */
[----:B------:R-:W-:Y:S01]  /*373a0*/  IMAD.WIDE.U32 R74, R40, R110, RZ ;  /* 0x0000006e284a7225 */ /* 0x000fe200078e00ff */
[----:B------:R-:W-:-:S03]  /*373b0*/  SEL R45, RZ, 0x1, P5 ;  /* 0x00000001ff2d7807 */ /* 0x000fc60002800000 */
[----:B------:R-:W-:Y:S02]  /*373c0*/  IMAD.X R115, RZ, RZ, RZ, P3 ;  /* 0x000000ffff737224 */ /* 0x000fe400018e06ff */
[----:B------:R-:W-:Y:S02]  /*373d0*/  IMAD.MOV.U32 R114, RZ, RZ, R47 ;  /* 0x000000ffff727224 */ /* 0x000fe400078e002f */
[----:B------:R-:W-:-:S04]  /*373e0*/  IMAD.WIDE.U32 R62, P0, R112, R83, R62 ;  /* 0x00000053703e7225 */ /* 0x000fc8000780003e */
[----:B------:R-:W-:-:S04]  /*373f0*/  IMAD.WIDE.U32 R64, R83, R113, RZ ;  /* 0x0000007153407225 */ /* 0x000fc800078e00ff */
[----:B------:R-:W-:Y:S01]  /*37400*/  IMAD.WIDE.U32 R74, P5, R102, R82, R74 ;  /* 0x00000052664a7225 */ /* 0x000fe200078a004a */
[----:B------:R-:W-:-:S03]  /*37410*/  IADD3 RZ, P3, PT, R65, R62, RZ ;  /* 0x0000003e41ff7210 */ /* 0x000fc60007f7e0ff */
[----:B------:R-:W-:-:S04]  /*37420*/  IMAD.WIDE.U32 R46, R82, R110, RZ ;  /* 0x0000006e522e7225 */ /* 0x000fc800078e00ff */
[----:B------:R-:W-:Y:S01]  /*37430*/  IMAD.WIDE.U32.X R114, R117, R41, R114, P6 ;  /* 0x0000002975727225 */ /* 0x000fe200030e0472 */
[----:B------:R-:W-:-:S03]  /*37440*/  IADD3 RZ, P6, PT, R47, R74, RZ ;  /* 0x0000004a2fff7210 */ /* 0x000fc60007fde0ff */
[----:B------:R-:W-:Y:S02]  /*37450*/  IMAD.X R65, RZ, RZ, RZ, P4 ;  /* 0x000000ffff417224 */ /* 0x000fe400020e06ff */
[----:B------:R-:W-:Y:S01]  /*37460*/  IMAD.X R47, RZ, RZ, RZ, P0 ;  /* 0x000000ffff2f7224 */ /* 0x000fe200000e06ff */
[----:B------:R-:W-:Y:S01]  /*37470*/  IADD3 R118, P0, P4, R45, R114, R118 ;  /* 0x000000722d767210 */ /* 0x000fe20007c1e076 */
[----:B------:R-:W-:Y:S02]  /*37480*/  IMAD.MOV.U32 R64, RZ, RZ, R77 ;  /* 0x000000ffff407224 */ /* 0x000fe400078e004d */
[----:B------:R-:W-:Y:S01]  /*37490*/  IMAD R77, R102, R82, RZ ;  /* 0x00000052664d7224 */ /* 0x000fe200078e02ff */
[----:B------:R-:W-:Y:S01]  /*374a0*/  IADD3.X R111, PT, PT, RZ, R115, RZ, P0, P4 ;  /* 0x00000073ff6f7210 */ /* 0x000fe200007e84ff */
[----:B------:R-:W-:Y:S01]  /*374b0*/  IMAD.MOV.U32 R46, RZ, RZ, R63 ;  /* 0x000000ffff2e7224 */ /* 0x000fe200078e003f */
[----:B------:R-:W-:Y:S01]  /*374c0*/  ISETP.GE.U32.AND P0, PT, R78, R44, PT ;  /* 0x0000002c4e00720c */ /* 0x000fe20003f06070 */
[----:B------:R-:W-:Y:S01]  /*374d0*/  IMAD.WIDE.U32 R44, R110, R82, RZ ;  /* 0x000000526e2c7225 */ /* 0x000fe200078e00ff */
[----:B------:R-:W-:-:S02]  /*374e0*/  IADD3 R114, P4, PT, R78, R81, RZ ;  /* 0x000000514e727210 */ /* 0x000fc40007f9e0ff */
[----:B------:R-:W-:Y:S01]  /*374f0*/  ISETP.GE.U32.AND.EX P0, PT, R121, R80, PT, P0 ;  /* 0x000000507900720c */ /* 0x000fe20003f06100 */
[----:B------:R-:W-:Y:S01]  /*37500*/  IMAD.X R63, RZ, RZ, RZ, P5 ;  /* 0x000000ffff3f7224 */ /* 0x000fe200028e06ff */
[----:B------:R-:W-:Y:S01]  /*37510*/  IADD3 R89, P5, PT, R89, R44, RZ ;  /* 0x0000002c59597210 */ /* 0x000fe20007fbe0ff */
[----:B------:R-:W-:Y:S02]  /*37520*/  IMAD R77, R110, R40, R77 ;  /* 0x000000286e4d7224 */ /* 0x000fe400078e024d */
[----:B------:R-:W-:Y:S02]  /*37530*/  IMAD.MOV.U32 R62, RZ, RZ, R75 ;  /* 0x000000ffff3e7224 */ /* 0x000fe400078e004b */
[----:B------:R-:W-:Y:S01]  /*37540*/  IMAD.X R115, R121, 0x1, R79, P4 ;  /* 0x0000000179737824 */ /* 0x000fe200020e064f */
[----:B------:R-:W-:Y:S01]  /*37550*/  ISETP.GE.U32.AND P4, PT, R89, R44, PT ;  /* 0x0000002c5900720c */ /* 0x000fe20003f86070 */
[----:B------:R-:W-:-:S04]  /*37560*/  IMAD.WIDE.U32 R74, R40, R120, RZ ;  /* 0x00000078284a7225 */ /* 0x000fc800078e00ff */
[----:B------:R-:W-:Y:S02]  /*37570*/  IMAD.IADD R116, R45, 0x1, R77 ;  /* 0x000000012d747824 */ /* 0x000fe400078e024d */
[C---:B------:R-:W-:Y:S02]  /*37580*/  IMAD R76, R104.reuse, R83, RZ ;  /* 0x00000053684c7224 */ /* 0x040fe400078e02ff */
[----:B------:R-:W-:Y:S01]  /*37590*/  IMAD.WIDE.U32.X R44, R104, R41, R64, P2 ;  /* 0x00000029682c7225 */ /* 0x000fe200010e0440 */
[----:B------:R-:W-:-:S03]  /*375a0*/  ISETP.GE.U32.AND P2, PT, R114, R78, PT ;  /* 0x0000004e7200720c */ /* 0x000fc60003f46070 */
[----:B------:R-:W-:Y:S01]  /*375b0*/  IMAD.WIDE.U32 R64, R108, R83, RZ ;  /* 0x000000536c407225 */ /* 0x000fe200078e00ff */
[----:B------:R-:W-:-:S03]  /*375c0*/  ISETP.GE.U32.AND.EX P2, PT, R115, R121, PT, P2 ;  /* 0x000000797300720c */ /* 0x000fc60003f46120 */
[-C--:B------:R-:W-:Y:S02]  /*375d0*/  IMAD R119, R108, R41.reuse, R76 ;  /* 0x000000296c777224 */ /* 0x080fe400078e024c */
[----:B------:R-:W-:-:S04]  /*375e0*/  IMAD.WIDE.U32.X R46, R112, R41, R46, P3 ;  /* 0x00000029702e7225 */ /* 0x000fc800018e042e */
[----:B------:R-:W-:-:S04]  /*375f0*/  IMAD.WIDE.U32 R74, P3, R117, R82, R74 ;  /* 0x00000052754a7225 */ /* 0x000fc8000786004a */
[----:B------:R-:W-:-:S04]  /*37600*/  IMAD.WIDE.U32 R76, R82, R120, RZ ;  /* 0x00000078524c7225 */ /* 0x000fc800078e00ff */
[----:B------:R-:W-:Y:S01]  /*37610*/  IMAD.X R85, R116, 0x1, R85, P5 ;  /* 0x0000000174557824 */ /* 0x000fe200028e0655 */
[----:B------:R-:W-:Y:S01]  /*37620*/  IADD3 R114, P5, PT, R114, R64, RZ ;  /* 0x0000004072727210 */ /* 0x000fe20007fbe0ff */
[----:B------:R-:W-:Y:S02]  /*37630*/  IMAD.IADD R119, R65, 0x1, R119 ;  /* 0x0000000141777824 */ /* 0x000fe400078e0277 */
[----:B------:R-:W-:Y:S01]  /*37640*/  IMAD.X R65, RZ, RZ, RZ, P3 ;  /* 0x000000ffff417224 */ /* 0x000fe200018e06ff */
[----:B------:R-:W-:Y:S01]  /*37650*/  IADD3 RZ, P3, PT, R77, R74, RZ ;  /* 0x0000004a4dff7210 */ /* 0x000fe20007f7e0ff */
[----:B------:R-:W-:Y:S01]  /*37660*/  IMAD.WIDE.U32.X R62, R102, R40, R62, P6 ;  /* 0x00000028663e7225 */ /* 0x000fe200030e043e */
[----:B------:R-:W-:Y:S02]  /*37670*/  ISETP.GE.U32.AND P6, PT, R114, R64, PT ;  /* 0x000000407200720c */ /* 0x000fe40003fc6070 */
[----:B------:R-:W-:Y:S01]  /*37680*/  ISETP.GE.U32.AND.EX P4, PT, R85, R116, PT, P4 ;  /* 0x000000745500720c */ /* 0x000fe20003f86140 */
[----:B------:R-:W-:-:S04]  /*37690*/  IMAD.WIDE.U32 R76, R40, R108, RZ ;  /* 0x0000006c284c7225 */ /* 0x000fc800078e00ff */
[----:B------:R-:W-:Y:S02]  /*376a0*/  IMAD.MOV.U32 R64, RZ, RZ, R75 ;  /* 0x000000ffff407224 */ /* 0x000fe400078e004b */
[----:B------:R-:W-:-:S04]  /*376b0*/  IMAD.WIDE.U32 R78, R82, R108, RZ ;  /* 0x0000006c524e7225 */ /* 0x000fc800078e00ff */
[----:B------:R-:W-:-:S04]  /*376c0*/  IMAD.WIDE.U32.X R64, R117, R40, R64, P3 ;  /* 0x0000002875407225 */ /* 0x000fc800018e0440 */
[----:B------:R-:W-:-:S04]  /*376d0*/  IMAD.WIDE.U32 R76, P3, R104, R82, R76 ;  /* 0x00000052684c7225 */ /* 0x000fc8000786004c */
[----:B------:R-:W-:Y:S01]  /*376e0*/  IMAD.X R75, RZ, RZ, RZ, P3 ;  /* 0x000000ffff4b7224 */ /* 0x000fe200018e06ff */
[----:B------:R-:W-:Y:S01]  /*376f0*/  IADD3 RZ, P3, PT, R79, R76, RZ ;  /* 0x0000004c4fff7210 */ /* 0x000fe20007f7e0ff */
[----:B------:R-:W-:Y:S02]  /*37700*/  IMAD.MOV.U32 R74, RZ, RZ, R77 ;  /* 0x000000ffff4a7224 */ /* 0x000fe400078e004d */
[----:B------:R-:W-:-:S04]  /*37710*/  IMAD.WIDE.U32 R76, R40, R113, RZ ;  /* 0x00000071284c7225 */ /* 0x000fc800078e00ff */
[----:B------:R-:W-:-:S04]  /*37720*/  IMAD.WIDE.U32.X R74, R104, R40, R74, P3 ;  /* 0x00000028684a7225 */ /* 0x000fc800018e044a */
[----:B------:R-:W-:-:S04]  /*37730*/  IMAD.WIDE.U32 R76, P3, R112, R82, R76 ;  /* 0x00000052704c7225 */ /* 0x000fc8000786004c */
[----:B------:R-:W-:-:S04]  /*37740*/  IMAD.WIDE.U32 R78, R82, R113, RZ ;  /* 0x00000071524e7225 */ /* 0x000fc800078e00ff */
[----:B------:R-:W-:Y:S01]  /*37750*/  IMAD.X R81, RZ, RZ, RZ, P3 ;  /* 0x000000ffff517224 */ /* 0x000fe200018e06ff */
[----:B------:R-:W-:Y:S01]  /*37760*/  IADD3 RZ, P3, PT, R79, R76, RZ ;  /* 0x0000004c4fff7210 */ /* 0x000fe20007f7e0ff */
[C---:B------:R-:W-:Y:S02]  /*37770*/  IMAD R78, R112.reuse, R83, RZ ;  /* 0x00000053704e7224 */ /* 0x040fe400078e02ff */
[----:B------:R-:W-:Y:S02]  /*37780*/  IMAD.MOV.U32 R80, RZ, RZ, R77 ;  /* 0x000000ffff507224 */ /* 0x000fe400078e004d */
[----:B------:R-:W-:Y:S02]  /*37790*/  IMAD R78, R113, R41, R78 ;  /* 0x00000029714e7224 */ /* 0x000fe400078e024e */
[----:B------:R-:W-:Y:S02]  /*377a0*/  IMAD R41, R117, R82, RZ ;  /* 0x0000005275297224 */ /* 0x000fe400078e02ff */
[----:B------:R-:W-:Y:S01]  /*377b0*/  IMAD.WIDE.U32.X R80, R112, R40, R80, P3 ;  /* 0x0000002870507225 */ /* 0x000fe200018e0450 */
[----:B------:R-:W-:-:S03]  /*377c0*/  IADD3 R117, P3, PT, R114, R118, RZ ;  /* 0x0000007672757210 */ /* 0x000fc60007f7e0ff */
[----:B------:R-:W-:Y:S02]  /*377d0*/  IMAD.X R76, R119, 0x1, R115, P5 ;  /* 0x00000001774c7824 */ /* 0x000fe400028e0673 */
[----:B------:R-:W-:Y:S02]  /*377e0*/  IMAD R41, R120, R40, R41 ;  /* 0x0000002878297224 */ /* 0x000fe400078e0229 */
[----:B------:R-:W-:Y:S01]  /*377f0*/  IMAD.X R115, R76, 0x1, R111, P3 ;  /* 0x000000014c737824 */ /* 0x000fe200018e066f */
[----:B------:R-:W-:Y:S01]  /*37800*/  ISETP.GE.U32.AND P3, PT, R117, R114, PT ;  /* 0x000000727500720c */ /* 0x000fe20003f66070 */
[----:B------:R-:W-:Y:S01]  /*37810*/  IMAD.WIDE.U32 R120, R120, R82, RZ ;  /* 0x0000005278787225 */ /* 0x000fe200078e00ff */
[----:B------:R-:W-:Y:S02]  /*37820*/  ISETP.GE.U32.AND.EX P6, PT, R76, R119, PT, P6 ;  /* 0x000000774c00720c */ /* 0x000fe40003fc6160 */
[----:B------:R-:W-:Y:S01]  /*37830*/  ISETP.GE.U32.AND.EX P3, PT, R115, R76, PT, P3 ;  /* 0x0000004c7300720c */ /* 0x000fe20003f66130 */
[-C--:B------:R-:W-:Y:S01]  /*37840*/  IMAD R79, R104, R82.reuse, RZ ;  /* 0x00000052684f7224 */ /* 0x080fe200078e02ff */
[----:B------:R-:W-:Y:S01]  /*37850*/  SEL R76, RZ, 0x1, P0 ;  /* 0x00000001ff4c7807 */ /* 0x000fe20000000000 */
[----:B------:R-:W-:Y:S01]  /*37860*/  IMAD.IADD R104, R121, 0x1, R41 ;  /* 0x0000000179687824 */ /* 0x000fe200078e0229 */
[----:B------:R-:W-:Y:S01]  /*37870*/  SEL R111, RZ, 0x1, P2 ;  /* 0x00000001ff6f7807 */ /* 0x000fe20001000000 */
[----:B------:R-:W-:Y:S01]  /*37880*/  IMAD R112, R112, R82, RZ ;  /* 0x0000005270707224 */ /* 0x000fe200078e02ff */
[----:B------:R-:W-:Y:S01]  /*37890*/  IADD3 R117, P2, PT, R117, R120, RZ ;  /* 0x0000007875757210 */ /* 0x000fe20007f5e0ff */
[-C--:B------:R-:W-:Y:S01]  /*378a0*/  IMAD R79, R108, R40.reuse, R79 ;  /* 0x000000286c4f7224 */ /* 0x080fe200078e024f */
[----:B------:R-:W-:Y:S01]  /*378b0*/  SEL R41, RZ, 0x1, P4 ;  /* 0x00000001ff297807 */ /* 0x000fe20002000000 */
[----:B------:R-:W-:Y:S01]  /*378c0*/  IMAD R40, R113, R40, R112 ;  /* 0x0000002871287224 */ /* 0x000fe200078e0270 */
[----:B------:R-:W-:Y:S01]  /*378d0*/  IADD3 R111, P0, P5, R111, R42, R76 ;  /* 0x0000002a6f6f7210 */ /* 0x000fe20007d1e04c */
[----:B------:R-:W-:Y:S01]  /*378e0*/  IMAD.X R115, R104, 0x1, R115, P2 ;  /* 0x0000000168737824 */ /* 0x000fe200010e0673 */
[----:B------:R-:W-:Y:S01]  /*378f0*/  IADD3 R41, P2, P4, R117, R62, R41 ;  /* 0x0000003e75297210 */ /* 0x000fe20007c5e029 */
[----:B------:R-:W-:Y:S01]  /*37900*/  IMAD.SHL.U32 R76, R107, 0x2, RZ ;  /* 0x000000026b4c7824 */ /* 0x000fe200078e00ff */
[----:B------:R-:W-:Y:S01]  /*37910*/  IADD3.X R62, PT, PT, RZ, R43, RZ, P0, P5 ;  /* 0x0000002bff3e7210 */ /* 0x000fe200007ea4ff */
[----:B------:R-:W-:Y:S01]  /*37920*/  IMAD R102, R102, R84, RZ ;  /* 0x0000005466667224 */ /* 0x000fe200078e02ff */
[----:B------:R-:W-:-:S02]  /*37930*/  SEL R112, RZ, 0x1, P6 ;  /* 0x00000001ff707807 */ /* 0x000fc40003000000 */
[----:B------:R-:W-:Y:S01]  /*37940*/  SEL R43, RZ, 0x1, P3 ;  /* 0x00000001ff2b7807 */ /* 0x000fe20001800000 */
[----:B------:R-:W-:Y:S01]  /*37950*/  IMAD R61, R110, R61, R102 ;  /* 0x0000003d6e3d7224 */ /* 0x000fe200078e0266 */
[----:B------:R-:W-:Y:S02]  /*37960*/  IADD3.X R77, PT, PT, R115, R63, RZ, P2, P4 ;  /* 0x0000003f734d7210 */ /* 0x000fe400017e84ff */
[----:B------:R-:W-:Y:S01]  /*37970*/  IADD3 R112, P3, P4, R43, R44, R112 ;  /* 0x0000002c2b707210 */ /* 0x000fe20007c7e070 */
[----:B------:R-:W-:Y:S01]  /*37980*/  IMAD.WIDE.U32 R42, R113, R83, RZ ;  /* 0x00000053712a7225 */ /* 0x000fe200078e00ff */
[----:B------:R-:W-:Y:S02]  /*37990*/  ISETP.GE.U32.AND P0, PT, R117, R120, PT ;  /* 0x000000787500720c */ /* 0x000fe40003f06070 */
[----:B------:R-:W-:Y:S02]  /*379a0*/  ISETP.GE.U32.AND P2, PT, R41, R117, PT ;  /* 0x000000752900720c */ /* 0x000fe40003f46070 */
[----:B------:R-:W-:-:S02]  /*379b0*/  SEL R63, RZ, 0x1, !P1 ;  /* 0x00000001ff3f7807 */ /* 0x000fc40004800000 */
[----:B------:R-:W-:Y:S01]  /*379c0*/  IADD3.X R117, PT, PT, RZ, R45, RZ, P3, P4 ;  /* 0x0000002dff757210 */ /* 0x000fe20001fe84ff */
[----:B------:R-:W-:Y:S01]  /*379d0*/  IMAD.WIDE.U32 R44, R108, R82, RZ ;  /* 0x000000526c2c7225 */ /* 0x000fe200078e00ff */
[----:B------:R-:W-:Y:S02]  /*379e0*/  ISETP.GE.U32.AND.EX P0, PT, R115, R104, PT, P0 ;  /* 0x000000687300720c */ /* 0x000fe40003f06100 */
[----:B------:R-:W-:Y:S01]  /*379f0*/  ISETP.GE.U32.AND.EX P2, PT, R77, R115, PT, P2 ;  /* 0x000000734d00720c */ /* 0x000fe20003f46120 */
[----:B------:R-:W-:Y:S01]  /*37a00*/  IMAD.IADD R115, R43, 0x1, R78 ;  /* 0x000000012b737824 */ /* 0x000fe200078e024e */
[----:B------:R-:W-:Y:S01]  /*37a10*/  IADD3 R111, P3, PT, R111, R42, RZ ;  /* 0x0000002a6f6f7210 */ /* 0x000fe20007f7e0ff */
[----:B------:R-:W-:Y:S01]  /*37a20*/  IMAD.IADD R78, R45, 0x1, R79 ;  /* 0x000000012d4e7824 */ /* 0x000fe200078e024f */
[----:B------:R-:W-:Y:S02]  /*37a30*/  LOP3.LUT R76, R76, R63, RZ, 0xfc, !PT ;  /* 0x0000003f4c4c7212 */ /* 0x000fe400078efcff */
[----:B------:R-:W-:Y:S01]  /*37a40*/  SEL R43, RZ, 0x1, P0 ;  /* 0x00000001ff2b7807 */ /* 0x000fe20000000000 */
[----:B------:R-:W-:Y:S01]  /*37a50*/  IMAD.X R62, R115, 0x1, R62, P3 ;  /* 0x00000001733e7824 */ /* 0x000fe200018e063e */
[----:B------:R-:W-:-:S02]  /*37a60*/  IADD3 R63, P5, PT, R111, R112, RZ ;  /* 0x000000706f3f7210 */ /* 0x000fc40007fbe0ff */
[----:B------:R-:W-:Y:S02]  /*37a70*/  SEL R83, RZ, 0x1, P2 ;  /* 0x00000001ff537807 */ /* 0x000fe40001000000 */
[----:B------:R-:W-:Y:S02]  /*37a80*/  ISETP.GE.U32.AND P0, PT, R111, R42, PT ;  /* 0x0000002a6f00720c */ /* 0x000fe40003f06070 */
[----:B------:R-:W-:Y:S01]  /*37a90*/  IADD3 R83, P3, P4, R83, R64, R43 ;  /* 0x0000004053537210 */ /* 0x000fe20007c7e02b */
[----:B------:R-:W-:Y:S01]  /*37aa0*/  IMAD.X R43, R62, 0x1, R117, P5 ;  /* 0x000000013e2b7824 */ /* 0x000fe200028e0675 */
[C---:B------:R-:W-:Y:S02]  /*37ab0*/  ISETP.GE.U32.AND P2, PT, R63.reuse, R111, PT ;  /* 0x0000006f3f00720c */ /* 0x040fe40003f46070 */
[----:B------:R-:W-:Y:S02]  /*37ac0*/  IADD3 R42, P5, PT, R63, R44, RZ ;  /* 0x0000002c3f2a7210 */ /* 0x000fe40007fbe0ff */
[----:B------:R-:W-:-:S02]  /*37ad0*/  ISETP.GE.U32.AND.EX P2, PT, R43, R62, PT, P2 ;  /* 0x0000003e2b00720c */ /* 0x000fc40003f46120 */
[----:B------:R-:W-:Y:S01]  /*37ae0*/  IADD3 R83, P6, PT, R42, R83, RZ ;  /* 0x000000532a537210 */ /* 0x000fe20007fde0ff */
[----:B------:R-:W-:Y:S01]  /*37af0*/  IMAD.X R43, R78, 0x1, R43, P5 ;  /* 0x000000014e2b7824 */ /* 0x000fe200028e062b */
[----:B------:R-:W-:Y:S02]  /*37b00*/  IADD3.X R64, PT, PT, RZ, R65, RZ, P3, P4 ;  /* 0x00000041ff407210 */ /* 0x000fe40001fe84ff */
[----:B------:R-:W-:Y:S01]  /*37b10*/  ISETP.GE.U32.AND.EX P0, PT, R62, R115, PT, P0 ;  /* 0x000000733e00720c */ /* 0x000fe20003f06100 */
[----:B------:R-:W-:Y:S01]  /*37b20*/  IMAD.WIDE.U32 R62, R77, 0x3d1, RZ ;  /* 0x000003d14d3e7825 */ /* 0x000fe200078e00ff */
[----:B------:R-:W-:Y:S02]  /*37b30*/  ISETP.GE.U32.AND P3, PT, R42, R44, PT ;  /* 0x0000002c2a00720c */ /* 0x000fe40003f66070 */
[----:B------:R-:W-:Y:S01]  /*37b40*/  ISETP.GE.U32.AND P4, PT, R83, R42, PT ;  /* 0x0000002a5300720c */ /* 0x000fe20003f86070 */
        /* <DEDUP_REMOVED lines=8> */
[----:B------:R-:W-:Y:S01]  /*37bd0*/  SEL R42, RZ, 0x1, P3 ;  /* 0x00000001ff2a7807 */ /* 0x000fe20001800000 */
[----:B------:R-:W-:Y:S01]  /*37be0*/  IMAD.WIDE.U32 R44, R113, R82, RZ ;  /* 0x00000052712c7225 */ /* 0x000fe200078e00ff */
[----:B------:R-:W-:-:S02]  /*37bf0*/  SEL R65, RZ, 0x1, P0 ;  /* 0x00000001ff417807 */ /* 0x000fc40000000000 */
[----:B------:R-:W-:Y:S01]  /*37c00*/  IADD3.X R82, PT, PT, RZ, R47, RZ, P5, P6 ;  /* 0x0000002fff527210 */ /* 0x000fe20002fec4ff */
[----:B------:R-:W-:Y:S01]  /*37c10*/  IMAD.WIDE.U32 R46, R83, 0x3d1, RZ ;  /* 0x000003d1532e7825 */ /* 0x000fe200078e00ff */
[----:B------:R-:W-:Y:S02]  /*37c20*/  IADD3 R65, P0, P6, R65, R74, R42 ;  /* 0x0000004a41417210 */ /* 0x000fe40007e1e02a */
[----:B------:R-:W-:Y:S01]  /*37c30*/  IADD3 R78, P5, PT, R79, R44, RZ ;  /* 0x0000002c4f4e7210 */ /* 0x000fe20007fbe0ff */
[----:B------:R-:W-:Y:S01]  /*37c40*/  IMAD.IADD R79, R45, 0x1, R40 ;  /* 0x000000012d4f7824 */ /* 0x000fe200078e0228 */
[----:B------:R-:W-:Y:S01]  /*37c50*/  IADD3 RZ, P4, PT, R43, R62, RZ ;  /* 0x0000003e2bff7210 */ /* 0x000fe20007f9e0ff */
[----:B------:R-:W-:Y:S01]  /*37c60*/  IMAD.WIDE.U32 R42, R64, 0x3d1, RZ ;  /* 0x000003d1402a7825 */ /* 0x000fe200078e00ff */
[----:B------:R-:W-:Y:S02]  /*37c70*/  IADD3.X R75, PT, PT, RZ, R75, RZ, P0, P6 ;  /* 0x0000004bff4b7210 */ /* 0x000fe400007ec4ff */
[----:B------:R-:W-:Y:S01]  /*37c80*/  ISETP.GE.U32.AND P3, PT, R78, R44, PT ;  /* 0x0000002c4e00720c */ /* 0x000fe20003f66070 */
[----:B------:R-:W-:Y:S01]  /*37c90*/  IMAD.X R45, RZ, RZ, RZ, P2 ;  /* 0x000000ffff2d7224 */ /* 0x000fe200010e06ff */
[----:B------:R-:W-:Y:S01]  /*37ca0*/  SHF.L.U64.HI R74, R107, 0x1, R103 ;  /* 0x000000016b4a7819 */ /* 0x000fe20000010267 */
[----:B------:R-:W-:Y:S01]  /*37cb0*/  IMAD.MOV.U32 R44, RZ, RZ, R63 ;  /* 0x000000ffff2c7224 */ /* 0x000fe200078e003f */
[----:B------:R-:W-:Y:S01]  /*37cc0*/  ISETP.GE.U32.AND P0, PT, R76, R107, PT ;  /* 0x0000006b4c00720c */ /* 0x000fe20003f06070 */
[----:B------:R-:W-:-:S03]  /*37cd0*/  IMAD.WIDE.U32 R42, P2, RZ, R83, R42 ;  /* 0x00000053ff2a7225 */ /* 0x000fc6000784002a */
[----:B------:R-:W-:Y:S01]  /*37ce0*/  ISETP.GE.U32.AND.EX P0, PT, R74, R103, PT, P0 ;  /* 0x000000674a00720c */ /* 0x000fe20003f06100 */
[----:B------:R-:W-:Y:S01]  /*37cf0*/  IMAD.WIDE.U32.X R44, RZ, R77, R44, P4 ;  /* 0x0000004dff2c7225 */ /* 0x000fe200020e042c */
[----:B------:R-:W-:Y:S02]  /*37d00*/  IADD3 R65, P4, PT, R78, R65, RZ ;  /* 0x000000414e417210 */ /* 0x000fe40007f9e0ff */
[----:B------:R-:W-:Y:S01]  /*37d10*/  IADD3 R63, P6, PT, R47, R42, RZ ;  /* 0x0000002a2f3f7210 */ /* 0x000fe20007fde0ff */
[----:B------:R-:W-:Y:S01]  /*37d20*/  IMAD.X R40, R79, 0x1, R82, P5 ;  /* 0x000000014f287824 */ /* 0x000fe200028e0652 */
[----:B------:R-:W-:Y:S01]  /*37d30*/  IADD3 R104, P5, PT, R44, R46, RZ ;  /* 0x0000002e2c687210 */ /* 0x000fe20007fbe0ff */
[----:B------:R-:W-:Y:S02]  /*37d40*/  IMAD.X R47, RZ, RZ, RZ, P2 ;  /* 0x000000ffff2f7224 */ /* 0x000fe400010e06ff */
[C---:B------:R-:W-:Y:S01]  /*37d50*/  IMAD.X R75, R40.reuse, 0x1, R75, P4 ;  /* 0x00000001284b7824 */ /* 0x040fe200020e064b */
[----:B------:R-:W-:Y:S01]  /*37d60*/  ISETP.GE.U32.AND.EX P3, PT, R40, R79, PT, P3 ;  /* 0x0000004f2800720c */ /* 0x000fe20003f66130 */
[----:B------:R-:W-:Y:S01]  /*37d70*/  IMAD.X R108, R63, 0x1, R45, P5 ;  /* 0x000000013f6c7824 */ /* 0x000fe200028e062d */
[----:B------:R-:W-:-:S02]  /*37d80*/  ISETP.GE.U32.AND P4, PT, R65, R78, PT ;  /* 0x0000004e4100720c */ /* 0x000fc40003f86070 */
[----:B------:R-:W-:Y:S01]  /*37d90*/  ISETP.GE.U32.AND P2, PT, R104, R46, PT ;  /* 0x0000002e6800720c */ /* 0x000fe20003f46070 */
[----:B------:R-:W-:Y:S01]  /*37da0*/  IMAD.MOV.U32 R46, RZ, RZ, R43 ;  /* 0x000000ffff2e7224 */ /* 0x000fe200078e002b */
[----:B------:R-:W-:Y:S01]  /*37db0*/  SEL R78, RZ, 0x1, P3 ;  /* 0x00000001ff4e7807 */ /* 0x000fe20001800000 */
[C---:B------:R-:W-:Y:S01]  /*37dc0*/  IMAD.WIDE.U32 R42, R75.reuse, 0x3d1, RZ ;  /* 0x000003d14b2a7825 */ /* 0x040fe200078e00ff */
[----:B------:R-:W-:Y:S02]  /*37dd0*/  ISETP.GE.U32.AND.EX P4, PT, R75, R40, PT, P4 ;  /* 0x000000284b00720c */ /* 0x000fe40003f86140 */
[----:B------:R-:W-:Y:S01]  /*37de0*/  @P0 ISETP.EQ.U32.AND P3, PT, R76, R107, PT ;  /* 0x0000006b4c00020c */ /* 0x000fe20003f62070 */
[----:B------:R-:W-:Y:S01]  /*37df0*/  IMAD.WIDE.U32.X R46, RZ, R64, R46, P6 ;  /* 0x00000040ff2e7225 */ /* 0x000fe200030e042e */
[----:B------:R-:W-:Y:S02]  /*37e00*/  PLOP3.LUT P6, PT, PT, PT, PT, 0x80, 0x8 ;  /* 0x000000000008781c */ /* 0x000fe40003fcf070 */
[----:B------:R-:W-:-:S02]  /*37e10*/  SEL R45, RZ, 0x1, P4 ;  /* 0x00000001ff2d7807 */ /* 0x000fc40002000000 */
[----:B------:R-:W-:Y:S02]  /*37e20*/  ISETP.GE.U32.AND.EX P2, PT, R108, R63, PT, P2 ;  /* 0x0000003f6c00720c */ /* 0x000fe40003f46120 */
[----:B------:R-:W-:Y:S02]  /*37e30*/  @P0 ISETP.EQ.AND.EX P6, PT, R74, R103, P1, P3 ;  /* 0x000000674a00020c */ /* 0x000fe40000fc2330 */
[----:B------:R-:W-:Y:S01]  /*37e40*/  IADD3 R78, P4, P5, R45, R80, R78 ;  /* 0x000000502d4e7210 */ /* 0x000fe20007d9e04e */
[----:B------:R-:W-:Y:S01]  /*37e50*/  IMAD.WIDE.U32 R44, R65, 0x3d1, RZ ;  /* 0x000003d1412c7825 */ /* 0x000fe200078e00ff */
[----:B------:R-:W-:Y:S02]  /*37e60*/  SEL R63, RZ, 0x1, P2 ;  /* 0x00000001ff3f7807 */ /* 0x000fe40001000000 */
[----:B------:R-:W-:Y:S01]  /*37e70*/  ISETP.NE.U32.AND P3, PT, R96, R68, PT ;  /* 0x000000446000720c */ /* 0x000fe20003f65070 */
[----:B------:R-:W-:Y:S01]  /*37e80*/  IMAD.WIDE.U32 R42, P2, RZ, R65, R42 ;  /* 0x00000041ff2a7225 */ /* 0x000fe2000784002a */
[----:B------:R-:W-:-:S02]  /*37e90*/  IADD3.X R80, PT, PT, RZ, R81, RZ, P4, P5 ;  /* 0x00000051ff507210 */ /* 0x000fc400027ea4ff */
[----:B------:R-:W-:Y:S01]  /*37ea0*/  IADD3 R82, P0, P5, R44, R46, R63 ;  /* 0x0000002e2c527210 */ /* 0x000fe20007d1e03f */
[----:B------:R-:W-:Y:S01]  /*37eb0*/  IMAD.MOV.U32 R46, RZ, RZ, R43 ;  /* 0x000000ffff2e7224 */ /* 0x000fe200078e002b */
[----:B------:R-:W-:Y:S01]  /*37ec0*/  IADD3 R40, P4, PT, R45, R42, RZ ;  /* 0x0000002a2d287210 */ /* 0x000fe20007f9e0ff */
[----:B------:R-:W-:Y:S01]  /*37ed0*/  IMAD.WIDE.U32 R42, R80, 0x3d1, RZ ;  /* 0x000003d1502a7825 */ /* 0x000fe200078e00ff */
[----:B------:R-:W-:Y:S02]  /*37ee0*/  ISETP.LT.U32.AND P1, PT, R98, R66, PT ;  /* 0x000000426200720c */ /* 0x000fe40003f21070 */
[----:B------:R-:W-:Y:S02]  /*37ef0*/  ISETP.NE.AND.EX P3, PT, R93, R69, PT, P3 ;  /* 0x000000455d00720c */ /* 0x000fe40003f65330 */
[----:B------:R-:W-:Y:S02]  /*37f00*/  @P6 LOP3.LUT R60, R60, 0x8, RZ, 0xfc, !PT ;  /* 0x000000083c3c6812 */ /* 0x000fe400078efcff */
[----:B------:R-:W-:Y:S01]  /*37f10*/  IADD3.X R107, PT, PT, R40, R47, RZ, P0, P5 ;  /* 0x0000002f286b7210 */ /* 0x000fe200007ea4ff */
[----:B------:R-:W-:Y:S01]  /*37f20*/  IMAD.X R47, RZ, RZ, RZ, P2 ;  /* 0x000000ffff2f7224 */ /* 0x000fe200010e06ff */
[----:B------:R-:W-:-:S02]  /*37f30*/  ISETP.LT.U32.AND P6, PT, R96, R68, PT ;  /* 0x000000446000720c */ /* 0x000fc40003fc1070 */
[----:B------:R-:W-:Y:S01]  /*37f40*/  ISETP.GE.U32.AND P0, PT, R87, R70, PT ;  /* 0x000000465700720c */ /* 0x000fe20003f06070 */
[----:B------:R-:W-:Y:S01]  /*37f50*/  IMAD.WIDE.U32.X R46, RZ, R75, R46, P4 ;  /* 0x0000004bff2e7225 */ /* 0x000fe200020e042e */
[----:B------:R-:W-:Y:S02]  /*37f60*/  ISETP.LT.U32.AND.EX P1, PT, R97, R67, !P3, P1 ;  /* 0x000000436100720c */ /* 0x000fe40005f21110 */
[----:B------:R-:W-:Y:S01]  /*37f70*/  ISETP.GE.U32.AND.EX P0, PT, R88, R71, PT, P0 ;  /* 0x000000475800720c */ /* 0x000fe20003f06100 */
[----:B------:R-:W-:Y:S01]  /*37f80*/  IMAD.WIDE.U32 R42, P4, RZ, R78, R42 ;  /* 0x0000004eff2a7225 */ /* 0x000fe2000788002a */
[----:B------:R-:W-:Y:S02]  /*37f90*/  ISETP.EQ.U32.AND P3, PT, R92, R72, PT ;  /* 0x000000485c00720c */ /* 0x000fe40003f62070 */
[----:B------:R-:W-:Y:S02]  /*37fa0*/  ISETP.LT.U32.OR.EX P1, PT, R93, R69, P1, P6 ;  /* 0x000000455d00720c */ /* 0x000fe40000f21560 */
[----:B------:R-:W-:-:S02]  /*37fb0*/  LOP3.LUT R60, R60, 0xfffffffe, RZ, 0xc0, !PT ;  /* 0xfffffffe3c3c7812 */ /* 0x000fc400078ec0ff */
[-C--:B------:R-:W-:Y:S02]  /*37fc0*/  ISETP.EQ.AND.EX P2, PT, R86, R73.reuse, P1, P3 ;  /* 0x000000495600720c */ /* 0x080fe40000f42330 */
[----:B------:R-:W-:Y:S01]  /*37fd0*/  ISETP.GE.U32.AND P1, PT, R82, R44, PT ;  /* 0x0000002c5200720c */ /* 0x000fe20003f26070 */
[----:B------:R-:W-:Y:S01]  /*37fe0*/  IMAD.WIDE.U32 R44, R78, 0x3d1, RZ ;  /* 0x000003d14e2c7825 */ /* 0x000fe200078e00ff */
[----:B------:R-:W-:Y:S02]  /*37ff0*/  @P6 LOP3.LUT R60, R60, 0x1, RZ, 0xfc, !PT ;  /* 0x000000013c3c6812 */ /* 0x000fe400078efcff */
[----:B------:R-:W-:Y:S02]  /*38000*/  ISETP.LT.U32.AND P3, PT, R92, R72, PT ;  /* 0x000000485c00720c */ /* 0x000fe40003f61070 */
[----:B------:R-:W-:Y:S01]  /*38010*/  ISETP.GE.U32.AND.EX P1, PT, R107, R40, PT, P1 ;  /* 0x000000286b00720c */ /* 0x000fe20003f26110 */
[----:B------:R-:W-:Y:S01]  /*38020*/  IMAD.MOV.U32 R40, RZ, RZ, RZ ;  /* 0x000000ffff287224 */ /* 0x000fe200078e00ff */
[----:B------:R-:W-:-:S02]  /*38030*/  ISETP.LT.U32.OR.EX P2, PT, R86, R73, P2, P3 ;  /* 0x000000495600720c */ /* 0x000fc40001741530 */
[----:B------:R-:W-:Y:S02]  /*38040*/  LOP3.LUT R60, R60, 0xffffffef, RZ, 0xc0, !PT ;  /* 0xffffffef3c3c7812 */ /* 0x000fe400078ec0ff */
[----:B------:R-:W-:Y:S02]  /*38050*/  @P0 ISETP.NE.U32.AND P3, PT, R87, R70, PT ;  /* 0x000000465700020c */ /* 0x000fe40003f65070 */
[----:B------:R-:W-:Y:S02]  /*38060*/  SEL R79, RZ, 0x1, P1 ;  /* 0x00000001ff4f7807 */ /* 0x000fe40000800000 */
[----:B------:R-:W-:Y:S02]  /*38070*/  PLOP3.LUT P1, PT, PT, PT, PT, 0x8, 0x80 ;  /* 0x000000000080781c */ /* 0x000fe40003f2e170 */
[----:B------:R-:W-:Y:S02]  /*38080*/  @P4 LOP3.LUT R60, R60, 0x10, RZ, 0xfc, !PT ;  /* 0x000000103c3c4812 */ /* 0x000fe400078efcff */
[----:B------:R-:W-:-:S02]  /*38090*/  @P0 ISETP.NE.OR.EX P1, PT, R88, R71, !P2, P3 ;  /* 0x000000475800020c */ /* 0x000fc40005725730 */
[----:B------:R-:W-:Y:S01]  /*380a0*/  IADD3 R42, P4, PT, R45, R42, RZ ;  /* 0x0000002a2d2a7210 */ /* 0x000fe20007f9e0ff */
[----:B------:R-:W-:Y:S01]  /*380b0*/  IMAD.SHL.U32 R45, R109, 0x2, RZ ;  /* 0x000000026d2d7824 */ /* 0x000fe200078e00ff */
[----:B------:R-:W-:Y:S02]  /*380c0*/  IADD3 R79, P0, P3, R44, R46, R79 ;  /* 0x0000002e2c4f7210 */ /* 0x000fe40007b1e04f */
[----:B------:R-:W-:Y:S02]  /*380d0*/  LOP3.LUT R60, R60, 0xffffffdf, RZ, 0xc0, !PT ;  /* 0xffffffdf3c3c7812 */ /* 0x000fe400078ec0ff */
[----:B------:R-:W-:Y:S01]  /*380e0*/  IADD3.X R81, PT, PT, R42, R47, RZ, P0, P3 ;  /* 0x0000002f2a517210 */ /* 0x000fe200007e64ff */
[----:B------:R-:W-:Y:S01]  /*380f0*/  IMAD.WIDE.U32 R46, R41, 0x3d1, R40 ;  /* 0x000003d1292e7825 */ /* 0x000fe200078e0028 */
[----:B------:R-:W-:Y:S02]  /*38100*/  ISETP.NE.U32.AND P0, PT, R90, R68, PT ;  /* 0x000000445a00720c */ /* 0x000fe40003f05070 */
[----:B------:R-:W-:Y:S01]  /*38110*/  ISETP.LT.U32.AND P3, PT, R45, R66, PT ;  /* 0x000000422d00720c */ /* 0x000fe20003f61070 */
[----:B------:R-:W-:Y:S01]  /*38120*/  IMAD.IADD R63, R62, 0x1, R47 ;  /* 0x000000013e3f7824 */ /* 0x000fe200078e022f */
[----:B------:R-:W-:Y:S01]  /*38130*/  ISETP.NE.AND.EX P0, PT, R94, R69, PT, P0 ;  /* 0x000000455e00720c */ /* 0x000fe20003f05300 */
[----:B------:R-:W-:Y:S01]  /*38140*/  IMAD.MOV.U32 R62, RZ, RZ, R46 ;  /* 0x000000ffff3e7224 */ /* 0x000fe200078e002e */
[----:B------:R-:W-:-:S02]  /*38150*/  @P4 LOP3.LUT R60, R60, 0x20, RZ, 0xfc, !PT ;  /* 0x000000203c3c4812 */ /* 0x000fc400078efcff */
[----:B------:R-:W-:Y:S02]  /*38160*/  ISETP.LT.U32.AND.EX P0, PT, R106, R67, !P0, P3 ;  /* 0x000000436a00720c */ /* 0x000fe40004701130 */
[----:B------:R-:W-:Y:S02]  /*38170*/  ISETP.LT.U32.AND P4, PT, R90, R68, PT ;  /* 0x000000445a00720c */ /* 0x000fe40003f81070 */
[----:B------:R-:W-:Y:S02]  /*38180*/  ISETP.EQ.U32.AND P3, PT, R91, R72, PT ;  /* 0x000000485b00720c */ /* 0x000fe40003f62070 */
[----:B------:R-:W-:Y:S02]  /*38190*/  ISETP.LT.U32.OR.EX P0, PT, R94, R69, P0, P4 ;  /* 0x000000455e00720c */ /* 0x000fe40000701540 */
[----:B------:R-:W-:Y:S02]  /*381a0*/  ISETP.GE.U32.AND P4, PT, R76, R70, PT ;  /* 0x000000464c00720c */ /* 0x000fe40003f86070 */
[----:B------:R-:W-:-:S02]  /*381b0*/  ISETP.EQ.AND.EX P0, PT, R95, R73, P0, P3 ;  /* 0x000000495f00720c */ /* 0x000fc40000702330 */
[----:B------:R-:W-:Y:S02]  /*381c0*/  ISETP.GE.U32.AND.EX P4, PT, R74, R71, PT, P4 ;  /* 0x000000474a00720c */ /* 0x000fe40003f86140 */
[----:B------:R-:W-:Y:S02]  /*381d0*/  ISETP.LT.U32.AND P3, PT, R91, R72, PT ;  /* 0x000000485b00720c */ /* 0x000fe40003f61070 */
[----:B------:R-:W-:Y:S02]  /*381e0*/  PLOP3.LUT P5, PT, PT, PT, PT, 0x8, 0x80 ;  /* 0x000000000080781c */ /* 0x000fe40003fae170 */
[----:B------:R-:W-:Y:S02]  /*381f0*/  ISETP.LT.U32.OR.EX P0, PT, R95, R73, P0, P3 ;  /* 0x000000495f00720c */ /* 0x000fe40000701530 */
[----:B------:R-:W-:Y:S02]  /*38200*/  LOP3.LUT R60, R60, 0xfffffffb, RZ, 0xc0, !PT ;  /* 0xfffffffb3c3c7812 */ /* 0x000fe400078ec0ff */
[----:B------:R-:W-:-:S03]  /*38210*/  SEL R47, RZ, 0x1, !P2 ;  /* 0x00000001ff2f7807 */ /* 0x000fc60005000000 */
[----:B------:R-:W-:-:S04]  /*38220*/  @P4 ISETP.NE.U32.AND P3, PT, R76, R70, PT ;  /* 0x000000464c00420c */ /* 0x000fc80003f65070 */
[----:B------:R-:W-:Y:S02]  /*38230*/  @P4 ISETP.NE.OR.EX P5, PT, R74, R71, !P0, P3 ;  /* 0x000000474a00420c */ /* 0x000fe400047a5730 */
[----:B------:R-:W-:-:S04]  /*38240*/  ISETP.GE.U32.AND P4, PT, R46, RZ, PT ;  /* 0x000000ff2e00720c */ /* 0x000fc80003f86070 */
[----:B------:R-:W-:Y:S01]  /*38250*/  ISETP.GE.U32.AND.EX P4, PT, R63, R41, PT, P4 ;  /* 0x000000293f00720c */ /* 0x000fe20003f86140 */
[----:B------:R-:W-:Y:S01]  /*38260*/  IMAD.WIDE.U32 R40, R110, R84, R62 ;  /* 0x000000546e287225 */ /* 0x000fe200078e003e */
[----:B------:R-:W-:Y:S02]  /*38270*/  SEL R62, R67, RZ, P1 ;  /* 0x000000ff433e7207 */ /* 0x000fe40000800000 */
[----:B------:R-:W-:Y:S01]  /*38280*/  SEL R112, RZ, 0x1, P4 ;  /* 0x00000001ff707807 */ /* 0x000fe20002000000 */
[----:B------:R-:W-:Y:S01]  /*38290*/  IMAD.IADD R103, R41, 0x1, R61 ;  /* 0x0000000129677824 */ /* 0x000fe200078e023d */
[----:B------:R-:W-:Y:S02]  /*382a0*/  SEL R61, R66, RZ, P1 ;  /* 0x000000ff423d7207 */ /* 0x000fe40000800000 */
[----:B------:R-:W-:Y:S02]  /*382b0*/  @P5 LOP3.LUT R60, R60, 0x4, RZ, 0xfc, !PT ;  /* 0x000000043c3c5812 */ /* 0x000fe400078efcff */
[----:B------:R-:W-:-:S04]  /*382c0*/  IADD3 R112, P3, P5, R104, R77, R112 ;  /* 0x0000004d68707210 */ /* 0x000fc80007d7e070 */
        /* <DEDUP_REMOVED lines=20> */
[----:B------:R-:W-:-:S04]  /*38410*/  ISETP.EQ.U32.AND P3, PT, R41, R64, PT ;  /* 0x000000402900720c */ /* 0x000fc80003f62070 */
[----:B------:R-:W-:Y:S02]  /*38420*/  ISETP.EQ.AND.EX P3, PT, R46, R65, P4, P3 ;  /* 0x000000412e00720c */ /* 0x000fe40002762330 */
[----:B------:R-:W-:-:S04]  /*38430*/  ISETP.LT.U32.AND P4, PT, R41, R64, PT ;  /* 0x000000402900720c */ /* 0x000fc80003f81070 */
[----:B------:R-:W-:-:S04]  /*38440*/  ISETP.LT.U32.OR.EX P3, PT, R46, R65, P3, P4 ;  /* 0x000000412e00720c */ /* 0x000fc80001f61540 */
[----:B------:R-:W-:-:S04]  /*38450*/  SEL R82, RZ, 0x1, !P3 ;  /* 0x00000001ff527807 */ /* 0x000fc80005800000 */
[----:B------:R-:W-:-:S04]  /*38460*/  IADD3 R82, P4, P6, R79, R75, R82 ;  /* 0x0000004b4f527210 */ /* 0x000fc80007e9e052 */
[----:B------:R-:W-:Y:S02]  /*38470*/  IADD3.X R41, PT, PT, R81, R78, RZ, P4, P6 ;  /* 0x0000004e51297210 */ /* 0x000fe400027ec4ff */
[----:B------:R-:W-:-:S04]  /*38480*/  ISETP.EQ.U32.AND P4, PT, R110, R99, PT ;  /* 0x000000636e00720c */ /* 0x000fc80003f82070 */
[----:B------:R-:W-:Y:S02]  /*38490*/  ISETP.EQ.AND.EX P4, PT, R108, R100, P5, P4 ;  /* 0x000000646c00720c */ /* 0x000fe40002f82340 */
[----:B------:R-:W-:-:S04]  /*384a0*/  ISETP.LT.U32.AND P5, PT, R110, R99, PT ;  /* 0x000000636e00720c */ /* 0x000fc80003fa1070 */
[----:B------:R-:W-:Y:S01]  /*384b0*/  ISETP.LT.U32.OR.EX P4, PT, R108, R100, P4, P5 ;  /* 0x000000646c00720c */ /* 0x000fe20002781550 */
[----:B------:R-:W-:-:S03]  /*384c0*/  IMAD.MOV.U32 R100, RZ, RZ, R40 ;  /* 0x000000ffff647224 */ /* 0x000fc600078e0028 */
[----:B------:R-:W-:-:S04]  /*384d0*/  SEL R101, RZ, 0x1, !P4 ;  /* 0x00000001ff657807 */ /* 0x000fc80006000000 */
[----:B------:R-:W-:-:S04]  /*384e0*/  IADD3 R101, P5, P6, R101, R82, R89 ;  /* 0x0000005265657210 */ /* 0x000fc80007ebe059 */
[----:B------:R-:W-:Y:S02]  /*384f0*/  IADD3.X R107, PT, PT, RZ, R41, R85, P5, P6 ;  /* 0x00000029ff6b7210 */ /* 0x000fe40002fec455 */
[----:B------:R-:W-:Y:S02]  /*38500*/  ISETP.GE.U32.AND P5, PT, R98, R66, PT ;  /* 0x000000426200720c */ /* 0x000fe40003fa6070 */
[----:B------:R-:W-:Y:S02]  /*38510*/  ISETP.EQ.U32.AND P6, PT, R96, R68, PT ;  /* 0x000000446000720c */ /* 0x000fe40003fc2070 */
[----:B------:R-:W-:-:S04]  /*38520*/  ISETP.GE.U32.AND.EX P5, PT, R97, R67, PT, P5 ;  /* 0x000000436100720c */ /* 0x000fc80003fa6150 */
[----:B------:R-:W-:Y:S02]  /*38530*/  ISETP.EQ.AND.EX P6, PT, R93, R69, !P5, P6 ;  /* 0x000000455d00720c */ /* 0x000fe40006fc2360 */
[----:B------:R-:W-:Y:S02]  /*38540*/  SEL R63, RZ, 0x1, P5 ;  /* 0x00000001ff3f7807 */ /* 0x000fe40002800000 */
[----:B------:R-:W-:-:S05]  /*38550*/  IADD3 R61, P5, PT, R98, -R61, RZ ;  /* 0x8000003d623d7210 */ /* 0x000fca0007fbe0ff */
[----:B------:R-:W-:Y:S01]  /*38560*/  IMAD.X R62, R97, 0x1, ~R62, P5 ;  /* 0x00000001613e7824 */ /* 0x000fe200028e0e3e */
[----:B------:R-:W-:-:S04]  /*38570*/  LOP3.LUT P5, RZ, R60, 0x1, RZ, 0xc0, !PT ;  /* 0x000000013cff7812 */ /* 0x000fc800078ac0ff */
[----:B------:R-:W-:Y:S02]  /*38580*/  ISETP.LT.U32.OR.EX P6, PT, R93, R69, P6, P5 ;  /* 0x000000455d00720c */ /* 0x000fe400037c1550 */
[----:B------:R-:W-:Y:S02]  /*38590*/  IADD3 R63, P5, PT, R63, R68, RZ ;  /* 0x000000443f3f7210 */ /* 0x000fe40007fbe0ff */
[----:B------:R-:W-:Y:S02]  /*385a0*/  SEL R65, RZ, 0x1, !P6 ;  /* 0x00000001ff417807 */ /* 0x000fe40007000000 */
[----:B------:R-:W-:Y:S01]  /*385b0*/  SEL R63, R63, RZ, P1 ;  /* 0x000000ff3f3f7207 */ /* 0x000fe20000800000 */
[----:B------:R-:W-:Y:S01]  /*385c0*/  IMAD.X R64, RZ, RZ, R69, P5 ;  /* 0x000000ffff407224 */ /* 0x000fe200028e0645 */
[----:B------:R-:W-:Y:S02]  /*385d0*/  IADD3 R65, P2, PT, R65, R72, RZ ;  /* 0x0000004841417210 */ /* 0x000fe40007f5e0ff */
[----:B------:R-:W-:-:S02]  /*385e0*/  IADD3 R63, P5, PT, R96, -R63, RZ ;  /* 0x8000003f603f7210 */ /* 0x000fc40007fbe0ff */
[----:B------:R-:W-:Y:S01]  /*385f0*/  SEL R65, R65, RZ, P1 ;  /* 0x000000ff41417207 */ /* 0x000fe20000800000 */
[----:B------:R-:W-:Y:S01]  /*38600*/  IMAD.X R77, RZ, RZ, R73, P2 ;  /* 0x000000ffff4d7224 */ /* 0x000fe200010e0649 */
[----:B------:R-:W-:Y:S02]  /*38610*/  SEL R64, R64, RZ, P1 ;  /* 0x000000ff40407207 */ /* 0x000fe40000800000 */
[----:B------:R-:W-:Y:S02]  /*38620*/  IADD3 R65, P2, PT, R92, -R65, RZ ;  /* 0x800000415c417210 */ /* 0x000fe40007f5e0ff */
[----:B------:R-:W-:Y:S01]  /*38630*/  SEL R77, R77, RZ, P1 ;  /* 0x000000ff4d4d7207 */ /* 0x000fe20000800000 */
[----:B------:R-:W-:Y:S01]  /*38640*/  IMAD.X R64, R93, 0x1, ~R64, P5 ;  /* 0x000000015d407824 */ /* 0x000fe200028e0e40 */
[C---:B------:R-:W-:Y:S02]  /*38650*/  LOP3.LUT P5, RZ, R60.reuse, 0x8, RZ, 0xc0, !PT ;  /* 0x000000083cff7812 */ /* 0x040fe400078ac0ff */
[----:B------:R-:W-:Y:S01]  /*38660*/  LOP3.LUT P6, RZ, R60, 0x20, RZ, 0xc0, !PT ;  /* 0x000000203cff7812 */ /* 0x000fe200078cc0ff */
[----:B------:R-:W-:Y:S01]  /*38670*/  IMAD.X R86, R86, 0x1, ~R77, P2 ;  /* 0x0000000156567824 */ /* 0x000fe200010e0e4d */
[----:B------:R-:W-:-:S04]  /*38680*/  IADD3 R46, P2, PT, R47, R70, RZ ;  /* 0x000000462f2e7210 */ /* 0x000fc80007f5e0ff */
[----:B------:R-:W-:Y:S01]  /*38690*/  SEL R46, R46, RZ, P1 ;  /* 0x000000ff2e2e7207 */ /* 0x000fe20000800000 */
[----:B------:R-:W-:Y:S01]  /*386a0*/  IMAD.X R47, RZ, RZ, R71, P2 ;  /* 0x000000ffff2f7224 */ /* 0x000fe200010e0647 */
[----:B------:R-:W-:-:S04]  /*386b0*/  LOP3.LUT P2, RZ, R60, 0x10, RZ, 0xc0, !PT ;  /* 0x000000103cff7812 */ /* 0x000fc8000784c0ff */
[----:B------:R-:W-:Y:S02]  /*386c0*/  SEL R47, R47, RZ, P1 ;  /* 0x000000ff2f2f7207 */ /* 0x000fe40000800000 */
[----:B------:R-:W-:Y:S01]  /*386d0*/  IADD3 R87, P1, PT, R87, -R46, RZ ;  /* 0x8000002e57577210 */ /* 0x000fe20007f3e0ff */
[----:B------:R-:W-:-:S04]  /*386e0*/  IMAD.MOV.U32 R46, RZ, RZ, R43 ;  /* 0x000000ffff2e7224 */ /* 0x000fc800078e002b */
[----:B------:R-:W-:Y:S01]  /*386f0*/  IMAD.X R88, R88, 0x1, ~R47, P1 ;  /* 0x0000000158587824 */ /* 0x000fe200008e0e2f */
[----:B------:R-:W-:Y:S01]  /*38700*/  ISETP.GE.U32.AND P1, PT, R45, R66, PT ;  /* 0x000000422d00720c */ /* 0x000fe20003f26070 */
[----:B------:R-:W-:Y:S01]  /*38710*/  IMAD.X R47, RZ, RZ, RZ, P2 ;  /* 0x000000ffff2f7224 */ /* 0x000fe200010e06ff */
[----:B------:R-:W-:Y:S02]  /*38720*/  ISETP.EQ.U32.AND P2, PT, R90, R68, PT ;  /* 0x000000445a00720c */ /* 0x000fe40003f42070 */
[----:B------:R-:W-:Y:S01]  /*38730*/  ISETP.GE.U32.AND.EX P1, PT, R106, R67, PT, P1 ;  /* 0x000000436a00720c */ /* 0x000fe20003f26110 */
[----:B------:R-:W-:Y:S01]  /*38740*/  IMAD.WIDE.U32.X R46, RZ, R80, R46, P6 ;  /* 0x00000050ff2e7225 */ /* 0x000fe200030e042e */
[----:B------:R-:W-:Y:S02]  /*38750*/  ISETP.LT.U32.AND P6, PT, R90, R68, PT ;  /* 0x000000445a00720c */ /* 0x000fe40003fc1070 */
[----:B------:R-:W-:Y:S02]  /*38760*/  ISETP.EQ.AND.EX P2, PT, R94, R69, !P1, P2 ;  /* 0x000000455e00720c */ /* 0x000fe40004f42320 */
[----:B------:R-:W-:-:S02]  /*38770*/  SEL R77, RZ, 0x1, P1 ;  /* 0x00000001ff4d7807 */ /* 0x000fc40000800000 */
[----:B------:R-:W-:Y:S02]  /*38780*/  LOP3.LUT P1, RZ, R60, 0x4, RZ, 0xc0, !PT ;  /* 0x000000043cff7812 */ /* 0x000fe4000782c0ff */
[----:B------:R-:W-:Y:S02]  /*38790*/  ISETP.LT.U32.OR.EX P2, PT, R94, R69, P2, P6 ;  /* 0x000000455e00720c */ /* 0x000fe40001741560 */
[----:B------:R-:W-:Y:S02]  /*387a0*/  PLOP3.LUT P1, PT, P5, P1, PT, 0xf8, 0x8f ;  /* 0x00000000008f781c */ /* 0x000fe40002f23f70 */
[----:B------:R-:W-:Y:S02]  /*387b0*/  ISETP.GE.U32.AND P5, PT, R79, R44, PT ;  /* 0x0000002c4f00720c */ /* 0x000fe40003fa6070 */
[----:B------:R-:W-:Y:S02]  /*387c0*/  ISETP.EQ.U32.AND P6, PT, R82, R75, PT ;  /* 0x0000004b5200720c */ /* 0x000fe40003fc2070 */
[----:B------:R-:W-:-:S02]  /*387d0*/  ISETP.GE.U32.AND.EX P5, PT, R81, R42, PT, P5 ;  /* 0x0000002a5100720c */ /* 0x000fc40003fa6150 */
[----:B------:R-:W-:Y:S02]  /*387e0*/  ISETP.EQ.AND.EX P6, PT, R41, R78, P3, P6 ;  /* 0x0000004e2900720c */ /* 0x000fe40001fc2360 */
[----:B------:R-:W-:Y:S02]  /*387f0*/  SEL R43, RZ, 0x1, P5 ;  /* 0x00000001ff2b7807 */ /* 0x000fe40002800000 */
[----:B------:R-:W-:Y:S02]  /*38800*/  ISETP.EQ.U32.AND P3, PT, R101, R89, PT ;  /* 0x000000596500720c */ /* 0x000fe40003f62070 */
[----:B------:R-:W-:Y:S02]  /*38810*/  IADD3 R42, P5, PT, R43, R46, RZ ;  /* 0x0000002e2b2a7210 */ /* 0x000fe40007fbe0ff */
[----:B------:R-:W-:Y:S02]  /*38820*/  ISETP.EQ.AND.EX P3, PT, R107, R85, P4, P3 ;  /* 0x000000556b00720c */ /* 0x000fe40002762330 */
[----:B------:R-:W-:Y:S01]  /*38830*/  SEL R44, R66, RZ, P1 ;  /* 0x000000ff422c7207 */ /* 0x000fe20000800000 */
[----:B------:R-:W-:Y:S01]  /*38840*/  IMAD.X R46, RZ, RZ, R47, P5 ;  /* 0x000000ffff2e7224 */ /* 0x000fe200028e062f */
[----:B------:R-:W-:-:S02]  /*38850*/  ISETP.LT.U32.AND P5, PT, R82, R75, PT ;  /* 0x0000004b5200720c */ /* 0x000fc40003fa1070 */
[----:B------:R-:W-:Y:S02]  /*38860*/  IADD3 R75, P4, PT, R77, R68, RZ ;  /* 0x000000444d4b7210 */ /* 0x000fe40007f9e0ff */
[----:B------:R-:W-:Y:S02]  /*38870*/  ISETP.LT.U32.OR.EX P5, PT, R41, R78, P6, P5 ;  /* 0x0000004e2900720c */ /* 0x000fe400037a1550 */
[----:B------:R-:W-:Y:S01]  /*38880*/  ISETP.LT.U32.AND P6, PT, R101, R89, PT ;  /* 0x000000596500720c */ /* 0x000fe20003fc1070 */
[----:B------:R-:W-:Y:S01]  /*38890*/  IMAD.X R77, RZ, RZ, R69, P4 ;  /* 0x000000ffff4d7224 */ /* 0x000fe200020e0645 */
[----:B------:R-:W-:Y:S02]  /*388a0*/  SEL R47, RZ, 0x1, !P2 ;  /* 0x00000001ff2f7807 */ /* 0x000fe40005000000 */
[----:B------:R-:W-:Y:S02]  /*388b0*/  SEL R41, RZ, 0x1, !P5 ;  /* 0x00000001ff297807 */ /* 0x000fe40006800000 */
[----:B------:R-:W-:-:S02]  /*388c0*/  ISETP.LT.U32.OR.EX P3, PT, R107, R85, P3, P6 ;  /* 0x000000556b00720c */ /* 0x000fc40001f61560 */
[----:B------:R-:W-:Y:S02]  /*388d0*/  SEL R43, RZ, 0x1, !P0 ;  /* 0x00000001ff2b7807 */ /* 0x000fe40004000000 */
[----:B------:R-:W-:Y:S02]  /*388e0*/  IADD3 R89, P2, PT, -R44, R45, RZ ;  /* 0x0000002d2c597210 */ /* 0x000fe40007f5e1ff */
[----:B------:R-:W-:Y:S02]  /*388f0*/  IADD3 R44, P4, PT, R47, R72, RZ ;  /* 0x000000482f2c7210 */ /* 0x000fe40007f9e0ff */
[----:B------:R-:W-:Y:S02]  /*38900*/  IADD3 R80, P5, P6, R42, R80, R41 ;  /* 0x000000502a507210 */ /* 0x000fe40007ebe029 */
[----:B------:R-:W-:Y:S02]  /*38910*/  IADD3 R43, P0, PT, R43, R70, RZ ;  /* 0x000000462b2b7210 */ /* 0x000fe40007f1e0ff */
[----:B------:R-:W-:-:S02]  /*38920*/  SEL R41, RZ, 0x1, !P3 ;  /* 0x00000001ff297807 */ /* 0x000fc40005800000 */
[----:B------:R-:W-:Y:S02]  /*38930*/  SEL R44, R44, RZ, P1 ;  /* 0x000000ff2c2c7207 */ /* 0x000fe40000800000 */
[----:B------:R-:W-:Y:S02]  /*38940*/  IADD3.X R42, PT, PT, R46, RZ, RZ, P5, P6 ;  /* 0x000000ff2e2a7210 */ /* 0x000fe40002fec4ff */
[----:B------:R-:W-:Y:S02]  /*38950*/  SEL R43, R43, RZ, P1 ;  /* 0x000000ff2b2b7207 */ /* 0x000fe40000800000 */
[----:B------:R-:W-:Y:S02]  /*38960*/  IADD3 R41, P6, PT, R41, R80, RZ ;  /* 0x0000005029297210 */ /* 0x000fe40007fde0ff */
[----:B------:R-:W-:Y:S01]  /*38970*/  IADD3 R91, P5, PT, -R44, R91, RZ ;  /* 0x0000005b2c5b7210 */ /* 0x000fe20007fbe1ff */
[----:B------:R-:W-:Y:S01]  /*38980*/  IMAD.X R44, RZ, RZ, R73, P4 ;  /* 0x000000ffff2c7224 */ /* 0x000fe200020e0649 */
[----:B------:R-:W-:Y:S01]  /*38990*/  IADD3 R92, P4, PT, -R43, R76, RZ ;  /* 0x0000004c2b5c7210 */ /* 0x000fe20007f9e1ff */
        /* <DEDUP_REMOVED lines=23> */
.L_x_121:
        /* <DEDUP_REMOVED lines=34> */
.L_x_120:
[----:B------:R-:W-:Y:S05]  /*38d30*/  BSYNC.RECONVERGENT B2 ;  /* 0x0000000000027941 */ /* 0x000fea0003800200 */
.L_x_119:
[-C--:B------:R-:W-:Y:S01]  /*38d40*/  IMAD.WIDE.U32 R40, R93, R89.reuse, RZ ;  /* 0x000000595d287225 */ /* 0x080fe200078e00ff */
[----:B------:R-:W-:Y:S01]  /*38d50*/  LOP3.LUT R60, R60, 0xfffffffd, RZ, 0xc0, !PT ;  /* 0xfffffffd3c3c7812 */ /* 0x000fe200078ec0ff */
[----:B------:R-:W-:Y:S02]  /*38d60*/  BSSY.RECONVERGENT B2, `(.L_x_122) ;  /* 0x00001c0000027945 */ /* 0x000fe40003800200 */
[----:B------:R-:W-:-:S04]  /*38d70*/  IMAD.WIDE.U32 R44, R89, R89, RZ ;  /* 0x00000059592c7225 */ /* 0x000fc800078e00ff */
[----:B------:R-:W-:-:S04]  /*38d80*/  IMAD.WIDE.U32 R40, P0, R89, R93, R40 ;  /* 0x0000005d59287225 */ /* 0x000fc80007800028 */
[----:B------:R-:W-:Y:S01]  /*38d90*/  IMAD.WIDE.U32 R76, R94, R89, RZ ;  /* 0x000000595e4c7225 */ /* 0x000fe200078e00ff */
[----:B------:R-:W-:-:S03]  /*38da0*/  IADD3 RZ, P1, PT, R45, R40, RZ ;  /* 0x000000282dff7210 */ /* 0x000fc60007f3e0ff */
[----:B------:R-:W-:Y:S02]  /*38db0*/  IMAD.X R45, RZ, RZ, RZ, P0 ;  /* 0x000000ffff2d7224 */ /* 0x000fe400000e06ff */
[----:B------:R-:W-:Y:S02]  /*38dc0*/  IMAD.MOV.U32 R44, RZ, RZ, R41 ;  /* 0x000000ffff2c7224 */ /* 0x000fe400078e0029 */
[----:B------:R-:W-:-:S04]  /*38dd0*/  IMAD.WIDE.U32 R98, R90, R89, RZ ;  /* 0x000000595a627225 */ /* 0x000fc800078e00ff */
[----:B------:R-:W-:-:S04]  /*38de0*/  IMAD.WIDE.U32 R76, P2, R90, R93, R76 ;  /* 0x0000005d5a4c7225 */ /* 0x000fc8000784004c */
[----:B------:R-:W-:Y:S01]  /*38df0*/  IMAD.WIDE.U32.X R44, R93, R93, R44, P1 ;  /* 0x0000005d5d2c7225 */ /* 0x000fe200008e042c */
[----:B------:R-:W-:-:S03]  /*38e00*/  IADD3 R97, P5, PT, R99, R76, RZ ;  /* 0x0000004c63617210 */ /* 0x000fc60007fbe0ff */
[----:B------:R-:W-:Y:S01]  /*38e10*/  IMAD.WIDE.U32 R42, R93, R90, RZ ;  /* 0x0000005a5d2a7225 */ /* 0x000fe200078e00ff */
[----:B------:R-:W-:-:S03]  /*38e20*/  IADD3 R41, P3, PT, R44, R98, RZ ;  /* 0x000000622c297210 */ /* 0x000fc60007f7e0ff */
[----:B------:R-:W-:Y:S01]  /*38e30*/  IMAD.WIDE.U32 R46, R89, R90, RZ ;  /* 0x0000005a592e7225 */ /* 0x000fe200078e00ff */
[CC--:B------:R-:W-:Y:S02]  /*38e40*/  ISETP.GE.U32.AND P1, PT, R41.reuse, R98.reuse, PT ;  /* 0x000000622900720c */ /* 0x0c0fe40003f26070 */
[----:B------:R-:W-:Y:S01]  /*38e50*/  IADD3 R98, P4, PT, R41, R98, RZ ;  /* 0x0000006229627210 */ /* 0x000fe20007f9e0ff */
[----:B------:R-:W-:-:S04]  /*38e60*/  IMAD.WIDE.U32 R42, P0, R94, R89, R42 ;  /* 0x000000595e2a7225 */ /* 0x000fc8000780002a */
[----:B------:R-:W-:Y:S01]  /*38e70*/  IMAD.X R82, R97, 0x1, R45, P3 ;  /* 0x0000000161527824 */ /* 0x000fe200018e062d */
[----:B------:R-:W-:Y:S01]  /*38e80*/  ISETP.GE.U32.AND P3, PT, R98, R41, PT ;  /* 0x000000296200720c */ /* 0x000fe20003f66070 */
[----:B------:R-:W-:Y:S01]  /*38e90*/  IMAD.X R75, RZ, RZ, RZ, P2 ;  /* 0x000000ffff4b7224 */ /* 0x000fe200010e06ff */
[----:B------:R-:W-:Y:S01]  /*38ea0*/  IADD3 RZ, P2, PT, R47, R42, RZ ;  /* 0x0000002a2fff7210 */ /* 0x000fe20007f5e0ff */
[----:B------:R-:W-:Y:S01]  /*38eb0*/  IMAD.WIDE.U32 R80, R95, R89, RZ ;  /* 0x000000595f507225 */ /* 0x000fe200078e00ff */
[----:B------:R-:W-:-:S03]  /*38ec0*/  ISETP.GE.U32.AND.EX P1, PT, R82, R97, PT, P1 ;  /* 0x000000615200720c */ /* 0x000fc60003f26110 */
[----:B------:R-:W-:Y:S01]  /*38ed0*/  IMAD.X R47, RZ, RZ, RZ, P0 ;  /* 0x000000ffff2f7224 */ /* 0x000fe200000e06ff */
[----:B------:R-:W-:Y:S01]  /*38ee0*/  SEL R85, RZ, 0x1, P1 ;  /* 0x00000001ff557807 */ /* 0x000fe20000800000 */
[----:B------:R-:W-:Y:S02]  /*38ef0*/  IMAD.MOV.U32 R46, RZ, RZ, R43 ;  /* 0x000000ffff2e7224 */ /* 0x000fe400078e002b */
[----:B------:R-:W-:-:S04]  /*38f00*/  IMAD.WIDE.U32 R78, R91, R89, RZ ;  /* 0x000000595b4e7225 */ /* 0x000fc800078e00ff */
[----:B------:R-:W-:-:S04]  /*38f10*/  IMAD.WIDE.U32 R80, P0, R91, R93, R80 ;  /* 0x0000005d5b507225 */ /* 0x000fc80007800050 */
[----:B------:R-:W-:-:S04]  /*38f20*/  IMAD.WIDE.U32 R44, R94, R90, RZ ;  /* 0x0000005a5e2c7225 */ /* 0x000fc800078e00ff */
[----:B------:R-:W-:Y:S01]  /*38f30*/  IMAD.WIDE.U32.X R46, R94, R93, R46, P2 ;  /* 0x0000005d5e2e7225 */ /* 0x000fe200010e042e */
[----:B------:R-:W-:-:S03]  /*38f40*/  IADD3 R79, P2, PT, R79, R80, RZ ;  /* 0x000000504f4f7210 */ /* 0x000fc60007f5e0ff */
[----:B------:R-:W-:Y:S02]  /*38f50*/  IMAD.MOV.U32 R74, RZ, RZ, R77 ;  /* 0x000000ffff4a7224 */ /* 0x000fe400078e004d */
[----:B------:R-:W-:-:S04]  /*38f60*/  IMAD.WIDE.U32 R76, R93, R91, RZ ;  /* 0x0000005b5d4c7225 */ /* 0x000fc800078e00ff */
[----:B------:R-:W-:Y:S01]  /*38f70*/  IMAD.X R97, R82, 0x1, R97, P4 ;  /* 0x0000000152617824 */ /* 0x000fe200020e0661 */
[----:B------:R-:W-:Y:S01]  /*38f80*/  IADD3 R85, P1, P4, R78, R46, R85 ;  /* 0x0000002e4e557210 */ /* 0x000fe20007c3e055 */
[----:B------:R-:W-:-:S03]  /*38f90*/  IMAD.WIDE.U32 R42, R90, R90, RZ ;  /* 0x0000005a5a2a7225 */ /* 0x000fc600078e00ff */
[----:B------:R-:W-:Y:S01]  /*38fa0*/  ISETP.GE.U32.AND.EX P3, PT, R97, R82, PT, P3 ;  /* 0x000000526100720c */ /* 0x000fe20003f66130 */
[----:B------:R-:W-:Y:S01]  /*38fb0*/  IMAD.WIDE.U32 R44, P6, R90, R94, R44 ;  /* 0x0000005e5a2c7225 */ /* 0x000fe200078c002c */
[----:B------:R-:W-:Y:S02]  /*38fc0*/  IADD3.X R80, PT, PT, R79, R47, RZ, P1, P4 ;  /* 0x0000002f4f507210 */ /* 0x000fe40000fe84ff */
[----:B------:R-:W-:Y:S01]  /*38fd0*/  SEL R99, RZ, 0x1, P3 ;  /* 0x00000001ff637807 */ /* 0x000fe20001800000 */
[----:B------:R-:W-:Y:S01]  /*38fe0*/  IMAD.WIDE.U32 R82, R89, R91, RZ ;  /* 0x0000005b59527225 */ /* 0x000fe200078e00ff */
[----:B------:R-:W-:-:S03]  /*38ff0*/  IADD3 R44, P4, PT, R43, R44, RZ ;  /* 0x0000002c2b2c7210 */ /* 0x000fc60007f9e0ff */
[----:B------:R-:W-:-:S04]  /*39000*/  IMAD.WIDE.U32 R76, P1, R95, R89, R76 ;  /* 0x000000595f4c7225 */ /* 0x000fc8000782004c */
[----:B------:R-:W-:Y:S01]  /*39010*/  IMAD.WIDE.U32.X R74, R94, R93, R74, P5 ;  /* 0x0000005d5e4a7225 */ /* 0x000fe200028e044a */
[----:B------:R-:W-:Y:S02]  /*39020*/  IADD3 R41, P5, PT, R85, R42, RZ ;  /* 0x0000002a55297210 */ /* 0x000fe40007fbe0ff */
[----:B------:R-:W-:Y:S01]  /*39030*/  IADD3 RZ, P3, PT, R83, R76, RZ ;  /* 0x0000004c53ff7210 */ /* 0x000fe20007f7e0ff */
[----:B------:R-:W-:Y:S02]  /*39040*/  IMAD.X R47, RZ, RZ, RZ, P6 ;  /* 0x000000ffff2f7224 */ /* 0x000fe400030e06ff */
[----:B------:R-:W-:Y:S01]  /*39050*/  IMAD.X R83, R44, 0x1, R80, P5 ;  /* 0x000000012c537824 */ /* 0x000fe200028e0650 */
[C---:B------:R-:W-:Y:S01]  /*39060*/  IADD3 R99, P5, P6, R41.reuse, R74, R99 ;  /* 0x0000004a29637210 */ /* 0x040fe20007ebe063 */
[----:B------:R-:W-:Y:S01]  /*39070*/  IMAD.X R43, RZ, RZ, RZ, P0 ;  /* 0x000000ffff2b7224 */ /* 0x000fe200000e06ff */
[----:B------:R-:W-:Y:S01]  /*39080*/  ISETP.GE.U32.AND P0, PT, R41, R42, PT ;  /* 0x0000002a2900720c */ /* 0x000fe20003f06070 */
[----:B------:R-:W-:Y:S01]  /*39090*/  IMAD.MOV.U32 R46, RZ, RZ, R45 ;  /* 0x000000ffff2e7224 */ /* 0x000fe200078e002d */
[----:B------:R-:W-:Y:S01]  /*390a0*/  IADD3.X R106, PT, PT, R83, R75, RZ, P5, P6 ;  /* 0x0000004b536a7210 */ /* 0x000fe20002fec4ff */
[----:B------:R-:W-:Y:S01]  /*390b0*/  IMAD.WIDE.U32 R74, R96, R89, RZ ;  /* 0x00000059604a7225 */ /* 0x000fe200078e00ff */
[----:B------:R-:W-:-:S02]  /*390c0*/  ISETP.GE.U32.AND P6, PT, R99, R41, PT ;  /* 0x000000296300720c */ /* 0x000fc40003fc6070 */
[----:B------:R-:W-:Y:S01]  /*390d0*/  ISETP.GE.U32.AND.EX P0, PT, R83, R44, PT, P0 ;  /* 0x0000002c5300720c */ /* 0x000fe20003f06100 */
[----:B------:R-:W-:Y:S01]  /*390e0*/  IMAD.WIDE.U32.X R46, R94, R94, R46, P4 ;  /* 0x0000005e5e2e7225 */ /* 0x000fe200020e042e */
[----:B------:R-:W-:Y:S02]  /*390f0*/  ISETP.GE.U32.AND.EX P6, PT, R106, R83, PT, P6 ;  /* 0x000000536a00720c */ /* 0x000fe40003fc6160 */
[----:B------:R-:W-:Y:S01]  /*39100*/  ISETP.GE.U32.AND P5, PT, R85, R78, PT ;  /* 0x0000004e5500720c */ /* 0x000fe20003fa6070 */
[----:B------:R-:W-:Y:S01]  /*39110*/  IMAD.X R45, RZ, RZ, RZ, P1 ;  /* 0x000000ffff2d7224 */ /* 0x000fe200008e06ff */
[----:B------:R-:W-:Y:S01]  /*39120*/  SEL R76, RZ, 0x1, P0 ;  /* 0x00000001ff4c7807 */ /* 0x000fe20000000000 */
[----:B------:R-:W-:Y:S01]  /*39130*/  IMAD.MOV.U32 R44, RZ, RZ, R77 ;  /* 0x000000ffff2c7224 */ /* 0x000fe200078e004d */
[----:B------:R-:W-:Y:S01]  /*39140*/  SEL R41, RZ, 0x1, P6 ;  /* 0x00000001ff297807 */ /* 0x000fe20003000000 */
[----:B------:R-:W-:Y:S01]  /*39150*/  IMAD.WIDE.U32 R84, R95, R90, RZ ;  /* 0x0000005a5f547225 */ /* 0x000fe200078e00ff */
[----:B------:R-:W-:-:S02]  /*39160*/  ISETP.GE.U32.AND.EX P0, PT, R80, R79, PT, P5 ;  /* 0x0000004f5000720c */ /* 0x000fc40003f06150 */
[----:B------:R-:W-:Y:S01]  /*39170*/  IADD3 R46, P5, P6, R41, R46, R76 ;  /* 0x0000002e292e7210 */ /* 0x000fe20007ebe04c */
[C---:B------:R-:W-:Y:S01]  /*39180*/  IMAD.WIDE.U32 R76, R92.reuse, R89, RZ ;  /* 0x000000595c4c7225 */ /* 0x040fe200078e00ff */
[-C--:B------:R-:W-:Y:S02]  /*39190*/  IADD3 R99, P4, PT, R99, R78.reuse, RZ ;  /* 0x0000004e63637210 */ /* 0x080fe40007f9e0ff */
[----:B------:R-:W-:Y:S01]  /*391a0*/  SEL R41, RZ, 0x1, P0 ;  /* 0x00000001ff297807 */ /* 0x000fe20000000000 */
[----:B------:R-:W-:Y:S01]  /*391b0*/  IMAD.WIDE.U32 R74, P1, R92, R93, R74 ;  /* 0x0000005d5c4a7225 */ /* 0x000fe2000782004a */
[----:B------:R-:W-:Y:S02]  /*391c0*/  IADD3.X R109, PT, PT, RZ, R47, RZ, P5, P6 ;  /* 0x0000002fff6d7210 */ /* 0x000fe40002fec4ff */
[----:B------:R-:W-:Y:S01]  /*391d0*/  ISETP.GE.U32.AND P0, PT, R99, R78, PT ;  /* 0x0000004e6300720c */ /* 0x000fe20003f06070 */
[----:B------:R-:W-:Y:S01]  /*391e0*/  IMAD.WIDE.U32.X R44, R95, R93, R44, P3 ;  /* 0x0000005d5f2c7225 */ /* 0x000fe200018e042c */
[----:B------:R-:W-:-:S03]  /*391f0*/  IADD3 R80, P3, PT, R77, R74, RZ ;  /* 0x0000004a4d507210 */ /* 0x000fc60007f7e0ff */
[----:B------:R-:W-:Y:S01]  /*39200*/  IMAD.X R106, R106, 0x1, R79, P4 ;  /* 0x000000016a6a7824 */ /* 0x000fe200020e064f */
[----:B------:R-:W-:Y:S01]  /*39210*/  IADD3 R41, P4, P6, R76, R44, R41 ;  /* 0x0000002c4c297210 */ /* 0x000fe20007e9e029 */
[----:B------:R-:W-:-:S03]  /*39220*/  IMAD.WIDE.U32 R82, R91, R90, RZ ;  /* 0x0000005a5b527225 */ /* 0x000fc600078e00ff */
[----:B------:R-:W-:Y:S01]  /*39230*/  ISETP.GE.U32.AND.EX P0, PT, R106, R79, PT, P0 ;  /* 0x0000004f6a00720c */ /* 0x000fe20003f06100 */
[----:B------:R-:W-:Y:S01]  /*39240*/  IMAD.WIDE.U32 R84, P5, R91, R94, R84 ;  /* 0x0000005e5b547225 */ /* 0x000fe200078a0054 */
[----:B------:R-:W-:Y:S02]  /*39250*/  IADD3.X R74, PT, PT, R80, R45, RZ, P4, P6 ;  /* 0x0000002d504a7210 */ /* 0x000fe400027ec4ff */
[----:B------:R-:W-:Y:S01]  /*39260*/  IADD3 R105, P6, PT, R41, R82, RZ ;  /* 0x0000005229697210 */ /* 0x000fe20007fde0ff */
[----:B------:R-:W-:Y:S01]  /*39270*/  IMAD.MOV.U32 R42, RZ, RZ, R81 ;  /* 0x000000ffff2a7224 */ /* 0x000fe200078e0051 */
[----:B------:R-:W-:Y:S01]  /*39280*/  IADD3 R83, P4, PT, R83, R84, RZ ;  /* 0x0000005453537210 */ /* 0x000fe20007f9e0ff */
[----:B------:R-:W-:Y:S01]  /*39290*/  IMAD.WIDE.U32 R78, R94, R91, RZ ;  /* 0x0000005b5e4e7225 */ /* 0x000fe200078e00ff */
[----:B------:R-:W-:Y:S02]  /*392a0*/  SEL R111, RZ, 0x1, P0 ;  /* 0x00000001ff6f7807 */ /* 0x000fe40000000000 */
[----:B------:R-:W-:Y:S01]  /*392b0*/  IADD3 R44, P0, PT, R105, R46, RZ ;  /* 0x0000002e692c7210 */ /* 0x000fe20007f1e0ff */
[----:B------:R-:W-:-:S02]  /*392c0*/  IMAD.X R112, R83, 0x1, R74, P6 ;  /* 0x0000000153707824 */ /* 0x000fc400030e064a */
[----:B------:R-:W-:Y:S01]  /*392d0*/  IMAD.WIDE.U32.X R42, R95, R93, R42, P2 ;  /* 0x0000005d5f2a7225 */ /* 0x000fe200010e042a */
[----:B------:R-:W-:-:S03]  /*392e0*/  IADD3 R77, P2, PT, R44, R82, RZ ;  /* 0x000000522c4d7210 */ /* 0x000fc60007f5e0ff */
[----:B------:R-:W-:-:S04]  /*392f0*/  IMAD.WIDE.U32 R78, P6, R95, R90, R78 ;  /* 0x0000005a5f4e7225 */ /* 0x000fc800078c004e */
[----:B------:R-:W-:Y:S02]  /*39300*/  IMAD.X R109, R112, 0x1, R109, P0 ;  /* 0x00000001706d7824 */ /* 0x000fe400000e066d */
[----:B------:R-:W-:Y:S01]  /*39310*/  IMAD.X R45, RZ, RZ, RZ, P6 ;  /* 0x000000ffff2d7224 */ /* 0x000fe200030e06ff */
[----:B------:R-:W-:Y:S01]  /*39320*/  IADD3 R111, P0, P6, R77, R42, R111 ;  /* 0x0000002a4d6f7210 */ /* 0x000fe20007e1e06f */
[----:B------:R-:W-:Y:S02]  /*39330*/  IMAD.X R84, R109, 0x1, R83, P2 ;  /* 0x000000016d547824 */ /* 0x000fe400010e0653 */
[----:B------:R-:W-:-:S03]  /*39340*/  IMAD.WIDE.U32 R46, R90, R91, RZ ;  /* 0x0000005b5a2e7225 */ /* 0x000fc600078e00ff */
[----:B------:R-:W-:Y:S01]  /*39350*/  IADD3.X R81, PT, PT, R84, R43, RZ, P0, P6 ;  /* 0x0000002b54517210 */ /* 0x000fe200007ec4ff */
[----:B------:R-:W-:Y:S01]  /*39360*/  IMAD.X R43, RZ, RZ, RZ, P5 ;  /* 0x000000ffff2b7224 */ /* 0x000fe200028e06ff */
[----:B------:R-:W-:Y:S01]  /*39370*/  IADD3 RZ, P2, PT, R47, R78, RZ ;  /* 0x0000004e2fff7210 */ /* 0x000fe20007f5e0ff */
[----:B------:R-:W-:Y:S01]  /*39380*/  IMAD.MOV.U32 R42, RZ, RZ, R85 ;  /* 0x000000ffff2a7224 */ /* 0x000fe200078e0055 */
[----:B------:R-:W-:Y:S01]  /*39390*/  ISETP.GE.U32.AND P0, PT, R44, R105, PT ;  /* 0x000000692c00720c */ /* 0x000fe20003f06070 */
[----:B------:R-:W-:Y:S01]  /*393a0*/  IMAD.MOV.U32 R44, RZ, RZ, R79 ;  /* 0x000000ffff2c7224 */ /* 0x000fe200078e004f */
[----:B------:R-:W-:Y:S01]  /*393b0*/  ISETP.GE.U32.AND P5, PT, R105, R82, PT ;  /* 0x000000526900720c */ /* 0x000fe20003fa6070 */
[----:B------:R-:W-:Y:S01]  /*393c0*/  IMAD.WIDE.U32 R46, R93, R92, RZ ;  /* 0x0000005c5d2e7225 */ /* 0x000fe200078e00ff */
[----:B------:R-:W-:Y:S02]  /*393d0*/  ISETP.GE.U32.AND.EX P0, PT, R109, R112, PT, P0 ;  /* 0x000000706d00720c */ /* 0x000fe40003f06100 */
[----:B------:R-:W-:Y:S01]  /*393e0*/  ISETP.GE.U32.AND.EX P5, PT, R112, R83, PT, P5 ;  /* 0x000000537000720c */ /* 0x000fe20003fa6150 */
[----:B------:R-:W-:Y:S01]  /*393f0*/  IMAD.WIDE.U32.X R44, R95, R94, R44, P2 ;  /* 0x0000005e5f2c7225 */ /* 0x000fe200010e042c */
[----:B------:R-:W-:-:S03]  /*39400*/  ISETP.GE.U32.AND P2, PT, R77, R82, PT ;  /* 0x000000524d00720c */ /* 0x000fc60003f46070 */
[----:B------:R-:W-:Y:S01]  /*39410*/  IMAD.WIDE.U32.X R42, R95, R94, R42, P4 ;  /* 0x0000005e5f2a7225 */ /* 0x000fe200020e042a */
[----:B------:R-:W-:Y:S02]  /*39420*/  ISETP.GE.U32.AND P4, PT, R111, R77, PT ;  /* 0x0000004d6f00720c */ /* 0x000fe40003f86070 */
[----:B------:R-:W-:Y:S01]  /*39430*/  ISETP.GE.U32.AND.EX P2, PT, R84, R83, PT, P2 ;  /* 0x000000535400720c */ /* 0x000fe20003f46120 */
[----:B------:R-:W-:Y:S01]  /*39440*/  IMAD.WIDE.U32 R78, R89, R92, RZ ;  /* 0x0000005c594e7225 */ /* 0x000fe200078e00ff */
[----:B------:R-:W-:Y:S02]  /*39450*/  ISETP.GE.U32.AND.EX P4, PT, R81, R84, PT, P4 ;  /* 0x000000545100720c */ /* 0x000fe40003f86140 */
[----:B------:R-:W-:Y:S01]  /*39460*/  SEL R78, RZ, 0x1, P5 ;  /* 0x00000001ff4e7807 */ /* 0x000fe20002800000 */
[----:B------:R-:W-:Y:S01]  /*39470*/  IMAD.WIDE.U32 R46, P6, R96, R89, R46 ;  /* 0x00000059602e7225 */ /* 0x000fe200078c002e */
[----:B------:R-:W-:Y:S02]  /*39480*/  SEL R77, RZ, 0x1, P0 ;  /* 0x00000001ff4d7807 */ /* 0x000fe40000000000 */
[----:B------:R-:W-:Y:S01]  /*39490*/  ISETP.GE.U32.AND P0, PT, R41, R76, PT ;  /* 0x0000004c2900720c */ /* 0x000fe20003f06070 */
[----:B------:R-:W-:Y:S01]  /*394a0*/  IMAD.X R119, RZ, RZ, RZ, P6 ;  /* 0x000000ffff777224 */ /* 0x000fe200030e06ff */
[----:B------:R-:W-:Y:S01]  /*394b0*/  SEL R82, RZ, 0x1, P2 ;  /* 0x00000001ff527807 */ /* 0x000fe20001000000 */
[----:B------:R-:W-:Y:S01]  /*394c0*/  IMAD.MOV.U32 R118, RZ, RZ, R47 ;  /* 0x000000ffff767224 */ /* 0x000fe200078e002f */
[----:B------:R-:W-:Y:S01]  /*394d0*/  SEL R41, RZ, 0x1, P4 ;  /* 0x00000001ff297807 */ /* 0x000fe20002000000 */
[----:B------:R-:W-:Y:S01]  /*394e0*/  IMAD.WIDE.U32 R84, R92, R90, RZ ;  /* 0x0000005a5c547225 */ /* 0x000fe200078e00ff */
[----:B------:R-:W-:-:S02]  /*394f0*/  IADD3 RZ, P5, PT, R79, R46, RZ ;  /* 0x0000002e4fff7210 */ /* 0x000fc40007fbe0ff */
[----:B------:R-:W-:Y:S01]  /*39500*/  IADD3 R77, P2, P4, R77, R44, R78 ;  /* 0x0000002c4d4d7210 */ /* 0x000fe20007c5e04e */
[----:B------:R-:W-:Y:S01]  /*39510*/  IMAD.WIDE.U32 R78, R96, R90, RZ ;  /* 0x0000005a604e7225 */ /* 0x000fe200078e00ff */
[----:B------:R-:W-:Y:S02]  /*39520*/  ISETP.GE.U32.AND.EX P0, PT, R74, R80, PT, P0 ;  /* 0x000000504a00720c */ /* 0x000fe40003f06100 */
[----:B------:R-:W-:Y:S01]  /*39530*/  IADD3.X R117, PT, PT, RZ, R45, RZ, P2, P4 ;  /* 0x0000002dff757210 */ /* 0x000fe200017e84ff */
[----:B------:R-:W-:Y:S01]  /*39540*/  IMAD.WIDE.U32.X R118, R96, R93, R118, P5 ;  /* 0x0000005d60767225 */ /* 0x000fe200028e0476 */
[----:B------:R-:W-:Y:S02]  /*39550*/  IADD3 R82, P4, P6, R41, R42, R82 ;  /* 0x0000002a29527210 */ /* 0x000fe40007e9e052 */
[----:B------:R-:W-:Y:S01]  /*39560*/  SEL R41, RZ, 0x1, P0 ;  /* 0x00000001ff297807 */ /* 0x000fe20000000000 */
[----:B------:R-:W-:Y:S01]  /*39570*/  IMAD.WIDE.U32 R44, P2, R92, R94, R78 ;  /* 0x0000005e5c2c7225 */ /* 0x000fe2000784004e */
[----:B------:R-:W-:-:S02]  /*39580*/  IADD3.X R114, PT, PT, RZ, R43, RZ, P4, P6 ;  /* 0x0000002bff727210 */ /* 0x000fc400027ec4ff */
[----:B------:R-:W-:Y:S01]  /*39590*/  IADD3 R41, P0, P5, R84, R118, R41 ;  /* 0x0000007654297210 */ /* 0x000fe20007d1e029 */
[----:B------:R-:W-:Y:S01]  /*395a0*/  IMAD.WIDE.U32 R78, R95, R91, RZ ;  /* 0x0000005b5f4e7225 */ /* 0x000fe200078e00ff */
[----:B------:R-:W-:-:S03]  /*395b0*/  IADD3 R105, P4, PT, R85, R44, RZ ;  /* 0x0000002c55697210 */ /* 0x000fc60007f9e0ff */
[----:B------:R-:W-:Y:S01]  /*395c0*/  IMAD.WIDE.U32 R46, R91, R91, RZ ;  /* 0x0000005b5b2e7225 */ /* 0x000fe200078e00ff */
[----:B------:R-:W-:Y:S02]  /*395d0*/  IADD3.X R118, PT, PT, R105, R119, RZ, P0, P5 ;  /* 0x0000007769767210 */ /* 0x000fe400007ea4ff */
[----:B------:R-:W-:Y:S01]  /*395e0*/  IADD3 R74, P0, PT, R41, R77, RZ ;  /* 0x0000004d294a7210 */ /* 0x000fe20007f1e0ff */
[----:B------:R-:W-:-:S04]  /*395f0*/  IMAD.WIDE.U32 R42, P6, R91, R95, R78 ;  /* 0x0000005f5b2a7225 */ /* 0x000fc800078c004e */
[----:B------:R-:W-:Y:S01]  /*39600*/  IMAD.X R117, R118, 0x1, R117, P0 ;  /* 0x0000000176757824 */ /* 0x000fe200000e0675 */
[----:B------:R-:W-:Y:S01]  /*39610*/  IADD3 R116, P5, PT, R47, R42, RZ ;  /* 0x0000002a2f747210 */ /* 0x000fe20007fbe0ff */
[----:B------:R-:W-:Y:S01]  /*39620*/  IMAD.X R77, RZ, RZ, RZ, P1 ;  /* 0x000000ffff4d7224 */ /* 0x000fe200008e06ff */
[----:B------:R-:W-:Y:S01]  /*39630*/  IADD3 R109, P0, PT, R74, R46, RZ ;  /* 0x0000002e4a6d7210 */ /* 0x000fe20007f1e0ff */
[----:B------:R-:W-:Y:S02]  /*39640*/  IMAD.X R79, RZ, RZ, RZ, P6 ;  /* 0x000000ffff4f7224 */ /* 0x000fe400030e06ff */
[----:B------:R-:W-:Y:S02]  /*39650*/  IMAD.MOV.U32 R78, RZ, RZ, R43 ;  /* 0x000000ffff4e7224 */ /* 0x000fe400078e002b */
[----:B------:R-:W-:Y:S01]  /*39660*/  IMAD.X R115, R116, 0x1, R117, P0 ;  /* 0x0000000174737824 */ /* 0x000fe200000e0675 */
[----:B------:R-:W-:Y:S01]  /*39670*/  IADD3 R111, P0, PT, R111, R76, RZ ;  /* 0x0000004c6f6f7210 */ /* 0x000fe20007f1e0ff */
[----:B------:R-:W-:-:S03]  /*39680*/  IMAD.WIDE.U32.X R78, R95, R95, R78, P5 ;  /* 0x0000005f5f4e7225 */ /* 0x000fc600028e044e */
[----:B------:R-:W-:Y:S01]  /*39690*/  ISETP.GE.U32.AND P1, PT, R111, R76, PT ;  /* 0x0000004c6f00720c */ /* 0x000fe20003f26070 */
[----:B------:R-:W-:Y:S01]  /*396a0*/  IMAD.X R44, R81, 0x1, R80, P0 ;  /* 0x00000001512c7824 */ /* 0x000fe200000e0650 */
[----:B------:R-:W-:Y:S01]  /*396b0*/  IADD3 R119, P0, PT, R109, R82, RZ ;  /* 0x000000526d777210 */ /* 0x000fe20007f1e0ff */
[----:B------:R-:W-:-:S03]  /*396c0*/  IMAD.MOV.U32 R76, RZ, RZ, R75 ;  /* 0x000000ffff4c7224 */ /* 0x000fc600078e004b */
[----:B------:R-:W-:Y:S01]  /*396d0*/  ISETP.GE.U32.AND.EX P1, PT, R44, R80, PT, P1 ;  /* 0x000000502c00720c */ /* 0x000fe20003f26110 */
[----:B------:R-:W-:Y:S01]  /*396e0*/  IMAD.X R114, R115, 0x1, R114, P0 ;  /* 0x0000000173727824 */ /* 0x000fe200000e0672 */
[----:B------:R-:W-:Y:S01]  /*396f0*/  IADD3 R112, P0, PT, R119, R84, RZ ;  /* 0x0000005477707210 */ /* 0x000fe20007f1e0ff */
[----:B------:R-:W-:Y:S01]  /*39700*/  IMAD.WIDE.U32.X R76, R96, R93, R76, P3 ;  /* 0x0000005d604c7225 */ /* 0x000fe200018e044c */
[----:B------:R-:W-:Y:S02]  /*39710*/  SEL R85, RZ, 0x1, P1 ;  /* 0x00000001ff557807 */ /* 0x000fe40000800000 */
[----:B------:R-:W-:Y:S01]  /*39720*/  ISETP.GE.U32.AND P3, PT, R109, R46, PT ;  /* 0x0000002e6d00720c */ /* 0x000fe20003f66070 */
[----:B------:R-:W-:-:S03]  /*39730*/  IMAD.WIDE.U32 R46, R94, R92, RZ ;  /* 0x0000005c5e2e7225 */ /* 0x000fc600078e00ff */
[----:B------:R-:W-:Y:S01]  /*39740*/  ISETP.GE.U32.AND.EX P3, PT, R115, R116, PT, P3 ;  /* 0x000000747300720c */ /* 0x000fe20003f66130 */
[----:B------:R-:W-:Y:S01]  /*39750*/  IMAD.X R113, R114, 0x1, R105, P0 ;  /* 0x0000000172717824 */ /* 0x000fe200000e0669 */
[----:B------:R-:W-:Y:S01]  /*39760*/  IADD3 R85, P0, P1, R112, R76, R85 ;  /* 0x0000004c70557210 */ /* 0x000fe2000791e055 */
[----:B------:R-:W-:Y:S01]  /*39770*/  IMAD.WIDE.U32 R80, R91, R92, RZ ;  /* 0x0000005c5b507225 */ /* 0x000fe200078e00ff */
[----:B------:R-:W-:Y:S02]  /*39780*/  SEL R43, RZ, 0x1, P3 ;  /* 0x00000001ff2b7807 */ /* 0x000fe40001800000 */
[----:B------:R-:W-:Y:S01]  /*39790*/  IADD3.X R42, PT, PT, R113, R77, RZ, P0, P1 ;  /* 0x0000004d712a7210 */ /* 0x000fe200007e24ff */
[----:B------:R-:W-:-:S04]  /*397a0*/  IMAD.WIDE.U32 R46, P1, R96, R90, R46 ;  /* 0x0000005a602e7225 */ /* 0x000fc8000782002e */
[----:B------:R-:W-:-:S04]  /*397b0*/  IMAD.WIDE.U32 R76, R90, R92, RZ ;  /* 0x0000005c5a4c7225 */ /* 0x000fc800078e00ff */
[----:B------:R-:W-:Y:S01]  /*397c0*/  IMAD.X R75, RZ, RZ, RZ, P1 ;  /* 0x000000ffff4b7224 */ /* 0x000fe200008e06ff */
[----:B------:R-:W-:Y:S01]  /*397d0*/  IADD3 RZ, P0, PT, R77, R46, RZ ;  /* 0x0000002e4dff7210 */ /* 0x000fe20007f1e0ff */
[----:B------:R-:W-:-:S04]  /*397e0*/  IMAD.WIDE.U32 R76, R95, R92, RZ ;  /* 0x0000005c5f4c7225 */ /* 0x000fc800078e00ff */
[----:B------:R-:W-:Y:S02]  /*397f0*/  IMAD.MOV.U32 R80, RZ, RZ, R45 ;  /* 0x000000ffff507224 */ /* 0x000fe400078e002d */
[----:B------:R-:W-:-:S04]  /*39800*/  IMAD.WIDE.U32 R76, P1, R96, R91, R76 ;  /* 0x0000005b604c7225 */ /* 0x000fc8000782004c */
[----:B------:R-:W-:Y:S01]  /*39810*/  IMAD.X R83, RZ, RZ, RZ, P1 ;  /* 0x000000ffff537224 */ /* 0x000fe200008e06ff */
        /* <DEDUP_REMOVED lines=9> */
[----:B------:R-:W-:-:S02]  /*398b0*/  ISETP.GE.U32.AND P0, PT, R119, R109, PT ;  /* 0x0000006d7700720c */ /* 0x000fc40003f06070 */
[----:B------:R-:W-:Y:S01]  /*398c0*/  SEL R41, RZ, 0x1, P1 ;  /* 0x00000001ff297807 */ /* 0x000fe20000800000 */
[----:B------:R-:W-:Y:S01]  /*398d0*/  IMAD.WIDE.U32.X R80, R96, R94, R80, P4 ;  /* 0x0000005e60507225 */ /* 0x000fe200020e0450 */
[----:B------:R-:W-:Y:S02]  /*398e0*/  SEL R45, RZ, 0x1, P2 ;  /* 0x00000001ff2d7807 */ /* 0x000fe40001000000 */
[----:B------:R-:W-:Y:S01]  /*398f0*/  ISETP.GE.U32.AND.EX P0, PT, R114, R115, PT, P0 ;  /* 0x000000737200720c */ /* 0x000fe20003f06100 */
[----:B------:R-:W-:Y:S01]  /*39900*/  IMAD.MOV.U32 R82, RZ, RZ, R77 ;  /* 0x000000ffff527224 */ /* 0x000fe200078e004d */
[----:B------:R-:W-:Y:S01]  /*39910*/  ISETP.GE.U32.AND P1, PT, R112, R84, PT ;  /* 0x000000547000720c */ /* 0x000fe20003f26070 */
[----:B------:R-:W-:Y:S01]  /*39920*/  IMAD.WIDE.U32 R76, R92, R91, RZ ;  /* 0x0000005b5c4c7225 */ /* 0x000fe200078e00ff */
[----:B------:R-:W-:Y:S02]  /*39930*/  ISETP.GE.U32.AND P2, PT, R85, R112, PT ;  /* 0x000000705500720c */ /* 0x000fe40003f46070 */
[----:B------:R-:W-:Y:S01]  /*39940*/  IADD3 R45, P5, P3, R45, R74, R41 ;  /* 0x0000004a2d2d7210 */ /* 0x000fe20007bbe029 */
[----:B------:R-:W-:Y:S01]  /*39950*/  IMAD.WIDE.U32.X R82, R96, R95, R82, P6 ;  /* 0x0000005f60527225 */ /* 0x000fe200030e0452 */
[----:B------:R-:W-:-:S02]  /*39960*/  SEL R41, RZ, 0x1, P0 ;  /* 0x00000001ff297807 */ /* 0x000fc40000000000 */
[----:B------:R-:W-:Y:S02]  /*39970*/  ISETP.GE.U32.AND.EX P1, PT, R113, R105, PT, P1 ;  /* 0x000000697100720c */ /* 0x000fe40003f26110 */
[----:B------:R-:W-:Y:S02]  /*39980*/  ISETP.GE.U32.AND.EX P2, PT, R42, R113, PT, P2 ;  /* 0x000000712a00720c */ /* 0x000fe40003f46120 */
[----:B------:R-:W-:Y:S02]  /*39990*/  IADD3 R78, P4, P0, R41, R78, R43 ;  /* 0x0000004e294e7210 */ /* 0x000fe4000789e02b */
[----:B------:R-:W-:Y:S01]  /*399a0*/  SEL R74, RZ, 0x1, P1 ;  /* 0x00000001ff4a7807 */ /* 0x000fe20000800000 */
[----:B------:R-:W-:Y:S01]  /*399b0*/  IMAD.WIDE.U32 R46, P1, R92, R95, R46 ;  /* 0x0000005f5c2e7225 */ /* 0x000fe2000782002e */
[----:B------:R-:W-:Y:S02]  /*399c0*/  SEL R41, RZ, 0x1, P2 ;  /* 0x00000001ff297807 */ /* 0x000fe40001000000 */
[----:B------:R-:W-:-:S02]  /*399d0*/  IADD3.X R84, PT, PT, RZ, R75, RZ, P5, P3 ;  /* 0x0000004bff547210 */ /* 0x000fc40002fe64ff */
[----:B------:R-:W-:Y:S02]  /*399e0*/  IADD3 R74, P5, P2, R41, R80, R74 ;  /* 0x00000050294a7210 */ /* 0x000fe40007abe04a */
[----:B------:R-:W-:Y:S02]  /*399f0*/  IADD3.X R80, PT, PT, RZ, R79, RZ, P4, P0 ;  /* 0x0000004fff507210 */ /* 0x000fe400027e04ff */
[----:B------:R-:W-:Y:S02]  /*39a00*/  IADD3 R45, P3, PT, R45, R76, RZ ;  /* 0x0000004c2d2d7210 */ /* 0x000fe40007f7e0ff */
[----:B------:R-:W-:Y:S01]  /*39a10*/  IADD3 R105, P0, PT, R77, R46, RZ ;  /* 0x0000002e4d697210 */ /* 0x000fe20007f1e0ff */
[----:B------:R-:W-:Y:S01]  /*39a20*/  IMAD.X R77, RZ, RZ, RZ, P1 ;  /* 0x000000ffff4d7224 */ /* 0x000fe200008e06ff */
[----:B------:R-:W-:Y:S01]  /*39a30*/  IADD3 R41, P4, PT, R45, R78, RZ ;  /* 0x0000004e2d297210 */ /* 0x000fe20007f9e0ff */
[----:B------:R-:W-:Y:S01]  /*39a40*/  IMAD.WIDE.U32 R78, R96, R92, RZ ;  /* 0x0000005c604e7225 */ /* 0x000fe200078e00ff */
[----:B------:R-:W-:-:S02]  /*39a50*/  IADD3.X R81, PT, PT, RZ, R81, RZ, P5, P2 ;  /* 0x00000051ff517210 */ /* 0x000fc40002fe44ff */
[-C--:B------:R-:W-:Y:S01]  /*39a60*/  IADD3 R43, P5, PT, R41, R76.reuse, RZ ;  /* 0x0000004c292b7210 */ /* 0x080fe20007fbe0ff */
[----:B------:R-:W-:Y:S01]  /*39a70*/  IMAD.X R75, R105, 0x1, R84, P3 ;  /* 0x00000001694b7824 */ /* 0x000fe200018e0654 */
[----:B------:R-:W-:Y:S01]  /*39a80*/  ISETP.GE.U32.AND P2, PT, R41, R45, PT ;  /* 0x0000002d2900720c */ /* 0x000fe20003f46070 */
[----:B------:R-:W-:Y:S01]  /*39a90*/  IMAD.MOV.U32 R84, RZ, RZ, RZ ;  /* 0x000000ffff547224 */ /* 0x000fe200078e00ff */
[----:B------:R-:W-:Y:S01]  /*39aa0*/  ISETP.GE.U32.AND P3, PT, R45, R76, PT ;  /* 0x0000004c2d00720c */ /* 0x000fe20003f66070 */
[----:B------:R-:W-:Y:S01]  /*39ab0*/  IMAD.X R46, R75, 0x1, R80, P4 ;  /* 0x000000014b2e7824 */ /* 0x000fe200020e0650 */
[----:B------:R-:W-:Y:S02]  /*39ac0*/  IADD3 R41, P6, PT, R43, R74, RZ ;  /* 0x0000004a2b297210 */ /* 0x000fe40007fde0ff */
[----:B------:R-:W-:Y:S02]  /*39ad0*/  ISETP.GE.U32.AND.EX P3, PT, R75, R105, PT, P3 ;  /* 0x000000694b00720c */ /* 0x000fe40003f66130 */
[C---:B------:R-:W-:Y:S01]  /*39ae0*/  ISETP.GE.U32.AND.EX P2, PT, R46.reuse, R75, PT, P2 ;  /* 0x0000004b2e00720c */ /* 0x040fe20003f46120 */
        /* <DEDUP_REMOVED lines=9> */
[----:B------:R-:W-:Y:S01]  /*39b80*/  IMAD.WIDE.U32 R80, R42, 0x3d1, RZ ;  /* 0x000003d12a507825 */ /* 0x000fe200078e00ff */
[----:B------:R-:W-:Y:S02]  /*39b90*/  IADD3 R45, P3, P5, R45, R82, R74 ;  /* 0x000000522d2d7210 */ /* 0x000fe40007d7e04a */
[----:B------:R-:W-:Y:S01]  /*39ba0*/  ISETP.GE.U32.AND.EX P1, PT, R43, R46, PT, P1 ;  /* 0x0000002e2b00720c */ /* 0x000fe20003f26110 */
[----:B------:R-:W-:Y:S01]  /*39bb0*/  IMAD.WIDE.U32 R74, R92, R92, RZ ;  /* 0x0000005c5c4a7225 */ /* 0x000fe200078e00ff */
[----:B------:R-:W-:Y:S02]  /*39bc0*/  IADD3.X R83, PT, PT, RZ, R83, RZ, P3, P5 ;  /* 0x00000053ff537210 */ /* 0x000fe40001fea4ff */
[----:B------:R-:W-:Y:S01]  /*39bd0*/  ISETP.LT.U32.AND P6, PT, R104, R68, PT ;  /* 0x000000446800720c */ /* 0x000fe20003fc1070 */
[----:B------:R-:W-:Y:S01]  /*39be0*/  IMAD.WIDE.U32 R46, P2, R92, R96, R78 ;  /* 0x000000605c2e7225 */ /* 0x000fe2000784004e */
[----:B------:R-:W-:-:S02]  /*39bf0*/  SEL R78, RZ, 0x1, P4 ;  /* 0x00000001ff4e7807 */ /* 0x000fc40002000000 */
[----:B------:R-:W-:Y:S02]  /*39c00*/  SEL R79, RZ, 0x1, P1 ;  /* 0x00000001ff4f7807 */ /* 0x000fe40000800000 */
[----:B------:R-:W-:Y:S01]  /*39c10*/  IADD3 R46, P3, PT, R75, R46, RZ ;  /* 0x0000002e4b2e7210 */ /* 0x000fe20007f7e0ff */
[----:B------:R-:W-:Y:S01]  /*39c20*/  IMAD.X R75, RZ, RZ, RZ, P2 ;  /* 0x000000ffff4b7224 */ /* 0x000fe200010e06ff */
[----:B------:R-:W-:Y:S02]  /*39c30*/  IADD3 R45, P4, PT, R45, R74, RZ ;  /* 0x0000004a2d2d7210 */ /* 0x000fe40007f9e0ff */
[----:B------:R-:W-:Y:S02]  /*39c40*/  IADD3 R76, P0, P1, R79, R76, R78 ;  /* 0x0000004c4f4c7210 */ /* 0x000fe4000791e04e */
[----:B------:R-:W-:Y:S01]  /*39c50*/  ISETP.NE.U32.AND P2, PT, R104, R68, PT ;  /* 0x000000446800720c */ /* 0x000fe20003f45070 */
[----:B------:R-:W-:Y:S01]  /*39c60*/  IMAD.X R79, R46, 0x1, R83, P4 ;  /* 0x000000012e4f7824 */ /* 0x000fe200020e0653 */
[----:B------:R-:W-:-:S02]  /*39c70*/  IADD3 R83, P4, PT, R45, R76, RZ ;  /* 0x0000004c2d537210 */ /* 0x000fc40007f9e0ff */
[----:B------:R-:W-:Y:S02]  /*39c80*/  IADD3.X R82, PT, PT, RZ, R77, RZ, P0, P1 ;  /* 0x0000004dff527210 */ /* 0x000fe400007e24ff */
[----:B------:R-:W-:Y:S01]  /*39c90*/  ISETP.GE.U32.AND P0, PT, R45, R74, PT ;  /* 0x0000004a2d00720c */ /* 0x000fe20003f06070 */
[----:B------:R-:W-:Y:S01]  /*39ca0*/  IMAD.MOV.U32 R74, RZ, RZ, R47 ;  /* 0x000000ffff4a7224 */ /* 0x000fe200078e002f */
[----:B------:R-:W-:Y:S01]  /*39cb0*/  ISETP.GE.U32.AND P1, PT, R83, R45, PT ;  /* 0x0000002d5300720c */ /* 0x000fe20003f26070 */
[C---:B------:R-:W-:Y:S01]  /*39cc0*/  IMAD.X R82, R79.reuse, 0x1, R82, P4 ;  /* 0x000000014f527824 */ /* 0x040fe200020e0652 */
[----:B------:R-:W-:Y:S01]  /*39cd0*/  ISETP.GE.U32.AND.EX P0, PT, R79, R46, PT, P0 ;  /* 0x0000002e4f00720c */ /* 0x000fe20003f06100 */
[----:B------:R-:W-:Y:S01]  /*39ce0*/  IMAD.WIDE.U32 R46, R85, 0x3d1, RZ ;  /* 0x000003d1552e7825 */ /* 0x000fe200078e00ff */
[----:B------:R-:W-:Y:S02]  /*39cf0*/  ISETP.NE.AND.EX P2, PT, R102, R69, PT, P2 ;  /* 0x000000456600720c */ /* 0x000fe40003f45320 */
[----:B------:R-:W-:Y:S01]  /*39d00*/  ISETP.GE.U32.AND.EX P1, PT, R82, R79, PT, P1 ;  /* 0x0000004f5200720c */ /* 0x000fe20003f26110 */
[----:B------:R-:W-:Y:S01]  /*39d10*/  IMAD.WIDE.U32 R80, P4, RZ, R85, R80 ;  /* 0x00000055ff507225 */ /* 0x000fe20007880050 */
[----:B------:R-:W-:-:S02]  /*39d20*/  SEL R45, RZ, 0x1, P0 ;  /* 0x00000001ff2d7807 */ /* 0x000fc40000000000 */
[----:B------:R-:W-:Y:S01]  /*39d30*/  SEL R105, RZ, 0x1, P1 ;  /* 0x00000001ff697807 */ /* 0x000fe20000800000 */
[----:B------:R-:W-:Y:S01]  /*39d40*/  IMAD.WIDE.U32.X R74, R96, R96, R74, P3 ;  /* 0x00000060604a7225 */ /* 0x000fe200018e044a */
[----:B------:R-:W-:Y:S02]  /*39d50*/  IADD3 RZ, P3, PT, R47, R80, RZ ;  /* 0x000000502fff7210 */ /* 0x000fe40007f7e0ff */
[----:B------:R-:W-:Y:S01]  /*39d60*/  @P6 LOP3.LUT R60, R60, 0x2, RZ, 0xfc, !PT ;  /* 0x000000023c3c6812 */ /* 0x000fe200078efcff */
[----:B------:R-:W-:Y:S01]  /*39d70*/  IMAD.WIDE.U32 R46, R43, 0x3d1, RZ ;  /* 0x000003d12b2e7825 */ /* 0x000fe200078e00ff */
[----:B------:R-:W-:Y:S02]  /*39d80*/  IADD3 R105, P0, P1, R105, R74, R45 ;  /* 0x0000004a69697210 */ /* 0x000fe4000791e02d */
[----:B------:R-:W-:Y:S01]  /*39d90*/  LOP3.LUT R60, R60, 0xfffffffe, RZ, 0xc0, !PT ;  /* 0xfffffffe3c3c7812 */ /* 0x000fe200078ec0ff */
[----:B------:R-:W-:Y:S01]  /*39da0*/  IMAD.X R77, RZ, RZ, RZ, P4 ;  /* 0x000000ffff4d7224 */ /* 0x000fe200020e06ff */
[----:B------:R-:W-:Y:S01]  /*39db0*/  IADD3.X R45, PT, PT, RZ, R75, RZ, P0, P1 ;  /* 0x0000004bff2d7210 */ /* 0x000fe200007e24ff */
[----:B------:R-:W-:Y:S01]  /*39dc0*/  IMAD.MOV.U32 R76, RZ, RZ, R81 ;  /* 0x000000ffff4c7224 */ /* 0x000fe200078e0051 */
[----:B------:R-:W-:Y:S01]  /*39dd0*/  ISETP.LT.U32.AND P0, PT, R100, R66, PT ;  /* 0x000000426400720c */ /* 0x000fe20003f01070 */
[----:B------:R-:W-:Y:S01]  /*39de0*/  IMAD.WIDE.U32 R74, R41, 0x3d1, RZ ;  /* 0x000003d1294a7825 */ /* 0x000fe200078e00ff */
[----:B------:R-:W-:-:S02]  /*39df0*/  ISETP.GE.U32.AND P1, PT, R101, R70, PT ;  /* 0x000000466500720c */ /* 0x000fc40003f26070 */
[----:B------:R-:W-:Y:S01]  /*39e00*/  ISETP.LT.U32.AND.EX P0, PT, R103, R67, !P2, P0 ;  /* 0x000000436700720c */ /* 0x000fe20005701100 */
[----:B------:R-:W-:Y:S01]  /*39e10*/  IMAD.WIDE.U32.X R76, RZ, R42, R76, P3 ;  /* 0x0000002aff4c7225 */ /* 0x000fe200018e044c */
[----:B------:R-:W-:Y:S02]  /*39e20*/  ISETP.GE.U32.AND.EX P1, PT, R107, R71, PT, P1 ;  /* 0x000000476b00720c */ /* 0x000fe40003f26110 */
[----:B------:R-:W-:Y:S01]  /*39e30*/  ISETP.LT.U32.OR.EX P0, PT, R102, R69, P0, P6 ;  /* 0x000000456600720c */ /* 0x000fe20000701560 */
[----:B------:R-:W-:Y:S01]  /*39e40*/  IMAD.WIDE.U32 R46, P3, RZ, R41, R46 ;  /* 0x00000029ff2e7225 */ /* 0x000fe2000786002e */
[----:B------:R-:W-:-:S03]  /*39e50*/  IADD3 R109, P5, PT, R76, R74, RZ ;  /* 0x0000004a4c6d7210 */ /* 0x000fc60007fbe0ff */
[----:B------:R-:W-:Y:S01]  /*39e60*/  IMAD.X R79, RZ, RZ, RZ, P3 ;  /* 0x000000ffff4f7224 */ /* 0x000fe200018e06ff */
[----:B------:R-:W-:Y:S01]  /*39e70*/  IADD3 R75, P4, PT, R75, R46, RZ ;  /* 0x0000002e4b4b7210 */ /* 0x000fe20007f9e0ff */
[----:B------:R-:W-:Y:S01]  /*39e80*/  IMAD.MOV.U32 R78, RZ, RZ, R47 ;  /* 0x000000ffff4e7224 */ /* 0x000fe200078e002f */
[----:B------:R-:W-:Y:S01]  /*39e90*/  ISETP.GE.U32.AND P2, PT, R109, R74, PT ;  /* 0x0000004a6d00720c */ /* 0x000fe20003f46070 */
[----:B------:R-:W-:Y:S01]  /*39ea0*/  IMAD.WIDE.U32 R46, R85, 0x3d1, R84 ;  /* 0x000003d1552e7825 */ /* 0x000fe200078e0054 */
[----:B------:R-:W-:-:S03]  /*39eb0*/  ISETP.EQ.U32.AND P3, PT, R110, R72, PT ;  /* 0x000000486e00720c */ /* 0x000fc60003f62070 */
[----:B------:R-:W-:Y:S01]  /*39ec0*/  IMAD.X R114, R75, 0x1, R77, P5 ;  /* 0x000000014b727824 */ /* 0x000fe200028e064d */
[----:B------:R-:W-:Y:S01]  /*39ed0*/  ISETP.EQ.AND.EX P3, PT, R108, R73, P0, P3 ;  /* 0x000000496c00720c */ /* 0x000fe20000762330 */
[----:B------:R-:W-:Y:S01]  /*39ee0*/  IMAD.WIDE.U32.X R78, RZ, R43, R78, P4 ;  /* 0x0000002bff4e7225 */ /* 0x000fe200020e044e */
[----:B------:R-:W-:Y:S02]  /*39ef0*/  ISETP.LT.U32.AND P5, PT, R110, R72, PT ;  /* 0x000000486e00720c */ /* 0x000fe40003fa1070 */
[----:B------:R-:W-:Y:S01]  /*39f00*/  ISETP.GE.U32.AND.EX P2, PT, R114, R75, PT, P2 ;  /* 0x0000004b7200720c */ /* 0x000fe20003f46120 */
[----:B------:R-:W-:Y:S01]  /*39f10*/  IMAD.WIDE.U32 R74, R82, 0x3d1, RZ ;  /* 0x000003d1524a7825 */ /* 0x000fe200078e00ff */
[----:B------:R-:W-:Y:S02]  /*39f20*/  ISETP.LT.U32.OR.EX P6, PT, R108, R73, P3, P5 ;  /* 0x000000496c00720c */ /* 0x000fe40001fc1550 */
[----:B------:R-:W-:Y:S01]  /*39f30*/  SEL R81, RZ, 0x1, P2 ;  /* 0x00000001ff517807 */ /* 0x000fe20001000000 */
[----:B------:R-:W-:Y:S01]  /*39f40*/  IMAD.WIDE.U32 R76, R83, 0x3d1, RZ ;  /* 0x000003d1534c7825 */ /* 0x000fe200078e00ff */
[----:B------:R-:W-:-:S02]  /*39f50*/  @P1 ISETP.NE.U32.AND P3, PT, R101, R70, PT ;  /* 0x000000466500120c */ /* 0x000fc40003f65070 */
[----:B------:R-:W-:Y:S01]  /*39f60*/  PLOP3.LUT P0, PT, PT, PT, PT, 0x8, 0x80 ;  /* 0x000000000080781c */ /* 0x000fe20003f0e170 */
[----:B------:R-:W-:Y:S01]  /*39f70*/  IMAD.WIDE.U32 R74, P2, RZ, R83, R74 ;  /* 0x00000053ff4a7225 */ /* 0x000fe2000784004a */
[----:B------:R-:W-:Y:S02]  /*39f80*/  @P1 ISETP.NE.OR.EX P0, PT, R107, R71, !P6, P3 ;  /* 0x000000476b00120c */ /* 0x000fe40007705730 */
[----:B------:R-:W-:Y:S01]  /*39f90*/  IADD3 R112, P3, P4, R76, R78, R81 ;  /* 0x0000004e4c707210 */ /* 0x000fe20007c7e051 */
[----:B------:R-:W-:Y:S01]  /*39fa0*/  IMAD.IADD R81, R80, 0x1, R47 ;  /* 0x0000000150517824 */ /* 0x000fe200078e022f */
[----:B------:R-:W-:Y:S01]  /*39fb0*/  IADD3 R77, P1, PT, R77, R74, RZ ;  /* 0x0000004a4d4d7210 */ /* 0x000fe20007f3e0ff */
[----:B------:R-:W-:Y:S01]  /*39fc0*/  IMAD.MOV.U32 R80, RZ, RZ, R46 ;  /* 0x000000ffff507224 */ /* 0x000fe200078e002e */
[----:B------:R-:W-:Y:S02]  /*39fd0*/  @P6 LOP3.LUT R60, R60, 0x1, RZ, 0xfc, !PT ;  /* 0x000000013c3c6812 */ /* 0x000fe400078efcff */
[----:B------:R-:W-:Y:S01]  /*39fe0*/  IADD3.X R74, PT, PT, R77, R79, RZ, P3, P4 ;  /* 0x0000004f4d4a7210 */ /* 0x000fe20001fe84ff */
[----:B------:R-:W-:Y:S01]  /*39ff0*/  IMAD.WIDE.U32 R78, R89, R89, R80 ;  /* 0x00000059594e7225 */ /* 0x000fe200078e0050 */
[----:B------:R-:W-:-:S03]  /*3a000*/  ISETP.GE.U32.AND P4, PT, R46, RZ, PT ;  /* 0x000000ff2e00720c */ /* 0x000fc60003f86070 */
[----:B------:R-:W-:Y:S01]  /*3a010*/  IMAD.IADD R80, R40, 0x1, R79 ;  /* 0x0000000128507824 */ /* 0x000fe200078e024f */
[----:B------:R-:W-:-:S04]  /*3a020*/  ISETP.GE.U32.AND.EX P4, PT, R81, R85, PT, P4 ;  /* 0x000000555100720c */ /* 0x000fc80003f86140 */
[----:B------:R-:W-:-:S04]  /*3a030*/  SEL R47, RZ, 0x1, P4 ;  /* 0x00000001ff2f7807 */ /* 0x000fc80002000000 */
[----:B------:R-:W-:Y:S01]  /*3a040*/  IADD3 R109, P3, P5, R109, R42, R47 ;  /* 0x0000002a6d6d7210 */ /* 0x000fe20007d7e02f */
[----:B------:R-:W-:Y:S01]  /*3a050*/  IMAD.X R47, RZ, RZ, RZ, P2 ;  /* 0x000000ffff2f7224 */ /* 0x000fe200010e06ff */
[----:B------:R-:W-:Y:S02]  /*3a060*/  ISETP.GE.U32.AND P2, PT, R112, R76, PT ;  /* 0x0000004c7000720c */ /* 0x000fe40003f46070 */
[----:B------:R-:W-:Y:S02]  /*3a070*/  IADD3.X R114, PT, PT, R114, R41, RZ, P3, P5 ;  /* 0x0000002972727210 */ /* 0x000fe40001fea4ff */
[----:B------:R-:W-:Y:S01]  /*3a080*/  ISETP.GE.U32.AND P3, PT, R78, R46, PT ;  /* 0x0000002e4e00720c */ /* 0x000fe20003f66070 */
[----:B------:R-:W-:Y:S01]  /*3a090*/  IMAD.MOV.U32 R46, RZ, RZ, R75 ;  /* 0x000000ffff2e7224 */ /* 0x000fe200078e004b */
[----:B------:R-:W-:Y:S02]  /*3a0a0*/  ISETP.GE.U32.AND.EX P2, PT, R74, R77, PT, P2 ;  /* 0x0000004d4a00720c */ /* 0x000fe40003f46120 */
[----:B------:R-:W-:Y:S01]  /*3a0b0*/  ISETP.GE.U32.AND.EX P3, PT, R80, R81, PT, P3 ;  /* 0x000000515000720c */ /* 0x000fe20003f66130 */
[----:B------:R-:W-:-:S03]  /*3a0c0*/  IMAD.WIDE.U32.X R46, RZ, R82, R46, P1 ;  /* 0x00000052ff2e7225 */ /* 0x000fc600008e042e */
        /* <DEDUP_REMOVED lines=8> */
[----:B------:R-:W-:Y:S01]  /*3a150*/  SEL R114, RZ, 0x1, !P4 ;  /* 0x00000001ff727807 */ /* 0x000fe20006000000 */
[----:B------:R-:W-:-:S03]  /*3a160*/  IMAD.WIDE.U32 R40, P1, RZ, R105, R40 ;  /* 0x00000069ff287225 */ /* 0x000fc60007820028 */
[----:B------:R-:W-:-:S04]  /*3a170*/  IADD3 R114, P5, P6, R112, R43, R114 ;  /* 0x0000002b70727210 */ /* 0x000fc80007ebe072 */
[----:B------:R-:W-:Y:S01]  /*3a180*/  IADD3.X R42, PT, PT, R74, R83, RZ, P5, P6 ;  /* 0x000000534a2a7210 */ /* 0x000fe20002fec4ff */
[----:B------:R-:W-:Y:S01]  /*3a190*/  IMAD.WIDE.U32 R74, R105, 0x3d1, RZ ;  /* 0x000003d1694a7825 */ /* 0x000fe200078e00ff */
[----:B------:R-:W-:-:S04]  /*3a1a0*/  ISETP.EQ.U32.AND P5, PT, R79, R98, PT ;  /* 0x000000624f00720c */ /* 0x000fc80003fa2070 */
[----:B------:R-:W-:Y:S02]  /*3a1b0*/  ISETP.EQ.AND.EX P3, PT, R84, R97, !P3, P5 ;  /* 0x000000615400720c */ /* 0x000fe40005f62350 */
[----:B------:R-:W-:-:S04]  /*3a1c0*/  ISETP.LT.U32.AND P5, PT, R79, R98, PT ;  /* 0x000000624f00720c */ /* 0x000fc80003fa1070 */
[----:B------:R-:W-:Y:S02]  /*3a1d0*/  ISETP.LT.U32.OR.EX P3, PT, R84, R97, P3, P5 ;  /* 0x000000615400720c */ /* 0x000fe40001f61550 */
[----:B------:R-:W-:Y:S02]  /*3a1e0*/  SEL R97, RZ, 0x1, P2 ;  /* 0x00000001ff617807 */ /* 0x000fe40001000000 */
[----:B------:R-:W-:Y:S02]  /*3a1f0*/  SEL R85, RZ, 0x1, !P3 ;  /* 0x00000001ff557807 */ /* 0x000fe40005800000 */
[----:B------:R-:W-:Y:S02]  /*3a200*/  IADD3 R77, P2, PT, R75, R40, RZ ;  /* 0x000000284b4d7210 */ /* 0x000fe40007f5e0ff */
[----:B------:R-:W-:-:S04]  /*3a210*/  IADD3 R85, P5, P6, R85, R114, R99 ;  /* 0x0000007255557210 */ /* 0x000fc80007ebe063 */
[----:B------:R-:W-:Y:S02]  /*3a220*/  IADD3.X R81, PT, PT, RZ, R42, R106, P5, P6 ;  /* 0x0000002aff517210 */ /* 0x000fe40002fec46a */
[----:B------:R-:W-:-:S04]  /*3a230*/  IADD3 R75, P5, P6, R74, R46, R97 ;  /* 0x0000002e4a4b7210 */ /* 0x000fc80007ebe061 */
[----:B------:R-:W-:Y:S02]  /*3a240*/  IADD3.X R98, PT, PT, R77, R47, RZ, P5, P6 ;  /* 0x0000002f4d627210 */ /* 0x000fe40002fec4ff */
[----:B------:R-:W-:-:S04]  /*3a250*/  ISETP.EQ.U32.AND P5, PT, R114, R43, PT ;  /* 0x0000002b7200720c */ /* 0x000fc80003fa2070 */
[----:B------:R-:W-:Y:S02]  /*3a260*/  ISETP.EQ.AND.EX P4, PT, R42, R83, P4, P5 ;  /* 0x000000532a00720c */ /* 0x000fe40002782350 */
[----:B------:R-:W-:Y:S01]  /*3a270*/  ISETP.LT.U32.AND P5, PT, R114, R43, PT ;  /* 0x0000002b7200720c */ /* 0x000fe20003fa1070 */
[----:B------:R-:W-:Y:S01]  /*3a280*/  IMAD.X R43, RZ, RZ, RZ, P1 ;  /* 0x000000ffff2b7224 */ /* 0x000fe200008e06ff */
[----:B------:R-:W-:Y:S02]  /*3a290*/  ISETP.GE.U32.AND P1, PT, R100, R66, PT ;  /* 0x000000426400720c */ /* 0x000fe40003f26070 */
[----:B------:R-:W-:Y:S01]  /*3a2a0*/  ISETP.LT.U32.OR.EX P4, PT, R42, R83, P4, P5 ;  /* 0x000000532a00720c */ /* 0x000fe20002781550 */
[----:B------:R-:W-:Y:S01]  /*3a2b0*/  IMAD.MOV.U32 R42, RZ, RZ, R41 ;  /* 0x000000ffff2a7224 */ /* 0x000fe200078e0029 */
[----:B------:R-:W-:Y:S02]  /*3a2c0*/  ISETP.GE.U32.AND.EX P1, PT, R103, R67, PT, P1 ;  /* 0x000000436700720c */ /* 0x000fe40003f26110 */
[----:B------:R-:W-:Y:S01]  /*3a2d0*/  SEL R47, RZ, 0x1, !P4 ;  /* 0x00000001ff2f7807 */ /* 0x000fe20006000000 */
[----:B------:R-:W-:Y:S01]  /*3a2e0*/  IMAD.WIDE.U32.X R42, RZ, R45, R42, P2 ;  /* 0x0000002dff2a7225 */ /* 0x000fe200010e042a */
[----:B------:R-:W-:-:S02]  /*3a2f0*/  SEL R83, RZ, 0x1, P1 ;  /* 0x00000001ff537807 */ /* 0x000fc40000800000 */
[----:B------:R-:W-:Y:S02]  /*3a300*/  IADD3 R47, P5, P6, R75, R82, R47 ;  /* 0x000000524b2f7210 */ /* 0x000fe40007ebe02f */
[----:B------:R-:W-:Y:S02]  /*3a310*/  LOP3.LUT P2, RZ, R60, 0x2, RZ, 0xc0, !PT ;  /* 0x000000023cff7812 */ /* 0x000fe4000784c0ff */
[----:B------:R-:W-:Y:S02]  /*3a320*/  IADD3.X R76, PT, PT, R98, R105, RZ, P5, P6 ;  /* 0x00000069624c7210 */ /* 0x000fe40002fec4ff */
[----:B------:R-:W-:-:S04]  /*3a330*/  ISETP.EQ.U32.AND P5, PT, R85, R99, PT ;  /* 0x000000635500720c */ /* 0x000fc80003fa2070 */
[----:B------:R-:W-:Y:S02]  /*3a340*/  ISETP.EQ.AND.EX P3, PT, R81, R106, P3, P5 ;  /* 0x0000006a5100720c */ /* 0x000fe40001f62350 */
[----:B------:R-:W-:Y:S01]  /*3a350*/  ISETP.LT.U32.AND P5, PT, R85, R99, PT ;  /* 0x000000635500720c */ /* 0x000fe20003fa1070 */
[----:B------:R-:W-:-:S03]  /*3a360*/  IMAD.MOV.U32 R99, RZ, RZ, R78 ;  /* 0x000000ffff637224 */ /* 0x000fc600078e004e */
[----:B------:R-:W-:-:S04]  /*3a370*/  ISETP.LT.U32.OR.EX P3, PT, R81, R106, P3, P5 ;  /* 0x0000006a5100720c */ /* 0x000fc80001f61550 */
[----:B------:R-:W-:-:S04]  /*3a380*/  SEL R46, RZ, 0x1, !P3 ;  /* 0x00000001ff2e7807 */ /* 0x000fc80005800000 */
[----:B------:R-:W-:-:S04]  /*3a390*/  IADD3 R46, P5, P6, R46, R47, R111 ;  /* 0x0000002f2e2e7210 */ /* 0x000fc80007ebe06f */
[----:B------:R-:W-:Y:S02]  /*3a3a0*/  IADD3.X R40, PT, PT, RZ, R76, R44, P5, P6 ;  /* 0x0000004cff287210 */ /* 0x000fe40002fec42c */
[----:B------:R-:W-:Y:S02]  /*3a3b0*/  ISETP.EQ.U32.AND P5, PT, R104, R68, PT ;  /* 0x000000446800720c */ /* 0x000fe40003fa2070 */
[----:B------:R-:W-:Y:S02]  /*3a3c0*/  LOP3.LUT P6, RZ, R60, 0x1, RZ, 0xc0, !PT ;  /* 0x000000013cff7812 */ /* 0x000fe400078cc0ff */
[CC--:B------:R-:W-:Y:S02]  /*3a3d0*/  ISETP.EQ.AND.EX P5, PT, R102.reuse, R69.reuse, !P1, P5 ;  /* 0x000000456600720c */ /* 0x0c0fe40004fa2350 */
[----:B------:R-:W-:Y:S02]  /*3a3e0*/  ISETP.GE.U32.AND P1, PT, R75, R74, PT ;  /* 0x0000004a4b00720c */ /* 0x000fe40003f26070 */
[----:B------:R-:W-:-:S02]  /*3a3f0*/  ISETP.LT.U32.OR.EX P5, PT, R102, R69, P5, P2 ;  /* 0x000000456600720c */ /* 0x000fc40002fa1520 */
[----:B------:R-:W-:Y:S02]  /*3a400*/  ISETP.GE.U32.AND.EX P1, PT, R98, R77, PT, P1 ;  /* 0x0000004d6200720c */ /* 0x000fe40003f26110 */
[----:B------:R-:W-:Y:S02]  /*3a410*/  ISETP.EQ.U32.AND P2, PT, R47, R82, PT ;  /* 0x000000522f00720c */ /* 0x000fe40003f42070 */
[----:B------:R-:W-:Y:S02]  /*3a420*/  SEL R41, RZ, 0x1, P1 ;  /* 0x00000001ff297807 */ /* 0x000fe40000800000 */
[----:B------:R-:W-:Y:S02]  /*3a430*/  ISETP.EQ.AND.EX P4, PT, R76, R105, P4, P2 ;  /* 0x000000694c00720c */ /* 0x000fe40002782320 */
[----:B------:R-:W-:Y:S02]  /*3a440*/  IADD3 R41, P1, PT, R41, R42, RZ ;  /* 0x0000002a29297210 */ /* 0x000fe40007f3e0ff */
[----:B------:R-:W-:-:S02]  /*3a450*/  ISETP.EQ.U32.AND P2, PT, R46, R111, PT ;  /* 0x0000006f2e00720c */ /* 0x000fc40003f42070 */
[----:B------:R-:W-:Y:S01]  /*3a460*/  SEL R77, RZ, 0x1, !P5 ;  /* 0x00000001ff4d7807 */ /* 0x000fe20006800000 */
[----:B------:R-:W-:Y:S01]  /*3a470*/  IMAD.X R97, RZ, RZ, R43, P1 ;  /* 0x000000ffff617224 */ /* 0x000fe200008e062b */
[----:B------:R-:W-:Y:S02]  /*3a480*/  ISETP.LT.U32.AND P1, PT, R47, R82, PT ;  /* 0x000000522f00720c */ /* 0x000fe40003f21070 */
[----:B------:R-:W-:Y:S02]  /*3a490*/  ISETP.EQ.AND.EX P2, PT, R40, R44, P3, P2 ;  /* 0x0000002c2800720c */ /* 0x000fe40001f42320 */
[----:B------:R-:W-:Y:S02]  /*3a4a0*/  ISETP.LT.U32.OR.EX P1, PT, R76, R105, P4, P1 ;  /* 0x000000694c00720c */ /* 0x000fe40002721510 */
[----:B------:R-:W-:Y:S02]  /*3a4b0*/  ISETP.LT.U32.AND P4, PT, R46, R111, PT ;  /* 0x0000006f2e00720c */ /* 0x000fe40003f81070 */
[----:B------:R-:W-:-:S02]  /*3a4c0*/  IADD3 R83, P5, PT, R83, R68, RZ ;  /* 0x0000004453537210 */ /* 0x000fc40007fbe0ff */
[----:B------:R-:W-:Y:S02]  /*3a4d0*/  SEL R42, RZ, 0x1, !P1 ;  /* 0x00000001ff2a7807 */ /* 0x000fe40004800000 */
[----:B------:R-:W-:Y:S01]  /*3a4e0*/  ISETP.LT.U32.OR.EX P2, PT, R40, R44, P2, P4 ;  /* 0x0000002c2800720c */ /* 0x000fe20001741540 */
[----:B------:R-:W-:Y:S01]  /*3a4f0*/  IMAD.X R44, RZ, RZ, R69, P5 ;  /* 0x000000ffff2c7224 */ /* 0x000fe200028e0645 */
[----:B------:R-:W-:Y:S02]  /*3a500*/  SEL R43, RZ, 0x1, !P6 ;  /* 0x00000001ff2b7807 */ /* 0x000fe40007000000 */
[----:B------:R-:W-:Y:S02]  /*3a510*/  IADD3 R45, P5, P6, R41, R45, R42 ;  /* 0x0000002d292d7210 */ /* 0x000fe40007ebe02a */
        /* <DEDUP_REMOVED lines=13> */
[----:B------:R-:W-:Y:S02]  /*3a5f0*/  SEL R42, R42, RZ, P0 ;  /* 0x000000ff2a2a7207 */ /* 0x000fe40000000000 */
[----:B------:R-:W-:Y:S02]  /*3a600*/  IADD3 R75, P3, PT, R100, -R75, RZ ;  /* 0x8000004b644b7210 */ /* 0x000fe40007f7e0ff */
[----:B------:R-:W-:Y:S02]  /*3a610*/  IADD3 R83, P2, PT, R104, -R83, RZ ;  /* 0x8000005368537210 */ /* 0x000fe40007f5e0ff */
        /* <DEDUP_REMOVED lines=18> */
.L_x_124:
        /* <DEDUP_REMOVED lines=34> */
.L_x_123:
[----:B------:R-:W-:Y:S05]  /*3a960*/  BSYNC.RECONVERGENT B2 ;  /* 0x0000000000027941 */ /* 0x000fea0003800200 */
.L_x_122:
[----:B------:R-:W-:Y:S01]  /*3a970*/  ISETP.NE.U32.AND P2, PT, R79, R68, PT ;  /* 0x000000444f00720c */ /* 0x000fe20003f45070 */
[----:B------:R-:W-:Y:S01]  /*3a980*/  BSSY.RECONVERGENT B2, `(.L_x_125) ;  /* 0x0000076000027945 */ /* 0x000fe20003800200 */
[----:B------:R-:W-:Y:S02]  /*3a990*/  ISETP.LT.U32.AND P3, PT, R99, R66, PT ;  /* 0x000000426300720c */ /* 0x000fe40003f61070 */
[----:B------:R-:W-:Y:S02]  /*3a9a0*/  ISETP.NE.AND.EX P2, PT, R84, R69, PT, P2 ;  /* 0x000000455400720c */ /* 0x000fe40003f45320 */
[----:B------:R-:W-:Y:S02]  /*3a9b0*/  ISETP.LT.U32.AND P1, PT, R79, R68, PT ;  /* 0x000000444f00720c */ /* 0x000fe40003f21070 */
[----:B------:R-:W-:Y:S02]  /*3a9c0*/  ISETP.LT.U32.AND.EX P2, PT, R80, R67, !P2, P3 ;  /* 0x000000435000720c */ /* 0x000fe40005741130 */
[----:B------:R-:W-:-:S02]  /*3a9d0*/  ISETP.GE.U32.AND P0, PT, R46, R70, PT ;  /* 0x000000462e00720c */ /* 0x000fc40003f06070 */
[----:B------:R-:W-:Y:S02]  /*3a9e0*/  ISETP.EQ.U32.AND P4, PT, R85, R72, PT ;  /* 0x000000485500720c */ /* 0x000fe40003f82070 */
[----:B------:R-:W-:Y:S02]  /*3a9f0*/  ISETP.LT.U32.OR.EX P6, PT, R84, R69, P2, P1 ;  /* 0x000000455400720c */ /* 0x000fe400017c1510 */
[----:B------:R-:W-:Y:S02]  /*3aa00*/  ISETP.GE.U32.AND.EX P0, PT, R40, R71, PT, P0 ;  /* 0x000000472800720c */ /* 0x000fe40003f06100 */
[----:B------:R-:W-:Y:S02]  /*3aa10*/  ISETP.GE.U32.AND P5, PT, R99, R66, PT ;  /* 0x000000426300720c */ /* 0x000fe40003fa6070 */
[----:B------:R-:W-:Y:S02]  /*3aa20*/  ISETP.LT.U32.AND P2, PT, R85, R72, PT ;  /* 0x000000485500720c */ /* 0x000fe40003f41070 */
[----:B------:R-:W-:-:S02]  /*3aa30*/  ISETP.EQ.AND.EX P4, PT, R81, R73, P6, P4 ;  /* 0x000000495100720c */ /* 0x000fc40003782340 */
[----:B------:R-:W-:Y:S02]  /*3aa40*/  ISETP.EQ.U32.AND P3, PT, R79, R68, PT ;  /* 0x000000444f00720c */ /* 0x000fe40003f62070 */
[----:B------:R-:W-:Y:S02]  /*3aa50*/  ISETP.GE.U32.AND.EX P5, PT, R80, R67, PT, P5 ;  /* 0x000000435000720c */ /* 0x000fe40003fa6150 */
[----:B------:R-:W-:Y:S02]  /*3aa60*/  ISETP.LT.U32.OR.EX P2, PT, R81, R73, P4, P2 ;  /* 0x000000495100720c */ /* 0x000fe40002741520 */
[CC--:B------:R-:W-:Y:S02]  /*3aa70*/  ISETP.EQ.AND.EX P4, PT, R84.reuse, R69.reuse, !P5, P3 ;  /* 0x000000455400720c */ /* 0x0c0fe40006f82330 */
[----:B------:R-:W-:Y:S02]  /*3aa80*/  SEL R41, RZ, 0x1, P5 ;  /* 0x00000001ff297807 */ /* 0x000fe40002800000 */
[----:B------:R-:W-:-:S02]  /*3aa90*/  ISETP.LT.U32.OR.EX P4, PT, R84, R69, P4, P1 ;  /* 0x000000455400720c */ /* 0x000fc40002781510 */
[----:B------:R-:W-:Y:S02]  /*3aaa0*/  @P0 ISETP.NE.U32.AND P6, PT, R46, R70, PT ;  /* 0x000000462e00020c */ /* 0x000fe40003fc5070 */
[----:B------:R-:W-:Y:S02]  /*3aab0*/  IADD3 R98, P5, PT, R41, R68, RZ ;  /* 0x0000004429627210 */ /* 0x000fe40007fbe0ff */
[----:B------:R-:W-:Y:S02]  /*3aac0*/  SEL R41, RZ, 0x1, !P2 ;  /* 0x00000001ff297807 */ /* 0x000fe40005000000 */
[----:B------:R-:W-:Y:S02]  /*3aad0*/  PLOP3.LUT P3, PT, PT, PT, PT, 0x8, 0x80 ;  /* 0x000000000080781c */ /* 0x000fe40003f6e170 */
[----:B------:R-:W-:Y:S02]  /*3aae0*/  SEL R43, RZ, 0x1, !P4 ;  /* 0x00000001ff2b7807 */ /* 0x000fe40006000000 */
[----:B------:R-:W-:-:S02]  /*3aaf0*/  @P0 ISETP.NE.OR.EX P3, PT, R40, R71, !P2, P6 ;  /* 0x000000472800020c */ /* 0x000fc40005765760 */
[----:B------:R-:W-:Y:S02]  /*3ab00*/  IADD3 R41, P2, PT, R41, R70, RZ ;  /* 0x0000004629297210 */ /* 0x000fe40007f5e0ff */
[----:B------:R-:W-:Y:S01]  /*3ab10*/  IADD3 R78, P1, PT, R43, R72, RZ ;  /* 0x000000482b4e7210 */ /* 0x000fe20007f3e0ff */
[----:B------:R-:W-:Y:S01]  /*3ab20*/  IMAD.X R43, RZ, RZ, R69, P5 ;  /* 0x000000ffff2b7224 */ /* 0x000fe200028e0645 */
[----:B------:R-:W-:Y:S01]  /*3ab30*/  SEL R82, R66, RZ, P3 ;  /* 0x000000ff42527207 */ /* 0x000fe20001800000 */
[----:B------:R-:W-:Y:S01]  /*3ab40*/  IMAD.X R97, RZ, RZ, R71, P2 ;  /* 0x000000ffff617224 */ /* 0x000fe200010e0647 */
[----:B------:R-:W-:Y:S01]  /*3ab50*/  SEL R98, R98, RZ, P3 ;  /* 0x000000ff62627207 */ /* 0x000fe20001800000 */
[----:B------:R-:W-:Y:S01]  /*3ab60*/  IMAD.X R42, RZ, RZ, R73, P1 ;  /* 0x000000ffff2a7224 */ /* 0x000fe200008e0649 */
[----:B------:R-:W-:Y:S02]  /*3ab70*/  SEL R41, R41, RZ, P3 ;  /* 0x000000ff29297207 */ /* 0x000fe40001800000 */
[----:B------:R-:W-:-:S02]  /*3ab80*/  IADD3 R82, P0, PT, R99, -R82, RZ ;  /* 0x8000005263527210 */ /* 0x000fc40007f1e0ff */
[----:B------:R-:W-:Y:S02]  /*3ab90*/  SEL R103, R67, RZ, P3 ;  /* 0x000000ff43677207 */ /* 0x000fe40001800000 */
[----:B------:R-:W-:Y:S02]  /*3aba0*/  IADD3 R98, P6, PT, R79, -R98, RZ ;  /* 0x800000624f627210 */ /* 0x000fe40007fde0ff */
[----:B------:R-:W-:Y:S01]  /*3abb0*/  SEL R43, R43, RZ, P3 ;  /* 0x000000ff2b2b7207 */ /* 0x000fe20001800000 */
[----:B------:R-:W-:Y:S01]  /*3abc0*/  IMAD.X R103, R80, 0x1, ~R103, P0 ;  /* 0x0000000150677824 */ /* 0x000fe200000e0e67 */
[----:B------:R-:W-:Y:S02]  /*3abd0*/  SEL R78, R78, RZ, P3 ;  /* 0x000000ff4e4e7207 */ /* 0x000fe40001800000 */
[----:B------:R-:W-:Y:S01]  /*3abe0*/  IADD3 R44, P5, PT, R46, -R41, RZ ;  /* 0x800000292e2c7210 */ /* 0x000fe20007fbe0ff */
[----:B------:R-:W-:Y:S01]  /*3abf0*/  IMAD.X R43, R84, 0x1, ~R43, P6 ;  /* 0x00000001542b7824 */ /* 0x000fe200030e0e2b */
[----:B------:R-:W-:Y:S01]  /*3ac00*/  SHF.L.W.U32.HI R46, R74, 0x1, R83 ;  /* 0x000000014a2e7819 */ /* 0x000fe20000010e53 */
[----:B------:R-:W-:Y:S01]  /*3ac10*/  IMAD.SHL.U32 R84, R101, 0x2, RZ ;  /* 0x0000000265547824 */ /* 0x000fe200078e00ff */
[----:B------:R-:W-:-:S02]  /*3ac20*/  IADD3 R78, P4, PT, R85, -R78, RZ ;  /* 0x8000004e554e7210 */ /* 0x000fc40007f9e0ff */
[----:B------:R-:W-:Y:S02]  /*3ac30*/  ISETP.GE.U32.AND P2, PT, R82, R61, PT ;  /* 0x0000003d5200720c */ /* 0x000fe40003f46070 */
[----:B------:R-:W-:Y:S02]  /*3ac40*/  ISETP.GE.AND P0, PT, R74, RZ, PT ;  /* 0x000000ff4a00720c */ /* 0x000fe40003f06270 */
[----:B------:R-:W-:Y:S02]  /*3ac50*/  SHF.L.W.U32.HI R85, R83, 0x1, R102 ;  /* 0x0000000153557819 */ /* 0x000fe40000010e66 */
[----:B------:R-:W-:Y:S02]  /*3ac60*/  ISETP.EQ.U32.AND P6, PT, R46, R83, PT ;  /* 0x000000532e00720c */ /* 0x000fe40003fc2070 */
[----:B------:R-:W-:Y:S02]  /*3ac70*/  SEL R42, R42, RZ, P3 ;  /* 0x000000ff2a2a7207 */ /* 0x000fe40001800000 */
[----:B------:R-:W-:-:S02]  /*3ac80*/  ISETP.GE.U32.AND.EX P2, PT, R103, R62, PT, P2 ;  /* 0x0000003e6700720c */ /* 0x000fc40003f46120 */
[----:B------:R-:W-:Y:S01]  /*3ac90*/  ISETP.LT.U32.AND P1, PT, R46, R83, PT ;  /* 0x000000532e00720c */ /* 0x000fe20003f21070 */
[----:B------:R-:W-:Y:S01]  /*3aca0*/  IMAD.X R41, R81, 0x1, ~R42, P4 ;  /* 0x0000000151297824 */ /* 0x000fe200020e0e2a */
[-C--:B------:R-:W-:Y:S01]  /*3acb0*/  ISETP.EQ.AND.EX P0, PT, R85, R102.reuse, !P0, P6 ;  /* 0x000000665500720c */ /* 0x080fe20004702360 */
[----:B------:R-:W-:Y:S01]  /*3acc0*/  IMAD.SHL.U32 R81, R77, 0x2, RZ ;  /* 0x000000024d517824 */ /* 0x000fe200078e00ff */
[----:B------:R-:W-:Y:S02]  /*3acd0*/  SEL R97, R97, RZ, P3 ;  /* 0x000000ff61617207 */ /* 0x000fe40001800000 */
[----:B------:R-:W-:Y:S02]  /*3ace0*/  ISETP.EQ.U32.AND P4, PT, R98, R63, PT ;  /* 0x0000003f6200720c */ /* 0x000fe40003f82070 */
[----:B------:R-:W-:Y:S01]  /*3acf0*/  SEL R42, RZ, 0xffffffff, P2 ;  /* 0xffffffffff2a7807 */ /* 0x000fe20001000000 */
[----:B------:R-:W-:Y:S01]  /*3ad00*/  IMAD.X R97, R40, 0x1, ~R97, P5 ;  /* 0x0000000128617824 */ /* 0x000fe200028e0e61 */
[----:B------:R-:W-:-:S02]  /*3ad10*/  ISETP.LT.U32.OR.EX P0, PT, R85, R102, P0, P1 ;  /* 0x000000665500720c */ /* 0x000fc40000701510 */
[----:B------:R-:W-:Y:S02]  /*3ad20*/  ISETP.EQ.AND.EX P2, PT, R43, R64, !P2, P4 ;  /* 0x000000402b00720c */ /* 0x000fe40005742340 */
[----:B------:R-:W-:Y:S02]  /*3ad30*/  IADD3 R45, P4, P5, R42, R98, -R63 ;  /* 0x000000622a2d7210 */ /* 0x000fe40007d9e83f */
[----:B------:R-:W-:Y:S02]  /*3ad40*/  SEL R40, RZ, 0x1, !P0 ;  /* 0x00000001ff287807 */ /* 0x000fe40004000000 */
[----:B------:R-:W-:Y:S02]  /*3ad50*/  ISETP.LT.U32.AND P3, PT, R98, R63, PT ;  /* 0x0000003f6200720c */ /* 0x000fe40003f61070 */
[----:B------:R-:W-:Y:S02]  /*3ad60*/  IADD3.X R42, PT, PT, R42, R43, ~R64, P4, P5 ;  /* 0x0000002b2a2a7210 */ /* 0x000fe400027eac40 */
[----:B------:R-:W-:-:S02]  /*3ad70*/  LOP3.LUT R99, R81, R40, RZ, 0xfc, !PT ;  /* 0x0000002851637212 */ /* 0x000fc400078efcff */
[----:B------:R-:W-:Y:S02]  /*3ad80*/  ISETP.LT.U32.OR.EX P3, PT, R43, R64, P2, P3 ;  /* 0x000000402b00720c */ /* 0x000fe40001761530 */
[C---:B------:R-:W-:Y:S02]  /*3ad90*/  ISETP.EQ.U32.AND P5, PT, R78.reuse, R65, PT ;  /* 0x000000414e00720c */ /* 0x040fe40003fa2070 */
[----:B------:R-:W-:Y:S02]  /*3ada0*/  SHF.L.U64.HI R79, R77, 0x1, R106 ;  /* 0x000000014d4f7819 */ /* 0x000fe4000001026a */
[----:B------:R-:W-:Y:S02]  /*3adb0*/  ISETP.EQ.U32.AND P4, PT, R99, R77, PT ;  /* 0x0000004d6300720c */ /* 0x000fe40003f82070 */
[----:B------:R-:W-:Y:S02]  /*3adc0*/  ISETP.LT.U32.AND P2, PT, R78, R65, PT ;  /* 0x000000414e00720c */ /* 0x000fe40003f41070 */
[----:B------:R-:W-:-:S02]  /*3add0*/  ISETP.EQ.AND.EX P5, PT, R41, R86, P3, P5 ;  /* 0x000000562900720c */ /* 0x000fc40001fa2350 */
[----:B------:R-:W-:Y:S02]  /*3ade0*/  SEL R80, RZ, 0xffffffff, !P3 ;  /* 0xffffffffff507807 */ /* 0x000fe40005800000 */
[----:B------:R-:W-:Y:S02]  /*3adf0*/  ISETP.EQ.AND.EX P4, PT, R79, R106, P0, P4 ;  /* 0x0000006a4f00720c */ /* 0x000fe40000782340 */
[----:B------:R-:W-:Y:S02]  /*3ae00*/  ISETP.LT.U32.OR.EX P5, PT, R41, R86, P5, P2 ;  /* 0x000000562900720c */ /* 0x000fe40002fa1520 */
[C---:B------:R-:W-:Y:S02]  /*3ae10*/  IADD3 R43, P0, P2, R80.reuse, R78, -R65 ;  /* 0x0000004e502b7210 */ /* 0x040fe40007a1e841 */
[----:B------:R-:W-:Y:S02]  /*3ae20*/  ISETP.LT.U32.AND P3, PT, R99, R77, PT ;  /* 0x0000004d6300720c */ /* 0x000fe40003f61070 */
[----:B------:R-:W-:-:S02]  /*3ae30*/  IADD3.X R80, PT, PT, R80, R41, ~R86, P0, P2 ;  /* 0x0000002950507210 */ /* 0x000fc400007e4c56 */
[CC--:B------:R-:W-:Y:S02]  /*3ae40*/  ISETP.EQ.U32.AND P6, PT, R44.reuse, R87.reuse, PT ;  /* 0x000000572c00720c */ /* 0x0c0fe40003fc2070 */
[----:B------:R-:W-:Y:S02]  /*3ae50*/  ISETP.GE.U32.AND P2, PT, R44, R87, PT ;  /* 0x000000572c00720c */ /* 0x000fe40003f46070 */
[----:B------:R-:W-:Y:S02]  /*3ae60*/  ISETP.LT.U32.OR.EX P3, PT, R79, R106, P4, P3 ;  /* 0x0000006a4f00720c */ /* 0x000fe40002761530 */
[----:B------:R-:W-:Y:S02]  /*3ae70*/  SEL R78, RZ, 0xffffffff, !P5 ;  /* 0xffffffffff4e7807 */ /* 0x000fe40006800000 */
[CC--:B------:R-:W-:Y:S02]  /*3ae80*/  ISETP.GE.U32.AND.EX P2, PT, R97.reuse, R88.reuse, PT, P2 ;  /* 0x000000586100720c */ /* 0x0c0fe40003f46120 */
[----:B------:R-:W-:-:S02]  /*3ae90*/  ISETP.EQ.AND.EX P5, PT, R97, R88, P5, P6 ;  /* 0x000000586100720c */ /* 0x000fc40002fa2360 */
[----:B------:R-:W-:Y:S02]  /*3aea0*/  SEL R47, RZ, 0x1, !P3 ;  /* 0x00000001ff2f7807 */ /* 0x000fe40005800000 */
[----:B------:R-:W-:Y:S02]  /*3aeb0*/  IADD3 R41, P0, P4, R78, R44, -R87 ;  /* 0x0000002c4e297210 */ /* 0x000fe40007c1e857 */
[----:B------:R-:W-:Y:S02]  /*3aec0*/  LOP3.LUT R98, R84, R47, RZ, 0xfc, !PT ;  /* 0x0000002f54627212 */ /* 0x000fe400078efcff */
[----:B------:R-:W-:Y:S02]  /*3aed0*/  IADD3.X R78, PT, PT, R78, R97, ~R88, P0, P4 ;  /* 0x000000614e4e7210 */ /* 0x000fe400007e8c58 */
[----:B------:R-:W-:Y:S02]  /*3aee0*/  IADD3 R47, P0, PT, R82, -R61, RZ ;  /* 0x8000003d522f7210 */ /* 0x000fe40007f1e0ff */
[----:B------:R-:W-:-:S02]  /*3aef0*/  SHF.L.U64.HI R44, R101, 0x1, R76 ;  /* 0x00000001652c7819 */ /* 0x000fc4000001024c */
[----:B------:R-:W-:Y:S01]  /*3af00*/  ISETP.GE.U32.AND P4, PT, R98, R101, PT ;  /* 0x000000656200720c */ /* 0x000fe20003f86070 */
[----:B------:R-:W-:Y:S01]  /*3af10*/  IMAD.X R40, R103, 0x1, ~R62, P0 ;  /* 0x0000000167287824 */ /* 0x000fe200000e0e3e */
[----:B------:R-:W-:Y:S02]  /*3af20*/  PLOP3.LUT P0, PT, PT, PT, PT, 0x80, 0x8 ;  /* 0x000000000008781c */ /* 0x000fe40003f0f070 */
        /* <DEDUP_REMOVED lines=13> */
[----:B------:R-:W-:-:S04]  /*3b000*/  ISETP.LT.U32.OR.EX P5, PT, R103, R42, P5, P2 ;  /* 0x0000002a6700720c */ /* 0x000fc80002fa1520 */
        /* <DEDUP_REMOVED lines=13> */
.L_x_126:
[----:B------:R-:W-:Y:S05]  /*3b0e0*/  BSYNC.RECONVERGENT B2 ;  /* 0x0000000000027941 */ /* 0x000fea0003800200 */
.L_x_125:
        /* <DEDUP_REMOVED lines=43> */
.L_x_128:
[----:B------:R-:W-:Y:S05]  /*3b3a0*/  BSYNC.RECONVERGENT B2 ;  /* 0x0000000000027941 */ /* 0x000fea0003800200 */
.L_x_127:
[----:B------:R-:W-:Y:S01]  /*3b3b0*/  ISETP.NE.AND P6, PT, R97, RZ, PT ;  /* 0x000000ff6100720c */ /* 0x000fe20003fc5270 */
[----:B------:R-:W-:Y:S01]  /*3b3c0*/  BSSY.RECONVERGENT B2, `(.L_x_129) ;  /* 0x0000058000027945 */ /* 0x000fe20003800200 */
[----:B------:R-:W-:Y:S02]  /*3b3d0*/  ISETP.LT.U32.AND P1, PT, R108, R77, PT ;  /* 0x0000004d6c00720c */ /* 0x000fe40003f21070 */
[----:B------:R-:W-:Y:S02]  /*3b3e0*/  ISETP.EQ.AND.EX P6, PT, R79, R106, P3, P6 ;  /* 0x0000006a4f00720c */ /* 0x000fe40001fc2360 */
[----:B------:R-:W-:Y:S02]  /*3b3f0*/  ISETP.GE.U32.AND P3, PT, R103, R66, PT ;  /* 0x000000426700720c */ /* 0x000fe40003f66070 */
[----:B------:R-:W-:Y:S02]  /*3b400*/  ISETP.LT.U32.OR.EX P1, PT, R79, R106, P6, P1 ;  /* 0x0000006a4f00720c */ /* 0x000fe40003721510 */
[----:B------:R-:W-:-:S02]  /*3b410*/  ISETP.GE.U32.AND.EX P3, PT, R82, R67, PT, P3 ;  /* 0x000000435200720c */ /* 0x000fc40003f66130 */
[-C--:B------:R-:W-:Y:S02]  /*3b420*/  ISETP.EQ.U32.AND P6, PT, R46, R68.reuse, PT ;  /* 0x000000442e00720c */ /* 0x080fe40003fc2070 */
[----:B------:R-:W-:Y:S02]  /*3b430*/  SEL R99, RZ, 0x1, P3 ;  /* 0x00000001ff637807 */ /* 0x000fe40001800000 */
[-C--:B------:R-:W-:Y:S02]  /*3b440*/  ISETP.EQ.AND.EX P6, PT, R85, R69.reuse, !P3, P6 ;  /* 0x000000455500720c */ /* 0x080fe40005fc2360 */
[----:B------:R-:W-:Y:S02]  /*3b450*/  PLOP3.LUT P5, PT, P0, P5, PT, 0xf8, 0x8f ;  /* 0x00000000008f781c */ /* 0x000fe400007abf70 */
[----:B------:R-:W-:Y:S02]  /*3b460*/  IADD3 R99, P3, PT, R99, R68, RZ ;  /* 0x0000004463637210 */ /* 0x000fe40007f7e0ff */
[----:B------:R-:W-:-:S02]  /*3b470*/  ISETP.LT.U32.OR.EX P6, PT, R85, R69, P6, P2 ;  /* 0x000000455500720c */ /* 0x000fc400037c1520 */
[----:B------:R-:W-:Y:S02]  /*3b480*/  SEL R99, R99, RZ, P5 ;  /* 0x000000ff63637207 */ /* 0x000fe40002800000 */
[----:B------:R-:W-:Y:S02]  /*3b490*/  SEL R97, RZ, 0x1, !P6 ;  /* 0x00000001ff617807 */ /* 0x000fe40007000000 */
[----:B------:R-:W-:Y:S02]  /*3b4a0*/  SEL R104, R66, RZ, P5 ;  /* 0x000000ff42687207 */ /* 0x000fe40002800000 */
[----:B------:R-:W-:Y:S01]  /*3b4b0*/  IADD3 R100, P6, PT, R46, -R99, RZ ;  /* 0x800000632e647210 */ /* 0x000fe20007fde0ff */
[----:B------:R-:W-:Y:S01]  /*3b4c0*/  IMAD.X R46, RZ, RZ, R69, P3 ;  /* 0x000000ffff2e7224 */ /* 0x000fe200018e0645 */
[----:B------:R-:W-:Y:S02]  /*3b4d0*/  SEL R81, RZ, 0x1, !P1 ;  /* 0x00000001ff517807 */ /* 0x000fe40004800000 */
[----:B------:R-:W-:-:S02]  /*3b4e0*/  IADD3 R104, P0, PT, -R104, R103, RZ ;  /* 0x0000006768687210 */ /* 0x000fc40007f1e1ff */
[----:B------:R-:W-:Y:S02]  /*3b4f0*/  SEL R103, R67, RZ, P5 ;  /* 0x000000ff43677207 */ /* 0x000fe40002800000 */
[----:B------:R-:W-:Y:S02]  /*3b500*/  SEL R46, R46, RZ, P5 ;  /* 0x000000ff2e2e7207 */ /* 0x000fe40002800000 */
[----:B------:R-:W-:Y:S01]  /*3b510*/  IADD3 R98, P1, PT, R97, R72, RZ ;  /* 0x0000004861627210 */ /* 0x000fe20007f3e0ff */
[----:B------:R-:W-:Y:S01]  /*3b520*/  IMAD.X R103, R82, 0x1, ~R103, P0 ;  /* 0x0000000152677824 */ /* 0x000fe200000e0e67 */
[----:B------:R-:W-:Y:S01]  /*3b530*/  LOP3.LUT R105, R84, R81, RZ, 0xfc, !PT ;  /* 0x0000005154697212 */ /* 0x000fe200078efcff */
[----:B------:R-:W-:Y:S01]  /*3b540*/  IMAD.X R99, R85, 0x1, ~R46, P6 ;  /* 0x0000000155637824 */ /* 0x000fe200030e0e2e */
[----:B------:R-:W-:Y:S01]  /*3b550*/  SEL R81, RZ, 0x1, !P4 ;  /* 0x00000001ff517807 */ /* 0x000fe20006000000 */
[----:B------:R-:W-:Y:S01]  /*3b560*/  IMAD.X R46, RZ, RZ, R73, P1 ;  /* 0x000000ffff2e7224 */ /* 0x000fe200008e0649 */
[----:B------:R-:W-:-:S02]  /*3b570*/  ISETP.GE.U32.AND P0, PT, R47, R104, PT ;  /* 0x000000682f00720c */ /* 0x000fc40003f06070 */
[----:B------:R-:W-:Y:S02]  /*3b580*/  IADD3 R84, P2, PT, R81, R70, RZ ;  /* 0x0000004651547210 */ /* 0x000fe40007f5e0ff */
[----:B------:R-:W-:Y:S02]  /*3b590*/  SEL R98, R98, RZ, P5 ;  /* 0x000000ff62627207 */ /* 0x000fe40002800000 */
[----:B------:R-:W-:Y:S01]  /*3b5a0*/  ISETP.EQ.U32.AND P1, PT, R45, R100, PT ;  /* 0x000000642d00720c */ /* 0x000fe20003f22070 */
[----:B------:R-:W-:Y:S01]  /*3b5b0*/  IMAD.X R85, RZ, RZ, R71, P2 ;  /* 0x000000ffff557224 */ /* 0x000fe200010e0647 */
[----:B------:R-:W-:Y:S02]  /*3b5c0*/  ISETP.GE.U32.AND.EX P0, PT, R40, R103, PT, P0 ;  /* 0x000000672800720c */ /* 0x000fe40003f06100 */
[----:B------:R-:W-:Y:S02]  /*3b5d0*/  IADD3 R98, P4, PT, -R98, R108, RZ ;  /* 0x0000006c62627210 */ /* 0x000fe40007f9e1ff */
[----:B------:R-:W-:-:S02]  /*3b5e0*/  SEL R46, R46, RZ, P5 ;  /* 0x000000ff2e2e7207 */ /* 0x000fc40002800000 */
[----:B------:R-:W-:Y:S02]  /*3b5f0*/  SEL R84, R84, RZ, P5 ;  /* 0x000000ff54547207 */ /* 0x000fe40002800000 */
[----:B------:R-:W-:Y:S01]  /*3b600*/  ISETP.LT.U32.AND P2, PT, R45, R100, PT ;  /* 0x000000642d00720c */ /* 0x000fe20003f41070 */
[----:B------:R-:W-:Y:S01]  /*3b610*/  IMAD.X R97, R79, 0x1, ~R46, P4 ;  /* 0x000000014f617824 */ /* 0x000fe200020e0e2e */
[----:B------:R-:W-:Y:S02]  /*3b620*/  ISETP.EQ.AND.EX P1, PT, R42, R99, !P0, P1 ;  /* 0x000000632a00720c */ /* 0x000fe40004722310 */
[----:B------:R-:W-:Y:S02]  /*3b630*/  IADD3 R84, P3, PT, -R84, R105, RZ ;  /* 0x0000006954547210 */ /* 0x000fe40007f7e1ff */
[----:B------:R-:W-:Y:S02]  /*3b640*/  SEL R85, R85, RZ, P5 ;  /* 0x000000ff55557207 */ /* 0x000fe40002800000 */
[----:B------:R-:W-:-:S02]  /*3b650*/  ISETP.EQ.U32.AND P4, PT, R43, R98, PT ;  /* 0x000000622b00720c */ /* 0x000fc40003f82070 */
[----:B------:R-:W-:Y:S01]  /*3b660*/  ISETP.LT.U32.OR.EX P1, PT, R42, R99, P1, P2 ;  /* 0x000000632a00720c */ /* 0x000fe20000f21520 */
[----:B------:R-:W-:Y:S01]  /*3b670*/  IMAD.X R85, R44, 0x1, ~R85, P3 ;  /* 0x000000012c557824 */ /* 0x000fe200018e0e55 */
[----:B------:R-:W-:Y:S02]  /*3b680*/  ISETP.LT.U32.AND P6, PT, R43, R98, PT ;  /* 0x000000622b00720c */ /* 0x000fe40003fc1070 */
[----:B------:R-:W-:Y:S02]  /*3b690*/  ISETP.EQ.AND.EX P4, PT, R80, R97, P1, P4 ;  /* 0x000000615000720c */ /* 0x000fe40000f82340 */
[----:B------:R-:W-:Y:S02]  /*3b6a0*/  IADD3 R44, P5, PT, R47, -R104, RZ ;  /* 0x800000682f2c7210 */ /* 0x000fe40007fbe0ff */
[----:B------:R-:W-:Y:S02]  /*3b6b0*/  SEL R47, RZ, 0xffffffff, P0 ;  /* 0xffffffffff2f7807 */ /* 0x000fe40000000000 */
[----:B------:R-:W-:-:S02]  /*3b6c0*/  ISETP.EQ.U32.AND P2, PT, R41, R84, PT ;  /* 0x000000542900720c */ /* 0x000fc40003f42070 */
[----:B------:R-:W-:Y:S02]  /*3b6d0*/  ISETP.GE.U32.AND P3, PT, R41, R84, PT ;  /* 0x000000542900720c */ /* 0x000fe40003f66070 */
[----:B------:R-:W-:Y:S02]  /*3b6e0*/  ISETP.LT.U32.OR.EX P0, PT, R80, R97, P4, P6 ;  /* 0x000000615000720c */ /* 0x000fe40002701560 */
[CC--:B------:R-:W-:Y:S02]  /*3b6f0*/  ISETP.GE.U32.AND.EX P3, PT, R78.reuse, R85.reuse, PT, P3 ;  /* 0x000000554e00720c */ /* 0x0c0fe40003f66130 */
[----:B------:R-:W-:Y:S02]  /*3b700*/  ISETP.EQ.AND.EX P2, PT, R78, R85, P0, P2 ;  /* 0x000000554e00720c */ /* 0x000fe40000742320 */
[----:B------:R-:W-:Y:S02]  /*3b710*/  SEL R81, RZ, 0xffffffff, !P1 ;  /* 0xffffffffff517807 */ /* 0x000fe40004800000 */
[----:B------:R-:W-:Y:S01]  /*3b720*/  IADD3 R46, P1, P4, R47, R45, -R100 ;  /* 0x0000002d2f2e7210 */ /* 0x000fe20007c3e864 */
[----:B------:R-:W-:Y:S01]  /*3b730*/  IMAD.X R45, R40, 0x1, ~R103, P5 ;  /* 0x00000001282d7824 */ /* 0x000fe200028e0e67 */
[----:B------:R-:W-:-:S02]  /*3b740*/  SEL R79, RZ, 0xffffffff, !P0 ;  /* 0xffffffffff4f7807 */ /* 0x000fc40004000000 */
[----:B------:R-:W-:Y:S02]  /*3b750*/  IADD3.X R47, PT, PT, R47, R42, ~R99, P1, P4 ;  /* 0x0000002a2f2f7210 */ /* 0x000fe40000fe8c63 */
[----:B------:R-:W-:Y:S02]  /*3b760*/  IADD3 R40, P5, P0, R81, R43, -R98 ;  /* 0x0000002b51287210 */ /* 0x000fe400078be862 */
[----:B------:R-:W-:Y:S02]  /*3b770*/  IADD3 R42, P1, P4, R79, R41, -R84 ;  /* 0x000000294f2a7210 */ /* 0x000fe40007c3e854 */
        /* <DEDUP_REMOVED lines=28> */
.L_x_130:
[----:B------:R-:W-:Y:S05]  /*3b940*/  BSYNC.RECONVERGENT B2 ;  /* 0x0000000000027941 */ /* 0x000fea0003800200 */
.L_x_129:
        /* <DEDUP_REMOVED lines=22> */
[C---:B------:R-:W-:Y:S01]  /*3bab0*/  IADD3 R107, P5, P6, R105.reuse, R101, -R42 ;  /* 0x00000065696b7210 */ /* 0x040fe20007ebe82a */
        /* <DEDUP_REMOVED lines=29> */
.L_x_132:
[----:B------:R-:W-:Y:S05]  /*3bc90*/  BSYNC.RECONVERGENT B2 ;  /* 0x0000000000027941 */ /* 0x000fea0003800200 */
.L_x_131:
[-C--:B------:R-:W-:Y:S01]  /*3bca0*/  IMAD.WIDE.U32 R78, R93, R108.reuse, RZ ;  /* 0x0000006c5d4e7225 */ /* 0x080fe200078e00ff */
[----:B------:R-:W-:Y:S03]  /*3bcb0*/  BSSY.RECONVERGENT B2, `(.L_x_133) ;  /* 0x00001cb000027945 */ /* 0x000fe60003800200 */
        /* <DEDUP_REMOVED lines=11> */
[----:B------:R-:W-:-:S03]  /*3bd70*/  IMAD.WIDE.U32 R76, R89, R110, RZ ;  /* 0x0000006e594c7225 */ /* 0x000fc600078e00ff */
[----:B------:R-:W-:Y:S01]  /*3bd80*/  ISETP.GE.U32.AND P0, PT, R111, R98, PT ;  /* 0x000000626f00720c */ /* 0x000fe20003f06070 */
[----:B------:R-:W-:-:S04]  /*3bd90*/  IMAD.WIDE.U32 R82, P3, R97, R89, R82 ;  /* 0x0000005961527225 */ /* 0x000fc80007860052 */
[----:B------:R-:W-:Y:S01]  /*3bda0*/  IMAD.WIDE.U32 R100, R94, R108, RZ ;  /* 0x0000006c5e647225 */ /* 0x000fe200078e00ff */
[----:B------:R-:W-:-:S03]  /*3bdb0*/  IADD3 RZ, P1, PT, R77, R82, RZ ;  /* 0x000000524dff7210 */ /* 0x000fc60007f3e0ff */
[----:B------:R-:W-:Y:S02]  /*3bdc0*/  IMAD.IADD R84, R99, 0x1, R75 ;  /* 0x0000000163547824 */ /* 0x000fe400078e024b */
[----:B------:R-:W-:-:S04]  /*3bdd0*/  IMAD.WIDE.U32 R78, R93, R112, RZ ;  /* 0x000000705d4e7225 */ /* 0x000fc800078e00ff */
[----:B------:R-:W-:Y:S02]  /*3bde0*/  IMAD.X R109, R84, 0x1, R85, P5 ;  /* 0x00000001546d7824 */ /* 0x000fe400028e0655 */
[----:B------:R-:W-:-:S03]  /*3bdf0*/  IMAD.WIDE.U32 R76, R90, R108, RZ ;  /* 0x0000006c5a4c7225 */ /* 0x000fc600078e00ff */
[----:B------:R-:W-:Y:S01]  /*3be00*/  ISETP.GE.U32.AND.EX P0, PT, R109, R84, PT, P0 ;  /* 0x000000546d00720c */ /* 0x000fe20003f06100 */
[----:B------:R-:W-:-:S04]  /*3be10*/  IMAD.WIDE.U32 R100, P4, R74, R90, R100 ;  /* 0x0000005a4a647225 */ /* 0x000fc80007880064 */
[----:B------:R-:W-:Y:S01]  /*3be20*/  IMAD.X R103, RZ, RZ, RZ, P3 ;  /* 0x000000ffff677224 */ /* 0x000fe200018e06ff */
[----:B------:R-:W-:Y:S01]  /*3be30*/  IADD3 RZ, P6, PT, R77, R100, RZ ;  /* 0x000000644dff7210 */ /* 0x000fe20007fde0ff */
[----:B------:R-:W-:Y:S01]  /*3be40*/  IMAD.MOV.U32 R102, RZ, RZ, R83 ;  /* 0x000000ffff667224 */ /* 0x000fe200078e0053 */
[----:B------:R-:W-:Y:S01]  /*3be50*/  SEL R83, RZ, 0x1, P0 ;  /* 0x00000001ff537807 */ /* 0x000fe20000000000 */
[----:B------:R-:W-:Y:S02]  /*3be60*/  IMAD R75, R106, R89, RZ ;  /* 0x000000596a4b7224 */ /* 0x000fe400078e02ff */
[----:B------:R-:W-:-:S04]  /*3be70*/  IMAD.WIDE.U32 R80, R89, R112, RZ ;  /* 0x0000007059507225 */ /* 0x000fc800078e00ff */
[----:B------:R-:W-:-:S04]  /*3be80*/  IMAD.WIDE.U32 R78, P2, R106, R89, R78 ;  /* 0x000000596a4e7225 */ /* 0x000fc8000784004e */
[----:B------:R-:W-:Y:S01]  /*3be90*/  IMAD.WIDE.U32 R76, R94, R110, RZ ;  /* 0x0000006e5e4c7225 */ /* 0x000fe200078e00ff */
[----:B------:R-:W-:-:S03]  /*3bea0*/  IADD3 RZ, P3, PT, R81, R78, RZ ;  /* 0x0000004e51ff7210 */ /* 0x000fc60007f7e0ff */
[----:B------:R-:W-:-:S04]  /*3beb0*/  IMAD.WIDE.U32 R84, R112, R89, RZ ;  /* 0x0000005970547225 */ /* 0x000fc800078e00ff */
[-C--:B------:R-:W-:Y:S02]  /*3bec0*/  IMAD R75, R112, R93.reuse, R75 ;  /* 0x0000005d704b7224 */ /* 0x080fe400078e024b */
[----:B------:R-:W-:-:S04]  /*3bed0*/  IMAD.WIDE.U32.X R102, R97, R93, R102, P1 ;  /* 0x0000005d61667225 */ /* 0x000fc800008e0466 */
[----:B------:R-:W-:Y:S01]  /*3bee0*/  IMAD R113, R74, R90, RZ ;  /* 0x0000005a4a717224 */ /* 0x000fe200078e02ff */
[----:B------:R-:W-:Y:S01]  /*3bef0*/  IADD3 R100, P0, P1, R84, R102, R83 ;  /* 0x0000006654647210 */ /* 0x000fe2000791e053 */
[----:B------:R-:W-:Y:S02]  /*3bf00*/  IMAD.IADD R75, R85, 0x1, R75 ;  /* 0x00000001554b7824 */ /* 0x000fe400078e024b */
[----:B------:R-:W-:-:S03]  /*3bf10*/  IMAD.WIDE.U32 R98, R90, R110, RZ ;  /* 0x0000006e5a627225 */ /* 0x000fc600078e00ff */
[----:B------:R-:W-:Y:S01]  /*3bf20*/  IADD3.X R102, PT, PT, R75, R103, RZ, P0, P1 ;  /* 0x000000674b667210 */ /* 0x000fe200007e24ff */
[----:B------:R-:W-:-:S04]  /*3bf30*/  IMAD.WIDE.U32 R76, P5, R97, R90, R76 ;  /* 0x0000005a614c7225 */ /* 0x000fc800078a004c */
[----:B------:R-:W-:-:S04]  /*3bf40*/  IMAD.WIDE.U32 R80, R108, R90, RZ ;  /* 0x0000005a6c507225 */ /* 0x000fc800078e00ff */
[----:B------:R-:W-:Y:S01]  /*3bf50*/  IMAD R113, R108, R94, R113 ;  /* 0x0000005e6c717224 */ /* 0x000fe200078e0271 */
[----:B------:R-:W-:Y:S01]  /*3bf60*/  IADD3 R111, P0, PT, R111, R80, RZ ;  /* 0x000000506f6f7210 */ /* 0x000fe20007f1e0ff */
[----:B------:R-:W-:Y:S01]  /*3bf70*/  IMAD.X R83, RZ, RZ, RZ, P2 ;  /* 0x000000ffff537224 */ /* 0x000fe200010e06ff */
[----:B------:R-:W-:Y:S01]  /*3bf80*/  IADD3 RZ, P2, PT, R99, R76, RZ ;  /* 0x0000004c63ff7210 */ /* 0x000fe20007f5e0ff */
[----:B------:R-:W-:Y:S01]  /*3bf90*/  IMAD.IADD R76, R81, 0x1, R113 ;  /* 0x00000001514c7824 */ /* 0x000fe200078e0271 */
[----:B------:R-:W-:Y:S01]  /*3bfa0*/  ISETP.GE.U32.AND P1, PT, R111, R80, PT ;  /* 0x000000506f00720c */ /* 0x000fe20003f26070 */
[----:B------:R-:W-:Y:S02]  /*3bfb0*/  IMAD R103, R97, R90, RZ ;  /* 0x0000005a61677224 */ /* 0x000fe400078e02ff */
[----:B------:R-:W-:Y:S01]  /*3bfc0*/  IMAD.X R109, R76, 0x1, R109, P0 ;  /* 0x000000014c6d7824 */ /* 0x000fe200000e066d */
[----:B------:R-:W-:Y:S01]  /*3bfd0*/  ISETP.GE.U32.AND P0, PT, R100, R84, PT ;  /* 0x000000546400720c */ /* 0x000fe20003f06070 */
[----:B------:R-:W-:-:S02]  /*3bfe0*/  IMAD.MOV.U32 R82, RZ, RZ, R79 ;  /* 0x000000ffff527224 */ /* 0x000fc400078e004f */
[----:B------:R-:W-:Y:S01]  /*3bff0*/  IMAD.WIDE.U32 R78, R94, R112, RZ ;  /* 0x000000705e4e7225 */ /* 0x000fe200078e00ff */
[----:B------:R-:W-:Y:S02]  /*3c000*/  ISETP.GE.U32.AND.EX P1, PT, R109, R76, PT, P1 ;  /* 0x0000004c6d00720c */ /* 0x000fe40003f26110 */
[----:B------:R-:W-:Y:S01]  /*3c010*/  ISETP.GE.U32.AND.EX P0, PT, R102, R75, PT, P0 ;  /* 0x0000004b6600720c */ /* 0x000fe20003f06100 */
[C---:B------:R-:W-:Y:S01]  /*3c020*/  IMAD.WIDE.U32 R98, R110.reuse, R90, RZ ;  /* 0x0000005a6e627225 */ /* 0x040fe200078e00ff */
[----:B------:R-:W-:Y:S02]  /*3c030*/  SEL R104, RZ, 0x1, P1 ;  /* 0x00000001ff687807 */ /* 0x000fe40000800000 */
[----:B------:R-:W-:Y:S01]  /*3c040*/  SEL R113, RZ, 0x1, P0 ;  /* 0x00000001ff717807 */ /* 0x000fe20000000000 */
[----:B------:R-:W-:Y:S02]  /*3c050*/  IMAD R103, R110, R94, R103 ;  /* 0x0000005e6e677224 */ /* 0x000fe400078e0267 */
[----:B------:R-:W-:-:S02]  /*3c060*/  IMAD.X R85, RZ, RZ, RZ, P4 ;  /* 0x000000ffff557224 */ /* 0x000fc400020e06ff */
[----:B------:R-:W-:Y:S02]  /*3c070*/  IMAD.MOV.U32 R84, RZ, RZ, R101 ;  /* 0x000000ffff547224 */ /* 0x000fe400078e0065 */
[----:B------:R-:W-:-:S04]  /*3c080*/  IMAD.WIDE.U32.X R82, R106, R93, R82, P3 ;  /* 0x0000005d6a527225 */ /* 0x000fc800018e0452 */
[----:B------:R-:W-:Y:S01]  /*3c090*/  IMAD.IADD R103, R99, 0x1, R103 ;  /* 0x0000000163677824 */ /* 0x000fe200078e0267 */
[----:B------:R-:W-:Y:S01]  /*3c0a0*/  IADD3 R99, P1, PT, R100, R98, RZ ;  /* 0x0000006264637210 */ /* 0x000fe20007f3e0ff */
[----:B------:R-:W-:-:S03]  /*3c0b0*/  IMAD.WIDE.U32 R80, R90, R112, RZ ;  /* 0x000000705a507225 */ /* 0x000fc600078e00ff */
[----:B------:R-:W-:Y:S01]  /*3c0c0*/  ISETP.GE.U32.AND P0, PT, R99, R98, PT ;  /* 0x000000626300720c */ /* 0x000fe20003f06070 */
[----:B------:R-:W-:-:S04]  /*3c0d0*/  IMAD.WIDE.U32 R78, P3, R106, R90, R78 ;  /* 0x0000005a6a4e7225 */ /* 0x000fc8000786004e */
[----:B------:R-:W-:Y:S01]  /*3c0e0*/  IMAD.WIDE.U32.X R84, R74, R94, R84, P6 ;  /* 0x0000005e4a547225 */ /* 0x000fe200030e0454 */
[----:B------:R-:W-:-:S03]  /*3c0f0*/  IADD3 RZ, P4, PT, R81, R78, RZ ;  /* 0x0000004e51ff7210 */ /* 0x000fc60007f9e0ff */
[----:B------:R-:W-:Y:S01]  /*3c100*/  IMAD.X R76, R103, 0x1, R102, P1 ;  /* 0x00000001674c7824 */ /* 0x000fe200008e0666 */
[----:B------:R-:W-:Y:S01]  /*3c110*/  IADD3 R104, P1, P6, R99, R84, R104 ;  /* 0x0000005463687210 */ /* 0x000fe20007e3e068 */
[-C--:B------:R-:W-:Y:S02]  /*3c120*/  IMAD R78, R105, R89.reuse, RZ ;  /* 0x00000059694e7224 */ /* 0x080fe400078e02ff */
[C---:B------:R-:W-:Y:S01]  /*3c130*/  IMAD.WIDE.U32 R80, R107.reuse, R89, RZ ;  /* 0x000000596b507225 */ /* 0x040fe200078e00ff */
[----:B------:R-:W-:Y:S02]  /*3c140*/  IADD3.X R75, PT, PT, R76, R85, RZ, P1, P6 ;  /* 0x000000554c4b7210 */ /* 0x000fe40000fec4ff */
[----:B------:R-:W-:Y:S01]  /*3c150*/  ISETP.GE.U32.AND P1, PT, R104, R99, PT ;  /* 0x000000636800720c */ /* 0x000fe20003f26070 */
[----:B------:R-:W-:Y:S01]  /*3c160*/  IMAD R115, R107, R93, R78 ;  /* 0x0000005d6b737224 */ /* 0x000fe200078e024e */
[----:B------:R-:W-:Y:S01]  /*3c170*/  ISETP.GE.U32.AND.EX P0, PT, R76, R103, PT, P0 ;  /* 0x000000674c00720c */ /* 0x000fe20003f06100 */
[----:B------:R-:W-:Y:S01]  /*3c180*/  IMAD.X R101, RZ, RZ, RZ, P5 ;  /* 0x000000ffff657224 */ /* 0x000fe200028e06ff */
[----:B------:R-:W-:Y:S01]  /*3c190*/  IADD3 R102, P6, P5, R80, R82, R113 ;  /* 0x0000005250667210 */ /* 0x000fe20007dde071 */
[----:B------:R-:W-:Y:S01]  /*3c1a0*/  IMAD.IADD R85, R81, 0x1, R115 ;  /* 0x0000000151557824 */ /* 0x000fe200078e0273 */
[----:B------:R-:W-:Y:S01]  /*3c1b0*/  ISETP.GE.U32.AND.EX P1, PT, R75, R76, PT, P1 ;  /* 0x0000004c4b00720c */ /* 0x000fe20003f26110 */
[----:B------:R-:W-:Y:S01]  /*3c1c0*/  IMAD.MOV.U32 R100, RZ, RZ, R77 ;  /* 0x000000ffff647224 */ /* 0x000fe200078e004d */
[----:B------:R-:W-:Y:S01]  /*3c1d0*/  SEL R84, RZ, 0x1, P0 ;  /* 0x00000001ff547807 */ /* 0x000fe20000000000 */
[----:B------:R-:W-:Y:S01]  /*3c1e0*/  IMAD.WIDE.U32 R76, R94, R107, RZ ;  /* 0x0000006b5e4c7225 */ /* 0x000fe200078e00ff */
[----:B------:R-:W-:-:S02]  /*3c1f0*/  IADD3.X R103, PT, PT, R85, R83, RZ, P6, P5 ;  /* 0x0000005355677210 */ /* 0x000fc400037ea4ff */
[----:B------:R-:W-:Y:S01]  /*3c200*/  SEL R81, RZ, 0x1, P1 ;  /* 0x00000001ff517807 */ /* 0x000fe20000800000 */
[----:B------:R-:W-:Y:S02]  /*3c210*/  IMAD R113, R106, R90, RZ ;  /* 0x0000005a6a717224 */ /* 0x000fe400078e02ff */
[----:B------:R-:W-:-:S04]  /*3c220*/  IMAD.WIDE.U32.X R100, R97, R94, R100, P2 ;  /* 0x0000005e61647225 */ /* 0x000fc800010e0464 */
[----:B------:R-:W-:Y:S01]  /*3c230*/  IMAD.WIDE.U32 R82, R112, R90, RZ ;  /* 0x0000005a70527225 */ /* 0x000fe200078e00ff */
[----:B------:R-:W-:-:S03]  /*3c240*/  IADD3 R84, P1, P6, R81, R100, R84 ;  /* 0x0000006451547210 */ /* 0x000fc60007e3e054 */
[----:B------:R-:W-:Y:S01]  /*3c250*/  IMAD.WIDE.U32 R98, R90, R107, RZ ;  /* 0x0000006b5a627225 */ /* 0x000fe200078e00ff */
[----:B------:R-:W-:-:S03]  /*3c260*/  IADD3 R81, P0, PT, R102, R82, RZ ;  /* 0x0000005266517210 */ /* 0x000fc60007f1e0ff */
[----:B------:R-:W-:Y:S02]  /*3c270*/  IMAD R113, R112, R94, R113 ;  /* 0x0000005e70717224 */ /* 0x000fe400078e0271 */
[----:B------:R-:W-:-:S04]  /*3c280*/  IMAD.WIDE.U32 R76, P2, R105, R90, R76 ;  /* 0x0000005a694c7225 */ /* 0x000fc8000784004c */
[----:B------:R-:W-:Y:S01]  /*3c290*/  IMAD.IADD R78, R83, 0x1, R113 ;  /* 0x00000001534e7824 */ /* 0x000fe200078e0271 */
[----:B------:R-:W-:Y:S01]  /*3c2a0*/  IADD3 RZ, P5, PT, R99, R76, RZ ;  /* 0x0000004c63ff7210 */ /* 0x000fe20007fbe0ff */
[----:B------:R-:W-:Y:S01]  /*3c2b0*/  IMAD.WIDE.U32 R98, R93, R107, RZ ;  /* 0x0000006b5d627225 */ /* 0x000fe200078e00ff */
[----:B------:R-:W-:Y:S02]  /*3c2c0*/  IADD3.X R76, PT, PT, RZ, R101, RZ, P1, P6 ;  /* 0x00000065ff4c7210 */ /* 0x000fe40000fec4ff */
[C---:B------:R-:W-:Y:S01]  /*3c2d0*/  IADD3 R84, P6, PT, R81.reuse, R84, RZ ;  /* 0x0000005451547210 */ /* 0x040fe20007fde0ff */
[----:B------:R-:W-:Y:S01]  /*3c2e0*/  IMAD.X R83, R78, 0x1, R103, P0 ;  /* 0x000000014e537824 */ /* 0x000fe200000e0667 */
[----:B------:R-:W-:Y:S01]  /*3c2f0*/  ISETP.GE.U32.AND P0, PT, R81, R82, PT ;  /* 0x000000525100720c */ /* 0x000fe20003f06070 */
[----:B------:R-:W-:Y:S01]  /*3c300*/  IMAD.X R121, RZ, RZ, RZ, P3 ;  /* 0x000000ffff797224 */ /* 0x000fe200018e06ff */
[----:B------:R-:W-:Y:S01]  /*3c310*/  ISETP.GE.U32.AND P1, PT, R84, R81, PT ;  /* 0x000000515400720c */ /* 0x000fe20003f26070 */
[C---:B------:R-:W-:Y:S01]  /*3c320*/  IMAD.X R76, R83.reuse, 0x1, R76, P6 ;  /* 0x00000001534c7824 */ /* 0x040fe200030e064c */
[----:B------:R-:W-:Y:S01]  /*3c330*/  ISETP.GE.U32.AND.EX P0, PT, R83, R78, PT, P0 ;  /* 0x0000004e5300720c */ /* 0x000fe20003f06100 */
[----:B------:R-:W-:-:S02]  /*3c340*/  IMAD.MOV.U32 R120, RZ, RZ, R79 ;  /* 0x000000ffff787224 */ /* 0x000fc400078e004f */
[----:B------:R-:W-:Y:S01]  /*3c350*/  IMAD.WIDE.U32 R78, R95, R108, RZ ;  /* 0x0000006c5f4e7225 */ /* 0x000fe200078e00ff */
[----:B------:R-:W-:-:S03]  /*3c360*/  ISETP.GE.U32.AND.EX P1, PT, R76, R83, PT, P1 ;  /* 0x000000534c00720c */ /* 0x000fc60003f26110 */
[----:B------:R-:W-:Y:S01]  /*3c370*/  IMAD.WIDE.U32 R82, R89, R107, RZ ;  /* 0x0000006b59527225 */ /* 0x000fe200078e00ff */
[----:B------:R-:W-:Y:S02]  /*3c380*/  SEL R82, RZ, 0x1, P0 ;  /* 0x00000001ff527807 */ /* 0x000fe40000000000 */
[----:B------:R-:W-:Y:S01]  /*3c390*/  SEL R81, RZ, 0x1, P1 ;  /* 0x00000001ff517807 */ /* 0x000fe20000800000 */
[----:B------:R-:W-:-:S04]  /*3c3a0*/  IMAD.WIDE.U32 R98, P3, R105, R89, R98 ;  /* 0x0000005969627225 */ /* 0x000fc80007860062 */
[----:B------:R-:W-:Y:S01]  /*3c3b0*/  IMAD.WIDE.U32.X R120, R106, R94, R120, P4 ;  /* 0x0000005e6a787225 */ /* 0x000fe200020e0478 */
[----:B------:R-:W-:-:S03]  /*3c3c0*/  IADD3 RZ, P0, PT, R83, R98, RZ ;  /* 0x0000006253ff7210 */ /* 0x000fc60007f1e0ff */
[----:B------:R-:W-:Y:S01]  /*3c3d0*/  IMAD.WIDE.U32 R78, P6, R74, R91, R78 ;  /* 0x0000005b4a4e7225 */ /* 0x000fe200078c004e */
[----:B------:R-:W-:-:S03]  /*3c3e0*/  IADD3 R81, P1, P4, R81, R120, R82 ;  /* 0x0000007851517210 */ /* 0x000fc60007c3e052 */
[----:B------:R-:W-:Y:S01]  /*3c3f0*/  IMAD.WIDE.U32 R82, R91, R108, RZ ;  /* 0x0000006c5b527225 */ /* 0x000fe200078e00ff */
[----:B------:R-:W-:Y:S02]  /*3c400*/  IADD3.X R120, PT, PT, RZ, R121, RZ, P1, P4 ;  /* 0x00000079ff787210 */ /* 0x000fe40000fe84ff */
[----:B------:R-:W-:Y:S01]  /*3c410*/  ISETP.GE.U32.AND P4, PT, R102, R80, PT ;  /* 0x000000506600720c */ /* 0x000fe20003f86070 */
[----:B------:R-:W-:Y:S01]  /*3c420*/  IMAD.X R115, RZ, RZ, RZ, P3 ;  /* 0x000000ffff737224 */ /* 0x000fe200018e06ff */
[----:B------:R-:W-:Y:S01]  /*3c430*/  IADD3 RZ, P3, PT, R83, R78, RZ ;  /* 0x0000004e53ff7210 */ /* 0x000fe20007f7e0ff */
[----:B------:R-:W-:Y:S01]  /*3c440*/  IMAD R78, R74, R91, RZ ;  /* 0x0000005b4a4e7224 */ /* 0x000fe200078e02ff */
[----:B------:R-:W-:Y:S01]  /*3c450*/  ISETP.GE.U32.AND.EX P4, PT, R103, R85, PT, P4 ;  /* 0x000000556700720c */ /* 0x000fe20003f86140 */
[----:B------:R-:W-:-:S03]  /*3c460*/  IMAD.WIDE.U32 R82, R108, R91, RZ ;  /* 0x0000005b6c527225 */ /* 0x000fc600078e00ff */
[----:B------:R-:W-:Y:S01]  /*3c470*/  SEL R85, RZ, 0x1, P4 ;  /* 0x00000001ff557807 */ /* 0x000fe20002000000 */
[----:B------:R-:W-:Y:S02]  /*3c480*/  IMAD.MOV.U32 R114, RZ, RZ, R99 ;  /* 0x000000ffff727224 */ /* 0x000fe400078e0063 */
[----:B------:R-:W-:Y:S02]  /*3c490*/  IMAD R99, R108, R95, R78 ;  /* 0x0000005f6c637224 */ /* 0x000fe400078e024e */
[----:B------:R-:W-:Y:S01]  /*3c4a0*/  IMAD.X R101, RZ, RZ, RZ, P6 ;  /* 0x000000ffff657224 */ /* 0x000fe200030e06ff */
[----:B------:R-:W-:Y:S01]  /*3c4b0*/  IADD3 R104, P6, PT, R104, R82, RZ ;  /* 0x0000005268687210 */ /* 0x000fe20007fde0ff */
[----:B------:R-:W-:Y:S02]  /*3c4c0*/  IMAD R78, R105, R90, RZ ;  /* 0x0000005a694e7224 */ /* 0x000fe400078e02ff */
[----:B------:R-:W-:Y:S01]  /*3c4d0*/  IMAD.IADD R83, R83, 0x1, R99 ;  /* 0x0000000153537824 */ /* 0x000fe200078e0263 */
[----:B------:R-:W-:Y:S01]  /*3c4e0*/  ISETP.GE.U32.AND P1, PT, R104, R82, PT ;  /* 0x000000526800720c */ /* 0x000fe20003f26070 */
[----:B------:R-:W-:-:S04]  /*3c4f0*/  IMAD.WIDE.U32 R116, R107, R90, RZ ;  /* 0x0000005a6b747225 */ /* 0x000fc800078e00ff */
[----:B------:R-:W-:-:S04]  /*3c500*/  IMAD.WIDE.U32.X R114, R105, R93, R114, P0 ;  /* 0x0000005d69727225 */ /* 0x000fc800000e0472 */
[----:B------:R-:W-:Y:S02]  /*3c510*/  IMAD R99, R107, R94, R78 ;  /* 0x0000005e6b637224 */ /* 0x000fe400078e024e */
[-C--:B------:R-:W-:Y:S02]  /*3c520*/  IMAD R82, R97, R91.reuse, RZ ;  /* 0x0000005b61527224 */ /* 0x080fe400078e02ff */
[----:B------:R-:W-:Y:S01]  /*3c530*/  IMAD.X R90, R83, 0x1, R75, P6 ;  /* 0x00000001535a7824 */ /* 0x000fe200030e064b */
[----:B------:R-:W-:Y:S01]  /*3c540*/  IADD3 R75, P0, P4, R116, R114, R85 ;  /* 0x00000072744b7210 */ /* 0x000fe20007c1e055 */
[----:B------:R-:W-:Y:S02]  /*3c550*/  IMAD.MOV.U32 R100, RZ, RZ, R79 ;  /* 0x000000ffff647224 */ /* 0x000fe400078e004f */
[----:B------:R-:W-:Y:S01]  /*3c560*/  IMAD.WIDE.U32 R78, R110, R91, RZ ;  /* 0x0000005b6e4e7225 */ /* 0x000fe200078e00ff */
[----:B------:R-:W-:-:S03]  /*3c570*/  ISETP.GE.U32.AND.EX P1, PT, R90, R83, PT, P1 ;  /* 0x000000535a00720c */ /* 0x000fc60003f26110 */
[----:B------:R-:W-:Y:S01]  /*3c580*/  IMAD.IADD R80, R117, 0x1, R99 ;  /* 0x0000000175507824 */ /* 0x000fe200078e0263 */
[----:B------:R-:W-:Y:S01]  /*3c590*/  IADD3 R84, P6, PT, R84, R78, RZ ;  /* 0x0000004e54547210 */ /* 0x000fe20007fde0ff */
[----:B------:R-:W-:Y:S02]  /*3c5a0*/  IMAD R85, R110, R95, R82 ;  /* 0x0000005f6e557224 */ /* 0x000fe400078e0252 */
[----:B------:R-:W-:Y:S01]  /*3c5b0*/  IMAD.WIDE.U32 R98, R95, R110, RZ ;  /* 0x0000006e5f627225 */ /* 0x000fe200078e00ff */
[----:B------:R-:W-:Y:S02]  /*3c5c0*/  IADD3.X R114, PT, PT, R80, R115, RZ, P0, P4 ;  /* 0x0000007350727210 */ /* 0x000fe400007e84ff */
[----:B------:R-:W-:Y:S01]  /*3c5d0*/  SEL R115, RZ, 0x1, P1 ;  /* 0x00000001ff737807 */ /* 0x000fe20000800000 */
[----:B------:R-:W-:Y:S01]  /*3c5e0*/  IMAD.IADD R102, R79, 0x1, R85 ;  /* 0x000000014f667824 */ /* 0x000fe200078e0255 */
[----:B------:R-:W-:Y:S01]  /*3c5f0*/  ISETP.GE.U32.AND P0, PT, R84, R78, PT ;  /* 0x0000004e5400720c */ /* 0x000fe20003f06070 */
[----:B------:R-:W-:-:S04]  /*3c600*/  IMAD.WIDE.U32.X R100, R74, R95, R100, P3 ;  /* 0x0000005f4a647225 */ /* 0x000fc800018e0464 */
[----:B------:R-:W-:Y:S01]  /*3c610*/  IMAD.WIDE.U32 R82, R91, R110, RZ ;  /* 0x0000006e5b527225 */ /* 0x000fe200078e00ff */
[----:B------:R-:W-:-:S03]  /*3c620*/  IADD3 R115, P1, P3, R84, R100, R115 ;  /* 0x0000006454737210 */ /* 0x000fc60007b3e073 */
[----:B------:R-:W-:-:S04]  /*3c630*/  IMAD.WIDE.U32 R98, P4, R97, R91, R98 ;  /* 0x0000005b61627225 */ /* 0x000fc80007880062 */
        /* <DEDUP_REMOVED lines=9> */
[-C--:B------:R-:W-:Y:S01]  /*3c6d0*/  IMAD.WIDE.U32 R82, R95, R107.reuse, RZ ;  /* 0x0000006b5f527225 */ /* 0x080fe200078e00ff */
        /* <DEDUP_REMOVED lines=8> */
[----:B------:R-:W-:Y:S01]  /*3c760*/  ISETP.GE.U32.AND P1, PT, R115, R84, PT ;  /* 0x000000547300720c */ /* 0x000fe20003f26070 */
[----:B------:R-:W-:Y:S02]  /*3c770*/  IMAD.MOV.U32 R84, RZ, RZ, R99 ;  /* 0x000000ffff547224 */ /* 0x000fe400078e0063 */
[----:B------:R-:W-:Y:S01]  /*3c780*/  IMAD.MOV.U32 R100, RZ, RZ, R79 ;  /* 0x000000ffff647224 */ /* 0x000fe200078e004f */
[----:B------:R-:W-:Y:S01]  /*3c790*/  ISETP.GE.U32.AND.EX P1, PT, R117, R76, PT, P1 ;  /* 0x0000004c7500720c */ /* 0x000fe20003f26110 */
[----:B------:R-:W-:-:S03]  /*3c7a0*/  IMAD.WIDE.U32.X R84, R97, R95, R84, P6 ;  /* 0x0000005f61547225 */ /* 0x000fc600030e0454 */
[----:B------:R-:W-:Y:S01]  /*3c7b0*/  SEL R113, RZ, 0x1, P1 ;  /* 0x00000001ff717807 */ /* 0x000fe20000800000 */
[----:B------:R-:W-:Y:S02]  /*3c7c0*/  IMAD R79, R74, R92, RZ ;  /* 0x0000005c4a4f7224 */ /* 0x000fe400078e02ff */
[----:B------:R-:W-:Y:S01]  /*3c7d0*/  IMAD.MOV.U32 R102, RZ, RZ, R77 ;  /* 0x000000ffff667224 */ /* 0x000fe200078e004d */
[----:B------:R-:W-:Y:S01]  /*3c7e0*/  IADD3 R113, P1, P6, R113, R84, R78 ;  /* 0x0000005471717210 */ /* 0x000fe20007e3e04e */
[----:B------:R-:W-:-:S03]  /*3c7f0*/  IMAD.WIDE.U32 R76, R108, R92, RZ ;  /* 0x0000005c6c4c7225 */ /* 0x000fc600078e00ff */
[----:B------:R-:W-:Y:S01]  /*3c800*/  IADD3.X R118, PT, PT, RZ, R85, RZ, P1, P6 ;  /* 0x00000055ff767210 */ /* 0x000fe20000fec4ff */
[----:B------:R-:W-:Y:S01]  /*3c810*/  IMAD R79, R108, R96, R79 ;  /* 0x000000606c4f7224 */ /* 0x000fe200078e024f */
[----:B------:R-:W-:Y:S01]  /*3c820*/  IADD3 R81, P6, PT, R75, R81, RZ ;  /* 0x000000514b517210 */ /* 0x000fe20007fde0ff */
[----:B------:R-:W-:Y:S01]  /*3c830*/  IMAD.WIDE.U32.X R102, R105, R94, R102, P5 ;  /* 0x0000005e69667225 */ /* 0x000fe200028e0466 */
[----:B------:R-:W-:-:S03]  /*3c840*/  IADD3 R116, P5, PT, R115, R76, RZ ;  /* 0x0000004c73747210 */ /* 0x000fc60007fbe0ff */
[----:B------:R-:W-:Y:S01]  /*3c850*/  IMAD.IADD R94, R77, 0x1, R79 ;  /* 0x000000014d5e7824 */ /* 0x000fe200078e024f */
[----:B------:R-:W-:Y:S01]  /*3c860*/  ISETP.GE.U32.AND P1, PT, R116, R76, PT ;  /* 0x0000004c7400720c */ /* 0x000fe20003f26070 */
[----:B------:R-:W-:-:S04]  /*3c870*/  IMAD.WIDE.U32 R78, R112, R91, RZ ;  /* 0x0000005b704e7225 */ /* 0x000fc800078e00ff */
[----:B------:R-:W-:Y:S02]  /*3c880*/  IMAD R82, R106, R91, RZ ;  /* 0x0000005b6a527224 */ /* 0x000fe400078e02ff */
[----:B------:R-:W-:Y:S01]  /*3c890*/  IMAD.X R120, R114, 0x1, R120, P6 ;  /* 0x0000000172787824 */ /* 0x000fe200030e0678 */
[----:B------:R-:W-:Y:S01]  /*3c8a0*/  IADD3 R115, P6, PT, R81, R78, RZ ;  /* 0x0000004e51737210 */ /* 0x000fe20007fde0ff */
[----:B------:R-:W-:-:S04]  /*3c8b0*/  IMAD.WIDE.U32 R76, R96, R108, RZ ;  /* 0x0000006c604c7225 */ /* 0x000fc800078e00ff */
[----:B------:R-:W-:Y:S02]  /*3c8c0*/  IMAD R119, R112, R95, R82 ;  /* 0x0000005f70777224 */ /* 0x000fe400078e0252 */
[----:B------:R-:W-:Y:S01]  /*3c8d0*/  IMAD.X R99, RZ, RZ, RZ, P2 ;  /* 0x000000ffff637224 */ /* 0x000fe200010e06ff */
[----:B------:R-:W-:Y:S01]  /*3c8e0*/  ISETP.GE.U32.AND P2, PT, R81, R75, PT ;  /* 0x0000004b5100720c */ /* 0x000fe20003f46070 */
[----:B------:R-:W-:Y:S02]  /*3c8f0*/  IMAD.MOV.U32 R98, RZ, RZ, R83 ;  /* 0x000000ffff627224 */ /* 0x000fe400078e0053 */
[----:B------:R-:W-:Y:S01]  /*3c900*/  IMAD.WIDE.U32.X R100, R106, R95, R100, P3 ;  /* 0x0000005f6a647225 */ /* 0x000fe200018e0464 */
[----:B------:R-:W-:Y:S02]  /*3c910*/  ISETP.GE.U32.AND P3, PT, R115, R78, PT ;  /* 0x0000004e7300720c */ /* 0x000fe40003f66070 */
[----:B------:R-:W-:Y:S01]  /*3c920*/  ISETP.GE.U32.AND.EX P2, PT, R120, R114, PT, P2 ;  /* 0x000000727800720c */ /* 0x000fe20003f46120 */
[----:B------:R-:W-:-:S02]  /*3c930*/  IMAD.IADD R119, R79, 0x1, R119 ;  /* 0x000000014f777824 */ /* 0x000fc400078e0277 */
[----:B------:R-:W-:-:S04]  /*3c940*/  IMAD.WIDE.U32.X R98, R105, R95, R98, P4 ;  /* 0x0000005f69627225 */ /* 0x000fc800020e0462 */
[----:B------:R-:W-:-:S04]  /*3c950*/  IMAD.WIDE.U32 R76, P4, R74, R92, R76 ;  /* 0x0000005c4a4c7225 */ /* 0x000fc8000788004c */
[----:B------:R-:W-:-:S04]  /*3c960*/  IMAD.WIDE.U32 R78, R92, R108, RZ ;  /* 0x0000006c5c4e7225 */ /* 0x000fc800078e00ff */
[----:B------:R-:W-:-:S04]  /*3c970*/  IMAD.WIDE.U32 R82, R96, R110, RZ ;  /* 0x0000006e60527225 */ /* 0x000fc800078e00ff */
[----:B------:R-:W-:Y:S01]  /*3c980*/  IMAD.X R85, RZ, RZ, RZ, P4 ;  /* 0x000000ffff557224 */ /* 0x000fe200020e06ff */
[----:B------:R-:W-:Y:S01]  /*3c990*/  IADD3 RZ, P4, PT, R79, R76, RZ ;  /* 0x0000004c4fff7210 */ /* 0x000fe20007f9e0ff */
[----:B------:R-:W-:Y:S02]  /*3c9a0*/  IMAD.MOV.U32 R84, RZ, RZ, R77 ;  /* 0x000000ffff547224 */ /* 0x000fe400078e004d */
[----:B------:R-:W-:Y:S02]  /*3c9b0*/  IMAD.X R117, R94, 0x1, R117, P5 ;  /* 0x000000015e757824 */ /* 0x000fe400028e0675 */
[----:B------:R-:W-:-:S03]  /*3c9c0*/  IMAD.WIDE.U32 R82, P5, R97, R92, R82 ;  /* 0x0000005c61527225 */ /* 0x000fc600078a0052 */
[----:B------:R-:W-:Y:S01]  /*3c9d0*/  ISETP.GE.U32.AND.EX P1, PT, R117, R94, PT, P1 ;  /* 0x0000005e7500720c */ /* 0x000fe20003f26110 */
[----:B------:R-:W-:-:S04]  /*3c9e0*/  IMAD.WIDE.U32 R76, R92, R110, RZ ;  /* 0x0000006e5c4c7225 */ /* 0x000fc800078e00ff */
[----:B------:R-:W-:Y:S01]  /*3c9f0*/  IMAD.WIDE.U32.X R84, R74, R96, R84, P4 ;  /* 0x000000604a547225 */ /* 0x000fe200020e0454 */
[----:B------:R-:W-:Y:S02]  /*3ca00*/  IADD3 RZ, P4, PT, R77, R82, RZ ;  /* 0x000000524dff7210 */ /* 0x000fe40007f9e0ff */
[----:B------:R-:W-:Y:S01]  /*3ca10*/  SEL R82, RZ, 0x1, P0 ;  /* 0x00000001ff527807 */ /* 0x000fe20000000000 */
[----:B------:R-:W-:-:S04]  /*3ca20*/  IMAD.WIDE.U32 R76, R96, R112, RZ ;  /* 0x00000070604c7225 */ /* 0x000fc800078e00ff */
[----:B------:R-:W-:Y:S02]  /*3ca30*/  IMAD R74, R74, R89, RZ ;  /* 0x000000594a4a7224 */ /* 0x000fe400078e02ff */
[----:B------:R-:W-:Y:S02]  /*3ca40*/  IMAD.X R81, RZ, RZ, RZ, P5 ;  /* 0x000000ffff517224 */ /* 0x000fe400028e06ff */
[----:B------:R-:W-:Y:S02]  /*3ca50*/  IMAD R93, R108, R93, R74 ;  /* 0x0000005d6c5d7224 */ /* 0x000fe400078e024a */
[----:B------:R-:W-:Y:S02]  /*3ca60*/  IMAD.MOV.U32 R80, RZ, RZ, R83 ;  /* 0x000000ffff507224 */ /* 0x000fe400078e0053 */
[----:B------:R-:W-:-:S04]  /*3ca70*/  IMAD.WIDE.U32 R76, P5, R106, R92, R76 ;  /* 0x0000005c6a4c7225 */ /* 0x000fc800078a004c */
[----:B------:R-:W-:Y:S01]  /*3ca80*/  IMAD.WIDE.U32 R78, R92, R112, RZ ;  /* 0x000000705c4e7225 */ /* 0x000fe200078e00ff */
[----:B------:R-:W-:-:S03]  /*3ca90*/  SEL R78, RZ, 0x1, P1 ;  /* 0x00000001ff4e7807 */ /* 0x000fc60000800000 */
[----:B------:R-:W-:Y:S02]  /*3caa0*/  IMAD R74, R105, R91, RZ ;  /* 0x0000005b694a7224 */ /* 0x000fe400078e02ff */
[----:B------:R-:W-:Y:S01]  /*3cab0*/  IMAD.WIDE.U32.X R80, R97, R96, R80, P4 ;  /* 0x0000006061507225 */ /* 0x000fe200020e0450 */
[----:B------:R-:W-:-:S03]  /*3cac0*/  IADD3 R113, P4, PT, R115, R113, RZ ;  /* 0x0000007173717210 */ /* 0x000fc60007f9e0ff */
[----:B------:R-:W-:Y:S01]  /*3cad0*/  IMAD.X R75, RZ, RZ, RZ, P5 ;  /* 0x000000ffff4b7224 */ /* 0x000fe200028e06ff */
[----:B------:R-:W-:Y:S01]  /*3cae0*/  IADD3 RZ, P5, PT, R79, R76, RZ ;  /* 0x0000004c4fff7210 */ /* 0x000fe20007fbe0ff */
[----:B------:R-:W-:Y:S01]  /*3caf0*/  IMAD R95, R107, R95, R74 ;  /* 0x0000005f6b5f7224 */ /* 0x000fe200078e024a */
[----:B------:R-:W-:Y:S01]  /*3cb00*/  SEL R79, RZ, 0x1, P2 ;  /* 0x00000001ff4f7807 */ /* 0x000fe20001000000 */
[-C--:B------:R-:W-:Y:S01]  /*3cb10*/  IMAD R97, R97, R92.reuse, RZ ;  /* 0x0000005c61617224 */ /* 0x080fe200078e02ff */
[----:B------:R-:W-:Y:S01]  /*3cb20*/  ISETP.GE.U32.AND P0, PT, R113, R115, PT ;  /* 0x000000737100720c */ /* 0x000fe20003f06070 */
[----:B------:R-:W-:Y:S02]  /*3cb30*/  IMAD.MOV.U32 R74, RZ, RZ, R77 ;  /* 0x000000ffff4a7224 */ /* 0x000fe400078e004d */
[----:B------:R-:W-:-:S04]  /*3cb40*/  IMAD.WIDE.U32 R76, R110, R92, RZ ;  /* 0x0000005c6e4c7225 */ /* 0x000fc800078e00ff */
[----:B------:R-:W-:Y:S02]  /*3cb50*/  IMAD.X R120, R119, 0x1, R120, P6 ;  /* 0x0000000177787824 */ /* 0x000fe400030e0678 */
[----:B------:R-:W-:Y:S01]  /*3cb60*/  IMAD R83, R110, R96, R97 ;  /* 0x000000606e537224 */ /* 0x000fe200078e0261 */
[----:B------:R-:W-:Y:S01]  /*3cb70*/  IADD3 R97, P2, PT, R113, R76, RZ ;  /* 0x0000004c71617210 */ /* 0x000fe20007f5e0ff */
[----:B------:R-:W-:Y:S01]  /*3cb80*/  IMAD.X R118, R120, 0x1, R118, P4 ;  /* 0x0000000178767824 */ /* 0x000fe200020e0676 */
[----:B------:R-:W-:Y:S01]  /*3cb90*/  IADD3 R113, P1, P4, R79, R102, R82 ;  /* 0x000000664f717210 */ /* 0x000fe20007c3e052 */
[----:B------:R-:W-:Y:S01]  /*3cba0*/  IMAD.IADD R83, R77, 0x1, R83 ;  /* 0x000000014d537824 */ /* 0x000fe200078e0253 */
[----:B------:R-:W-:Y:S01]  /*3cbb0*/  ISETP.GE.U32.AND P6, PT, R97, R76, PT ;  /* 0x0000004c6100720c */ /* 0x000fe20003fc6070 */
[----:B------:R-:W-:Y:S01]  /*3cbc0*/  IMAD.WIDE.U32.X R74, R106, R96, R74, P5 ;  /* 0x000000606a4a7225 */ /* 0x000fe200028e044a */
[----:B------:R-:W-:Y:S02]  /*3cbd0*/  IADD3.X R82, PT, PT, RZ, R103, RZ, P1, P4 ;  /* 0x00000067ff527210 */ /* 0x000fe40000fe84ff */
[----:B------:R-:W-:Y:S01]  /*3cbe0*/  ISETP.GE.U32.AND.EX P3, PT, R120, R119, PT, P3 ;  /* 0x000000777800720c */ /* 0x000fe20003f66130 */
[----:B------:R-:W-:Y:S01]  /*3cbf0*/  IMAD.X R76, R83, 0x1, R118, P2 ;  /* 0x00000001534c7824 */ /* 0x000fe200010e0676 */
[----:B------:R-:W-:Y:S01]  /*3cc00*/  IADD3 R77, P2, P1, R97, R84, R78 ;  /* 0x00000054614d7210 */ /* 0x000fe2000795e04e */
[----:B------:R-:W-:Y:S01]  /*3cc10*/  IMAD.WIDE.U32 R78, R107, R91, RZ ;  /* 0x0000005b6b4e7225 */ /* 0x000fe200078e00ff */
[----:B------:R-:W-:-:S02]  /*3cc20*/  ISETP.GE.U32.AND.EX P0, PT, R118, R120, PT, P0 ;  /* 0x000000787600720c */ /* 0x000fc40003f06100 */
[C---:B------:R-:W-:Y:S01]  /*3cc30*/  ISETP.GE.U32.AND.EX P6, PT, R76.reuse, R83, PT, P6 ;  /* 0x000000534c00720c */ /* 0x040fe20003fc6160 */
[----:B------:R-:W-:Y:S01]  /*3cc40*/  IMAD.IADD R95, R79, 0x1, R95 ;  /* 0x000000014f5f7824 */ /* 0x000fe200078e025f */
[----:B------:R-:W-:Y:S01]  /*3cc50*/  IADD3.X R91, PT, PT, R76, R85, RZ, P2, P1 ;  /* 0x000000554c5b7210 */ /* 0x000fe200017e24ff */
[----:B------:R-:W-:Y:S01]  /*3cc60*/  IMAD R79, R106, R92, RZ ;  /* 0x0000005c6a4f7224 */ /* 0x000fe200078e02ff */
[----:B------:R-:W-:Y:S02]  /*3cc70*/  IADD3 R83, P2, PT, R113, R78, RZ ;  /* 0x0000004e71537210 */ /* 0x000fe40007f5e0ff */
[----:B------:R-:W-:Y:S02]  /*3cc80*/  SEL R94, RZ, 0x1, P3 ;  /* 0x00000001ff5e7807 */ /* 0x000fe40001800000 */
[----:B------:R-:W-:Y:S01]  /*3cc90*/  SEL R85, RZ, 0x1, P0 ;  /* 0x00000001ff557807 */ /* 0x000fe20000000000 */
[----:B------:R-:W-:Y:S01]  /*3cca0*/  IMAD.X R82, R95, 0x1, R82, P2 ;  /* 0x000000015f527824 */ /* 0x000fe200010e0652 */
[----:B------:R-:W-:Y:S01]  /*3ccb0*/  ISETP.GE.U32.AND P4, PT, R77, R97, PT ;  /* 0x000000614d00720c */ /* 0x000fe20003f86070 */
[----:B------:R-:W-:Y:S01]  /*3ccc0*/  IMAD R97, R112, R96, R79 ;  /* 0x0000006070617224 */ /* 0x000fe200078e024f */
[----:B------:R-:W-:Y:S01]  /*3ccd0*/  IADD3 R94, P0, P3, R85, R100, R94 ;  /* 0x00000064555e7210 */ /* 0x000fe20007b1e05e */
[----:B------:R-:W-:Y:S01]  /*3cce0*/  IMAD.WIDE.U32 R84, R91, 0x3d1, RZ ;  /* 0x000003d15b547825 */ /* 0x000fe200078e00ff */
[----:B------:R-:W-:-:S02]  /*3ccf0*/  ISETP.GE.U32.AND P1, PT, R83, R78, PT ;  /* 0x0000004e5300720c */ /* 0x000fc40003f26070 */
[----:B------:R-:W-:Y:S01]  /*3cd00*/  ISETP.GE.U32.AND.EX P2, PT, R91, R76, PT, P4 ;  /* 0x0000004c5b00720c */ /* 0x000fe20003f46140 */
[----:B------:R-:W-:Y:S01]  /*3cd10*/  IMAD.WIDE.U32 R112, R112, R92, RZ ;  /* 0x0000005c70707225 */ /* 0x000fe200078e00ff */
[----:B------:R-:W-:Y:S02]  /*3cd20*/  IADD3.X R101, PT, PT, RZ, R101, RZ, P0, P3 ;  /* 0x00000065ff657210 */ /* 0x000fe400007e64ff */
[----:B------:R-:W-:Y:S01]  /*3cd30*/  IADD3 R76, P4, PT, R83, R94, RZ ;  /* 0x0000005e534c7210 */ /* 0x000fe20007f9e0ff */
[----:B------:R-:W-:Y:S01]  /*3cd40*/  IMAD.WIDE.U32 R78, R77, 0x3d1, RZ ;  /* 0x000003d14d4e7825 */ /* 0x000fe200078e00ff */
[C---:B------:R-:W-:Y:S02]  /*3cd50*/  ISETP.GE.U32.AND.EX P1, PT, R82.reuse, R95, PT, P1 ;  /* 0x0000005f5200720c */ /* 0x040fe40003f26110 */
[----:B------:R-:W-:Y:S01]  /*3cd60*/  SEL R100, RZ, 0x1, P6 ;  /* 0x00000001ff647807 */ /* 0x000fe20003000000 */
[----:B------:R-:W-:Y:S01]  /*3cd70*/  IMAD.X R94, R82, 0x1, R101, P4 ;  /* 0x00000001525e7824 */ /* 0x000fe200020e0665 */
[----:B------:R-:W-:Y:S01]  /*3cd80*/  SEL R95, RZ, 0x1, P2 ;  /* 0x00000001ff5f7807 */ /* 0x000fe20001000000 */
[----:B------:R-:W-:Y:S01]  /*3cd90*/  IMAD.WIDE.U32 R84, P0, RZ, R77, R84 ;  /* 0x0000004dff547225 */ /* 0x000fe20007800054 */
[----:B------:R-:W-:-:S02]  /*3cda0*/  ISETP.GE.U32.AND P2, PT, R76, R83, PT ;  /* 0x000000534c00720c */ /* 0x000fc40003f46070 */
[----:B------:R-:W-:Y:S01]  /*3cdb0*/  IADD3 R100, P4, P5, R95, R80, R100 ;  /* 0x000000505f647210 */ /* 0x000fe20007d9e064 */
[----:B------:R-:W-:Y:S01]  /*3cdc0*/  IMAD.IADD R101, R113, 0x1, R97 ;  /* 0x0000000171657824 */ /* 0x000fe200078e0261 */
[----:B------:R-:W-:Y:S01]  /*3cdd0*/  IADD3 R95, P6, PT, R76, R112, RZ ;  /* 0x000000704c5f7210 */ /* 0x000fe20007fde0ff */
[----:B------:R-:W-:Y:S01]  /*3cde0*/  IMAD.MOV.U32 R76, RZ, RZ, RZ ;  /* 0x000000ffff4c7224 */ /* 0x000fe200078e00ff */
[----:B------:R-:W-:Y:S01]  /*3cdf0*/  IADD3 RZ, P3, PT, R79, R84, RZ ;  /* 0x000000544fff7210 */ /* 0x000fe20007f7e0ff */
[----:B------:R-:W-:Y:S01]  /*3ce00*/  IMAD.X R83, RZ, RZ, RZ, P0 ;  /* 0x000000ffff537224 */ /* 0x000fe200000e06ff */
[----:B------:R-:W-:Y:S01]  /*3ce10*/  IADD3.X R97, PT, PT, RZ, R81, RZ, P4, P5 ;  /* 0x00000051ff617210 */ /* 0x000fe200027ea4ff */
[----:B------:R-:W-:Y:S01]  /*3ce20*/  IMAD.WIDE.U32 R78, R77, 0x3d1, R76 ;  /* 0x000003d14d4e7825 */ /* 0x000fe200078e004c */
[----:B------:R-:W-:Y:S02]  /*3ce30*/  IADD3 R100, P4, PT, R95, R100, RZ ;  /* 0x000000645f647210 */ /* 0x000fe40007f9e0ff */
[----:B------:R-:W-:Y:S01]  /*3ce40*/  ISETP.GE.U32.AND.EX P2, PT, R94, R82, PT, P2 ;  /* 0x000000525e00720c */ /* 0x000fe20003f46120 */
[----:B------:R-:W-:Y:S01]  /*3ce50*/  IMAD.X R76, R101, 0x1, R94, P6 ;  /* 0x00000001654c7824 */ /* 0x000fe200030e065e */
[----:B------:R-:W-:Y:S01]  /*3ce60*/  SEL R80, RZ, 0x1, P1 ;  /* 0x00000001ff507807 */ /* 0x000fe20000800000 */
[----:B------:R-:W-:Y:S01]  /*3ce70*/  IMAD.IADD R79, R84, 0x1, R79 ;  /* 0x00000001544f7824 */ /* 0x000fe200078e024f */
[----:B------:R-:W-:Y:S01]  /*3ce80*/  ISETP.GE.U32.AND P0, PT, R95, R112, PT ;  /* 0x000000705f00720c */ /* 0x000fe20003f06070 */
[----:B------:R-:W-:Y:S01]  /*3ce90*/  IMAD.X R97, R76, 0x1, R97, P4 ;  /* 0x000000014c617824 */ /* 0x000fe200020e0661 */
[----:B------:R-:W-:Y:S01]  /*3cea0*/  SEL R103, RZ, 0x1, P2 ;  /* 0x00000001ff677807 */ /* 0x000fe20001000000 */
[----:B------:R-:W-:Y:S01]  /*3ceb0*/  IMAD.MOV.U32 R82, RZ, RZ, R85 ;  /* 0x000000ffff527224 */ /* 0x000fe200078e0055 */
[----:B------:R-:W-:Y:S01]  /*3cec0*/  ISETP.GE.U32.AND P1, PT, R100, R95, PT ;  /* 0x0000005f6400720c */ /* 0x000fe20003f26070 */
[----:B------:R-:W-:Y:S01]  /*3ced0*/  IMAD.WIDE.U32 R84, R107, R92, RZ ;  /* 0x0000005c6b547225 */ /* 0x000fe200078e00ff */
[----:B------:R-:W-:-:S02]  /*3cee0*/  IADD3 R103, P2, P4, R103, R98, R80 ;  /* 0x0000006267677210 */ /* 0x000fc40007c5e050 */
[----:B------:R-:W-:Y:S01]  /*3cef0*/  ISETP.GE.U32.AND.EX P0, PT, R76, R101, PT, P0 ;  /* 0x000000654c00720c */ /* 0x000fe20003f06100 */
[----:B------:R-:W-:Y:S01]  /*3cf00*/  IMAD.WIDE.U32.X R82, RZ, R91, R82, P3 ;  /* 0x0000005bff527225 */ /* 0x000fe200018e0452 */
[----:B------:R-:W-:Y:S02]  /*3cf10*/  ISETP.GE.U32.AND.EX P1, PT, R97, R76, PT, P1 ;  /* 0x0000004c6100720c */ /* 0x000fe40003f26110 */
[----:B------:R-:W-:Y:S01]  /*3cf20*/  ISETP.GE.U32.AND P5, PT, R78, RZ, PT ;  /* 0x000000ff4e00720c */ /* 0x000fe20003fa6070 */
[----:B------:R-:W-:Y:S01]  /*3cf30*/  IMAD R76, R105, R92, RZ ;  /* 0x0000005c694c7224 */ /* 0x000fe200078e02ff */
[----:B------:R-:W-:Y:S02]  /*3cf40*/  IADD3.X R94, PT, PT, RZ, R99, RZ, P2, P4 ;  /* 0x00000063ff5e7210 */ /* 0x000fe400017e84ff */
[----:B------:R-:W-:Y:S01]  /*3cf50*/  ISETP.GE.U32.AND.EX P5, PT, R79, R77, PT, P5 ;  /* 0x0000004d4f00720c */ /* 0x000fe20003fa6150 */
[----:B------:R-:W-:Y:S01]  /*3cf60*/  IMAD R99, R107, R96, R76 ;  /* 0x000000606b637224 */ /* 0x000fe200078e024c */
[----:B------:R-:W-:Y:S01]  /*3cf70*/  SEL R80, RZ, 0x1, P0 ;  /* 0x00000001ff507807 */ /* 0x000fe20000000000 */
[----:B------:R-:W-:Y:S01]  /*3cf80*/  IMAD.WIDE.U32 R76, R97, 0x3d1, RZ ;  /* 0x000003d1614c7825 */ /* 0x000fe200078e00ff */
[----:B------:R-:W-:-:S02]  /*3cf90*/  SEL R95, RZ, 0x1, P1 ;  /* 0x00000001ff5f7807 */ /* 0x000fc40000800000 */
[----:B------:R-:W-:Y:S01]  /*3cfa0*/  IADD3 R98, P3, PT, R103, R84, RZ ;  /* 0x0000005467627210 */ /* 0x000fe20007f7e0ff */
[----:B------:R-:W-:Y:S01]  /*3cfb0*/  IMAD.IADD R85, R85, 0x1, R99 ;  /* 0x0000000155557824 */ /* 0x000fe200078e0263 */
[----:B------:R-:W-:Y:S01]  /*3cfc0*/  IADD3 R95, P0, P2, R95, R74, R80 ;  /* 0x0000004a5f5f7210 */ /* 0x000fe20007a1e050 */
[----:B------:R-:W-:Y:S01]  /*3cfd0*/  IMAD.WIDE.U32 R80, R100, 0x3d1, RZ ;  /* 0x000003d164507825 */ /* 0x000fe200078e00ff */
[----:B------:R-:W-:Y:S02]  /*3cfe0*/  SEL R110, RZ, 0x1, P5 ;  /* 0x00000001ff6e7807 */ /* 0x000fe40002800000 */
        /* <DEDUP_REMOVED lines=8> */
[----:B------:R-:W-:-:S02]  /*3d070*/  IMAD.X R103, R101, 0x1, R74, P2 ;  /* 0x0000000165677824 */ /* 0x000fc400010e064a */
[----:B------:R-:W-:Y:S02]  /*3d080*/  IMAD.X R106, R95, 0x1, R83, P4 ;  /* 0x000000015f6a7824 */ /* 0x000fe400020e0653 */
[----:B------:R-:W-:Y:S02]  /*3d090*/  IMAD.MOV.U32 R74, RZ, RZ, R77 ;  /* 0x000000ffff4a7224 */ /* 0x000fe400078e004d */
[----:B------:R-:W-:Y:S01]  /*3d0a0*/  IMAD.WIDE.U32 R76, R103, 0x3d1, RZ ;  /* 0x000003d1674c7825 */ /* 0x000fe200078e00ff */
[----:B------:R-:W-:-:S03]  /*3d0b0*/  ISETP.GE.U32.AND.EX P0, PT, R106, R95, PT, P0 ;  /* 0x0000005f6a00720c */ /* 0x000fc60003f06100 */
[----:B------:R-:W-:Y:S01]  /*3d0c0*/  IMAD.WIDE.U32 R80, R108, R89, R78 ;  /* 0x000000596c507225 */ /* 0x000fe200078e004e */
[----:B------:R-:W-:-:S03]  /*3d0d0*/  SEL R113, RZ, 0x1, P0 ;  /* 0x00000001ff717807 */ /* 0x000fc60000000000 */
[----:B------:R-:W-:Y:S01]  /*3d0e0*/  IMAD.WIDE.U32.X R94, RZ, R97, R74, P3 ;  /* 0x00000061ff5e7225 */ /* 0x000fe200018e044a */
[----:B------:R-:W-:-:S03]  /*3d0f0*/  ISETP.GE.U32.AND P6, PT, R80, R78, PT ;  /* 0x0000004e5000720c */ /* 0x000fc60003fc6070 */
[----:B------:R-:W-:-:S04]  /*3d100*/  IMAD.WIDE.U32 R74, R102, 0x3d1, RZ ;  /* 0x000003d1664a7825 */ /* 0x000fc800078e00ff */
[----:B------:R-:W-:Y:S01]  /*3d110*/  IMAD.WIDE.U32 R76, P4, RZ, R102, R76 ;  /* 0x00000066ff4c7225 */ /* 0x000fe2000788004c */
[----:B------:R-:W-:-:S03]  /*3d120*/  IADD3 R108, P1, P2, R74, R94, R113 ;  /* 0x0000005e4a6c7210 */ /* 0x000fc60007a3e071 */
[----:B------:R-:W-:-:S04]  /*3d130*/  IMAD.WIDE.U32 R82, R96, R107, RZ ;  /* 0x0000006b60527225 */ /* 0x000fc800078e00ff */
[----:B------:R-:W-:Y:S01]  /*3d140*/  IMAD.IADD R89, R81, 0x1, R93 ;  /* 0x0000000151597824 */ /* 0x000fe200078e025d */
[----:B------:R-:W-:Y:S01]  /*3d150*/  IADD3 R81, P0, PT, R75, R76, RZ ;  /* 0x0000004c4b517210 */ /* 0x000fe20007f1e0ff */
[----:B------:R-:W-:-:S03]  /*3d160*/  IMAD.WIDE.U32 R82, P3, R105, R92, R82 ;  /* 0x0000005c69527225 */ /* 0x000fc60007860052 */
[----:B------:R-:W-:Y:S01]  /*3d170*/  ISETP.GE.U32.AND.EX P6, PT, R89, R79, PT, P6 ;  /* 0x0000004f5900720c */ /* 0x000fe20003fc6160 */
[----:B------:R-:W-:Y:S01]  /*3d180*/  IMAD.X R79, RZ, RZ, RZ, P3 ;  /* 0x000000ffff4f7224 */ /* 0x000fe200018e06ff */
[----:B------:R-:W-:Y:S01]  /*3d190*/  IADD3.X R94, PT, PT, R81, R95, RZ, P1, P2 ;  /* 0x0000005f515e7210 */ /* 0x000fe20000fe44ff */
[----:B------:R-:W-:Y:S01]  /*3d1a0*/  IMAD.WIDE.U32 R92, R92, R107, RZ ;  /* 0x0000006b5c5c7225 */ /* 0x000fe200078e00ff */
[----:B------:R-:W-:Y:S02]  /*3d1b0*/  IADD3 R110, P1, P2, R99, R91, R110 ;  /* 0x0000005b636e7210 */ /* 0x000fe40007a3e06e */
[----:B------:R-:W-:Y:S01]  /*3d1c0*/  SEL R76, RZ, 0x1, P6 ;  /* 0x00000001ff4c7807 */ /* 0x000fe20003000000 */
[----:B------:R-:W-:Y:S01]  /*3d1d0*/  IMAD.MOV.U32 R78, RZ, RZ, R83 ;  /* 0x000000ffff4e7224 */ /* 0x000fe200078e0053 */
[----:B------:R-:W-:Y:S02]  /*3d1e0*/  ISETP.GE.U32.AND P3, PT, R98, R84, PT ;  /* 0x000000546200720c */ /* 0x000fe40003f66070 */
        /* <DEDUP_REMOVED lines=9> */
[----:B------:R-:W-:Y:S02]  /*3d280*/  ISETP.GE.U32.AND.EX P1, PT, R103, R101, PT, P1 ;  /* 0x000000656700720c */ /* 0x000fe40003f26110 */
[----:B------:R-:W-:Y:S02]  /*3d290*/  ISETP.LT.U32.AND P2, PT, R110, R91, PT ;  /* 0x0000005b6e00720c */ /* 0x000fe40003f41070 */
[-C--:B------:R-:W-:Y:S02]  /*3d2a0*/  ISETP.EQ.AND.EX P5, PT, R75, R100.reuse, !P5, P3 ;  /* 0x000000644b00720c */ /* 0x080fe40006fa2330 */
[-C--:B------:R-:W-:Y:S02]  /*3d2b0*/  ISETP.EQ.U32.AND P3, PT, R99, R111.reuse, PT ;  /* 0x0000006f6300720c */ /* 0x080fe40003f62070 */
[----:B------:R-:W-:Y:S02]  /*3d2c0*/  SEL R85, RZ, 0x1, P1 ;  /* 0x00000001ff557807 */ /* 0x000fe40000800000 */
[----:B------:R-:W-:Y:S01]  /*3d2d0*/  ISETP.LT.U32.OR.EX P2, PT, R75, R100, P5, P2 ;  /* 0x000000644b00720c */ /* 0x000fe20002f41520 */
[----:B------:R-:W-:Y:S01]  /*3d2e0*/  IMAD.X R75, RZ, RZ, RZ, P4 ;  /* 0x000000ffff4b7224 */ /* 0x000fe200020e06ff */
[----:B------:R-:W-:-:S02]  /*3d2f0*/  ISETP.LT.U32.AND P1, PT, R99, R111, PT ;  /* 0x0000006f6300720c */ /* 0x000fc40003f21070 */
[CC--:B------:R-:W-:Y:S02]  /*3d300*/  ISETP.EQ.AND.EX P6, PT, R106.reuse, R109.reuse, !P6, P3 ;  /* 0x0000006d6a00720c */ /* 0x0c0fe400077c2330 */
[----:B------:R-:W-:Y:S02]  /*3d310*/  IADD3 R85, P3, P5, R85, R78, R76 ;  /* 0x0000004e55557210 */ /* 0x000fe40007d7e04c */
[----:B------:R-:W-:Y:S02]  /*3d320*/  SEL R100, RZ, 0x1, !P2 ;  /* 0x00000001ff647807 */ /* 0x000fe40005000000 */
[----:B------:R-:W-:Y:S02]  /*3d330*/  ISETP.LT.U32.OR.EX P1, PT, R106, R109, P6, P1 ;  /* 0x0000006d6a00720c */ /* 0x000fe40003721510 */
[----:B------:R-:W-:Y:S01]  /*3d340*/  ISETP.GE.U32.AND P4, PT, R108, R74, PT ;  /* 0x0000004a6c00720c */ /* 0x000fe20003f86070 */
[----:B------:R-:W-:Y:S01]  /*3d350*/  IMAD.MOV.U32 R74, RZ, RZ, R77 ;  /* 0x000000ffff4a7224 */ /* 0x000fe200078e004d */
[----:B------:R-:W-:-:S02]  /*3d360*/  IADD3.X R91, PT, PT, RZ, R79, RZ, P3, P5 ;  /* 0x0000004fff5b7210 */ /* 0x000fc40001fea4ff */
[----:B------:R-:W-:Y:S01]  /*3d370*/  IADD3 R100, P5, P6, R108, R97, R100 ;  /* 0x000000616c647210 */ /* 0x000fe20007ebe064 */
[----:B------:R-:W-:Y:S01]  /*3d380*/  IMAD.WIDE.U32.X R74, RZ, R103, R74, P0 ;  /* 0x00000067ff4a7225 */ /* 0x000fe200000e044a */
[----:B------:R-:W-:Y:S02]  /*3d390*/  SEL R79, RZ, 0x1, !P1 ;  /* 0x00000001ff4f7807 */ /* 0x000fe40004800000 */
[----:B------:R-:W-:Y:S01]  /*3d3a0*/  ISETP.GE.U32.AND.EX P4, PT, R94, R81, PT, P4 ;  /* 0x000000515e00720c */ /* 0x000fe20003f86140 */
[----:B------:R-:W-:Y:S01]  /*3d3b0*/  IMAD.WIDE.U32 R76, R91, 0x3d1, RZ ;  /* 0x000003d15b4c7825 */ /* 0x000fe200078e00ff */
[-C--:B------:R-:W-:Y:S02]  /*3d3c0*/  ISETP.EQ.U32.AND P3, PT, R100, R97.reuse, PT ;  /* 0x000000616400720c */ /* 0x080fe40003f62070 */
[----:B------:R-:W-:Y:S02]  /*3d3d0*/  IADD3.X R81, PT, PT, R94, R102, RZ, P5, P6 ;  /* 0x000000665e517210 */ /* 0x000fe40002fec4ff */
[----:B------:R-:W-:-:S02]  /*3d3e0*/  ISETP.LT.U32.AND P0, PT, R100, R97, PT ;  /* 0x000000616400720c */ /* 0x000fc40003f01070 */
[----:B------:R-:W-:Y:S01]  /*3d3f0*/  IADD3 R100, P6, P5, R79, R100, R104 ;  /* 0x000000644f647210 */ /* 0x000fe20007dde068 */
[----:B------:R-:W-:Y:S01]  /*3d400*/  IMAD.WIDE.U32 R78, R85, 0x3d1, RZ ;  /* 0x000003d1554e7825 */ /* 0x000fe200078e00ff */
[C---:B------:R-:W-:Y:S02]  /*3d410*/  ISETP.EQ.AND.EX P3, PT, R81.reuse, R102, P2, P3 ;  /* 0x000000665100720c */ /* 0x040fe40001762330 */
        /* <DEDUP_REMOVED lines=8> */
[----:B------:R-:W-:Y:S01]  /*3d4a0*/  ISETP.LT.U32.AND P5, PT, R100, R104, PT ;  /* 0x000000686400720c */ /* 0x000fe20003fa1070 */
[----:B------:R-:W-:Y:S01]  /*3d4b0*/  IMAD.MOV.U32 R104, RZ, RZ, R80 ;  /* 0x000000ffff687224 */ /* 0x000fe200078e0050 */
[C---:B------:R-:W-:Y:S02]  /*3d4c0*/  ISETP.EQ.AND.EX P2, PT, R98.reuse, R90, P1, P2 ;  /* 0x0000005a6200720c */ /* 0x040fe40000f42320 */
        /* <DEDUP_REMOVED lines=39> */
.L_x_135:
        /* <DEDUP_REMOVED lines=34> */
.L_x_134:
[----:B------:R-:W-:Y:S05]  /*3d960*/  BSYNC.RECONVERGENT B2 ;  /* 0x0000000000027941 */ /* 0x000fea0003800200 */
.L_x_133:
[----:B------:R-:W-:Y:S01]  /*3d970*/  IMAD.WIDE.U32 R76, R36, R61, RZ ;  /* 0x0000003d244c7225 */ /* 0x000fe200078e00ff */
[----:B------:R-:W-:Y:S01]  /*3d980*/  LOP3.LUT R60, R60, 0xfffffffd, RZ, 0xc0, !PT ;  /* 0xfffffffd3c3c7812 */ /* 0x000fe200078ec0ff */
[----:B------:R-:W-:Y:S02]  /*3d990*/  BSSY.RECONVERGENT B2, `(.L_x_136) ;  /* 0x00001fd000027945 */ /* 0x000fe40003800200 */
[----:B------:R-:W-:-:S04]  /*3d9a0*/  IMAD.WIDE.U32 R84, R36, R63, RZ ;  /* 0x0000003f24547225 */ /* 0x000fc800078e00ff */
[----:B------:R-:W-:-:S04]  /*3d9b0*/  IMAD.WIDE.U32 R76, P0, R62, R32, R76 ;  /* 0x000000203e4c7225 */ /* 0x000fc8000780004c */
[----:B------:R-:W-:-:S04]  /*3d9c0*/  IMAD.WIDE.U32 R78, R32, R61, RZ ;  /* 0x0000003d204e7225 */ /* 0x000fc800078e00ff */
[----:B------:R-:W-:Y:S01]  /*3d9d0*/  IMAD.X R93, RZ, RZ, RZ, P0 ;  /* 0x000000ffff5d7224 */ /* 0x000fe200000e06ff */
[----:B------:R-:W-:Y:S01]  /*3d9e0*/  IADD3 RZ, P0, PT, R79, R76, RZ ;  /* 0x0000004c4fff7210 */ /* 0x000fe20007f1e0ff */
[----:B------:R-:W-:-:S04]  /*3d9f0*/  IMAD.WIDE.U32 R74, R32, R63, RZ ;  /* 0x0000003f204a7225 */ /* 0x000fc800078e00ff */
[----:B------:R-:W-:-:S04]  /*3da00*/  IMAD.WIDE.U32 R84, P2, R64, R32, R84 ;  /* 0x0000002040547225 */ /* 0x000fc80007840054 */
[----:B------:R-:W-:Y:S01]  /*3da10*/  IMAD.WIDE.U32 R82, R37, R61, RZ ;  /* 0x0000003d25527225 */ /* 0x000fe200078e00ff */
[----:B------:R-:W-:-:S03]  /*3da20*/  IADD3 RZ, P1, PT, R75, R84, RZ ;  /* 0x000000544bff7210 */ /* 0x000fc60007f3e0ff */
[----:B------:R-:W-:-:S04]  /*3da30*/  IMAD.WIDE.U32 R78, R36, R65, RZ ;  /* 0x00000041244e7225 */ /* 0x000fc800078e00ff */
[----:B------:R-:W-:Y:S02]  /*3da40*/  IMAD.MOV.U32 R92, RZ, RZ, R77 ;  /* 0x000000ffff5c7224 */ /* 0x000fe400078e004d */
[-C--:B------:R-:W-:Y:S02]  /*3da50*/  IMAD R76, R64, R32.reuse, RZ ;  /* 0x00000020404c7224 */ /* 0x080fe400078e02ff */
[----:B------:R-:W-:-:S04]  /*3da60*/  IMAD.WIDE.U32 R90, R63, R32, RZ ;  /* 0x000000203f5a7225 */ /* 0x000fc800078e00ff */
[----:B------:R-:W-:-:S04]  /*3da70*/  IMAD.WIDE.U32 R74, R33, R61, RZ ;  /* 0x0000003d214a7225 */ /* 0x000fc800078e00ff */
[----:B------:R-:W-:-:S04]  /*3da80*/  IMAD.WIDE.U32.X R92, R62, R36, R92, P0 ;  /* 0x000000243e5c7225 */ /* 0x000fc800000e045c */
[----:B------:R-:W-:Y:S01]  /*3da90*/  IMAD.WIDE.U32 R82, P6, R62, R33, R82 ;  /* 0x000000213e527225 */ /* 0x000fe200078c0052 */
[----:B------:R-:W-:-:S03]  /*3daa0*/  IADD3 R105, P5, PT, R92, R90, RZ ;  /* 0x0000005a5c697210 */ /* 0x000fc60007fbe0ff */
[----:B------:R-:W-:Y:S01]  /*3dab0*/  IMAD.WIDE.U32 R80, R32, R65, RZ ;  /* 0x0000004120507225 */ /* 0x000fe200078e00ff */
[----:B------:R-:W-:Y:S02]  /*3dac0*/  IADD3 RZ, P3, PT, R75, R82, RZ ;  /* 0x000000524bff7210 */ /* 0x000fe40007f7e0ff */
[----:B------:R-:W-:Y:S01]  /*3dad0*/  ISETP.GE.U32.AND P0, PT, R105, R90, PT ;  /* 0x0000005a6900720c */ /* 0x000fe20003f06070 */
[----:B------:R-:W-:-:S04]  /*3dae0*/  IMAD.WIDE.U32 R78, P4, R86, R32, R78 ;  /* 0x00000020564e7225 */ /* 0x000fc8000788004e */
[----:B------:R-:W-:Y:S02]  /*3daf0*/  IMAD R95, R63, R36, R76 ;  /* 0x000000243f5f7224 */ /* 0x000fe400078e024c */
[-C--:B------:R-:W-:Y:S02]  /*3db00*/  IMAD R80, R62, R33.reuse, RZ ;  /* 0x000000213e507224 */ /* 0x080fe400078e02ff */
[----:B------:R-:W-:Y:S01]  /*3db10*/  IMAD.X R77, RZ, RZ, RZ, P2 ;  /* 0x000000ffff4d7224 */ /* 0x000fe200010e06ff */
[----:B------:R-:W-:Y:S01]  /*3db20*/  IADD3 RZ, P2, PT, R81, R78, RZ ;  /* 0x0000004e51ff7210 */ /* 0x000fe20007f5e0ff */
[----:B------:R-:W-:Y:S02]  /*3db30*/  IMAD.IADD R92, R91, 0x1, R95 ;  /* 0x000000015b5c7824 */ /* 0x000fe400078e025f */
[----:B------:R-:W-:-:S04]  /*3db40*/  IMAD.WIDE.U32 R74, R61, R33, RZ ;  /* 0x000000213d4a7225 */ /* 0x000fc800078e00ff */
[----:B------:R-:W-:Y:S02]  /*3db50*/  IMAD.MOV.U32 R76, RZ, RZ, R85 ;  /* 0x000000ffff4c7224 */ /* 0x000fe400078e0055 */
[----:B------:R-:W-:Y:S02]  /*3db60*/  IMAD R78, R86, R32, RZ ;  /* 0x00000020564e7224 */ /* 0x000fe400078e02ff */
[----:B------:R-:W-:Y:S02]  /*3db70*/  IMAD R85, R61, R37, R80 ;  /* 0x000000253d557224 */ /* 0x000fe400078e0250 */
[----:B------:R-:W-:Y:S01]  /*3db80*/  IMAD.X R93, R92, 0x1, R93, P5 ;  /* 0x000000015c5d7824 */ /* 0x000fe200028e065d */
[----:B------:R-:W-:Y:S01]  /*3db90*/  IADD3 R105, P5, PT, R105, R74, RZ ;  /* 0x0000004a69697210 */ /* 0x000fe20007fbe0ff */
[----:B------:R-:W-:Y:S02]  /*3dba0*/  IMAD R91, R65, R36, R78 ;  /* 0x00000024415b7224 */ /* 0x000fe400078e024e */
[----:B------:R-:W-:Y:S01]  /*3dbb0*/  IMAD.IADD R78, R75, 0x1, R85 ;  /* 0x000000014b4e7824 */ /* 0x000fe200078e0255 */
[----:B------:R-:W-:Y:S01]  /*3dbc0*/  ISETP.GE.U32.AND.EX P0, PT, R93, R92, PT, P0 ;  /* 0x0000005c5d00720c */ /* 0x000fe20003f06100 */
[----:B------:R-:W-:Y:S01]  /*3dbd0*/  IMAD.WIDE.U32.X R76, R64, R36, R76, P1 ;  /* 0x00000024404c7225 */ /* 0x000fe200008e044c */
[----:B------:R-:W-:-:S02]  /*3dbe0*/  ISETP.GE.U32.AND P1, PT, R105, R74, PT ;  /* 0x0000004a6900720c */ /* 0x000fc40003f26070 */
[----:B------:R-:W-:Y:S01]  /*3dbf0*/  SEL R85, RZ, 0x1, P0 ;  /* 0x00000001ff557807 */ /* 0x000fe20000000000 */
[----:B------:R-:W-:Y:S02]  /*3dc00*/  IMAD.X R103, R78, 0x1, R93, P5 ;  /* 0x000000014e677824 */ /* 0x000fe400028e065d */
[----:B------:R-:W-:-:S03]  /*3dc10*/  IMAD.WIDE.U32 R80, R65, R32, RZ ;  /* 0x0000002041507225 */ /* 0x000fc600078e00ff */
[----:B------:R-:W-:Y:S01]  /*3dc20*/  ISETP.GE.U32.AND.EX P1, PT, R103, R78, PT, P1 ;  /* 0x0000004e6700720c */ /* 0x000fe20003f26110 */
[-C--:B------:R-:W-:Y:S02]  /*3dc30*/  IMAD R78, R64, R33.reuse, RZ ;  /* 0x00000021404e7224 */ /* 0x080fe400078e02ff */
[----:B------:R-:W-:Y:S01]  /*3dc40*/  IMAD.MOV.U32 R74, RZ, RZ, R83 ;  /* 0x000000ffff4a7224 */ /* 0x000fe200078e0053 */
[----:B------:R-:W-:Y:S01]  /*3dc50*/  SEL R111, RZ, 0x1, P1 ;  /* 0x00000001ff6f7807 */ /* 0x000fe20000800000 */
[----:B------:R-:W-:Y:S01]  /*3dc60*/  IMAD.IADD R94, R81, 0x1, R91 ;  /* 0x00000001515e7824 */ /* 0x000fe200078e025b */
[----:B------:R-:W-:Y:S01]  /*3dc70*/  IADD3 R81, P0, P5, R80, R76, R85 ;  /* 0x0000004c50517210 */ /* 0x000fe20007d1e055 */
[----:B------:R-:W-:-:S03]  /*3dc80*/  IMAD.WIDE.U32 R82, R63, R33, RZ ;  /* 0x000000213f527225 */ /* 0x000fc600078e00ff */
[----:B------:R-:W-:Y:S01]  /*3dc90*/  IADD3.X R91, PT, PT, R94, R77, RZ, P0, P5 ;  /* 0x0000004d5e5b7210 */ /* 0x000fe200007ea4ff */
[----:B------:R-:W-:Y:S01]  /*3dca0*/  IMAD.X R75, RZ, RZ, RZ, P6 ;  /* 0x000000ffff4b7224 */ /* 0x000fe200030e06ff */
[----:B------:R-:W-:Y:S01]  /*3dcb0*/  IADD3 R112, P1, PT, R81, R82, RZ ;  /* 0x0000005251707210 */ /* 0x000fe20007f3e0ff */
[----:B------:R-:W-:Y:S02]  /*3dcc0*/  IMAD R85, R63, R37, R78 ;  /* 0x000000253f557224 */ /* 0x000fe400078e024e */
[----:B------:R-:W-:-:S04]  /*3dcd0*/  IMAD.WIDE.U32 R108, R37, R63, RZ ;  /* 0x0000003f256c7225 */ /* 0x000fc800078e00ff */
[----:B------:R-:W-:Y:S01]  /*3dce0*/  IMAD.WIDE.U32.X R74, R62, R37, R74, P3 ;  /* 0x000000253e4a7225 */ /* 0x000fe200018e044a */
[----:B------:R-:W-:-:S03]  /*3dcf0*/  ISETP.GE.U32.AND P3, PT, R81, R80, PT ;  /* 0x000000505100720c */ /* 0x000fc60003f66070 */
[----:B------:R-:W-:Y:S01]  /*3dd00*/  IMAD.IADD R90, R83, 0x1, R85 ;  /* 0x00000001535a7824 */ /* 0x000fe200078e0255 */
[----:B------:R-:W-:Y:S01]  /*3dd10*/  IADD3 R111, P0, P5, R112, R74, R111 ;  /* 0x0000004a706f7210 */ /* 0x000fe20007d1e06f */
[----:B------:R-:W-:Y:S01]  /*3dd20*/  IMAD.WIDE.U32 R76, R33, R63, RZ ;  /* 0x0000003f214c7225 */ /* 0x000fe200078e00ff */
[----:B------:R-:W-:-:S03]  /*3dd30*/  ISETP.GE.U32.AND.EX P3, PT, R91, R94, PT, P3 ;  /* 0x0000005e5b00720c */ /* 0x000fc60003f66130 */
[----:B------:R-:W-:-:S04]  /*3dd40*/  IMAD.WIDE.U32 R108, P6, R64, R33, R108 ;  /* 0x00000021406c7225 */ /* 0x000fc800078c006c */
[----:B------:R-:W-:-:S04]  /*3dd50*/  IMAD.WIDE.U32 R92, R37, R65, RZ ;  /* 0x00000041255c7225 */ /* 0x000fc800078e00ff */
[----:B------:R-:W-:Y:S01]  /*3dd60*/  IMAD.X R107, R90, 0x1, R91, P1 ;  /* 0x000000015a6b7824 */ /* 0x000fe200008e065b */
[----:B------:R-:W-:Y:S01]  /*3dd70*/  IADD3 RZ, P1, PT, R77, R108, RZ ;  /* 0x0000006c4dff7210 */ /* 0x000fe20007f3e0ff */
[----:B------:R-:W-:Y:S01]  /*3dd80*/  IMAD.WIDE.U32 R84, R37, R87, RZ ;  /* 0x0000005725547225 */ /* 0x000fe200078e00ff */
[----:B------:R-:W-:Y:S02]  /*3dd90*/  SEL R108, RZ, 0x1, P3 ;  /* 0x00000001ff6c7807 */ /* 0x000fe40001800000 */
[----:B------:R-:W-:Y:S01]  /*3dda0*/  IADD3.X R110, PT, PT, R107, R75, RZ, P0, P5 ;  /* 0x0000004b6b6e7210 */ /* 0x000fe200007ea4ff */
[----:B------:R-:W-:-:S04]  /*3ddb0*/  IMAD.WIDE.U32 R76, R33, R65, RZ ;  /* 0x00000041214c7225 */ /* 0x000fc800078e00ff */
[----:B------:R-:W-:-:S04]  /*3ddc0*/  IMAD.WIDE.U32 R92, P5, R86, R33, R92 ;  /* 0x00000021565c7225 */ /* 0x000fc800078a005c */
[----:B------:R-:W-:Y:S01]  /*3ddd0*/  IMAD.WIDE.U32 R74, R33, R87, RZ ;  /* 0x00000057214a7225 */ /* 0x000fe200078e00ff */
[----:B------:R-:W-:-:S03]  /*3dde0*/  IADD3 RZ, P3, PT, R77, R92, RZ ;  /* 0x0000005c4dff7210 */ /* 0x000fc60007f7e0ff */
[----:B------:R-:W-:-:S04]  /*3ddf0*/  IMAD.WIDE.U32 R84, P0, R88, R33, R84 ;  /* 0x0000002158547225 */ /* 0x000fc80007800054 */
[----:B------:R-:W-:Y:S01]  /*3de00*/  IMAD.X R97, RZ, RZ, RZ, P4 ;  /* 0x000000ffff617224 */ /* 0x000fe200020e06ff */
[----:B------:R-:W-:Y:S01]  /*3de10*/  IADD3 RZ, P4, PT, R75, R84, RZ ;  /* 0x000000544bff7210 */ /* 0x000fe20007f9e0ff */
[----:B------:R-:W-:-:S04]  /*3de20*/  IMAD.WIDE.U32 R76, R36, R87, RZ ;  /* 0x00000057244c7225 */ /* 0x000fc800078e00ff */
[----:B------:R-:W-:Y:S02]  /*3de30*/  IMAD.MOV.U32 R96, RZ, RZ, R79 ;  /* 0x000000ffff607224 */ /* 0x000fe400078e004f */
[----:B------:R-:W-:-:S04]  /*3de40*/  IMAD.WIDE.U32 R74, R38, R61, RZ ;  /* 0x0000003d264a7225 */ /* 0x000fc800078e00ff */
[----:B------:R-:W-:-:S04]  /*3de50*/  IMAD.WIDE.U32.X R96, R86, R36, R96, P2 ;  /* 0x0000002456607225 */ /* 0x000fc800010e0460 */
[----:B------:R-:W-:Y:S01]  /*3de60*/  IMAD.X R95, RZ, RZ, RZ, P0 ;  /* 0x000000ffff5f7224 */ /* 0x000fe200000e06ff */
[----:B------:R-:W-:Y:S01]  /*3de70*/  ISETP.GE.U32.AND P0, PT, R112, R82, PT ;  /* 0x000000527000720c */ /* 0x000fe20003f06070 */
[----:B------:R-:W-:-:S03]  /*3de80*/  IMAD.WIDE.U32 R78, R32, R87, RZ ;  /* 0x00000057204e7225 */ /* 0x000fc600078e00ff */
[----:B------:R-:W-:Y:S01]  /*3de90*/  ISETP.GE.U32.AND.EX P0, PT, R107, R90, PT, P0 ;  /* 0x0000005a6b00720c */ /* 0x000fe20003f06100 */
[----:B------:R-:W-:-:S03]  /*3dea0*/  IMAD.WIDE.U32 R76, P2, R88, R32, R76 ;  /* 0x00000020584c7225 */ /* 0x000fc6000784004c */
[----:B------:R-:W-:Y:S01]  /*3deb0*/  SEL R92, RZ, 0x1, P0 ;  /* 0x00000001ff5c7807 */ /* 0x000fe20000000000 */
[----:B------:R-:W-:Y:S01]  /*3dec0*/  IMAD.X R83, RZ, RZ, RZ, P6 ;  /* 0x000000ffff537224 */ /* 0x000fe200030e06ff */
        /* <DEDUP_REMOVED lines=8> */
[-C--:B------:R-:W-:Y:S02]  /*3df50*/  IMAD R74, R88, R32.reuse, RZ ;  /* 0x00000020584a7224 */ /* 0x080fe400078e02ff */
[----:B------:R-:W-:Y:S02]  /*3df60*/  IMAD.MOV.U32 R94, RZ, RZ, R85 ;  /* 0x000000ffff5e7224 */ /* 0x000fe400078e0055 */
[----:B------:R-:W-:Y:S02]  /*3df70*/  IMAD R76, R86, R33, RZ ;  /* 0x00000021564c7224 */ /* 0x000fe400078e02ff */
[----:B------:R-:W-:-:S04]  /*3df80*/  IMAD.WIDE.U32 R80, R87, R32, RZ ;  /* 0x0000002057507225 */ /* 0x000fc800078e00ff */
[----:B------:R-:W-:Y:S02]  /*3df90*/  IMAD R85, R87, R36, R74 ;  /* 0x0000002457557224 */ /* 0x000fe400078e024a */
[----:B------:R-:W-:Y:S02]  /*3dfa0*/  IMAD.MOV.U32 R82, RZ, RZ, R109 ;  /* 0x000000ffff527224 */ /* 0x000fe400078e006d */
[----:B------:R-:W-:Y:S02]  /*3dfb0*/  IMAD.MOV.U32 R90, RZ, RZ, R93 ;  /* 0x000000ffff5a7224 */ /* 0x000fe400078e005d */
[----:B------:R-:W-:Y:S02]  /*3dfc0*/  IMAD R93, R65, R37, R76 ;  /* 0x00000025415d7224 */ /* 0x000fe400078e024c */
[----:B------:R-:W-:Y:S01]  /*3dfd0*/  IMAD.IADD R76, R81, 0x1, R85 ;  /* 0x00000001514c7824 */ /* 0x000fe200078e0255 */
[----:B------:R-:W-:Y:S01]  /*3dfe0*/  SEL R85, RZ, 0x1, P0 ;  /* 0x00000001ff557807 */ /* 0x000fe20000000000 */
[----:B------:R-:W-:-:S02]  /*3dff0*/  IMAD.MOV.U32 R78, RZ, RZ, R75 ;  /* 0x000000ffff4e7224 */ /* 0x000fc400078e004b */
[----:B------:R-:W-:Y:S01]  /*3e000*/  IMAD.WIDE.U32.X R82, R64, R37, R82, P1 ;  /* 0x0000002540527225 */ /* 0x000fe200008e0452 */
[----:B------:R-:W-:-:S03]  /*3e010*/  IADD3 R81, P0, P1, R80, R96, R108 ;  /* 0x0000006050517210 */ /* 0x000fc6000791e06c */
[----:B------:R-:W-:Y:S01]  /*3e020*/  IMAD R84, R88, R33, RZ ;  /* 0x0000002158547224 */ /* 0x000fe200078e02ff */
[----:B------:R-:W-:Y:S01]  /*3e030*/  IADD3.X R96, PT, PT, R76, R97, RZ, P0, P1 ;  /* 0x000000614c607210 */ /* 0x000fe200007e24ff */
[----:B------:R-:W-:-:S04]  /*3e040*/  IMAD.WIDE.U32 R74, R65, R33, RZ ;  /* 0x00000021414a7225 */ /* 0x000fc800078e00ff */
[-C--:B------:R-:W-:Y:S02]  /*3e050*/  IMAD R107, R87, R37.reuse, R84 ;  /* 0x00000025576b7224 */ /* 0x080fe400078e0254 */
[----:B------:R-:W-:-:S04]  /*3e060*/  IMAD.WIDE.U32.X R90, R86, R37, R90, P3 ;  /* 0x00000025565a7225 */ /* 0x000fc800018e045a */
[----:B------:R-:W-:Y:S01]  /*3e070*/  IMAD.WIDE.U32.X R94, R88, R37, R94, P4 ;  /* 0x00000025585e7225 */ /* 0x000fe200020e045e */
[----:B------:R-:W-:Y:S02]  /*3e080*/  IADD3 R37, P0, PT, R81, R74, RZ ;  /* 0x0000004a51257210 */ /* 0x000fe40007f1e0ff */
[----:B------:R-:W-:Y:S01]  /*3e090*/  IADD3 R92, P3, P4, R85, R82, R92 ;  /* 0x00000052555c7210 */ /* 0x000fe20007c7e05c */
[----:B------:R-:W-:Y:S02]  /*3e0a0*/  IMAD.IADD R84, R75, 0x1, R93 ;  /* 0x000000014b547824 */ /* 0x000fe400078e025d */
[----:B------:R-:W-:Y:S01]  /*3e0b0*/  IMAD R85, R62, R34, RZ ;  /* 0x000000223e557224 */ /* 0x000fe200078e02ff */
[----:B------:R-:W-:Y:S01]  /*3e0c0*/  IADD3.X R114, PT, PT, RZ, R83, RZ, P3, P4 ;  /* 0x00000053ff727210 */ /* 0x000fe20001fe84ff */
[----:B------:R-:W-:Y:S01]  /*3e0d0*/  IMAD.X R75, R84, 0x1, R96, P0 ;  /* 0x00000001544b7824 */ /* 0x000fe200000e0660 */
[----:B------:R-:W-:Y:S01]  /*3e0e0*/  IADD3 R97, P0, PT, R37, R92, RZ ;  /* 0x0000005c25617210 */ /* 0x000fe20007f1e0ff */
[----:B------:R-:W-:Y:S01]  /*3e0f0*/  IMAD.WIDE.U32 R82, R61, R34, RZ ;  /* 0x000000223d527225 */ /* 0x000fe200078e00ff */
[----:B------:R-:W-:-:S03]  /*3e100*/  ISETP.GE.U32.AND P3, PT, R37, R74, PT ;  /* 0x0000004a2500720c */ /* 0x000fc60003f66070 */
[----:B------:R-:W-:Y:S01]  /*3e110*/  IMAD R85, R61, R38, R85 ;  /* 0x000000263d557224 */ /* 0x000fe200078e0255 */
[----:B------:R-:W-:Y:S01]  /*3e120*/  IADD3 R108, P4, PT, R111, R82, RZ ;  /* 0x000000526f6c7210 */ /* 0x000fe20007f9e0ff */
[----:B------:R-:W-:Y:S01]  /*3e130*/  IMAD.X R114, R75, 0x1, R114, P0 ;  /* 0x000000014b727824 */ /* 0x000fe200000e0672 */
[----:B------:R-:W-:Y:S01]  /*3e140*/  ISETP.GE.U32.AND P0, PT, R97, R37, PT ;  /* 0x000000256100720c */ /* 0x000fe20003f06070 */
[----:B------:R-:W-:Y:S01]  /*3e150*/  IMAD.IADD R37, R83, 0x1, R85 ;  /* 0x0000000153257824 */ /* 0x000fe200078e0255 */
[----:B------:R-:W-:Y:S01]  /*3e160*/  ISETP.GE.U32.AND.EX P3, PT, R75, R84, PT, P3 ;  /* 0x000000544b00720c */ /* 0x000fe20003f66130 */
[----:B------:R-:W-:Y:S01]  /*3e170*/  IMAD.WIDE.U32 R92, R63, R34, RZ ;  /* 0x000000223f5c7225 */ /* 0x000fe200078e00ff */
[----:B------:R-:W-:Y:S02]  /*3e180*/  ISETP.GE.U32.AND.EX P0, PT, R114, R75, PT, P0 ;  /* 0x0000004b7200720c */ /* 0x000fe40003f06100 */
[----:B------:R-:W-:Y:S01]  /*3e190*/  ISETP.GE.U32.AND P1, PT, R108, R82, PT ;  /* 0x000000526c00720c */ /* 0x000fe20003f26070 */
[----:B------:R-:W-:Y:S01]  /*3e1a0*/  IMAD.X R109, R37, 0x1, R110, P4 ;  /* 0x00000001256d7824 */ /* 0x000fe200020e066e */
[----:B------:R-:W-:Y:S01]  /*3e1b0*/  SEL R74, RZ, 0x1, P3 ;  /* 0x00000001ff4a7807 */ /* 0x000fe20001800000 */
[----:B------:R-:W-:Y:S01]  /*3e1c0*/  IMAD R82, R64, R34, RZ ;  /* 0x0000002240527224 */ /* 0x000fe200078e02ff */
[----:B------:R-:W-:Y:S01]  /*3e1d0*/  SEL R75, RZ, 0x1, P0 ;  /* 0x00000001ff4b7807 */ /* 0x000fe20000000000 */
[----:B------:R-:W-:Y:S01]  /*3e1e0*/  IMAD.WIDE.U32.X R78, R62, R38, R78, P6 ;  /* 0x000000263e4e7225 */ /* 0x000fe200030e044e */
[----:B------:R-:W-:-:S02]  /*3e1f0*/  ISETP.GE.U32.AND.EX P1, PT, R109, R37, PT, P1 ;  /* 0x000000256d00720c */ /* 0x000fc40003f26110 */
[----:B------:R-:W-:Y:S01]  /*3e200*/  IADD3 R37, P3, P0, R75, R90, R74 ;  /* 0x0000005a4b257210 */ /* 0x000fe2000787e04a */
[----:B------:R-:W-:Y:S01]  /*3e210*/  IMAD.WIDE.U32 R74, R38, R63, RZ ;  /* 0x0000003f264a7225 */ /* 0x000fe200078e00ff */
[----:B------:R-:W-:Y:S02]  /*3e220*/  SEL R113, RZ, 0x1, P1 ;  /* 0x00000001ff717807 */ /* 0x000fe40000800000 */
[----:B------:R-:W-:Y:S01]  /*3e230*/  IADD3 R84, P1, PT, R97, R92, RZ ;  /* 0x0000005c61547210 */ /* 0x000fe20007f3e0ff */
[----:B------:R-:W-:Y:S01]  /*3e240*/  IMAD R85, R63, R38, R82 ;  /* 0x000000263f557224 */ /* 0x000fe200078e0252 */
[----:B------:R-:W-:Y:S01]  /*3e250*/  IADD3.X R111, PT, PT, RZ, R91, RZ, P3, P0 ;  /* 0x0000005bff6f7210 */ /* 0x000fe20001fe04ff */
[----:B------:R-:W-:Y:S01]  /*3e260*/  IMAD.WIDE.U32 R82, R34, R63, RZ ;  /* 0x0000003f22527225 */ /* 0x000fe200078e00ff */
[----:B------:R-:W-:Y:S02]  /*3e270*/  ISETP.GE.U32.AND P0, PT, R81, R80, PT ;  /* 0x000000505100720c */ /* 0x000fe40003f06070 */
[----:B------:R-:W-:Y:S01]  /*3e280*/  IADD3 R113, P3, P4, R84, R78, R113 ;  /* 0x0000004e54717210 */ /* 0x000fe20007c7e071 */
[----:B------:R-:W-:Y:S01]  /*3e290*/  IMAD.IADD R85, R93, 0x1, R85 ;  /* 0x000000015d557824 */ /* 0x000fe200078e0255 */
[----:B------:R-:W-:Y:S01]  /*3e2a0*/  ISETP.GE.U32.AND.EX P0, PT, R96, R76, PT, P0 ;  /* 0x0000004c6000720c */ /* 0x000fe20003f06100 */
[----:B------:R-:W-:-:S03]  /*3e2b0*/  IMAD.WIDE.U32 R74, P6, R64, R34, R74 ;  /* 0x00000022404a7225 */ /* 0x000fc600078c004a */
[----:B------:R-:W-:Y:S01]  /*3e2c0*/  SEL R112, RZ, 0x1, P0 ;  /* 0x00000001ff707807 */ /* 0x000fe20000000000 */
[----:B------:R-:W-:Y:S01]  /*3e2d0*/  IMAD.WIDE.U32 R90, R38, R65, RZ ;  /* 0x00000041265a7225 */ /* 0x000fe200078e00ff */
[----:B------:R-:W-:-:S03]  /*3e2e0*/  ISETP.GE.U32.AND P0, PT, R84, R92, PT ;  /* 0x0000005c5400720c */ /* 0x000fc60003f06070 */
[----:B------:R-:W-:Y:S01]  /*3e2f0*/  IMAD.X R114, R85, 0x1, R114, P1 ;  /* 0x0000000155727824 */ /* 0x000fe200008e0672 */
[----:B------:R-:W-:Y:S01]  /*3e300*/  IADD3 RZ, P1, PT, R83, R74, RZ ;  /* 0x0000004a53ff7210 */ /* 0x000fe20007f3e0ff */
[----:B------:R-:W-:-:S03]  /*3e310*/  IMAD.WIDE.U32 R82, R38, R87, RZ ;  /* 0x0000005726527225 */ /* 0x000fc600078e00ff */
[C---:B------:R-:W-:Y:S01]  /*3e320*/  IADD3.X R110, PT, PT, R114.reuse, R79, RZ, P3, P4 ;  /* 0x0000004f726e7210 */ /* 0x040fe20001fe84ff */
[----:B------:R-:W-:Y:S01]  /*3e330*/  IMAD.MOV.U32 R96, RZ, RZ, R77 ;  /* 0x000000ffff607224 */ /* 0x000fe200078e004d */
        /* <DEDUP_REMOVED lines=9> */
[----:B------:R-:W-:-:S04]  /*3e3d0*/  IMAD.WIDE.U32 R74, R39, R63, RZ ;  /* 0x0000003f274a7225 */ /* 0x000fc800078e00ff */
[----:B------:R-:W-:Y:S01]  /*3e3e0*/  IMAD.X R93, RZ, RZ, RZ, P6 ;  /* 0x000000ffff5d7224 */ /* 0x000fe200030e06ff */
[----:B------:R-:W-:Y:S01]  /*3e3f0*/  IADD3 RZ, P6, PT, R79, R82, RZ ;  /* 0x000000524fff7210 */ /* 0x000fe20007fde0ff */
        /* <DEDUP_REMOVED lines=8> */
[----:B------:R-:W-:Y:S01]  /*3e480*/  IMAD.X R81, RZ, RZ, RZ, P4 ;  /* 0x000000ffff517224 */ /* 0x000fe200020e06ff */
[----:B------:R-:W-:Y:S01]  /*3e490*/  SEL R76, RZ, 0x1, P0 ;  /* 0x00000001ff4c7807 */ /* 0x000fe20000000000 */
[----:B------:R-:W-:Y:S01]  /*3e4a0*/  IMAD.MOV.U32 R80, RZ, RZ, R83 ;  /* 0x000000ffff507224 */ /* 0x000fe200078e0053 */
[----:B------:R-:W-:Y:S01]  /*3e4b0*/  IADD3 RZ, P4, PT, R79, R74, RZ ;  /* 0x0000004a4fff7210 */ /* 0x000fe20007f9e0ff */
[----:B------:R-:W-:Y:S01]  /*3e4c0*/  IMAD.WIDE.U32 R78, R39, R65, RZ ;  /* 0x00000041274e7225 */ /* 0x000fe200078e00ff */
[----:B------:R-:W-:-:S03]  /*3e4d0*/  ISETP.GE.U32.AND P0, PT, R113, R84, PT ;  /* 0x000000547100720c */ /* 0x000fc60003f06070 */
[----:B------:R-:W-:Y:S01]  /*3e4e0*/  IMAD.MOV.U32 R84, RZ, RZ, R91 ;  /* 0x000000ffff547224 */ /* 0x000fe200078e005b */
[----:B------:R-:W-:Y:S01]  /*3e4f0*/  ISETP.GE.U32.AND.EX P0, PT, R110, R114, PT, P0 ;  /* 0x000000726e00720c */ /* 0x000fe20003f06100 */
[----:B------:R-:W-:-:S03]  /*3e500*/  IMAD.WIDE.U32 R90, R87, R33, RZ ;  /* 0x00000021575a7225 */ /* 0x000fc600078e00ff */
[----:B------:R-:W-:Y:S01]  /*3e510*/  SEL R33, RZ, 0x1, P0 ;  /* 0x00000001ff217807 */ /* 0x000fe20000000000 */
[----:B------:R-:W-:-:S04]  /*3e520*/  IMAD.WIDE.U32.X R84, R86, R38, R84, P2 ;  /* 0x0000002656547225 */ /* 0x000fc800010e0454 */
[----:B------:R-:W-:-:S04]  /*3e530*/  IMAD.WIDE.U32 R82, R35, R65, RZ ;  /* 0x0000004123527225 */ /* 0x000fc800078e00ff */
[----:B------:R-:W-:-:S04]  /*3e540*/  IMAD.WIDE.U32 R78, P2, R86, R35, R78 ;  /* 0x00000023564e7225 */ /* 0x000fc8000784004e */
[----:B------:R-:W-:Y:S01]  /*3e550*/  IMAD.WIDE.U32.X R80, R88, R38, R80, P6 ;  /* 0x0000002658507225 */ /* 0x000fe200030e0450 */
[----:B------:R-:W-:-:S03]  /*3e560*/  IADD3 R112, P6, P0, R90, R96, R112 ;  /* 0x000000605a707210 */ /* 0x000fc600078de070 */
[----:B------:R-:W-:Y:S01]  /*3e570*/  IMAD.X R115, RZ, RZ, RZ, P5 ;  /* 0x000000ffff737224 */ /* 0x000fe200028e06ff */
[----:B------:R-:W-:Y:S01]  /*3e580*/  IADD3 RZ, P5, PT, R83, R78, RZ ;  /* 0x0000004e53ff7210 */ /* 0x000fe20007fbe0ff */
[----:B------:R-:W-:Y:S02]  /*3e590*/  IMAD.IADD R107, R91, 0x1, R107 ;  /* 0x000000015b6b7824 */ /* 0x000fe400078e026b */
[----:B------:R-:W-:Y:S02]  /*3e5a0*/  IMAD R78, R62, R35, RZ ;  /* 0x000000233e4e7224 */ /* 0x000fe400078e02ff */
[----:B------:R-:W-:Y:S01]  /*3e5b0*/  IMAD.X R83, RZ, RZ, RZ, P1 ;  /* 0x000000ffff537224 */ /* 0x000fe200008e06ff */
[----:B------:R-:W-:Y:S01]  /*3e5c0*/  ISETP.GE.U32.AND P1, PT, R112, R90, PT ;  /* 0x0000005a7000720c */ /* 0x000fe20003f26070 */
[----:B------:R-:W-:Y:S01]  /*3e5d0*/  IMAD.MOV.U32 R114, RZ, RZ, R77 ;  /* 0x000000ffff727224 */ /* 0x000fe200078e004d */
[----:B------:R-:W-:Y:S01]  /*3e5e0*/  IADD3.X R96, PT, PT, R107, R97, RZ, P6, P0 ;  /* 0x000000616b607210 */ /* 0x000fe200037e04ff */
[----:B------:R-:W-:Y:S01]  /*3e5f0*/  IMAD R77, R61, R39, R78 ;  /* 0x000000273d4d7224 */ /* 0x000fe200078e024e */
[----:B------:R-:W-:Y:S01]  /*3e600*/  IADD3 R33, P0, P6, R33, R92, R76 ;  /* 0x0000005c21217210 */ /* 0x000fe20007e1e04c */
[----:B------:R-:W-:Y:S01]  /*3e610*/  IMAD.WIDE.U32 R90, R61, R35, RZ ;  /* 0x000000233d5a7225 */ /* 0x000fe200078e00ff */
[----:B------:R-:W-:-:S02]  /*3e620*/  ISETP.GE.U32.AND.EX P1, PT, R96, R107, PT, P1 ;  /* 0x0000006b6000720c */ /* 0x000fc40003f26110 */
[----:B------:R-:W-:Y:S01]  /*3e630*/  IADD3.X R92, PT, PT, RZ, R93, RZ, P0, P6 ;  /* 0x0000005dff5c7210 */ /* 0x000fe200007ec4ff */
[----:B------:R-:W-:Y:S01]  /*3e640*/  IMAD.MOV.U32 R82, RZ, RZ, R75 ;  /* 0x000000ffff527224 */ /* 0x000fe200078e004b */
[----:B------:R-:W-:Y:S01]  /*3e650*/  IADD3 R37, P0, PT, R112, R37, RZ ;  /* 0x0000002570257210 */ /* 0x000fe20007f1e0ff */
[----:B------:R-:W-:Y:S02]  /*3e660*/  IMAD R117, R86, R34, RZ ;  /* 0x0000002256757224 */ /* 0x000fe400078e02ff */
[----:B------:R-:W-:Y:S01]  /*3e670*/  IMAD.X R75, RZ, RZ, RZ, P2 ;  /* 0x000000ffff4b7224 */ /* 0x000fe200010e06ff */
[----:B------:R-:W-:Y:S01]  /*3e680*/  IADD3 R113, P2, PT, R113, R90, RZ ;  /* 0x0000005a71717210 */ /* 0x000fe20007f5e0ff */
[----:B------:R-:W-:Y:S02]  /*3e690*/  IMAD.IADD R91, R91, 0x1, R77 ;  /* 0x000000015b5b7824 */ /* 0x000fe400078e024d */
[----:B------:R-:W-:-:S04]  /*3e6a0*/  IMAD.WIDE.U32 R76, R65, R34, RZ ;  /* 0x00000022414c7225 */ /* 0x000fc800078e00ff */
[----:B------:R-:W-:Y:S01]  /*3e6b0*/  IMAD R117, R65, R38, R117 ;  /* 0x0000002641757224 */ /* 0x000fe200078e0275 */
[----:B------:R-:W-:Y:S01]  /*3e6c0*/  IADD3 R78, P6, PT, R37, R76, RZ ;  /* 0x0000004c254e7210 */ /* 0x000fe20007fde0ff */
[----:B------:R-:W-:Y:S02]  /*3e6d0*/  IMAD R74, R88, R34, RZ ;  /* 0x00000022584a7224 */ /* 0x000fe400078e02ff */
[----:B------:R-:W-:Y:S01]  /*3e6e0*/  IMAD.X R110, R91, 0x1, R110, P2 ;  /* 0x000000015b6e7824 */ /* 0x000fe200010e066e */
[----:B------:R-:W-:Y:S01]  /*3e6f0*/  ISETP.GE.U32.AND P2, PT, R113, R90, PT ;  /* 0x0000005a7100720c */ /* 0x000fe20003f46070 */
[----:B------:R-:W-:Y:S01]  /*3e700*/  IMAD.WIDE.U32.X R82, R64, R39, R82, P4 ;  /* 0x0000002740527225 */ /* 0x000fe200020e0452 */
[----:B------:R-:W-:Y:S02]  /*3e710*/  ISETP.GE.U32.AND P4, PT, R78, R76, PT ;  /* 0x0000004c4e00720c */ /* 0x000fe40003f86070 */
[----:B------:R-:W-:Y:S01]  /*3e720*/  ISETP.GE.U32.AND.EX P2, PT, R110, R91, PT, P2 ;  /* 0x0000005b6e00720c */ /* 0x000fe20003f46120 */
[----:B------:R-:W-:-:S02]  /*3e730*/  IMAD R64, R64, R35, RZ ;  /* 0x0000002340407224 */ /* 0x000fc400078e02ff */
[----:B------:R-:W-:Y:S02]  /*3e740*/  IMAD.IADD R90, R77, 0x1, R117 ;  /* 0x000000014d5a7824 */ /* 0x000fe400078e0275 */
[----:B------:R-:W-:Y:S01]  /*3e750*/  IMAD.X R111, R96, 0x1, R111, P0 ;  /* 0x00000001606f7824 */ /* 0x000fe200000e066f */
[----:B------:R-:W-:Y:S01]  /*3e760*/  ISETP.GE.U32.AND P0, PT, R37, R112, PT ;  /* 0x000000702500720c */ /* 0x000fe20003f06070 */
[----:B------:R-:W-:Y:S02]  /*3e770*/  IMAD R38, R87, R38, R74 ;  /* 0x0000002657267224 */ /* 0x000fe400078e024a */
[----:B------:R-:W-:Y:S01]  /*3e780*/  IMAD.WIDE.U32.X R114, R62, R39, R114, P3 ;  /* 0x000000273e727225 */ /* 0x000fe200018e0472 */
[----:B------:R-:W-:Y:S02]  /*3e790*/  IADD3 R33, P3, PT, R78, R33, RZ ;  /* 0x000000214e217210 */ /* 0x000fe40007f7e0ff */
[----:B------:R-:W-:Y:S01]  /*3e7a0*/  ISETP.GE.U32.AND.EX P0, PT, R111, R96, PT, P0 ;  /* 0x000000606f00720c */ /* 0x000fe20003f06100 */
[----:B------:R-:W-:-:S02]  /*3e7b0*/  IMAD.MOV.U32 R74, RZ, RZ, R79 ;  /* 0x000000ffff4a7224 */ /* 0x000fc400078e004f */
[C---:B------:R-:W-:Y:S01]  /*3e7c0*/  IMAD R37, R63.reuse, R39, R64 ;  /* 0x000000273f257224 */ /* 0x040fe200078e0240 */
[----:B------:R-:W-:Y:S01]  /*3e7d0*/  SEL R91, RZ, 0x1, P0 ;  /* 0x00000001ff5b7807 */ /* 0x000fe20000000000 */
[----:B------:R-:W-:Y:S01]  /*3e7e0*/  IMAD.WIDE.U32 R76, R63, R35, RZ ;  /* 0x000000233f4c7225 */ /* 0x000fe200078e00ff */
[----:B------:R-:W-:Y:S02]  /*3e7f0*/  SEL R63, RZ, 0x1, P1 ;  /* 0x00000001ff3f7807 */ /* 0x000fe40000800000 */
[C---:B------:R-:W-:Y:S01]  /*3e800*/  ISETP.GE.U32.AND P1, PT, R33.reuse, R78, PT ;  /* 0x0000004e2100720c */ /* 0x040fe20003f26070 */
[----:B------:R-:W-:Y:S01]  /*3e810*/  IMAD.X R79, R90, 0x1, R111, P6 ;  /* 0x000000015a4f7824 */ /* 0x000fe200030e066f */
[----:B------:R-:W-:Y:S01]  /*3e820*/  IADD3 R33, P0, PT, R33, R76, RZ ;  /* 0x0000004c21217210 */ /* 0x000fe20007f1e0ff */
[----:B------:R-:W-:Y:S01]  /*3e830*/  IMAD.IADD R64, R77, 0x1, R37 ;  /* 0x000000014d407824 */ /* 0x000fe200078e0225 */
[----:B------:R-:W-:Y:S01]  /*3e840*/  SEL R77, RZ, 0x1, P2 ;  /* 0x00000001ff4d7807 */ /* 0x000fe20001000000 */
[C---:B------:R-:W-:Y:S01]  /*3e850*/  IMAD.X R37, R79.reuse, 0x1, R92, P3 ;  /* 0x000000014f257824 */ /* 0x040fe200018e065c */
[----:B------:R-:W-:-:S02]  /*3e860*/  ISETP.GE.U32.AND.EX P4, PT, R79, R90, PT, P4 ;  /* 0x0000005a4f00720c */ /* 0x000fc40003f86140 */
[----:B------:R-:W-:Y:S02]  /*3e870*/  IADD3 R91, P3, P2, R91, R94, R63 ;  /* 0x0000005e5b5b7210 */ /* 0x000fe40007a7e03f */
[----:B------:R-:W-:Y:S01]  /*3e880*/  ISETP.GE.U32.AND.EX P1, PT, R37, R79, PT, P1 ;  /* 0x0000004f2500720c */ /* 0x000fe20003f26110 */
[----:B------:R-:W-:Y:S01]  /*3e890*/  IMAD.X R37, R64, 0x1, R37, P0 ;  /* 0x0000000140257824 */ /* 0x000fe200000e0625 */
[----:B------:R-:W-:Y:S02]  /*3e8a0*/  SEL R78, RZ, 0x1, P4 ;  /* 0x00000001ff4e7807 */ /* 0x000fe40002000000 */
[----:B------:R-:W-:Y:S02]  /*3e8b0*/  SEL R63, RZ, 0x1, P1 ;  /* 0x00000001ff3f7807 */ /* 0x000fe40000800000 */
[----:B------:R-:W-:Y:S02]  /*3e8c0*/  IADD3 R77, P4, P6, R33, R114, R77 ;  /* 0x00000072214d7210 */ /* 0x000fe40007e9e04d */
[----:B------:R-:W-:-:S02]  /*3e8d0*/  IADD3.X R95, PT, PT, RZ, R95, RZ, P3, P2 ;  /* 0x0000005fff5f7210 */ /* 0x000fc40001fe44ff */
[----:B------:R-:W-:Y:S01]  /*3e8e0*/  IADD3 R84, P2, P3, R63, R84, R78 ;  /* 0x000000543f547210 */ /* 0x000fe20007b5e04e */
[----:B------:R-:W-:Y:S01]  /*3e8f0*/  IMAD.WIDE.U32 R78, R87, R34, RZ ;  /* 0x00000022574e7225 */ /* 0x000fe200078e00ff */
[----:B------:R-:W-:Y:S02]  /*3e900*/  ISETP.GE.U32.AND P0, PT, R33, R76, PT ;  /* 0x0000004c2100720c */ /* 0x000fe40003f06070 */
[----:B------:R-:W-:Y:S01]  /*3e910*/  IADD3.X R114, PT, PT, R37, R115, RZ, P4, P6 ;  /* 0x0000007325727210 */ /* 0x000fe200027ec4ff */
[----:B------:R-:W-:Y:S01]  /*3e920*/  IMAD R34, R86, R35, RZ ;  /* 0x0000002356227224 */ /* 0x000fe200078e02ff */
[----:B------:R-:W-:Y:S01]  /*3e930*/  ISETP.GE.U32.AND P1, PT, R77, R33, PT ;  /* 0x000000214d00720c */ /* 0x000fe20003f26070 */
[----:B------:R-:W-:Y:S01]  /*3e940*/  IMAD.IADD R76, R79, 0x1, R38 ;  /* 0x000000014f4c7824 */ /* 0x000fe200078e0226 */
[----:B------:R-:W-:Y:S01]  /*3e950*/  IADD3.X R90, PT, PT, RZ, R85, RZ, P2, P3 ;  /* 0x00000055ff5a7210 */ /* 0x000fe200017e64ff */
[----:B------:R-:W-:Y:S01]  /*3e960*/  IMAD R85, R65, R39, R34 ;  /* 0x0000002741557224 */ /* 0x000fe200078e0222 */
[----:B------:R-:W-:-:S02]  /*3e970*/  IADD3 R63, P2, PT, R91, R78, RZ ;  /* 0x0000004e5b3f7210 */ /* 0x000fc40007f5e0ff */
[----:B------:R-:W-:Y:S01]  /*3e980*/  ISETP.GE.U32.AND.EX P0, PT, R37, R64, PT, P0 ;  /* 0x000000402500720c */ /* 0x000fe20003f06100 */
[----:B------:R-:W-:Y:S01]  /*3e990*/  IMAD.WIDE.U32 R64, R65, R35, RZ ;  /* 0x0000002341407225 */ /* 0x000fe200078e00ff */
[----:B------:R-:W-:Y:S02]  /*3e9a0*/  ISETP.GE.U32.AND.EX P1, PT, R114, R37, PT, P1 ;  /* 0x000000257200720c */ /* 0x000fe40003f26110 */
[----:B------:R-:W-:Y:S01]  /*3e9b0*/  IADD3 R37, P4, PT, R63, R84, RZ ;  /* 0x000000543f257210 */ /* 0x000fe20007f9e0ff */
[----:B------:R-:W-:Y:S01]  /*3e9c0*/  IMAD.X R79, R76, 0x1, R95, P2 ;  /* 0x000000014c4f7824 */ /* 0x000fe200010e065f */
[----:B------:R-:W-:Y:S02]  /*3e9d0*/  SEL R34, RZ, 0x1, P0 ;  /* 0x00000001ff227807 */ /* 0x000fe40000000000 */
[----:B------:R-:W-:Y:S01]  /*3e9e0*/  SEL R33, RZ, 0x1, P1 ;  /* 0x00000001ff217807 */ /* 0x000fe20000800000 */
[----:B------:R-:W-:Y:S01]  /*3e9f0*/  IMAD.X R38, R79, 0x1, R90, P4 ;  /* 0x000000014f267824 */ /* 0x000fe200020e065a */
[----:B------:R-:W-:-:S02]  /*3ea00*/  ISETP.GE.U32.AND P0, PT, R63, R78, PT ;  /* 0x0000004e3f00720c */ /* 0x000fc40003f06070 */
[----:B------:R-:W-:Y:S02]  /*3ea10*/  IADD3 R33, P2, P3, R33, R82, R34 ;  /* 0x0000005221217210 */ /* 0x000fe40007b5e022 */
[----:B------:R-:W-:Y:S01]  /*3ea20*/  ISETP.GE.U32.AND P1, PT, R37, R63, PT ;  /* 0x0000003f2500720c */ /* 0x000fe20003f26070 */
[----:B------:R-:W-:Y:S01]  /*3ea30*/  IMAD.IADD R63, R65, 0x1, R85 ;  /* 0x00000001413f7824 */ /* 0x000fe200078e0255 */
[----:B------:R-:W-:Y:S02]  /*3ea40*/  IADD3 R34, P4, PT, R37, R64, RZ ;  /* 0x0000004025227210 */ /* 0x000fe40007f9e0ff */
[----:B------:R-:W-:Y:S02]  /*3ea50*/  ISETP.GE.U32.AND.EX P1, PT, R38, R79, PT, P1 ;  /* 0x0000004f2600720c */ /* 0x000fe40003f26110 */
[----:B------:R-:W-:Y:S01]  /*3ea60*/  IADD3 R33, P6, PT, R34, R33, RZ ;  /* 0x0000002122217210 */ /* 0x000fe20007fde0ff */
[----:B------:R-:W-:Y:S01]  /*3ea70*/  IMAD.X R38, R63, 0x1, R38, P4 ;  /* 0x000000013f267824 */ /* 0x000fe200020e0626 */
[----:B------:R-:W-:-:S02]  /*3ea80*/  IADD3.X R37, PT, PT, RZ, R83, RZ, P2, P3 ;  /* 0x00000053ff257210 */ /* 0x000fc400017e64ff */
[----:B------:R-:W-:Y:S01]  /*3ea90*/  ISETP.GE.U32.AND.EX P0, PT, R79, R76, PT, P0 ;  /* 0x0000004c4f00720c */ /* 0x000fe20003f06100 */
[----:B------:R-:W-:Y:S01]  /*3eaa0*/  IMAD.WIDE.U32.X R78, R86, R39, R74, P5 ;  /* 0x00000027564e7225 */ /* 0x000fe200028e044a */
[----:B------:R-:W-:Y:S02]  /*3eab0*/  ISETP.GE.U32.AND P2, PT, R34, R64, PT ;  /* 0x000000402200720c */ /* 0x000fe40003f46070 */
[----:B------:R-:W-:Y:S01]  /*3eac0*/  ISETP.GE.U32.AND P3, PT, R33, R34, PT ;  /* 0x000000222100720c */ /* 0x000fe20003f66070 */
[C---:B------:R-:W-:Y:S01]  /*3ead0*/  IMAD.X R37, R38.reuse, 0x1, R37, P6 ;  /* 0x0000000126257824 */ /* 0x040fe200030e0625 */
[----:B------:R-:W-:Y:S01]  /*3eae0*/  SEL R34, RZ, 0x1, P0 ;  /* 0x00000001ff227807 */ /* 0x000fe20000000000 */
[----:B------:R-:W-:Y:S01]  /*3eaf0*/  IMAD.WIDE.U32 R74, R87, R35, RZ ;  /* 0x00000023574a7225 */ /* 0x000fe200078e00ff */
[----:B------:R-:W-:Y:S02]  /*3eb00*/  SEL R83, RZ, 0x1, P1 ;  /* 0x00000001ff537807 */ /* 0x000fe40000800000 */
[----:B------:R-:W-:Y:S01]  /*3eb10*/  ISETP.GE.U32.AND.EX P0, PT, R38, R63, PT, P2 ;  /* 0x0000003f2600720c */ /* 0x000fe20003f06120 */
[----:B------:R-:W-:Y:S01]  /*3eb20*/  IMAD.WIDE.U32 R64, R39, R87, RZ ;  /* 0x0000005727407225 */ /* 0x000fe200078e00ff */
[----:B------:R-:W-:-:S02]  /*3eb30*/  ISETP.GE.U32.AND.EX P1, PT, R37, R38, PT, P3 ;  /* 0x000000262500720c */ /* 0x000fc40003f26130 */
[----:B------:R-:W-:Y:S01]  /*3eb40*/  IADD3 R83, P2, P3, R83, R80, R34 ;  /* 0x0000005053537210 */ /* 0x000fe20007b5e022 */
[C---:B------:R-:W-:Y:S01]  /*3eb50*/  IMAD R34, R88.reuse, R35, RZ ;  /* 0x0000002358227224 */ /* 0x040fe200078e02ff */
[----:B------:R-:W-:Y:S01]  /*3eb60*/  SEL R80, RZ, 0x1, P0 ;  /* 0x00000001ff507807 */ /* 0x000fe20000000000 */
[----:B------:R-:W-:Y:S01]  /*3eb70*/  IMAD.MOV.U32 R76, RZ, RZ, RZ ;  /* 0x000000ffff4c7224 */ /* 0x000fe200078e00ff */
[----:B------:R-:W-:Y:S01]  /*3eb80*/  SEL R63, RZ, 0x1, P1 ;  /* 0x00000001ff3f7807 */ /* 0x000fe20000800000 */
[----:B------:R-:W-:Y:S01]  /*3eb90*/  IMAD R85, R87, R39, R34 ;  /* 0x0000002757557224 */ /* 0x000fe200078e0222 */
[----:B------:R-:W-:Y:S01]  /*3eba0*/  IADD3.X R38, PT, PT, RZ, R81, RZ, P2, P3 ;  /* 0x00000051ff267210 */ /* 0x000fe200017e64ff */
[----:B------:R-:W-:Y:S01]  /*3ebb0*/  IMAD.WIDE.U32 R64, P2, R88, R35, R64 ;  /* 0x0000002358407225 */ /* 0x000fe20007840040 */
[----:B------:R-:W-:Y:S02]  /*3ebc0*/  IADD3 R80, P0, P1, R63, R78, R80 ;  /* 0x0000004e3f507210 */ /* 0x000fe4000791e050 */
[----:B------:R-:W-:Y:S01]  /*3ebd0*/  IADD3 R63, P3, PT, R83, R74, RZ ;  /* 0x0000004a533f7210 */ /* 0x000fe20007f7e0ff */
[----:B------:R-:W-:Y:S01]  /*3ebe0*/  IMAD.IADD R83, R75, 0x1, R85 ;  /* 0x000000014b537824 */ /* 0x000fe200078e0255 */
[----:B------:R-:W-:Y:S01]  /*3ebf0*/  IADD3.X R81, PT, PT, RZ, R79, RZ, P0, P1 ;  /* 0x0000004fff517210 */ /* 0x000fe200007e24ff */
[----:B------:R-:W-:Y:S01]  /*3ec00*/  IMAD.WIDE.U32 R34, R35, R87, RZ ;  /* 0x0000005723227225 */ /* 0x000fe200078e00ff */
[----:B------:R-:W-:-:S02]  /*3ec10*/  IADD3 R80, P4, PT, R63, R80, RZ ;  /* 0x000000503f507210 */ /* 0x000fc40007f9e0ff */
[----:B------:R-:W-:Y:S01]  /*3ec20*/  ISETP.GE.U32.AND P0, PT, R63, R74, PT ;  /* 0x0000004a3f00720c */ /* 0x000fe20003f06070 */
[----:B------:R-:W-:Y:S01]  /*3ec30*/  IMAD.X R38, R83, 0x1, R38, P3 ;  /* 0x0000000153267824 */ /* 0x000fe200018e0626 */
[----:B------:R-:W-:Y:S01]  /*3ec40*/  ISETP.GE.U32.AND P1, PT, R80, R63, PT ;  /* 0x0000003f5000720c */ /* 0x000fe20003f26070 */
[----:B------:R-:W-:Y:S01]  /*3ec50*/  IMAD.WIDE.U32 R78, R114, 0x3d1, RZ ;  /* 0x000003d1724e7825 */ /* 0x000fe200078e00ff */
[----:B------:R-:W-:Y:S02]  /*3ec60*/  ISETP.LT.U32.AND P6, PT, R99, R68, PT ;  /* 0x000000446300720c */ /* 0x000fe40003fc1070 */
[C---:B------:R-:W-:Y:S01]  /*3ec70*/  ISETP.GE.U32.AND.EX P0, PT, R38.reuse, R83, PT, P0 ;  /* 0x000000532600720c */ /* 0x040fe20003f06100 */
[----:B------:R-:W-:Y:S02]  /*3ec80*/  IMAD.X R81, R38, 0x1, R81, P4 ;  /* 0x0000000126517824 */ /* 0x000fe400020e0651 */
[----:B------:R-:W-:Y:S01]  /*3ec90*/  IMAD.X R75, RZ, RZ, RZ, P2 ;  /* 0x000000ffff4b7224 */ /* 0x000fe200010e06ff */
[----:B------:R-:W-:Y:S01]  /*3eca0*/  IADD3 RZ, P2, PT, R35, R64, RZ ;  /* 0x0000004023ff7210 */ /* 0x000fe20007f5e0ff */
[----:B------:R-:W-:Y:S01]  /*3ecb0*/  IMAD.WIDE.U32 R34, R77, 0x3d1, RZ ;  /* 0x000003d14d227825 */ /* 0x000fe200078e00ff */
[----:B------:R-:W-:-:S02]  /*3ecc0*/  ISETP.GE.U32.AND.EX P1, PT, R81, R38, PT, P1 ;  /* 0x000000265100720c */ /* 0x000fc40003f26110 */
[----:B------:R-:W-:Y:S01]  /*3ecd0*/  SEL R82, RZ, 0x1, P0 ;  /* 0x00000001ff527807 */ /* 0x000fe20000000000 */
[----:B------:R-:W-:Y:S02]  /*3ece0*/  IMAD.WIDE.U32 R78, P4, RZ, R77, R78 ;  /* 0x0000004dff4e7225 */ /* 0x000fe4000788004e */
[----:B------:R-:W-:Y:S02]  /*3ecf0*/  @P6 LOP3.LUT R60, R60, 0x2, RZ, 0xfc, !PT ;  /* 0x000000023c3c6812 */ /* 0x000fe400078efcff */
[----:B------:R-:W-:Y:S01]  /*3ed00*/  IMAD.MOV.U32 R74, RZ, RZ, R65 ;  /* 0x000000ffff4a7224 */ /* 0x000fe200078e0041 */
[----:B------:R-:W-:Y:S01]  /*3ed10*/  IADD3 RZ, P3, PT, R35, R78, RZ ;  /* 0x0000004e23ff7210 */ /* 0x000fe20007f7e0ff */
[----:B------:R-:W-:Y:S01]  /*3ed20*/  IMAD.WIDE.U32 R34, R37, 0x3d1, RZ ;  /* 0x000003d125227825 */ /* 0x000fe200078e00ff */
[----:B------:R-:W-:-:S03]  /*3ed30*/  LOP3.LUT R60, R60, 0xfffffffe, RZ, 0xc0, !PT ;  /* 0xfffffffe3c3c7812 */ /* 0x000fc600078ec0ff */
[----:B------:R-:W-:Y:S01]  /*3ed40*/  IMAD.WIDE.U32.X R74, R88, R39, R74, P2 ;  /* 0x00000027584a7225 */ /* 0x000fe200010e044a */
[----:B------:R-:W-:Y:S02]  /*3ed50*/  SEL R39, RZ, 0x1, P1 ;  /* 0x00000001ff277807 */ /* 0x000fe40000800000 */
[----:B------:R-:W-:Y:S01]  /*3ed60*/  ISETP.NE.U32.AND P2, PT, R99, R68, PT ;  /* 0x000000446300720c */ /* 0x000fe20003f45070 */
[----:B------:R-:W-:Y:S01]  /*3ed70*/  IMAD.X R65, RZ, RZ, RZ, P4 ;  /* 0x000000ffff417224 */ /* 0x000fe200020e06ff */
[----:B------:R-:W-:Y:S01]  /*3ed80*/  IADD3 R82, P0, P1, R39, R74, R82 ;  /* 0x0000004a27527210 */ /* 0x000fe2000791e052 */
[----:B------:R-:W-:Y:S01]  /*3ed90*/  IMAD.MOV.U32 R64, RZ, RZ, R79 ;  /* 0x000000ffff407224 */ /* 0x000fe200078e004f */
[----:B------:R-:W-:Y:S01]  /*3eda0*/  ISETP.NE.AND.EX P2, PT, R106, R69, PT, P2 ;  /* 0x000000456a00720c */ /* 0x000fe20003f45320 */
[----:B------:R-:W-:Y:S01]  /*3edb0*/  IMAD.WIDE.U32 R38, R33, 0x3d1, RZ ;  /* 0x000003d121267825 */ /* 0x000fe200078e00ff */
[----:B------:R-:W-:Y:S02]  /*3edc0*/  IADD3.X R83, PT, PT, RZ, R75, RZ, P0, P1 ;  /* 0x0000004bff537210 */ /* 0x000fe400007e24ff */
[----:B------:R-:W-:Y:S01]  /*3edd0*/  ISETP.LT.U32.AND P0, PT, R104, R66, PT ;  /* 0x000000426800720c */ /* 0x000fe20003f01070 */
[----:B------:R-:W-:Y:S01]  /*3ede0*/  IMAD.WIDE.U32.X R64, RZ, R114, R64, P3 ;  /* 0x00000072ff407225 */ /* 0x000fe200018e0440 */
[----:B------:R-:W-:-:S02]  /*3edf0*/  ISETP.GE.U32.AND P1, PT, R101, R70, PT ;  /* 0x000000466500720c */ /* 0x000fc40003f26070 */
[----:B------:R-:W-:Y:S01]  /*3ee00*/  ISETP.LT.U32.AND.EX P0, PT, R89, R67, !P2, P0 ;  /* 0x000000435900720c */ /* 0x000fe20005701100 */
[----:B------:R-:W-:Y:S01]  /*3ee10*/  IMAD.WIDE.U32 R34, P3, RZ, R33, R34 ;  /* 0x00000021ff227225 */ /* 0x000fe20007860022 */
[----:B------:R-:W-:Y:S02]  /*3ee20*/  IADD3 R63, P5, PT, R64, R38, RZ ;  /* 0x00000026403f7210 */ /* 0x000fe40007fbe0ff */
[----:B------:R-:W-:Y:S01]  /*3ee30*/  ISETP.GE.U32.AND.EX P1, PT, R102, R71, PT, P1 ;  /* 0x000000476600720c */ /* 0x000fe20003f26110 */
[----:B------:R-:W-:Y:S01]  /*3ee40*/  IMAD.X R75, RZ, RZ, RZ, P3 ;  /* 0x000000ffff4b7224 */ /* 0x000fe200018e06ff */
[----:B------:R-:W-:Y:S01]  /*3ee50*/  IADD3 R39, P4, PT, R39, R34, RZ ;  /* 0x0000002227277210 */ /* 0x000fe20007f9e0ff */
[----:B------:R-:W-:Y:S01]  /*3ee60*/  IMAD.MOV.U32 R74, RZ, RZ, R35 ;  /* 0x000000ffff4a7224 */ /* 0x000fe200078e0023 */
[----:B------:R-:W-:Y:S01]  /*3ee70*/  ISETP.GE.U32.AND P2, PT, R63, R38, PT ;  /* 0x000000263f00720c */ /* 0x000fe20003f46070 */
[----:B------:R-:W-:Y:S01]  /*3ee80*/  IMAD.WIDE.U32 R34, R77, 0x3d1, R76 ;  /* 0x000003d14d227825 */ /* 0x000fe200078e004c */
[----:B------:R-:W-:-:S02]  /*3ee90*/  ISETP.EQ.U32.AND P3, PT, R100, R72, PT ;  /* 0x000000486400720c */ /* 0x000fc40003f62070 */
[----:B------:R-:W-:Y:S01]  /*3eea0*/  ISETP.LT.U32.OR.EX P0, PT, R106, R69, P0, P6 ;  /* 0x000000456a00720c */ /* 0x000fe20000701560 */
[----:B------:R-:W-:Y:S01]  /*3eeb0*/  IMAD.X R86, R39, 0x1, R65, P5 ;  /* 0x0000000127567824 */ /* 0x000fe200028e0641 */
[----:B------:R-:W-:Y:S01]  /*3eec0*/  ISETP.LT.U32.AND P5, PT, R100, R72, PT ;  /* 0x000000486400720c */ /* 0x000fe20003fa1070 */
[----:B------:R-:W-:Y:S01]  /*3eed0*/  IMAD.WIDE.U32.X R74, RZ, R37, R74, P4 ;  /* 0x00000025ff4a7225 */ /* 0x000fe200020e044a */
[----:B------:R-:W-:Y:S02]  /*3eee0*/  ISETP.EQ.AND.EX P3, PT, R98, R73, P0, P3 ;  /* 0x000000496200720c */ /* 0x000fe40000762330 */
        /* <DEDUP_REMOVED lines=12> */
[----:B------:R-:W-:Y:S01]  /*3efb0*/  IMAD R74, R62, R32, RZ ;  /* 0x000000203e4a7224 */ /* 0x000fe200078e02ff */
[----:B------:R-:W-:Y:S02]  /*3efc0*/  @P6 LOP3.LUT R60, R60, 0x1, RZ, 0xfc, !PT ;  /* 0x000000013c3c6812 */ /* 0x000fe400078efcff */
[----:B------:R-:W-:-:S02]  /*3efd0*/  IADD3.X R75, PT, PT, R84, R75, RZ, P3, P4 ;  /* 0x0000004b544b7210 */ /* 0x000fc40001fe84ff */
[----:B------:R-:W-:-:S04]  /*3efe0*/  ISETP.GE.U32.AND P4, PT, R34, RZ, PT ;  /* 0x000000ff2200720c */ /* 0x000fc80003f86070 */
[----:B------:R-:W-:-:S04]  /*3eff0*/  ISETP.GE.U32.AND.EX P4, PT, R35, R77, PT, P4 ;  /* 0x0000004d2300720c */ /* 0x000fc80003f86140 */
[----:B------:R-:W-:-:S04]  /*3f000*/  SEL R65, RZ, 0x1, P4 ;  /* 0x00000001ff417807 */ /* 0x000fc80002000000 */
[----:B------:R-:W-:Y:S01]  /*3f010*/  IADD3 R65, P3, P5, R63, R114, R65 ;  /* 0x000000723f417210 */ /* 0x000fe20007d7e041 */
[----:B------:R-:W-:-:S03]  /*3f020*/  IMAD.WIDE.U32 R62, R61, R32, R34 ;  /* 0x000000203d3e7225 */ /* 0x000fc600078e0022 */
[----:B------:R-:W-:Y:S01]  /*3f030*/  IADD3.X R38, PT, PT, R86, R33, RZ, P3, P5 ;  /* 0x0000002156267210 */ /* 0x000fe20001fea4ff */
[----:B------:R-:W-:Y:S01]  /*3f040*/  IMAD R61, R61, R36, R74 ;  /* 0x000000243d3d7224 */ /* 0x000fe200078e024a */
[----:B------:R-:W-:Y:S01]  /*3f050*/  ISETP.GE.U32.AND P3, PT, R62, R34, PT ;  /* 0x000000223e00720c */ /* 0x000fe20003f66070 */
[----:B------:R-:W-:Y:S02]  /*3f060*/  IMAD.MOV.U32 R34, RZ, RZ, R39 ;  /* 0x000000ffff227224 */ /* 0x000fe400078e0027 */
[----:B------:R-:W-:-:S05]  /*3f070*/  IMAD.IADD R97, R63, 0x1, R61 ;  /* 0x000000013f617824 */ /* 0x000fca00078e023d */
[----:B------:R-:W-:Y:S01]  /*3f080*/  ISETP.GE.U32.AND.EX P3, PT, R97, R35, PT, P3 ;  /* 0x000000236100720c */ /* 0x000fe20003f66130 */
[----:B------:R-:W-:Y:S01]  /*3f090*/  IMAD.X R35, RZ, RZ, RZ, P2 ;  /* 0x000000ffff237224 */ /* 0x000fe200010e06ff */
[----:B------:R-:W-:Y:S02]  /*3f0a0*/  ISETP.GE.U32.AND P2, PT, R79, R64, PT ;  /* 0x000000404f00720c */ /* 0x000fe40003f46070 */
[----:B------:R-:W-:Y:S01]  /*3f0b0*/  SEL R32, RZ, 0x1, P3 ;  /* 0x00000001ff207807 */ /* 0x000fe20001800000 */
[----:B------:R-:W-:Y:S01]  /*3f0c0*/  IMAD.WIDE.U32.X R34, RZ, R81, R34, P1 ;  /* 0x00000051ff227225 */ /* 0x000fe200008e0422 */
[----:B------:R-:W-:Y:S02]  /*3f0d0*/  ISETP.GE.U32.AND.EX P2, PT, R75, R84, PT, P2 ;  /* 0x000000544b00720c */ /* 0x000fe40003f46120 */
        /* <DEDUP_REMOVED lines=8> */
[----:B------:R-:W-:-:S03]  /*3f160*/  IMAD.WIDE.U32 R38, R82, 0x3d1, RZ ;  /* 0x000003d152267825 */ /* 0x000fc600078e00ff */
[----:B------:R-:W-:Y:S01]  /*3f170*/  IADD3 R36, P5, P6, R79, R37, R36 ;  /* 0x000000254f247210 */ /* 0x000fe20007ebe024 */
[----:B------:R-:W-:-:S03]  /*3f180*/  IMAD.WIDE.U32 R32, P1, RZ, R82, R32 ;  /* 0x00000052ff207225 */ /* 0x000fc60007820020 */
[----:B------:R-:W-:Y:S02]  /*3f190*/  IADD3.X R65, PT, PT, R75, R80, RZ, P5, P6 ;  /* 0x000000504b417210 */ /* 0x000fe40002fec4ff */
[C---:B------:R-:W-:Y:S02]  /*3f1a0*/  ISETP.EQ.U32.AND P5, PT, R61.reuse, R105, PT ;  /* 0x000000693d00720c */ /* 0x040fe40003fa2070 */
[----:B------:R-:W-:Y:S02]  /*3f1b0*/  SEL R75, RZ, 0x1, P2 ;  /* 0x00000001ff4b7807 */ /* 0x000fe40001000000 */
[----:B------:R-:W-:Y:S02]  /*3f1c0*/  ISETP.EQ.AND.EX P3, PT, R74, R103, !P3, P5 ;  /* 0x000000674a00720c */ /* 0x000fe40005f62350 */
[----:B------:R-:W-:Y:S02]  /*3f1d0*/  ISETP.LT.U32.AND P5, PT, R61, R105, PT ;  /* 0x000000693d00720c */ /* 0x000fe40003fa1070 */
[----:B------:R-:W-:-:S02]  /*3f1e0*/  IADD3 R77, P2, PT, R39, R32, RZ ;  /* 0x00000020274d7210 */ /* 0x000fc40007f5e0ff */
        /* <DEDUP_REMOVED lines=14> */
[----:B------:R-:W-:Y:S02]  /*3f2d0*/  ISETP.LT.U32.OR.EX P4, PT, R65, R80, P4, P5 ;  /* 0x000000504100720c */ /* 0x000fe40002781550 */
[----:B------:R-:W-:Y:S02]  /*3f2e0*/  SEL R79, RZ, 0x1, P1 ;  /* 0x00000001ff4f7807 */ /* 0x000fe40000800000 */
[----:B------:R-:W-:Y:S02]  /*3f2f0*/  SEL R36, RZ, 0x1, !P4 ;  /* 0x00000001ff247807 */ /* 0x000fe40006000000 */
[----:B------:R-:W-:Y:S02]  /*3f300*/  LOP3.LUT P2, RZ, R60, 0x2, RZ, 0xc0, !PT ;  /* 0x000000023cff7812 */ /* 0x000fe4000784c0ff */
[----:B------:R-:W-:-:S04]  /*3f310*/  IADD3 R36, P5, P6, R39, R81, R36 ;  /* 0x0000005127247210 */ /* 0x000fc80007ebe024 */
[----:B------:R-:W-:Y:S02]  /*3f320*/  IADD3.X R37, PT, PT, R75, R82, RZ, P5, P6 ;  /* 0x000000524b257210 */ /* 0x000fe40002fec4ff */
[----:B------:R-:W-:-:S04]  /*3f330*/  ISETP.EQ.U32.AND P5, PT, R63, R108, PT ;  /* 0x0000006c3f00720c */ /* 0x000fc80003fa2070 */
[----:B------:R-:W-:Y:S02]  /*3f340*/  ISETP.EQ.AND.EX P3, PT, R76, R109, P3, P5 ;  /* 0x0000006d4c00720c */ /* 0x000fe40001f62350 */
[----:B------:R-:W-:-:S04]  /*3f350*/  ISETP.LT.U32.AND P5, PT, R63, R108, PT ;  /* 0x0000006c3f00720c */ /* 0x000fc80003fa1070 */
        /* <DEDUP_REMOVED lines=14> */
[----:B------:R-:W-:-:S03]  /*3f440*/  ISETP.EQ.U32.AND P2, PT, R65, R113, PT ;  /* 0x000000714100720c */ /* 0x000fc60003f42070 */
[----:B------:R-:W-:Y:S01]  /*3f450*/  IMAD.X R34, RZ, RZ, R35, P1 ;  /* 0x000000ffff227224 */ /* 0x000fe200008e0623 */
[----:B------:R-:W-:Y:S02]  /*3f460*/  ISETP.LT.U32.AND P1, PT, R36, R81, PT ;  /* 0x000000512400720c */ /* 0x000fe40003f21070 */
[----:B------:R-:W-:Y:S02]  /*3f470*/  ISETP.EQ.AND.EX P2, PT, R64, R110, P3, P2 ;  /* 0x0000006e4000720c */ /* 0x000fe40001f42320 */
[----:B------:R-:W-:Y:S02]  /*3f480*/  ISETP.LT.U32.OR.EX P1, PT, R37, R82, P4, P1 ;  /* 0x000000522500720c */ /* 0x000fe40002721510 */
[----:B------:R-:W-:Y:S02]  /*3f490*/  ISETP.LT.U32.AND P4, PT, R65, R113, PT ;  /* 0x000000714100720c */ /* 0x000fe40003f81070 */
[----:B------:R-:W-:Y:S02]  /*3f4a0*/  SEL R37, RZ, 0x1, !P5 ;  /* 0x00000001ff257807 */ /* 0x000fe40006800000 */
[----:B------:R-:W-:-:S02]  /*3f4b0*/  SEL R35, R66, RZ, P0 ;  /* 0x000000ff42237207 */ /* 0x000fc40000000000 */
[----:B------:R-:W-:Y:S02]  /*3f4c0*/  IADD3 R38, P5, PT, R79, R68, RZ ;  /* 0x000000444f267210 */ /* 0x000fe40007fbe0ff */
[----:B------:R-:W-:Y:S02]  /*3f4d0*/  SEL R32, RZ, 0x1, !P1 ;  /* 0x00000001ff207807 */ /* 0x000fe40004800000 */
[----:B------:R-:W-:Y:S01]  /*3f4e0*/  ISETP.LT.U32.OR.EX P2, PT, R64, R110, P2, P4 ;  /* 0x0000006e4000720c */ /* 0x000fe20001741540 */
[----:B------:R-:W-:Y:S01]  /*3f4f0*/  IMAD.X R39, RZ, RZ, R69, P5 ;  /* 0x000000ffff277224 */ /* 0x000fe200028e0645 */
[----:B------:R-:W-:Y:S02]  /*3f500*/  IADD3 R36, P3, PT, R104, -R35, RZ ;  /* 0x8000002368247210 */ /* 0x000fe40007f7e0ff */
[----:B------:R-:W-:Y:S02]  /*3f510*/  SEL R35, RZ, 0x1, !P6 ;  /* 0x00000001ff237807 */ /* 0x000fe40007000000 */
[----:B------:R-:W-:-:S02]  /*3f520*/  IADD3 R83, P5, P6, R33, R83, R32 ;  /* 0x0000005321537210 */ /* 0x000fc40007ebe020 */
[----:B------:R-:W-:Y:S02]  /*3f530*/  SEL R84, RZ, 0x1, !P2 ;  /* 0x00000001ff547807 */ /* 0x000fe40005000000 */
[----:B------:R-:W-:Y:S02]  /*3f540*/  IADD3.X R81, PT, PT, R34, RZ, RZ, P5, P6 ;  /* 0x000000ff22517210 */ /* 0x000fe40002fec4ff */
[----:B------:R-:W-:Y:S02]  /*3f550*/  IADD3 R78, P1, PT, R35, R70, RZ ;  /* 0x00000046234e7210 */ /* 0x000fe40007f3e0ff */
[----:B------:R-:W-:Y:S01]  /*3f560*/  IADD3 R84, P6, PT, R84, R83, RZ ;  /* 0x0000005354547210 */ /* 0x000fe20007fde0ff */
[----:B------:R-:W-:Y:S01]  /*3f570*/  IMAD.MOV.U32 R83, RZ, RZ, R62 ;  /* 0x000000ffff537224 */ /* 0x000fe200078e003e */
[----:B------:R-:W-:Y:S01]  /*3f580*/  IADD3 R37, P4, PT, R37, R72, RZ ;  /* 0x0000004825257210 */ /* 0x000fe20007f9e0ff */
[----:B------:R-:W-:Y:S01]  /*3f590*/  IMAD.X R35, RZ, RZ, R71, P1 ;  /* 0x000000ffff237224 */ /* 0x000fe200008e0647 */
[----:B------:R-:W-:Y:S01]  /*3f5a0*/  ISETP.NE.U32.AND P1, PT, R84, RZ, PT ;  /* 0x000000ff5400720c */ /* 0x000fe20003f25070 */
[----:B------:R-:W-:Y:S01]  /*3f5b0*/  IMAD.X R81, RZ, RZ, R81, P6 ;  /* 0x000000ffff517224 */ /* 0x000fe200030e0651 */
[----:B------:R-:W-:-:S02]  /*3f5c0*/  SEL R33, R37, RZ, P0 ;  /* 0x000000ff25217207 */ /* 0x000fc40000000000 */
[----:B------:R-:W-:Y:S02]  /*3f5d0*/  SEL R78, R78, RZ, P0 ;  /* 0x000000ff4e4e7207 */ /* 0x000fe40000000000 */
[----:B------:R-:W-:Y:S02]  /*3f5e0*/  ISETP.NE.AND.EX P1, PT, R81, RZ, PT, P1 ;  /* 0x000000ff5100720c */ /* 0x000fe40003f25310 */
[----:B------:R-:W-:Y:S01]  /*3f5f0*/  IADD3 R32, P5, PT, R100, -R33, RZ ;  /* 0x8000002164207210 */ /* 0x000fe20007fbe0ff */
[----:B------:R-:W-:Y:S01]  /*3f600*/  IMAD.X R33, RZ, RZ, R73, P4 ;  /* 0x000000ffff217224 */ /* 0x000fe200020e0649 */
        /* <DEDUP_REMOVED lines=19> */
.L_x_138:
        /* <DEDUP_REMOVED lines=34> */
.L_x_137:
[----:B------:R-:W-:Y:S05]  /*3f960*/  BSYNC.RECONVERGENT B2 ;  /* 0x0000000000027941 */ /* 0x000fea0003800200 */
.L_x_136:
[----:B------:R-:W-:Y:S01]  /*3f970*/  IADD3 R75, P0, PT, R28, R52, RZ ;  /* 0x000000341c4b7210 */ /* 0x000fe20007f1e0ff */
[----:B------:R-:W-:Y:S01]  /*3f980*/  BSSY.RECONVERGENT B2, `(.L_x_139) ;  /* 0x0000255000027945 */ /* 0x000fe20003800200 */
[----:B------:R-:W-:Y:S02]  /*3f990*/  PLOP3.LUT P6, PT, PT, PT, PT, 0x80, 0x8 ;  /* 0x000000000008781c */ /* 0x000fe40003fcf070 */
[----:B------:R-:W-:Y:S01]  /*3f9a0*/  ISETP.GE.U32.AND P4, PT, R65, R70, PT ;  /* 0x000000464100720c */ /* 0x000fe20003f86070 */
[----:B------:R-:W-:Y:S01]  /*3f9b0*/  IMAD.X R53, R29, 0x1, R53, P0 ;  /* 0x000000011d357824 */ /* 0x000fe200000e0635 */
[----:B------:R-:W-:Y:S02]  /*3f9c0*/  ISETP.GE.U32.AND P0, PT, R75, R28, PT ;  /* 0x0000001c4b00720c */ /* 0x000fe40003f06070 */
[----:B------:R-:W-:Y:S02]  /*3f9d0*/  LOP3.LUT R60, R60, 0xfffffffe, RZ, 0xc0, !PT ;  /* 0xfffffffe3c3c7812 */ /* 0x000fe400078ec0ff */
[----:B------:R-:W-:-:S04]  /*3f9e0*/  ISETP.GE.U32.AND.EX P0, PT, R53, R29, PT, P0 ;  /* 0x0000001d3500720c */ /* 0x000fc80003f06100 */
[----:B------:R-:W-:-:S04]  /*3f9f0*/  SEL R29, RZ, 0x1, P0 ;  /* 0x00000001ff1d7807 */ /* 0x000fc80000000000 */
[----:B------:R-:W-:-:S04]  /*3fa00*/  IADD3 R77, P1, P2, R29, R30, R54 ;  /* 0x0000001e1d4d7210 */ /* 0x000fc80007a3e036 */
[----:B------:R-:W-:Y:S02]  /*3fa10*/  IADD3.X R94, PT, PT, RZ, R31, R55, P1, P2 ;  /* 0x0000001fff5e7210 */ /* 0x000fe40000fe4437 */
[CC--:B------:R-:W-:Y:S02]  /*3fa20*/  ISETP.EQ.U32.AND P1, PT, R77.reuse, R54.reuse, PT ;  /* 0x000000364d00720c */ /* 0x0c0fe40003f22070 */
[----:B------:R-:W-:Y:S02]  /*3fa30*/  ISETP.LT.U32.AND P2, PT, R77, R54, PT ;  /* 0x000000364d00720c */ /* 0x000fe40003f41070 */
[----:B------:R-:W-:-:S04]  /*3fa40*/  ISETP.EQ.AND.EX P0, PT, R94, R55, !P0, P1 ;  /* 0x000000375e00720c */ /* 0x000fc80004702310 */
        /* <DEDUP_REMOVED lines=12> */
[----:B------:R-:W-:Y:S02]  /*3fb10*/  ISETP.GE.U32.AND P0, PT, R83, R66, PT ;  /* 0x000000425300720c */ /* 0x000fe40003f06070 */
[----:B------:R-:W-:Y:S02]  /*3fb20*/  ISETP.GE.U32.AND.EX P3, PT, R30, R51, PT, P3 ;  /* 0x000000331e00720c */ /* 0x000fe40003f66130 */
[----:B------:R-:W-:Y:S02]  /*3fb30*/  ISETP.EQ.U32.AND P1, PT, R61, R68, PT ;  /* 0x000000443d00720c */ /* 0x000fe40003f22070 */
[----:B------:R-:W-:-:S04]  /*3fb40*/  ISETP.GE.U32.AND.EX P0, PT, R97, R67, PT, P0 ;  /* 0x000000436100720c */ /* 0x000fc80003f06100 */
[----:B------:R-:W-:Y:S02]  /*3fb50*/  ISETP.EQ.AND.EX P1, PT, R74, R69, !P0, P1 ;  /* 0x000000454a00720c */ /* 0x000fe40004722310 */
[----:B------:R-:W-:-:S03]  /*3fb60*/  P2R R24, PR, RZ, 0x1 ;  /* 0x00000001ff187803 */ /* 0x000fc60000000000 */
[----:B------:R-:W-:-:S04]  /*3fb70*/  @P3 ISETP.EQ.U32.AND P5, PT, R99, R50, PT ;  /* 0x000000326300320c */ /* 0x000fc80003fa2070 */
[----:B------:R-:W-:Y:S02]  /*3fb80*/  @P3 ISETP.EQ.AND.EX P6, PT, R30, R51, P2, P5 ;  /* 0x000000331e00320c */ /* 0x000fe400017c2350 */
[----:B------:R-:W-:Y:S02]  /*3fb90*/  ISETP.GE.U32.AND.EX P3, PT, R64, R71, PT, P4 ;  /* 0x000000474000720c */ /* 0x000fe40003f66140 */
[----:B------:R-:W-:Y:S02]  /*3fba0*/  ISETP.LT.U32.AND P4, PT, R61, R68, PT ;  /* 0x000000443d00720c */ /* 0x000fe40003f81070 */
[-C--:B------:R-:W-:Y:S02]  /*3fbb0*/  ISETP.EQ.U32.AND P2, PT, R63, R72.reuse, PT ;  /* 0x000000483f00720c */ /* 0x080fe40003f42070 */
[----:B------:R-:W-:-:S05]  /*3fbc0*/  ISETP.EQ.U32.AND P5, PT, R29, R72, PT ;  /* 0x000000481d00720c */ /* 0x000fca0003fa2070 */
[----:B------:R-:W-:Y:S02]  /*3fbd0*/  @P6 LOP3.LUT R60, R60, 0x1, RZ, 0xfc, !PT ;  /* 0x000000013c3c6812 */ /* 0x000fe400078efcff */
[----:B------:R-:W-:Y:S02]  /*3fbe0*/  ISETP.LT.U32.OR.EX P6, PT, R74, R69, P1, P4 ;  /* 0x000000454a00720c */ /* 0x000fe40000fc1540 */
[----:B------:R-:W-:Y:S02]  /*3fbf0*/  ISETP.LT.U32.AND P1, PT, R63, R72, PT ;  /* 0x000000483f00720c */ /* 0x000fe40003f21070 */
[CC--:B------:R-:W-:Y:S02]  /*3fc00*/  ISETP.EQ.AND.EX P2, PT, R76.reuse, R73.reuse, P6, P2 ;  /* 0x000000494c00720c */ /* 0x0c0fe40003742320 */
[----:B------:R-:W-:Y:S02]  /*3fc10*/  @P3 ISETP.NE.U32.AND P4, PT, R65, R70, PT ;  /* 0x000000464100320c */ /* 0x000fe40003f85070 */
[----:B------:R-:W-:-:S02]  /*3fc20*/  ISETP.LT.U32.OR.EX P1, PT, R76, R73, P2, P1 ;  /* 0x000000494c00720c */ /* 0x000fc40001721510 */
[----:B------:R-:W-:Y:S02]  /*3fc30*/  PLOP3.LUT P2, PT, PT, PT, PT, 0x8, 0x80 ;  /* 0x000000000080781c */ /* 0x000fe40003f4e170 */
[----:B------:R-:W-:Y:S02]  /*3fc40*/  @P3 ISETP.NE.OR.EX P2, PT, R64, R71, !P1, P4 ;  /* 0x000000474000320c */ /* 0x000fe40004f45740 */
[----:B------:R-:W-:Y:S02]  /*3fc50*/  ISETP.NE.U32.AND P4, PT, R77, R68, PT ;  /* 0x000000444d00720c */ /* 0x000fe40003f85070 */
[----:B------:R-:W-:Y:S02]  /*3fc60*/  ISETP.LT.U32.AND P3, PT, R75, R66, PT ;  /* 0x000000424b00720c */ /* 0x000fe40003f61070 */
[----:B------:R-:W-:Y:S02]  /*3fc70*/  ISETP.NE.AND.EX P4, PT, R94, R69, PT, P4 ;  /* 0x000000455e00720c */ /* 0x000fe40003f85340 */
[----:B------:R-:W-:-:S02]  /*3fc80*/  LOP3.LUT R60, R60, 0xfffffffb, RZ, 0xc0, !PT ;  /* 0xfffffffb3c3c7812 */ /* 0x000fc400078ec0ff */
[----:B------:R-:W-:Y:S02]  /*3fc90*/  ISETP.LT.U32.AND.EX P4, PT, R53, R67, !P4, P3 ;  /* 0x000000433500720c */ /* 0x000fe40006781130 */
[----:B------:R-:W-:Y:S02]  /*3fca0*/  ISETP.LT.U32.AND P3, PT, R77, R68, PT ;  /* 0x000000444d00720c */ /* 0x000fe40003f61070 */
[----:B------:R-:W-:Y:S02]  /*3fcb0*/  @P6 LOP3.LUT R60, R60, 0x4, RZ, 0xfc, !PT ;  /* 0x000000043c3c6812 */ /* 0x000fe400078efcff */
[----:B------:R-:W-:Y:S02]  /*3fcc0*/  ISETP.LT.U32.OR.EX P4, PT, R94, R69, P4, P3 ;  /* 0x000000455e00720c */ /* 0x000fe40002781530 */
[----:B------:R-:W-:Y:S02]  /*3fcd0*/  PLOP3.LUT P6, PT, PT, PT, PT, 0x8, 0x80 ;  /* 0x000000000080781c */ /* 0x000fe40003fce170 */
[----:B------:R-:W-:-:S02]  /*3fce0*/  ISETP.EQ.AND.EX P4, PT, R28, R73, P4, P5 ;  /* 0x000000491c00720c */ /* 0x000fc40002782350 */
[----:B------:R-:W-:Y:S02]  /*3fcf0*/  ISETP.LT.U32.AND P5, PT, R29, R72, PT ;  /* 0x000000481d00720c */ /* 0x000fe40003fa1070 */
[----:B------:R-:W-:Y:S02]  /*3fd00*/  SEL R103, R66, RZ, P2 ;  /* 0x000000ff42677207 */ /* 0x000fe40001000000 */
[----:B------:R-:W-:Y:S02]  /*3fd10*/  ISETP.LT.U32.OR.EX P4, PT, R28, R73, P4, P5 ;  /* 0x000000491c00720c */ /* 0x000fe40002781550 */
[----:B------:R-:W-:-:S04]  /*3fd20*/  ISETP.GE.U32.AND P5, PT, R99, R70, PT ;  /* 0x000000466300720c */ /* 0x000fc80003fa6070 */
[----:B------:R-:W-:-:S13]  /*3fd30*/  ISETP.GE.U32.AND.EX P5, PT, R30, R71, PT, P5 ;  /* 0x000000471e00720c */ /* 0x000fda0003fa6150 */
[----:B------:R-:W-:-:S04]  /*3fd40*/  @P5 ISETP.NE.U32.AND P0, PT, R99, R70, PT ;  /* 0x000000466300520c */ /* 0x000fc80003f05070 */
[----:B------:R-:W-:Y:S02]  /*3fd50*/  @P5 ISETP.NE.OR.EX P6, PT, R30, R71, !P4, P0 ;  /* 0x000000471e00520c */ /* 0x000fe400067c5700 */
[----:B------:R-:W-:Y:S02]  /*3fd60*/  ISETP.NE.AND P0, PT, R24, RZ, PT ;  /* 0x000000ff1800720c */ /* 0x000fe40003f05270 */
[----:B------:R-:W-:Y:S02]  /*3fd70*/  SEL R24, R67, RZ, P2 ;  /* 0x000000ff43187207 */ /* 0x000fe40001000000 */
[----:B------:R-:W-:Y:S02]  /*3fd80*/  SEL R25, RZ, 0x1, P0 ;  /* 0x00000001ff197807 */ /* 0x000fe40000000000 */
[----:B------:R-:W-:Y:S02]  /*3fd90*/  IADD3 R103, P0, PT, R83, -R103, RZ ;  /* 0x8000006753677210 */ /* 0x000fe40007f1e0ff */
[----:B------:R-:W-:-:S03]  /*3fda0*/  LOP3.LUT P5, RZ, R60, 0x4, RZ, 0xc0, !PT ;  /* 0x000000043cff7812 */ /* 0x000fc600078ac0ff */
[----:B------:R-:W-:Y:S01]  /*3fdb0*/  IMAD.X R97, R97, 0x1, ~R24, P0 ;  /* 0x0000000161617824 */ /* 0x000fe200000e0e18 */
[----:B------:R-:W-:Y:S02]  /*3fdc0*/  IADD3 R26, P0, PT, R25, R68, RZ ;  /* 0x00000044191a7210 */ /* 0x000fe40007f1e0ff */
[----:B------:R-:W-:Y:S02]  /*3fdd0*/  SEL R25, RZ, 0x1, !P5 ;  /* 0x00000001ff197807 */ /* 0x000fe40006800000 */
[----:B------:R-:W-:Y:S01]  /*3fde0*/  SEL R26, R26, RZ, P2 ;  /* 0x000000ff1a1a7207 */ /* 0x000fe20001000000 */
[----:B------:R-:W-:Y:S01]  /*3fdf0*/  IMAD.X R31, RZ, RZ, R69, P0 ;  /* 0x000000ffff1f7224 */ /* 0x000fe200000e0645 */
[----:B------:R-:W-:Y:S02]  /*3fe00*/  LOP3.LUT P5, RZ, R60, 0x1, RZ, 0xc0, !PT ;  /* 0x000000013cff7812 */ /* 0x000fe400078ac0ff */
[----:B------:R-:W-:Y:S02]  /*3fe10*/  IADD3 R26, P0, PT, R61, -R26, RZ ;  /* 0x8000001a3d1a7210 */ /* 0x000fe40007f1e0ff */
[----:B------:R-:W-:-:S02]  /*3fe20*/  SEL R31, R31, RZ, P2 ;  /* 0x000000ff1f1f7207 */ /* 0x000fc40001000000 */
[----:B------:R-:W-:Y:S02]  /*3fe30*/  SHF.L.W.U32.HI R61, R97, 0x1, R26 ;  /* 0x00000001613d7819 */ /* 0x000fe40000010e1a */
[----:B------:R-:W-:Y:S01]  /*3fe40*/  PLOP3.LUT P6, PT, P5, P6, PT, 0xf8, 0x8f ;  /* 0x00000000008f781c */ /* 0x000fe20002fcdf70 */
[----:B------:R-:W-:Y:S01]  /*3fe50*/  IMAD.X R31, R74, 0x1, ~R31, P0 ;  /* 0x000000014a1f7824 */ /* 0x000fe200000e0e1f */
[----:B------:R-:W-:Y:S02]  /*3fe60*/  IADD3 R24, P0, PT, R25, R72, RZ ;  /* 0x0000004819187210 */ /* 0x000fe40007f1e0ff */
[----:B------:R-:W-:Y:S02]  /*3fe70*/  SEL R25, RZ, 0x1, !P1 ;  /* 0x00000001ff197807 */ /* 0x000fe40004800000 */
[----:B------:R-:W-:Y:S01]  /*3fe80*/  SEL R24, R24, RZ, P2 ;  /* 0x000000ff18187207 */ /* 0x000fe20001000000 */
[----:B------:R-:W-:Y:S01]  /*3fe90*/  IMAD.X R27, RZ, RZ, R73, P0 ;  /* 0x000000ffff1b7224 */ /* 0x000fe200000e0649 */
[----:B------:R-:W-:-:S02]  /*3fea0*/  SHF.L.W.U32.HI R96, R26, 0x1, R31 ;  /* 0x000000011a607819 */ /* 0x000fc40000010e1f */
[----:B------:R-:W-:Y:S02]  /*3feb0*/  IADD3 R63, P0, PT, R63, -R24, RZ ;  /* 0x800000183f3f7210 */ /* 0x000fe40007f1e0ff */
[----:B------:R-:W-:Y:S02]  /*3fec0*/  SEL R27, R27, RZ, P2 ;  /* 0x000000ff1b1b7207 */ /* 0x000fe40001000000 */
[----:B------:R-:W-:Y:S01]  /*3fed0*/  ISETP.LT.U32.AND P1, PT, R61, R26, PT ;  /* 0x0000001a3d00720c */ /* 0x000fe20003f21070 */
[----:B------:R-:W-:Y:S01]  /*3fee0*/  IMAD.SHL.U32 R90, R63, 0x2, RZ ;  /* 0x000000023f5a7824 */ /* 0x000fe200078e00ff */
[----:B------:R-:W-:Y:S01]  /*3fef0*/  ISETP.EQ.U32.AND P5, PT, R77, R68, PT ;  /* 0x000000444d00720c */ /* 0x000fe20003fa2070 */
[----:B------:R-:W-:Y:S01]  /*3ff00*/  IMAD.X R27, R76, 0x1, ~R27, P0 ;  /* 0x000000014c1b7824 */ /* 0x000fe200000e0e1b */
[----:B------:R-:W-:Y:S02]  /*3ff10*/  ISETP.NE.U32.AND P0, PT, R61, R26, PT ;  /* 0x0000001a3d00720c */ /* 0x000fe40003f05070 */
[----:B------:R-:W-:-:S02]  /*3ff20*/  SEL R92, R66, RZ, P6 ;  /* 0x000000ff425c7207 */ /* 0x000fc40003000000 */
[CC--:B------:R-:W-:Y:S02]  /*3ff30*/  ISETP.NE.AND.EX P0, PT, R96.reuse, R31.reuse, PT, P0 ;  /* 0x0000001f6000720c */ /* 0x0c0fe40003f05300 */
[----:B------:R-:W-:Y:S02]  /*3ff40*/  SHF.L.U64.HI R100, R63, 0x1, R27 ;  /* 0x000000013f647819 */ /* 0x000fe4000001021b */
[----:B------:R-:W-:Y:S02]  /*3ff50*/  ISETP.LT.AND P0, PT, R97, RZ, !P0 ;  /* 0x000000ff6100720c */ /* 0x000fe40004701270 */
[----:B------:R-:W-:Y:S02]  /*3ff60*/  SEL R54, R67, RZ, P6 ;  /* 0x000000ff43367207 */ /* 0x000fe40003000000 */
[----:B------:R-:W-:Y:S02]  /*3ff70*/  ISETP.LT.U32.OR.EX P0, PT, R96, R31, P0, P1 ;  /* 0x0000001f6000720c */ /* 0x000fe40000701510 */
[----:B------:R-:W-:-:S02]  /*3ff80*/  IADD3 R24, P1, PT, R25, R70, RZ ;  /* 0x0000004619187210 */ /* 0x000fc40007f3e0ff */
[----:B------:R-:W-:Y:S02]  /*3ff90*/  SEL R25, RZ, 0x1, !P0 ;  /* 0x00000001ff197807 */ /* 0x000fe40004000000 */
[----:B------:R-:W-:Y:S01]  /*3ffa0*/  SEL R24, R24, RZ, P2 ;  /* 0x000000ff18187207 */ /* 0x000fe20001000000 */
[----:B------:R-:W-:Y:S01]  /*3ffb0*/  IMAD.X R26, RZ, RZ, R71, P1 ;  /* 0x000000ffff1a7224 */ /* 0x000fe200008e0647 */
[----:B------:R-:W-:Y:S02]  /*3ffc0*/  LOP3.LUT R90, R90, R25, RZ, 0xfc, !PT ;  /* 0x000000195a5a7212 */ /* 0x000fe400078efcff */
[----:B------:R-:W-:Y:S02]  /*3ffd0*/  IADD3 R62, P1, PT, R65, -R24, RZ ;  /* 0x80000018413e7210 */ /* 0x000fe40007f3e0ff */
[----:B------:R-:W-:Y:S02]  /*3ffe0*/  SEL R25, R26, RZ, P2 ;  /* 0x000000ff1a197207 */ /* 0x000fe40001000000 */
[----:B------:R-:W-:Y:S01]  /*3fff0*/  ISETP.EQ.U32.AND P2, PT, R90, R63, PT ;  /* 0x0000003f5a00720c */ /* 0x000fe20003f42070 */
[----:B------:R-:W-:-:S02]  /*40000*/  IMAD.SHL.U32 R91, R62, 0x2, RZ ;  /* 0x000000023e5b7824 */ /* 0x000fc400078e00ff */
[----:B------:R-:W-:Y:S01]  /*40010*/  IMAD.X R52, R64, 0x1, ~R25, P1 ;  /* 0x0000000140347824 */ /* 0x000fe200008e0e19 */
[----:B------:R-:W-:Y:S02]  /*40020*/  ISETP.GE.U32.AND P1, PT, R75, R66, PT ;  /* 0x000000424b00720c */ /* 0x000fe40003f26070 */
[----:B------:R-:W-:Y:S02]  /*40030*/  ISETP.EQ.AND.EX P2, PT, R100, R27, P0, P2 ;  /* 0x0000001b6400720c */ /* 0x000fe40000742320 */
[----:B------:R-:W-:Y:S02]  /*40040*/  ISETP.GE.U32.AND.EX P1, PT, R53, R67, PT, P1 ;  /* 0x000000433500720c */ /* 0x000fe40003f26110 */
[----:B------:R-:W-:Y:S02]  /*40050*/  ISETP.LT.U32.AND P0, PT, R90, R63, PT ;  /* 0x0000003f5a00720c */ /* 0x000fe40003f01070 */
[----:B------:R-:W-:Y:S02]  /*40060*/  SEL R105, RZ, 0x1, P1 ;  /* 0x00000001ff697807 */ /* 0x000fe40000800000 */
[----:B------:R-:W-:-:S02]  /*40070*/  ISETP.EQ.AND.EX P1, PT, R94, R69, !P1, P5 ;  /* 0x000000455e00720c */ /* 0x000fc40004f22350 */
[----:B------:R-:W-:Y:S02]  /*40080*/  ISETP.LT.U32.OR.EX P0, PT, R100, R27, P2, P0 ;  /* 0x0000001b6400720c */ /* 0x000fe40001701500 */
[----:B------:R-:W-:Y:S02]  /*40090*/  IADD3 R105, P2, PT, R105, R68, RZ ;  /* 0x0000004469697210 */ /* 0x000fe40007f5e0ff */
[----:B------:R-:W-:Y:S02]  /*400a0*/  ISETP.LT.U32.OR.EX P3, PT, R94, R69, P1, P3 ;  /* 0x000000455e00720c */ /* 0x000fe40000f61530 */
[----:B------:R-:W-:Y:S01]  /*400b0*/  IADD3 R92, P5, PT, -R92, R75, RZ ;  /* 0x0000004b5c5c7210 */ /* 0x000fe20007fbe1ff */
[----:B------:R-:W-:Y:S01]  /*400c0*/  IMAD.X R24, RZ, RZ, R69, P2 ;  /* 0x000000ffff187224 */ /* 0x000fe200010e0645 */
[----:B------:R-:W-:Y:S02]  /*400d0*/  SEL R25, RZ, 0x1, !P4 ;  /* 0x00000001ff197807 */ /* 0x000fe40006000000 */
[----:B------:R-:W-:Y:S01]  /*400e0*/  SEL R27, RZ, 0x1, !P3 ;  /* 0x00000001ff1b7807 */ /* 0x000fe20005800000 */
[----:B------:R-:W-:Y:S01]  /*400f0*/  IMAD.X R54, R53, 0x1, ~R54, P5 ;  /* 0x0000000135367824 */ /* 0x000fe200028e0e36 */
[----:B------:R-:W-:-:S02]  /*40100*/  SEL R105, R105, RZ, P6 ;  /* 0x000000ff69697207 */ /* 0x000fc40003000000 */
[----:B------:R-:W-:Y:S02]  /*40110*/  IADD3 R26, P4, PT, R25, R70, RZ ;  /* 0x00000046191a7210 */ /* 0x000fe40007f9e0ff */
[----:B------:R-:W-:Y:S02]  /*40120*/  IADD3 R102, P5, PT, R27, R72, RZ ;  /* 0x000000481b667210 */ /* 0x000fe40007fbe0ff */
[----:B------:R-:W-:Y:S01]  /*40130*/  SEL R27, R24, RZ, P6 ;  /* 0x000000ff181b7207 */ /* 0x000fe20003000000 */
[-C--:B------:R-:W-:Y:S01]  /*40140*/  IMAD.WIDE.U32 R24, R54, R92.reuse, RZ ;  /* 0x0000005c36187225 */ /* 0x080fe200078e00ff */
[----:B------:R-:W-:Y:S02]  /*40150*/  IADD3 R105, P1, PT, -R105, R77, RZ ;  /* 0x0000004d69697210 */ /* 0x000fe40007f3e1ff */
[----:B------:R-:W-:Y:S01]  /*40160*/  SEL R26, R26, RZ, P6 ;  /* 0x000000ff1a1a7207 */ /* 0x000fe20003000000 */
[----:B------:R-:W-:Y:S01]  /*40170*/  IMAD.X R95, RZ, RZ, R73, P5 ;  /* 0x000000ffff5f7224 */ /* 0x000fe200028e0649 */
[----:B------:R-:W-:Y:S01]  /*40180*/  SEL R48, RZ, 0x1, !P0 ;  /* 0x00000001ff307807 */ /* 0x000fe20004000000 */
[----:B------:R-:W-:Y:S01]  /*40190*/  IMAD.X R94, R94, 0x1, ~R27, P1 ;  /* 0x000000015e5e7824 */ /* 0x000fe200008e0e1b */
[----:B------:R-:W-:Y:S01]  /*401a0*/  IADD3 R99, P2, PT, -R26, R99, RZ ;  /* 0x000000631a637210 */ /* 0x000fe20007f5e1ff */
[----:B------:R-:W-:Y:S01]  /*401b0*/  IMAD.WIDE.U32 R26, R92, R92, RZ ;  /* 0x0000005c5c1a7225 */ /* 0x000fe200078e00ff */
[----:B------:R-:W-:-:S02]  /*401c0*/  LOP3.LUT R91, R91, R48, RZ, 0xfc, !PT ;  /* 0x000000305b5b7212 */ /* 0x000fc400078efcff */
[----:B------:R-:W-:Y:S01]  /*401d0*/  SEL R102, R102, RZ, P6 ;  /* 0x000000ff66667207 */ /* 0x000fe20003000000 */
[----:B------:R-:W-:Y:S01]  /*401e0*/  IMAD.WIDE.U32 R24, P1, R92, R54, R24 ;  /* 0x000000365c187225 */ /* 0x000fe20007820018 */
[----:B------:R-:W-:Y:S02]  /*401f0*/  SEL R95, R95, RZ, P6 ;  /* 0x000000ff5f5f7207 */ /* 0x000fe40003000000 */
[----:B------:R-:W-:Y:S01]  /*40200*/  SHF.L.U64.HI R93, R62, 0x1, R52 ;  /* 0x000000013e5d7819 */ /* 0x000fe20000010234 */
[----:B------:R-:W-:Y:S01]  /*40210*/  IMAD.X R101, RZ, RZ, R71, P4 ;  /* 0x000000ffff657224 */ /* 0x000fe200020e0647 */
[----:B------:R-:W-:Y:S01]  /*40220*/  IADD3 RZ, P5, PT, R27, R24, RZ ;  /* 0x000000181bff7210 */ /* 0x000fe20007fbe0ff */
[----:B------:R-:W-:Y:S01]  /*40230*/  IMAD.WIDE.U32 R48, R94, R92, RZ ;  /* 0x0000005c5e307225 */ /* 0x000fe200078e00ff */
[----:B------:R-:W-:Y:S02]  /*40240*/  ISETP.GE.U32.AND P4, PT, R91, R62, PT ;  /* 0x0000003e5b00720c */ /* 0x000fe40003f86070 */
[----:B------:R-:W-:Y:S01]  /*40250*/  SEL R101, R101, RZ, P6 ;  /* 0x000000ff65657207 */ /* 0x000fe20003000000 */
[----:B------:R-:W-:Y:S01]  /*40260*/  IMAD.X R51, RZ, RZ, RZ, P1 ;  /* 0x000000ffff337224 */ /* 0x000fe200008e06ff */
[----:B------:R-:W-:Y:S01]  /*40270*/  IADD3 R102, P3, PT, -R102, R29, RZ ;  /* 0x0000001d66667210 */ /* 0x000fe20007f7e1ff */
[----:B------:R-:W-:Y:S01]  /*40280*/  IMAD.MOV.U32 R50, RZ, RZ, R25 ;  /* 0x000000ffff327224 */ /* 0x000fe200078e0019 */
[----:B------:R-:W-:Y:S01]  /*40290*/  ISETP.GE.U32.AND.EX P4, PT, R93, R52, PT, P4 ;  /* 0x000000345d00720c */ /* 0x000fe20003f86140 */
[----:B------:R-:W-:-:S04]  /*402a0*/  IMAD.WIDE.U32 R76, R105, R92, RZ ;  /* 0x0000005c694c7225 */ /* 0x000fc800078e00ff */
[----:B------:R-:W-:-:S04]  /*402b0*/  IMAD.WIDE.U32 R48, P6, R105, R54, R48 ;  /* 0x0000003669307225 */ /* 0x000fc800078c0030 */
[----:B------:R-:W-:-:S04]  /*402c0*/  IMAD.WIDE.U32 R26, R54, R105, RZ ;  /* 0x00000069361a7225 */ /* 0x000fc800078e00ff */
[----:B------:R-:W-:-:S04]  /*402d0*/  IMAD.WIDE.U32.X R50, R54, R54, R50, P5 ;  /* 0x0000003636327225 */ /* 0x000fc800028e0432 */
[----:B------:R-:W-:Y:S01]  /*402e0*/  IMAD.X R101, R30, 0x1, ~R101, P2 ;  /* 0x000000011e657824 */ /* 0x000fe200010e0e65 */
[----:B------:R-:W-:Y:S01]  /*402f0*/  IADD3 R78, P2, PT, R77, R48, RZ ;  /* 0x000000304d4e7210 */ /* 0x000fe20007f5e0ff */
[----:B------:R-:W-:Y:S01]  /*40300*/  IMAD.WIDE.U32 R26, P1, R94, R92, R26 ;  /* 0x0000005c5e1a7225 */ /* 0x000fe2000782001a */
[----:B------:R-:W-:-:S03]  /*40310*/  IADD3 R77, P5, PT, R50, R76, RZ ;  /* 0x0000004c324d7210 */ /* 0x000fc60007fbe0ff */
[----:B------:R-:W-:Y:S01]  /*40320*/  IMAD.X R95, R28, 0x1, ~R95, P3 ;  /* 0x000000011c5f7824 */ /* 0x000fe200018e0e5f */
[----:B------:R-:W-:Y:S01]  /*40330*/  @P4 ISETP.EQ.U32.AND P3, PT, R91, R62, PT ;  /* 0x0000003e5b00420c */ /* 0x000fe20003f62070 */
[----:B------:R-:W-:-:S04]  /*40340*/  IMAD.WIDE.U32 R30, R92, R105, RZ ;  /* 0x000000695c1e7225 */ /* 0x000fc800078e00ff */
[----:B------:R-:W-:Y:S01]  /*40350*/  IMAD.X R29, RZ, RZ, RZ, P1 ;  /* 0x000000ffff1d7224 */ /* 0x000fe200008e06ff */
[----:B------:R-:W-:Y:S01]  /*40360*/  ISETP.GE.U32.AND P1, PT, R77, R76, PT ;  /* 0x0000004c4d00720c */ /* 0x000fe20003f26070 */
[----:B------:R-:W-:Y:S01]  /*40370*/  IMAD.X R55, R78, 0x1, R51, P5 ;  /* 0x000000014e377824 */ /* 0x000fe200028e0633 */
[----:B------:R-:W-:Y:S01]  /*40380*/  IADD3 RZ, P5, PT, R31, R26, RZ ;  /* 0x0000001a1fff7210 */ /* 0x000fe20007fbe0ff */
[----:B------:R-:W-:-:S03]  /*40390*/  IMAD.WIDE.U32 R64, R95, R92, RZ ;  /* 0x0000005c5f407225 */ /* 0x000fc600078e00ff */
[----:B------:R-:W-:Y:S01]  /*403a0*/  ISETP.GE.U32.AND.EX P1, PT, R55, R78, PT, P1 ;  /* 0x0000004e3700720c */ /* 0x000fe20003f26110 */
[----:B------:R-:W-:Y:S02]  /*403b0*/  IMAD.MOV.U32 R28, RZ, RZ, R27 ;  /* 0x000000ffff1c7224 */ /* 0x000fe400078e001b */
[----:B------:R-:W-:Y:S01]  /*403c0*/  IMAD.X R31, RZ, RZ, RZ, P6 ;  /* 0x000000ffff1f7224 */ /* 0x000fe200030e06ff */
[----:B------:R-:W-:Y:S01]  /*403d0*/  SEL R51, RZ, 0x1, P1 ;  /* 0x00000001ff337807 */ /* 0x000fe20000800000 */
[C---:B------:R-:W-:Y:S01]  /*403e0*/  IMAD.WIDE.U32 R26, R102.reuse, R92, RZ ;  /* 0x0000005c661a7225 */ /* 0x040fe200078e00ff */
[----:B------:R-:W-:Y:S02]  /*403f0*/  PLOP3.LUT P1, PT, PT, PT, PT, 0x80, 0x8 ;  /* 0x000000000008781c */ /* 0x000fe40003f2f070 */
[----:B------:R-:W-:Y:S01]  /*40400*/  @P4 ISETP.EQ.AND.EX P1, PT, R93, R52, P0, P3 ;  /* 0x000000345d00420c */ /* 0x000fe20000722330 */
[----:B------:R-:W-:-:S04]  /*40410*/  IMAD.WIDE.U32 R64, P6, R102, R54, R64 ;  /* 0x0000003666407225 */ /* 0x000fc800078c0040 */
[----:B------:R-:W-:Y:S01]  /*40420*/  IMAD.WIDE.U32.X R28, R94, R54, R28, P5 ;  /* 0x000000365e1c7225 */ /* 0x000fe200028e041c */
[----:B------:R-:W-:-:S03]  /*40430*/  IADD3 R25, P3, PT, R27, R64, RZ ;  /* 0x000000401b197210 */ /* 0x000fc60007f7e0ff */
[----:B------:R-:W-:Y:S01]  /*40440*/  IMAD.WIDE.U32 R52, R54, R102, RZ ;  /* 0x0000006636347225 */ /* 0x000fe200078e00ff */
[----:B------:R-:W-:-:S03]  /*40450*/  IADD3 R86, P0, P4, R26, R28, R51 ;  /* 0x0000001c1a567210 */ /* 0x000fc60007c1e033 */
[----:B------:R-:W-:Y:S01]  /*40460*/  IMAD.WIDE.U32 R50, R54, R99, RZ ;  /* 0x0000006336327225 */ /* 0x000fe200078e00ff */
[----:B------:R-:W-:-:S03]  /*40470*/  IADD3.X R104, PT, PT, R25, R29, RZ, P0, P4 ;  /* 0x0000001d19687210 */ /* 0x000fc600007e84ff */
[----:B------:R-:W-:-:S04]  /*40480*/  IMAD.WIDE.U32 R28, R94, R102, RZ ;  /* 0x000000665e1c7225 */ /* 0x000fc800078e00ff */
[----:B------:R-:W-:Y:S02]  /*40490*/  IMAD.MOV.U32 R30, RZ, RZ, R49 ;  /* 0x000000ffff1e7224 */ /* 0x000fe400078e0031 */
[----:B------:R-:W-:-:S04]  /*404a0*/  IMAD.WIDE.U32 R48, R92, R102, RZ ;  /* 0x000000665c307225 */ /* 0x000fc800078e00ff */
[----:B------:R-:W-:-:S04]  /*404b0*/  IMAD.WIDE.U32 R52, P5, R95, R92, R52 ;  /* 0x0000005c5f347225 */ /* 0x000fc800078a0034 */
[----:B------:R-:W-:-:S04]  /*404c0*/  IMAD.WIDE.U32 R62, R92, R99, RZ ;  /* 0x000000635c3e7225 */ /* 0x000fc800078e00ff */
[----:B------:R-:W-:-:S04]  /*404d0*/  IMAD.WIDE.U32 R50, P4, R101, R92, R50 ;  /* 0x0000005c65327225 */ /* 0x000fc80007880032 */
[----:B------:R-:W-:-:S04]  /*404e0*/  IMAD.WIDE.U32 R74, R105, R102, RZ ;  /* 0x00000066694a7225 */ /* 0x000fc800078e00ff */
[----:B------:R-:W-:-:S04]  /*404f0*/  IMAD.WIDE.U32 R28, P0, R95, R105, R28 ;  /* 0x000000695f1c7225 */ /* 0x000fc8000780001c */
[----:B------:R-:W-:Y:S01]  /*40500*/  IMAD.WIDE.U32.X R30, R94, R54, R30, P2 ;  /* 0x000000365e1e7225 */ /* 0x000fe200010e041e */
[----:B------:R-:W-:-:S03]  /*40510*/  IADD3 RZ, P2, PT, R49, R52, RZ ;  /* 0x0000003431ff7210 */ /* 0x000fc60007f5e0ff */
[----:B------:R-:W-:Y:S01]  /*40520*/  IMAD.X R49, RZ, RZ, RZ, P6 ;  /* 0x000000ffff317224 */ /* 0x000fe200030e06ff */
[----:B------:R-:W-:Y:S01]  /*40530*/  IADD3 RZ, P6, PT, R63, R50, RZ ;  /* 0x000000323fff7210 */ /* 0x000fe20007fde0ff */
[----:B------:R-:W-:Y:S01]  /*40540*/  IMAD.X R63, RZ, RZ, RZ, P5 ;  /* 0x000000ffff3f7224 */ /* 0x000fe200028e06ff */
[----:B------:R-:W-:Y:S01]  /*40550*/  IADD3 RZ, P5, PT, R75, R28, RZ ;  /* 0x0000001c4bff7210 */ /* 0x000fe20007fbe0ff */
[----:B------:R-:W-:Y:S01]  /*40560*/  IMAD.X R75, RZ, RZ, RZ, P4 ;  /* 0x000000ffff4b7224 */ /* 0x000fe200020e06ff */
[----:B------:R-:W-:Y:S01]  /*40570*/  IADD3 R98, P4, PT, R77, R76, RZ ;  /* 0x0000004c4d627210 */ /* 0x000fe20007f9e0ff */
[----:B------:R-:W-:-:S04]  /*40580*/  IMAD.WIDE.U32 R80, R94, R105, RZ ;  /* 0x000000695e507225 */ /* 0x000fc800078e00ff */
[----:B------:R-:W-:Y:S02]  /*40590*/  IMAD.MOV.U32 R48, RZ, RZ, R65 ;  /* 0x000000ffff307224 */ /* 0x000fe400078e0041 */
[----:B------:R-:W-:Y:S01]  /*405a0*/  IMAD.X R27, R55, 0x1, R78, P4 ;  /* 0x00000001371b7824 */ /* 0x000fe200020e064e */
[----:B------:R-:W-:Y:S01]  /*405b0*/  ISETP.GE.U32.AND P4, PT, R98, R77, PT ;  /* 0x0000004d6200720c */ /* 0x000fe20003f86070 */
[----:B------:R-:W-:-:S03]  /*405c0*/  IMAD.WIDE.U32 R78, R101, R92, RZ ;  /* 0x0000005c654e7225 */ /* 0x000fc600078e00ff */
[----:B------:R-:W-:Y:S01]  /*405d0*/  ISETP.GE.U32.AND.EX P4, PT, R27, R55, PT, P4 ;  /* 0x000000371b00720c */ /* 0x000fe20003f86140 */
[----:B------:R-:W-:-:S03]  /*405e0*/  IMAD.WIDE.U32.X R48, R95, R54, R48, P3 ;  /* 0x000000365f307225 */ /* 0x000fc600018e0430 */
[----:B------:R-:W-:Y:S01]  /*405f0*/  SEL R28, RZ, 0x1, P4 ;  /* 0x00000001ff1c7807 */ /* 0x000fe20002000000 */
[----:B------:R-:W-:-:S04]  /*40600*/  IMAD.WIDE.U32 R80, P3, R105, R94, R80 ;  /* 0x0000005e69507225 */ /* 0x000fc80007860050 */
[----:B------:R-:W-:-:S04]  /*40610*/  IMAD.WIDE.U32 R64, R94, R99, RZ ;  /* 0x000000635e407225 */ /* 0x000fc800078e00ff */
[----:B------:R-:W-:Y:S02]  /*40620*/  IMAD.MOV.U32 R62, RZ, RZ, R53 ;  /* 0x000000ffff3e7224 */ /* 0x000fe400078e0035 */
[----:B------:R-:W-:Y:S02]  /*40630*/  IMAD.X R55, RZ, RZ, RZ, P3 ;  /* 0x000000ffff377224 */ /* 0x000fe400018e06ff */
[----:B------:R-:W-:-:S04]  /*40640*/  IMAD.WIDE.U32 R52, R99, R92, RZ ;  /* 0x0000005c63347225 */ /* 0x000fc800078e00ff */
[----:B------:R-:W-:-:S04]  /*40650*/  IMAD.WIDE.U32 R78, P3, R99, R54, R78 ;  /* 0x00000036634e7225 */ /* 0x000fc8000786004e */
[----:B------:R-:W-:-:S04]  /*40660*/  IMAD.WIDE.U32.X R62, R95, R54, R62, P2 ;  /* 0x000000365f3e7225 */ /* 0x000fc800010e043e */
[----:B------:R-:W-:-:S04]  /*40670*/  IMAD.WIDE.U32 R76, R105, R99, RZ ;  /* 0x00000063694c7225 */ /* 0x000fc800078e00ff */
[----:B------:R-:W-:-:S04]  /*40680*/  IMAD.WIDE.U32 R84, R95, R105, RZ ;  /* 0x000000695f547225 */ /* 0x000fc800078e00ff */
[----:B------:R-:W-:-:S04]  /*40690*/  IMAD.WIDE.U32 R64, P2, R101, R105, R64 ;  /* 0x0000006965407225 */ /* 0x000fc80007840040 */
[----:B------:R-:W-:Y:S01]  /*406a0*/  IMAD.MOV.U32 R74, RZ, RZ, R51 ;  /* 0x000000ffff4a7224 */ /* 0x000fe200078e0033 */
[----:B------:R-:W-:Y:S01]  /*406b0*/  IADD3 RZ, P4, PT, R77, R64, RZ ;  /* 0x000000404dff7210 */ /* 0x000fe20007f9e0ff */
[----:B------:R-:W-:Y:S01]  /*406c0*/  IMAD.X R83, RZ, RZ, RZ, P3 ;  /* 0x000000ffff537224 */ /* 0x000fe200018e06ff */
[----:B------:R-:W-:Y:S01]  /*406d0*/  IADD3 R53, P3, PT, R53, R78, RZ ;  /* 0x0000004e35357210 */ /* 0x000fe20007f7e0ff */
[----:B------:R-:W-:Y:S02]  /*406e0*/  IMAD.MOV.U32 R82, RZ, RZ, R79 ;  /* 0x000000ffff527224 */ /* 0x000fe400078e004f */
[----:B------:R-:W-:-:S04]  /*406f0*/  IMAD.WIDE.U32.X R74, R101, R54, R74, P6 ;  /* 0x00000036654a7225 */ /* 0x000fc800030e044a */
[----:B------:R-:W-:-:S04]  /*40700*/  IMAD.WIDE.U32 R50, R105, R105, RZ ;  /* 0x0000006969327225 */ /* 0x000fc800078e00ff */
[----:B------:R-:W-:-:S04]  /*40710*/  IMAD.WIDE.U32 R76, P6, R102, R94, R84 ;  /* 0x0000005e664c7225 */ /* 0x000fc800078c0054 */
[----:B------:R-:W-:Y:S01]  /*40720*/  IMAD.WIDE.U32.X R78, R101, R54, R82, P3 ;  /* 0x00000036654e7225 */ /* 0x000fe200018e0452 */
[----:B------:R-:W-:-:S03]  /*40730*/  IADD3 R107, P3, PT, R51, R80, RZ ;  /* 0x00000050336b7210 */ /* 0x000fc60007f7e0ff */
[----:B------:R-:W-:Y:S02]  /*40740*/  IMAD.MOV.U32 R54, RZ, RZ, R81 ;  /* 0x000000ffff367224 */ /* 0x000fe400078e0051 */
[----:B------:R-:W-:Y:S01]  /*40750*/  IMAD.X R81, RZ, RZ, RZ, P6 ;  /* 0x000000ffff517224 */ /* 0x000fe200030e06ff */
[----:B------:R-:W-:Y:S01]  /*40760*/  IADD3 R109, P6, PT, R86, R50, RZ ;  /* 0x00000032566d7210 */ /* 0x000fe20007fde0ff */
[----:B------:R-:W-:Y:S02]  /*40770*/  IMAD.X R87, RZ, RZ, RZ, P0 ;  /* 0x000000ffff577224 */ /* 0x000fe400000e06ff */
[----:B------:R-:W-:Y:S02]  /*40780*/  IMAD.MOV.U32 R80, RZ, RZ, R77 ;  /* 0x000000ffff507224 */ /* 0x000fe400078e004d */
[----:B------:R-:W-:Y:S01]  /*40790*/  IMAD.X R106, R107, 0x1, R104, P6 ;  /* 0x000000016b6a7824 */ /* 0x000fe200030e0668 */
[----:B------:R-:W-:Y:S01]  /*407a0*/  IADD3 R64, P0, P6, R109, R30, R28 ;  /* 0x0000001e6d407210 */ /* 0x000fe20007e1e01c */
[----:B------:R-:W-:-:S03]  /*407b0*/  IMAD.WIDE.U32 R82, R102, R105, RZ ;  /* 0x0000006966527225 */ /* 0x000fc600078e00ff */
[----:B------:R-:W-:Y:S01]  /*407c0*/  IADD3.X R77, PT, PT, R106, R31, RZ, P0, P6 ;  /* 0x0000001f6a4d7210 */ /* 0x000fe200007ec4ff */
[----:B------:R-:W-:Y:S01]  /*407d0*/  IMAD.WIDE.U32 R84, R101, R105, RZ ;  /* 0x0000006965547225 */ /* 0x000fe200078e00ff */
[----:B------:R-:W-:-:S03]  /*407e0*/  ISETP.GE.U32.AND P0, PT, R86, R26, PT ;  /* 0x0000001a5600720c */ /* 0x000fc60003f06070 */
[----:B------:R-:W-:Y:S01]  /*407f0*/  IMAD.X R89, RZ, RZ, RZ, P2 ;  /* 0x000000ffff597224 */ /* 0x000fe200010e06ff */
[----:B------:R-:W-:Y:S01]  /*40800*/  ISETP.GE.U32.AND.EX P0, PT, R104, R25, PT, P0 ;  /* 0x000000196800720c */ /* 0x000fe20003f06100 */
[----:B------:R-:W-:Y:S01]  /*40810*/  IMAD.WIDE.U32.X R54, R94, R94, R54, P3 ;  /* 0x0000005e5e367225 */ /* 0x000fe200018e0436 */
[----:B------:R-:W-:Y:S02]  /*40820*/  IADD3 R51, P2, PT, R83, R76, RZ ;  /* 0x0000004c53337210 */ /* 0x000fe40007f5e0ff */
[----:B------:R-:W-:Y:S01]  /*40830*/  ISETP.GE.U32.AND P3, PT, R109, R50, PT ;  /* 0x000000326d00720c */ /* 0x000fe20003f66070 */
[----:B------:R-:W-:Y:S01]  /*40840*/  IMAD.MOV.U32 R86, RZ, RZ, R29 ;  /* 0x000000ffff567224 */ /* 0x000fe200078e001d */
[----:B------:R-:W-:Y:S01]  /*40850*/  SEL R83, RZ, 0x1, P0 ;  /* 0x00000001ff537807 */ /* 0x000fe20000000000 */
[C---:B------:R-:W-:Y:S01]  /*40860*/  IMAD.WIDE.U32 R84, P6, R99.reuse, R94, R84 ;  /* 0x0000005e63547225 */ /* 0x040fe200078c0054 */
[----:B------:R-:W-:Y:S02]  /*40870*/  ISETP.GE.U32.AND P0, PT, R64, R109, PT ;  /* 0x0000006d4000720c */ /* 0x000fe40003f06070 */
[----:B------:R-:W-:Y:S01]  /*40880*/  ISETP.GE.U32.AND.EX P3, PT, R106, R107, PT, P3 ;  /* 0x0000006b6a00720c */ /* 0x000fe20003f66130 */
[----:B------:R-:W-:Y:S01]  /*40890*/  IMAD.WIDE.U32 R28, R99, R105, RZ ;  /* 0x00000069631c7225 */ /* 0x000fe200078e00ff */
[----:B------:R-:W-:-:S02]  /*408a0*/  ISETP.GE.U32.AND.EX P0, PT, R77, R106, PT, P0 ;  /* 0x0000006a4d00720c */ /* 0x000fc40003f06100 */
[----:B------:R-:W-:Y:S01]  /*408b0*/  SEL R50, RZ, 0x1, P3 ;  /* 0x00000001ff327807 */ /* 0x000fe20001800000 */
[----:B------:R-:W-:Y:S02]  /*408c0*/  IMAD.MOV.U32 R88, RZ, RZ, R65 ;  /* 0x000000ffff587224 */ /* 0x000fe400078e0041 */
[----:B------:R-:W-:Y:S01]  /*408d0*/  IMAD.X R31, RZ, RZ, RZ, P6 ;  /* 0x000000ffff1f7224 */ /* 0x000fe200030e06ff */
[----:B------:R-:W-:Y:S01]  /*408e0*/  IADD3 R65, P6, PT, R29, R84, RZ ;  /* 0x000000541d417210 */ /* 0x000fe20007fde0ff */
[----:B------:R-:W-:Y:S01]  /*408f0*/  IMAD.WIDE.U32.X R80, R95, R94, R80, P2 ;  /* 0x0000005e5f507225 */ /* 0x000fe200010e0450 */
[----:B------:R-:W-:Y:S02]  /*40900*/  IADD3 R83, P2, P3, R52, R62, R83 ;  /* 0x0000003e34537210 */ /* 0x000fe40007b5e053 */
[----:B------:R-:W-:Y:S01]  /*40910*/  SEL R29, RZ, 0x1, P0 ;  /* 0x00000001ff1d7807 */ /* 0x000fe20000000000 */
[----:B------:R-:W-:Y:S01]  /*40920*/  IMAD.WIDE.U32.X R88, R101, R94, R88, P4 ;  /* 0x0000005e65587225 */ /* 0x000fe200020e0458 */
[----:B------:R-:W-:-:S02]  /*40930*/  IADD3.X R62, PT, PT, R53, R63, RZ, P2, P3 ;  /* 0x0000003f353e7210 */ /* 0x000fc400017e64ff */
[----:B------:R-:W-:Y:S01]  /*40940*/  IADD3 R29, P3, P4, R29, R54, R50 ;  /* 0x000000361d1d7210 */ /* 0x000fe20007c7e032 */
[----:B------:R-:W-:Y:S01]  /*40950*/  IMAD.WIDE.U32.X R86, R95, R94, R86, P5 ;  /* 0x0000005e5f567225 */ /* 0x000fe200028e0456 */
[----:B------:R-:W-:Y:S02]  /*40960*/  IADD3 R76, P2, PT, R64, R26, RZ ;  /* 0x0000001a404c7210 */ /* 0x000fe40007f5e0ff */
[----:B------:R-:W-:Y:S01]  /*40970*/  IADD3 R50, P5, PT, R83, R82, RZ ;  /* 0x0000005253327210 */ /* 0x000fe20007fbe0ff */
[----:B------:R-:W-:Y:S01]  /*40980*/  IMAD.MOV.U32 R30, RZ, RZ, R85 ;  /* 0x000000ffff1e7224 */ /* 0x000fe200078e0055 */
[----:B------:R-:W-:Y:S01]  /*40990*/  IADD3.X R55, PT, PT, RZ, R55, RZ, P3, P4 ;  /* 0x00000037ff377210 */ /* 0x000fe20001fe84ff */
[----:B------:R-:W-:Y:S01]  /*409a0*/  IMAD.X R77, R77, 0x1, R25, P2 ;  /* 0x000000014d4d7824 */ /* 0x000fe200010e0619 */
[----:B------:R-:W-:Y:S01]  /*409b0*/  IADD3 R29, P4, PT, R50, R29, RZ ;  /* 0x0000001d321d7210 */ /* 0x000fe20007f9e0ff */
[----:B------:R-:W-:Y:S01]  /*409c0*/  IMAD.X R54, R51, 0x1, R62, P5 ;  /* 0x0000000133367824 */ /* 0x000fe200028e063e */
[----:B------:R-:W-:Y:S01]  /*409d0*/  ISETP.GE.U32.AND P3, PT, R76, R26, PT ;  /* 0x0000001a4c00720c */ /* 0x000fe20003f66070 */
[----:B------:R-:W-:Y:S01]  /*409e0*/  IMAD.WIDE.U32.X R30, R101, R94, R30, P6 ;  /* 0x0000005e651e7225 */ /* 0x000fe200030e041e */
[----:B------:R-:W-:-:S02]  /*409f0*/  ISETP.GE.U32.AND P0, PT, R83, R52, PT ;  /* 0x000000345300720c */ /* 0x000fc40003f06070 */
[----:B------:R-:W-:Y:S01]  /*40a00*/  ISETP.GE.U32.AND P5, PT, R50, R82, PT ;  /* 0x000000523200720c */ /* 0x000fe20003fa6070 */
[----:B------:R-:W-:Y:S01]  /*40a10*/  IMAD.X R26, R54, 0x1, R55, P4 ;  /* 0x00000001361a7824 */ /* 0x000fe200020e0637 */
[----:B------:R-:W-:Y:S02]  /*40a20*/  ISETP.GE.U32.AND.EX P4, PT, R77, R25, PT, P3 ;  /* 0x000000194d00720c */ /* 0x000fe40003f86130 */
[----:B------:R-:W-:Y:S02]  /*40a30*/  ISETP.GE.U32.AND.EX P0, PT, R62, R53, PT, P0 ;  /* 0x000000353e00720c */ /* 0x000fe40003f06100 */
[C---:B------:R-:W-:Y:S02]  /*40a40*/  ISETP.GE.U32.AND P2, PT, R29.reuse, R50, PT ;  /* 0x000000321d00720c */ /* 0x040fe40003f46070 */
[----:B------:R-:W-:Y:S02]  /*40a50*/  ISETP.GE.U32.AND.EX P3, PT, R54, R51, PT, P5 ;  /* 0x000000333600720c */ /* 0x000fe40003f66150 */
[----:B------:R-:W-:-:S02]  /*40a60*/  IADD3 R29, P5, PT, R29, R82, RZ ;  /* 0x000000521d1d7210 */ /* 0x000fc40007fbe0ff */
[----:B------:R-:W-:Y:S02]  /*40a70*/  SEL R25, RZ, 0x1, P4 ;  /* 0x00000001ff197807 */ /* 0x000fe40002000000 */
[----:B------:R-:W-:Y:S01]  /*40a80*/  SEL R55, RZ, 0x1, P0 ;  /* 0x00000001ff377807 */ /* 0x000fe20000000000 */
[C---:B------:R-:W-:Y:S01]  /*40a90*/  IMAD.X R63, R26.reuse, 0x1, R51, P5 ;  /* 0x000000011a3f7824 */ /* 0x040fe200028e0633 */
[----:B------:R-:W-:Y:S02]  /*40aa0*/  ISETP.GE.U32.AND.EX P2, PT, R26, R54, PT, P2 ;  /* 0x000000361a00720c */ /* 0x000fe40003f46120 */
[----:B------:R-:W-:Y:S02]  /*40ab0*/  SEL R62, RZ, 0x1, P3 ;  /* 0x00000001ff3e7807 */ /* 0x000fe40001800000 */
[----:B------:R-:W-:Y:S02]  /*40ac0*/  IADD3 R25, P3, P5, R29, R48, R25 ;  /* 0x000000301d197210 */ /* 0x000fe40007d7e019 */
[----:B------:R-:W-:-:S02]  /*40ad0*/  IADD3 R55, P4, P0, R28, R74, R55 ;  /* 0x0000004a1c377210 */ /* 0x000fc4000789e037 */
[----:B------:R-:W-:Y:S02]  /*40ae0*/  SEL R83, RZ, 0x1, P2 ;  /* 0x00000001ff537807 */ /* 0x000fe40001000000 */
[----:B------:R-:W-:Y:S02]  /*40af0*/  ISETP.GE.U32.AND P2, PT, R29, R82, PT ;  /* 0x000000521d00720c */ /* 0x000fe40003f46070 */
[----:B------:R-:W-:Y:S01]  /*40b00*/  IADD3.X R26, PT, PT, R63, R49, RZ, P3, P5 ;  /* 0x000000313f1a7210 */ /* 0x000fe20001fea4ff */
[----:B------:R-:W-:Y:S01]  /*40b10*/  IMAD.WIDE.U32 R48, R95, R102, RZ ;  /* 0x000000665f307225 */ /* 0x000fe200078e00ff */
[----:B------:R-:W-:Y:S02]  /*40b20*/  IADD3.X R74, PT, PT, R65, R75, RZ, P4, P0 ;  /* 0x0000004b414a7210 */ /* 0x000fe400027e04ff */
[----:B------:R-:W-:Y:S02]  /*40b30*/  ISETP.GE.U32.AND P3, PT, R25, R29, PT ;  /* 0x0000001d1900720c */ /* 0x000fe40003f66070 */
[----:B------:R-:W-:Y:S01]  /*40b40*/  IADD3 R62, P0, P5, R83, R86, R62 ;  /* 0x00000056533e7210 */ /* 0x000fe20007d1e03e */
[----:B------:R-:W-:Y:S01]  /*40b50*/  IMAD.SHL.U32 R83, R103, 0x2, RZ ;  /* 0x0000000267537824 */ /* 0x000fe200078e00ff */
[----:B------:R-:W-:-:S02]  /*40b60*/  IADD3 R25, P4, PT, R25, R52, RZ ;  /* 0x0000003419197210 */ /* 0x000fc40007f9e0ff */
[----:B------:R-:W-:Y:S01]  /*40b70*/  ISETP.GE.U32.AND.EX P2, PT, R63, R51, PT, P2 ;  /* 0x000000333f00720c */ /* 0x000fe20003f46120 */
[----:B------:R-:W-:Y:S01]  /*40b80*/  IMAD.WIDE.U32 R50, R102, R102, RZ ;  /* 0x0000006666327225 */ /* 0x000fe200078e00ff */
[----:B------:R-:W-:Y:S02]  /*40b90*/  ISETP.GE.U32.AND.EX P3, PT, R26, R63, PT, P3 ;  /* 0x0000003f1a00720c */ /* 0x000fe40003f66130 */
[----:B------:R-:W-:Y:S01]  /*40ba0*/  IADD3.X R63, PT, PT, RZ, R87, RZ, P0, P5 ;  /* 0x00000057ff3f7210 */ /* 0x000fe200007ea4ff */
[----:B------:R-:W-:Y:S01]  /*40bb0*/  IMAD.WIDE.U32 R48, P5, R102, R95, R48 ;  /* 0x0000005f66307225 */ /* 0x000fe200078a0030 */
[----:B------:R-:W-:Y:S02]  /*40bc0*/  ISETP.GE.U32.AND P0, PT, R25, R52, PT ;  /* 0x000000341900720c */ /* 0x000fe40003f06070 */
[----:B------:R-:W-:Y:S01]  /*40bd0*/  SEL R52, RZ, 0x1, P2 ;  /* 0x00000001ff347807 */ /* 0x000fe20001000000 */
[----:B------:R-:W-:Y:S01]  /*40be0*/  IMAD.X R26, R26, 0x1, R53, P4 ;  /* 0x000000011a1a7824 */ /* 0x000fe200020e0635 */
[----:B------:R-:W-:-:S02]  /*40bf0*/  IADD3 R62, P2, PT, R55, R62, RZ ;  /* 0x0000003e373e7210 */ /* 0x000fc40007f5e0ff */
[----:B------:R-:W-:Y:S02]  /*40c00*/  SEL R29, RZ, 0x1, P3 ;  /* 0x00000001ff1d7807 */ /* 0x000fe40001800000 */
[----:B------:R-:W-:Y:S01]  /*40c10*/  IADD3 R64, P6, PT, R51, R48, RZ ;  /* 0x0000003033407210 */ /* 0x000fe20007fde0ff */
[----:B------:R-:W-:Y:S01]  /*40c20*/  IMAD.X R63, R74, 0x1, R63, P2 ;  /* 0x000000014a3f7824 */ /* 0x000fe200010e063f */
[----:B------:R-:W-:Y:S02]  /*40c30*/  IADD3 R29, P3, P4, R29, R80, R52 ;  /* 0x000000501d1d7210 */ /* 0x000fe40007c7e034 */
[----:B------:R-:W-:Y:S02]  /*40c40*/  IADD3 R54, P2, PT, R62, R50, RZ ;  /* 0x000000323e367210 */ /* 0x000fe40007f5e0ff */
[----:B------:R-:W-:Y:S02]  /*40c50*/  ISETP.GE.U32.AND.EX P0, PT, R26, R53, PT, P0 ;  /* 0x000000351a00720c */ /* 0x000fe40003f06100 */
[----:B------:R-:W-:Y:S01]  /*40c60*/  IADD3.X R52, PT, PT, RZ, R81, RZ, P3, P4 ;  /* 0x00000051ff347210 */ /* 0x000fe20001fe84ff */
[----:B------:R-:W-:Y:S01]  /*40c70*/  IMAD.X R85, R64, 0x1, R63, P2 ;  /* 0x0000000140557824 */ /* 0x000fe200010e063f */
[----:B------:R-:W-:-:S02]  /*40c80*/  IADD3 R51, P3, PT, R54, R29, RZ ;  /* 0x0000001d36337210 */ /* 0x000fc40007f7e0ff */
[----:B------:R-:W-:Y:S02]  /*40c90*/  SEL R29, RZ, 0x1, P0 ;  /* 0x00000001ff1d7807 */ /* 0x000fe40000000000 */
[----:B------:R-:W-:Y:S01]  /*40ca0*/  IADD3 R53, P0, PT, R51, R28, RZ ;  /* 0x0000001c33357210 */ /* 0x000fe20007f1e0ff */
[----:B------:R-:W-:Y:S01]  /*40cb0*/  IMAD.X R52, R85, 0x1, R52, P3 ;  /* 0x0000000155347824 */ /* 0x000fe200018e0634 */
[----:B------:R-:W-:Y:S02]  /*40cc0*/  ISETP.NE.U32.AND P2, PT, R61, R68, PT ;  /* 0x000000443d00720c */ /* 0x000fe40003f45070 */
[----:B------:R-:W-:Y:S01]  /*40cd0*/  IADD3 R29, P3, P4, R53, R78, R29 ;  /* 0x0000004e351d7210 */ /* 0x000fe20007c7e01d */
[----:B------:R-:W-:Y:S01]  /*40ce0*/  IMAD.X R81, R52, 0x1, R65, P0 ;  /* 0x0000000134517824 */ /* 0x000fe200000e0641 */
[----:B------:R-:W-:Y:S02]  /*40cf0*/  SHF.L.U64.HI R80, R103, 0x1, R97 ;  /* 0x0000000167507819 */ /* 0x000fe40000010261 */
[----:B------:R-:W-:-:S02]  /*40d00*/  ISETP.LT.U32.AND P0, PT, R83, R66, PT ;  /* 0x000000425300720c */ /* 0x000fc40003f01070 */
[----:B------:R-:W-:Y:S02]  /*40d10*/  IADD3.X R78, PT, PT, R81, R79, RZ, P3, P4 ;  /* 0x0000004f514e7210 */ /* 0x000fe40001fe84ff */
[----:B------:R-:W-:Y:S02]  /*40d20*/  ISETP.NE.AND.EX P2, PT, R96, R69, PT, P2 ;  /* 0x000000456000720c */ /* 0x000fe40003f45320 */
[----:B------:R-:W-:Y:S02]  /*40d30*/  ISETP.GE.U32.AND P4, PT, R55, R28, PT ;  /* 0x0000001c3700720c */ /* 0x000fe40003f86070 */
[----:B------:R-:W-:Y:S01]  /*40d40*/  ISETP.GE.U32.AND P3, PT, R62, R55, PT ;  /* 0x000000373e00720c */ /* 0x000fe20003f66070 */
[----:B------:R-:W-:Y:S01]  /*40d50*/  IMAD.MOV.U32 R62, RZ, RZ, R49 ;  /* 0x000000ffff3e7224 */ /* 0x000fe200078e0031 */
[----:B------:R-:W-:Y:S02]  /*40d60*/  ISETP.LT.U32.AND.EX P0, PT, R80, R67, !P2, P0 ;  /* 0x000000435000720c */ /* 0x000fe40005701100 */
[----:B------:R-:W-:-:S02]  /*40d70*/  ISETP.GE.U32.AND.EX P4, PT, R74, R65, PT, P4 ;  /* 0x000000414a00720c */ /* 0x000fc40003f86140 */
[----:B------:R-:W-:Y:S02]  /*40d80*/  ISETP.LT.U32.AND P2, PT, R61, R68, PT ;  /* 0x000000443d00720c */ /* 0x000fe40003f41070 */
[----:B------:R-:W-:Y:S01]  /*40d90*/  ISETP.GE.U32.AND.EX P3, PT, R63, R74, PT, P3 ;  /* 0x0000004a3f00720c */ /* 0x000fe20003f66130 */
[----:B------:R-:W-:Y:S01]  /*40da0*/  IMAD.X R63, RZ, RZ, RZ, P5 ;  /* 0x000000ffff3f7224 */ /* 0x000fe200028e06ff */
[----:B------:R-:W-:Y:S02]  /*40db0*/  SEL R48, RZ, 0x1, P4 ;  /* 0x00000001ff307807 */ /* 0x000fe40002000000 */
[----:B------:R-:W-:Y:S01]  /*40dc0*/  ISETP.LT.U32.OR.EX P0, PT, R96, R69, P0, P2 ;  /* 0x000000456000720c */ /* 0x000fe20000701520 */
[----:B------:R-:W-:Y:S01]  /*40dd0*/  IMAD.WIDE.U32.X R62, R95, R95, R62, P6 ;  /* 0x0000005f5f3e7225 */ /* 0x000fe200030e043e */
[----:B------:R-:W-:Y:S02]  /*40de0*/  ISETP.EQ.U32.AND P4, PT, R90, R72, PT ;  /* 0x000000485a00720c */ /* 0x000fe40003f82070 */
[----:B------:R-:W-:-:S02]  /*40df0*/  SEL R75, RZ, 0x1, P3 ;  /* 0x00000001ff4b7807 */ /* 0x000fc40001800000 */
[----:B------:R-:W-:Y:S02]  /*40e00*/  ISETP.EQ.AND.EX P0, PT, R100, R73, P0, P4 ;  /* 0x000000496400720c */ /* 0x000fe40000702340 */
[----:B------:R-:W-:Y:S01]  /*40e10*/  IADD3 R75, P4, P5, R75, R88, R48 ;  /* 0x000000584b4b7210 */ /* 0x000fe20007d9e030 */
[----:B------:R-:W-:Y:S01]  /*40e20*/  IMAD.WIDE.U32 R48, R95, R99, RZ ;  /* 0x000000635f307225 */ /* 0x000fe200078e00ff */
[----:B------:R-:W-:Y:S02]  /*40e30*/  ISETP.LT.U32.AND P3, PT, R90, R72, PT ;  /* 0x000000485a00720c */ /* 0x000fe40003f61070 */
[----:B------:R-:W-:Y:S02]  /*40e40*/  IADD3.X R88, PT, PT, RZ, R89, RZ, P4, P5 ;  /* 0x00000059ff587210 */ /* 0x000fe400027ea4ff */
[----:B------:R-:W-:Y:S01]  /*40e50*/  ISETP.GE.U32.AND P5, PT, R54, R50, PT ;  /* 0x000000323600720c */ /* 0x000fe20003fa6070 */
[----:B------:R-:W-:Y:S01]  /*40e60*/  IMAD.WIDE.U32 R48, P6, R101, R102, R48 ;  /* 0x0000006665307225 */ /* 0x000fe200078c0030 */
[----:B------:R-:W-:-:S02]  /*40e70*/  ISETP.LT.U32.OR.EX P0, PT, R100, R73, P0, P3 ;  /* 0x000000496400720c */ /* 0x000fc40000701530 */
[----:B------:R-:W-:Y:S01]  /*40e80*/  ISETP.GE.U32.AND P3, PT, R51, R54, PT ;  /* 0x000000363300720c */ /* 0x000fe20003f66070 */
[----:B------:R-:W-:Y:S01]  /*40e90*/  IMAD.WIDE.U32 R54, R101, R102, RZ ;  /* 0x0000006665367225 */ /* 0x000fe200078e00ff */
[----:B------:R-:W-:Y:S02]  /*40ea0*/  ISETP.GE.U32.AND.EX P5, PT, R85, R64, PT, P5 ;  /* 0x000000405500720c */ /* 0x000fe40003fa6150 */
[----:B------:R-:W-:Y:S01]  /*40eb0*/  ISETP.GE.U32.AND.EX P3, PT, R52, R85, PT, P3 ;  /* 0x000000553400720c */ /* 0x000fe20003f66130 */
[----:B------:R-:W-:Y:S01]  /*40ec0*/  IMAD.X R51, RZ, RZ, RZ, P6 ;  /* 0x000000ffff337224 */ /* 0x000fe200030e06ff */
[----:B------:R-:W-:Y:S01]  /*40ed0*/  SEL R74, RZ, 0x1, P5 ;  /* 0x00000001ff4a7807 */ /* 0x000fe20002800000 */
[----:B------:R-:W-:Y:S01]  /*40ee0*/  IMAD.MOV.U32 R50, RZ, RZ, R49 ;  /* 0x000000ffff327224 */ /* 0x000fe200078e0031 */
[----:B------:R-:W-:Y:S02]  /*40ef0*/  ISETP.GE.U32.AND P5, PT, R91, R70, PT ;  /* 0x000000465b00720c */ /* 0x000fe40003fa6070 */
[----:B------:R-:W-:-:S02]  /*40f00*/  ISETP.GE.U32.AND P4, PT, R53, R28, PT ;  /* 0x0000001c3500720c */ /* 0x000fc40003f86070 */
[----:B------:R-:W-:Y:S01]  /*40f10*/  SEL R85, RZ, 0x1, P3 ;  /* 0x00000001ff557807 */ /* 0x000fe20001800000 */
[----:B------:R-:W-:Y:S01]  /*40f20*/  IMAD.WIDE.U32 R54, P3, R99, R95, R54 ;  /* 0x0000005f63367225 */ /* 0x000fe20007860036 */
[----:B------:R-:W-:Y:S02]  /*40f30*/  ISETP.GE.U32.AND P6, PT, R29, R53, PT ;  /* 0x000000351d00720c */ /* 0x000fe40003fc6070 */
[----:B------:R-:W-:Y:S01]  /*40f40*/  ISETP.GE.U32.AND.EX P5, PT, R93, R71, PT, P5 ;  /* 0x000000475d00720c */ /* 0x000fe20003fa6150 */
[----:B------:R-:W-:Y:S01]  /*40f50*/  IMAD.WIDE.U32 R52, R102, R99, RZ ;  /* 0x0000006366347225 */ /* 0x000fe200078e00ff */
[----:B------:R-:W-:Y:S02]  /*40f60*/  ISETP.GE.U32.AND.EX P4, PT, R81, R65, PT, P4 ;  /* 0x000000415100720c */ /* 0x000fe40003f86140 */
[----:B------:R-:W-:Y:S01]  /*40f70*/  ISETP.GE.U32.AND.EX P6, PT, R78, R81, PT, P6 ;  /* 0x000000514e00720c */ /* 0x000fe20003fc6160 */
[----:B------:R-:W-:Y:S01]  /*40f80*/  IMAD.WIDE.U32 R102, R99, R102, RZ ;  /* 0x0000006663667225 */ /* 0x000fe200078e00ff */
[----:B------:R-:W-:-:S02]  /*40f90*/  SEL R28, RZ, 0x1, P4 ;  /* 0x00000001ff1c7807 */ /* 0x000fc40002000000 */
[----:B------:R-:W-:Y:S01]  /*40fa0*/  SEL R49, RZ, 0x1, P6 ;  /* 0x00000001ff317807 */ /* 0x000fe20003000000 */
[----:B------:R-:W-:Y:S01]  /*40fb0*/  IMAD.X R65, RZ, RZ, RZ, P3 ;  /* 0x000000ffff417224 */ /* 0x000fe200018e06ff */
[----:B------:R-:W-:Y:S01]  /*40fc0*/  IADD3 RZ, P3, PT, R53, R48, RZ ;  /* 0x0000003035ff7210 */ /* 0x000fe20007f7e0ff */
[----:B------:R-:W-:Y:S01]  /*40fd0*/  IMAD.MOV.U32 R64, RZ, RZ, R55 ;  /* 0x000000ffff407224 */ /* 0x000fe200078e0037 */
[----:B------:R-:W-:-:S03]  /*40fe0*/  IADD3 R79, P4, PT, R103, R54, RZ ;  /* 0x00000036674f7210 */ /* 0x000fc60007f9e0ff */
[----:B------:R-:W-:Y:S01]  /*40ff0*/  IMAD.WIDE.U32.X R50, R101, R95, R50, P3 ;  /* 0x0000005f65327225 */ /* 0x000fe200018e0432 */
[----:B------:R-:W-:-:S03]  /*41000*/  IADD3 R48, P3, P6, R85, R62, R74 ;  /* 0x0000003e55307210 */ /* 0x000fc60007e7e04a */
[----:B------:R-:W-:Y:S01]  /*41010*/  IMAD.WIDE.U32.X R64, R101, R95, R64, P4 ;  /* 0x0000005f65407225 */ /* 0x000fe200020e0440 */
[----:B------:R-:W-:Y:S02]  /*41020*/  @P5 ISETP.NE.U32.AND P4, PT, R91, R70, PT ;  /* 0x000000465b00520c */ /* 0x000fe40003f85070 */
[----:B------:R-:W-:Y:S02]  /*41030*/  IADD3.X R62, PT, PT, RZ, R63, RZ, P3, P6 ;  /* 0x0000003fff3e7210 */ /* 0x000fe40001fec4ff */
[----:B------:R-:W-:Y:S02]  /*41040*/  PLOP3.LUT P3, PT, PT, PT, PT, 0x8, 0x80 ;  /* 0x000000000080781c */ /* 0x000fe40003f6e170 */
[----:B------:R-:W-:Y:S02]  /*41050*/  @P5 ISETP.NE.OR.EX P3, PT, R93, R71, !P0, P4 ;  /* 0x000000475d00520c */ /* 0x000fe40004765740 */
[----:B------:R-:W-:Y:S02]  /*41060*/  IADD3 R49, P4, P6, R49, R30, R28 ;  /* 0x0000001e31317210 */ /* 0x000fe40007e9e01c */
[----:B------:R-:W-:-:S02]  /*41070*/  IADD3 R75, P5, PT, R75, R102, RZ ;  /* 0x000000664b4b7210 */ /* 0x000fc40007fbe0ff */
[----:B------:R-:W-:Y:S02]  /*41080*/  IADD3.X R81, PT, PT, RZ, R31, RZ, P4, P6 ;  /* 0x0000001fff517210 */ /* 0x000fe400027ec4ff */
[----:B------:R-:W-:Y:S01]  /*41090*/  IADD3 R31, P4, PT, R75, R48, RZ ;  /* 0x000000304b1f7210 */ /* 0x000fe20007f9e0ff */
[----:B------:R-:W-:Y:S01]  /*410a0*/  IMAD.X R53, R79, 0x1, R88, P5 ;  /* 0x000000014f357824 */ /* 0x000fe200028e0658 */
[----:B------:R-:W-:Y:S02]  /*410b0*/  PLOP3.LUT P1, PT, P1, P3, PT, 0xf8, 0x8f ;  /* 0x00000000008f781c */ /* 0x000fe40000f27f70 */
[-C--:B------:R-:W-:Y:S01]  /*410c0*/  ISETP.GE.U32.AND P3, PT, R75, R102.reuse, PT ;  /* 0x000000664b00720c */ /* 0x080fe20003f66070 */
[----:B------:R-:W-:Y:S01]  /*410d0*/  IMAD.X R30, R53, 0x1, R62, P4 ;  /* 0x00000001351e7824 */ /* 0x000fe200020e063e */
[C---:B------:R-:W-:Y:S02]  /*410e0*/  IADD3 R28, P4, PT, R31.reuse, R102, RZ ;  /* 0x000000661f1c7210 */ /* 0x040fe40007f9e0ff */
[----:B------:R-:W-:-:S02]  /*410f0*/  ISETP.GE.U32.AND P5, PT, R31, R75, PT ;  /* 0x0000004b1f00720c */ /* 0x000fc40003fa6070 */
[----:B------:R-:W-:Y:S02]  /*41100*/  ISETP.GE.U32.AND.EX P3, PT, R53, R79, PT, P3 ;  /* 0x0000004f3500720c */ /* 0x000fe40003f66130 */
[----:B------:R-:W-:Y:S02]  /*41110*/  IADD3 R75, P6, PT, R28, R49, RZ ;  /* 0x000000311c4b7210 */ /* 0x000fe40007fde0ff */
[C---:B------:R-:W-:Y:S01]  /*41120*/  ISETP.GE.U32.AND.EX P5, PT, R30.reuse, R53, PT, P5 ;  /* 0x000000351e00720c */ /* 0x040fe20003fa6150 */
[----:B------:R-:W-:Y:S01]  /*41130*/  IMAD.X R30, R30, 0x1, R79, P4 ;  /* 0x000000011e1e7824 */ /* 0x000fe200020e064f */
[----:B------:R-:W-:Y:S02]  /*41140*/  SEL R48, RZ, 0x1, P3 ;  /* 0x00000001ff307807 */ /* 0x000fe40001800000 */
[----:B------:R-:W-:Y:S01]  /*41150*/  ISETP.GE.U32.AND P3, PT, R28, R102, PT ;  /* 0x000000661c00720c */ /* 0x000fe20003f66070 */
[----:B------:R-:W-:Y:S01]  /*41160*/  IMAD.X R81, R30, 0x1, R81, P6 ;  /* 0x000000011e517824 */ /* 0x000fe200030e0651 */
[----:B------:R-:W-:-:S02]  /*41170*/  ISETP.GE.U32.AND P4, PT, R75, R28, PT ;  /* 0x0000001c4b00720c */ /* 0x000fc40003f86070 */
[----:B------:R-:W-:Y:S02]  /*41180*/  SEL R28, R66, RZ, P1 ;  /* 0x000000ff421c7207 */ /* 0x000fe40000800000 */
[----:B------:R-:W-:Y:S02]  /*41190*/  ISETP.GE.U32.AND.EX P3, PT, R30, R79, PT, P3 ;  /* 0x0000004f1e00720c */ /* 0x000fe40003f66130 */
[----:B------:R-:W-:Y:S02]  /*411a0*/  SEL R49, R67, RZ, P1 ;  /* 0x000000ff43317207 */ /* 0x000fe40000800000 */
[----:B------:R-:W-:Y:S02]  /*411b0*/  IADD3 R79, P6, PT, -R28, R83, RZ ;  /* 0x000000531c4f7210 */ /* 0x000fe40007fde1ff */
[----:B------:R-:W-:Y:S02]  /*411c0*/  SEL R55, RZ, 0x1, P5 ;  /* 0x00000001ff377807 */ /* 0x000fe40002800000 */
[----:B------:R-:W-:Y:S01]  /*411d0*/  ISETP.GE.U32.AND.EX P4, PT, R81, R30, PT, P4 ;  /* 0x0000001e5100720c */ /* 0x000fe20003f86140 */
[----:B------:R-:W-:Y:S01]  /*411e0*/  IMAD.WIDE.U32 R30, R101, R99, RZ ;  /* 0x00000063651e7225 */ /* 0x000fe200078e00ff */
[----:B------:R-:W-:-:S02]  /*411f0*/  ISETP.GE.U32.AND P5, PT, R83, R66, PT ;  /* 0x000000425300720c */ /* 0x000fc40003fa6070 */
[----:B------:R-:W-:Y:S01]  /*41200*/  SEL R28, RZ, 0x1, P3 ;  /* 0x00000001ff1c7807 */ /* 0x000fe20001800000 */
[C---:B------:R-:W-:Y:S01]  /*41210*/  IMAD.X R74, R80.reuse, 0x1, ~R49, P6 ;  /* 0x00000001504a7824 */ /* 0x040fe200030e0e31 */
[----:B------:R-:W-:Y:S02]  /*41220*/  IADD3 R55, P6, P3, R55, R50, R48 ;  /* 0x0000003237377210 */ /* 0x000fe40007bde030 */
[----:B------:R-:W-:Y:S02]  /*41230*/  ISETP.GE.U32.AND.EX P5, PT, R80, R67, PT, P5 ;  /* 0x000000435000720c */ /* 0x000fe40003fa6150 */
[----:B------:R-:W-:Y:S01]  /*41240*/  SEL R87, RZ, 0x1, P4 ;  /* 0x00000001ff577807 */ /* 0x000fe20002000000 */
[C---:B------:R-:W-:Y:S01]  /*41250*/  IMAD.WIDE.U32 R30, P4, R99.reuse, R101, R30 ;  /* 0x00000065631e7225 */ /* 0x040fe2000788001e */
[----:B------:R-:W-:Y:S02]  /*41260*/  IADD3.X R54, PT, PT, RZ, R51, RZ, P6, P3 ;  /* 0x00000033ff367210 */ /* 0x000fe400037e64ff */
[----:B------:R-:W-:Y:S01]  /*41270*/  SEL R53, RZ, 0x1, P5 ;  /* 0x00000001ff357807 */ /* 0x000fe20002800000 */
[----:B------:R-:W-:Y:S01]  /*41280*/  IMAD.WIDE.U32 R50, R99, R99, RZ ;  /* 0x0000006363327225 */ /* 0x000fe200078e00ff */
[----:B------:R-:W-:-:S03]  /*41290*/  IADD3 R87, P3, P6, R87, R64, R28 ;  /* 0x0000004057577210 */ /* 0x000fc60007e7e01c */
[----:B------:R-:W-:Y:S01]  /*412a0*/  IMAD.X R49, RZ, RZ, RZ, P4 ;  /* 0x000000ffff317224 */ /* 0x000fe200020e06ff */
[-C--:B------:R-:W-:Y:S01]  /*412b0*/  IADD3 R28, P4, PT, R53, R68.reuse, RZ ;  /* 0x00000044351c7210 */ /* 0x080fe20007f9e0ff */
[----:B------:R-:W-:Y:S01]  /*412c0*/  IMAD.MOV.U32 R48, RZ, RZ, R31 ;  /* 0x000000ffff307224 */ /* 0x000fe200078e001f */
[----:B------:R-:W-:Y:S01]  /*412d0*/  IADD3.X R65, PT, PT, RZ, R65, RZ, P3, P6 ;  /* 0x00000041ff417210 */ /* 0x000fe20001fec4ff */
[----:B------:R-:W-:Y:S01]  /*412e0*/  IMAD.WIDE.U32 R52, R29, 0x3d1, RZ ;  /* 0x000003d11d347825 */ /* 0x000fe200078e00ff */
[----:B------:R-:W-:Y:S02]  /*412f0*/  ISETP.EQ.U32.AND P6, PT, R61, R68, PT ;  /* 0x000000443d00720c */ /* 0x000fe40003fc2070 */
[----:B------:R-:W-:Y:S01]  /*41300*/  IADD3 R51, P3, PT, R51, R30, RZ ;  /* 0x0000001e33337210 */ /* 0x000fe20007f7e0ff */
[----:B------:R-:W-:Y:S01]  /*41310*/  IMAD.X R63, RZ, RZ, R69, P4 ;  /* 0x000000ffff3f7224 */ /* 0x000fe200020e0645 */
[----:B------:R-:W-:Y:S01]  /*41320*/  SEL R28, R28, RZ, P1 ;  /* 0x000000ff1c1c7207 */ /* 0x000fe20000800000 */
[----:B------:R-:W-:Y:S01]  /*41330*/  IMAD.WIDE.U32 R30, R78, 0x3d1, RZ ;  /* 0x000003d14e1e7825 */ /* 0x000fe200078e00ff */
[----:B------:R-:W-:-:S02]  /*41340*/  ISETP.EQ.AND.EX P5, PT, R96, R69, !P5, P6 ;  /* 0x000000456000720c */ /* 0x000fc40006fa2360 */
[----:B------:R-:W-:Y:S01]  /*41350*/  IADD3 R61, P4, PT, R61, -R28, RZ ;  /* 0x8000001c3d3d7210 */ /* 0x000fe20007f9e0ff */
[----:B------:R-:W-:Y:S01]  /*41360*/  IMAD.WIDE.U32.X R48, R101, R101, R48, P3 ;  /* 0x0000006565307225 */ /* 0x000fe200018e0430 */
[-C--:B------:R-:W-:Y:S02]  /*41370*/  IADD3 R28, P6, PT, R55, R50.reuse, RZ ;  /* 0x00000032371c7210 */ /* 0x080fe40007fde0ff */
[----:B------:R-:W-:Y:S01]  /*41380*/  ISETP.LT.U32.OR.EX P2, PT, R96, R69, P5, P2 ;  /* 0x000000456000720c */ /* 0x000fe20002f41520 */
[----:B------:R-:W-:Y:S01]  /*41390*/  IMAD.WIDE.U32 R30, P5, RZ, R29, R30 ;  /* 0x0000001dff1e7225 */ /* 0x000fe200078a001e */
[----:B------:R-:W-:Y:S02]  /*413a0*/  SEL R63, R63, RZ, P1 ;  /* 0x000000ff3f3f7207 */ /* 0x000fe40000800000 */
[C---:B------:R-:W-:Y:S01]  /*413b0*/  ISETP.GE.U32.AND P3, PT, R28.reuse, R50, PT ;  /* 0x000000321c00720c */ /* 0x040fe20003f66070 */
[----:B------:R-:W-:Y:S01]  /*413c0*/  IMAD.X R50, R51, 0x1, R54, P6 ;  /* 0x0000000133327824 */ /* 0x000fe200030e0636 */
[----:B------:R-:W-:Y:S01]  /*413d0*/  IADD3 R87, P6, PT, R28, R87, RZ ;  /* 0x000000571c577210 */ /* 0x000fe20007fde0ff */
[----:B------:R-:W-:Y:S01]  /*413e0*/  IMAD.X R96, R96, 0x1, ~R63, P4 ;  /* 0x0000000160607824 */ /* 0x000fe200020e0e3f */
[----:B------:R-:W-:Y:S01]  /*413f0*/  IADD3 RZ, P4, PT, R53, R30, RZ ;  /* 0x0000001e35ff7210 */ /* 0x000fe20007f9e0ff */
[----:B------:R-:W-:Y:S01]  /*41400*/  IMAD.WIDE.U32 R52, R81, 0x3d1, RZ ;  /* 0x000003d151347825 */ /* 0x000fe200078e00ff */
[----:B------:R-:W-:-:S03]  /*41410*/  ISETP.GE.U32.AND.EX P3, PT, R50, R51, PT, P3 ;  /* 0x000000333200720c */ /* 0x000fc60003f66130 */
[----:B------:R-:W-:Y:S01]  /*41420*/  IMAD.X R63, RZ, RZ, RZ, P5 ;  /* 0x000000ffff3f7224 */ /* 0x000fe200028e06ff */
[----:B------:R-:W-:Y:S01]  /*41430*/  ISETP.GE.U32.AND P5, PT, R87, R28, PT ;  /* 0x0000001c5700720c */ /* 0x000fe20003fa6070 */
[----:B------:R-:W-:Y:S02]  /*41440*/  IMAD.MOV.U32 R62, RZ, RZ, R31 ;  /* 0x000000ffff3e7224 */ /* 0x000fe400078e001f */
[----:B------:R-:W-:Y:S02]  /*41450*/  IMAD.X R65, R50, 0x1, R65, P6 ;  /* 0x0000000132417824 */ /* 0x000fe400030e0641 */
[----:B------:R-:W-:Y:S02]  /*41460*/  IMAD.MOV.U32 R28, RZ, RZ, RZ ;  /* 0x000000ffff1c7224 */ /* 0x000fe400078e00ff */
[----:B------:R-:W-:Y:S01]  /*41470*/  IMAD.WIDE.U32.X R62, RZ, R78, R62, P4 ;  /* 0x0000004eff3e7225 */ /* 0x000fe200020e043e */
[----:B------:R-:W-:-:S03]  /*41480*/  ISETP.GE.U32.AND.EX P4, PT, R65, R50, PT, P5 ;  /* 0x000000324100720c */ /* 0x000fc60003f86150 */
[----:B------:R-:W-:-:S04]  /*41490*/  IMAD.WIDE.U32 R54, R75, 0x3d1, RZ ;  /* 0x000003d14b367825 */ /* 0x000fc800078e00ff */
[----:B------:R-:W-:Y:S01]  /*414a0*/  IMAD.WIDE.U32 R52, P6, RZ, R75, R52 ;  /* 0x0000004bff347225 */ /* 0x000fe200078c0034 */
[----:B------:R-:W-:-:S03]  /*414b0*/  IADD3 R83, P5, PT, R62, R54, RZ ;  /* 0x000000363e537210 */ /* 0x000fc60007fbe0ff */
[----:B------:R-:W-:Y:S01]  /*414c0*/  IMAD.WIDE.U32 R50, R29, 0x3d1, R28 ;  /* 0x000003d11d327825 */ /* 0x000fe200078e001c */
[----:B------:R-:W-:Y:S02]  /*414d0*/  SEL R28, RZ, 0x1, P3 ;  /* 0x00000001ff1c7807 */ /* 0x000fe40001800000 */
[----:B------:R-:W-:Y:S01]  /*414e0*/  IADD3 R85, P3, PT, R55, R52, RZ ;  /* 0x0000003437557210 */ /* 0x000fe20007f7e0ff */
[----:B------:R-:W-:Y:S01]  /*414f0*/  IMAD.X R55, RZ, RZ, RZ, P6 ;  /* 0x000000ffff377224 */ /* 0x000fe200030e06ff */
[----:B------:R-:W-:Y:S01]  /*41500*/  ISETP.GE.U32.AND P6, PT, R83, R54, PT ;  /* 0x000000365300720c */ /* 0x000fe20003fc6070 */
[----:B------:R-:W-:Y:S02]  /*41510*/  IMAD.IADD R51, R30, 0x1, R51 ;  /* 0x000000011e337824 */ /* 0x000fe400078e0233 */
[----:B------:R-:W-:Y:S01]  /*41520*/  IMAD.X R62, R85, 0x1, R63, P5 ;  /* 0x00000001553e7824 */ /* 0x000fe200028e063f */
[----:B------:R-:W-:Y:S01]  /*41530*/  SEL R63, RZ, 0x1, P4 ;  /* 0x00000001ff3f7807 */ /* 0x000fe20002000000 */
[----:B------:R-:W-:-:S03]  /*41540*/  IMAD.WIDE.U32 R30, R65, 0x3d1, RZ ;  /* 0x000003d1411e7825 */ /* 0x000fc600078e00ff */
[----:B------:R-:W-:Y:S01]  /*41550*/  ISETP.GE.U32.AND.EX P5, PT, R62, R85, PT, P6 ;  /* 0x000000553e00720c */ /* 0x000fe20003fa6160 */
[----:B------:R-:W-:Y:S01]  /*41560*/  IMAD.MOV.U32 R54, RZ, RZ, R53 ;  /* 0x000000ffff367224 */ /* 0x000fe200078e0035 */
[----:B------:R-:W-:Y:S01]  /*41570*/  IADD3 R63, P4, P6, R63, R48, R28 ;  /* 0x000000303f3f7210 */ /* 0x000fe20007e9e01c */
[----:B------:R-:W-:Y:S01]  /*41580*/  IMAD.WIDE.U32 R52, R87, 0x3d1, RZ ;  /* 0x000003d157347825 */ /* 0x000fe200078e00ff */
[----:B------:R-:W-:Y:S02]  /*41590*/  SEL R89, RZ, 0x1, P5 ;  /* 0x00000001ff597807 */ /* 0x000fe40002800000 */
[----:B------:R-:W-:Y:S01]  /*415a0*/  IADD3.X R85, PT, PT, RZ, R49, RZ, P4, P6 ;  /* 0x00000031ff557210 */ /* 0x000fe200027ec4ff */
[----:B------:R-:W-:Y:S01]  /*415b0*/  IMAD.WIDE.U32.X R54, RZ, R81, R54, P3 ;  /* 0x00000051ff367225 */ /* 0x000fe200018e0436 */
[----:B------:R-:W-:Y:S02]  /*415c0*/  SEL R49, RZ, 0x1, !P2 ;  /* 0x00000001ff317807 */ /* 0x000fe40005000000 */
[----:B------:R-:W-:Y:S01]  /*415d0*/  ISETP.GE.U32.AND P2, PT, R50, RZ, PT ;  /* 0x000000ff3200720c */ /* 0x000fe20003f46070 */
[----:B------:R-:W-:Y:S01]  /*415e0*/  IMAD.WIDE.U32 R30, P5, RZ, R87, R30 ;  /* 0x00000057ff1e7225 */ /* 0x000fe200078a001e */
[----:B------:R-:W-:-:S02]  /*415f0*/  IADD3 R89, P3, P6, R52, R54, R89 ;  /* 0x0000003634597210 */ /* 0x000fc40007e7e059 */
[----:B------:R-:W-:Y:S01]  /*41600*/  ISETP.GE.U32.AND.EX P2, PT, R51, R29, PT, P2 ;  /* 0x0000001d3300720c */ /* 0x000fe20003f46120 */
[----:B------:R-:W-:Y:S01]  /*41610*/  IMAD.WIDE.U32 R28, R92, R92, R50 ;  /* 0x0000005c5c1c7225 */ /* 0x000fe200078e0032 */
[----:B------:R-:W-:-:S03]  /*41620*/  IADD3 R53, P4, PT, R53, R30, RZ ;  /* 0x0000001e35357210 */ /* 0x000fc60007f9e0ff */
[----:B------:R-:W-:Y:S01]  /*41630*/  IMAD.IADD R24, R24, 0x1, R29 ;  /* 0x0000000118187824 */ /* 0x000fe200078e021d */
[----:B------:R-:W-:Y:S01]  /*41640*/  IADD3.X R80, PT, PT, R53, R55, RZ, P3, P6 ;  /* 0x0000003735507210 */ /* 0x000fe20001fec4ff */
[----:B------:R-:W-:Y:S01]  /*41650*/  IMAD.MOV.U32 R48, RZ, RZ, R31 ;  /* 0x000000ffff307224 */ /* 0x000fe200078e001f */
[----:B------:R-:W-:Y:S02]  /*41660*/  IADD3 R30, P3, PT, R49, R72, RZ ;  /* 0x00000048311e7210 */ /* 0x000fe40007f7e0ff */
[----:B------:R-:W-:Y:S02]  /*41670*/  SEL R49, RZ, 0x1, P2 ;  /* 0x00000001ff317807 */ /* 0x000fe40001000000 */
[----:B------:R-:W-:Y:S01]  /*41680*/  SEL R55, RZ, 0x1, !P0 ;  /* 0x00000001ff377807 */ /* 0x000fe20004000000 */
[----:B------:R-:W-:Y:S01]  /*41690*/  IMAD.X R95, RZ, RZ, R73, P3 ;  /* 0x000000ffff5f7224 */ /* 0x000fe200018e0649 */
[----:B------:R-:W-:Y:S02]  /*416a0*/  IADD3 R49, P3, P6, R83, R78, R49 ;  /* 0x0000004e53317210 */ /* 0x000fe40007e7e031 */
[----:B------:R-:W-:-:S02]  /*416b0*/  SEL R83, R30, RZ, P1 ;  /* 0x000000ff1e537207 */ /* 0x000fc40000800000 */
[----:B------:R-:W-:Y:S02]  /*416c0*/  IADD3.X R54, PT, PT, R62, R75, RZ, P3, P6 ;  /* 0x0000004b3e367210 */ /* 0x000fe40001fec4ff */
[----:B------:R-:W-:Y:S02]  /*416d0*/  ISETP.GE.U32.AND P3, PT, R28, R50, PT ;  /* 0x000000321c00720c */ /* 0x000fe40003f66070 */
[----:B------:R-:W-:Y:S02]  /*416e0*/  IADD3 R83, P6, PT, -R83, R90, RZ ;  /* 0x0000005a53537210 */ /* 0x000fe40007fde1ff */
[----:B------:R-:W-:Y:S02]  /*416f0*/  SEL R95, R95, RZ, P1 ;  /* 0x000000ff5f5f7207 */ /* 0x000fe40000800000 */
[----:B------:R-:W-:Y:S02]  /*41700*/  IADD3 R30, P0, PT, R55, R70, RZ ;  /* 0x00000046371e7210 */ /* 0x000fe40007f1e0ff */
[----:B------:R-:W-:Y:S01]  /*41710*/  ISETP.GE.U32.AND.EX P3, PT, R24, R51, PT, P3 ;  /* 0x000000331800720c */ /* 0x000fe20003f66130 */
[----:B------:R-:W-:Y:S01]  /*41720*/  IMAD.X R100, R100, 0x1, ~R95, P6 ;  /* 0x0000000164647824 */ /* 0x000fe200030e0e5f */
[-C--:B------:R-:W-:Y:S01]  /*41730*/  ISETP.EQ.U32.AND P6, PT, R49, R78.reuse, PT ;  /* 0x0000004e3100720c */ /* 0x080fe20003fc2070 */
[----:B------:R-:W-:Y:S01]  /*41740*/  IMAD.X R64, RZ, RZ, R71, P0 ;  /* 0x000000ffff407224 */ /* 0x000fe200000e0647 */
[----:B------:R-:W-:Y:S01]  /*41750*/  SEL R55, RZ, 0x1, P3 ;  /* 0x00000001ff377807 */ /* 0x000fe20001800000 */
[----:B------:R-:W-:Y:S01]  /*41760*/  IMAD.WIDE.U32 R50, R85, 0x3d1, RZ ;  /* 0x000003d155327825 */ /* 0x000fe200078e00ff */
[----:B------:R-:W-:-:S02]  /*41770*/  ISETP.LT.U32.AND P0, PT, R49, R78, PT ;  /* 0x0000004e3100720c */ /* 0x000fc40003f01070 */
[----:B------:R-:W-:Y:S02]  /*41780*/  ISETP.EQ.AND.EX P6, PT, R54, R75, !P2, P6 ;  /* 0x0000004b3600720c */ /* 0x000fe400057c2360 */
[----:B------:R-:W-:Y:S02]  /*41790*/  SEL R30, R30, RZ, P1 ;  /* 0x000000ff1e1e7207 */ /* 0x000fe40000800000 */
[----:B------:R-:W-:Y:S02]  /*417a0*/  SEL R64, R64, RZ, P1 ;  /* 0x000000ff40407207 */ /* 0x000fe40000800000 */
[----:B------:R-:W-:Y:S01]  /*417b0*/  IADD3 R55, P2, P1, R55, R49, R98 ;  /* 0x0000003137377210 */ /* 0x000fe2000795e062 */
[----:B------:R-:W-:Y:S01]  /*417c0*/  IMAD.X R49, RZ, RZ, RZ, P5 ;  /* 0x000000ffff317224 */ /* 0x000fe200028e06ff */
[----:B------:R-:W-:Y:S02]  /*417d0*/  ISETP.LT.U32.OR.EX P0, PT, R54, R75, P6, P0 ;  /* 0x0000004b3600720c */ /* 0x000fe40003701500 */
[----:B------:R-:W-:Y:S01]  /*417e0*/  IADD3.X R54, PT, PT, RZ, R54, R27, P2, P1 ;  /* 0x00000036ff367210 */ /* 0x000fe200017e241b */
[----:B------:R-:W-:Y:S01]  /*417f0*/  IMAD.WIDE.U32.X R48, RZ, R65, R48, P4 ;  /* 0x00000041ff307225 */ /* 0x000fe200020e0430 */
[----:B------:R-:W-:-:S02]  /*41800*/  ISETP.EQ.U32.AND P2, PT, R55, R98, PT ;  /* 0x000000623700720c */ /* 0x000fc40003f42070 */
[----:B------:R-:W-:Y:S01]  /*41810*/  IADD3 R91, P6, PT, -R30, R91, RZ ;  /* 0x0000005b1e5b7210 */ /* 0x000fe20007fde1ff */
[----:B------:R-:W-:Y:S01]  /*41820*/  IMAD.WIDE.U32 R50, P4, RZ, R63, R50 ;  /* 0x0000003fff327225 */ /* 0x000fe20007880032 */
[----:B------:R-:W-:Y:S02]  /*41830*/  SEL R30, RZ, 0x1, !P0 ;  /* 0x00000001ff1e7807 */ /* 0x000fe40004000000 */
[----:B------:R-:W-:Y:S01]  /*41840*/  ISETP.LT.U32.AND P1, PT, R55, R98, PT ;  /* 0x000000623700720c */ /* 0x000fe20003f21070 */
[----:B------:R-:W-:Y:S01]  /*41850*/  IMAD.X R64, R93, 0x1, ~R64, P6 ;  /* 0x000000015d407824 */ /* 0x000fe200030e0e40 */
[C---:B------:R-:W-:Y:S02]  /*41860*/  ISETP.EQ.AND.EX P3, PT, R54.reuse, R27, !P3, P2 ;  /* 0x0000001b3600720c */ /* 0x040fe40005f62320 */
[----:B------:R-:W-:Y:S02]  /*41870*/  IADD3 R30, P6, P5, R89, R81, R30 ;  /* 0x00000051591e7210 */ /* 0x000fe40007dde01e */
[----:B------:R-:W-:-:S02]  /*41880*/  ISETP.LT.U32.OR.EX P1, PT, R54, R27, P3, P1 ;  /* 0x0000001b3600720c */ /* 0x000fc40001f21510 */
[----:B------:R-:W-:Y:S01]  /*41890*/  ISETP.GE.U32.AND P2, PT, R89, R52, PT ;  /* 0x000000345900720c */ /* 0x000fe20003f46070 */
[----:B------:R-:W-:Y:S01]  /*418a0*/  IMAD.MOV.U32 R52, RZ, RZ, R51 ;  /* 0x000000ffff347224 */ /* 0x000fe200078e0033 */
[----:B------:R-:W-:Y:S02]  /*418b0*/  ISETP.EQ.U32.AND P3, PT, R30, R81, PT ;  /* 0x000000511e00720c */ /* 0x000fe40003f62070 */
[----:B------:R-:W-:Y:S02]  /*418c0*/  IADD3.X R62, PT, PT, R80, R87, RZ, P6, P5 ;  /* 0x00000057503e7210 */ /* 0x000fe400037ea4ff */
[----:B------:R-:W-:Y:S02]  /*418d0*/  SEL R27, RZ, 0x1, !P1 ;  /* 0x00000001ff1b7807 */ /* 0x000fe40004800000 */
[----:B------:R-:W-:Y:S02]  /*418e0*/  ISETP.LT.U32.AND P5, PT, R30, R81, PT ;  /* 0x000000511e00720c */ /* 0x000fe40003fa1070 */
[----:B------:R-:W-:-:S02]  /*418f0*/  ISETP.EQ.AND.EX P3, PT, R62, R87, P0, P3 ;  /* 0x000000573e00720c */ /* 0x000fc40000762330 */
[----:B------:R-:W-:Y:S01]  /*41900*/  ISETP.GE.U32.AND.EX P2, PT, R80, R53, PT, P2 ;  /* 0x000000355000720c */ /* 0x000fe20003f46120 */
[----:B------:R-:W-:Y:S01]  /*41910*/  IMAD.X R53, RZ, RZ, RZ, P4 ;  /* 0x000000ffff357224 */ /* 0x000fe200020e06ff */
[----:B------:R-:W-:Y:S01]  /*41920*/  IADD3 R27, P0, P6, R27, R30, R76 ;  /* 0x0000001e1b1b7210 */ /* 0x000fe20007e1e04c */
[----:B------:R-:W-:Y:S01]  /*41930*/  IMAD.WIDE.U32 R30, R63, 0x3d1, RZ ;  /* 0x000003d13f1e7825 */ /* 0x000fe200078e00ff */
[----:B------:R-:W-:Y:S02]  /*41940*/  ISETP.LT.U32.OR.EX P3, PT, R62, R87, P3, P5 ;  /* 0x000000573e00720c */ /* 0x000fe40001f61550 */
[----:B------:R-:W-:Y:S02]  /*41950*/  SEL R75, RZ, 0x1, P2 ;  /* 0x00000001ff4b7807 */ /* 0x000fe40001000000 */
[----:B------:R-:W-:Y:S02]  /*41960*/  ISETP.EQ.U32.AND P2, PT, R27, R76, PT ;  /* 0x0000004c1b00720c */ /* 0x000fe40003f42070 */
[----:B------:R-:W-:-:S02]  /*41970*/  IADD3.X R62, PT, PT, RZ, R62, R77, P0, P6 ;  /* 0x0000003eff3e7210 */ /* 0x000fc400007ec44d */
[----:B------:R-:W-:Y:S02]  /*41980*/  ISETP.LT.U32.AND P5, PT, R27, R76, PT ;  /* 0x0000004c1b00720c */ /* 0x000fe40003fa1070 */
[----:B------:R-:W-:Y:S02]  /*41990*/  IADD3 R75, P6, P0, R30, R48, R75 ;  /* 0x000000301e4b7210 */ /* 0x000fe400078de04b */
[----:B------:R-:W-:Y:S02]  /*419a0*/  IADD3 R31, P4, PT, R31, R50, RZ ;  /* 0x000000321f1f7210 */ /* 0x000fe40007f9e0ff */
[----:B------:R-:W-:Y:S02]  /*419b0*/  ISETP.EQ.AND.EX P2, PT, R62, R77, P1, P2 ;  /* 0x0000004d3e00720c */ /* 0x000fe40000f42320 */
[----:B------:R-:W-:Y:S01]  /*419c0*/  SEL R48, RZ, 0x1, !P3 ;  /* 0x00000001ff307807 */ /* 0x000fe20005800000 */
[----:B------:R-:W-:Y:S01]  /*419d0*/  IMAD.WIDE.U32.X R52, RZ, R85, R52, P4 ;  /* 0x00000055ff347225 */ /* 0x000fe200020e0434 */
[----:B------:R-:W-:-:S02]  /*419e0*/  ISETP.GE.U32.AND P1, PT, R75, R30, PT ;  /* 0x0000001e4b00720c */ /* 0x000fc40003f26070 */
[----:B------:R-:W-:Y:S02]  /*419f0*/  IADD3.X R50, PT, PT, R31, R49, RZ, P6, P0 ;  /* 0x000000311f327210 */ /* 0x000fe400037e04ff */
[----:B------:R-:W-:Y:S02]  /*41a00*/  ISETP.LT.U32.OR.EX P5, PT, R62, R77, P2, P5 ;  /* 0x0000004d3e00720c */ /* 0x000fe400017a1550 */
[----:B------:R-:W-:Y:S02]  /*41a10*/  IADD3 R48, P2, P6, R75, R65, R48 ;  /* 0x000000414b307210 */ /* 0x000fe40007e5e030 */
[C---:B------:R-:W-:Y:S02]  /*41a20*/  ISETP.GE.U32.AND.EX P0, PT, R50.reuse, R31, PT, P1 ;  /* 0x0000001f3200720c */ /* 0x040fe40003f06110 */
[----:B------:R-:W-:Y:S02]  /*41a30*/  IADD3.X R50, PT, PT, R50, R63, RZ, P2, P6 ;  /* 0x0000003f32327210 */ /* 0x000fe400017ec4ff */
[----:B------:R-:W-:-:S02]  /*41a40*/  ISETP.EQ.U32.AND P2, PT, R48, R65, PT ;  /* 0x000000413000720c */ /* 0x000fc40003f42070 */
[----:B------:R-:W-:Y:S02]  /*41a50*/  SEL R30, RZ, 0x1, !P5 ;  /* 0x00000001ff1e7807 */ /* 0x000fe40006800000 */
[----:B------:R-:W-:Y:S02]  /*41a60*/  ISETP.LT.U32.AND P1, PT, R48, R65, PT ;  /* 0x000000413000720c */ /* 0x000fe40003f21070 */
[-C--:B------:R-:W-:Y:S02]  /*41a70*/  ISETP.EQ.AND.EX P2, PT, R50, R63.reuse, P3, P2 ;  /* 0x0000003f3200720c */ /* 0x080fe40001f42320 */
[----:B------:R-:W-:Y:S02]  /*41a80*/  SEL R49, RZ, 0x1, P0 ;  /* 0x00000001ff317807 */ /* 0x000fe40000000000 */
[----:B------:R-:W-:Y:S02]  /*41a90*/  IADD3 R30, P6, P4, R30, R48, R25 ;  /* 0x000000301e1e7210 */ /* 0x000fe40007cde019 */
[----:B------:R-:W-:-:S02]  /*41aa0*/  ISETP.LT.U32.OR.EX P1, PT, R50, R63, P2, P1 ;  /* 0x0000003f3200720c */ /* 0x000fc40001721510 */
[----:B------:R-:W-:Y:S02]  /*41ab0*/  IADD3 R49, P2, PT, R49, R52, RZ ;  /* 0x0000003431317210 */ /* 0x000fe40007f5e0ff */
[----:B------:R-:W-:Y:S02]  /*41ac0*/  ISETP.GE.U32.AND P0, PT, R36, R79, PT ;  /* 0x0000004f2400720c */ /* 0x000fe40003f06070 */
[----:B------:R-:W-:Y:S02]  /*41ad0*/  IADD3.X R31, PT, PT, RZ, R50, R26, P6, P4 ;  /* 0x00000032ff1f7210 */ /* 0x000fe400037e841a */
[CC--:B------:R-:W-:Y:S02]  /*41ae0*/  ISETP.EQ.U32.AND P6, PT, R30.reuse, R25.reuse, PT ;  /* 0x000000191e00720c */ /* 0x0c0fe40003fc2070 */
[----:B------:R-:W-:Y:S01]  /*41af0*/  ISETP.LT.U32.AND P4, PT, R30, R25, PT ;  /* 0x000000191e00720c */ /* 0x000fe20003f81070 */
[----:B------:R-:W-:Y:S01]  /*41b00*/  IMAD.X R25, RZ, RZ, R53, P2 ;  /* 0x000000ffff197224 */ /* 0x000fe200010e0635 */
[----:B------:R-:W-:-:S02]  /*41b10*/  ISETP.EQ.U32.AND P2, PT, R38, R61, PT ;  /* 0x0000003d2600720c */ /* 0x000fc40003f42070 */
[----:B------:R-:W-:Y:S02]  /*41b20*/  ISETP.GE.U32.AND.EX P0, PT, R37, R74, PT, P0 ;  /* 0x0000004a2500720c */ /* 0x000fe40003f06100 */
[----:B------:R-:W-:Y:S02]  /*41b30*/  SEL R48, RZ, 0x1, !P1 ;  /* 0x00000001ff307807 */ /* 0x000fe40004800000 */
[----:B------:R-:W-:Y:S02]  /*41b40*/  ISETP.LT.U32.AND P1, PT, R38, R61, PT ;  /* 0x0000003d2600720c */ /* 0x000fe40003f21070 */
[----:B------:R-:W-:Y:S02]  /*41b50*/  ISETP.EQ.AND.EX P2, PT, R39, R96, !P0, P2 ;  /* 0x000000602700720c */ /* 0x000fe40004742320 */
[----:B------:R-:W-:Y:S02]  /*41b60*/  ISETP.EQ.AND.EX P6, PT, R31, R26, P5, P6 ;  /* 0x0000001a1f00720c */ /* 0x000fe40002fc2360 */
[----:B------:R-:W-:-:S02]  /*41b70*/  ISETP.LT.U32.OR.EX P1, PT, R39, R96, P2, P1 ;  /* 0x000000602700720c */ /* 0x000fc40001721510 */
[C---:B------:R-:W-:Y:S02]  /*41b80*/  ISETP.EQ.U32.AND P2, PT, R32.reuse, R83, PT ;  /* 0x000000532000720c */ /* 0x040fe40003f42070 */
        /* <DEDUP_REMOVED lines=9> */
[----:B------:R-:W-:Y:S02]  /*41c20*/  ISETP.LT.U32.OR.EX P4, PT, R31, R26, P6, P4 ;  /* 0x0000001a1f00720c */ /* 0x000fe40003781540 */
[----:B------:R-:W-:-:S02]  /*41c30*/  IADD3 R36, P3, PT, -R79, R36, RZ ;  /* 0x000000244f247210 */ /* 0x000fc40007f7e1ff */
[CC--:B------:R-:W-:Y:S02]  /*41c40*/  ISETP.GE.U32.AND.EX P5, PT, R35.reuse, R64.reuse, PT, P5 ;  /* 0x000000402300720c */ /* 0x0c0fe40003fa6150 */
[----:B------:R-:W-:Y:S01]  /*41c50*/  ISETP.EQ.AND.EX P0, PT, R35, R64, P1, P0 ;  /* 0x000000402300720c */ /* 0x000fe20000f02300 */
[----:B------:R-:W-:Y:S01]  /*41c60*/  IMAD.X R37, R37, 0x1, ~R74, P3 ;  /* 0x0000000125257824 */ /* 0x000fe200018e0e4a */
[----:B------:R-:W-:Y:S02]  /*41c70*/  SEL R52, RZ, 0x1, !P4 ;  /* 0x00000001ff347807 */ /* 0x000fe40006000000 */
[----:B------:R-:W-:Y:S02]  /*41c80*/  IADD3 R38, P4, P3, R50, R38, -R61 ;  /* 0x0000002632267210 */ /* 0x000fe40007b9e83d */
[----:B------:R-:W-:Y:S02]  /*41c90*/  IADD3 R52, P6, PT, R52, R85, RZ ;  /* 0x0000005534347210 */ /* 0x000fe40007fde0ff */
[----:B------:R-:W-:-:S02]  /*41ca0*/  SEL R26, RZ, 0xffffffff, !P1 ;  /* 0xffffffffff1a7807 */ /* 0x000fc40004800000 */
[----:B------:R-:W-:Y:S01]  /*41cb0*/  IADD3.X R39, PT, PT, R50, R39, ~R96, P4, P3 ;  /* 0x0000002732277210 */ /* 0x000fe200027e6c60 */
[----:B------:R-:W-:Y:S01]  /*41cc0*/  IMAD.X R25, RZ, RZ, R25, P6 ;  /* 0x000000ffff197224 */ /* 0x000fe200030e0619 */
[----:B------:R-:W-:Y:S02]  /*41cd0*/  ISETP.NE.U32.AND P2, PT, R52, RZ, PT ;  /* 0x000000ff3400720c */ /* 0x000fe40003f45070 */
[----:B------:R-:W-:Y:S02]  /*41ce0*/  IADD3 R32, P1, P6, R48, R32, -R83 ;  /* 0x0000002030207210 */ /* 0x000fe40007e3e853 */
[----:B------:R-:W-:Y:S02]  /*41cf0*/  IADD3 R34, P3, P4, R26, R34, -R91 ;  /* 0x000000221a227210 */ /* 0x000fe40007c7e85b */
[----:B------:R-:W-:Y:S02]  /*41d00*/  ISETP.NE.AND.EX P2, PT, R25, RZ, PT, P2 ;  /* 0x000000ff1900720c */ /* 0x000fe40003f45320 */
[----:B------:R-:W-:-:S02]  /*41d10*/  IADD3.X R33, PT, PT, R48, R33, ~R100, P1, P6 ;  /* 0x0000002130217210 */ /* 0x000fc40000fecc64 */
        /* <DEDUP_REMOVED lines=27> */
.L_x_140:
[----:B------:R-:W-:Y:S05]  /*41ed0*/  BSYNC.RECONVERGENT B2 ;  /* 0x0000000000027941 */ /* 0x000fea0003800200 */
.L_x_139:
        /* <DEDUP_REMOVED lines=10> */
.L_x_143:
        /* <DEDUP_REMOVED lines=34> */
.L_x_142:
[----:B------:R-:W-:Y:S05]  /*421a0*/  BSYNC.RECONVERGENT B2 ;  /* 0x0000000000027941 */ /* 0x000fea0003800200 */
.L_x_141:
[----:B------:R-:W-:Y:S01]  /*421b0*/  ISETP.GE.U32.AND P0, PT, R53, R66, PT ;  /* 0x000000423500720c */ /* 0x000fe20003f06070 */
[----:B------:R-:W-:Y:S01]  /*421c0*/  BSSY.RECONVERGENT B2, `(.L_x_144) ;  /* 0x000005b000027945 */ /* 0x000fe20003800200 */
[----:B------:R-:W-:Y:S02]  /*421d0*/  ISETP.GE.U32.AND P1, PT, R30, R70, PT ;  /* 0x000000461e00720c */ /* 0x000fe40003f26070 */
[-C--:B------:R-:W-:Y:S02]  /*421e0*/  ISETP.EQ.U32.AND P2, PT, R55, R68.reuse, PT ;  /* 0x000000443700720c */ /* 0x080fe40003f42070 */
        /* <DEDUP_REMOVED lines=8> */
[----:B------:R-:W-:-:S02]  /*42270*/  SEL R25, RZ, 0x1, P0 ;  /* 0x00000001ff197807 */ /* 0x000fc40000000000 */
[----:B------:R-:W-:Y:S02]  /*42280*/  @P1 ISETP.NE.U32.AND P4, PT, R30, R70, PT ;  /* 0x000000461e00120c */ /* 0x000fe40003f85070 */
[----:B------:R-:W-:Y:S02]  /*42290*/  ISETP.LT.U32.OR.EX P3, PT, R62, R73, P3, P5 ;  /* 0x000000493e00720c */ /* 0x000fe40001f61550 */
[----:B------:R-:W-:Y:S02]  /*422a0*/  SEL R29, RZ, 0x1, !P2 ;  /* 0x00000001ff1d7807 */ /* 0x000fe40005000000 */
[----:B------:R-:W-:Y:S02]  /*422b0*/  IADD3 R28, P0, PT, R25, R68, RZ ;  /* 0x00000044191c7210 */ /* 0x000fe40007f1e0ff */
[----:B------:R-:W-:Y:S02]  /*422c0*/  PLOP3.LUT P5, PT, PT, PT, PT, 0x8, 0x80 ;  /* 0x000000000080781c */ /* 0x000fe40003fae170 */
[----:B------:R-:W-:Y:S01]  /*422d0*/  @P1 ISETP.NE.OR.EX P5, PT, R31, R71, !P3, P4 ;  /* 0x000000471f00120c */ /* 0x000fe20005fa5740 */
[----:B------:R-:W-:Y:S01]  /*422e0*/  IMAD.X R49, RZ, RZ, R69, P0 ;  /* 0x000000ffff317224 */ /* 0x000fe200000e0645 */
[----:B------:R-:W-:-:S02]  /*422f0*/  IADD3 R26, P4, PT, R29, R72, RZ ;  /* 0x000000481d1a7210 */ /* 0x000fc40007f9e0ff */
[----:B------:R-:W-:Y:S02]  /*42300*/  SEL R50, R66, RZ, P5 ;  /* 0x000000ff42327207 */ /* 0x000fe40002800000 */
[----:B------:R-:W-:Y:S01]  /*42310*/  SEL R28, R28, RZ, P5 ;  /* 0x000000ff1c1c7207 */ /* 0x000fe20002800000 */
[----:B------:R-:W-:Y:S01]  /*42320*/  IMAD.X R29, RZ, RZ, R73, P4 ;  /* 0x000000ffff1d7224 */ /* 0x000fe200020e0649 */
[----:B------:R-:W-:Y:S02]  /*42330*/  SEL R26, R26, RZ, P5 ;  /* 0x000000ff1a1a7207 */ /* 0x000fe40002800000 */
[----:B------:R-:W-:Y:S02]  /*42340*/  IADD3 R50, P1, PT, R53, -R50, RZ ;  /* 0x8000003235327210 */ /* 0x000fe40007f3e0ff */
[----:B------:R-:W-:Y:S02]  /*42350*/  IADD3 R55, P2, PT, R55, -R28, RZ ;  /* 0x8000001c37377210 */ /* 0x000fe40007f5e0ff */
[----:B------:R-:W-:-:S02]  /*42360*/  SEL R25, R67, RZ, P5 ;  /* 0x000000ff43197207 */ /* 0x000fc40002800000 */
[----:B------:R-:W-:Y:S02]  /*42370*/  SEL R49, R49, RZ, P5 ;  /* 0x000000ff31317207 */ /* 0x000fe40002800000 */
[----:B------:R-:W-:Y:S01]  /*42380*/  IADD3 R27, P0, PT, R27, -R26, RZ ;  /* 0x8000001a1b1b7210 */ /* 0x000fe20007f1e0ff */
[----:B------:R-:W-:Y:S01]  /*42390*/  IMAD.X R28, R24, 0x1, ~R25, P1 ;  /* 0x00000001181c7824 */ /* 0x000fe200008e0e19 */
[----:B------:R-:W-:Y:S01]  /*423a0*/  SEL R29, R29, RZ, P5 ;  /* 0x000000ff1d1d7207 */ /* 0x000fe20002800000 */
[----:B------:R-:W-:Y:S01]  /*423b0*/  IMAD.X R49, R54, 0x1, ~R49, P2 ;  /* 0x0000000136317824 */ /* 0x000fe200010e0e31 */
[----:B------:R-:W-:Y:S02]  /*423c0*/  SEL R25, RZ, 0x1, !P3 ;  /* 0x00000001ff197807 */ /* 0x000fe40005800000 */
[----:B------:R-:W-:Y:S01]  /*423d0*/  ISETP.GE.U32.AND P2, PT, R50, R5, PT ;  /* 0x000000053200720c */ /* 0x000fe20003f46070 */
[----:B------:R-:W-:Y:S01]  /*423e0*/  IMAD.X R29, R62, 0x1, ~R29, P0 ;  /* 0x000000013e1d7824 */ /* 0x000fe200000e0e1d */
[----:B------:R-:W-:-:S02]  /*423f0*/  IADD3 R25, P1, PT, R25, R70, RZ ;  /* 0x0000004619197210 */ /* 0x000fc40007f3e0ff */
[CC--:B------:R-:W-:Y:S02]  /*42400*/  ISETP.EQ.U32.AND P0, PT, R55.reuse, R4.reuse, PT ;  /* 0x000000043700720c */ /* 0x0c0fe40003f02070 */
[----:B------:R-:W-:Y:S01]  /*42410*/  ISETP.GE.U32.AND.EX P2, PT, R28, R9, PT, P2 ;  /* 0x000000091c00720c */ /* 0x000fe20003f46120 */
[----:B------:R-:W-:Y:S01]  /*42420*/  IMAD.X R48, RZ, RZ, R71, P1 ;  /* 0x000000ffff307224 */ /* 0x000fe200008e0647 */
[----:B------:R-:W-:Y:S02]  /*42430*/  ISETP.LT.U32.AND P4, PT, R55, R4, PT ;  /* 0x000000043700720c */ /* 0x000fe40003f81070 */
[----:B------:R-:W-:Y:S02]  /*42440*/  ISETP.EQ.AND.EX P0, PT, R49, R8, !P2, P0 ;  /* 0x000000083100720c */ /* 0x000fe40005702300 */
[----:B------:R-:W-:Y:S02]  /*42450*/  SEL R25, R25, RZ, P5 ;  /* 0x000000ff19197207 */ /* 0x000fe40002800000 */
[----:B------:R-:W-:-:S02]  /*42460*/  ISETP.EQ.U32.AND P1, PT, R27, R6, PT ;  /* 0x000000061b00720c */ /* 0x000fc40003f22070 */
[----:B------:R-:W-:Y:S02]  /*42470*/  ISETP.LT.U32.OR.EX P0, PT, R49, R8, P0, P4 ;  /* 0x000000083100720c */ /* 0x000fe40000701540 */
[----:B------:R-:W-:Y:S02]  /*42480*/  IADD3 R30, P3, PT, R30, -R25, RZ ;  /* 0x800000191e1e7210 */ /* 0x000fe40007f7e0ff */
[----:B------:R-:W-:Y:S02]  /*42490*/  SEL R48, R48, RZ, P5 ;  /* 0x000000ff30307207 */ /* 0x000fe40002800000 */
        /* <DEDUP_REMOVED lines=14> */
[----:B------:R-:W-:Y:S02]  /*42580*/  IADD3.X R26, PT, PT, R25, R49, ~R8, P0, P4 ;  /* 0x00000031191a7210 */ /* 0x000fe400007e8c08 */
[----:B------:R-:W-:Y:S02]  /*42590*/  IADD3 R81, P0, P2, R5, R27, -R6 ;  /* 0x0000001b05517210 */ /* 0x000fe40007a1e806 */
[----:B------:R-:W-:-:S02]  /*425a0*/  IADD3 R83, P4, P5, R4, R30, -R7 ;  /* 0x0000001e04537210 */ /* 0x000fc40007d9e807 */
[----:B------:R-:W-:Y:S02]  /*425b0*/  IADD3.X R9, PT, PT, R5, R29, ~R10, P0, P2 ;  /* 0x0000001d05097210 */ /* 0x000fe400007e4c0a */
        /* <DEDUP_REMOVED lines=27> */
.L_x_145:
[----:B------:R-:W-:Y:S05]  /*42770*/  BSYNC.RECONVERGENT B2 ;  /* 0x0000000000027941 */ /* 0x000fea0003800200 */
.L_x_144:
        /* <DEDUP_REMOVED lines=52> */
.L_x_147:
[----:B------:R-:W-:Y:S05]  /*42ac0*/  BSYNC.RECONVERGENT B2 ;  /* 0x0000000000027941 */ /* 0x000fea0003800200 */
.L_x_146:
        /* <DEDUP_REMOVED lines=13> */
[-C--:B------:R-:W-:Y:S02]  /*42ba0*/  IMAD R4, R21, R61.reuse, RZ ;  /* 0x0000003d15047224 */ /* 0x080fe400078e02ff */
[----:B------:R-:W-:-:S04]  /*42bb0*/  IMAD.WIDE.U32 R8, R20, R61, RZ ;  /* 0x0000003d14087225 */ /* 0x000fc800078e00ff */
[----:B------:R-:W-:-:S04]  /*42bc0*/  IMAD.WIDE.U32.X R6, R59, R93, R10, P0 ;  /* 0x0000005d3b067225 */ /* 0x000fc800000e040a */
[----:B------:R-:W-:Y:S01]  /*42bd0*/  IMAD R19, R20, R93, R4 ;  /* 0x0000005d14137224 */ /* 0x000fe200078e0204 */
[----:B------:R-:W-:Y:S01]  /*42be0*/  IADD3 R17, P0, PT, R6, R8, RZ ;  /* 0x0000000806117210 */ /* 0x000fe20007f1e0ff */
[----:B------:R-:W-:-:S04]  /*42bf0*/  IMAD.WIDE.U32 R12, R61, R20, RZ ;  /* 0x000000143d0c7225 */ /* 0x000fc800078e00ff */
[----:B------:R-:W-:Y:S01]  /*42c00*/  IMAD.MOV.U32 R10, RZ, RZ, R15 ;  /* 0x000000ffff0a7224 */ /* 0x000fe200078e000f */
[----:B------:R-:W-:Y:S01]  /*42c10*/  IADD3 RZ, P3, PT, R13, R14, RZ ;  /* 0x0000000e0dff7210 */ /* 0x000fe20007f7e0ff */
[----:B------:R-:W-:Y:S02]  /*42c20*/  IMAD.IADD R15, R9, 0x1, R19 ;  /* 0x00000001090f7824 */ /* 0x000fe400078e0213 */
[----:B------:R-:W-:Y:S01]  /*42c30*/  IMAD.X R11, RZ, RZ, RZ, P2 ;  /* 0x000000ffff0b7224 */ /* 0x000fe200010e06ff */
[----:B------:R-:W-:Y:S01]  /*42c40*/  ISETP.GE.U32.AND P2, PT, R17, R8, PT ;  /* 0x000000081100720c */ /* 0x000fe20003f46070 */
[-C--:B------:R-:W-:Y:S02]  /*42c50*/  IMAD R4, R59, R79.reuse, RZ ;  /* 0x0000004f3b047224 */ /* 0x080fe400078e02ff */
[----:B------:R-:W-:Y:S02]  /*42c60*/  IMAD.X R84, R15, 0x1, R7, P0 ;  /* 0x000000010f547824 */ /* 0x000fe400000e0607 */
[----:B------:R-:W-:-:S03]  /*42c70*/  IMAD.WIDE.U32 R12, R56, R79, RZ ;  /* 0x0000004f380c7225 */ /* 0x000fc600078e00ff */
[----:B------:R-:W-:Y:S01]  /*42c80*/  ISETP.GE.U32.AND.EX P2, PT, R84, R15, PT, P2 ;  /* 0x0000000f5400720c */ /* 0x000fe20003f46120 */
[----:B------:R-:W-:Y:S01]  /*42c90*/  IMAD.WIDE.U32 R8, R49, R56, RZ ;  /* 0x0000003831087225 */ /* 0x000fe200078e00ff */
[-C--:B------:R-:W-:Y:S02]  /*42ca0*/  IADD3 R86, P4, PT, R17, R12.reuse, RZ ;  /* 0x0000000c11567210 */ /* 0x080fe40007f9e0ff */
[----:B------:R-:W-:Y:S01]  /*42cb0*/  SEL R31, RZ, 0x1, P2 ;  /* 0x00000001ff1f7807 */ /* 0x000fe20001000000 */
[----:B------:R-:W-:Y:S01]  /*42cc0*/  IMAD R19, R56, R49, R4 ;  /* 0x0000003138137224 */ /* 0x000fe200078e0204 */
[----:B------:R-:W-:Y:S01]  /*42cd0*/  ISETP.GE.U32.AND P0, PT, R86, R12, PT ;  /* 0x0000000c5600720c */ /* 0x000fe20003f06070 */
[----:B------:R-:W-:Y:S02]  /*42ce0*/  IMAD R4, R57, R61, RZ ;  /* 0x0000003d39047224 */ /* 0x000fe400078e02ff */
[----:B------:R-:W-:Y:S02]  /*42cf0*/  IMAD.IADD R17, R13, 0x1, R19 ;  /* 0x000000010d117824 */ /* 0x000fe400078e0213 */
[----:B------:R-:W-:-:S04]  /*42d00*/  IMAD.WIDE.U32 R14, P5, R59, R79, R8 ;  /* 0x0000004f3b0e7225 */ /* 0x000fc800078a0008 */
[----:B------:R-:W-:-:S04]  /*42d10*/  IMAD.WIDE.U32 R6, R22, R61, RZ ;  /* 0x0000003d16067225 */ /* 0x000fc800078e00ff */
[-C--:B------:R-:W-:Y:S02]  /*42d20*/  IMAD R19, R22, R93.reuse, R4 ;  /* 0x0000005d16137224 */ /* 0x080fe400078e0204 */
[----:B------:R-:W-:-:S04]  /*42d30*/  IMAD.WIDE.U32.X R8, R21, R93, R10, P3 ;  /* 0x0000005d15087225 */ /* 0x000fc800018e040a */
[----:B------:R-:W-:Y:S02]  /*42d40*/  IMAD.IADD R26, R7, 0x1, R19 ;  /* 0x00000001071a7824 */ /* 0x000fe400078e0213 */
[----:B------:R-:W-:Y:S01]  /*42d50*/  IMAD.X R84, R17, 0x1, R84, P4 ;  /* 0x0000000111547824 */ /* 0x000fe200020e0654 */
[----:B------:R-:W-:Y:S01]  /*42d60*/  IADD3 R31, P2, P4, R6, R8, R31 ;  /* 0x00000008061f7210 */ /* 0x000fe20007c5e01f */
[----:B------:R-:W-:-:S03]  /*42d70*/  IMAD.WIDE.U32 R12, R79, R56, RZ ;  /* 0x000000384f0c7225 */ /* 0x000fc600078e00ff */
[----:B------:R-:W-:Y:S01]  /*42d80*/  IADD3.X R51, PT, PT, R26, R9, RZ, P2, P4 ;  /* 0x000000091a337210 */ /* 0x000fe200017e84ff */
[----:B------:R-:W-:Y:S01]  /*42d90*/  IMAD.WIDE.U32 R8, R49, R20, RZ ;  /* 0x0000001431087225 */ /* 0x000fe200078e00ff */
[----:B------:R-:W-:Y:S02]  /*42da0*/  IADD3 RZ, P3, PT, R13, R14, RZ ;  /* 0x0000000e0dff7210 */ /* 0x000fe40007f7e0ff */
[----:B------:R-:W-:Y:S01]  /*42db0*/  ISETP.GE.U32.AND.EX P0, PT, R84, R17, PT, P0 ;  /* 0x000000115400720c */ /* 0x000fe20003f06100 */
[-C--:B------:R-:W-:Y:S02]  /*42dc0*/  IMAD R4, R21, R79.reuse, RZ ;  /* 0x0000004f15047224 */ /* 0x080fe400078e02ff */
[----:B------:R-:W-:Y:S01]  /*42dd0*/  IMAD.X R11, RZ, RZ, RZ, P5 ;  /* 0x000000ffff0b7224 */ /* 0x000fe200028e06ff */
[----:B------:R-:W-:Y:S01]  /*42de0*/  SEL R27, RZ, 0x1, P0 ;  /* 0x00000001ff1b7807 */ /* 0x000fe20000000000 */
[----:B------:R-:W-:Y:S02]  /*42df0*/  IMAD.MOV.U32 R10, RZ, RZ, R15 ;  /* 0x000000ffff0a7224 */ /* 0x000fe400078e000f */
[----:B------:R-:W-:-:S04]  /*42e00*/  IMAD.WIDE.U32 R12, R20, R79, RZ ;  /* 0x0000004f140c7225 */ /* 0x000fc800078e00ff */
[----:B------:R-:W-:Y:S02]  /*42e10*/  IMAD R7, R20, R49, R4 ;  /* 0x0000003114077224 */ /* 0x000fe400078e0204 */
[----:B------:R-:W-:-:S04]  /*42e20*/  IMAD.WIDE.U32 R18, P2, R21, R79, R8 ;  /* 0x0000004f15127225 */ /* 0x000fc80007840008 */
[----:B------:R-:W-:-:S04]  /*42e30*/  IMAD.WIDE.U32 R16, R79, R20, RZ ;  /* 0x000000144f107225 */ /* 0x000fc800078e00ff */
[----:B------:R-:W-:Y:S01]  /*42e40*/  IMAD.WIDE.U32.X R8, R59, R49, R10, P3 ;  /* 0x000000313b087225 */ /* 0x000fe200018e040a */
[----:B------:R-:W-:Y:S02]  /*42e50*/  IADD3 R29, P3, PT, R31, R12, RZ ;  /* 0x0000000c1f1d7210 */ /* 0x000fe40007f7e0ff */
[----:B------:R-:W-:Y:S01]  /*42e60*/  IADD3 RZ, P5, PT, R17, R18, RZ ;  /* 0x0000001211ff7210 */ /* 0x000fe20007fbe0ff */
[----:B------:R-:W-:-:S04]  /*42e70*/  IMAD.WIDE.U32 R14, R49, R22, RZ ;  /* 0x00000016310e7225 */ /* 0x000fc800078e00ff */
[----:B------:R-:W-:Y:S02]  /*42e80*/  IMAD.IADD R4, R13, 0x1, R7 ;  /* 0x000000010d047824 */ /* 0x000fe400078e0207 */
[----:B------:R-:W-:Y:S01]  /*42e90*/  IMAD.X R7, RZ, RZ, RZ, P1 ;  /* 0x000000ffff077224 */ /* 0x000fe200008e06ff */
[----:B------:R-:W-:Y:S01]  /*42ea0*/  IADD3 R27, P0, P1, R29, R8, R27 ;  /* 0x000000081d1b7210 */ /* 0x000fe2000791e01b */
[----:B------:R-:W-:Y:S02]  /*42eb0*/  IMAD.X R17, R4, 0x1, R51, P3 ;  /* 0x0000000104117824 */ /* 0x000fe400018e0633 */
[----:B------:R-:W-:-:S03]  /*42ec0*/  IMAD.WIDE.U32 R24, R79, R22, RZ ;  /* 0x000000164f187225 */ /* 0x000fc600078e00ff */
[----:B------:R-:W-:Y:S01]  /*42ed0*/  IADD3.X R82, PT, PT, R17, R9, RZ, P0, P1 ;  /* 0x0000000911527210 */ /* 0x000fe200007e24ff */
[----:B------:R-:W-:Y:S01]  /*42ee0*/  IMAD.WIDE.U32 R14, P4, R57, R79, R14 ;  /* 0x0000004f390e7225 */ /* 0x000fe2000788000e */
[----:B------:R-:W-:Y:S02]  /*42ef0*/  ISETP.GE.U32.AND P0, PT, R29, R12, PT ;  /* 0x0000000c1d00720c */ /* 0x000fe40003f06070 */
[----:B------:R-:W-:Y:S01]  /*42f00*/  ISETP.GE.U32.AND P1, PT, R27, R29, PT ;  /* 0x0000001d1b00720c */ /* 0x000fe20003f26070 */
[----:B------:R-:W-:Y:S01]  /*42f10*/  IMAD.X R11, RZ, RZ, RZ, P2 ;  /* 0x000000ffff0b7224 */ /* 0x000fe200010e06ff */
[----:B------:R-:W-:Y:S01]  /*42f20*/  IADD3 RZ, P3, PT, R25, R14, RZ ;  /* 0x0000000e19ff7210 */ /* 0x000fe20007f7e0ff */
[----:B------:R-:W-:Y:S01]  /*42f30*/  IMAD R14, R58, R61, RZ ;  /* 0x0000003d3a0e7224 */ /* 0x000fe200078e02ff */
[----:B------:R-:W-:Y:S01]  /*42f40*/  ISETP.GE.U32.AND P2, PT, R31, R6, PT ;  /* 0x000000061f00720c */ /* 0x000fe20003f46070 */
[----:B------:R-:W-:Y:S01]  /*42f50*/  IMAD R16, R59, R81, RZ ;  /* 0x000000513b107224 */ /* 0x000fe200078e02ff */
[----:B------:R-:W-:Y:S01]  /*42f60*/  ISETP.GE.U32.AND.EX P0, PT, R17, R4, PT, P0 ;  /* 0x000000041100720c */ /* 0x000fe20003f06100 */
[----:B------:R-:W-:Y:S01]  /*42f70*/  IMAD.MOV.U32 R6, RZ, RZ, R5 ;  /* 0x000000ffff067224 */ /* 0x000fe200078e0005 */
[----:B------:R-:W-:Y:S01]  /*42f80*/  ISETP.GE.U32.AND.EX P2, PT, R51, R26, PT, P2 ;  /* 0x0000001a3300720c */ /* 0x000fe20003f46120 */
[----:B------:R-:W-:Y:S01]  /*42f90*/  IMAD.MOV.U32 R10, RZ, RZ, R19 ;  /* 0x000000ffff0a7224 */ /* 0x000fe200078e0013 */
[----:B------:R-:W-:Y:S01]  /*42fa0*/  ISETP.GE.U32.AND.EX P1, PT, R82, R17, PT, P1 ;  /* 0x000000115200720c */ /* 0x000fe20003f26110 */
[----:B------:R-:W-:Y:S01]  /*42fb0*/  IMAD.WIDE.U32 R8, R85, R56, RZ ;  /* 0x0000003855087225 */ /* 0x000fe200078e00ff */
[----:B------:R-:W-:-:S02]  /*42fc0*/  SEL R97, RZ, 0x1, P2 ;  /* 0x00000001ff617807 */ /* 0x000fc40001000000 */
[----:B------:R-:W-:Y:S01]  /*42fd0*/  SEL R94, RZ, 0x1, P0 ;  /* 0x00000001ff5e7807 */ /* 0x000fe20000000000 */
[----:B------:R-:W-:-:S04]  /*42fe0*/  IMAD.WIDE.U32 R12, R56, R81, RZ ;  /* 0x00000051380c7225 */ /* 0x000fc800078e00ff */
[----:B------:R-:W-:Y:S01]  /*42ff0*/  IMAD.WIDE.U32 R4, R23, R61, RZ ;  /* 0x0000003d17047225 */ /* 0x000fe200078e00ff */
[----:B------:R-:W-:-:S03]  /*43000*/  IADD3 R78, P2, PT, R27, R12, RZ ;  /* 0x0000000c1b4e7210 */ /* 0x000fc60007f5e0ff */
[----:B------:R-:W-:Y:S01]  /*43010*/  IMAD R19, R23, R93, R14 ;  /* 0x0000005d17137224 */ /* 0x000fe200078e020e */
[----:B------:R-:W-:Y:S01]  /*43020*/  ISETP.GE.U32.AND P0, PT, R78, R12, PT ;  /* 0x0000000c4e00720c */ /* 0x000fe20003f06070 */
[----:B------:R-:W-:Y:S02]  /*43030*/  IMAD R25, R56, R85, R16 ;  /* 0x0000005538197224 */ /* 0x000fe400078e0210 */
[----:B------:R-:W-:-:S04]  /*43040*/  IMAD.WIDE.U32.X R6, R57, R93, R6, P6 ;  /* 0x0000005d39067225 */ /* 0x000fc800030e0406 */
[----:B------:R-:W-:Y:S02]  /*43050*/  IMAD.IADD R92, R5, 0x1, R19 ;  /* 0x00000001055c7824 */ /* 0x000fe400078e0213 */
[----:B------:R-:W-:-:S04]  /*43060*/  IMAD.WIDE.U32 R16, P6, R59, R81, R8 ;  /* 0x000000513b107225 */ /* 0x000fc800078c0008 */
[----:B------:R-:W-:Y:S01]  /*43070*/  IMAD.IADD R5, R13, 0x1, R25 ;  /* 0x000000010d057824 */ /* 0x000fe200078e0219 */
[----:B------:R-:W-:Y:S01]  /*43080*/  SEL R13, RZ, 0x1, P1 ;  /* 0x00000001ff0d7807 */ /* 0x000fe20000800000 */
[----:B------:R-:W-:Y:S01]  /*43090*/  IMAD.WIDE.U32.X R8, R21, R49, R10, P5 ;  /* 0x0000003115087225 */ /* 0x000fe200028e040a */
[----:B------:R-:W-:-:S03]  /*430a0*/  IADD3 R97, P1, P5, R4, R6, R97 ;  /* 0x0000000604617210 */ /* 0x000fc60007d3e061 */
[----:B------:R-:W-:Y:S01]  /*430b0*/  IMAD.X R82, R5, 0x1, R82, P2 ;  /* 0x0000000105527824 */ /* 0x000fe200010e0652 */
[----:B------:R-:W-:Y:S01]  /*430c0*/  IADD3.X R91, PT, PT, R92, R7, RZ, P1, P5 ;  /* 0x000000075c5b7210 */ /* 0x000fe20000fea4ff */
[----:B------:R-:W-:Y:S01]  /*430d0*/  IMAD.X R51, RZ, RZ, RZ, P6 ;  /* 0x000000ffff337224 */ /* 0x000fe200030e06ff */
[----:B------:R-:W-:Y:S01]  /*430e0*/  IADD3 R94, P1, P6, R13, R8, R94 ;  /* 0x000000080d5e7210 */ /* 0x000fe20007e3e05e */
[----:B------:R-:W-:Y:S01]  /*430f0*/  IMAD.WIDE.U32 R10, R81, R56, RZ ;  /* 0x00000038510a7225 */ /* 0x000fe200078e00ff */
[----:B------:R-:W-:Y:S02]  /*43100*/  ISETP.GE.U32.AND.EX P5, PT, R82, R5, PT, P0 ;  /* 0x000000055200720c */ /* 0x000fe40003fa6100 */
[----:B------:R-:W-:Y:S01]  /*43110*/  IADD3.X R88, PT, PT, RZ, R9, RZ, P1, P6 ;  /* 0x00000009ff587210 */ /* 0x000fe20000fec4ff */
[-C--:B------:R-:W-:Y:S01]  /*43120*/  IMAD R5, R57, R79.reuse, RZ ;  /* 0x0000004f39057224 */ /* 0x080fe200078e02ff */
[----:B------:R-:W-:Y:S01]  /*43130*/  IADD3 RZ, P2, PT, R11, R16, RZ ;  /* 0x000000100bff7210 */ /* 0x000fe20007f5e0ff */
[----:B------:R-:W-:Y:S01]  /*43140*/  IMAD.WIDE.U32 R8, R22, R79, RZ ;  /* 0x0000004f16087225 */ /* 0x000fe200078e00ff */
[----:B------:R-:W-:-:S03]  /*43150*/  SEL R80, RZ, 0x1, P5 ;  /* 0x00000001ff507807 */ /* 0x000fc60002800000 */
[----:B------:R-:W-:Y:S01]  /*43160*/  IMAD R5, R22, R49, R5 ;  /* 0x0000003116057224 */ /* 0x000fe200078e0205 */
[----:B------:R-:W-:Y:S01]  /*43170*/  IADD3 R95, P0, PT, R97, R8, RZ ;  /* 0x00000008615f7210 */ /* 0x000fe20007f1e0ff */
[-C--:B------:R-:W-:Y:S02]  /*43180*/  IMAD R14, R21, R81.reuse, RZ ;  /* 0x00000051150e7224 */ /* 0x080fe400078e02ff */
[----:B------:R-:W-:Y:S02]  /*43190*/  IMAD.IADD R90, R9, 0x1, R5 ;  /* 0x00000001095a7824 */ /* 0x000fe400078e0205 */
[----:B------:R-:W-:Y:S02]  /*431a0*/  IMAD.MOV.U32 R50, RZ, RZ, R17 ;  /* 0x000000ffff327224 */ /* 0x000fe400078e0011 */
[----:B------:R-:W-:-:S04]  /*431b0*/  IMAD.WIDE.U32 R10, R20, R81, RZ ;  /* 0x00000051140a7225 */ /* 0x000fc800078e00ff */
[----:B------:R-:W-:Y:S01]  /*431c0*/  IMAD.X R89, R90, 0x1, R91, P0 ;  /* 0x000000015a597824 */ /* 0x000fe200000e065b */
[----:B------:R-:W-:Y:S01]  /*431d0*/  IADD3 R94, P0, PT, R95, R94, RZ ;  /* 0x0000005e5f5e7210 */ /* 0x000fe20007f1e0ff */
[----:B------:R-:W-:Y:S02]  /*431e0*/  IMAD R9, R20, R85, R14 ;  /* 0x0000005514097224 */ /* 0x000fe400078e020e */
[----:B------:R-:W-:-:S04]  /*431f0*/  IMAD.WIDE.U32 R6, R93, R23, RZ ;  /* 0x000000175d067225 */ /* 0x000fc800078e00ff */
[----:B------:R-:W-:-:S04]  /*43200*/  IMAD.WIDE.U32 R26, R49, R23, RZ ;  /* 0x00000017311a7225 */ /* 0x000fc800078e00ff */
[----:B------:R-:W-:Y:S01]  /*43210*/  IMAD.WIDE.U32.X R50, R59, R85, R50, P2 ;  /* 0x000000553b327225 */ /* 0x000fe200010e0432 */
[----:B------:R-:W-:-:S03]  /*43220*/  IADD3 R5, P2, PT, R94, R10, RZ ;  /* 0x0000000a5e057210 */ /* 0x000fc60007f5e0ff */
[----:B------:R-:W-:Y:S02]  /*43230*/  IMAD.IADD R9, R11, 0x1, R9 ;  /* 0x000000010b097824 */ /* 0x000fe400078e0209 */
[----:B------:R-:W-:Y:S02]  /*43240*/  IMAD.X R88, R89, 0x1, R88, P0 ;  /* 0x0000000159587824 */ /* 0x000fe400000e0658 */
[----:B------:R-:W-:-:S04]  /*43250*/  IMAD.WIDE.U32 R12, R85, R20, RZ ;  /* 0x00000014550c7225 */ /* 0x000fc800078e00ff */
[----:B------:R-:W-:-:S04]  /*43260*/  IMAD.WIDE.U32 R28, R61, R23, RZ ;  /* 0x000000173d1c7225 */ /* 0x000fc800078e00ff */
[----:B------:R-:W-:-:S04]  /*43270*/  IMAD.WIDE.U32 R6, P6, R58, R61, R6 ;  /* 0x0000003d3a067225 */ /* 0x000fc800078c0006 */
[----:B------:R-:W-:Y:S02]  /*43280*/  IMAD.MOV.U32 R16, RZ, RZ, R15 ;  /* 0x000000ffff107224 */ /* 0x000fe400078e000f */
        /* <DEDUP_REMOVED lines=8> */
[----:B------:R-:W-:-:S04]  /*43310*/  IMAD.WIDE.U32 R18, R81, R20, RZ ;  /* 0x0000001451127225 */ /* 0x000fc800078e00ff */
[----:B------:R-:W-:-:S04]  /*43320*/  IMAD.WIDE.U32 R12, P5, R21, R81, R12 ;  /* 0x00000051150c7225 */ /* 0x000fc800078a000c */
[----:B------:R-:W-:Y:S01]  /*43330*/  IMAD.X R25, RZ, RZ, RZ, P1 ;  /* 0x000000ffff197224 */ /* 0x000fe200008e06ff */
[----:B------:R-:W-:Y:S01]  /*43340*/  IADD3 RZ, P1, PT, R31, R26, RZ ;  /* 0x0000001a1fff7210 */ /* 0x000fe20007f3e0ff */
[----:B------:R-:W-:Y:S01]  /*43350*/  IMAD.MOV.U32 R24, RZ, RZ, R27 ;  /* 0x000000ffff187224 */ /* 0x000fe200078e001b */
[----:B------:R-:W-:Y:S01]  /*43360*/  IADD3 RZ, P0, PT, R19, R12, RZ ;  /* 0x0000000c13ff7210 */ /* 0x000fe20007f1e0ff */
[----:B------:R-:W-:-:S04]  /*43370*/  IMAD.WIDE.U32 R26, R81, R22, RZ ;  /* 0x00000016511a7225 */ /* 0x000fc800078e00ff */
[----:B------:R-:W-:-:S04]  /*43380*/  IMAD.WIDE.U32 R14, P4, R57, R81, R14 ;  /* 0x00000051390e7225 */ /* 0x000fc8000788000e */
[----:B------:R-:W-:-:S04]  /*43390*/  IMAD.WIDE.U32 R18, R85, R23, RZ ;  /* 0x0000001755127225 */ /* 0x000fc800078e00ff */
[----:B------:R-:W-:Y:S01]  /*433a0*/  IMAD.WIDE.U32.X R24, R58, R49, R24, P1 ;  /* 0x000000313a187225 */ /* 0x000fe200008e0418 */
[----:B------:R-:W-:-:S03]  /*433b0*/  IADD3 RZ, P1, PT, R27, R14, RZ ;  /* 0x0000000e1bff7210 */ /* 0x000fc60007f3e0ff */
[----:B------:R-:W-:-:S04]  /*433c0*/  IMAD.WIDE.U32 R52, R87, R56, RZ ;  /* 0x0000003857347225 */ /* 0x000fc800078e00ff */
[----:B------:R-:W-:Y:S02]  /*433d0*/  IMAD.X R27, RZ, RZ, RZ, P6 ;  /* 0x000000ffff1b7224 */ /* 0x000fe400030e06ff */
[----:B------:R-:W-:Y:S02]  /*433e0*/  IMAD.MOV.U32 R26, RZ, RZ, R7 ;  /* 0x000000ffff1a7224 */ /* 0x000fe400078e0007 */
[----:B------:R-:W-:Y:S02]  /*433f0*/  IMAD R12, R58, R79, RZ ;  /* 0x0000004f3a0c7224 */ /* 0x000fe400078e02ff */
[----:B------:R-:W-:-:S04]  /*43400*/  IMAD.WIDE.U32.X R16, R57, R49, R16, P3 ;  /* 0x0000003139107225 */ /* 0x000fc800018e0410 */
[----:B------:R-:W-:-:S04]  /*43410*/  IMAD.WIDE.U32 R28, R81, R23, RZ ;  /* 0x00000017511c7225 */ /* 0x000fc800078e00ff */
[----:B------:R-:W-:-:S04]  /*43420*/  IMAD.WIDE.U32 R18, P3, R58, R81, R18 ;  /* 0x000000513a127225 */ /* 0x000fc80007860012 */
[----:B------:R-:W-:Y:S01]  /*43430*/  IMAD.X R31, RZ, RZ, RZ, P5 ;  /* 0x000000ffff1f7224 */ /* 0x000fe200028e06ff */
[----:B------:R-:W-:Y:S01]  /*43440*/  IADD3 RZ, P6, PT, R29, R18, RZ ;  /* 0x000000121dff7210 */ /* 0x000fe20007fde0ff */
[----:B------:R-:W-:Y:S02]  /*43450*/  IMAD.MOV.U32 R30, RZ, RZ, R13 ;  /* 0x000000ffff1e7224 */ /* 0x000fe400078e000d */
[----:B------:R-:W-:Y:S01]  /*43460*/  IMAD.WIDE.U32.X R26, R58, R93, R26, P2 ;  /* 0x0000005d3a1a7225 */ /* 0x000fe200010e041a */
[----:B------:R-:W-:-:S03]  /*43470*/  ISETP.GE.U32.AND P2, PT, R97, R4, PT ;  /* 0x000000046100720c */ /* 0x000fc60003f46070 */
[----:B------:R-:W-:Y:S01]  /*43480*/  IMAD R12, R23, R49, R12 ;  /* 0x00000031170c7224 */ /* 0x000fe200078e020c */
[----:B------:R-:W-:Y:S01]  /*43490*/  ISETP.GE.U32.AND.EX P2, PT, R91, R92, PT, P2 ;  /* 0x0000005c5b00720c */ /* 0x000fe20003f46120 */
[----:B------:R-:W-:-:S03]  /*434a0*/  IMAD.WIDE.U32 R62, R83, R56, RZ ;  /* 0x00000038533e7225 */ /* 0x000fc600078e00ff */
[----:B------:R-:W-:Y:S01]  /*434b0*/  SEL R13, RZ, 0x1, P2 ;  /* 0x00000001ff0d7807 */ /* 0x000fe20001000000 */
[----:B------:R-:W-:-:S04]  /*434c0*/  IMAD.WIDE.U32 R52, P5, R59, R83, R52 ;  /* 0x000000533b347225 */ /* 0x000fc800078a0034 */
[----:B------:R-:W-:Y:S02]  /*434d0*/  IMAD.X R49, RZ, RZ, RZ, P4 ;  /* 0x000000ffff317224 */ /* 0x000fe400020e06ff */
[----:B------:R-:W-:Y:S02]  /*434e0*/  IMAD.MOV.U32 R48, RZ, RZ, R15 ;  /* 0x000000ffff307224 */ /* 0x000fe400078e000f */
[----:B------:R-:W-:Y:S01]  /*434f0*/  IMAD.WIDE.U32.X R30, R21, R85, R30, P0 ;  /* 0x00000055151e7225 */ /* 0x000fe200000e041e */
[----:B------:R-:W-:-:S03]  /*43500*/  ISETP.GE.U32.AND P0, PT, R95, R8, PT ;  /* 0x000000085f00720c */ /* 0x000fc60003f06070 */
[----:B------:R-:W-:Y:S01]  /*43510*/  IMAD.X R75, RZ, RZ, RZ, P5 ;  /* 0x000000ffff4b7224 */ /* 0x000fe200028e06ff */
[----:B------:R-:W-:Y:S01]  /*43520*/  IADD3 RZ, P5, PT, R63, R52, RZ ;  /* 0x000000343fff7210 */ /* 0x000fe20007fbe0ff */
[----:B------:R-:W-:Y:S01]  /*43530*/  IMAD.X R55, RZ, RZ, RZ, P3 ;  /* 0x000000ffff377224 */ /* 0x000fe200018e06ff */
[----:B------:R-:W-:Y:S01]  /*43540*/  ISETP.GE.U32.AND.EX P0, PT, R89, R90, PT, P0 ;  /* 0x0000005a5900720c */ /* 0x000fe20003f06100 */
[----:B------:R-:W-:Y:S02]  /*43550*/  IMAD.MOV.U32 R54, RZ, RZ, R19 ;  /* 0x000000ffff367224 */ /* 0x000fe400078e0013 */
[----:B------:R-:W-:Y:S01]  /*43560*/  IMAD.WIDE.U32.X R48, R57, R85, R48, P1 ;  /* 0x0000005539307225 */ /* 0x000fe200008e0430 */
[----:B------:R-:W-:-:S03]  /*43570*/  ISETP.GE.U32.AND P1, PT, R94, R95, PT ;  /* 0x0000005f5e00720c */ /* 0x000fc60003f26070 */
[----:B------:R-:W-:Y:S02]  /*43580*/  IMAD.MOV.U32 R74, RZ, RZ, R53 ;  /* 0x000000ffff4a7224 */ /* 0x000fe400078e0035 */
[-C--:B------:R-:W-:Y:S02]  /*43590*/  IMAD R4, R57, R81.reuse, RZ ;  /* 0x0000005139047224 */ /* 0x080fe400078e02ff */
[----:B------:R-:W-:Y:S02]  /*435a0*/  IMAD R8, R58, R81, RZ ;  /* 0x000000513a087224 */ /* 0x000fe400078e02ff */
[----:B------:R-:W-:-:S04]  /*435b0*/  IMAD.WIDE.U32 R14, R23, R79, RZ ;  /* 0x0000004f170e7225 */ /* 0x000fc800078e00ff */
[----:B------:R-:W-:Y:S01]  /*435c0*/  IMAD.WIDE.U32.X R54, R58, R85, R54, P6 ;  /* 0x000000553a367225 */ /* 0x000fe200030e0436 */
[----:B------:R-:W-:Y:S02]  /*435d0*/  ISETP.GE.U32.AND.EX P6, PT, R88, R89, PT, P1 ;  /* 0x000000595800720c */ /* 0x000fe40003fc6110 */
[----:B------:R-:W-:Y:S01]  /*435e0*/  ISETP.GE.U32.AND P1, PT, R5, R10, PT ;  /* 0x0000000a0500720c */ /* 0x000fe20003f26070 */
[----:B------:R-:W-:Y:S02]  /*435f0*/  IMAD R7, R59, R61, RZ ;  /* 0x0000003d3b077224 */ /* 0x000fe400078e02ff */
[----:B------:R-:W-:Y:S01]  /*43600*/  IMAD R19, R22, R85, R4 ;  /* 0x0000005516137224 */ /* 0x000fe200078e0204 */
[----:B------:R-:W-:Y:S01]  /*43610*/  ISETP.GE.U32.AND.EX P1, PT, R11, R9, PT, P1 ;  /* 0x000000090b00720c */ /* 0x000fe20003f26110 */
[----:B------:R-:W-:Y:S01]  /*43620*/  IMAD.WIDE.U32.X R74, R59, R87, R74, P5 ;  /* 0x000000573b4a7225 */ /* 0x000fe200028e044a */
[----:B------:R-:W-:-:S03]  /*43630*/  IADD3 R18, P2, P5, R14, R26, R13 ;  /* 0x0000001a0e127210 */ /* 0x000fc60007d5e00d */
[----:B------:R-:W-:Y:S01]  /*43640*/  IMAD R4, R23, R85, R8 ;  /* 0x0000005517047224 */ /* 0x000fe200078e0208 */
[----:B------:R-:W-:Y:S01]  /*43650*/  SEL R8, RZ, 0x1, P0 ;  /* 0x00000001ff087807 */ /* 0x000fe20000000000 */
[----:B------:R-:W-:Y:S01]  /*43660*/  IMAD R59, R59, R83, RZ ;  /* 0x000000533b3b7224 */ /* 0x000fe200078e02ff */
[----:B------:R-:W-:Y:S01]  /*43670*/  ISETP.GE.U32.AND P0, PT, R80, R5, PT ;  /* 0x000000055000720c */ /* 0x000fe20003f06070 */
[----:B------:R-:W-:Y:S01]  /*43680*/  IMAD.IADD R10, R15, 0x1, R12 ;  /* 0x000000010f0a7824 */ /* 0x000fe200078e020c */
[----:B------:R-:W-:Y:S01]  /*43690*/  SEL R15, RZ, 0x1, P6 ;  /* 0x00000001ff0f7807 */ /* 0x000fe20003000000 */
[----:B------:R-:W-:Y:S01]  /*436a0*/  IMAD.WIDE.U32 R12, R56, R83, RZ ;  /* 0x00000053380c7225 */ /* 0x000fe200078e00ff */
[----:B------:R-:W-:Y:S02]  /*436b0*/  ISETP.GE.U32.AND.EX P0, PT, R6, R11, PT, P0 ;  /* 0x0000000b0600720c */ /* 0x000fe40003f06100 */
[----:B------:R-:W-:Y:S01]  /*436c0*/  IADD3.X R27, PT, PT, R10, R27, RZ, P2, P5 ;  /* 0x0000001b0a1b7210 */ /* 0x000fe200017ea4ff */
[----:B------:R-:W-:Y:S01]  /*436d0*/  IMAD.WIDE.U32 R64, R87, R20, RZ ;  /* 0x0000001457407225 */ /* 0x000fe200078e00ff */
[----:B------:R-:W-:-:S02]  /*436e0*/  IADD3 R80, P6, PT, R80, R12, RZ ;  /* 0x0000000c50507210 */ /* 0x000fc40007fde0ff */
[----:B------:R-:W-:Y:S01]  /*436f0*/  IADD3 R15, P5, P2, R15, R16, R8 ;  /* 0x000000100f0f7210 */ /* 0x000fe20007abe008 */
[----:B------:R-:W-:Y:S01]  /*43700*/  IMAD R5, R56, R87, R59 ;  /* 0x0000005738057224 */ /* 0x000fe200078e023b */
[----:B------:R-:W-:Y:S01]  /*43710*/  SEL R8, RZ, 0x1, P1 ;  /* 0x00000001ff087807 */ /* 0x000fe20000800000 */
[----:B------:R-:W-:Y:S01]  /*43720*/  IMAD.WIDE.U32 R50, R83, R20, RZ ;  /* 0x0000001453327225 */ /* 0x000fe200078e00ff */
[----:B------:R-:W-:Y:S02]  /*43730*/  IADD3.X R16, PT, PT, RZ, R17, RZ, P5, P2 ;  /* 0x00000011ff107210 */ /* 0x000fe40002fe44ff */
[----:B------:R-:W-:Y:S01]  /*43740*/  ISETP.GE.U32.AND P1, PT, R18, R14, PT ;  /* 0x0000000e1200720c */ /* 0x000fe20003f26070 */
[----:B------:R-:W-:Y:S01]  /*43750*/  IMAD.IADD R5, R13, 0x1, R5 ;  /* 0x000000010d057824 */ /* 0x000fe200078e0205 */
[----:B------:R-:W-:Y:S01]  /*43760*/  SEL R13, RZ, 0x1, P0 ;  /* 0x00000001ff0d7807 */ /* 0x000fe20000000000 */
[----:B------:R-:W-:Y:S01]  /*43770*/  IMAD.WIDE.U32 R64, P4, R21, R83, R64 ;  /* 0x0000005315407225 */ /* 0x000fe20007880040 */
[----:B------:R-:W-:-:S02]  /*43780*/  ISETP.GE.U32.AND P0, PT, R80, R12, PT ;  /* 0x0000000c5000720c */ /* 0x000fc40003f06070 */
[----:B------:R-:W-:Y:S01]  /*43790*/  IADD3 R13, P2, P5, R13, R30, R8 ;  /* 0x0000001e0d0d7210 */ /* 0x000fe20007d5e008 */
[----:B------:R-:W-:Y:S01]  /*437a0*/  IMAD.X R6, R5, 0x1, R6, P6 ;  /* 0x0000000105067824 */ /* 0x000fe200030e0606 */
[----:B------:R-:W-:Y:S01]  /*437b0*/  IADD3 R11, P6, PT, R18, R15, RZ ;  /* 0x0000000f120b7210 */ /* 0x000fe20007fde0ff */
[----:B------:R-:W-:Y:S01]  /*437c0*/  IMAD.X R63, RZ, RZ, RZ, P4 ;  /* 0x000000ffff3f7224 */ /* 0x000fe200020e06ff */
[----:B------:R-:W-:Y:S01]  /*437d0*/  IADD3 RZ, P4, PT, R51, R64, RZ ;  /* 0x0000004033ff7210 */ /* 0x000fe20007f9e0ff */
[----:B------:R-:W-:Y:S01]  /*437e0*/  IMAD.WIDE.U32 R8, R22, R81, RZ ;  /* 0x0000005116087225 */ /* 0x000fe200078e00ff */
[----:B------:R-:W-:Y:S02]  /*437f0*/  ISETP.GE.U32.AND.EX P1, PT, R27, R10, PT, P1 ;  /* 0x0000000a1b00720c */ /* 0x000fe40003f26110 */
[----:B------:R-:W-:Y:S01]  /*43800*/  IADD3.X R15, PT, PT, RZ, R31, RZ, P2, P5 ;  /* 0x0000001fff0f7210 */ /* 0x000fe200017ea4ff */
[----:B------:R-:W-:Y:S01]  /*43810*/  IMAD.MOV.U32 R62, RZ, RZ, R65 ;  /* 0x000000ffff3e7224 */ /* 0x000fe200078e0041 */
[----:B------:R-:W-:Y:S01]  /*43820*/  IADD3 R10, P5, PT, R11, R8, RZ ;  /* 0x000000080b0a7210 */ /* 0x000fe20007fbe0ff */
[----:B------:R-:W-:Y:S01]  /*43830*/  IMAD.X R12, R27, 0x1, R16, P6 ;  /* 0x000000011b0c7824 */ /* 0x000fe200030e0610 */
[----:B------:R-:W-:Y:S01]  /*43840*/  ISETP.GE.U32.AND P6, PT, R11, R18, PT ;  /* 0x000000120b00720c */ /* 0x000fe20003fc6070 */
[----:B------:R-:W-:Y:S01]  /*43850*/  IMAD.WIDE.U32.X R62, R21, R87, R62, P4 ;  /* 0x00000057153e7225 */ /* 0x000fe200020e043e */
[----:B------:R-:W-:-:S02]  /*43860*/  ISETP.GE.U32.AND.EX P0, PT, R6, R5, PT, P0 ;  /* 0x000000050600720c */ /* 0x000fc40003f06100 */
[----:B------:R-:W-:Y:S01]  /*43870*/  ISETP.GE.U32.AND.EX P4, PT, R12, R27, PT, P6 ;  /* 0x0000001b0c00720c */ /* 0x000fe20003f86160 */
[----:B------:R-:W-:Y:S01]  /*43880*/  IMAD R21, R21, R83, RZ ;  /* 0x0000005315157224 */ /* 0x000fe200078e02ff */
[C---:B------:R-:W-:Y:S01]  /*43890*/  IADD3 R5, P6, PT, R10.reuse, R13, RZ ;  /* 0x0000000d0a057210 */ /* 0x040fe20007fde0ff */
[----:B------:R-:W-:Y:S01]  /*438a0*/  IMAD.IADD R11, R9, 0x1, R19 ;  /* 0x00000001090b7824 */ /* 0x000fe200078e0213 */
[----:B------:R-:W-:Y:S01]  /*438b0*/  ISETP.GE.U32.AND P2, PT, R10, R8, PT ;  /* 0x000000080a00720c */ /* 0x000fe20003f46070 */
[C---:B------:R-:W-:Y:S01]  /*438c0*/  IMAD R13, R20.reuse, R87, R21 ;  /* 0x00000057140d7224 */ /* 0x040fe200078e0215 */
[----:B------:R-:W-:Y:S01]  /*438d0*/  SEL R8, RZ, 0x1, P1 ;  /* 0x00000001ff087807 */ /* 0x000fe20000800000 */
[----:B------:R-:W-:Y:S01]  /*438e0*/  IMAD.WIDE.U32 R20, R20, R83, RZ ;  /* 0x0000005314147225 */ /* 0x000fe200078e00ff */
[----:B------:R-:W-:Y:S02]  /*438f0*/  SEL R17, RZ, 0x1, P4 ;  /* 0x00000001ff117807 */ /* 0x000fe40002000000 */
[----:B------:R-:W-:Y:S01]  /*43900*/  ISETP.GE.U32.AND P1, PT, R5, R10, PT ;  /* 0x0000000a0500720c */ /* 0x000fe20003f26070 */
[----:B------:R-:W-:Y:S01]  /*43910*/  IMAD.X R12, R11, 0x1, R12, P5 ;  /* 0x000000010b0c7824 */ /* 0x000fe200028e060c */
[----:B------:R-:W-:Y:S01]  /*43920*/  SEL R9, RZ, 0x1, P0 ;  /* 0x00000001ff097807 */ /* 0x000fe20000000000 */
[----:B------:R-:W-:Y:S01]  /*43930*/  IMAD.WIDE.U32 R76, R87, R22, RZ ;  /* 0x00000016574c7225 */ /* 0x000fe200078e00ff */
[----:B------:R-:W-:-:S02]  /*43940*/  IADD3 R5, P0, PT, R5, R20, RZ ;  /* 0x0000001405057210 */ /* 0x000fc40007f1e0ff */
[----:B------:R-:W-:Y:S01]  /*43950*/  IADD3 R17, P4, P5, R17, R24, R8 ;  /* 0x0000001811117210 */ /* 0x000fe20007d9e008 */
[C---:B------:R-:W-:Y:S01]  /*43960*/  IMAD.X R15, R12.reuse, 0x1, R15, P6 ;  /* 0x000000010c0f7824 */ /* 0x040fe200030e060f */
[----:B------:R-:W-:Y:S01]  /*43970*/  ISETP.GE.U32.AND.EX P2, PT, R12, R11, PT, P2 ;  /* 0x0000000b0c00720c */ /* 0x000fe20003f46120 */
[----:B------:R-:W-:Y:S01]  /*43980*/  IMAD.IADD R8, R21, 0x1, R13 ;  /* 0x0000000115087824 */ /* 0x000fe200078e020d */
[----:B------:R-:W-:Y:S01]  /*43990*/  IADD3.X R21, PT, PT, RZ, R25, RZ, P4, P5 ;  /* 0x00000019ff157210 */ /* 0x000fe200027ea4ff */
[----:B------:R-:W-:Y:S01]  /*439a0*/  IMAD.WIDE.U32 R10, R23, R81, RZ ;  /* 0x00000051170a7225 */ /* 0x000fe200078e00ff */
[----:B------:R-:W-:Y:S02]  /*439b0*/  ISETP.GE.U32.AND P6, PT, R5, R20, PT ;  /* 0x000000140500720c */ /* 0x000fe40003fc6070 */
[----:B------:R-:W-:Y:S01]  /*439c0*/  ISETP.GE.U32.AND.EX P1, PT, R15, R12, PT, P1 ;  /* 0x0000000c0f00720c */ /* 0x000fe20003f26110 */
[----:B------:R-:W-:Y:S01]  /*439d0*/  IMAD.X R13, R8, 0x1, R15, P0 ;  /* 0x00000001080d7824 */ /* 0x000fe200000e060f */
[----:B------:R-:W-:Y:S01]  /*439e0*/  IADD3 R9, P4, P0, R5, R74, R9 ;  /* 0x0000004a05097210 */ /* 0x000fe2000789e009 */
[----:B------:R-:W-:Y:S01]  /*439f0*/  IMAD.WIDE.U32 R28, R83, R22, RZ ;  /* 0x00000016531c7225 */ /* 0x000fe200078e00ff */
[----:B------:R-:W-:-:S02]  /*43a00*/  SEL R14, RZ, 0x1, P2 ;  /* 0x00000001ff0e7807 */ /* 0x000fc40001000000 */
[----:B------:R-:W-:Y:S01]  /*43a10*/  ISETP.GE.U32.AND.EX P6, PT, R13, R8, PT, P6 ;  /* 0x000000080d00720c */ /* 0x000fe20003fc6160 */
[----:B------:R-:W-:Y:S01]  /*43a20*/  IMAD.WIDE.U32 R76, P3, R57, R83, R76 ;  /* 0x00000053394c7225 */ /* 0x000fe2000786004c */
[----:B------:R-:W-:Y:S02]  /*43a30*/  IADD3.X R12, PT, PT, R13, R75, RZ, P4, P0 ;  /* 0x0000004b0d0c7210 */ /* 0x000fe400027e04ff */
[----:B------:R-:W-:Y:S01]  /*43a40*/  IADD3 R8, P0, PT, R17, R10, RZ ;  /* 0x0000000a11087210 */ /* 0x000fe20007f1e0ff */
[----:B------:R-:W-:Y:S01]  /*43a50*/  IMAD.X R51, RZ, RZ, RZ, P3 ;  /* 0x000000ffff337224 */ /* 0x000fe200018e06ff */
[----:B------:R-:W-:Y:S01]  /*43a60*/  SEL R17, RZ, 0x1, P1 ;  /* 0x00000001ff117807 */ /* 0x000fe20000800000 */
[----:B------:R-:W-:Y:S01]  /*43a70*/  IMAD.MOV.U32 R50, RZ, RZ, R77 ;  /* 0x000000ffff327224 */ /* 0x000fe200078e004d */
[----:B------:R-:W-:Y:S01]  /*43a80*/  IADD3 RZ, P3, PT, R29, R76, RZ ;  /* 0x0000004c1dff7210 */ /* 0x000fe20007f7e0ff */
[----:B------:R-:W-:Y:S01]  /*43a90*/  IMAD.IADD R4, R11, 0x1, R4 ;  /* 0x000000010b047824 */ /* 0x000fe200078e0204 */
[----:B------:R-:W-:Y:S01]  /*43aa0*/  ISETP.GE.U32.AND P2, PT, R9, R5, PT ;  /* 0x000000050900720c */ /* 0x000fe20003f46070 */
[----:B------:R-:W-:Y:S01]  /*43ab0*/  IMAD R7, R56, R93, R7 ;  /* 0x0000005d38077224 */ /* 0x000fe200078e0207 */
[----:B------:R-:W-:Y:S01]  /*43ac0*/  ISETP.GE.U32.AND P1, PT, R8, R10, PT ;  /* 0x0000000a0800720c */ /* 0x000fe20003f26070 */
[----:B------:R-:W-:Y:S01]  /*43ad0*/  IMAD.WIDE.U32 R10, R12, 0x3d1, RZ ;  /* 0x000003d10c0a7825 */ /* 0x000fe200078e00ff */
[----:B------:R-:W-:-:S02]  /*43ae0*/  IADD3 R17, P4, P5, R17, R48, R14 ;  /* 0x0000003011117210 */ /* 0x000fc40007d9e00e */
[----:B------:R-:W-:Y:S01]  /*43af0*/  ISETP.GE.U32.AND.EX P2, PT, R12, R13, PT, P2 ;  /* 0x0000000d0c00720c */ /* 0x000fe20003f46120 */
[C---:B------:R-:W-:Y:S01]  /*43b00*/  IMAD.WIDE.U32.X R50, R57.reuse, R87, R50, P3 ;  /* 0x0000005739327225 */ /* 0x040fe200018e0432 */
[----:B------:R-:W-:Y:S02]  /*43b10*/  IADD3.X R18, PT, PT, RZ, R49, RZ, P4, P5 ;  /* 0x00000031ff127210 */ /* 0x000fe400027ea4ff */
[----:B------:R-:W-:Y:S01]  /*43b20*/  IADD3 R17, P4, PT, R8, R17, RZ ;  /* 0x0000001108117210 */ /* 0x000fe20007f9e0ff */
[----:B------:R-:W-:Y:S01]  /*43b30*/  IMAD R57, R57, R83, RZ ;  /* 0x0000005339397224 */ /* 0x000fe200078e02ff */
[----:B------:R-:W-:Y:S01]  /*43b40*/  SEL R30, RZ, 0x1, P6 ;  /* 0x00000001ff1e7807 */ /* 0x000fe20003000000 */
[----:B------:R-:W-:Y:S01]  /*43b50*/  IMAD.X R21, R4, 0x1, R21, P0 ;  /* 0x0000000104157824 */ /* 0x000fe200000e0615 */
[----:B------:R-:W-:Y:S01]  /*43b60*/  SEL R13, RZ, 0x1, P2 ;  /* 0x00000001ff0d7807 */ /* 0x000fe20001000000 */
[----:B------:R-:W-:Y:S01]  /*43b70*/  IMAD.WIDE.U32 R14, P0, RZ, R9, R10 ;  /* 0x00000009ff0e7225 */ /* 0x000fe2000780000a */
[----:B------:R-:W-:-:S02]  /*43b80*/  ISETP.GE.U32.AND P2, PT, R17, R8, PT ;  /* 0x000000081100720c */ /* 0x000fc40003f46070 */
[----:B------:R-:W-:Y:S01]  /*43b90*/  ISETP.GE.U32.AND.EX P1, PT, R21, R4, PT, P1 ;  /* 0x000000041500720c */ /* 0x000fe20003f26110 */
[C---:B------:R-:W-:Y:S02]  /*43ba0*/  IMAD R19, R22.reuse, R87, R57 ;  /* 0x0000005716137224 */ /* 0x040fe400078e0239 */
[----:B------:R-:W-:-:S04]  /*43bb0*/  IMAD.WIDE.U32 R10, R22, R83, RZ ;  /* 0x00000053160a7225 */ /* 0x000fc800078e00ff */
[----:B------:R-:W-:-:S04]  /*43bc0*/  IMAD.WIDE.U32 R4, R9, 0x3d1, RZ ;  /* 0x000003d109047825 */ /* 0x000fc800078e00ff */
[----:B------:R-:W-:Y:S01]  /*43bd0*/  IMAD.X R18, R21, 0x1, R18, P4 ;  /* 0x0000000115127824 */ /* 0x000fe200020e0612 */
        /* <DEDUP_REMOVED lines=8> */
[C---:B------:R-:W-:Y:S02]  /*43c60*/  IADD3 R30, P4, PT, R11.reuse, R30, RZ ;  /* 0x0000001e0b1e7210 */ /* 0x040fe40007f9e0ff */
[----:B------:R-:W-:Y:S01]  /*43c70*/  ISETP.GE.U32.AND P0, PT, R11, R10, PT ;  /* 0x0000000a0b00720c */ /* 0x000fe20003f06070 */
[----:B------:R-:W-:Y:S01]  /*43c80*/  IMAD.X R8, R19, 0x1, R18, P6 ;  /* 0x0000000113087824 */ /* 0x000fe200030e0612 */
[----:B------:R-:W-:Y:S01]  /*43c90*/  ISETP.GE.U32.AND.EX P2, PT, R18, R21, PT, P2 ;  /* 0x000000151200720c */ /* 0x000fe20003f46120 */
[----:B------:R-:W-:Y:S01]  /*43ca0*/  IMAD.IADD R5, R14, 0x1, R5 ;  /* 0x000000010e057824 */ /* 0x000fe200078e0205 */
[----:B------:R-:W-:Y:S01]  /*43cb0*/  SEL R10, RZ, 0x1, P1 ;  /* 0x00000001ff0a7807 */ /* 0x000fe20000800000 */
[----:B------:R-:W-:Y:S01]  /*43cc0*/  IMAD.X R13, R8, 0x1, R13, P4 ;  /* 0x00000001080d7824 */ /* 0x000fe200020e060d */
[C---:B------:R-:W-:Y:S01]  /*43cd0*/  ISETP.GE.U32.AND P1, PT, R30.reuse, R11, PT ;  /* 0x0000000b1e00720c */ /* 0x040fe20003f26070 */
[----:B------:R-:W-:Y:S01]  /*43ce0*/  IMAD.MOV.U32 R16, RZ, RZ, R15 ;  /* 0x000000ffff107224 */ /* 0x000fe200078e000f */
[----:B------:R-:W-:Y:S01]  /*43cf0*/  SEL R31, RZ, 0x1, P2 ;  /* 0x00000001ff1f7807 */ /* 0x000fe20001000000 */
[----:B------:R-:W-:Y:S01]  /*43d00*/  IMAD.WIDE.U32 R14, R30, 0x3d1, RZ ;  /* 0x000003d11e0e7825 */ /* 0x000fe200078e00ff */
[----:B------:R-:W-:-:S02]  /*43d10*/  ISETP.GE.U32.AND P5, PT, R4, RZ, PT ;  /* 0x000000ff0400720c */ /* 0x000fc40003fa6070 */
[----:B------:R-:W-:Y:S01]  /*43d20*/  ISETP.GE.U32.AND.EX P0, PT, R8, R19, PT, P0 ;  /* 0x000000130800720c */ /* 0x000fe20003f06100 */
[C---:B------:R-:W-:Y:S01]  /*43d30*/  IMAD.WIDE.U32 R18, R13.reuse, 0x3d1, RZ ;  /* 0x000003d10d127825 */ /* 0x040fe200078e00ff */
[----:B------:R-:W-:Y:S02]  /*43d40*/  ISETP.GE.U32.AND.EX P1, PT, R13, R8, PT, P1 ;  /* 0x000000080d00720c */ /* 0x000fe40003f26110 */
[----:B------:R-:W-:Y:S01]  /*43d50*/  IADD3 R31, P2, P4, R31, R54, R10 ;  /* 0x000000361f1f7210 */ /* 0x000fe20007c5e00a */
[----:B------:R-:W-:Y:S01]  /*43d60*/  IMAD R8, R58, R83, RZ ;  /* 0x000000533a087224 */ /* 0x000fe200078e02ff */
[----:B------:R-:W-:Y:S01]  /*43d70*/  ISETP.GE.U32.AND.EX P5, PT, R5, R9, PT, P5 ;  /* 0x000000090500720c */ /* 0x000fe20003fa6150 */
[C---:B------:R-:W-:Y:S01]  /*43d80*/  IMAD.WIDE.U32 R10, R23.reuse, R83, RZ ;  /* 0x00000053170a7225 */ /* 0x040fe200078e00ff */
[----:B------:R-:W-:Y:S02]  /*43d90*/  SEL R26, RZ, 0x1, P0 ;  /* 0x00000001ff1a7807 */ /* 0x000fe40000000000 */
[----:B------:R-:W-:Y:S01]  /*43da0*/  SEL R9, RZ, 0x1, P1 ;  /* 0x00000001ff097807 */ /* 0x000fe20000800000 */
[----:B------:R-:W-:Y:S01]  /*43db0*/  IMAD R49, R23, R87, R8 ;  /* 0x0000005717317224 */ /* 0x000fe200078e0208 */
[----:B------:R-:W-:Y:S01]  /*43dc0*/  IADD3.X R28, PT, PT, RZ, R55, RZ, P2, P4 ;  /* 0x00000037ff1c7210 */ /* 0x000fe200017e84ff */
[----:B------:R-:W-:Y:S01]  /*43dd0*/  IMAD.WIDE.U32 R18, P1, RZ, R30, R18 ;  /* 0x0000001eff127225 */ /* 0x000fe20007820012 */
[----:B------:R-:W-:-:S03]  /*43de0*/  IADD3 R26, P0, P2, R9, R50, R26 ;  /* 0x00000032091a7210 */ /* 0x000fc60007a1e01a */
[----:B------:R-:W-:Y:S01]  /*43df0*/  IMAD.WIDE.U32.X R8, RZ, R12, R16, P3 ;  /* 0x0000000cff087225 */ /* 0x000fe200018e0410 */
[----:B------:R-:W-:-:S03]  /*43e00*/  IADD3 R31, P3, PT, R31, R10, RZ ;  /* 0x0000000a1f1f7210 */ /* 0x000fc60007f7e0ff */
[----:B------:R-:W-:Y:S01]  /*43e10*/  IMAD.IADD R49, R11, 0x1, R49 ;  /* 0x000000010b317824 */ /* 0x000fe200078e0231 */
[----:B------:R-:W-:Y:S01]  /*43e20*/  IADD3.X R11, PT, PT, RZ, R51, RZ, P0, P2 ;  /* 0x00000033ff0b7210 */ /* 0x000fe200007e44ff */
[----:B------:R-:W-:Y:S01]  /*43e30*/  IMAD.X R21, RZ, RZ, RZ, P1 ;  /* 0x000000ffff157224 */ /* 0x000fe200008e06ff */
[----:B------:R-:W-:Y:S01]  /*43e40*/  IADD3 R26, P2, PT, R31, R26, RZ ;  /* 0x0000001a1f1a7210 */ /* 0x000fe20007f5e0ff */
[----:B------:R-:W-:Y:S01]  /*43e50*/  IMAD.X R28, R49, 0x1, R28, P3 ;  /* 0x00000001311c7824 */ /* 0x000fe200018e061c */
[----:B------:R-:W-:Y:S01]  /*43e60*/  IADD3 R29, P4, PT, R8, R14, RZ ;  /* 0x0000000e081d7210 */ /* 0x000fe20007f9e0ff */
[----:B------:R-:W-:Y:S01]  /*43e70*/  IMAD.WIDE.U32 R56, R56, R61, R4 ;  /* 0x0000003d38387225 */ /* 0x000fe200078e0004 */
[----:B------:R-:W-:Y:S02]  /*43e80*/  IADD3 R15, P3, PT, R15, R18, RZ ;  /* 0x000000120f0f7210 */ /* 0x000fe40007f7e0ff */
[----:B------:R-:W-:Y:S01]  /*43e90*/  ISETP.GE.U32.AND P0, PT, R29, R14, PT ;  /* 0x0000000e1d00720c */ /* 0x000fe20003f06070 */
[----:B------:R-:W-:Y:S01]  /*43ea0*/  IMAD.X R11, R28, 0x1, R11, P2 ;  /* 0x000000011c0b7824 */ /* 0x000fe200010e060b */
[----:B------:R-:W-:Y:S01]  /*43eb0*/  ISETP.GE.U32.AND P6, PT, R56, R4, PT ;  /* 0x000000043800720c */ /* 0x000fe20003fc6070 */
[----:B------:R-:W-:-:S02]  /*43ec0*/  IMAD.X R24, R15, 0x1, R9, P4 ;  /* 0x000000010f187824 */ /* 0x000fc400020e0609 */
[----:B------:R-:W-:-:S03]  /*43ed0*/  IMAD.WIDE.U32 R8, R11, 0x3d1, RZ ;  /* 0x000003d10b087825 */ /* 0x000fc600078e00ff */
[----:B------:R-:W-:Y:S01]  /*43ee0*/  ISETP.GE.U32.AND.EX P0, PT, R24, R15, PT, P0 ;  /* 0x0000000f1800720c */ /* 0x000fe20003f06100 */
[----:B------:R-:W-:Y:S02]  /*43ef0*/  IMAD.MOV.U32 R20, RZ, RZ, R19 ;  /* 0x000000ffff147224 */ /* 0x000fe400078e0013 */
[----:B------:R-:W-:Y:S01]  /*43f00*/  IMAD.WIDE.U32 R14, R26, 0x3d1, RZ ;  /* 0x000003d11a0e7825 */ /* 0x000fe200078e00ff */
[----:B------:R-:W-:-:S03]  /*43f10*/  SEL R25, RZ, 0x1, P0 ;  /* 0x00000001ff197807 */ /* 0x000fc60000000000 */
[----:B------:R-:W-:-:S04]  /*43f20*/  IMAD.WIDE.U32.X R20, RZ, R13, R20, P3 ;  /* 0x0000000dff147225 */ /* 0x000fc800018e0414 */
        /* <DEDUP_REMOVED lines=26> */
[----:B------:R-:W-:Y:S02]  /*440d0*/  ISETP.EQ.AND.EX P5, PT, R15, R30, !P5, P3 ;  /* 0x0000001e0f00720c */ /* 0x000fe40006fa2330 */
[----:B------:R-:W-:Y:S02]  /*440e0*/  ISETP.EQ.U32.AND P3, PT, R5, R86, PT ;  /* 0x000000560500720c */ /* 0x000fe40003f62070 */
[----:B------:R-:W-:Y:S02]  /*440f0*/  SEL R7, RZ, 0x1, P1 ;  /* 0x00000001ff077807 */ /* 0x000fe40000800000 */
[----:B------:R-:W-:Y:S01]  /*44100*/  ISETP.LT.U32.OR.EX P2, PT, R15, R30, P5, P2 ;  /* 0x0000001e0f00720c */ /* 0x000fe20002f41520 */
[----:B------:R-:W-:Y:S01]  /*44110*/  IMAD.X R15, RZ, RZ, RZ, P4 ;  /* 0x000000ffff0f7224 */ /* 0x000fe200020e06ff */
[----:B------:R-:W-:-:S02]  /*44120*/  ISETP.LT.U32.AND P1, PT, R5, R86, PT ;  /* 0x000000560500720c */ /* 0x000fc40003f21070 */
[----:B------:R-:W-:Y:S02]  /*44130*/  ISETP.EQ.AND.EX P6, PT, R55, R84, !P6, P3 ;  /* 0x000000543700720c */ /* 0x000fe400077c2330 */
[----:B------:R-:W-:Y:S02]  /*44140*/  IADD3 R18, P3, P5, R7, R58, R18 ;  /* 0x0000003a07127210 */ /* 0x000fe40007d7e012 */
[----:B------:R-:W-:Y:S02]  /*44150*/  SEL R10, RZ, 0x1, !P2 ;  /* 0x00000001ff0a7807 */ /* 0x000fe40005000000 */
[----:B------:R-:W-:Y:S01]  /*44160*/  ISETP.GE.U32.AND P4, PT, R25, R14, PT ;  /* 0x0000000e1900720c */ /* 0x000fe20003f86070 */
[----:B------:R-:W-:Y:S01]  /*44170*/  IMAD.MOV.U32 R14, RZ, RZ, R9 ;  /* 0x000000ffff0e7224 */ /* 0x000fe200078e0009 */
[----:B------:R-:W-:Y:S02]  /*44180*/  ISETP.LT.U32.OR.EX P1, PT, R55, R84, P6, P1 ;  /* 0x000000543700720c */ /* 0x000fe40003721510 */
[----:B------:R-:W-:Y:S01]  /*44190*/  IADD3.X R59, PT, PT, RZ, R59, RZ, P3, P5 ;  /* 0x0000003bff3b7210 */ /* 0x000fe20001fea4ff */
[----:B------:R-:W-:Y:S01]  /*441a0*/  IMAD.WIDE.U32.X R8, RZ, R11, R14, P0 ;  /* 0x0000000bff087225 */ /* 0x000fe200000e040e */
[----:B------:R-:W-:-:S02]  /*441b0*/  IADD3 R10, P5, P6, R25, R13, R10 ;  /* 0x0000000d190a7210 */ /* 0x000fc40007ebe00a */
[----:B------:R-:W-:Y:S01]  /*441c0*/  SEL R19, RZ, 0x1, !P1 ;  /* 0x00000001ff137807 */ /* 0x000fe20004800000 */
[----:B------:R-:W-:Y:S01]  /*441d0*/  IMAD.WIDE.U32 R14, R59, 0x3d1, RZ ;  /* 0x000003d13b0e7825 */ /* 0x000fe200078e00ff */
[----:B------:R-:W-:Y:S02]  /*441e0*/  ISETP.EQ.U32.AND P3, PT, R10, R13, PT ;  /* 0x0000000d0a00720c */ /* 0x000fe40003f62070 */
[C---:B------:R-:W-:Y:S02]  /*441f0*/  IADD3.X R7, PT, PT, R22.reuse, R26, RZ, P5, P6 ;  /* 0x0000001a16077210 */ /* 0x040fe40002fec4ff */
[----:B------:R-:W-:Y:S02]  /*44200*/  ISETP.GE.U32.AND.EX P4, PT, R22, R27, PT, P4 ;  /* 0x0000001b1600720c */ /* 0x000fe40003f86140 */
[----:B------:R-:W-:Y:S02]  /*44210*/  IADD3 R19, P6, P5, R19, R10, R78 ;  /* 0x0000000a13137210 */ /* 0x000fe40007dde04e */
[----:B------:R-:W-:Y:S01]  /*44220*/  ISETP.LT.U32.AND P0, PT, R10, R13, PT ;  /* 0x0000000d0a00720c */ /* 0x000fe20003f01070 */
[----:B------:R-:W-:Y:S01]  /*44230*/  IMAD.WIDE.U32 R12, R18, 0x3d1, RZ ;  /* 0x000003d1120c7825 */ /* 0x000fe200078e00ff */
[----:B------:R-:W-:-:S02]  /*44240*/  ISETP.EQ.AND.EX P3, PT, R7, R26, P2, P3 ;  /* 0x0000001a0700720c */ /* 0x000fc40001762330 */
[----:B------:R-:W-:Y:S01]  /*44250*/  SEL R17, RZ, 0x1, P4 ;  /* 0x00000001ff117807 */ /* 0x000fe20002000000 */
[----:B------:R-:W-:Y:S01]  /*44260*/  IMAD.WIDE.U32 R14, P4, RZ, R18, R14 ;  /* 0x00000012ff0e7225 */ /* 0x000fe2000788000e */
[----:B------:R-:W-:Y:S02]  /*44270*/  ISETP.EQ.U32.AND P2, PT, R19, R78, PT ;  /* 0x0000004e1300720c */ /* 0x000fe40003f42070 */
[----:B------:R-:W-:Y:S01]  /*44280*/  IADD3.X R10, PT, PT, RZ, R7, R82, P6, P5 ;  /* 0x00000007ff0a7210 */ /* 0x000fe200037ea452 */
[----:B------:R-:W-:Y:S01]  /*44290*/  IMAD.MOV.U32 R16, RZ, RZ, R15 ;  /* 0x000000ffff107224 */ /* 0x000fe200078e000f */
[----:B------:R-:W-:Y:S02]  /*442a0*/  ISETP.LT.U32.OR.EX P0, PT, R7, R26, P3, P0 ;  /* 0x0000001a0700720c */ /* 0x000fe40001f01500 */
[----:B------:R-:W-:Y:S01]  /*442b0*/  IADD3 R7, P6, P3, R12, R8, R17 ;  /* 0x000000080c077210 */ /* 0x000fe20007bde011 */
[----:B------:R-:W-:Y:S01]  /*442c0*/  IMAD.X R17, RZ, RZ, RZ, P4 ;  /* 0x000000ffff117224 */ /* 0x000fe200020e06ff */
[----:B------:R-:W-:-:S02]  /*442d0*/  ISETP.LT.U32.AND P5, PT, R19, R78, PT ;  /* 0x0000004e1300720c */ /* 0x000fc40003fa1070 */
[C---:B------:R-:W-:Y:S02]  /*442e0*/  ISETP.EQ.AND.EX P2, PT, R10.reuse, R82, P1, P2 ;  /* 0x000000520a00720c */ /* 0x040fe40000f42320 */
[----:B------:R-:W-:Y:S02]  /*442f0*/  IADD3 R14, P4, PT, R13, R14, RZ ;  /* 0x0000000e0d0e7210 */ /* 0x000fe40007f9e0ff */
[----:B------:R-:W-:Y:S02]  /*44300*/  SEL R8, RZ, 0x1, !P0 ;  /* 0x00000001ff087807 */ /* 0x000fe40004000000 */
[----:B------:R-:W-:Y:S02]  /*44310*/  ISETP.LT.U32.OR.EX P2, PT, R10, R82, P2, P5 ;  /* 0x000000520a00720c */ /* 0x000fe40001741550 */
[----:B------:R-:W-:Y:S02]  /*44320*/  ISETP.GE.U32.AND P1, PT, R7, R12, PT ;  /* 0x0000000c0700720c */ /* 0x000fe40003f26070 */
[----:B------:R-:W-:-:S02]  /*44330*/  IADD3.X R9, PT, PT, R14, R9, RZ, P6, P3 ;  /* 0x000000090e097210 */ /* 0x000fc400037e64ff */
[-C--:B------:R-:W-:Y:S02]  /*44340*/  IADD3 R12, P3, P5, R7, R11.reuse, R8 ;  /* 0x0000000b070c7210 */ /* 0x080fe40007d7e008 */
[----:B------:R-:W-:Y:S02]  /*44350*/  SEL R13, RZ, 0x1, !P2 ;  /* 0x00000001ff0d7807 */ /* 0x000fe40005000000 */
[----:B------:R-:W-:Y:S02]  /*44360*/  IADD3.X R7, PT, PT, R9, R18, RZ, P3, P5 ;  /* 0x0000001209077210 */ /* 0x000fe40001fea4ff */
[----:B------:R-:W-:Y:S02]  /*44370*/  ISETP.EQ.U32.AND P3, PT, R12, R11, PT ;  /* 0x0000000b0c00720c */ /* 0x000fe40003f62070 */
[----:B------:R-:W-:Y:S02]  /*44380*/  IADD3 R13, P6, P5, R13, R12, R80 ;  /* 0x0000000c0d0d7210 */ /* 0x000fe40007dde050 */
[----:B------:R-:W-:Y:S01]  /*44390*/  ISETP.GE.U32.AND.EX P1, PT, R9, R14, PT, P1 ;  /* 0x0000000e0900720c */ /* 0x000fe20003f26110 */
[----:B------:R-:W-:Y:S01]  /*443a0*/  IMAD.WIDE.U32.X R8, RZ, R59, R16, P4 ;  /* 0x0000003bff087225 */ /* 0x000fe200020e0410 */
[----:B------:R-:W-:-:S02]  /*443b0*/  ISETP.EQ.AND.EX P3, PT, R7, R18, P0, P3 ;  /* 0x000000120700720c */ /* 0x000fc40000762330 */
[----:B------:R-:W-:Y:S02]  /*443c0*/  ISETP.LT.U32.AND P4, PT, R12, R11, PT ;  /* 0x0000000b0c00720c */ /* 0x000fe40003f81070 */
[CC--:B------:R-:W-:Y:S02]  /*443d0*/  ISETP.EQ.U32.AND P0, PT, R13.reuse, R80.reuse, PT ;  /* 0x000000500d00720c */ /* 0x0c0fe40003f02070 */
[----:B------:R-:W-:Y:S02]  /*443e0*/  IADD3.X R16, PT, PT, RZ, R7, R6, P6, P5 ;  /* 0x00000007ff107210 */ /* 0x000fe400037ea406 */
[----:B------:R-:W-:Y:S02]  /*443f0*/  SEL R11, RZ, 0x1, P1 ;  /* 0x00000001ff0b7807 */ /* 0x000fe40000800000 */
[----:B------:R-:W-:Y:S02]  /*44400*/  ISETP.LT.U32.AND P5, PT, R13, R80, PT ;  /* 0x000000500d00720c */ /* 0x000fe40003fa1070 */
[----:B------:R-:W-:-:S02]  /*44410*/  ISETP.LT.U32.OR.EX P3, PT, R7, R18, P3, P4 ;  /* 0x000000120700720c */ /* 0x000fc40001f61540 */
[C---:B------:R-:W-:Y:S02]  /*44420*/  ISETP.EQ.AND.EX P0, PT, R16.reuse, R6, P2, P0 ;  /* 0x000000061000720c */ /* 0x040fe40001702300 */
[----:B------:R-:W-:Y:S02]  /*44430*/  IADD3 R8, P1, PT, R11, R8, RZ ;  /* 0x000000080b087210 */ /* 0x000fe40007f3e0ff */
[----:B------:R-:W-:Y:S02]  /*44440*/  SEL R7, RZ, 0x1, !P3 ;  /* 0x00000001ff077807 */ /* 0x000fe40005800000 */
[----:B------:R-:W-:Y:S01]  /*44450*/  ISETP.LT.U32.OR.EX P0, PT, R16, R6, P0, P5 ;  /* 0x000000061000720c */ /* 0x000fe20000701550 */
[----:B------:R-:W-:Y:S01]  /*44460*/  IMAD.X R17, RZ, RZ, R9, P1 ;  /* 0x000000ffff117224 */ /* 0x000fe200008e0609 */
[----:B------:R-:W-:Y:S02]  /*44470*/  IADD3 R6, P2, P3, R8, R59, R7 ;  /* 0x0000003b08067210 */ /* 0x000fe40007b5e007 */
[----:B------:R-:W-:-:S02]  /*44480*/  SEL R15, RZ, 0x1, !P0 ;  /* 0x00000001ff0f7807 */ /* 0x000fc40004000000 */
        /* <DEDUP_REMOVED lines=10> */
[----:B------:R-:W-:-:S07]  /*44530*/  IMAD.MOV.U32 R12, RZ, RZ, R55 ;  /* 0x000000ffff0c7224 */ /* 0x000fce00078e0037 */
.L_x_151:
        /* <DEDUP_REMOVED lines=34> */
.L_x_150:
[----:B------:R-:W-:Y:S02]  /*44760*/  IMAD.MOV.U32 R19, RZ, RZ, R8 ;  /* 0x000000ffff137224 */ /* 0x000fe400078e0008 */
[----:B------:R-:W-:Y:S02]  /*44770*/  IMAD.MOV.U32 R10, RZ, RZ, R9 ;  /* 0x000000ffff0a7224 */ /* 0x000fe400078e0009 */
[----:B------:R-:W-:Y:S02]  /*44780*/  IMAD.MOV.U32 R13, RZ, RZ, R6 ;  /* 0x000000ffff0d7224 */ /* 0x000fe400078e0006 */
[----:B------:R-:W-:-:S07]  /*44790*/  IMAD.MOV.U32 R16, RZ, RZ, R7 ;  /* 0x000000ffff107224 */ /* 0x000fce00078e0007 */
.L_x_149:
[----:B------:R-:W-:Y:S05]  /*447a0*/  BSYNC.RECONVERGENT B2 ;  /* 0x0000000000027941 */ /* 0x000fea0003800200 */
.L_x_148:
[----:B------:R-:W-:Y:S02]  /*447b0*/  ISETP.GE.U32.AND P0, PT, R56, R66, PT ;  /* 0x000000423800720c */ /* 0x000fe40003f06070 */
[----:B------:R-:W-:Y:S02]  /*447c0*/  ISETP.EQ.U32.AND P2, PT, R5, R68, PT ;  /* 0x000000440500720c */ /* 0x000fe40003f42070 */
[----:B------:R-:W-:Y:S02]  /*447d0*/  ISETP.GE.U32.AND.EX P0, PT, R4, R67, PT, P0 ;  /* 0x000000430400720c */ /* 0x000fe40003f06100 */
[----:B------:R-:W-:Y:S02]  /*447e0*/  ISETP.GE.U32.AND P1, PT, R13, R70, PT ;  /* 0x000000460d00720c */ /* 0x000fe40003f26070 */
[----:B------:R-:W-:Y:S02]  /*447f0*/  ISETP.LT.U32.AND P3, PT, R5, R68, PT ;  /* 0x000000440500720c */ /* 0x000fe40003f61070 */
[----:B------:R-:W-:-:S02]  /*44800*/  ISETP.EQ.AND.EX P2, PT, R55, R69, !P0, P2 ;  /* 0x000000453700720c */ /* 0x000fc40004742320 */
[----:B------:R-:W-:Y:S02]  /*44810*/  ISETP.GE.U32.AND.EX P1, PT, R16, R71, PT, P1 ;  /* 0x000000471000720c */ /* 0x000fe40003f26110 */
[-C--:B------:R-:W-:Y:S02]  /*44820*/  ISETP.EQ.U32.AND P4, PT, R19, R72.reuse, PT ;  /* 0x000000481300720c */ /* 0x080fe40003f82070 */
[----:B------:R-:W-:Y:S02]  /*44830*/  ISETP.LT.U32.OR.EX P2, PT, R55, R69, P2, P3 ;  /* 0x000000453700720c */ /* 0x000fe40001741530 */
[----:B------:R-:W-:Y:S02]  /*44840*/  ISETP.LT.U32.AND P5, PT, R19, R72, PT ;  /* 0x000000481300720c */ /* 0x000fe40003fa1070 */
[----:B------:R-:W-:Y:S02]  /*44850*/  ISETP.EQ.AND.EX P3, PT, R10, R73, P2, P4 ;  /* 0x000000490a00720c */ /* 0x000fe40001762340 */
[----:B------:R-:W-:-:S02]  /*44860*/  SEL R9, RZ, 0x1, P0 ;  /* 0x00000001ff097807 */ /* 0x000fc40000000000 */
[----:B------:R-:W-:Y:S02]  /*44870*/  ISETP.LT.U32.OR.EX P3, PT, R10, R73, P3, P5 ;  /* 0x000000490a00720c */ /* 0x000fe40001f61550 */
[----:B------:R-:W-:Y:S02]  /*44880*/  @P1 ISETP.NE.U32.AND P4, PT, R13, R70, PT ;  /* 0x000000460d00120c */ /* 0x000fe40003f85070 */
[----:B------:R-:W-:Y:S02]  /*44890*/  SEL R11, RZ, 0x1, !P2 ;  /* 0x00000001ff0b7807 */ /* 0x000fe40005000000 */
[----:B------:R-:W-:Y:S02]  /*448a0*/  SEL R7, RZ, 0x1, !P3 ;  /* 0x00000001ff077807 */ /* 0x000fe40005800000 */
[----:B------:R-:W-:Y:S02]  /*448b0*/  PLOP3.LUT P5, PT, PT, PT, PT, 0x8, 0x80 ;  /* 0x000000000080781c */ /* 0x000fe40003fae170 */
[----:B------:R-:W-:-:S02]  /*448c0*/  @P1 ISETP.NE.OR.EX P5, PT, R16, R71, !P3, P4 ;  /* 0x000000471000120c */ /* 0x000fc40005fa5740 */
[----:B------:R-:W-:Y:S02]  /*448d0*/  IADD3 R54, P6, PT, R9, R68, RZ ;  /* 0x0000004409367210 */ /* 0x000fe40007fde0ff */
[----:B------:R-:W-:Y:S02]  /*448e0*/  IADD3 R48, P4, PT, R11, R72, RZ ;  /* 0x000000480b307210 */ /* 0x000fe40007f9e0ff */
[----:B------:R-:W-:Y:S01]  /*448f0*/  IADD3 R50, P3, PT, R7, R70, RZ ;  /* 0x0000004607327210 */ /* 0x000fe20007f7e0ff */
[----:B------:R-:W-:Y:S01]  /*44900*/  IMAD.X R6, RZ, RZ, R69, P6 ;  /* 0x000000ffff067224 */ /* 0x000fe200030e0645 */
[----:B------:R-:W-:Y:S01]  /*44910*/  SEL R52, R66, RZ, P5 ;  /* 0x000000ff42347207 */ /* 0x000fe20002800000 */
[----:B------:R-:W-:Y:S01]  /*44920*/  IMAD.X R49, RZ, RZ, R73, P4 ;  /* 0x000000ffff317224 */ /* 0x000fe200020e0649 */
[----:B------:R-:W-:Y:S01]  /*44930*/  SEL R54, R54, RZ, P5 ;  /* 0x000000ff36367207 */ /* 0x000fe20002800000 */
[----:B------:R-:W-:Y:S01]  /*44940*/  IMAD.X R51, RZ, RZ, R71, P3 ;  /* 0x000000ffff337224 */ /* 0x000fe200018e0647 */
[----:B------:R-:W-:-:S02]  /*44950*/  SEL R48, R48, RZ, P5 ;  /* 0x000000ff30307207 */ /* 0x000fc40002800000 */
[----:B------:R-:W-:Y:S02]  /*44960*/  SEL R50, R50, RZ, P5 ;  /* 0x000000ff32327207 */ /* 0x000fe40002800000 */
[----:B------:R-:W-:Y:S02]  /*44970*/  IADD3 R52, P2, PT, R56, -R52, RZ ;  /* 0x8000003438347210 */ /* 0x000fe40007f5e0ff */
[----:B------:R-:W-:Y:S02]  /*44980*/  IADD3 R54, P1, PT, R5, -R54, RZ ;  /* 0x8000003605367210 */ /* 0x000fe40007f3e0ff */
[----:B------:R-:W-:Y:S02]  /*44990*/  IADD3 R48, P0, PT, R19, -R48, RZ ;  /* 0x8000003013307210 */ /* 0x000fe40007f1e0ff */
        /* <DEDUP_REMOVED lines=8> */
[----:B------:R-:W-:-:S07]  /*44a20*/  IMAD.X R51, R16, 0x1, ~R51, P6 ;  /* 0x0000000110337824 */ /* 0x000fce00030e0e33 */
.L_x_81:
[----:B------:R-:W-:Y:S05]  /*44a30*/  BSYNC.RECONVERGENT B0 ;  /* 0x0000000000007941 */ /* 0x000fea0003800200 */
.L_x_80:
[----:B-1----:R1:W-:Y:S04]  /*44a40*/  STS.128 [R2], R44 ;  /* 0x0000002c02007388 */ /* 0x0023e80000000c00 */
[----:B----4-:R1:W-:Y:S04]  /*44a50*/  STS.128 [R2+0x10], R40 ;  /* 0x0000102802007388 */ /* 0x0103e80000000c00 */
[----:B0-----:R1:W-:Y:S04]  /*44a60*/  STS.128 [R2+0x20], R36 ;  /* 0x0000202402007388 */ /* 0x0013e80000000c00 */
[----:B------:R1:W-:Y:S04]  /*44a70*/  STS.128 [R2+0x30], R32 ;  /* 0x0000302002007388 */ /* 0x0003e80000000c00 */
[----:B--2---:R1:W-:Y:S04]  /*44a80*/  STS.128 [R2+0x40], R52 ;  /* 0x0000403402007388 */ /* 0x0043e80000000c00 */
[----:B---3--:R1:W-:Y:S02]  /*44a90*/  STS.128 [R2+0x50], R48 ;  /* 0x0000503002007388 */ /* 0x0083e40000000c00 */
.L_x_79:
[----:B------:R-:W-:Y:S05]  /*44aa0*/  BSYNC.RECONVERGENT B1 ;  /* 0x0000000000017941 */ /* 0x000fea0003800200 */
.L_x_78:
[----:B------:R-:W-:Y:S01]  /*44ab0*/  BAR.SYNC.DEFER_BLOCKING 0x0 ;  /* 0x0000000000007b1d */ /* 0x000fe20000010000 */
[----:B------:R-:W-:Y:S02]  /*44ac0*/  ISETP.GT.U32.AND P0, PT, R3, 0x3, PT ;  /* 0x000000030300780c */ /* 0x000fe40003f04070 */
[----:B------:R-:W-:-:S11]  /*44ad0*/  SHF.R.U32.HI R3, RZ, 0x1, R3 ;  /* 0x00000001ff037819 */ /* 0x000fd60000011603 */
[----:B------:R-:W-:Y:S05]  /*44ae0*/  @P0 BRA `(.L_x_152) ;  /* 0xfffffddc00780947 */ /* 0x000fea000383ffff */
.L_x_77:
[----:B------:R-:W3:Y:S02]  /*44af0*/  S2R R0, SR_TID.X ;  /* 0x0000000000007919 */ /* 0x000ee40000002100 */
[----:B---3--:R-:W-:-:S13]  /*44b00*/  ISETP.NE.AND P0, PT, R0, RZ, PT ;  /* 0x000000ff0000720c */ /* 0x008fda0003f05270 */
[----:B------:R-:W-:Y:S05]  /*44b10*/  @P0 EXIT ;  /* 0x000000000000094d */ /* 0x000fea0003800000 */
[----:B------:R-:W3:Y:S01]  /*44b20*/  S2UR UR5, SR_CgaCtaId ;  /* 0x00000000000579c3 */ /* 0x000ee20000008800 */
[----:B------:R-:W-:Y:S01]  /*44b30*/  UMOV UR4, 0x400 ;  /* 0x0000040000047882 */ /* 0x000fe20000000000 */
[----:B-1----:R-:W1:Y:S06]  /*44b40*/  S2R R29, SR_CTAID.X ;  /* 0x00000000001d7919 */ /* 0x002e6c0000002500 */
[----:B0-2---:R-:W1:Y:S01]  /*44b50*/  LDC.64 R2, c[0x0][0x380] ;  /* 0x0000e000ff027b82 */ /* 0x005e620000000a00 */
[----:B---3--:R-:W-:-:S09]  /*44b60*/  ULEA UR4, UR5, UR4, 0x18 ;  /* 0x0000000405047291 */ /* 0x008fd2000f8ec0ff */
[----:B------:R-:W0:Y:S01]  /*44b70*/  LDS.128 R4, [UR4] ;  /* 0x00000004ff047984 */ /* 0x000e220008000c00 */
[----:B-1----:R-:W-:-:S03]  /*44b80*/  IMAD.WIDE.U32 R2, R29, 0x60, R2 ;  /* 0x000000601d027825 */ /* 0x002fc600078e0002 */
[----:B------:R-:W1:Y:S04]  /*44b90*/  LDS.128 R8, [UR4+0x10] ;  /* 0x00001004ff087984 */ /* 0x000e680008000c00 */
[----:B------:R-:W2:Y:S04]  /*44ba0*/  LDS.128 R12, [UR4+0x20] ;  /* 0x00002004ff0c7984 */ /* 0x000ea80008000c00 */
[----:B------:R-:W3:Y:S04]  /*44bb0*/  LDS.128 R16, [UR4+0x30] ;  /* 0x00003004ff107984 */ /* 0x000ee80008000c00 */
[----:B------:R-:W4:Y:S04]  /*44bc0*/  LDS.128 R20, [UR4+0x40] ;  /* 0x00004004ff147984 */ /* 0x000f280008000c00 */
[----:B------:R-:W5:Y:S04]  /*44bd0*/  LDS.128 R24, [UR4+0x50] ;  /* 0x00005004ff187984 */ /* 0x000f680008000c00 */
[----:B0-----:R-:W-:Y:S04]  /*44be0*/  STG.E.64 desc[UR6][R2.64], R4 ;  /* 0x0000000402007986 */ /* 0x001fe8000c101b06 */
[----:B------:R-:W-:Y:S04]  /*44bf0*/  STG.E.64 desc[UR6][R2.64+0x8], R6 ;  /* 0x0000080602007986 */ /* 0x000fe8000c101b06 */
[----:B-1----:R-:W-:Y:S04]  /*44c00*/  STG.E.64 desc[UR6][R2.64+0x10], R8 ;  /* 0x0000100802007986 */ /* 0x002fe8000c101b06 */
[----:B------:R-:W-:Y:S04]  /*44c10*/  STG.E.64 desc[UR6][R2.64+0x18], R10 ;  /* 0x0000180a02007986 */ /* 0x000fe8000c101b06 */
[----:B--2---:R-:W-:Y:S04]  /*44c20*/  STG.E.64 desc[UR6][R2.64+0x20], R12 ;  /* 0x0000200c02007986 */ /* 0x004fe8000c101b06 */
[----:B------:R-:W-:Y:S04]  /*44c30*/  STG.E.64 desc[UR6][R2.64+0x28], R14 ;  /* 0x0000280e02007986 */ /* 0x000fe8000c101b06 */
[----:B---3--:R-:W-:Y:S04]  /*44c40*/  STG.E.64 desc[UR6][R2.64+0x30], R16 ;  /* 0x0000301002007986 */ /* 0x008fe8000c101b06 */
[----:B------:R-:W-:Y:S04]  /*44c50*/  STG.E.64 desc[UR6][R2.64+0x38], R18 ;  /* 0x0000381202007986 */ /* 0x000fe8000c101b06 */
[----:B----4-:R-:W-:Y:S04]  /*44c60*/  STG.E.64 desc[UR6][R2.64+0x40], R20 ;  /* 0x0000401402007986 */ /* 0x010fe8000c101b06 */
[----:B------:R-:W-:Y:S04]  /*44c70*/  STG.E.64 desc[UR6][R2.64+0x48], R22 ;  /* 0x0000481602007986 */ /* 0x000fe8000c101b06 */
[----:B-----5:R-:W-:Y:S04]  /*44c80*/  STG.E.64 desc[UR6][R2.64+0x50], R24 ;  /* 0x0000501802007986 */ /* 0x020fe8000c101b06 */
[----:B------:R-:W-:Y:S01]  /*44c90*/  STG.E.64 desc[UR6][R2.64+0x58], R26 ;  /* 0x0000581a02007986 */ /* 0x000fe2000c101b06 */
[----:B------:R-:W-:Y:S05]  /*44ca0*/  EXIT ;  /* 0x000000000000794d */ /* 0x000fea0003800000 */
.L_x_153:
[----:B------:R-:W-:-:S00]  /*44cb0*/  BRA `(.L_x_153) ;  /* 0xfffffffc00fc7947 */ /* 0x000fc0000383ffff */
[----:B------:R-:W-:-:S00]  /*44cc0*/  NOP ;  /* 0x0000000000007918 */ /* 0x000fc00000000000 */
        /* <DEDUP_REMOVED lines=11> */
.L_x_635:


//--------------------- .text.precompute_gtable   --------------------------
	.section	.text.precompute_gtable,"ax",@progbits
	.align	128
        .global         precompute_gtable
        .type           precompute_gtable,@function
        .size           precompute_gtable,(.L_x_636 - precompute_gtable)
        .other          precompute_gtable,@"STO_CUDA_ENTRY STV_DEFAULT"
precompute_gtable:
.text.precompute_gtable:
[----:B------:R-:W0:Y:S01]  /*0000*/  LDC R1, c[0x0][0x37c] ;  /* 0x0000df00ff017b82 */ /* 0x000e220000000800 */
[----:B------:R-:W1:Y:S07]  /*0010*/  S2R R3, SR_TID.X ;  /* 0x0000000000037919 */ /* 0x000e6e0000002100 */
[----:B------:R-:W1:Y:S01]  /*0020*/  S2UR UR6, SR_CTAID.X ;  /* 0x00000000000679c3 */ /* 0x000e620000002500 */
[----:B0-----:R-:W-:-:S07]  /*0030*/  VIADD R1, R1, 0xffffffe0 ;  /* 0xffffffe001017836 */ /* 0x001fce0000000000 */
[----:B------:R-:W1:Y:S02]  /*0040*/  LDC R0, c[0x0][0x360] ;  /* 0x0000d800ff007b82 */ /* 0x000e640000000800 */
[----:B-1----:R-:W-:-:S05]  /*0050*/  IMAD R20, R0, UR6, R3 ;  /* 0x0000000600147c24 */ /* 0x002fca000f8e0203 */
[----:B------:R-:W-:-:S13]  /*0060*/  ISETP.GT.U32.AND P0, PT, R20, 0xfffff, PT ;  /* 0x000fffff1400780c */ /* 0x000fda0003f04070 */
[----:B------:R-:W-:Y:S05]  /*0070*/  @P0 EXIT ;  /* 0x000000000000094d */ /* 0x000fea0003800000 */
[----:B------:R-:W0:Y:S01]  /*0080*/  LDC.64 R10, c[0x0][0x388] ;  /* 0x0000e200ff0a7b82 */ /* 0x000e220000000a00 */
[----:B------:R-:W0:Y:S02]  /*0090*/  LDCU.64 UR4, c[0x0][0x358] ;  /* 0x00006b00ff0477ac */ /* 0x000e240008000a00 */
[----:B0-----:R0:W5:Y:S04]  /*00a0*/  LDG.E.64.CONSTANT R78, desc[UR4][R10.64] ;  /* 0x000000040a4e7981 */ /* 0x001168000c1e9b00 */
[----:B------:R0:W5:Y:S04]  /*00b0*/  LDG.E.64.CONSTANT R76, desc[UR4][R10.64+0x8] ;  /* 0x000008040a4c7981 */ /* 0x000168000c1e9b00 */
[----:B------:R0:W5:Y:S04]  /*00c0*/  LDG.E.64.CONSTANT R74, desc[UR4][R10.64+0x10] ;  /* 0x000010040a4a7981 */ /* 0x000168000c1e9b00 */
[----:B------:R0:W5:Y:S04]  /*00d0*/  LDG.E.64.CONSTANT R72, desc[UR4][R10.64+0x18] ;  /* 0x000018040a487981 */ /* 0x000168000c1e9b00 */
[----:B------:R0:W5:Y:S04]  /*00e0*/  LDG.E.64.CONSTANT R70, desc[UR4][R10.64+0x20] ;  /* 0x000020040a467981 */ /* 0x000168000c1e9b00 */
[----:B------:R0:W5:Y:S04]  /*00f0*/  LDG.E.64.CONSTANT R68, desc[UR4][R10.64+0x28] ;  /* 0x000028040a447981 */ /* 0x000168000c1e9b00 */
[----:B------:R0:W5:Y:S04]  /*0100*/  LDG.E.64.CONSTANT R66, desc[UR4][R10.64+0x30] ;  /* 0x000030040a427981 */ /* 0x000168000c1e9b00 */
[----:B------:R0:W5:Y:S01]  /*0110*/  LDG.E.64.CONSTANT R64, desc[UR4][R10.64+0x38] ;  /* 0x000038040a407981 */ /* 0x000162000c1e9b00 */
[----:B------:R-:W-:Y:S01]  /*0120*/  SHF.R.U32.HI R19, RZ, 0xc, R20 ;  /* 0x0000000cff137819 */ /* 0x000fe20000011614 */
[----:B------:R-:W-:Y:S01]  /*0130*/  BSSY.RECONVERGENT B1, `(.L_x_154) ;  /* 0x0001051000017945 */ /* 0x000fe20003800200 */
[----:B------:R-:W-:Y:S01]  /*0140*/  IMAD.MOV.U32 R2, RZ, RZ, 0x1 ;  /* 0x00000001ff027424 */ /* 0x000fe200078e00ff */
[----:B------:R-:W-:-:S02]  /*0150*/  CS2R R4, SRZ ;  /* 0x0000000000047805 */ /* 0x000fc4000001ff00 */
[----:B------:R-:W-:Y:S01]  /*0160*/  LOP3.LUT P0, R19, R19, 0xf0, RZ, 0xc0, !PT ;  /* 0x000000f013137812 */ /* 0x000fe2000780c0ff */
[----:B------:R-:W-:Y:S01]  /*0170*/  IMAD.MOV.U32 R3, RZ, RZ, RZ ;  /* 0x000000ffff037224 */ /* 0x000fe200078e00ff */
[----:B------:R-:W-:Y:S02]  /*0180*/  CS2R R6, SRZ ;  /* 0x0000000000067805 */ /* 0x000fe4000001ff00 */
[----:B------:R-:W-:-:S09]  /*0190*/  CS2R R8, SRZ ;  /* 0x0000000000087805 */ /* 0x000fd2000001ff00 */
[----:B0-----:R-:W-:Y:S05]  /*01a0*/  @!P0 BRA `(.L_x_155) ;  /* 0x0000010400248947 */ /* 0x001fea0003800000 */
[----:B------:R-:W-:Y:S01]  /*01b0*/  IMAD.MOV.U32 R18, RZ, RZ, RZ ;  /* 0x000000ffff127224 */ /* 0x000fe200078e00ff */
[----:B------:R-:W-:Y:S01]  /*01c0*/  CS2R R4, SRZ ;  /* 0x0000000000047805 */ /* 0x000fe2000001ff00 */
[----:B------:R-:W-:Y:S02]  /*01d0*/  IMAD.MOV.U32 R2, RZ, RZ, 0x1 ;  /* 0x00000001ff027424 */ /* 0x000fe400078e00ff */
[----:B------:R-:W-:-:S07]  /*01e0*/  IMAD.MOV.U32 R3, RZ, RZ, RZ ;  /* 0x000000ffff037224 */ /* 0x000fce00078e00ff */
.L_x_192:
[----:B------:R-:W-:Y:S01]  /*01f0*/  LOP3.LUT R11, R7, R8, R2, 0xfe, !PT ;  /* 0x00000008070b7212 */ /* 0x000fe200078efe02 */
[----:B------:R-:W-:Y:S01]  /*0200*/  VIADD R18, R18, 0x1 ;  /* 0x0000000112127836 */ /* 0x000fe20000000000 */
[----:B------:R-:W-:Y:S01]  /*0210*/  LOP3.LUT R10, R6, R9, R3, 0xfe, !PT ;  /* 0x00000009060a7212 */ /* 0x000fe200078efe03 */
[----:B------:R-:W-:Y:S01]  /*0220*/  BSSY.RECONVERGENT B0, `(.L_x_156) ;  /* 0x000103f000007945 */ /* 0x000fe20003800200 */
[----:B------:R-:W-:Y:S02]  /*0230*/  LOP3.LUT P0, RZ, R11, R4, RZ, 0xfc, !PT ;  /* 0x000000040bff7212 */ /* 0x000fe4000780fcff */
[----:B------:R-:W-:Y:S02]  /*0240*/  ISETP.NE.AND P1, PT, R18, R19, PT ;  /* 0x000000131200720c */ /* 0x000fe40003f25270 */
[----:B------:R-:W-:Y:S02]  /*0250*/  LOP3.LUT P0, RZ, R10, R5, RZ, 0xfc, P0 ;  /* 0x000000050aff7212 */ /* 0x000fe4000000fcff */
[----:B------:R-:W-:-:S09]  /*0260*/  LOP3.LUT R149, R149, 0xfffffeff, RZ, 0xc0, !PT ;  /* 0xfffffeff95957812 */ /* 0x000fd200078ec0ff */
[----:B------:R-:W-:Y:S02]  /*0270*/  @P1 LOP3.LUT R149, R149, 0x100, RZ, 0xfc, !PT ;  /* 0x0000010095951812 */ /* 0x000fe400078efcff */
[----:B------:R-:W-:Y:S05]  /*0280*/  @!P0 BRA `(.L_x_157) ;  /* 0x0000010000e08947 */ /* 0x000fea0003800000 */
[-C--:B-----5:R-:W-:Y:S01]  /*0290*/  IMAD.WIDE.U32 R10, R79, R78.reuse, RZ ;  /* 0x0000004e4f0a7225 */ /* 0x0a0fe200078e00ff */
[----:B------:R-:W-:Y:S01]  /*02a0*/  LOP3.LUT R149, R149, 0xfffffffe, RZ, 0xc0, !PT ;  /* 0xfffffffe95957812 */ /* 0x000fe200078ec0ff */
[----:B------:R-:W-:Y:S02]  /*02b0*/  BSSY.RECONVERGENT B2, `(.L_x_158) ;  /* 0x000018f000027945 */ /* 0x000fe40003800200 */
        /* <DEDUP_REMOVED lines=11> */
[----:B------:R-:W-:-:S03]  /*0370*/  IADD3 R21, P2, PT, R12, R16, RZ ;  /* 0x000000100c157210 */ /* 0x000fc60007f5e0ff */
[----:B------:R-:W-:-:S04]  /*0380*/  IMAD.WIDE.U32 R14, R78, R76, RZ ;  /* 0x0000004c4e0e7225 */ /* 0x000fc800078e00ff */
[----:B------:R-:W-:-:S04]  /*0390*/  IMAD.WIDE.U32 R24, P0, R77, R78, R24 ;  /* 0x0000004e4d187225 */ /* 0x000fc80007800018 */
[----:B------:R-:W-:Y:S01]  /*03a0*/  IMAD.X R33, R22, 0x1, R13, P2 ;  /* 0x0000000116217824 */ /* 0x000fe200010e060d */
[----:B------:R-:W-:Y:S01]  /*03b0*/  ISETP.GE.U32.AND P2, PT, R21, R16, PT ;  /* 0x000000101500720c */ /* 0x000fe20003f46070 */
[----:B------:R-:W-:Y:S01]  /*03c0*/  IMAD.WIDE.U32 R12, R75, R78, RZ ;  /* 0x0000004e4b0c7225 */ /* 0x000fe200078e00ff */
[----:B------:R-:W-:Y:S02]  /*03d0*/  IADD3 RZ, P5, PT, R15, R24, RZ ;  /* 0x000000180fff7210 */ /* 0x000fe40007fbe0ff */
[----:B------:R-:W-:Y:S01]  /*03e0*/  ISETP.GE.U32.AND.EX P2, PT, R33, R22, PT, P2 ;  /* 0x000000162100720c */ /* 0x000fe20003f46120 */
[----:B------:R-:W-:Y:S01]  /*03f0*/  IMAD.X R27, RZ, RZ, RZ, P0 ;  /* 0x000000ffff1b7224 */ /* 0x000fe200000e06ff */
[----:B------:R-:W-:Y:S01]  /*0400*/  IADD3 R11, P0, PT, R21, R16, RZ ;  /* 0x00000010150b7210 */ /* 0x000fe20007f1e0ff */
[----:B------:R-:W-:Y:S01]  /*0410*/  IMAD.MOV.U32 R26, RZ, RZ, R25 ;  /* 0x000000ffff1a7224 */ /* 0x000fe200078e0019 */
[----:B------:R-:W-:Y:S01]  /*0420*/  SEL R31, RZ, 0x1, P2 ;  /* 0x00000001ff1f7807 */ /* 0x000fe20001000000 */
[----:B------:R-:W-:-:S04]  /*0430*/  IMAD.WIDE.U32 R14, P4, R74, R79, R12 ;  /* 0x0000004f4a0e7225 */ /* 0x000fc8000788000c */
[----:B------:R-:W-:-:S04]  /*0440*/  IMAD.WIDE.U32 R28, R74, R78, RZ ;  /* 0x0000004e4a1c7225 */ /* 0x000fc800078e00ff */
[----:B------:R-:W-:-:S04]  /*0450*/  IMAD.WIDE.U32.X R12, R77, R79, R26, P5 ;  /* 0x0000004f4d0c7225 */ /* 0x000fc800028e041a */
[----:B------:R-:W-:Y:S01]  /*0460*/  IMAD.WIDE.U32 R26, R77, R76, RZ ;  /* 0x0000004c4d1a7225 */ /* 0x000fe200078e00ff */
[----:B------:R-:W-:-:S03]  /*0470*/  IADD3 R31, P2, P5, R28, R12, R31 ;  /* 0x0000000c1c1f7210 */ /* 0x000fc60007d5e01f */
[----:B------:R-:W-:Y:S01]  /*0480*/  IMAD.X R17, RZ, RZ, RZ, P3 ;  /* 0x000000ffff117224 */ /* 0x000fe200018e06ff */
[----:B------:R-:W-:Y:S01]  /*0490*/  IADD3 R37, P3, PT, R29, R14, RZ ;  /* 0x0000000e1d257210 */ /* 0x000fe20007f7e0ff */
[----:B------:R-:W-:Y:S01]  /*04a0*/  IMAD.X R12, R33, 0x1, R22, P0 ;  /* 0x00000001210c7824 */ /* 0x000fe200000e0616 */
[----:B------:R-:W-:Y:S01]  /*04b0*/  ISETP.GE.U32.AND P0, PT, R11, R21, PT ;  /* 0x000000150b00720c */ /* 0x000fe20003f06070 */
[----:B------:R-:W-:Y:S01]  /*04c0*/  IMAD.WIDE.U32 R24, R76, R76, RZ ;  /* 0x0000004c4c187225 */ /* 0x000fe200078e00ff */
[----:B------:R-:W-:Y:S02]  /*04d0*/  IADD3.X R35, PT, PT, R37, R13, RZ, P2, P5 ;  /* 0x0000000d25237210 */ /* 0x000fe400017ea4ff */
[----:B------:R-:W-:Y:S01]  /*04e0*/  ISETP.GE.U32.AND.EX P0, PT, R12, R33, PT, P0 ;  /* 0x000000210c00720c */ /* 0x000fe20003f06100 */
[----:B------:R-:W-:Y:S01]  /*04f0*/  IMAD.WIDE.U32 R26, P2, R76, R77, R26 ;  /* 0x0000004d4c1a7225 */ /* 0x000fe2000784001a */
[-C--:B------:R-:W-:Y:S02]  /*0500*/  IADD3 R13, P5, PT, R31, R24.reuse, RZ ;  /* 0x000000181f0d7210 */ /* 0x080fe40007fbe0ff */
[----:B------:R-:W-:Y:S01]  /*0510*/  SEL R29, RZ, 0x1, P0 ;  /* 0x00000001ff1d7807 */ /* 0x000fe20000000000 */
[----:B------:R-:W-:Y:S01]  /*0520*/  IMAD.MOV.U32 R16, RZ, RZ, R23 ;  /* 0x000000ffff107224 */ /* 0x000fe200078e0017 */
[----:B------:R-:W-:Y:S01]  /*0530*/  ISETP.GE.U32.AND P0, PT, R13, R24, PT ;  /* 0x000000180d00720c */ /* 0x000fe20003f06070 */
[----:B------:R-:W-:-:S02]  /*0540*/  IMAD.X R33, RZ, RZ, RZ, P2 ;  /* 0x000000ffff217224 */ /* 0x000fc400010e06ff */
[----:B------:R-:W-:Y:S01]  /*0550*/  IMAD.WIDE.U32.X R22, R77, R79, R16, P1 ;  /* 0x0000004f4d167225 */ /* 0x000fe200008e0410 */
[----:B------:R-:W-:-:S03]  /*0560*/  IADD3 R14, P1, PT, R25, R26, RZ ;  /* 0x0000001a190e7210 */ /* 0x000fc60007f3e0ff */
[----:B------:R-:W-:-:S04]  /*0570*/  IMAD.WIDE.U32 R16, R79, R74, RZ ;  /* 0x0000004a4f107225 */ /* 0x000fc800078e00ff */
[----:B------:R-:W-:Y:S01]  /*0580*/  IMAD.X R21, R14, 0x1, R35, P5 ;  /* 0x000000010e157824 */ /* 0x000fe200028e0623 */
[----:B------:R-:W-:Y:S01]  /*0590*/  IADD3 R29, P2, P5, R13, R22, R29 ;  /* 0x000000160d1d7210 */ /* 0x000fe20007d5e01d */
[----:B------:R-:W-:Y:S02]  /*05a0*/  IMAD.MOV.U32 R32, RZ, RZ, R27 ;  /* 0x000000ffff207224 */ /* 0x000fe400078e001b */
[----:B------:R-:W-:Y:S01]  /*05b0*/  IMAD.WIDE.U32 R24, R73, R78, RZ ;  /* 0x0000004e49187225 */ /* 0x000fe200078e00ff */
[C---:B------:R-:W-:Y:S02]  /*05c0*/  ISETP.GE.U32.AND.EX P0, PT, R21.reuse, R14, PT, P0 ;  /* 0x0000000e1500720c */ /* 0x040fe40003f06100 */
[----:B------:R-:W-:Y:S01]  /*05d0*/  IADD3.X R14, PT, PT, R21, R23, RZ, P2, P5 ;  /* 0x00000017150e7210 */ /* 0x000fe200017ea4ff */
[----:B------:R-:W-:Y:S01]  /*05e0*/  IMAD.WIDE.U32 R22, P5, R75, R78, R16 ;  /* 0x0000004e4b167225 */ /* 0x000fe200078a0010 */
[----:B------:R-:W-:Y:S02]  /*05f0*/  ISETP.GE.U32.AND P2, PT, R29, R13, PT ;  /* 0x0000000d1d00720c */ /* 0x000fe40003f46070 */
[----:B------:R-:W-:Y:S01]  /*0600*/  SEL R36, RZ, 0x1, P0 ;  /* 0x00000001ff247807 */ /* 0x000fe20000000000 */
[----:B------:R-:W-:Y:S01]  /*0610*/  IMAD.WIDE.U32 R16, R78, R74, RZ ;  /* 0x0000004a4e107225 */ /* 0x000fe200078e00ff */
[----:B------:R-:W-:-:S03]  /*0620*/  ISETP.GE.U32.AND.EX P2, PT, R14, R21, PT, P2 ;  /* 0x000000150e00720c */ /* 0x000fc60003f46120 */
[----:B------:R-:W-:Y:S01]  /*0630*/  IMAD.WIDE.U32.X R32, R77, R77, R32, P1 ;  /* 0x0000004d4d207225 */ /* 0x000fe200008e0420 */
[----:B------:R-:W-:Y:S02]  /*0640*/  ISETP.GE.U32.AND P1, PT, R31, R28, PT ;  /* 0x0000001c1f00720c */ /* 0x000fe40003f26070 */
[----:B------:R-:W-:Y:S01]  /*0650*/  IADD3 RZ, P0, PT, R17, R22, RZ ;  /* 0x0000001611ff7210 */ /* 0x000fe20007f1e0ff */
[----:B------:R-:W-:Y:S01]  /*0660*/  IMAD.X R31, RZ, RZ, RZ, P5 ;  /* 0x000000ffff1f7224 */ /* 0x000fe200028e06ff */
[----:B------:R-:W-:Y:S01]  /*0670*/  ISETP.GE.U32.AND.EX P5, PT, R35, R37, PT, P1 ;  /* 0x000000252300720c */ /* 0x000fe20003fa6110 */
[----:B------:R-:W-:Y:S01]  /*0680*/  IMAD.MOV.U32 R30, RZ, RZ, R23 ;  /* 0x000000ffff1e7224 */ /* 0x000fe200078e0017 */
[----:B------:R-:W-:Y:S01]  /*0690*/  SEL R13, RZ, 0x1, P2 ;  /* 0x00000001ff0d7807 */ /* 0x000fe20001000000 */
[C---:B------:R-:W-:Y:S01]  /*06a0*/  IMAD.WIDE.U32 R26, R72.reuse, R78, RZ ;  /* 0x0000004e481a7225 */ /* 0x040fe200078e00ff */
[----:B------:R-:W-:Y:S02]  /*06b0*/  SEL R39, RZ, 0x1, P5 ;  /* 0x00000001ff277807 */ /* 0x000fe40002800000 */
[----:B------:R-:W-:Y:S01]  /*06c0*/  IADD3 R36, P1, P2, R13, R32, R36 ;  /* 0x000000200d247210 */ /* 0x000fe20007a3e024 */
[----:B------:R-:W-:-:S03]  /*06d0*/  IMAD.WIDE.U32 R24, P5, R72, R79, R24 ;  /* 0x0000004f48187225 */ /* 0x000fc600078a0018 */
[----:B------:R-:W-:Y:S01]  /*06e0*/  IADD3.X R21, PT, PT, RZ, R33, RZ, P1, P2 ;  /* 0x00000021ff157210 */ /* 0x000fe20000fe44ff */
[----:B------:R-:W-:Y:S01]  /*06f0*/  IMAD.WIDE.U32.X R16, R75, R79, R30, P0 ;  /* 0x0000004f4b107225 */ /* 0x000fe200000e041e */
[----:B------:R-:W-:-:S03]  /*0700*/  IADD3 R42, P0, PT, R27, R24, RZ ;  /* 0x000000181b2a7210 */ /* 0x000fc60007f1e0ff */
[----:B------:R-:W-:Y:S01]  /*0710*/  IMAD.WIDE.U32 R22, R79, R72, RZ ;  /* 0x000000484f167225 */ /* 0x000fe200078e00ff */
[----:B------:R-:W-:-:S03]  /*0720*/  IADD3 R39, P1, P2, R26, R16, R39 ;  /* 0x000000101a277210 */ /* 0x000fc60007a3e027 */
[----:B------:R-:W-:Y:S01]  /*0730*/  IMAD.WIDE.U32 R32, R73, R76, RZ ;  /* 0x0000004c49207225 */ /* 0x000fe200078e00ff */
[----:B------:R-:W-:Y:S02]  /*0740*/  IADD3.X R40, PT, PT, R42, R17, RZ, P1, P2 ;  /* 0x000000112a287210 */ /* 0x000fe40000fe44ff */
[----:B------:R-:W-:Y:S01]  /*0750*/  ISETP.GE.U32.AND P2, PT, R39, R26, PT ;  /* 0x0000001a2700720c */ /* 0x000fe20003f46070 */
[----:B------:R-:W-:Y:S01]  /*0760*/  IMAD.WIDE.U32 R22, P1, R73, R78, R22 ;  /* 0x0000004e49167225 */ /* 0x000fe20007820016 */
[----:B------:R-:W-:Y:S02]  /*0770*/  @P5 LOP3.LUT R149, R149, 0x1, RZ, 0xfc, !PT ;  /* 0x0000000195955812 */ /* 0x000fe400078efcff */
        /* <DEDUP_REMOVED lines=14> */
[----:B------:R-:W-:Y:S02]  /*0860*/  IMAD.MOV.U32 R34, RZ, RZ, R15 ;  /* 0x000000ffff227224 */ /* 0x000fe400078e000f */
[----:B------:R-:W-:-:S04]  /*0870*/  IMAD.WIDE.U32 R30, R74, R76, RZ ;  /* 0x0000004c4a1e7225 */ /* 0x000fc800078e00ff */
[----:B------:R-:W-:Y:S01]  /*0880*/  IMAD.WIDE.U32.X R34, R75, R79, R34, P3 ;  /* 0x0000004f4b227225 */ /* 0x000fe200018e0422 */
[----:B------:R-:W-:Y:S02]  /*0890*/  IADD3 R13, P3, PT, R29, R28, RZ ;  /* 0x0000001c1d0d7210 */ /* 0x000fe40007f7e0ff */
[----:B------:R-:W-:Y:S01]  /*08a0*/  IADD3 R39, P5, PT, R39, R30, RZ ;  /* 0x0000001e27277210 */ /* 0x000fe20007fbe0ff */
[----:B------:R-:W-:-:S04]  /*08b0*/  IMAD.WIDE.U32 R32, P4, R74, R77, R32 ;  /* 0x0000004d4a207225 */ /* 0x000fc80007880020 */
[----:B------:R-:W-:Y:S01]  /*08c0*/  IMAD.X R14, R14, 0x1, R37, P3 ;  /* 0x000000010e0e7824 */ /* 0x000fe200018e0625 */
[----:B------:R-:W-:-:S05]  /*08d0*/  IADD3 R43, P3, PT, R31, R32, RZ ;  /* 0x000000201f2b7210 */ /* 0x000fca0007f7e0ff */
[----:B------:R-:W-:Y:S01]  /*08e0*/  IMAD.X R40, R43, 0x1, R40, P5 ;  /* 0x000000012b287824 */ /* 0x000fe200028e0628 */
[----:B------:R-:W-:Y:S01]  /*08f0*/  ISETP.GE.U32.AND P5, PT, R13, R28, PT ;  /* 0x0000001c0d00720c */ /* 0x000fe20003fa6070 */
[----:B------:R-:W-:-:S03]  /*0900*/  IMAD.WIDE.U32 R28, R77, R74, RZ ;  /* 0x0000004a4d1c7225 */ /* 0x000fc600078e00ff */
[----:B------:R-:W-:-:S04]  /*0910*/  ISETP.GE.U32.AND.EX P5, PT, R14, R37, PT, P5 ;  /* 0x000000250e00720c */ /* 0x000fc80003fa6150 */
[----:B------:R-:W-:Y:S02]  /*0920*/  SEL R15, RZ, 0x1, P5 ;  /* 0x00000001ff0f7807 */ /* 0x000fe40002800000 */
[----:B------:R-:W-:-:S05]  /*0930*/  IADD3 R27, P5, PT, R39, R36, RZ ;  /* 0x00000024271b7210 */ /* 0x000fca0007fbe0ff */
[----:B------:R-:W-:Y:S01]  /*0940*/  IMAD.X R31, R40, 0x1, R21, P5 ;  /* 0x00000001281f7824 */ /* 0x000fe200028e0615 */
[----:B------:R-:W-:-:S05]  /*0950*/  IADD3 R21, P5, PT, R27, R30, RZ ;  /* 0x0000001e1b157210 */ /* 0x000fca0007fbe0ff */
[----:B------:R-:W-:Y:S01]  /*0960*/  IMAD.X R22, R31, 0x1, R43, P5 ;  /* 0x000000011f167824 */ /* 0x000fe200028e062b */
[----:B------:R-:W-:-:S04]  /*0970*/  IADD3 R15, P5, P6, R21, R34, R15 ;  /* 0x00000022150f7210 */ /* 0x000fc80007ebe00f */
[----:B------:R-:W-:Y:S01]  /*0980*/  IADD3.X R17, PT, PT, R22, R35, RZ, P5, P6 ;  /* 0x0000002316117210 */ /* 0x000fe20002fec4ff */
[----:B------:R-:W-:-:S04]  /*0990*/  IMAD.WIDE.U32 R34, P5, R75, R76, R28 ;  /* 0x0000004c4b227225 */ /* 0x000fc800078a001c */
[----:B------:R-:W-:-:S04]  /*09a0*/  IMAD.WIDE.U32 R28, R76, R74, RZ ;  /* 0x0000004a4c1c7225 */ /* 0x000fc800078e00ff */
[----:B------:R-:W-:Y:S01]  /*09b0*/  IMAD.X R37, RZ, RZ, RZ, P5 ;  /* 0x000000ffff257224 */ /* 0x000fe200028e06ff */
[----:B------:R-:W-:Y:S01]  /*09c0*/  IADD3 RZ, P5, PT, R29, R34, RZ ;  /* 0x000000221dff7210 */ /* 0x000fe20007fbe0ff */
[----:B------:R-:W-:Y:S02]  /*09d0*/  IMAD.MOV.U32 R36, RZ, RZ, R35 ;  /* 0x000000ffff247224 */ /* 0x000fe400078e0023 */
[----:B------:R-:W-:Y:S01]  /*09e0*/  IMAD.X R35, RZ, RZ, RZ, P4 ;  /* 0x000000ffff237224 */ /* 0x000fe200020e06ff */
[-C--:B------:R-:W-:Y:S01]  /*09f0*/  ISETP.GE.U32.AND P4, PT, R21, R30.reuse, PT ;  /* 0x0000001e1500720c */ /* 0x080fe20003f86070 */
[----:B------:R-:W-:Y:S01]  /*0a00*/  IMAD.WIDE.U32.X R28, R75, R77, R36, P5 ;  /* 0x0000004d4b1c7225 */ /* 0x000fe200028e0424 */
[----:B------:R-:W-:Y:S02]  /*0a10*/  ISETP.GE.U32.AND P5, PT, R39, R30, PT ;  /* 0x0000001e2700720c */ /* 0x000fe40003fa6070 */
[-C--:B------:R-:W-:Y:S01]  /*0a20*/  ISETP.GE.U32.AND.EX P4, PT, R22, R43.reuse, PT, P4 ;  /* 0x0000002b1600720c */ /* 0x080fe20003f86140 */
[----:B------:R-:W-:Y:S01]  /*0a30*/  IMAD.MOV.U32 R34, RZ, RZ, R33 ;  /* 0x000000ffff227224 */ /* 0x000fe200078e0021 */
[----:B------:R-:W-:-:S03]  /*0a40*/  ISETP.GE.U32.AND.EX P5, PT, R40, R43, PT, P5 ;  /* 0x0000002b2800720c */ /* 0x000fc60003fa6150 */
[----:B------:R-:W-:Y:S01]  /*0a50*/  IMAD.WIDE.U32.X R34, R75, R77, R34, P3 ;  /* 0x0000004d4b227225 */ /* 0x000fe200018e0422 */
[----:B------:R-:W-:Y:S02]  /*0a60*/  SEL R32, RZ, 0x1, P5 ;  /* 0x00000001ff207807 */ /* 0x000fe40002800000 */
[----:B------:R-:W-:Y:S02]  /*0a70*/  ISETP.GE.U32.AND P5, PT, R27, R39, PT ;  /* 0x000000271b00720c */ /* 0x000fe40003fa6070 */
[----:B------:R-:W-:Y:S02]  /*0a80*/  ISETP.GE.U32.AND P3, PT, R15, R21, PT ;  /* 0x000000150f00720c */ /* 0x000fe40003f66070 */
[----:B------:R-:W-:Y:S02]  /*0a90*/  ISETP.GE.U32.AND.EX P5, PT, R31, R40, PT, P5 ;  /* 0x000000281f00720c */ /* 0x000fe40003fa6150 */
[----:B------:R-:W-:Y:S02]  /*0aa0*/  SEL R21, RZ, 0x1, P4 ;  /* 0x00000001ff157807 */ /* 0x000fe40002000000 */
[----:B------:R-:W-:-:S02]  /*0ab0*/  SEL R37, RZ, 0x1, P5 ;  /* 0x00000001ff257807 */ /* 0x000fc40002800000 */
[----:B------:R-:W-:Y:S02]  /*0ac0*/  ISETP.GE.U32.AND.EX P3, PT, R17, R22, PT, P3 ;  /* 0x000000161100720c */ /* 0x000fe40003f66130 */
[----:B------:R-:W-:Y:S02]  /*0ad0*/  IADD3 R37, P5, P6, R37, R28, R32 ;  /* 0x0000001c25257210 */ /* 0x000fe40007ebe020 */
[----:B------:R-:W-:Y:S02]  /*0ae0*/  SEL R39, RZ, 0x1, P3 ;  /* 0x00000001ff277807 */ /* 0x000fe40001800000 */
[----:B------:R-:W-:Y:S01]  /*0af0*/  IADD3.X R41, PT, PT, RZ, R29, RZ, P5, P6 ;  /* 0x0000001dff297210 */ /* 0x000fe20002fec4ff */
[----:B------:R-:W-:Y:S01]  /*0b00*/  IMAD.WIDE.U32 R28, R77, R72, RZ ;  /* 0x000000484d1c7225 */ /* 0x000fe200078e00ff */
[----:B------:R-:W-:Y:S02]  /*0b10*/  IADD3 R37, P3, PT, R24, R37, RZ ;  /* 0x0000002518257210 */ /* 0x000fe40007f7e0ff */
[----:B------:R-:W-:Y:S01]  /*0b20*/  LOP3.LUT P6, RZ, R149, 0x1, RZ, 0xc0, !PT ;  /* 0x0000000195ff7812 */ /* 0x000fe200078cc0ff */
[----:B------:R-:W-:-:S04]  /*0b30*/  IMAD.WIDE.U32 R30, P4, R73, R76, R28 ;  /* 0x0000004c491e7225 */ /* 0x000fc8000788001c */
[----:B------:R-:W-:-:S04]  /*0b40*/  IMAD.WIDE.U32 R28, R76, R72, RZ ;  /* 0x000000484c1c7225 */ /* 0x000fc800078e00ff */
[----:B------:R-:W-:Y:S01]  /*0b50*/  IMAD.X R33, RZ, RZ, RZ, P4 ;  /* 0x000000ffff217224 */ /* 0x000fe200020e06ff */
[----:B------:R-:W-:Y:S01]  /*0b60*/  IADD3 RZ, P4, PT, R29, R30, RZ ;  /* 0x0000001e1dff7210 */ /* 0x000fe20007f9e0ff */
[----:B------:R-:W-:Y:S02]  /*0b70*/  IMAD.MOV.U32 R32, RZ, RZ, R31 ;  /* 0x000000ffff207224 */ /* 0x000fe400078e001f */
[----:B------:R-:W-:Y:S01]  /*0b80*/  IMAD.X R41, R38, 0x1, R41, P3 ;  /* 0x0000000126297824 */ /* 0x000fe200018e0629 */
[----:B------:R-:W-:Y:S01]  /*0b90*/  ISETP.GE.U32.AND P3, PT, R37, R24, PT ;  /* 0x000000182500720c */ /* 0x000fe20003f66070 */
[----:B------:R-:W-:Y:S01]  /*0ba0*/  IMAD.WIDE.U32.X R28, R73, R77, R32, P4 ;  /* 0x0000004d491c7225 */ /* 0x000fe200020e0420 */
[----:B------:R-:W-:Y:S02]  /*0bb0*/  ISETP.GE.U32.AND P4, PT, R24, R16, PT ;  /* 0x000000101800720c */ /* 0x000fe40003f86070 */
[----:B------:R-:W-:Y:S01]  /*0bc0*/  ISETP.GE.U32.AND.EX P3, PT, R41, R38, PT, P3 ;  /* 0x000000262900720c */ /* 0x000fe20003f66130 */
[----:B------:R-:W-:Y:S01]  /*0bd0*/  IMAD.WIDE.U32 R30, R75, R74, RZ ;  /* 0x0000004a4b1e7225 */ /* 0x000fe200078e00ff */
[----:B------:R-:W-:-:S02]  /*0be0*/  ISETP.GE.U32.AND.EX P4, PT, R38, R45, PT, P4 ;  /* 0x0000002d2600720c */ /* 0x000fc40003f86140 */
[----:B------:R-:W-:Y:S01]  /*0bf0*/  SEL R43, RZ, 0x1, P3 ;  /* 0x00000001ff2b7807 */ /* 0x000fe20001800000 */
[----:B------:R-:W-:Y:S01]  /*0c00*/  IMAD.WIDE.U32 R32, R75, R72, RZ ;  /* 0x000000484b207225 */ /* 0x000fe200078e00ff */
[----:B------:R-:W-:Y:S02]  /*0c10*/  SEL R22, RZ, 0x1, P4 ;  /* 0x00000001ff167807 */ /* 0x000fe40002000000 */
[----:B------:R-:W-:Y:S01]  /*0c20*/  IADD3 R39, P3, P4, R39, R34, R21 ;  /* 0x0000002227277210 */ /* 0x000fe20007c7e015 */
[----:B------:R-:W-:Y:S02]  /*0c30*/  IMAD.MOV.U32 R34, RZ, RZ, R25 ;  /* 0x000000ffff227224 */ /* 0x000fe400078e0019 */
[----:B------:R-:W-:Y:S01]  /*0c40*/  IMAD.WIDE.U32 R24, R74, R72, RZ ;  /* 0x000000484a187225 */ /* 0x000fe200078e00ff */
[----:B------:R-:W-:Y:S02]  /*0c50*/  IADD3.X R36, PT, PT, RZ, R35, RZ, P3, P4 ;  /* 0x00000023ff247210 */ /* 0x000fe40001fe84ff */
[----:B------:R-:W-:Y:S01]  /*0c60*/  IADD3 R43, P3, P4, R43, R28, R22 ;  /* 0x0000001c2b2b7210 */ /* 0x000fe20007c7e016 */
[----:B------:R-:W-:-:S03]  /*0c70*/  IMAD.X R35, RZ, RZ, RZ, P6 ;  /* 0x000000ffff237224 */ /* 0x000fc600030e06ff */
[----:B------:R-:W-:Y:S01]  /*0c80*/  IADD3.X R38, PT, PT, RZ, R29, RZ, P3, P4 ;  /* 0x0000001dff267210 */ /* 0x000fe20001fe84ff */
[----:B------:R-:W-:Y:S01]  /*0c90*/  IMAD.WIDE.U32 R30, P4, R74, R75, R30 ;  /* 0x0000004b4a1e7225 */ /* 0x000fe2000788001e */
[----:B------:R-:W-:-:S03]  /*0ca0*/  IADD3 R22, P3, PT, R15, R26, RZ ;  /* 0x0000001a0f167210 */ /* 0x000fc60007f7e0ff */
[----:B------:R-:W-:-:S04]  /*0cb0*/  IMAD.WIDE.U32 R28, R74, R74, RZ ;  /* 0x0000004a4a1c7225 */ /* 0x000fc800078e00ff */
[----:B------:R-:W-:Y:S01]  /*0cc0*/  IMAD.X R27, RZ, RZ, RZ, P4 ;  /* 0x000000ffff1b7224 */ /* 0x000fe200020e06ff */
[----:B------:R-:W-:Y:S01]  /*0cd0*/  ISETP.GE.U32.AND P4, PT, R22, R26, PT ;  /* 0x0000001a1600720c */ /* 0x000fe20003f86070 */
[----:B------:R-:W-:Y:S01]  /*0ce0*/  IMAD.X R15, R17, 0x1, R42, P3 ;  /* 0x00000001110f7824 */ /* 0x000fe200018e062a */
[----:B------:R-:W-:Y:S01]  /*0cf0*/  IADD3 R30, P3, PT, R29, R30, RZ ;  /* 0x0000001e1d1e7210 */ /* 0x000fe20007f7e0ff */
[----:B------:R-:W-:Y:S01]  /*0d00*/  IMAD.WIDE.U32.X R34, R73, R79, R34, P0 ;  /* 0x0000004f49227225 */ /* 0x000fe200000e0422 */
[----:B------:R-:W-:Y:S02]  /*0d10*/  IADD3 R26, P5, PT, R37, R28, RZ ;  /* 0x0000001c251a7210 */ /* 0x000fe40007fbe0ff */
[----:B------:R-:W-:Y:S01]  /*0d20*/  ISETP.GE.U32.AND.EX P4, PT, R15, R42, PT, P4 ;  /* 0x0000002a0f00720c */ /* 0x000fe20003f86140 */
[----:B------:R-:W-:Y:S02]  /*0d30*/  IMAD.X R29, RZ, RZ, RZ, P2 ;  /* 0x000000ffff1d7224 */ /* 0x000fe400010e06ff */
[----:B------:R-:W-:Y:S01]  /*0d40*/  IMAD.X R41, R30, 0x1, R41, P5 ;  /* 0x000000011e297824 */ /* 0x000fe200028e0629 */
[----:B------:R-:W-:Y:S01]  /*0d50*/  IADD3 R39, P5, PT, R26, R39, RZ ;  /* 0x000000271a277210 */ /* 0x000fe20007fbe0ff */
[----:B------:R-:W-:Y:S01]  /*0d60*/  IMAD.WIDE.U32 R32, P0, R73, R74, R32 ;  /* 0x0000004a49207225 */ /* 0x000fe20007800020 */
[----:B------:R-:W-:-:S02]  /*0d70*/  SEL R17, RZ, 0x1, P4 ;  /* 0x00000001ff117807 */ /* 0x000fc40002000000 */
[----:B------:R-:W-:Y:S01]  /*0d80*/  IADD3 R21, P4, PT, R39, R16, RZ ;  /* 0x0000001027157210 */ /* 0x000fe20007f9e0ff */
[----:B------:R-:W-:-:S03]  /*0d90*/  IMAD.X R24, R41, 0x1, R36, P5 ;  /* 0x0000000129187824 */ /* 0x000fc600028e0624 */
[----:B------:R-:W-:Y:S01]  /*0da0*/  IADD3 R17, P2, P5, R21, R34, R17 ;  /* 0x0000002215117210 */ /* 0x000fe20007d5e011 */
[----:B------:R-:W-:Y:S01]  /*0db0*/  IMAD.X R37, R24, 0x1, R45, P4 ;  /* 0x0000000118257824 */ /* 0x000fe200020e062d */
[----:B------:R-:W-:-:S04]  /*0dc0*/  IADD3 RZ, P4, PT, R25, R32, RZ ;  /* 0x0000002019ff7210 */ /* 0x000fc80007f9e0ff */
[----:B------:R-:W-:Y:S02]  /*0dd0*/  IADD3.X R42, PT, PT, R37, R35, RZ, P2, P5 ;  /* 0x00000023252a7210 */ /* 0x000fe400017ea4ff */
[----:B------:R-:W-:Y:S01]  /*0de0*/  ISETP.GE.U32.AND P5, PT, R26, R28, PT ;  /* 0x0000001c1a00720c */ /* 0x000fe20003fa6070 */
[----:B------:R-:W-:Y:S01]  /*0df0*/  IMAD.MOV.U32 R28, RZ, RZ, R23 ;  /* 0x000000ffff1c7224 */ /* 0x000fe200078e0017 */
[----:B------:R-:W-:Y:S01]  /*0e00*/  ISETP.GE.U32.AND P2, PT, R39, R26, PT ;  /* 0x0000001a2700720c */ /* 0x000fe20003f46070 */
[----:B------:R-:W-:Y:S01]  /*0e10*/  IMAD.MOV.U32 R26, RZ, RZ, R31 ;  /* 0x000000ffff1a7224 */ /* 0x000fe200078e001f */
[----:B------:R-:W-:Y:S01]  /*0e20*/  ISETP.GE.U32.AND.EX P5, PT, R41, R30, PT, P5 ;  /* 0x0000001e2900720c */ /* 0x000fe20003fa6150 */
[----:B------:R-:W-:Y:S01]  /*0e30*/  IMAD.X R31, RZ, RZ, RZ, P0 ;  /* 0x000000ffff1f7224 */ /* 0x000fe200000e06ff */
[----:B------:R-:W-:Y:S01]  /*0e40*/  ISETP.GE.U32.AND.EX P2, PT, R24, R41, PT, P2 ;  /* 0x000000291800720c */ /* 0x000fe20003f46120 */
[----:B------:R-:W-:Y:S01]  /*0e50*/  IMAD.WIDE.U32.X R24, R75, R75, R26, P3 ;  /* 0x0000004b4b187225 */ /* 0x000fe200018e041a */
[----:B------:R-:W-:-:S02]  /*0e60*/  ISETP.GE.U32.AND P3, PT, R21, R16, PT ;  /* 0x000000101500720c */ /* 0x000fc40003f66070 */
[----:B------:R-:W-:Y:S01]  /*0e70*/  ISETP.GE.U32.AND P0, PT, R17, R21, PT ;  /* 0x000000151100720c */ /* 0x000fe20003f06070 */
[----:B------:R-:W-:Y:S01]  /*0e80*/  IMAD.WIDE.U32 R26, R73, R74, RZ ;  /* 0x0000004a491a7225 */ /* 0x000fe200078e00ff */
[----:B------:R-:W-:Y:S02]  /*0e90*/  SEL R16, RZ, 0x1, P5 ;  /* 0x00000001ff107807 */ /* 0x000fe40002800000 */
[----:B------:R-:W-:Y:S01]  /*0ea0*/  SEL R23, RZ, 0x1, P2 ;  /* 0x00000001ff177807 */ /* 0x000fe20001000000 */
[----:B------:R-:W-:Y:S01]  /*0eb0*/  IMAD.MOV.U32 R30, RZ, RZ, R33 ;  /* 0x000000ffff1e7224 */ /* 0x000fe200078e0021 */
[----:B------:R-:W-:Y:S01]  /*0ec0*/  ISETP.GE.U32.AND.EX P3, PT, R37, R45, PT, P3 ;  /* 0x0000002d2500720c */ /* 0x000fe20003f66130 */
[----:B------:R-:W-:Y:S01]  /*0ed0*/  IMAD.WIDE.U32.X R32, R73, R77, R28, P1 ;  /* 0x0000004d49207225 */ /* 0x000fe200008e041c */
[----:B------:R-:W-:Y:S02]  /*0ee0*/  ISETP.GE.U32.AND.EX P0, PT, R42, R37, PT, P0 ;  /* 0x000000252a00720c */ /* 0x000fe40003f06100 */
[----:B------:R-:W-:Y:S01]  /*0ef0*/  IADD3 R23, P2, P5, R23, R24, R16 ;  /* 0x0000001817177210 */ /* 0x000fe20007d5e010 */
[----:B------:R-:W-:Y:S01]  /*0f00*/  IMAD.WIDE.U32 R28, P1, R72, R75, R26 ;  /* 0x0000004b481c7225 */ /* 0x000fe2000782001a */
[----:B------:R-:W-:-:S02]  /*0f10*/  SEL R40, RZ, 0x1, P3 ;  /* 0x00000001ff287807 */ /* 0x000fc40001800000 */
[----:B------:R-:W-:Y:S01]  /*0f20*/  SEL R21, RZ, 0x1, P0 ;  /* 0x00000001ff157807 */ /* 0x000fe20000000000 */
[----:B------:R-:W-:Y:S01]  /*0f30*/  IMAD.WIDE.U32 R26, R72, R74, RZ ;  /* 0x0000004a481a7225 */ /* 0x000fe200078e00ff */
[----:B------:R-:W-:-:S03]  /*0f40*/  IADD3.X R36, PT, PT, RZ, R25, RZ, P2, P5 ;  /* 0x00000019ff247210 */ /* 0x000fc600017ea4ff */
[----:B------:R-:W-:Y:S01]  /*0f50*/  IMAD.X R35, RZ, RZ, RZ, P1 ;  /* 0x000000ffff237224 */ /* 0x000fe200008e06ff */
[----:B------:R-:W-:Y:S01]  /*0f60*/  IADD3 R40, P1, P2, R21, R32, R40 ;  /* 0x0000002015287210 */ /* 0x000fe20007a3e028 */
[----:B------:R-:W-:Y:S01]  /*0f70*/  IMAD.WIDE.U32 R24, R73, R72, RZ ;  /* 0x0000004849187225 */ /* 0x000fe200078e00ff */
[----:B------:R-:W-:Y:S02]  /*0f80*/  IADD3 R16, P0, PT, R43, R26, RZ ;  /* 0x0000001a2b107210 */ /* 0x000fe40007f1e0ff */
[----:B------:R-:W-:Y:S01]  /*0f90*/  IADD3 R39, P3, PT, R27, R28, RZ ;  /* 0x0000001c1b277210 */ /* 0x000fe20007f7e0ff */
[----:B------:R-:W-:Y:S01]  /*0fa0*/  IMAD.MOV.U32 R34, RZ, RZ, R29 ;  /* 0x000000ffff227224 */ /* 0x000fe200078e001d */
[----:B------:R-:W-:Y:S01]  /*0fb0*/  IADD3.X R43, PT, PT, RZ, R33, RZ, P1, P2 ;  /* 0x00000021ff2b7210 */ /* 0x000fe20000fe44ff */
[----:B------:R-:W-:Y:S01]  /*0fc0*/  IMAD.WIDE.U32 R32, P5, R72, R73, R24 ;  /* 0x0000004948207225 */ /* 0x000fe200078a0018 */
[----:B------:R-:W-:-:S03]  /*0fd0*/  IADD3 R21, P2, PT, R16, R23, RZ ;  /* 0x0000001710157210 */ /* 0x000fc60007f5e0ff */
[----:B------:R-:W-:Y:S01]  /*0fe0*/  IMAD.X R27, R39, 0x1, R38, P0 ;  /* 0x00000001271b7824 */ /* 0x000fe200000e0626 */
[----:B------:R-:W-:Y:S01]  /*0ff0*/  ISETP.GE.U32.AND P0, PT, R16, R26, PT ;  /* 0x0000001a1000720c */ /* 0x000fe20003f06070 */
[----:B------:R-:W-:Y:S01]  /*1000*/  IMAD.WIDE.U32.X R24, R73, R75, R30, P4 ;  /* 0x0000004b49187225 */ /* 0x000fe200020e041e */
[C---:B------:R-:W-:Y:S02]  /*1010*/  ISETP.GE.U32.AND P1, PT, R21.reuse, R16, PT ;  /* 0x000000101500720c */ /* 0x040fe40003f26070 */
[----:B------:R-:W-:Y:S01]  /*1020*/  IADD3 R21, P4, PT, R21, R26, RZ ;  /* 0x0000001a15157210 */ /* 0x000fe20007f9e0ff */
[C---:B------:R-:W-:Y:S01]  /*1030*/  IMAD.X R16, R27.reuse, 0x1, R36, P2 ;  /* 0x000000011b107824 */ /* 0x040fe200010e0624 */
[----:B------:R-:W-:Y:S01]  /*1040*/  ISETP.GE.U32.AND.EX P0, PT, R27, R39, PT, P0 ;  /* 0x000000271b00720c */ /* 0x000fe20003f06100 */
[----:B------:R-:W-:Y:S01]  /*1050*/  IMAD.WIDE.U32 R28, R72, R72, RZ ;  /* 0x00000048481c7225 */ /* 0x000fe200078e00ff */
[----:B------:R-:W-:Y:S02]  /*1060*/  ISETP.GE.U32.AND P2, PT, R21, R26, PT ;  /* 0x0000001a1500720c */ /* 0x000fe40003f46070 */
[----:B------:R-:W-:Y:S01]  /*1070*/  ISETP.GE.U32.AND.EX P1, PT, R16, R27, PT, P1 ;  /* 0x0000001b1000720c */ /* 0x000fe20003f26110 */
[----:B------:R-:W-:Y:S01]  /*1080*/  IMAD.WIDE.U32.X R26, R73, R75, R34, P3 ;  /* 0x0000004b491a7225 */ /* 0x000fe200018e0422 */
[----:B------:R-:W-:-:S03]  /*1090*/  IADD3 R40, P3, PT, R21, R40, RZ ;  /* 0x0000002815287210 */ /* 0x000fc60007f7e0ff */
[----:B------:R-:W-:Y:S02]  /*10a0*/  IMAD.X R16, R16, 0x1, R39, P4 ;  /* 0x0000000110107824 */ /* 0x000fe400020e0627 */
[----:B------:R-:W-:Y:S01]  /*10b0*/  IMAD.WIDE.U32 R30, R17, 0x3d1, RZ ;  /* 0x000003d1111e7825 */ /* 0x000fe200078e00ff */
[----:B------:R-:W-:Y:S02]  /*10c0*/  SEL R30, RZ, 0x1, P0 ;  /* 0x00000001ff1e7807 */ /* 0x000fe40000000000 */
[----:B------:R-:W-:Y:S01]  /*10d0*/  ISETP.GE.U32.AND P0, PT, R40, R21, PT ;  /* 0x000000152800720c */ /* 0x000fe20003f06070 */
[C---:B------:R-:W-:Y:S01]  /*10e0*/  IMAD.X R43, R16.reuse, 0x1, R43, P3 ;  /* 0x00000001102b7824 */ /* 0x040fe200018e062b */
[----:B------:R-:W-:Y:S01]  /*10f0*/  ISETP.GE.U32.AND.EX P3, PT, R16, R39, PT, P2 ;  /* 0x000000271000720c */ /* 0x000fe20003f66120 */
[----:B------:R-:W-:Y:S01]  /*1100*/  IMAD.X R37, RZ, RZ, RZ, P5 ;  /* 0x000000ffff257224 */ /* 0x000fe200028e06ff */
[----:B------:R-:W-:Y:S01]  /*1110*/  IADD3 R23, P5, PT, R29, R32, RZ ;  /* 0x000000201d177210 */ /* 0x000fe20007fbe0ff */
[----:B------:R-:W-:Y:S01]  /*1120*/  IMAD.MOV.U32 R36, RZ, RZ, R33 ;  /* 0x000000ffff247224 */ /* 0x000fe200078e0021 */
[----:B------:R-:W-:Y:S01]  /*1130*/  SEL R29, RZ, 0x1, P1 ;  /* 0x00000001ff1d7807 */ /* 0x000fe20000800000 */
[----:B------:R-:W-:Y:S01]  /*1140*/  IMAD.WIDE.U32 R32, R42, 0x3d1, RZ ;  /* 0x000003d12a207825 */ /* 0x000fe200078e00ff */
[----:B------:R-:W-:-:S02]  /*1150*/  ISETP.GE.U32.AND.EX P0, PT, R43, R16, PT, P0 ;  /* 0x000000102b00720c */ /* 0x000fc40003f06100 */
[----:B------:R-:W-:Y:S01]  /*1160*/  SEL R38, RZ, 0x1, P3 ;  /* 0x00000001ff267807 */ /* 0x000fe20001800000 */
[----:B------:R-:W-:Y:S01]  /*1170*/  IMAD.MOV.U32 R16, RZ, RZ, RZ ;  /* 0x000000ffff107224 */ /* 0x000fe200078e00ff */
[----:B------:R-:W-:Y:S01]  /*1180*/  IADD3 R29, P1, P3, R29, R24, R30 ;  /* 0x000000181d1d7210 */ /* 0x000fe20007b3e01e */
[----:B------:R-:W-:Y:S01]  /*1190*/  IMAD.WIDE.U32 R32, P4, RZ, R17, R32 ;  /* 0x00000011ff207225 */ /* 0x000fe20007880020 */
[----:B------:R-:W-:-:S03]  /*11a0*/  SEL R21, RZ, 0x1, P0 ;  /* 0x00000001ff157807 */ /* 0x000fc60000000000 */
[----:B------:R-:W-:Y:S01]  /*11b0*/  IMAD.WIDE.U32 R34, R17, 0x3d1, R16 ;  /* 0x000003d111227825 */ /* 0x000fe200078e0010 */
[----:B------:R-:W-:Y:S02]  /*11c0*/  IADD3.X R16, PT, PT, RZ, R25, RZ, P1, P3 ;  /* 0x00000019ff107210 */ /* 0x000fe40000fe64ff */
[----:B------:R-:W-:Y:S01]  /*11d0*/  IADD3 R38, P0, P1, R21, R26, R38 ;  /* 0x0000001a15267210 */ /* 0x000fe2000791e026 */
[----:B------:R-:W-:Y:S01]  /*11e0*/  IMAD.WIDE.U32 R24, R43, 0x3d1, RZ ;  /* 0x000003d12b187825 */ /* 0x000fe200078e00ff */
[----:B------:R-:W-:Y:S02]  /*11f0*/  IADD3 R21, P3, PT, R29, R28, RZ ;  /* 0x0000001c1d157210 */ /* 0x000fe40007f7e0ff */
[----:B------:R-:W-:Y:S01]  /*1200*/  IADD3 RZ, P2, PT, R31, R32, RZ ;  /* 0x000000201fff7210 */ /* 0x000fe20007f5e0ff */
[----:B------:R-:W-:Y:S01]  /*1210*/  IMAD.X R31, RZ, RZ, RZ, P4 ;  /* 0x000000ffff1f7224 */ /* 0x000fe200020e06ff */
[----:B------:R-:W-:Y:S01]  /*1220*/  IADD3.X R41, PT, PT, RZ, R27, RZ, P0, P1 ;  /* 0x0000001bff297210 */ /* 0x000fe200007e24ff */
[----:B------:R-:W-:Y:S01]  /*1230*/  IMAD.X R16, R23, 0x1, R16, P3 ;  /* 0x0000000117107824 */ /* 0x000fe200018e0610 */
[C---:B------:R-:W-:Y:S01]  /*1240*/  IADD3 R38, P4, PT, R21.reuse, R38, RZ ;  /* 0x0000002615267210 */ /* 0x040fe20007f9e0ff */
[----:B------:R-:W-:Y:S01]  /*1250*/  IMAD.MOV.U32 R30, RZ, RZ, R33 ;  /* 0x000000ffff1e7224 */ /* 0x000fe200078e0021 */
[----:B------:R-:W-:Y:S01]  /*1260*/  ISETP.GE.U32.AND P3, PT, R21, R28, PT ;  /* 0x0000001c1500720c */ /* 0x000fe20003f66070 */
[----:B------:R-:W-:Y:S01]  /*1270*/  IMAD.IADD R35, R32, 0x1, R35 ;  /* 0x0000000120237824 */ /* 0x000fe200078e0223 */
[----:B------:R-:W-:Y:S01]  /*1280*/  ISETP.GE.U32.AND P1, PT, R34, RZ, PT ;  /* 0x000000ff2200720c */ /* 0x000fe20003f26070 */
[----:B------:R-:W-:Y:S01]  /*1290*/  IMAD.X R41, R16, 0x1, R41, P4 ;  /* 0x0000000110297824 */ /* 0x000fe200020e0629 */
[----:B------:R-:W-:Y:S01]  /*12a0*/  ISETP.GE.U32.AND P0, PT, R38, R21, PT ;  /* 0x000000152600720c */ /* 0x000fe20003f06070 */
[----:B------:R-:W-:Y:S01]  /*12b0*/  IMAD.WIDE.U32.X R26, RZ, R42, R30, P2 ;  /* 0x0000002aff1a7225 */ /* 0x000fe200010e041e */
[----:B------:R-:W-:-:S02]  /*12c0*/  ISETP.GE.U32.AND.EX P1, PT, R35, R17, PT, P1 ;  /* 0x000000112300720c */ /* 0x000fc40003f26110 */
[----:B------:R-:W-:Y:S01]  /*12d0*/  ISETP.GE.U32.AND.EX P3, PT, R16, R23, PT, P3 ;  /* 0x000000171000720c */ /* 0x000fe20003f66130 */
[----:B------:R-:W-:Y:S01]  /*12e0*/  IMAD.WIDE.U32 R28, R40, 0x3d1, RZ ;  /* 0x000003d1281c7825 */ /* 0x000fe200078e00ff */
[----:B------:R-:W-:Y:S02]  /*12f0*/  ISETP.GE.U32.AND.EX P0, PT, R41, R16, PT, P0 ;  /* 0x000000102900720c */ /* 0x000fe40003f06100 */
[----:B------:R-:W-:Y:S01]  /*1300*/  SEL R32, RZ, 0x1, P3 ;  /* 0x00000001ff207807 */ /* 0x000fe20001800000 */
[----:B------:R-:W-:-:S04]  /*1310*/  IMAD.WIDE.U32 R30, P2, RZ, R40, R24 ;  /* 0x00000028ff1e7225 */ /* 0x000fc80007840018 */
[----:B------:R-:W-:Y:S01]  /*1320*/  IMAD.WIDE.U32 R16, R78, R78, R34 ;  /* 0x0000004e4e107225 */ /* 0x000fe200078e0022 */
[----:B------:R-:W-:-:S03]  /*1330*/  IADD3 R30, P4, PT, R29, R30, RZ ;  /* 0x0000001e1d1e7210 */ /* 0x000fc60007f9e0ff */
[----:B------:R-:W-:Y:S01]  /*1340*/  IMAD.WIDE.U32.X R24, R73, R73, R36, P5 ;  /* 0x0000004949187225 */ /* 0x000fe200028e0424 */
[----:B------:R-:W-:Y:S02]  /*1350*/  IADD3 R21, P5, PT, R26, R28, RZ ;  /* 0x0000001c1a157210 */ /* 0x000fe40007fbe0ff */
[----:B------:R-:W-:Y:S01]  /*1360*/  SEL R37, RZ, 0x1, P0 ;  /* 0x00000001ff257807 */ /* 0x000fe20000000000 */
[----:B------:R-:W-:Y:S01]  /*1370*/  IMAD.IADD R26, R10, 0x1, R17 ;  /* 0x000000010a1a7824 */ /* 0x000fe200078e0211 */
[----:B------:R-:W-:Y:S01]  /*1380*/  ISETP.GE.U32.AND P3, PT, R16, R34, PT ;  /* 0x000000221000720c */ /* 0x000fe20003f66070 */
[----:B------:R-:W-:Y:S01]  /*1390*/  IMAD.X R23, R30, 0x1, R27, P5 ;  /* 0x000000011e177824 */ /* 0x000fe200028e061b */
[----:B------:R-:W-:Y:S01]  /*13a0*/  SEL R17, RZ, 0x1, P1 ;  /* 0x00000001ff117807 */ /* 0x000fe20000800000 */
[----:B------:R-:W-:Y:S01]  /*13b0*/  IMAD.X R29, RZ, RZ, RZ, P2 ;  /* 0x000000ffff1d7224 */ /* 0x000fe200010e06ff */
[----:B------:R-:W-:Y:S02]  /*13c0*/  IADD3 R37, P2, P5, R37, R24, R32 ;  /* 0x0000001825257210 */ /* 0x000fe40007d5e020 */
[----:B------:R-:W-:-:S02]  /*13d0*/  ISETP.GE.U32.AND.EX P3, PT, R26, R35, PT, P3 ;  /* 0x000000231a00720c */ /* 0x000fc40003f66130 */
[C---:B------:R-:W-:Y:S01]  /*13e0*/  ISETP.GE.U32.AND P0, PT, R21.reuse, R28, PT ;  /* 0x0000001c1500720c */ /* 0x040fe20003f06070 */
[----:B------:R-:W-:Y:S01]  /*13f0*/  IMAD.MOV.U32 R28, RZ, RZ, R31 ;  /* 0x000000ffff1c7224 */ /* 0x000fe200078e001f */
[----:B------:R-:W-:Y:S02]  /*1400*/  IADD3.X R39, PT, PT, RZ, R25, RZ, P2, P5 ;  /* 0x00000019ff277210 */ /* 0x000fe400017ea4ff */
[----:B------:R-:W-:Y:S01]  /*1410*/  IADD3 R17, P5, P2, R21, R42, R17 ;  /* 0x0000002a15117210 */ /* 0x000fe20007abe011 */
[----:B------:R-:W-:Y:S01]  /*1420*/  IMAD.WIDE.U32.X R24, RZ, R43, R28, P4 ;  /* 0x0000002bff187225 */ /* 0x000fe200020e041c */
[----:B------:R-:W-:Y:S02]  /*1430*/  SEL R10, RZ, 0x1, P3 ;  /* 0x00000001ff0a7807 */ /* 0x000fe40001800000 */
[----:B------:R-:W-:Y:S01]  /*1440*/  ISETP.GE.U32.AND.EX P0, PT, R23, R30, PT, P0 ;  /* 0x0000001e1700720c */ /* 0x000fe20003f06100 */
[----:B------:R-:W-:Y:S01]  /*1450*/  IMAD.WIDE.U32 R28, R41, 0x3d1, RZ ;  /* 0x000003d1291c7825 */ /* 0x000fe200078e00ff */
[----:B------:R-:W-:-:S02]  /*1460*/  IADD3.X R23, PT, PT, R23, R40, RZ, P5, P2 ;  /* 0x0000002817177210 */ /* 0x000fc40002fe44ff */
[CC--:B------:R-:W-:Y:S02]  /*1470*/  ISETP.EQ.U32.AND P4, PT, R17.reuse, R42.reuse, PT ;  /* 0x0000002a1100720c */ /* 0x0c0fe40003f82070 */
[----:B------:R-:W-:Y:S02]  /*1480*/  IADD3 R27, P2, P5, R10, R17, R11 ;  /* 0x000000110a1b7210 */ /* 0x000fe40007d5e00b */
[----:B------:R-:W-:Y:S02]  /*1490*/  SEL R33, RZ, 0x1, P0 ;  /* 0x00000001ff217807 */ /* 0x000fe40000000000 */
[----:B------:R-:W-:Y:S02]  /*14a0*/  ISETP.LT.U32.AND P0, PT, R17, R42, PT ;  /* 0x0000002a1100720c */ /* 0x000fe40003f01070 */
[----:B------:R-:W-:Y:S02]  /*14b0*/  ISETP.EQ.AND.EX P4, PT, R23, R40, !P1, P4 ;  /* 0x000000281700720c */ /* 0x000fe40004f82340 */
[----:B------:R-:W-:Y:S01]  /*14c0*/  IADD3.X R21, PT, PT, RZ, R23, R12, P2, P5 ;  /* 0x00000017ff157210 */ /* 0x000fe200017ea40c */
[----:B------:R-:W-:Y:S01]  /*14d0*/  IMAD.WIDE.U32 R30, P5, RZ, R38, R28 ;  /* 0x00000026ff1e7225 */ /* 0x000fe200078a001c */
[----:B------:R-:W-:-:S02]  /*14e0*/  ISETP.EQ.U32.AND P1, PT, R27, R11, PT ;  /* 0x0000000b1b00720c */ /* 0x000fc40003f22070 */
[----:B------:R-:W-:Y:S01]  /*14f0*/  ISETP.LT.U32.OR.EX P0, PT, R23, R40, P4, P0 ;  /* 0x000000281700720c */ /* 0x000fe20002701500 */
[----:B------:R-:W-:Y:S01]  /*1500*/  IMAD.WIDE.U32 R28, R38, 0x3d1, RZ ;  /* 0x000003d1261c7825 */ /* 0x000fe200078e00ff */
[----:B------:R-:W-:Y:S02]  /*1510*/  ISETP.LT.U32.AND P2, PT, R27, R11, PT ;  /* 0x0000000b1b00720c */ /* 0x000fe40003f41070 */
[----:B------:R-:W-:Y:S01]  /*1520*/  ISETP.EQ.AND.EX P1, PT, R21, R12, !P3, P1 ;  /* 0x0000000c1500720c */ /* 0x000fe20005f22310 */
[----:B------:R-:W-:Y:S01]  /*1530*/  IMAD.X R11, RZ, RZ, RZ, P5 ;  /* 0x000000ffff0b7224 */ /* 0x000fe200028e06ff */
[----:B------:R-:W-:Y:S02]  /*1540*/  IADD3 R17, P5, P4, R28, R24, R33 ;  /* 0x000000181c117210 */ /* 0x000fe40007cbe021 */
[----:B------:R-:W-:Y:S02]  /*1550*/  IADD3 R23, P3, PT, R29, R30, RZ ;  /* 0x0000001e1d177210 */ /* 0x000fe40007f7e0ff */
[----:B------:R-:W-:-:S02]  /*1560*/  SEL R10, RZ, 0x1, !P0 ;  /* 0x00000001ff0a7807 */ /* 0x000fc40004000000 */
[----:B------:R-:W-:Y:S02]  /*1570*/  ISETP.LT.U32.OR.EX P1, PT, R21, R12, P1, P2 ;  /* 0x0000000c1500720c */ /* 0x000fe40000f21520 */
[----:B------:R-:W-:Y:S02]  /*1580*/  IADD3.X R24, PT, PT, R23, R25, RZ, P5, P4 ;  /* 0x0000001917187210 */ /* 0x000fe40002fe84ff */
[----:B------:R-:W-:Y:S01]  /*1590*/  ISETP.GE.U32.AND P2, PT, R17, R28, PT ;  /* 0x0000001c1100720c */ /* 0x000fe20003f46070 */
[----:B------:R-:W-:Y:S01]  /*15a0*/  IMAD.WIDE.U32 R28, R39, 0x3d1, RZ ;  /* 0x000003d1271c7825 */ /* 0x000fe200078e00ff */
[----:B------:R-:W-:Y:S02]  /*15b0*/  IADD3 R12, P4, P5, R17, R43, R10 ;  /* 0x0000002b110c7210 */ /* 0x000fe40007d9e00a */
[C---:B------:R-:W-:Y:S01]  /*15c0*/  ISETP.GE.U32.AND.EX P2, PT, R24.reuse, R23, PT, P2 ;  /* 0x000000171800720c */ /* 0x040fe20003f46120 */
[----:B------:R-:W-:Y:S01]  /*15d0*/  IMAD.MOV.U32 R10, RZ, RZ, R31 ;  /* 0x000000ffff0a7224 */ /* 0x000fe200078e001f */
[----:B------:R-:W-:Y:S01]  /*15e0*/  IADD3.X R17, PT, PT, R24, R38, RZ, P4, P5 ;  /* 0x0000002618117210 */ /* 0x000fe200027ea4ff */
[----:B------:R-:W-:Y:S01]  /*15f0*/  IMAD.WIDE.U32 R30, R37, 0x3d1, RZ ;  /* 0x000003d1251e7825 */ /* 0x000fe200078e00ff */
[----:B------:R-:W-:-:S02]  /*1600*/  SEL R24, RZ, 0x1, !P1 ;  /* 0x00000001ff187807 */ /* 0x000fc40004800000 */
[----:B------:R-:W-:Y:S01]  /*1610*/  ISETP.EQ.U32.AND P5, PT, R12, R43, PT ;  /* 0x0000002b0c00720c */ /* 0x000fe20003fa2070 */
[----:B------:R-:W-:Y:S01]  /*1620*/  IMAD.WIDE.U32.X R10, RZ, R41, R10, P3 ;  /* 0x00000029ff0a7225 */ /* 0x000fe200018e040a */
[----:B------:R-:W-:Y:S02]  /*1630*/  SEL R23, RZ, 0x1, P2 ;  /* 0x00000001ff177807 */ /* 0x000fe40001000000 */
[----:B------:R-:W-:Y:S02]  /*1640*/  IADD3 R24, P3, P2, R24, R12, R13 ;  /* 0x0000000c18187210 */ /* 0x000fe40007a7e00d */
[CC--:B------:R-:W-:Y:S01]  /*1650*/  ISETP.EQ.AND.EX P5, PT, R17.reuse, R38.reuse, P0, P5 ;  /* 0x000000261100720c */ /* 0x0c0fe200007a2350 */
[----:B------:R-:W-:Y:S01]  /*1660*/  IMAD.WIDE.U32 R32, P0, RZ, R37, R28 ;  /* 0x00000025ff207225 */ /* 0x000fe2000780001c */
[----:B------:R-:W-:Y:S02]  /*1670*/  ISETP.LT.U32.AND P4, PT, R12, R43, PT ;  /* 0x0000002b0c00720c */ /* 0x000fe40003f81070 */
[----:B------:R-:W-:Y:S01]  /*1680*/  IADD3.X R29, PT, PT, RZ, R17, R14, P3, P2 ;  /* 0x00000011ff1d7210 */ /* 0x000fe20001fe440e */
[----:B------:R-:W-:Y:S01]  /*1690*/  IMAD.X R35, RZ, RZ, RZ, P0 ;  /* 0x000000ffff237224 */ /* 0x000fe200000e06ff */
[----:B------:R-:W-:Y:S01]  /*16a0*/  ISETP.EQ.U32.AND P2, PT, R24, R13, PT ;  /* 0x0000000d1800720c */ /* 0x000fe20003f42070 */
[----:B------:R-:W-:Y:S01]  /*16b0*/  IMAD.MOV.U32 R34, RZ, RZ, R33 ;  /* 0x000000ffff227224 */ /* 0x000fe200078e0021 */
[----:B------:R-:W-:-:S02]  /*16c0*/  ISETP.LT.U32.OR.EX P4, PT, R17, R38, P5, P4 ;  /* 0x000000261100720c */ /* 0x000fc40002f81540 */
[----:B------:R-:W-:Y:S02]  /*16d0*/  ISETP.EQ.AND.EX P1, PT, R29, R14, P1, P2 ;  /* 0x0000000e1d00720c */ /* 0x000fe40000f22320 */
[----:B------:R-:W-:Y:S02]  /*16e0*/  ISETP.LT.U32.AND P0, PT, R24, R13, PT ;  /* 0x0000000d1800720c */ /* 0x000fe40003f01070 */
[----:B------:R-:W-:Y:S02]  /*16f0*/  IADD3 R17, P5, P3, R30, R10, R23 ;  /* 0x0000000a1e117210 */ /* 0x000fe40007bbe017 */
[----:B------:R-:W-:Y:S02]  /*1700*/  IADD3 R23, P2, PT, R31, R32, RZ ;  /* 0x000000201f177210 */ /* 0x000fe40007f5e0ff */
[----:B------:R-:W-:Y:S02]  /*1710*/  SEL R12, RZ, 0x1, !P4 ;  /* 0x00000001ff0c7807 */ /* 0x000fe40006000000 */
[----:B------:R-:W-:-:S02]  /*1720*/  ISETP.LT.U32.OR.EX P1, PT, R29, R14, P1, P0 ;  /* 0x0000000e1d00720c */ /* 0x000fc40000f21500 */
[----:B------:R-:W-:Y:S01]  /*1730*/  IADD3.X R13, PT, PT, R23, R11, RZ, P5, P3 ;  /* 0x0000000b170d7210 */ /* 0x000fe20002fe64ff */
[----:B------:R-:W-:Y:S01]  /*1740*/  IMAD.WIDE.U32.X R10, RZ, R39, R34, P2 ;  /* 0x00000027ff0a7225 */ /* 0x000fe200010e0422 */
[C---:B------:R-:W-:Y:S02]  /*1750*/  IADD3 R12, P0, P5, R17.reuse, R41, R12 ;  /* 0x00000029110c7210 */ /* 0x040fe40007d1e00c */
[----:B------:R-:W-:Y:S02]  /*1760*/  SEL R25, RZ, 0x1, !P1 ;  /* 0x00000001ff197807 */ /* 0x000fe40004800000 */
[----:B------:R-:W-:Y:S02]  /*1770*/  ISETP.GE.U32.AND P3, PT, R17, R30, PT ;  /* 0x0000001e1100720c */ /* 0x000fe40003f66070 */
[----:B------:R-:W-:Y:S02]  /*1780*/  IADD3.X R14, PT, PT, R13, R37, RZ, P0, P5 ;  /* 0x000000250d0e7210 */ /* 0x000fe400007ea4ff */
[----:B------:R-:W-:-:S02]  /*1790*/  ISETP.EQ.U32.AND P0, PT, R12, R41, PT ;  /* 0x000000290c00720c */ /* 0x000fc40003f02070 */
[----:B------:R-:W-:Y:S02]  /*17a0*/  IADD3 R25, P5, P2, R25, R12, R22 ;  /* 0x0000000c19197210 */ /* 0x000fe40007abe016 */
[----:B------:R-:W-:Y:S01]  /*17b0*/  ISETP.GE.U32.AND.EX P3, PT, R13, R23, PT, P3 ;  /* 0x000000170d00720c */ /* 0x000fe20003f66130 */
[----:B------:R-:W-:Y:S01]  /*17c0*/  IMAD.MOV.U32 R23, RZ, RZ, R16 ;  /* 0x000000ffff177224 */ /* 0x000fe200078e0010 */
[----:B------:R-:W-:Y:S02]  /*17d0*/  ISETP.EQ.AND.EX P4, PT, R14, R37, P4, P0 ;  /* 0x000000250e00720c */ /* 0x000fe40002782300 */
[----:B------:R-:W-:Y:S02]  /*17e0*/  IADD3.X R28, PT, PT, RZ, R14, R15, P5, P2 ;  /* 0x0000000eff1c7210 */ /* 0x000fe40002fe440f */
[----:B------:R-:W-:Y:S02]  /*17f0*/  ISETP.LT.U32.AND P0, PT, R12, R41, PT ;  /* 0x000000290c00720c */ /* 0x000fe40003f01070 */
[----:B------:R-:W-:-:S02]  /*1800*/  ISETP.EQ.U32.AND P2, PT, R25, R22, PT ;  /* 0x000000161900720c */ /* 0x000fc40003f42070 */
        /* <DEDUP_REMOVED lines=11> */
[----:B------:R-:W-:-:S04]  /*18c0*/  IADD3 R17, P1, PT, R17, R10, RZ ;  /* 0x0000000a11117210 */ /* 0x000fc80007f3e0ff */
[----:B------:R-:W-:Y:S01]  /*18d0*/  ISETP.NE.U32.AND P0, PT, R17, RZ, PT ;  /* 0x000000ff1100720c */ /* 0x000fe20003f05070 */
[----:B------:R-:W-:-:S05]  /*18e0*/  IMAD.X R30, RZ, RZ, R30, P1 ;  /* 0x000000ffff1e7224 */ /* 0x000fca00008e061e */
        /* <DEDUP_REMOVED lines=9> */
.L_x_160:
        /* <DEDUP_REMOVED lines=34> */
.L_x_159:
[----:B------:R-:W-:Y:S05]  /*1ba0*/  BSYNC.RECONVERGENT B2 ;  /* 0x0000000000027941 */ /* 0x000fea0003800200 */
.L_x_158:
[-C--:B------:R-:W-:Y:S01]  /*1bb0*/  IMAD.WIDE.U32 R10, R71, R70.reuse, RZ ;  /* 0x00000046470a7225 */ /* 0x080fe200078e00ff */
        /* <DEDUP_REMOVED lines=25> */
[----:B------:R-:W-:-:S04]  /*1d50*/  IMAD.WIDE.U32 R30, R66, R70, RZ ;  /* 0x00000046421e7225 */ /* 0x000fc800078e00ff */
[----:B------:R-:W-:-:S04]  /*1d60*/  IMAD.WIDE.U32 R12, P4, R66, R71, R12 ;  /* 0x00000047420c7225 */ /* 0x000fc8000788000c */
        /* <DEDUP_REMOVED lines=26> */
[----:B------:R-:W-:-:S03]  /*1f10*/  ISETP.GE.U32.AND P2, PT, R45, R31, PT ;  /* 0x0000001f2d00720c */ /* 0x000fc60003f46070 */
[----:B------:R-:W-:Y:S01]  /*1f20*/  IMAD.WIDE.U32.X R38, R69, R69, R38, P1 ;  /* 0x0000004545267225 */ /* 0x000fe200008e0426 */
[----:B------:R-:W-:Y:S02]  /*1f30*/  ISETP.GE.U32.AND P1, PT, R41, R30, PT ;  /* 0x0000001e2900720c */ /* 0x000fe40003f26070 */
[----:B------:R-:W-:Y:S01]  /*1f40*/  ISETP.GE.U32.AND.EX P2, PT, R22, R33, PT, P2 ;  /* 0x000000211600720c */ /* 0x000fe20003f46120 */
[----:B------:R-:W-:Y:S01]  /*1f50*/  IMAD.WIDE.U32 R14, R70, R66, RZ ;  /* 0x00000042460e7225 */ /* 0x000fe200078e00ff */
[----:B------:R-:W-:Y:S02]  /*1f60*/  SEL R14, RZ, 0x1, P0 ;  /* 0x00000001ff0e7807 */ /* 0x000fe40000000000 */
[----:B------:R-:W-:Y:S01]  /*1f70*/  SEL R31, RZ, 0x1, P2 ;  /* 0x00000001ff1f7807 */ /* 0x000fe20001000000 */
[----:B------:R-:W-:Y:S01]  /*1f80*/  IMAD.X R37, RZ, RZ, RZ, P5 ;  /* 0x000000ffff257224 */ /* 0x000fe200028e06ff */
[----:B------:R-:W-:Y:S01]  /*1f90*/  ISETP.GE.U32.AND.EX P5, PT, R43, R53, PT, P1 ;  /* 0x000000352b00720c */ /* 0x000fe20003fa6110 */
[----:B------:R-:W-:Y:S01]  /*1fa0*/  IMAD.WIDE.U32 R32, R65, R70, RZ ;  /* 0x0000004641207225 */ /* 0x000fe200078e00ff */
[----:B------:R-:W-:-:S02]  /*1fb0*/  IADD3 RZ, P0, PT, R15, R16, RZ ;  /* 0x000000100fff7210 */ /* 0x000fc40007f1e0ff */
[----:B------:R-:W-:Y:S01]  /*1fc0*/  SEL R41, RZ, 0x1, P5 ;  /* 0x00000001ff297807 */ /* 0x000fe20002800000 */
[----:B------:R-:W-:Y:S01]  /*1fd0*/  IMAD.MOV.U32 R36, RZ, RZ, R17 ;  /* 0x000000ffff247224 */ /* 0x000fe200078e0011 */
        /* <DEDUP_REMOVED lines=35> */
[----:B------:R-:W-:-:S04]  /*2210*/  ISETP.GE.U32.AND P5, PT, R16, R30, PT ;  /* 0x0000001e1000720c */ /* 0x000fc80003fa6070 */
[----:B------:R-:W-:-:S04]  /*2220*/  ISETP.GE.U32.AND.EX P5, PT, R22, R53, PT, P5 ;  /* 0x000000351600720c */ /* 0x000fc80003fa6150 */
[----:B------:R-:W-:Y:S02]  /*2230*/  SEL R15, RZ, 0x1, P5 ;  /* 0x00000001ff0f7807 */ /* 0x000fe40002800000 */
[----:B------:R-:W-:Y:S01]  /*2240*/  IADD3 R35, P5, PT, R46, R31, RZ ;  /* 0x0000001f2e237210 */ /* 0x000fe20007fbe0ff */
[----:B------:R-:W-:-:S04]  /*2250*/  IMAD.WIDE.U32 R30, R69, R66, RZ ;  /* 0x00000042451e7225 */ /* 0x000fc800078e00ff */
        /* <DEDUP_REMOVED lines=22> */
[----:B------:R-:W-:Y:S02]  /*23c0*/  ISETP.GE.U32.AND.EX P3, PT, R44, R45, PT, P3 ;  /* 0x0000002d2c00720c */ /* 0x000fe40003f66130 */
[----:B------:R-:W-:-:S02]  /*23d0*/  SEL R35, RZ, 0x1, P5 ;  /* 0x00000001ff237807 */ /* 0x000fc40002800000 */
[----:B------:R-:W-:Y:S02]  /*23e0*/  SEL R13, RZ, 0x1, P3 ;  /* 0x00000001ff0d7807 */ /* 0x000fe40001800000 */
        /* <DEDUP_REMOVED lines=19> */
[----:B------:R-:W-:Y:S01]  /*2520*/  IMAD.X R45, RZ, RZ, RZ, P6 ;  /* 0x000000ffff2d7224 */ /* 0x000fe200030e06ff */
[----:B------:R-:W-:Y:S02]  /*2530*/  SEL R38, RZ, 0x1, P4 ;  /* 0x00000001ff267807 */ /* 0x000fe40002000000 */
[----:B------:R-:W-:-:S04]  /*2540*/  IADD3 R13, P3, P4, R13, R40, R35 ;  /* 0x000000280d0d7210 */ /* 0x000fc80007c7e023 */
[----:B------:R-:W-:Y:S01]  /*2550*/  IADD3.X R49, PT, PT, RZ, R41, RZ, P3, P4 ;  /* 0x00000029ff317210 */ /* 0x000fe20001fe84ff */
[----:B------:R-:W-:Y:S01]  /*2560*/  IMAD.WIDE.U32 R40, R66, R64, RZ ;  /* 0x0000004042287225 */ /* 0x000fe200078e00ff */
[----:B------:R-:W-:-:S03]  /*2570*/  IADD3 R53, P3, P4, R53, R30, R38 ;  /* 0x0000001e35357210 */ /* 0x000fc60007c7e026 */
[----:B------:R-:W-:Y:S01]  /*2580*/  IMAD.MOV.U32 R40, RZ, RZ, R17 ;  /* 0x000000ffff287224 */ /* 0x000fe200078e0011 */
[----:B------:R-:W-:Y:S01]  /*2590*/  IADD3.X R55, PT, PT, RZ, R31, RZ, P3, P4 ;  /* 0x0000001fff377210 */ /* 0x000fe20001fe84ff */
[----:B------:R-:W-:-:S04]  /*25a0*/  IMAD.WIDE.U32 R38, P3, R66, R67, R36 ;  /* 0x0000004342267225 */ /* 0x000fc80007860024 */
[----:B------:R-:W-:-:S04]  /*25b0*/  IMAD.WIDE.U32 R36, R66, R66, RZ ;  /* 0x0000004242247225 */ /* 0x000fc800078e00ff */
[----:B------:R-:W-:Y:S01]  /*25c0*/  IMAD.X R35, RZ, RZ, RZ, P3 ;  /* 0x000000ffff237224 */ /* 0x000fe200018e06ff */
[----:B------:R-:W-:Y:S02]  /*25d0*/  IADD3 R51, P4, PT, R37, R38, RZ ;  /* 0x0000002625337210 */ /* 0x000fe40007f9e0ff */
[----:B------:R-:W-:Y:S01]  /*25e0*/  IADD3 R38, P3, PT, R43, R36, RZ ;  /* 0x000000242b267210 */ /* 0x000fe20007f7e0ff */
[----:B------:R-:W-:-:S04]  /*25f0*/  IMAD.WIDE.U32 R42, R67, R64, RZ ;  /* 0x00000040432a7225 */ /* 0x000fc800078e00ff */
[----:B------:R-:W-:Y:S01]  /*2600*/  IMAD.X R46, R51, 0x1, R46, P3 ;  /* 0x00000001332e7824 */ /* 0x000fe200018e062e */
[----:B------:R-:W-:-:S05]  /*2610*/  IADD3 R37, P3, PT, R38, R13, RZ ;  /* 0x0000000d26257210 */ /* 0x000fca0007f7e0ff */
[----:B------:R-:W-:Y:S01]  /*2620*/  IMAD.X R49, R46, 0x1, R49, P3 ;  /* 0x000000012e317824 */ /* 0x000fe200018e0631 */
[----:B------:R-:W-:-:S04]  /*2630*/  IADD3 R30, P3, PT, R15, R34, RZ ;  /* 0x000000220f1e7210 */ /* 0x000fc80007f7e0ff */
[----:B------:R-:W-:Y:S01]  /*2640*/  ISETP.GE.U32.AND P5, PT, R30, R34, PT ;  /* 0x000000221e00720c */ /* 0x000fe20003fa6070 */
[----:B------:R-:W-:Y:S02]  /*2650*/  IMAD.X R31, R44, 0x1, R52, P3 ;  /* 0x000000012c1f7824 */ /* 0x000fe400018e0634 */
[----:B------:R-:W-:Y:S02]  /*2660*/  IMAD.MOV.U32 R44, RZ, RZ, R33 ;  /* 0x000000ffff2c7224 */ /* 0x000fe400078e0021 */
[----:B------:R-:W-:Y:S01]  /*2670*/  IMAD.MOV.U32 R34, RZ, RZ, R39 ;  /* 0x000000ffff227224 */ /* 0x000fe200078e0027 */
[----:B------:R-:W-:Y:S01]  /*2680*/  ISETP.GE.U32.AND.EX P3, PT, R31, R52, PT, P5 ;  /* 0x000000341f00720c */ /* 0x000fe20003f66150 */
[----:B------:R-:W-:-:S03]  /*2690*/  IMAD.WIDE.U32 R42, P5, R65, R66, R42 ;  /* 0x00000042412a7225 */ /* 0x000fc600078a002a */
[----:B------:R-:W-:Y:S01]  /*26a0*/  SEL R15, RZ, 0x1, P3 ;  /* 0x00000001ff0f7807 */ /* 0x000fe20001800000 */
[----:B------:R-:W-:Y:S01]  /*26b0*/  IMAD.WIDE.U32.X R44, R65, R71, R44, P2 ;  /* 0x00000047412c7225 */ /* 0x000fe200010e042c */
[----:B------:R-:W-:Y:S02]  /*26c0*/  IADD3 R33, P2, PT, R37, R14, RZ ;  /* 0x0000000e25217210 */ /* 0x000fe40007f5e0ff */
[----:B------:R-:W-:Y:S01]  /*26d0*/  IADD3 RZ, P3, PT, R41, R42, RZ ;  /* 0x0000002a29ff7210 */ /* 0x000fe20007f7e0ff */
[----:B------:R-:W-:Y:S02]  /*26e0*/  IMAD.X R41, RZ, RZ, RZ, P0 ;  /* 0x000000ffff297224 */ /* 0x000fe400000e06ff */
[----:B------:R-:W-:Y:S01]  /*26f0*/  IMAD.X R47, R49, 0x1, R32, P2 ;  /* 0x00000001312f7824 */ /* 0x000fe200010e0620 */
[----:B------:R-:W-:Y:S01]  /*2700*/  IADD3 R15, P0, P2, R33, R44, R15 ;  /* 0x0000002c210f7210 */ /* 0x000fe20007a1e00f */
[----:B------:R-:W-:Y:S01]  /*2710*/  IMAD.X R39, RZ, RZ, RZ, P5 ;  /* 0x000000ffff277224 */ /* 0x000fe200028e06ff */
[----:B------:R-:W-:Y:S01]  /*2720*/  ISETP.GE.U32.AND P5, PT, R38, R36, PT ;  /* 0x000000242600720c */ /* 0x000fe20003fa6070 */
[----:B------:R-:W-:Y:S01]  /*2730*/  IMAD.WIDE.U32.X R34, R67, R67, R34, P4 ;  /* 0x0000004343227225 */ /* 0x000fe200020e0422 */
[----:B------:R-:W-:-:S02]  /*2740*/  IADD3.X R13, PT, PT, R47, R45, RZ, P0, P2 ;  /* 0x0000002d2f0d7210 */ /* 0x000fc400007e44ff */
[----:B------:R-:W-:Y:S01]  /*2750*/  ISETP.GE.U32.AND P0, PT, R37, R38, PT ;  /* 0x000000262500720c */ /* 0x000fe20003f06070 */
[----:B------:R-:W-:Y:S01]  /*2760*/  IMAD.WIDE.U32 R36, R65, R66, RZ ;  /* 0x0000004241247225 */ /* 0x000fe200078e00ff */
[----:B------:R-:W-:Y:S02]  /*2770*/  ISETP.GE.U32.AND.EX P5, PT, R46, R51, PT, P5 ;  /* 0x000000332e00720c */ /* 0x000fe40003fa6150 */
[----:B------:R-:W-:Y:S01]  /*2780*/  ISETP.GE.U32.AND.EX P0, PT, R49, R46, PT, P0 ;  /* 0x0000002e3100720c */ /* 0x000fe20003f06100 */
[----:B------:R-:W-:Y:S01]  /*2790*/  IMAD.WIDE.U32.X R40, R65, R69, R40, P1 ;  /* 0x0000004541287225 */ /* 0x000fe200008e0428 */
[----:B------:R-:W-:Y:S02]  /*27a0*/  ISETP.GE.U32.AND P2, PT, R33, R14, PT ;  /* 0x0000000e2100720c */ /* 0x000fe40003f46070 */
[----:B------:R-:W-:Y:S01]  /*27b0*/  SEL R14, RZ, 0x1, P5 ;  /* 0x00000001ff0e7807 */ /* 0x000fe20002800000 */
[----:B------:R-:W-:Y:S01]  /*27c0*/  IMAD.WIDE.U32 R36, P1, R64, R67, R36 ;  /* 0x0000004340247225 */ /* 0x000fe20007820024 */
[----:B------:R-:W-:-:S02]  /*27d0*/  SEL R49, RZ, 0x1, P0 ;  /* 0x00000001ff317807 */ /* 0x000fc40000000000 */
[----:B------:R-:W-:Y:S01]  /*27e0*/  ISETP.GE.U32.AND P0, PT, R15, R33, PT ;  /* 0x000000210f00720c */ /* 0x000fe20003f06070 */
[C---:B------:R-:W-:Y:S01]  /*27f0*/  IMAD.WIDE.U32 R44, R64.reuse, R64, RZ ;  /* 0x00000040402c7225 */ /* 0x040fe200078e00ff */
[----:B------:R-:W-:Y:S02]  /*2800*/  ISETP.GE.U32.AND.EX P2, PT, R47, R32, PT, P2 ;  /* 0x000000202f00720c */ /* 0x000fe40003f46120 */
[----:B------:R-:W-:Y:S01]  /*2810*/  IADD3 R49, P4, P5, R49, R34, R14 ;  /* 0x0000002231317210 */ /* 0x000fe20007d9e00e */
[----:B------:R-:W-:Y:S01]  /*2820*/  IMAD.WIDE.U32 R32, R65, R64, RZ ;  /* 0x0000004041207225 */ /* 0x000fe200078e00ff */
[----:B------:R-:W-:Y:S02]  /*2830*/  ISETP.GE.U32.AND.EX P0, PT, R13, R47, PT, P0 ;  /* 0x0000002f0d00720c */ /* 0x000fe40003f06100 */
[----:B------:R-:W-:Y:S01]  /*2840*/  SEL R52, RZ, 0x1, P2 ;  /* 0x00000001ff347807 */ /* 0x000fe20001000000 */
[----:B------:R-:W-:Y:S01]  /*2850*/  IMAD.MOV.U32 R38, RZ, RZ, R43 ;  /* 0x000000ffff267224 */ /* 0x000fe200078e002b */
[----:B------:R-:W-:Y:S01]  /*2860*/  IADD3.X R56, PT, PT, RZ, R35, RZ, P4, P5 ;  /* 0x00000023ff387210 */ /* 0x000fe200027ea4ff */
[----:B------:R-:W-:Y:S01]  /*2870*/  IMAD.WIDE.U32 R34, R64, R66, RZ ;  /* 0x0000004240227225 */ /* 0x000fe200078e00ff */
[----:B------:R-:W-:-:S03]  /*2880*/  SEL R17, RZ, 0x1, P0 ;  /* 0x00000001ff117807 */ /* 0x000fc60000000000 */
[----:B------:R-:W-:Y:S01]  /*2890*/  IMAD.WIDE.U32 R46, P2, R64, R65, R32 ;  /* 0x00000041402e7225 */ /* 0x000fe20007840020 */
[----:B------:R-:W-:Y:S02]  /*28a0*/  IADD3 R52, P0, P4, R17, R40, R52 ;  /* 0x0000002811347210 */ /* 0x000fe40007c1e034 */
[----:B------:R-:W-:Y:S01]  /*28b0*/  IADD3 R48, P5, PT, R35, R36, RZ ;  /* 0x0000002423307210 */ /* 0x000fe20007fbe0ff */
[----:B------:R-:W-:Y:S01]  /*28c0*/  IMAD.X R33, RZ, RZ, RZ, P2 ;  /* 0x000000ffff217224 */ /* 0x000fe200010e06ff */
[----:B------:R-:W-:Y:S01]  /*28d0*/  IADD3 R14, P2, PT, R53, R34, RZ ;  /* 0x00000022350e7210 */ /* 0x000fe20007f5e0ff */
[----:B------:R-:W-:Y:S01]  /*28e0*/  IMAD.X R43, RZ, RZ, RZ, P1 ;  /* 0x000000ffff2b7224 */ /* 0x000fe200008e06ff */
[----:B------:R-:W-:Y:S01]  /*28f0*/  IADD3.X R54, PT, PT, RZ, R41, RZ, P0, P4 ;  /* 0x00000029ff367210 */ /* 0x000fe200007e84ff */
[----:B------:R-:W-:Y:S01]  /*2900*/  IMAD.MOV.U32 R42, RZ, RZ, R37 ;  /* 0x000000ffff2a7224 */ /* 0x000fe200078e0025 */
[----:B------:R-:W-:Y:S01]  /*2910*/  IADD3 R17, P4, PT, R14, R49, RZ ;  /* 0x000000310e117210 */ /* 0x000fe20007f9e0ff */
[----:B------:R-:W-:Y:S01]  /*2920*/  IMAD.WIDE.U32.X R36, R65, R67, R38, P3 ;  /* 0x0000004341247225 */ /* 0x000fe200018e0426 */
[----:B------:R-:W-:-:S02]  /*2930*/  IADD3 R50, P1, PT, R45, R46, RZ ;  /* 0x0000002e2d327210 */ /* 0x000fc40007f3e0ff */
[----:B------:R-:W-:Y:S01]  /*2940*/  ISETP.GE.U32.AND P0, PT, R17, R14, PT ;  /* 0x0000000e1100720c */ /* 0x000fe20003f06070 */
[----:B------:R-:W-:Y:S01]  /*2950*/  IMAD.X R45, R48, 0x1, R55, P2 ;  /* 0x00000001302d7824 */ /* 0x000fe200010e0637 */
[-C--:B------:R-:W-:Y:S01]  /*2960*/  ISETP.GE.U32.AND P3, PT, R14, R34.reuse, PT ;  /* 0x000000220e00720c */ /* 0x080fe20003f66070 */
[----:B------:R-:W-:Y:S01]  /*2970*/  IMAD.WIDE.U32.X R38, R65, R67, R42, P5 ;  /* 0x0000004341267225 */ /* 0x000fe200028e042a */
[----:B------:R-:W-:Y:S02]  /*2980*/  IADD3 R17, P2, PT, R17, R34, RZ ;  /* 0x0000002211117210 */ /* 0x000fe40007f5e0ff */
[C---:B------:R-:W-:Y:S01]  /*2990*/  ISETP.GE.U32.AND.EX P5, PT, R45.reuse, R48, PT, P3 ;  /* 0x000000302d00720c */ /* 0x040fe20003fa6130 */
[----:B------:R-:W-:Y:S01]  /*29a0*/  IMAD.X R14, R45, 0x1, R56, P4 ;  /* 0x000000012d0e7824 */ /* 0x000fe200020e0638 */
[C---:B------:R-:W-:Y:S01]  /*29b0*/  IADD3 R52, P4, PT, R17.reuse, R52, RZ ;  /* 0x0000003411347210 */ /* 0x040fe20007f9e0ff */
[----:B------:R-:W-:Y:S02]  /*29c0*/  IMAD.MOV.U32 R32, RZ, RZ, R47 ;  /* 0x000000ffff207224 */ /* 0x000fe400078e002f */
[C---:B------:R-:W-:Y:S01]  /*29d0*/  IMAD.X R35, R14.reuse, 0x1, R48, P2 ;  /* 0x000000010e237824 */ /* 0x040fe200010e0630 */
[----:B------:R-:W-:Y:S01]  /*29e0*/  ISETP.GE.U32.AND P2, PT, R17, R34, PT ;  /* 0x000000221100720c */ /* 0x000fe20003f46070 */
[----:B------:R-:W-:Y:S01]  /*29f0*/  IMAD.WIDE.U32 R46, R13, 0x3d1, RZ ;  /* 0x000003d10d2e7825 */ /* 0x000fe200078e00ff */
[----:B------:R-:W-:-:S02]  /*2a00*/  ISETP.GE.U32.AND.EX P0, PT, R14, R45, PT, P0 ;  /* 0x0000002d0e00720c */ /* 0x000fc40003f06100 */
[----:B------:R-:W-:Y:S01]  /*2a10*/  ISETP.GE.U32.AND.EX P2, PT, R35, R48, PT, P2 ;  /* 0x000000302300720c */ /* 0x000fe20003f46120 */
[----:B------:R-:W-:Y:S01]  /*2a20*/  IMAD.WIDE.U32 R40, R15, 0x3d1, RZ ;  /* 0x000003d10f287825 */ /* 0x000fe200078e00ff */
[----:B------:R-:W-:Y:S02]  /*2a30*/  SEL R40, RZ, 0x1, P5 ;  /* 0x00000001ff287807 */ /* 0x000fe40002800000 */
[----:B------:R-:W-:Y:S01]  /*2a40*/  ISETP.GE.U32.AND P5, PT, R52, R17, PT ;  /* 0x000000113400720c */ /* 0x000fe20003fa6070 */
[----:B------:R-:W-:Y:S02]  /*2a50*/  IMAD.X R54, R35, 0x1, R54, P4 ;  /* 0x0000000123367824 */ /* 0x000fe400020e0636 */
[----:B------:R-:W-:-:S03]  /*2a60*/  IMAD.WIDE.U32 R46, P3, RZ, R15, R46 ;  /* 0x0000000fff2e7225 */ /* 0x000fc6000786002e */
[----:B------:R-:W-:Y:S01]  /*2a70*/  ISETP.GE.U32.AND.EX P5, PT, R54, R35, PT, P5 ;  /* 0x000000233600720c */ /* 0x000fe20003fa6150 */
[----:B------:R-:W-:Y:S01]  /*2a80*/  IMAD.MOV.U32 R14, RZ, RZ, RZ ;  /* 0x000000ffff0e7224 */ /* 0x000fe200078e00ff */
[----:B------:R-:W-:Y:S01]  /*2a90*/  SEL R35, RZ, 0x1, P0 ;  /* 0x00000001ff237807 */ /* 0x000fe20000000000 */
[----:B------:R-:W-:Y:S01]  /*2aa0*/  IMAD.WIDE.U32 R42, R52, 0x3d1, RZ ;  /* 0x000003d1342a7825 */ /* 0x000fe200078e00ff */
[----:B------:R-:W-:Y:S02]  /*2ab0*/  IADD3 RZ, P4, PT, R41, R46, RZ ;  /* 0x0000002e29ff7210 */ /* 0x000fe40007f9e0ff */
[----:B------:R-:W-:Y:S01]  /*2ac0*/  SEL R17, RZ, 0x1, P5 ;  /* 0x00000001ff117807 */ /* 0x000fe20002800000 */
[----:B------:R-:W-:Y:S01]  /*2ad0*/  IMAD.X R41, RZ, RZ, RZ, P3 ;  /* 0x000000ffff297224 */ /* 0x000fe200018e06ff */
[----:B------:R-:W-:Y:S01]  /*2ae0*/  IADD3 R35, P3, P5, R35, R36, R40 ;  /* 0x0000002423237210 */ /* 0x000fe20007d7e028 */
[----:B------:R-:W-:Y:S01]  /*2af0*/  IMAD.WIDE.U32 R48, R15, 0x3d1, R14 ;  /* 0x000003d10f307825 */ /* 0x000fe200078e000e */
[----:B------:R-:W-:-:S02]  /*2b00*/  SEL R14, RZ, 0x1, P2 ;  /* 0x00000001ff0e7807 */ /* 0x000fc40001000000 */
[----:B------:R-:W-:Y:S01]  /*2b10*/  IADD3.X R37, PT, PT, RZ, R37, RZ, P3, P5 ;  /* 0x00000025ff257210 */ /* 0x000fe20001fea4ff */
[----:B------:R-:W-:Y:S01]  /*2b20*/  IMAD.MOV.U32 R40, RZ, RZ, R47 ;  /* 0x000000ffff287224 */ /* 0x000fe200078e002f */
[----:B------:R-:W-:Y:S01]  /*2b30*/  IADD3 R14, P2, P0, R17, R38, R14 ;  /* 0x00000026110e7210 */ /* 0x000fe2000785e00e */
[----:B------:R-:W-:Y:S02]  /*2b40*/  IMAD.IADD R49, R46, 0x1, R49 ;  /* 0x000000012e317824 */ /* 0x000fe400078e0231 */
[----:B------:R-:W-:Y:S01]  /*2b50*/  IMAD.WIDE.U32.X R40, RZ, R13, R40, P4 ;  /* 0x0000000dff287225 */ /* 0x000fe200020e0428 */
[-C--:B------:R-:W-:Y:S02]  /*2b60*/  IADD3 R17, P4, PT, R35, R44.reuse, RZ ;  /* 0x0000002c23117210 */ /* 0x080fe40007f9e0ff */
[----:B------:R-:W-:Y:S01]  /*2b70*/  IADD3.X R46, PT, PT, RZ, R39, RZ, P2, P0 ;  /* 0x00000027ff2e7210 */ /* 0x000fe200017e04ff */
[----:B------:R-:W-:Y:S01]  /*2b80*/  IMAD.WIDE.U32 R34, R54, 0x3d1, RZ ;  /* 0x000003d136227825 */ /* 0x000fe200078e00ff */
[----:B------:R-:W-:-:S02]  /*2b90*/  ISETP.GE.U32.AND P3, PT, R17, R44, PT ;  /* 0x0000002c1100720c */ /* 0x000fc40003f66070 */
[----:B------:R-:W-:Y:S01]  /*2ba0*/  IADD3 R44, P2, PT, R17, R14, RZ ;  /* 0x0000000e112c7210 */ /* 0x000fe20007f5e0ff */
[----:B------:R-:W-:Y:S01]  /*2bb0*/  IMAD.X R39, R50, 0x1, R37, P4 ;  /* 0x0000000132277824 */ /* 0x000fe200020e0625 */
[----:B------:R-:W-:Y:S01]  /*2bc0*/  IADD3 R45, P5, PT, R40, R42, RZ ;  /* 0x0000002a282d7210 */ /* 0x000fe20007fbe0ff */
[----:B------:R-:W-:Y:S01]  /*2bd0*/  IMAD.WIDE.U32 R36, P4, RZ, R52, R34 ;  /* 0x00000034ff247225 */ /* 0x000fe20007880022 */
[----:B------:R-:W-:Y:S02]  /*2be0*/  ISETP.GE.U32.AND P0, PT, R44, R17, PT ;  /* 0x000000112c00720c */ /* 0x000fe40003f06070 */
[C---:B------:R-:W-:Y:S01]  /*2bf0*/  ISETP.GE.U32.AND.EX P3, PT, R39.reuse, R50, PT, P3 ;  /* 0x000000322700720c */ /* 0x040fe20003f66130 */
[----:B------:R-:W-:Y:S01]  /*2c00*/  IMAD.X R46, R39, 0x1, R46, P2 ;  /* 0x00000001272e7824 */ /* 0x000fe200010e062e */
[----:B------:R-:W-:Y:S01]  /*2c10*/  IADD3 R43, P2, PT, R43, R36, RZ ;  /* 0x000000242b2b7210 */ /* 0x000fe20007f5e0ff */
[----:B------:R-:W-:Y:S01]  /*2c20*/  IMAD.WIDE.U32.X R34, R65, R65, R32, P1 ;  /* 0x0000004141227225 */ /* 0x000fe200008e0420 */
[----:B------:R-:W-:-:S02]  /*2c30*/  ISETP.GE.U32.AND P1, PT, R45, R42, PT ;  /* 0x0000002a2d00720c */ /* 0x000fc40003f26070 */
[----:B------:R-:W-:Y:S01]  /*2c40*/  ISETP.GE.U32.AND.EX P0, PT, R46, R39, PT, P0 ;  /* 0x000000272e00720c */ /* 0x000fe20003f06100 */
[----:B------:R-:W-:Y:S01]  /*2c50*/  IMAD.X R42, R43, 0x1, R41, P5 ;  /* 0x000000012b2a7824 */ /* 0x000fe200028e0629 */
[----:B------:R-:W-:Y:S01]  /*2c60*/  SEL R14, RZ, 0x1, P3 ;  /* 0x00000001ff0e7807 */ /* 0x000fe20001800000 */
[----:B------:R-:W-:Y:S01]  /*2c70*/  IMAD.X R39, RZ, RZ, RZ, P4 ;  /* 0x000000ffff277224 */ /* 0x000fe200020e06ff */
[----:B------:R-:W-:Y:S01]  /*2c80*/  ISETP.GE.U32.AND P4, PT, R48, RZ, PT ;  /* 0x000000ff3000720c */ /* 0x000fe20003f86070 */
[----:B------:R-:W-:Y:S01]  /*2c90*/  IMAD.WIDE.U32 R40, R46, 0x3d1, RZ ;  /* 0x000003d12e287825 */ /* 0x000fe200078e00ff */
[----:B------:R-:W-:Y:S02]  /*2ca0*/  SEL R47, RZ, 0x1, P0 ;  /* 0x00000001ff2f7807 */ /* 0x000fe40000000000 */
[----:B------:R-:W-:Y:S01]  /*2cb0*/  ISETP.GE.U32.AND.EX P3, PT, R42, R43, PT, P1 ;  /* 0x0000002b2a00720c */ /* 0x000fe20003f66110 */
[----:B------:R-:W-:Y:S01]  /*2cc0*/  IMAD.MOV.U32 R38, RZ, RZ, R37 ;  /* 0x000000ffff267224 */ /* 0x000fe200078e0025 */
[----:B------:R-:W-:Y:S01]  /*2cd0*/  ISETP.GE.U32.AND.EX P0, PT, R49, R15, PT, P4 ;  /* 0x0000000f3100720c */ /* 0x000fe20003f06140 */
[----:B------:R-:W-:Y:S01]  /*2ce0*/  IMAD.WIDE.U32 R32, R70, R70, R48 ;  /* 0x0000004646207225 */ /* 0x000fe200078e0030 */
[----:B------:R-:W-:-:S02]  /*2cf0*/  IADD3 R47, P1, P5, R47, R34, R14 ;  /* 0x000000222f2f7210 */ /* 0x000fc40007d3e00e */
[----:B------:R-:W-:Y:S01]  /*2d00*/  SEL R17, RZ, 0x1, P3 ;  /* 0x00000001ff117807 */ /* 0x000fe20001800000 */
[----:B------:R-:W-:Y:S01]  /*2d10*/  IMAD.WIDE.U32.X R14, RZ, R54, R38, P2 ;  /* 0x00000036ff0e7225 */ /* 0x000fe200010e0426 */
[----:B------:R-:W-:Y:S02]  /*2d20*/  ISETP.GE.U32.AND P4, PT, R32, R48, PT ;  /* 0x000000302000720c */ /* 0x000fe40003f86070 */
[----:B------:R-:W-:Y:S01]  /*2d30*/  IADD3.X R51, PT, PT, RZ, R35, RZ, P1, P5 ;  /* 0x00000023ff337210 */ /* 0x000fe20000fea4ff */
[----:B------:R-:W-:-:S04]  /*2d40*/  IMAD.WIDE.U32 R36, R44, 0x3d1, RZ ;  /* 0x000003d12c247825 */ /* 0x000fc800078e00ff */
[----:B------:R-:W-:Y:S01]  /*2d50*/  IMAD.WIDE.U32 R40, P3, RZ, R44, R40 ;  /* 0x0000002cff287225 */ /* 0x000fe20007860028 */
[----:B------:R-:W-:-:S03]  /*2d60*/  IADD3 R35, P2, P5, R36, R14, R17 ;  /* 0x0000000e24237210 */ /* 0x000fc60007d5e011 */
[----:B------:R-:W-:Y:S01]  /*2d70*/  IMAD.IADD R34, R10, 0x1, R33 ;  /* 0x000000010a227824 */ /* 0x000fe200078e0221 */
[----:B------:R-:W-:Y:S01]  /*2d80*/  IADD3 R33, P1, PT, R37, R40, RZ ;  /* 0x0000002825217210 */ /* 0x000fe20007f3e0ff */
[----:B------:R-:W-:Y:S01]  /*2d90*/  IMAD.MOV.U32 R14, RZ, RZ, R41 ;  /* 0x000000ffff0e7224 */ /* 0x000fe200078e0029 */
[----:B------:R-:W-:Y:S02]  /*2da0*/  SEL R10, RZ, 0x1, P0 ;  /* 0x00000001ff0a7807 */ /* 0x000fe40000000000 */
[----:B------:R-:W-:Y:S02]  /*2db0*/  ISETP.GE.U32.AND.EX P4, PT, R34, R49, PT, P4 ;  /* 0x000000312200720c */ /* 0x000fe40003f86140 */
[----:B------:R-:W-:Y:S01]  /*2dc0*/  IADD3.X R38, PT, PT, R33, R15, RZ, P2, P5 ;  /* 0x0000000f21267210 */ /* 0x000fe200017ea4ff */
[----:B------:R-:W-:Y:S01]  /*2dd0*/  IMAD.X R15, RZ, RZ, RZ, P3 ;  /* 0x000000ffff0f7224 */ /* 0x000fe200018e06ff */
[----:B------:R-:W-:Y:S02]  /*2de0*/  IADD3 R10, P2, P5, R45, R13, R10 ;  /* 0x0000000d2d0a7210 */ /* 0x000fe40007d5e00a */
[----:B------:R-:W-:Y:S01]  /*2df0*/  SEL R40, RZ, 0x1, P4 ;  /* 0x00000001ff287807 */ /* 0x000fe20002000000 */
[----:B------:R-:W-:Y:S01]  /*2e00*/  IMAD.WIDE.U32.X R14, RZ, R46, R14, P1 ;  /* 0x0000002eff0e7225 */ /* 0x000fe200008e040e */
[----:B------:R-:W-:-:S02]  /*2e10*/  IADD3.X R17, PT, PT, R42, R52, RZ, P2, P5 ;  /* 0x000000342a117210 */ /* 0x000fc400017ea4ff */
[----:B------:R-:W-:Y:S02]  /*2e20*/  IADD3 R40, P2, P5, R40, R10, R11 ;  /* 0x0000000a28287210 */ /* 0x000fe40007d5e00b */
[----:B------:R-:W-:Y:S01]  /*2e30*/  ISETP.GE.U32.AND P3, PT, R35, R36, PT ;  /* 0x000000242300720c */ /* 0x000fe20003f66070 */
[----:B------:R-:W-:Y:S01]  /*2e40*/  IMAD.WIDE.U32 R36, R51, 0x3d1, RZ ;  /* 0x000003d133247825 */ /* 0x000fe200078e00ff */
[----:B------:R-:W-:Y:S02]  /*2e50*/  IADD3.X R42, PT, PT, RZ, R17, R12, P2, P5 ;  /* 0x00000011ff2a7210 */ /* 0x000fe400017ea40c */
[----:B------:R-:W-:Y:S02]  /*2e60*/  ISETP.EQ.U32.AND P5, PT, R10, R13, PT ;  /* 0x0000000d0a00720c */ /* 0x000fe40003fa2070 */
[----:B------:R-:W-:Y:S02]  /*2e70*/  ISETP.GE.U32.AND.EX P3, PT, R38, R33, PT, P3 ;  /* 0x000000212600720c */ /* 0x000fe40003f66130 */
[----:B------:R-:W-:-:S02]  /*2e80*/  ISETP.EQ.U32.AND P1, PT, R40, R11, PT ;  /* 0x0000000b2800720c */ /* 0x000fc40003f22070 */
[----:B------:R-:W-:Y:S02]  /*2e90*/  ISETP.LT.U32.AND P2, PT, R10, R13, PT ;  /* 0x0000000d0a00720c */ /* 0x000fe40003f41070 */
[----:B------:R-:W-:Y:S02]  /*2ea0*/  ISETP.EQ.AND.EX P5, PT, R17, R52, !P0, P5 ;  /* 0x000000341100720c */ /* 0x000fe400047a2350 */
[----:B------:R-:W-:Y:S01]  /*2eb0*/  ISETP.LT.U32.AND P0, PT, R40, R11, PT ;  /* 0x0000000b2800720c */ /* 0x000fe20003f01070 */
[----:B------:R-:W-:Y:S01]  /*2ec0*/  IMAD.WIDE.U32 R10, R47, 0x3d1, RZ ;  /* 0x000003d12f0a7825 */ /* 0x000fe200078e00ff */
[----:B------:R-:W-:Y:S02]  /*2ed0*/  SEL R41, RZ, 0x1, P3 ;  /* 0x00000001ff297807 */ /* 0x000fe40001800000 */
[----:B------:R-:W-:Y:S01]  /*2ee0*/  ISETP.EQ.AND.EX P1, PT, R42, R12, !P4, P1 ;  /* 0x0000000c2a00720c */ /* 0x000fe20006722310 */
[----:B------:R-:W-:Y:S01]  /*2ef0*/  IMAD.WIDE.U32 R36, P3, RZ, R47, R36 ;  /* 0x0000002fff247225 */ /* 0x000fe20007860024 */
[----:B------:R-:W-:-:S02]  /*2f00*/  ISETP.LT.U32.OR.EX P2, PT, R17, R52, P5, P2 ;  /* 0x000000341100720c */ /* 0x000fc40002f41520 */
[----:B------:R-:W-:Y:S01]  /*2f10*/  ISETP.LT.U32.OR.EX P5, PT, R42, R12, P1, P0 ;  /* 0x0000000c2a00720c */ /* 0x000fe20000fa1500 */
[----:B------:R-:W-:Y:S01]  /*2f20*/  IMAD.X R39, RZ, RZ, RZ, P3 ;  /* 0x000000ffff277224 */ /* 0x000fe200018e06ff */
[----:B------:R-:W-:Y:S01]  /*2f30*/  IADD3 R41, P1, P4, R10, R14, R41 ;  /* 0x0000000e0a297210 */ /* 0x000fe20007c3e029 */
[----:B------:R-:W0:Y:S01]  /*2f40*/  LDC.64 R12, c[0x3][0x8] ;  /* 0x00c00200ff0c7b82 */ /* 0x000e220000000a00 */
[----:B------:R-:W-:Y:S02]  /*2f50*/  IADD3 R33, P0, PT, R11, R36, RZ ;  /* 0x000000240b217210 */ /* 0x000fe40007f1e0ff */
[----:B------:R-:W-:Y:S02]  /*2f60*/  SEL R11, RZ, 0x1, !P2 ;  /* 0x00000001ff0b7807 */ /* 0x000fe40005000000 */
[----:B------:R-:W-:Y:S02]  /*2f70*/  IADD3.X R52, PT, PT, R33, R15, RZ, P1, P4 ;  /* 0x0000000f21347210 */ /* 0x000fe40000fe84ff */
[----:B------:R-:W-:Y:S01]  /*2f80*/  IADD3 R11, P1, P4, R35, R54, R11 ;  /* 0x00000036230b7210 */ /* 0x000fe20007c3e00b */
[----:B------:R-:W1:Y:S01]  /*2f90*/  LDC.64 R14, c[0x3][RZ] ;  /* 0x00c00000ff0e7b82 */ /* 0x000e620000000a00 */
[----:B------:R-:W-:-:S02]  /*2fa0*/  SEL R45, RZ, 0x1, !P5 ;  /* 0x00000001ff2d7807 */ /* 0x000fc40006800000 */
[----:B------:R-:W-:Y:S01]  /*2fb0*/  IADD3.X R17, PT, PT, R38, R44, RZ, P1, P4 ;  /* 0x0000002c26117210 */ /* 0x000fe20000fe84ff */
[----:B------:R-:W-:Y:S01]  /*2fc0*/  IMAD.MOV.U32 R38, RZ, RZ, R37 ;  /* 0x000000ffff267224 */ /* 0x000fe200078e0025 */
[CC--:B------:R-:W-:Y:S02]  /*2fd0*/  ISETP.EQ.U32.AND P1, PT, R11.reuse, R54.reuse, PT ;  /* 0x000000360b00720c */ /* 0x0c0fe40003f22070 */
[----:B------:R-:W-:Y:S01]  /*2fe0*/  ISETP.LT.U32.AND P4, PT, R11, R54, PT ;  /* 0x000000360b00720c */ /* 0x000fe20003f81070 */
[----:B------:R-:W-:Y:S01]  /*2ff0*/  IMAD.WIDE.U32.X R36, RZ, R51, R38, P0 ;  /* 0x00000033ff247225 */ /* 0x000fe200000e0426 */
[----:B------:R-:W-:Y:S02]  /*3000*/  ISETP.EQ.AND.EX P2, PT, R17, R44, P2, P1 ;  /* 0x0000002c1100720c */ /* 0x000fe40001742310 */
[----:B------:R-:W-:Y:S02]  /*3010*/  ISETP.GE.U32.AND P1, PT, R41, R10, PT ;  /* 0x0000000a2900720c */ /* 0x000fe40003f26070 */
[----:B------:R-:W-:-:S02]  /*3020*/  ISETP.LT.U32.OR.EX P2, PT, R17, R44, P2, P4 ;  /* 0x0000002c1100720c */ /* 0x000fc40001741540 */
[----:B------:R-:W-:Y:S02]  /*3030*/  ISETP.GE.U32.AND.EX P1, PT, R52, R33, PT, P1 ;  /* 0x000000213400720c */ /* 0x000fe40003f26110 */
[----:B------:R-:W-:Y:S02]  /*3040*/  SEL R33, RZ, 0x1, !P2 ;  /* 0x00000001ff217807 */ /* 0x000fe40005000000 */
[----:B------:R-:W-:Y:S02]  /*3050*/  IADD3 R45, P3, P4, R45, R11, R16 ;  /* 0x0000000b2d2d7210 */ /* 0x000fe40007c7e010 */
[----:B------:R-:W2:Y:S01]  /*3060*/  LDC.64 R10, c[0x3][0x18] ;  /* 0x00c00600ff0a7b82 */ /* 0x000ea20000000a00 */
[----:B------:R-:W-:Y:S02]  /*3070*/  SEL R35, RZ, 0x1, P1 ;  /* 0x00000001ff237807 */ /* 0x000fe40000800000 */
[----:B------:R-:W-:Y:S02]  /*3080*/  IADD3 R33, P0, P1, R41, R46, R33 ;  /* 0x0000002e29217210 */ /* 0x000fe4000791e021 */
[----:B------:R-:W-:-:S02]  /*3090*/  IADD3.X R48, PT, PT, RZ, R17, R22, P3, P4 ;  /* 0x00000011ff307210 */ /* 0x000fc40001fe8416 */
[----:B------:R-:W-:Y:S02]  /*30a0*/  IADD3.X R52, PT, PT, R52, R47, RZ, P0, P1 ;  /* 0x0000002f34347210 */ /* 0x000fe400007e24ff */
[----:B------:R-:W-:Y:S02]  /*30b0*/  IADD3 R35, P1, PT, R35, R36, RZ ;  /* 0x0000002423237210 */ /* 0x000fe40007f3e0ff */
[CC--:B------:R-:W-:Y:S02]  /*30c0*/  ISETP.EQ.U32.AND P3, PT, R45.reuse, R16.reuse, PT ;  /* 0x000000102d00720c */ /* 0x0c0fe40003f62070 */
[----:B------:R-:W-:Y:S01]  /*30d0*/  ISETP.LT.U32.AND P4, PT, R45, R16, PT ;  /* 0x000000102d00720c */ /* 0x000fe20003f81070 */
[----:B------:R-:W-:Y:S01]  /*30e0*/  IMAD.X R43, RZ, RZ, R37, P1 ;  /* 0x000000ffff2b7224 */ /* 0x000fe200008e0625 */
[----:B------:R-:W3:Y:S01]  /*30f0*/  LDC.64 R16, c[0x3][0x10] ;  /* 0x00c00400ff107b82 */ /* 0x000ee20000000a00 */
[----:B------:R-:W-:Y:S02]  /*3100*/  ISETP.EQ.U32.AND P0, PT, R33, R46, PT ;  /* 0x0000002e2100720c */ /* 0x000fe40003f02070 */
[----:B-1----:R-:W-:-:S02]  /*3110*/  ISETP.GE.U32.AND P1, PT, R23, R14, PT ;  /* 0x0000000e1700720c */ /* 0x002fc40003f26070 */
[----:B------:R-:W-:Y:S02]  /*3120*/  ISETP.EQ.AND.EX P5, PT, R48, R22, P5, P3 ;  /* 0x000000163000720c */ /* 0x000fe40002fa2330 */
[----:B------:R-:W-:Y:S02]  /*3130*/  ISETP.EQ.AND.EX P2, PT, R52, R47, P2, P0 ;  /* 0x0000002f3400720c */ /* 0x000fe40001742300 */
[----:B------:R-:W-:Y:S02]  /*3140*/  ISETP.LT.U32.AND P3, PT, R33, R46, PT ;  /* 0x0000002e2100720c */ /* 0x000fe40003f61070 */
[----:B0-----:R-:W-:Y:S02]  /*3150*/  ISETP.EQ.U32.AND P0, PT, R27, R12, PT ;  /* 0x0000000c1b00720c */ /* 0x001fe40003f02070 */
[----:B------:R-:W-:Y:S02]  /*3160*/  ISETP.GE.U32.AND.EX P1, PT, R26, R15, PT, P1 ;  /* 0x0000000f1a00720c */ /* 0x000fe40003f26110 */
[----:B------:R-:W-:-:S02]  /*3170*/  ISETP.LT.U32.OR.EX P4, PT, R48, R22, P5, P4 ;  /* 0x000000163000720c */ /* 0x000fc40002f81540 */
[----:B------:R-:W-:Y:S01]  /*3180*/  ISETP.LT.U32.OR.EX P2, PT, R52, R47, P2, P3 ;  /* 0x0000002f3400720c */ /* 0x000fe20001741530 */
[----:B------:R-:W-:Y:S01]  /*3190*/  IMAD.MOV.U32 R47, RZ, RZ, R32 ;  /* 0x000000ffff2f7224 */ /* 0x000fe200078e0020 */
[----:B------:R-:W-:Y:S02]  /*31a0*/  ISETP.LT.U32.AND P3, PT, R27, R12, PT ;  /* 0x0000000c1b00720c */ /* 0x000fe40003f61070 */
[----:B------:R-:W-:Y:S02]  /*31b0*/  ISETP.EQ.AND.EX P5, PT, R21, R13, !P1, P0 ;  /* 0x0000000d1500720c */ /* 0x000fe40004fa2300 */
[----:B------:R-:W-:Y:S02]  /*31c0*/  SEL R57, RZ, 0x1, !P4 ;  /* 0x00000001ff397807 */ /* 0x000fe40006000000 */
[----:B------:R-:W-:Y:S02]  /*31d0*/  SEL R37, RZ, 0x1, P1 ;  /* 0x00000001ff257807 */ /* 0x000fe40000800000 */
[----:B--2---:R-:W-:-:S02]  /*31e0*/  ISETP.GE.U32.AND P0, PT, R25, R10, PT ;  /* 0x0000000a1900720c */ /* 0x004fc40003f06070 */
[----:B------:R-:W-:Y:S02]  /*31f0*/  ISETP.LT.U32.OR.EX P1, PT, R21, R13, P5, P3 ;  /* 0x0000000d1500720c */ /* 0x000fe40002f21530 */
[----:B------:R-:W-:Y:S02]  /*3200*/  IADD3 R57, P3, P5, R57, R33, R30 ;  /* 0x0000002139397210 */ /* 0x000fe40007d7e01e */
[----:B------:R-:W-:Y:S02]  /*3210*/  ISETP.GE.U32.AND.EX P0, PT, R28, R11, PT, P0 ;  /* 0x0000000b1c00720c */ /* 0x000fe40003f06100 */
[----:B------:R-:W-:Y:S02]  /*3220*/  IADD3.X R52, PT, PT, RZ, R52, R31, P3, P5 ;  /* 0x00000034ff347210 */ /* 0x000fe40001fea41f */
[----:B------:R-:W-:Y:S02]  /*3230*/  ISETP.EQ.U32.AND P5, PT, R57, R30, PT ;  /* 0x0000001e3900720c */ /* 0x000fe40003fa2070 */
[----:B------:R-:W-:-:S02]  /*3240*/  SEL R22, RZ, 0x1, !P2 ;  /* 0x00000001ff167807 */ /* 0x000fc40005000000 */
[----:B---3--:R-:W-:Y:S02]  /*3250*/  ISETP.EQ.U32.AND P2, PT, R24, R16, PT ;  /* 0x000000101800720c */ /* 0x008fe40003f42070 */
[----:B------:R-:W-:Y:S02]  /*3260*/  ISETP.LT.U32.AND P3, PT, R57, R30, PT ;  /* 0x0000001e3900720c */ /* 0x000fe40003f61070 */
[----:B------:R-:W-:Y:S02]  /*3270*/  ISETP.EQ.AND.EX P5, PT, R52, R31, P4, P5 ;  /* 0x0000001f3400720c */ /* 0x000fe400027a2350 */
[----:B------:R-:W-:Y:S02]  /*3280*/  ISETP.LT.U32.AND P4, PT, R24, R16, PT ;  /* 0x000000101800720c */ /* 0x000fe40003f81070 */
[----:B------:R-:W-:Y:S02]  /*3290*/  ISETP.EQ.AND.EX P2, PT, R29, R17, P1, P2 ;  /* 0x000000111d00720c */ /* 0x000fe40000f42320 */
[----:B------:R-:W-:-:S02]  /*32a0*/  ISETP.LT.U32.OR.EX P3, PT, R52, R31, P5, P3 ;  /* 0x0000001f3400720c */ /* 0x000fc40002f61530 */
[----:B------:R-:W-:Y:S02]  /*32b0*/  SEL R31, RZ, 0x1, !P1 ;  /* 0x00000001ff1f7807 */ /* 0x000fe40004800000 */
[----:B------:R-:W-:Y:S02]  /*32c0*/  @P0 ISETP.NE.U32.AND P1, PT, R25, R10, PT ;  /* 0x0000000a1900020c */ /* 0x000fe40003f25070 */
[----:B------:R-:W-:Y:S02]  /*32d0*/  ISETP.LT.U32.OR.EX P2, PT, R29, R17, P2, P4 ;  /* 0x000000111d00720c */ /* 0x000fe40001741540 */
[----:B------:R-:W-:Y:S02]  /*32e0*/  IADD3 R22, P4, P5, R35, R51, R22 ;  /* 0x0000003323167210 */ /* 0x000fe40007d9e016 */
[----:B------:R-:W-:Y:S02]  /*32f0*/  SEL R41, RZ, 0x1, !P3 ;  /* 0x00000001ff297807 */ /* 0x000fe40005800000 */
[----:B------:R-:W-:-:S02]  /*3300*/  PLOP3.LUT P3, PT, PT, PT, PT, 0x8, 0x80 ;  /* 0x000000000080781c */ /* 0x000fc40003f6e170 */
[----:B------:R-:W-:Y:S02]  /*3310*/  @P0 ISETP.NE.OR.EX P3, PT, R28, R11, !P2, P1 ;  /* 0x0000000b1c00020c */ /* 0x000fe40005765710 */
[----:B------:R-:W-:Y:S02]  /*3320*/  IADD3 R41, P1, PT, R41, R22, RZ ;  /* 0x0000001629297210 */ /* 0x000fe40007f3e0ff */
[----:B------:R-:W-:Y:S02]  /*3330*/  IADD3.X R43, PT, PT, R43, RZ, RZ, P4, P5 ;  /* 0x000000ff2b2b7210 */ /* 0x000fe400027ea4ff */
[----:B------:R-:W-:Y:S02]  /*3340*/  IADD3 R31, P0, PT, R31, R16, RZ ;  /* 0x000000101f1f7210 */ /* 0x000fe40007f1e0ff */
[----:B------:R-:W-:Y:S01]  /*3350*/  SEL R33, RZ, 0x1, !P2 ;  /* 0x00000001ff217807 */ /* 0x000fe20005000000 */
[----:B------:R-:W-:Y:S01]  /*3360*/  IMAD.X R43, RZ, RZ, R43, P1 ;  /* 0x000000ffff2b7224 */ /* 0x000fe200008e062b */
[----:B------:R-:W-:Y:S01]  /*3370*/  IADD3 R30, P2, PT, R37, R12, RZ ;  /* 0x0000000c251e7210 */ /* 0x000fe20007f5e0ff */
[----:B------:R-:W-:Y:S01]  /*3380*/  IMAD.X R36, RZ, RZ, R17, P0 ;  /* 0x000000ffff247224 */ /* 0x000fe200000e0611 */
[----:B------:R-:W-:-:S02]  /*3390*/  ISETP.NE.U32.AND P1, PT, R41, RZ, PT ;  /* 0x000000ff2900720c */ /* 0x000fc40003f25070 */
[----:B------:R-:W-:Y:S02]  /*33a0*/  SEL R31, R31, RZ, P3 ;  /* 0x000000ff1f1f7207 */ /* 0x000fe40001800000 */
[----:B------:R-:W-:Y:S02]  /*33b0*/  IADD3 R38, P4, PT, R33, R10, RZ ;  /* 0x0000000a21267210 */ /* 0x000fe40007f9e0ff */
[----:B------:R-:W-:Y:S02]  /*33c0*/  SEL R30, R30, RZ, P3 ;  /* 0x000000ff1e1e7207 */ /* 0x000fe40001800000 */
[----:B------:R-:W-:Y:S02]  /*33d0*/  ISETP.NE.AND.EX P1, PT, R43, RZ, PT, P1 ;  /* 0x000000ff2b00720c */ /* 0x000fe40003f25310 */
[----:B------:R-:W-:Y:S01]  /*33e0*/  IADD3 R24, P5, PT, R24, -R31, RZ ;  /* 0x8000001f18187210 */ /* 0x000fe20007fbe0ff */
[----:B------:R-:W-:Y:S01]  /*33f0*/  IMAD.X R31, RZ, RZ, R11, P4 ;  /* 0x000000ffff1f7224 */ /* 0x000fe200020e060b */
[----:B------:R-:W-:-:S02]  /*3400*/  SEL R22, R14, RZ, P3 ;  /* 0x000000ff0e167207 */ /* 0x000fc40001800000 */
[----:B------:R-:W-:Y:S01]  /*3410*/  IADD3 R27, P4, PT, R27, -R30, RZ ;  /* 0x8000001e1b1b7210 */ /* 0x000fe20007f9e0ff */
[----:B------:R-:W-:Y:S01]  /*3420*/  IMAD.X R30, RZ, RZ, R13, P2 ;  /* 0x000000ffff1e7224 */ /* 0x000fe200010e060d */
[----:B------:R-:W-:Y:S02]  /*3430*/  SEL R38, R38, RZ, P3 ;  /* 0x000000ff26267207 */ /* 0x000fe40001800000 */
        /* <DEDUP_REMOVED lines=15> */
[----:B------:R-:W-:-:S07]  /*3530*/  IMAD.MOV.U32 R37, RZ, RZ, R52 ;  /* 0x000000ffff257224 */ /* 0x000fce00078e0034 */
.L_x_164:
        /* <DEDUP_REMOVED lines=34> */
.L_x_163:
[----:B------:R-:W-:Y:S02]  /*3760*/  IMAD.MOV.U32 R40, RZ, RZ, R33 ;  /* 0x000000ffff287224 */ /* 0x000fe400078e0021 */
[----:B------:R-:W-:Y:S02]  /*3770*/  IMAD.MOV.U32 R42, RZ, RZ, R35 ;  /* 0x000000ffff2a7224 */ /* 0x000fe400078e0023 */
[----:B------:R-:W-:Y:S02]  /*3780*/  IMAD.MOV.U32 R45, RZ, RZ, R31 ;  /* 0x000000ffff2d7224 */ /* 0x000fe400078e001f */
[----:B------:R-:W-:Y:S02]  /*3790*/  IMAD.MOV.U32 R48, RZ, RZ, R32 ;  /* 0x000000ffff307224 */ /* 0x000fe400078e0020 */
[----:B------:R-:W-:Y:S02]  /*37a0*/  IMAD.MOV.U32 R57, RZ, RZ, R21 ;  /* 0x000000ffff397224 */ /* 0x000fe400078e0015 */
[----:B------:R-:W-:-:S07]  /*37b0*/  IMAD.MOV.U32 R52, RZ, RZ, R28 ;  /* 0x000000ffff347224 */ /* 0x000fce00078e001c */
.L_x_162:
[----:B------:R-:W-:Y:S05]  /*37c0*/  BSYNC.RECONVERGENT B2 ;  /* 0x0000000000027941 */ /* 0x000fea0003800200 */
.L_x_161:
        /* <DEDUP_REMOVED lines=12> */
[----:B------:R-:W-:-:S02]  /*3890*/  @P0 ISETP.NE.U32.AND P4, PT, R57, R10, PT ;  /* 0x0000000a3900020c */ /* 0x000fc40003f85070 */
[----:B------:R-:W-:Y:S02]  /*38a0*/  ISETP.LT.U32.OR.EX P5, PT, R48, R17, P1, P5 ;  /* 0x000000113000720c */ /* 0x000fe40000fa1550 */
[----:B------:R-:W-:Y:S02]  /*38b0*/  PLOP3.LUT P1, PT, PT, PT, PT, 0x8, 0x80 ;  /* 0x000000000080781c */ /* 0x000fe40003f2e170 */
[----:B------:R-:W-:Y:S02]  /*38c0*/  @P0 ISETP.NE.OR.EX P1, PT, R52, R11, !P5, P4 ;  /* 0x0000000b3400020c */ /* 0x000fe40006f25740 */
[----:B------:R-:W-:Y:S02]  /*38d0*/  SEL R31, RZ, 0x1, P3 ;  /* 0x00000001ff1f7807 */ /* 0x000fe40001800000 */
[----:B------:R-:W-:Y:S02]  /*38e0*/  SEL R21, R14, RZ, P1 ;  /* 0x000000ff0e157207 */ /* 0x000fe40000800000 */
[----:B------:R-:W-:-:S02]  /*38f0*/  IADD3 R32, P0, PT, R31, R12, RZ ;  /* 0x0000000c1f207210 */ /* 0x000fc40007f1e0ff */
[----:B------:R-:W-:Y:S02]  /*3900*/  SEL R31, R15, RZ, P1 ;  /* 0x000000ff0f1f7207 */ /* 0x000fe40000800000 */
[----:B------:R-:W-:Y:S01]  /*3910*/  IADD3 R21, P3, PT, R47, -R21, RZ ;  /* 0x800000152f157210 */ /* 0x000fe20007f7e0ff */
[----:B------:R-:W-:Y:S01]  /*3920*/  IMAD.X R33, RZ, RZ, R13, P0 ;  /* 0x000000ffff217224 */ /* 0x000fe200000e060d */
[----:B------:R-:W-:Y:S02]  /*3930*/  SEL R32, R32, RZ, P1 ;  /* 0x000000ff20207207 */ /* 0x000fe40000800000 */
[----:B------:R-:W-:Y:S01]  /*3940*/  SEL R35, RZ, 0x1, !P2 ;  /* 0x00000001ff237807 */ /* 0x000fe20005000000 */
[----:B------:R-:W-:Y:S01]  /*3950*/  IMAD.X R28, R34, 0x1, ~R31, P3 ;  /* 0x00000001221c7824 */ /* 0x000fe200018e0e1f */
[----:B------:R-:W-:Y:S01]  /*3960*/  IADD3 R31, P2, PT, R40, -R32, RZ ;  /* 0x80000020281f7210 */ /* 0x000fe20007f5e0ff */
[----:B------:R-:W-:Y:S01]  /*3970*/  IMAD.WIDE.U32 R36, R21, R21, RZ ;  /* 0x0000001515247225 */ /* 0x000fe200078e00ff */
[----:B------:R-:W-:-:S02]  /*3980*/  SEL R34, R33, RZ, P1 ;  /* 0x000000ff21227207 */ /* 0x000fc40000800000 */
[----:B------:R-:W-:Y:S01]  /*3990*/  IADD3 R35, P0, PT, R35, R16, RZ ;  /* 0x0000001023237210 */ /* 0x000fe20007f1e0ff */
[----:B------:R-:W-:Y:S01]  /*39a0*/  IMAD.WIDE.U32 R32, R28, R21, RZ ;  /* 0x000000151c207225 */ /* 0x000fe200078e00ff */
[----:B------:R-:W-:Y:S02]  /*39b0*/  P2R R54, PR, RZ, 0x20 ;  /* 0x00000020ff367803 */ /* 0x000fe40000000000 */
[----:B------:R-:W-:Y:S01]  /*39c0*/  SEL R35, R35, RZ, P1 ;  /* 0x000000ff23237207 */ /* 0x000fe20000800000 */
[----:B------:R-:W-:Y:S02]  /*39d0*/  IMAD.X R34, R42, 0x1, ~R34, P2 ;  /* 0x000000012a227824 */ /* 0x000fe400010e0e22 */
[----:B------:R-:W-:Y:S01]  /*39e0*/  IMAD.WIDE.U32 R32, P3, R21, R28, R32 ;  /* 0x0000001c15207225 */ /* 0x000fe20007860020 */
[----:B------:R-:W-:-:S03]  /*39f0*/  IADD3 R35, P2, PT, R45, -R35, RZ ;  /* 0x800000232d237210 */ /* 0x000fc60007f5e0ff */
[----:B------:R-:W-:-:S04]  /*3a00*/  IMAD.WIDE.U32 R40, R34, R21, RZ ;  /* 0x0000001522287225 */ /* 0x000fc800078e00ff */
[----:B------:R-:W-:Y:S01]  /*3a10*/  IMAD.X R39, RZ, RZ, RZ, P3 ;  /* 0x000000ffff277224 */ /* 0x000fe200018e06ff */
[----:B------:R-:W-:Y:S01]  /*3a20*/  IADD3 RZ, P3, PT, R37, R32, RZ ;  /* 0x0000002025ff7210 */ /* 0x000fe20007f7e0ff */
[----:B------:R-:W-:Y:S02]  /*3a30*/  IMAD.MOV.U32 R38, RZ, RZ, R33 ;  /* 0x000000ffff267224 */ /* 0x000fe400078e0021 */
[----:B------:R-:W-:Y:S02]  /*3a40*/  IMAD.X R42, RZ, RZ, R17, P0 ;  /* 0x000000ffff2a7224 */ /* 0x000fe400000e0611 */
[----:B------:R-:W-:-:S03]  /*3a50*/  IMAD.WIDE.U32 R44, R31, R21, RZ ;  /* 0x000000151f2c7225 */ /* 0x000fc600078e00ff */
[----:B------:R-:W-:Y:S01]  /*3a60*/  SEL R33, R42, RZ, P1 ;  /* 0x000000ff2a217207 */ /* 0x000fe20000800000 */
[----:B------:R-:W-:-:S04]  /*3a70*/  IMAD.WIDE.U32 R46, P4, R28, R31, R40 ;  /* 0x0000001f1c2e7225 */ /* 0x000fc80007880028 */
[----:B------:R-:W-:Y:S01]  /*3a80*/  IMAD.WIDE.U32.X R36, R28, R28, R38, P3 ;  /* 0x0000001c1c247225 */ /* 0x000fe200018e0426 */
[----:B------:R-:W-:-:S03]  /*3a90*/  IADD3 R55, P0, PT, R45, R46, RZ ;  /* 0x0000002e2d377210 */ /* 0x000fc60007f1e0ff */
[----:B------:R-:W-:Y:S01]  /*3aa0*/  IMAD.WIDE.U32 R38, R28, R31, RZ ;  /* 0x0000001f1c267225 */ /* 0x000fe200078e00ff */
[----:B------:R-:W-:-:S03]  /*3ab0*/  IADD3 R53, P3, PT, R36, R44, RZ ;  /* 0x0000002c24357210 */ /* 0x000fc60007f7e0ff */
[----:B------:R-:W-:Y:S02]  /*3ac0*/  IMAD.X R36, R48, 0x1, ~R33, P2 ;  /* 0x0000000130247824 */ /* 0x000fe400010e0e21 */
[----:B------:R-:W-:-:S04]  /*3ad0*/  IMAD.WIDE.U32 R40, P2, R21, R34, R38 ;  /* 0x0000002215287225 */ /* 0x000fc80007840026 */
[----:B------:R-:W-:Y:S01]  /*3ae0*/  IMAD.X R46, R55, 0x1, R37, P3 ;  /* 0x00000001372e7824 */ /* 0x000fe200018e0625 */
[----:B------:R-:W-:Y:S01]  /*3af0*/  ISETP.GE.U32.AND P3, PT, R53, R44, PT ;  /* 0x0000002c3500720c */ /* 0x000fe20003f66070 */
[----:B------:R-:W-:-:S03]  /*3b00*/  IMAD.WIDE.U32 R38, R21, R31, RZ ;  /* 0x0000001f15267225 */ /* 0x000fc600078e00ff */
[----:B------:R-:W-:Y:S01]  /*3b10*/  ISETP.GE.U32.AND.EX P3, PT, R46, R55, PT, P3 ;  /* 0x000000372e00720c */ /* 0x000fe20003f66130 */
[----:B------:R-:W-:Y:S01]  /*3b20*/  IMAD.X R49, RZ, RZ, RZ, P2 ;  /* 0x000000ffff317224 */ /* 0x000fe200010e06ff */
[----:B------:R-:W-:Y:S01]  /*3b30*/  IADD3 RZ, P2, PT, R39, R40, RZ ;  /* 0x0000002827ff7210 */ /* 0x000fe20007f5e0ff */
[----:B------:R-:W-:Y:S01]  /*3b40*/  IMAD.WIDE.U32 R50, R36, R21, RZ ;  /* 0x0000001524327225 */ /* 0x000fe200078e00ff */
[----:B------:R-:W-:-:S03]  /*3b50*/  SEL R61, RZ, 0x1, P3 ;  /* 0x00000001ff3d7807 */ /* 0x000fc60001800000 */
        /* <DEDUP_REMOVED lines=9> */
[----:B------:R-:W-:Y:S01]  /*3bf0*/  IMAD.MOV.U32 R50, RZ, RZ, R47 ;  /* 0x000000ffff327224 */ /* 0x000fe200078e002f */
[----:B------:R-:W-:Y:S01]  /*3c00*/  ISETP.NE.AND P5, PT, R54, RZ, PT ;  /* 0x000000ff3600720c */ /* 0x000fe20003fa5270 */
[----:B------:R-:W-:Y:S02]  /*3c10*/  IMAD.MOV.U32 R56, RZ, RZ, R41 ;  /* 0x000000ffff387224 */ /* 0x000fe400078e0029 */
[----:B------:R-:W-:Y:S01]  /*3c20*/  IMAD.WIDE.U32.X R50, R28, R34, R50, P0 ;  /* 0x000000221c327225 */ /* 0x000fe200000e0432 */
[----:B------:R-:W-:-:S04]  /*3c30*/  SEL R33, RZ, 0x1, !P5 ;  /* 0x00000001ff217807 */ /* 0x000fc80006800000 */
[----:B------:R-:W-:-:S04]  /*3c40*/  IADD3 R33, P5, PT, R33, R10, RZ ;  /* 0x0000000a21217210 */ /* 0x000fc80007fbe0ff */
[----:B------:R-:W-:Y:S01]  /*3c50*/  SEL R33, R33, RZ, P1 ;  /* 0x000000ff21217207 */ /* 0x000fe20000800000 */
[----:B------:R-:W-:-:S03]  /*3c60*/  IMAD.X R38, RZ, RZ, R11, P5 ;  /* 0x000000ffff267224 */ /* 0x000fc600028e060b */
[----:B------:R-:W-:Y:S02]  /*3c70*/  IADD3 R33, P5, PT, R57, -R33, RZ ;  /* 0x8000002139217210 */ /* 0x000fe40007fbe0ff */
[----:B------:R-:W-:Y:S02]  /*3c80*/  SEL R38, R38, RZ, P1 ;  /* 0x000000ff26267207 */ /* 0x000fe40000800000 */
[----:B------:R-:W-:Y:S01]  /*3c90*/  IADD3 R39, P1, PT, R53, R44, RZ ;  /* 0x0000002c35277210 */ /* 0x000fe20007f3e0ff */
[----:B------:R-:W-:Y:S01]  /*3ca0*/  IMAD.WIDE.U32 R44, R34, R31, RZ ;  /* 0x0000001f222c7225 */ /* 0x000fe200078e00ff */
[----:B------:R-:W-:Y:S02]  /*3cb0*/  IADD3 R57, P0, PT, R61, R48, RZ ;  /* 0x000000303d397210 */ /* 0x000fe40007f1e0ff */
[----:B------:R-:W-:Y:S01]  /*3cc0*/  ISETP.GE.U32.AND P4, PT, R39, R53, PT ;  /* 0x000000352700720c */ /* 0x000fe20003f86070 */
[----:B------:R-:W-:Y:S02]  /*3cd0*/  IMAD.X R37, R46, 0x1, R55, P1 ;  /* 0x000000012e257824 */ /* 0x000fe400008e0637 */
[----:B------:R-:W-:-:S02]  /*3ce0*/  IMAD.X R38, R52, 0x1, ~R38, P5 ;  /* 0x0000000134267824 */ /* 0x000fc400028e0e26 */
[----:B------:R-:W-:Y:S01]  /*3cf0*/  IMAD.WIDE.U32 R52, P5, R31, R34, R44 ;  /* 0x000000221f347225 */ /* 0x000fe200078a002c */
[----:B------:R-:W-:-:S03]  /*3d00*/  ISETP.GE.U32.AND.EX P1, PT, R37, R46, PT, P4 ;  /* 0x0000002e2500720c */ /* 0x000fc60003f26140 */
[-C--:B------:R-:W-:Y:S01]  /*3d10*/  IMAD.WIDE.U32 R46, R28, R35.reuse, RZ ;  /* 0x000000231c2e7225 */ /* 0x080fe200078e00ff */
[----:B------:R-:W-:Y:S02]  /*3d20*/  IADD3 R40, P4, PT, R49, R52, RZ ;  /* 0x0000003431287210 */ /* 0x000fe40007f9e0ff */
[----:B------:R-:W-:Y:S01]  /*3d30*/  SEL R43, RZ, 0x1, P1 ;  /* 0x00000001ff2b7807 */ /* 0x000fe20000800000 */
[----:B------:R-:W-:Y:S02]  /*3d40*/  IMAD.X R55, RZ, RZ, RZ, P5 ;  /* 0x000000ffff377224 */ /* 0x000fe400028e06ff */
[----:B------:R-:W-:Y:S01]  /*3d50*/  IMAD.X R59, R40, 0x1, R63, P0 ;  /* 0x00000001283b7824 */ /* 0x000fe200000e063f */
[----:B------:R-:W-:Y:S01]  /*3d60*/  IADD3 R43, P0, P5, R57, R50, R43 ;  /* 0x00000032392b7210 */ /* 0x000fe20007d1e02b */
[----:B------:R-:W-:-:S03]  /*3d70*/  IMAD.WIDE.U32 R44, R21, R35, RZ ;  /* 0x00000023152c7225 */ /* 0x000fc600078e00ff */
[----:B------:R-:W-:Y:S01]  /*3d80*/  IADD3.X R58, PT, PT, R59, R51, RZ, P0, P5 ;  /* 0x000000333b3a7210 */ /* 0x000fe200007ea4ff */
[----:B------:R-:W-:Y:S01]  /*3d90*/  IMAD.WIDE.U32 R46, P1, R21, R36, R46 ;  /* 0x00000024152e7225 */ /* 0x000fe2000782002e */
[----:B------:R-:W-:Y:S02]  /*3da0*/  ISETP.GE.U32.AND P5, PT, R61, R42, PT ;  /* 0x0000002a3d00720c */ /* 0x000fe40003fa6070 */
[----:B------:R-:W-:Y:S01]  /*3db0*/  ISETP.GE.U32.AND P0, PT, R57, R48, PT ;  /* 0x000000303900720c */ /* 0x000fe20003f06070 */
[----:B------:R-:W-:Y:S01]  /*3dc0*/  IMAD.MOV.U32 R54, RZ, RZ, R53 ;  /* 0x000000ffff367224 */ /* 0x000fe200078e0035 */
[----:B------:R-:W-:Y:S01]  /*3dd0*/  ISETP.GE.U32.AND.EX P5, PT, R63, R81, PT, P5 ;  /* 0x000000513f00720c */ /* 0x000fe20003fa6150 */
[----:B------:R-:W-:Y:S01]  /*3de0*/  IMAD.X R49, RZ, RZ, RZ, P1 ;  /* 0x000000ffff317224 */ /* 0x000fe200008e06ff */
[----:B------:R-:W-:Y:S01]  /*3df0*/  IADD3 RZ, P1, PT, R45, R46, RZ ;  /* 0x0000002e2dff7210 */ /* 0x000fe20007f3e0ff */
[----:B------:R-:W-:Y:S01]  /*3e00*/  IMAD.MOV.U32 R48, RZ, RZ, R47 ;  /* 0x000000ffff307224 */ /* 0x000fe200078e002f */
[----:B------:R-:W-:Y:S01]  /*3e10*/  SEL R83, RZ, 0x1, P5 ;  /* 0x00000001ff537807 */ /* 0x000fe20002800000 */
[----:B------:R-:W-:Y:S01]  /*3e20*/  IMAD.WIDE.U32 R46, R38, R21, RZ ;  /* 0x00000015262e7225 */ /* 0x000fe200078e00ff */
[----:B------:R-:W-:-:S03]  /*3e30*/  ISETP.GE.U32.AND.EX P0, PT, R59, R40, PT, P0 ;  /* 0x000000283b00720c */ /* 0x000fc60003f06100 */
[----:B------:R-:W-:Y:S01]  /*3e40*/  IMAD.WIDE.U32.X R52, R34, R34, R54, P4 ;  /* 0x0000002222347225 */ /* 0x000fe200020e0436 */
[----:B------:R-:W-:Y:S02]  /*3e50*/  ISETP.GE.U32.AND P4, PT, R43, R57, PT ;  /* 0x000000392b00720c */ /* 0x000fe40003f86070 */
[----:B------:R-:W-:Y:S01]  /*3e60*/  SEL R40, RZ, 0x1, P0 ;  /* 0x00000001ff287807 */ /* 0x000fe20000000000 */
[----:B------:R-:W-:Y:S01]  /*3e70*/  IMAD.WIDE.U32 R50, R33, R21, RZ ;  /* 0x0000001521327225 */ /* 0x000fe200078e00ff */
[----:B------:R-:W-:-:S03]  /*3e80*/  ISETP.GE.U32.AND.EX P4, PT, R58, R59, PT, P4 ;  /* 0x0000003b3a00720c */ /* 0x000fc60003f86140 */
[----:B------:R-:W-:Y:S01]  /*3e90*/  IMAD.WIDE.U32 R46, P5, R28, R33, R46 ;  /* 0x000000211c2e7225 */ /* 0x000fe200078a002e */
[----:B------:R-:W-:-:S03]  /*3ea0*/  SEL R63, RZ, 0x1, P4 ;  /* 0x00000001ff3f7807 */ /* 0x000fc60002000000 */
[----:B------:R-:W-:Y:S01]  /*3eb0*/  IMAD.WIDE.U32.X R44, R28, R36, R48, P1 ;  /* 0x000000241c2c7225 */ /* 0x000fe200008e0430 */
[----:B------:R-:W-:-:S03]  /*3ec0*/  IADD3 R80, P1, PT, R51, R46, RZ ;  /* 0x0000002e33507210 */ /* 0x000fc60007f3e0ff */
[----:B------:R-:W-:Y:S01]  /*3ed0*/  IMAD.X R57, RZ, RZ, RZ, P3 ;  /* 0x000000ffff397224 */ /* 0x000fe200018e06ff */
[----:B------:R-:W-:Y:S01]  /*3ee0*/  IADD3 R83, P0, P4, R50, R44, R83 ;  /* 0x0000002c32537210 */ /* 0x000fe20007c1e053 */
[----:B------:R-:W-:-:S03]  /*3ef0*/  IMAD.WIDE.U32 R48, R35, R31, RZ ;  /* 0x0000001f23307225 */ /* 0x000fc600078e00ff */
[----:B------:R-:W-:Y:S01]  /*3f00*/  IADD3.X R85, PT, PT, R80, R45, RZ, P0, P4 ;  /* 0x0000002d50557210 */ /* 0x000fe200007e84ff */
[----:B------:R-:W-:Y:S01]  /*3f10*/  IMAD.WIDE.U32 R44, R36, R31, RZ ;  /* 0x0000001f242c7225 */ /* 0x000fe200078e00ff */
[----:B------:R-:W-:-:S03]  /*3f20*/  IADD3 R63, P0, P4, R63, R52, R40 ;  /* 0x000000343f3f7210 */ /* 0x000fc60007c1e028 */
[----:B------:R-:W-:Y:S01]  /*3f30*/  IMAD.WIDE.U32.X R56, R28, R36, R56, P2 ;  /* 0x000000241c387225 */ /* 0x000fe200010e0438 */
[----:B------:R-:W-:Y:S02]  /*3f40*/  IADD3.X R60, PT, PT, RZ, R53, RZ, P0, P4 ;  /* 0x00000035ff3c7210 */ /* 0x000fe400007e84ff */
[----:B------:R-:W-:Y:S01]  /*3f50*/  IADD3 R40, P4, PT, R43, R42, RZ ;  /* 0x0000002a2b287210 */ /* 0x000fe20007f9e0ff */
[----:B------:R-:W-:-:S03]  /*3f60*/  IMAD.WIDE.U32 R44, P3, R34, R35, R44 ;  /* 0x00000023222c7225 */ /* 0x000fc6000786002c */
[----:B------:R-:W-:Y:S01]  /*3f70*/  ISETP.GE.U32.AND P0, PT, R40, R42, PT ;  /* 0x0000002a2800720c */ /* 0x000fe20003f06070 */
[----:B------:R-:W-:Y:S01]  /*3f80*/  IMAD.X R41, R58, 0x1, R81, P4 ;  /* 0x000000013a297824 */ /* 0x000fe200020e0651 */
[----:B------:R-:W-:Y:S01]  /*3f90*/  IADD3 R62, P2, PT, R49, R44, RZ ;  /* 0x0000002c313e7210 */ /* 0x000fe20007f5e0ff */
[----:B------:R-:W-:Y:S01]  /*3fa0*/  IMAD.X R59, RZ, RZ, RZ, P3 ;  /* 0x000000ffff3b7224 */ /* 0x000fe200018e06ff */
[----:B------:R-:W-:Y:S01]  /*3fb0*/  IADD3 R44, P4, PT, R83, R48, RZ ;  /* 0x00000030532c7210 */ /* 0x000fe20007f9e0ff */
[----:B------:R-:W-:Y:S01]  /*3fc0*/  IMAD.WIDE.U32 R42, R34, R35, RZ ;  /* 0x00000023222a7225 */ /* 0x000fe200078e00ff */
[----:B------:R-:W-:Y:S02]  /*3fd0*/  ISETP.GE.U32.AND.EX P0, PT, R41, R81, PT, P0 ;  /* 0x000000512900720c */ /* 0x000fe40003f06100 */
[----:B------:R-:W-:Y:S01]  /*3fe0*/  IADD3 R63, P3, PT, R44, R63, RZ ;  /* 0x0000003f2c3f7210 */ /* 0x000fe20007f7e0ff */
[----:B------:R-:W-:Y:S01]  /*3ff0*/  IMAD.X R81, R62, 0x1, R85, P4 ;  /* 0x000000013e517824 */ /* 0x000fe200020e0655 */
[----:B------:R-:W-:Y:S01]  /*4000*/  SEL R51, RZ, 0x1, P0 ;  /* 0x00000001ff337807 */ /* 0x000fe20000000000 */
[----:B------:R-:W-:-:S04]  /*4010*/  IMAD.WIDE.U32 R52, P0, R31, R36, R42 ;  /* 0x000000241f347225 */ /* 0x000fc8000780002a */
[----:B------:R-:W-:Y:S01]  /*4020*/  IMAD.X R60, R81, 0x1, R60, P3 ;  /* 0x00000001513c7824 */ /* 0x000fe200018e063c */
[----:B------:R-:W-:Y:S01]  /*4030*/  IADD3 R49, P3, PT, R63, R48, RZ ;  /* 0x000000303f317210 */ /* 0x000fe20007f7e0ff */
[----:B------:R-:W-:-:S04]  /*4040*/  IMAD.WIDE.U32 R42, R31, R35, RZ ;  /* 0x000000231f2a7225 */ /* 0x000fc800078e00ff */
[----:B------:R-:W-:Y:S01]  /*4050*/  IMAD.X R61, R60, 0x1, R62, P3 ;  /* 0x000000013c3d7824 */ /* 0x000fe200018e063e */
[----:B------:R-:W-:Y:S01]  /*4060*/  IADD3 R51, P3, P4, R49, R56, R51 ;  /* 0x0000003831337210 */ /* 0x000fe20007c7e033 */
[----:B------:R-:W-:Y:S02]  /*4070*/  IMAD.MOV.U32 R58, RZ, RZ, R45 ;  /* 0x000000ffff3a7224 */ /* 0x000fe400078e002d */
[----:B------:R-:W-:Y:S01]  /*4080*/  IMAD.X R55, RZ, RZ, RZ, P0 ;  /* 0x000000ffff377224 */ /* 0x000fe200000e06ff */
[----:B------:R-:W-:Y:S01]  /*4090*/  IADD3.X R46, PT, PT, R61, R57, RZ, P3, P4 ;  /* 0x000000393d2e7210 */ /* 0x000fe20001fe84ff */
[----:B------:R-:W-:Y:S01]  /*40a0*/  IMAD.WIDE.U32.X R56, R34, R36, R58, P2 ;  /* 0x0000002422387225 */ /* 0x000fe200010e043a */
[----:B------:R-:W-:Y:S02]  /*40b0*/  ISETP.GE.U32.AND P4, PT, R44, R48, PT ;  /* 0x000000302c00720c */ /* 0x000fe40003f86070 */
[----:B------:R-:W-:Y:S01]  /*40c0*/  ISETP.GE.U32.AND P3, PT, R63, R44, PT ;  /* 0x0000002c3f00720c */ /* 0x000fe20003f66070 */
[----:B------:R-:W-:Y:S01]  /*40d0*/  IMAD.WIDE.U32 R44, R28, R33, RZ ;  /* 0x000000211c2c7225 */ /* 0x000fe200078e00ff */
[----:B------:R-:W-:-:S02]  /*40e0*/  ISETP.GE.U32.AND.EX P4, PT, R81, R62, PT, P4 ;  /* 0x0000003e5100720c */ /* 0x000fc40003f86140 */
[----:B------:R-:W-:Y:S01]  /*40f0*/  ISETP.GE.U32.AND.EX P3, PT, R60, R81, PT, P3 ;  /* 0x000000513c00720c */ /* 0x000fe20003f66130 */
[----:B------:R-:W-:Y:S01]  /*4100*/  IMAD.MOV.U32 R54, RZ, RZ, R53 ;  /* 0x000000ffff367224 */ /* 0x000fe200078e0035 */
[----:B------:R-:W-:Y:S01]  /*4110*/  IADD3 RZ, P0, PT, R43, R52, RZ ;  /* 0x000000342bff7210 */ /* 0x000fe20007f1e0ff */
[----:B------:R-:W-:Y:S01]  /*4120*/  IMAD.WIDE.U32 R42, R21, R33, RZ ;  /* 0x00000021152a7225 */ /* 0x000fe200078e00ff */
[----:B------:R-:W-:Y:S02]  /*4130*/  ISETP.GE.U32.AND P2, PT, R49, R48, PT ;  /* 0x000000303100720c */ /* 0x000fe40003f46070 */
[----:B------:R-:W-:Y:S01]  /*4140*/  SEL R42, RZ, 0x1, P4 ;  /* 0x00000001ff2a7807 */ /* 0x000fe20002000000 */
[----:B------:R-:W-:Y:S01]  /*4150*/  IMAD.WIDE.U32 R44, P4, R21, R38, R44 ;  /* 0x00000026152c7225 */ /* 0x000fe2000788002c */
[----:B------:R-:W-:Y:S02]  /*4160*/  SEL R89, RZ, 0x1, P3 ;  /* 0x00000001ff597807 */ /* 0x000fe40001800000 */
[----:B------:R-:W-:Y:S01]  /*4170*/  ISETP.GE.U32.AND P3, PT, R51, R49, PT ;  /* 0x000000313300720c */ /* 0x000fe20003f66070 */
[----:B------:R-:W-:Y:S01]  /*4180*/  IMAD.WIDE.U32.X R48, R34, R36, R54, P0 ;  /* 0x0000002422307225 */ /* 0x000fe200000e0436 */
[----:B------:R-:W-:-:S02]  /*4190*/  ISETP.GE.U32.AND.EX P2, PT, R61, R62, PT, P2 ;  /* 0x0000003e3d00720c */ /* 0x000fc40003f46120 */
[----:B------:R-:W-:Y:S01]  /*41a0*/  IADD3 RZ, P0, PT, R43, R44, RZ ;  /* 0x0000002c2bff7210 */ /* 0x000fe20007f1e0ff */
[----:B------:R-:W-:Y:S01]  /*41b0*/  IMAD.X R43, RZ, RZ, RZ, P4 ;  /* 0x000000ffff2b7224 */ /* 0x000fe200020e06ff */
[----:B------:R-:W-:Y:S01]  /*41c0*/  ISETP.GE.U32.AND.EX P3, PT, R46, R61, PT, P3 ;  /* 0x0000003d2e00720c */ /* 0x000fe20003f66130 */
[----:B------:R-:W-:Y:S01]  /*41d0*/  IMAD.WIDE.U32 R52, R38, R31, RZ ;  /* 0x0000001f26347225 */ /* 0x000fe200078e00ff */
[----:B------:R-:W-:Y:S02]  /*41e0*/  SEL R44, RZ, 0x1, P2 ;  /* 0x00000001ff2c7807 */ /* 0x000fe40001000000 */
[----:B------:R-:W-:Y:S01]  /*41f0*/  ISETP.GE.U32.AND P2, PT, R83, R50, PT ;  /* 0x000000325300720c */ /* 0x000fe20003f46070 */
[----:B------:R-:W-:Y:S01]  /*4200*/  IMAD.WIDE.U32 R60, R36, R33, RZ ;  /* 0x00000021243c7225 */ /* 0x000fe200078e00ff */
[----:B------:R-:W-:Y:S02]  /*4210*/  SEL R55, RZ, 0x1, P3 ;  /* 0x00000001ff377807 */ /* 0x000fe40001800000 */
[----:B------:R-:W-:Y:S01]  /*4220*/  IADD3 R89, P3, P4, R89, R48, R42 ;  /* 0x0000003059597210 */ /* 0x000fe20007c7e02a */
[----:B------:R-:W-:Y:S01]  /*4230*/  IMAD.MOV.U32 R42, RZ, RZ, R45 ;  /* 0x000000ffff2a7224 */ /* 0x000fe200078e002d */
[----:B------:R-:W-:-:S02]  /*4240*/  ISETP.GE.U32.AND.EX P2, PT, R85, R80, PT, P2 ;  /* 0x000000505500720c */ /* 0x000fc40003f46120 */
[----:B------:R-:W-:Y:S01]  /*4250*/  IADD3.X R91, PT, PT, RZ, R49, RZ, P3, P4 ;  /* 0x00000031ff5b7210 */ /* 0x000fe20001fe84ff */
[----:B------:R-:W-:Y:S01]  /*4260*/  IMAD.WIDE.U32.X R42, R28, R38, R42, P0 ;  /* 0x000000261c2a7225 */ /* 0x000fe200000e042a */
[----:B------:R-:W-:Y:S02]  /*4270*/  IADD3 R55, P3, P4, R55, R56, R44 ;  /* 0x0000003837377210 */ /* 0x000fe40007c7e02c */
[----:B------:R-:W-:Y:S01]  /*4280*/  SEL R59, RZ, 0x1, P2 ;  /* 0x00000001ff3b7807 */ /* 0x000fe20001000000 */
[----:B------:R-:W-:Y:S01]  /*4290*/  IMAD.WIDE.U32 R44, R33, R31, RZ ;  /* 0x0000001f212c7225 */ /* 0x000fe200078e00ff */
[----:B------:R-:W-:-:S03]  /*42a0*/  IADD3.X R82, PT, PT, RZ, R57, RZ, P3, P4 ;  /* 0x00000039ff527210 */ /* 0x000fc60001fe84ff */
[----:B------:R-:W-:Y:S01]  /*42b0*/  IMAD.WIDE.U32 R48, P2, R34, R33, R52 ;  /* 0x0000002122307225 */ /* 0x000fe20007840034 */
[----:B------:R-:W-:-:S03]  /*42c0*/  IADD3 R84, P0, P4, R44, R42, R59 ;  /* 0x0000002a2c547210 */ /* 0x000fc60007c1e03b */
[----:B------:R-:W-:Y:S01]  /*42d0*/  IMAD.WIDE.U32 R56, R36, R35, RZ ;  /* 0x0000002324387225 */ /* 0x000fe200078e00ff */
[----:B------:R-:W-:-:S03]  /*42e0*/  IADD3 R93, P3, PT, R45, R48, RZ ;  /* 0x000000302d5d7210 */ /* 0x000fc60007f7e0ff */
[----:B------:R-:W-:Y:S01]  /*42f0*/  IMAD.WIDE.U32 R52, R35, R35, RZ ;  /* 0x0000002323347225 */ /* 0x000fe200078e00ff */
[----:B------:R-:W-:Y:S02]  /*4300*/  IADD3.X R86, PT, PT, R93, R43, RZ, P0, P4 ;  /* 0x0000002b5d567210 */ /* 0x000fe400007e84ff */
[-C--:B------:R-:W-:Y:S01]  /*4310*/  IADD3 R42, P4, PT, R51, R50.reuse, RZ ;  /* 0x00000032332a7210 */ /* 0x080fe20007f9e0ff */
[----:B------:R-:W-:Y:S01]  /*4320*/  IMAD.X R51, RZ, RZ, RZ, P5 ;  /* 0x000000ffff337224 */ /* 0x000fe200028e06ff */
[----:B------:R-:W-:Y:S02]  /*4330*/  IADD3 R89, P5, PT, R84, R89, RZ ;  /* 0x0000005954597210 */ /* 0x000fe40007fbe0ff */
[----:B------:R-:W-:Y:S01]  /*4340*/  ISETP.GE.U32.AND P0, PT, R42, R50, PT ;  /* 0x000000322a00720c */ /* 0x000fe20003f06070 */
[----:B------:R-:W-:Y:S02]  /*4350*/  IMAD.X R43, R46, 0x1, R80, P4 ;  /* 0x000000012e2b7824 */ /* 0x000fe400020e0650 */
[----:B------:R-:W-:-:S03]  /*4360*/  IMAD.WIDE.U32 R56, P4, R35, R36, R56 ;  /* 0x0000002423387225 */ /* 0x000fc60007880038 */
[----:B------:R-:W-:Y:S01]  /*4370*/  ISETP.GE.U32.AND.EX P0, PT, R43, R80, PT, P0 ;  /* 0x000000502b00720c */ /* 0x000fe20003f06100 */
[----:B------:R-:W-:Y:S02]  /*4380*/  IMAD.MOV.U32 R50, RZ, RZ, R47 ;  /* 0x000000ffff327224 */ /* 0x000fe400078e002f */
[----:B------:R-:W-:Y:S01]  /*4390*/  IMAD.X R91, R86, 0x1, R91, P5 ;  /* 0x00000001565b7824 */ /* 0x000fe200028e065b */
[----:B------:R-:W-:Y:S01]  /*43a0*/  SEL R45, RZ, 0x1, P0 ;  /* 0x00000001ff2d7807 */ /* 0x000fe20000000000 */
[----:B------:R-:W-:Y:S01]  /*43b0*/  IMAD.WIDE.U32.X R46, R28, R38, R50, P1 ;  /* 0x000000261c2e7225 */ /* 0x000fe200008e0432 */
[----:B------:R-:W-:Y:S02]  /*43c0*/  IADD3 R56, P1, PT, R53, R56, RZ ;  /* 0x0000003835387210 */ /* 0x000fe40007f3e0ff */
[----:B------:R-:W-:Y:S01]  /*43d0*/  IADD3 R48, P0, PT, R89, R52, RZ ;  /* 0x0000003459307210 */ /* 0x000fe20007f1e0ff */
[----:B------:R-:W-:-:S03]  /*43e0*/  IMAD.WIDE.U32 R50, R31, R33, RZ ;  /* 0x000000211f327225 */ /* 0x000fc600078e00ff */
[----:B------:R-:W-:Y:S01]  /*43f0*/  IADD3 R53, P5, PT, R48, R55, RZ ;  /* 0x0000003730357210 */ /* 0x000fe20007fbe0ff */
[----:B------:R-:W-:Y:S02]  /*4400*/  IMAD.X R87, R56, 0x1, R91, P0 ;  /* 0x0000000138577824 */ /* 0x000fe400000e065b */
[----:B------:R-:W-:Y:S01]  /*4410*/  IMAD.WIDE.U32 R54, R34, R33, RZ ;  /* 0x0000002122367225 */ /* 0x000fe200078e00ff */
[----:B------:R-:W-:-:S03]  /*4420*/  IADD3 R83, P0, PT, R53, R44, RZ ;  /* 0x0000002c35537210 */ /* 0x000fc60007f1e0ff */
[----:B------:R-:W-:Y:S02]  /*4430*/  IMAD.X R82, R87, 0x1, R82, P5 ;  /* 0x0000000157527824 */ /* 0x000fe400028e0652 */
[----:B------:R-:W-:Y:S02]  /*4440*/  IMAD.X R63, RZ, RZ, RZ, P4 ;  /* 0x000000ffff3f7224 */ /* 0x000fe400020e06ff */
[----:B------:R-:W-:Y:S01]  /*4450*/  IMAD.X R85, R82, 0x1, R93, P0 ;  /* 0x0000000152557824 */ /* 0x000fe200000e065d */
[----:B------:R-:W-:Y:S01]  /*4460*/  IADD3 R45, P0, P5, R83, R46, R45 ;  /* 0x0000002e532d7210 */ /* 0x000fe20007d1e02d */
[----:B------:R-:W-:-:S03]  /*4470*/  IMAD.MOV.U32 R62, RZ, RZ, R57 ;  /* 0x000000ffff3e7224 */ /* 0x000fc600078e0039 */
[----:B------:R-:W-:Y:S01]  /*4480*/  IADD3.X R46, PT, PT, R85, R47, RZ, P0, P5 ;  /* 0x0000002f552e7210 */ /* 0x000fe200007ea4ff */
[----:B------:R-:W-:-:S04]  /*4490*/  IMAD.WIDE.U32 R58, P5, R31, R38, R54 ;  /* 0x000000261f3a7225 */ /* 0x000fc800078a0036 */
[----:B------:R-:W-:Y:S01]  /*44a0*/  IMAD.WIDE.U32 R54, R35, R33, RZ ;  /* 0x0000002123367225 */ /* 0x000fe200078e00ff */
[----:B------:R-:W-:-:S03]  /*44b0*/  IADD3 RZ, P4, PT, R51, R58, RZ ;  /* 0x0000003a33ff7210 */ /* 0x000fc60007f9e0ff */
[----:B------:R-:W-:-:S04]  /*44c0*/  IMAD.WIDE.U32 R80, P0, R35, R38, R60 ;  /* 0x0000002623507225 */ /* 0x000fc8000780003c */
[----:B------:R-:W-:Y:S01]  /*44d0*/  IMAD.X R61, RZ, RZ, RZ, P5 ;  /* 0x000000ffff3d7224 */ /* 0x000fe200028e06ff */
[----:B------:R-:W-:Y:S01]  /*44e0*/  IADD3 RZ, P5, PT, R55, R80, RZ ;  /* 0x0000005037ff7210 */ /* 0x000fe20007fbe0ff */
[----:B------:R-:W-:Y:S01]  /*44f0*/  IMAD.X R51, RZ, RZ, RZ, P0 ;  /* 0x000000ffff337224 */ /* 0x000fe200000e06ff */
[----:B------:R-:W-:Y:S01]  /*4500*/  ISETP.GE.U32.AND P0, PT, R84, R44, PT ;  /* 0x0000002c5400720c */ /* 0x000fe20003f06070 */
[----:B------:R-:W-:Y:S01]  /*4510*/  IMAD.X R55, RZ, RZ, RZ, P2 ;  /* 0x000000ffff377224 */ /* 0x000fe200010e06ff */
[----:B------:R-:W-:Y:S01]  /*4520*/  ISETP.GE.U32.AND P2, PT, R89, R84, PT ;  /* 0x000000545900720c */ /* 0x000fe20003f46070 */
[----:B------:R-:W-:Y:S01]  /*4530*/  IMAD.MOV.U32 R60, RZ, RZ, R59 ;  /* 0x000000ffff3c7224 */ /* 0x000fe200078e003b */
[----:B------:R-:W-:Y:S01]  /*4540*/  ISETP.GE.U32.AND.EX P0, PT, R86, R93, PT, P0 ;  /* 0x0000005d5600720c */ /* 0x000fe20003f06100 */
[----:B------:R-:W-:Y:S01]  /*4550*/  IMAD.MOV.U32 R50, RZ, RZ, R81 ;  /* 0x000000ffff327224 */ /* 0x000fe200078e0051 */
[----:B------:R-:W-:Y:S01]  /*4560*/  ISETP.GE.U32.AND.EX P2, PT, R91, R86, PT, P2 ;  /* 0x000000565b00720c */ /* 0x000fe20003f46120 */
[----:B------:R-:W-:Y:S01]  /*4570*/  IMAD.MOV.U32 R54, RZ, RZ, R49 ;  /* 0x000000ffff367224 */ /* 0x000fe200078e0031 */
[----:B------:R-:W-:Y:S01]  /*4580*/  SEL R47, RZ, 0x1, P0 ;  /* 0x00000001ff2f7807 */ /* 0x000fe20000000000 */
[----:B------:R-:W-:Y:S01]  /*4590*/  IMAD.WIDE.U32.X R50, R36, R38, R50, P5 ;  /* 0x0000002624327225 */ /* 0x000fe200028e0432 */
[----:B------:R-:W-:-:S02]  /*45a0*/  ISETP.GE.U32.AND P0, PT, R48, R52, PT ;  /* 0x000000343000720c */ /* 0x000fc40003f06070 */
[----:B------:R-:W-:Y:S01]  /*45b0*/  SEL R81, RZ, 0x1, P2 ;  /* 0x00000001ff517807 */ /* 0x000fe20001000000 */
[C---:B------:R-:W-:Y:S01]  /*45c0*/  IMAD.WIDE.U32.X R54, R34.reuse, R38, R54, P3 ;  /* 0x0000002622367225 */ /* 0x040fe200018e0436 */
[----:B------:R-:W-:Y:S02]  /*45d0*/  ISETP.GE.U32.AND P2, PT, R53, R48, PT ;  /* 0x000000303500720c */ /* 0x000fe40003f46070 */
[----:B------:R-:W-:Y:S01]  /*45e0*/  ISETP.GE.U32.AND.EX P0, PT, R87, R56, PT, P0 ;  /* 0x000000385700720c */ /* 0x000fe20003f06100 */
[----:B------:R-:W-:Y:S01]  /*45f0*/  IMAD.WIDE.U32.X R48, R34, R38, R60, P4 ;  /* 0x0000002622307225 */ /* 0x000fe200020e043c */
[----:B------:R-:W-:-:S03]  /*4600*/  ISETP.GE.U32.AND.EX P2, PT, R82, R87, PT, P2 ;  /* 0x000000575200720c */ /* 0x000fc60003f46120 */
[----:B------:R-:W-:-:S04]  /*4610*/  IMAD.WIDE.U32 R56, R38, R35, RZ ;  /* 0x0000002326387225 */ /* 0x000fc800078e00ff */
[C---:B------:R-:W-:Y:S01]  /*4620*/  IMAD.WIDE.U32.X R52, R36.reuse, R36, R62, P1 ;  /* 0x0000002424347225 */ /* 0x040fe200008e043e */
[----:B------:R-:W-:Y:S02]  /*4630*/  IADD3 R81, P1, P4, R81, R48, R47 ;  /* 0x0000003051517210 */ /* 0x000fe40007c3e02f */
[----:B------:R-:W-:Y:S02]  /*4640*/  SEL R62, RZ, 0x1, P0 ;  /* 0x00000001ff3e7807 */ /* 0x000fe40000000000 */
[----:B------:R-:W-:Y:S01]  /*4650*/  SEL R47, RZ, 0x1, P2 ;  /* 0x00000001ff2f7807 */ /* 0x000fe20001000000 */
[----:B------:R-:W-:Y:S01]  /*4660*/  IMAD.WIDE.U32 R58, P2, R36, R33, R56 ;  /* 0x00000021243a7225 */ /* 0x000fe20007840038 */
[----:B------:R-:W-:Y:S02]  /*4670*/  IADD3.X R87, PT, PT, RZ, R49, RZ, P1, P4 ;  /* 0x00000031ff577210 */ /* 0x000fe40000fe84ff */
[----:B------:R-:W-:Y:S01]  /*4680*/  IADD3 R62, P1, P4, R47, R52, R62 ;  /* 0x000000342f3e7210 */ /* 0x000fe20007c3e03e */
[----:B------:R-:W-:Y:S01]  /*4690*/  IMAD.WIDE.U32 R56, R33, R35, RZ ;  /* 0x0000002321387225 */ /* 0x000fe200078e00ff */
[----:B------:R-:W-:-:S02]  /*46a0*/  ISETP.GE.U32.AND P0, PT, R83, R44, PT ;  /* 0x0000002c5300720c */ /* 0x000fc40003f06070 */
[----:B------:R-:W-:Y:S01]  /*46b0*/  IADD3.X R63, PT, PT, RZ, R53, RZ, P1, P4 ;  /* 0x00000035ff3f7210 */ /* 0x000fe20000fe84ff */
[----:B------:R-:W-:Y:S01]  /*46c0*/  IMAD.X R61, RZ, RZ, RZ, P2 ;  /* 0x000000ffff3d7224 */ /* 0x000fe200010e06ff */
[----:B------:R-:W-:Y:S01]  /*46d0*/  ISETP.GE.U32.AND P2, PT, R45, R83, PT ;  /* 0x000000532d00720c */ /* 0x000fe20003f46070 */
[----:B------:R-:W-:Y:S01]  /*46e0*/  IMAD.WIDE.U32 R48, R38, R33, RZ ;  /* 0x0000002126307225 */ /* 0x000fe200078e00ff */
[----:B------:R-:W-:Y:S02]  /*46f0*/  IADD3 R84, P1, PT, R57, R58, RZ ;  /* 0x0000003a39547210 */ /* 0x000fe40007f3e0ff */
[----:B------:R-:W-:Y:S01]  /*4700*/  ISETP.GE.U32.AND.EX P0, PT, R85, R93, PT, P0 ;  /* 0x0000005d5500720c */ /* 0x000fe20003f06100 */
[----:B------:R-:W-:Y:S01]  /*4710*/  IMAD.MOV.U32 R60, RZ, RZ, R59 ;  /* 0x000000ffff3c7224 */ /* 0x000fe200078e003b */
[----:B------:R-:W-:Y:S01]  /*4720*/  ISETP.GE.U32.AND.EX P2, PT, R46, R85, PT, P2 ;  /* 0x000000552e00720c */ /* 0x000fe20003f46120 */
[----:B------:R-:W-:Y:S01]  /*4730*/  IMAD.WIDE.U32 R52, R33, R33, RZ ;  /* 0x0000002121347225 */ /* 0x000fe200078e00ff */
[----:B------:R-:W-:-:S02]  /*4740*/  IADD3 R57, P3, PT, R81, R56, RZ ;  /* 0x0000003851397210 */ /* 0x000fc40007f7e0ff */
[----:B------:R-:W-:Y:S01]  /*4750*/  SEL R44, RZ, 0x1, P0 ;  /* 0x00000001ff2c7807 */ /* 0x000fe20000000000 */
[----:B------:R-:W-:Y:S01]  /*4760*/  IMAD.WIDE.U32 R58, P4, R33, R38, R48 ;  /* 0x00000026213a7225 */ /* 0x000fe20007880030 */
[----:B------:R-:W-:Y:S02]  /*4770*/  SEL R81, RZ, 0x1, P2 ;  /* 0x00000001ff517807 */ /* 0x000fe40001000000 */
[----:B------:R-:W-:Y:S01]  /*4780*/  IADD3 R47, P0, PT, R57, R62, RZ ;  /* 0x0000003e392f7210 */ /* 0x000fe20007f1e0ff */
[----:B------:R-:W-:Y:S01]  /*4790*/  IMAD.X R82, R84, 0x1, R87, P3 ;  /* 0x0000000154527824 */ /* 0x000fe200018e0657 */
[----:B------:R-:W-:Y:S01]  /*47a0*/  IADD3 R81, P2, P3, R81, R54, R44 ;  /* 0x0000003651517210 */ /* 0x000fe20007b5e02c */
[----:B------:R-:W-:Y:S01]  /*47b0*/  IMAD.X R49, RZ, RZ, RZ, P4 ;  /* 0x000000ffff317224 */ /* 0x000fe200020e06ff */
[----:B------:R-:W-:Y:S01]  /*47c0*/  IADD3 R62, P4, PT, R53, R58, RZ ;  /* 0x0000003a353e7210 */ /* 0x000fe20007f9e0ff */
[----:B------:R-:W-:Y:S01]  /*47d0*/  IMAD.X R53, R82, 0x1, R63, P0 ;  /* 0x0000000152357824 */ /* 0x000fe200000e063f */
[C---:B------:R-:W-:Y:S01]  /*47e0*/  IADD3 R44, P0, PT, R47.reuse, R56, RZ ;  /* 0x000000382f2c7210 */ /* 0x040fe20007f1e0ff */
[----:B------:R-:W-:Y:S01]  /*47f0*/  IMAD.MOV.U32 R48, RZ, RZ, R59 ;  /* 0x000000ffff307224 */ /* 0x000fe200078e003b */
[----:B------:R-:W-:Y:S01]  /*4800*/  IADD3.X R80, PT, PT, RZ, R55, RZ, P2, P3 ;  /* 0x00000037ff507210 */ /* 0x000fe200017e64ff */
[----:B------:R-:W-:Y:S01]  /*4810*/  IMAD.WIDE.U32.X R54, R36, R38, R60, P1 ;  /* 0x0000002624367225 */ /* 0x000fe200008e043c */
[----:B------:R-:W-:-:S02]  /*4820*/  ISETP.GE.U32.AND P2, PT, R47, R57, PT ;  /* 0x000000392f00720c */ /* 0x000fc40003f46070 */
[----:B------:R-:W-:Y:S01]  /*4830*/  IADD3 R81, P1, PT, R44, R81, RZ ;  /* 0x000000512c517210 */ /* 0x000fe20007f3e0ff */
[----:B------:R-:W-:Y:S01]  /*4840*/  IMAD.X R47, R53, 0x1, R84, P0 ;  /* 0x00000001352f7824 */ /* 0x000fe200000e0654 */
[-C--:B------:R-:W-:Y:S01]  /*4850*/  ISETP.GE.U32.AND P3, PT, R57, R56.reuse, PT ;  /* 0x000000383900720c */ /* 0x080fe20003f66070 */
[----:B------:R-:W-:Y:S01]  /*4860*/  IMAD.WIDE.U32 R58, R46, 0x3d1, RZ ;  /* 0x000003d12e3a7825 */ /* 0x000fe200078e00ff */
[----:B------:R-:W-:Y:S02]  /*4870*/  ISETP.GE.U32.AND P0, PT, R44, R56, PT ;  /* 0x000000382c00720c */ /* 0x000fe40003f06070 */
[----:B------:R-:W-:Y:S01]  /*4880*/  ISETP.GE.U32.AND.EX P3, PT, R82, R84, PT, P3 ;  /* 0x000000545200720c */ /* 0x000fe20003f66130 */
[----:B------:R-:W-:Y:S01]  /*4890*/  IMAD.X R80, R47, 0x1, R80, P1 ;  /* 0x000000012f507824 */ /* 0x000fe200008e0650 */
[----:B------:R-:W-:Y:S01]  /*48a0*/  ISETP.GE.U32.AND.EX P2, PT, R53, R82, PT, P2 ;  /* 0x000000523500720c */ /* 0x000fe20003f46120 */
[----:B------:R-:W-:Y:S01]  /*48b0*/  IMAD.WIDE.U32 R56, R45, 0x3d1, RZ ;  /* 0x000003d12d387825 */ /* 0x000fe200078e00ff */
[----:B------:R-:W-:-:S02]  /*48c0*/  ISETP.GE.U32.AND P1, PT, R81, R44, PT ;  /* 0x0000002c5100720c */ /* 0x000fc40003f26070 */
[----:B------:R-:W-:Y:S01]  /*48d0*/  ISETP.GE.U32.AND.EX P0, PT, R47, R84, PT, P0 ;  /* 0x000000542f00720c */ /* 0x000fe20003f06100 */
[----:B------:R-:W-:Y:S01]  /*48e0*/  IMAD.MOV.U32 R44, RZ, RZ, RZ ;  /* 0x000000ffff2c7224 */ /* 0x000fe200078e00ff */
[----:B------:R-:W-:Y:S01]  /*48f0*/  SEL R56, RZ, 0x1, P3 ;  /* 0x00000001ff387807 */ /* 0x000fe20001800000 */
[----:B------:R-:W-:Y:S01]  /*4900*/  IMAD.WIDE.U32 R58, P3, RZ, R45, R58 ;  /* 0x0000002dff3a7225 */ /* 0x000fe2000786003a */
[----:B------:R-:W-:Y:S02]  /*4910*/  SEL R53, RZ, 0x1, P2 ;  /* 0x00000001ff357807 */ /* 0x000fe40001000000 */
[----:B------:R-:W-:Y:S01]  /*4920*/  ISETP.GE.U32.AND.EX P1, PT, R80, R47, PT, P1 ;  /* 0x0000002f5000720c */ /* 0x000fe20003f26110 */
[----:B------:R-:W-:Y:S01]  /*4930*/  IMAD.WIDE.U32 R60, R45, 0x3d1, R44 ;  /* 0x000003d12d3c7825 */ /* 0x000fe200078e002c */
[----:B------:R-:W-:Y:S02]  /*4940*/  SEL R47, RZ, 0x1, P0 ;  /* 0x00000001ff2f7807 */ /* 0x000fe40000000000 */
[----:B------:R-:W-:Y:S01]  /*4950*/  IADD3 R53, P0, P5, R53, R50, R56 ;  /* 0x0000003235357210 */ /* 0x000fe20007d1e038 */
[----:B------:R-:W-:Y:S01]  /*4960*/  IMAD.IADD R61, R58, 0x1, R61 ;  /* 0x000000013a3d7824 */ /* 0x000fe200078e023d */
[----:B------:R-:W-:Y:S01]  /*4970*/  SEL R63, RZ, 0x1, P1 ;  /* 0x00000001ff3f7807 */ /* 0x000fe20000800000 */
[----:B------:R-:W-:Y:S01]  /*4980*/  IMAD.MOV.U32 R56, RZ, RZ, R59 ;  /* 0x000000ffff387224 */ /* 0x000fe200078e003b */
[----:B------:R-:W-:Y:S01]  /*4990*/  IADD3 RZ, P2, PT, R57, R58, RZ ;  /* 0x0000003a39ff7210 */ /* 0x000fe20007f5e0ff */
[----:B------:R-:W-:Y:S01]  /*49a0*/  IMAD.X R57, RZ, RZ, RZ, P3 ;  /* 0x000000ffff397224 */ /* 0x000fe200018e06ff */
[----:B------:R-:W-:Y:S01]  /*49b0*/  IADD3.X R51, PT, PT, RZ, R51, RZ, P0, P5 ;  /* 0x00000033ff337210 */ /* 0x000fe200007ea4ff */
[----:B------:R-:W-:Y:S01]  /*49c0*/  IMAD.WIDE.U32.X R48, R38, R38, R48, P4 ;  /* 0x0000002626307225 */ /* 0x000fe200020e0430 */
[----:B------:R-:W-:-:S02]  /*49d0*/  IADD3 R44, P3, PT, R53, R52, RZ ;  /* 0x00000034352c7210 */ /* 0x000fc40007f7e0ff */
[----:B------:R-:W-:-:S03]  /*49e0*/  IADD3 R63, P0, P1, R63, R54, R47 ;  /* 0x000000363f3f7210 */ /* 0x000fc6000791e02f */
[----:B------:R-:W-:Y:S01]  /*49f0*/  IMAD.X R47, R62, 0x1, R51, P3 ;  /* 0x000000013e2f7824 */ /* 0x000fe200018e0633 */
[----:B------:R-:W-:Y:S01]  /*4a00*/  IADD3.X R58, PT, PT, RZ, R55, RZ, P0, P1 ;  /* 0x00000037ff3a7210 */ /* 0x000fe200007e24ff */
[----:B------:R-:W-:Y:S01]  /*4a10*/  IMAD.WIDE.U32 R50, R80, 0x3d1, RZ ;  /* 0x000003d150327825 */ /* 0x000fe200078e00ff */
[----:B------:R-:W-:Y:S02]  /*4a20*/  IADD3 R63, P5, PT, R44, R63, RZ ;  /* 0x0000003f2c3f7210 */ /* 0x000fe40007fbe0ff */
[----:B------:R-:W-:Y:S02]  /*4a30*/  ISETP.GE.U32.AND P1, PT, R60, RZ, PT ;  /* 0x000000ff3c00720c */ /* 0x000fe40003f26070 */
[----:B------:R-:W-:Y:S01]  /*4a40*/  ISETP.GE.U32.AND P3, PT, R44, R52, PT ;  /* 0x000000342c00720c */ /* 0x000fe20003f66070 */
[----:B------:R-:W-:Y:S01]  /*4a50*/  IMAD.X R58, R47, 0x1, R58, P5 ;  /* 0x000000012f3a7824 */ /* 0x000fe200028e063a */
[----:B------:R-:W-:Y:S01]  /*4a60*/  ISETP.GE.U32.AND P0, PT, R63, R44, PT ;  /* 0x0000002c3f00720c */ /* 0x000fe20003f06070 */
[----:B------:R-:W-:Y:S01]  /*4a70*/  IMAD.WIDE.U32 R52, R81, 0x3d1, RZ ;  /* 0x000003d151347825 */ /* 0x000fe200078e00ff */
[----:B------:R-:W-:-:S02]  /*4a80*/  ISETP.GE.U32.AND.EX P1, PT, R61, R45, PT, P1 ;  /* 0x0000002d3d00720c */ /* 0x000fc40003f26110 */
[----:B------:R-:W-:Y:S01]  /*4a90*/  ISETP.GE.U32.AND.EX P3, PT, R47, R62, PT, P3 ;  /* 0x0000003e2f00720c */ /* 0x000fe20003f66130 */
[----:B------:R-:W-:Y:S01]  /*4aa0*/  IMAD.WIDE.U32.X R44, RZ, R46, R56, P2 ;  /* 0x0000002eff2c7225 */ /* 0x000fe200010e0438 */
[----:B------:R-:W-:Y:S02]  /*4ab0*/  ISETP.GE.U32.AND.EX P0, PT, R58, R47, PT, P0 ;  /* 0x0000002f3a00720c */ /* 0x000fe40003f06100 */
[----:B------:R-:W-:Y:S01]  /*4ac0*/  SEL R47, RZ, 0x1, P1 ;  /* 0x00000001ff2f7807 */ /* 0x000fe20000800000 */
[----:B------:R-:W-:Y:S01]  /*4ad0*/  IMAD.WIDE.U32 R54, P2, RZ, R81, R50 ;  /* 0x00000051ff367225 */ /* 0x000fe20007840032 */
[----:B------:R-:W-:Y:S02]  /*4ae0*/  IADD3 R57, P5, PT, R44, R52, RZ ;  /* 0x000000342c397210 */ /* 0x000fe40007fbe0ff */
[----:B------:R-:W-:Y:S01]  /*4af0*/  SEL R44, RZ, 0x1, P3 ;  /* 0x00000001ff2c7807 */ /* 0x000fe20001800000 */
[----:B------:R-:W-:Y:S01]  /*4b00*/  IMAD.WIDE.U32 R50, R21, R21, R60 ;  /* 0x0000001515327225 */ /* 0x000fe200078e003c */
[----:B------:R-:W-:-:S02]  /*4b10*/  IADD3 R53, P4, PT, R53, R54, RZ ;  /* 0x0000003635357210 */ /* 0x000fc40007f9e0ff */
[----:B------:R-:W-:Y:S01]  /*4b20*/  SEL R59, RZ, 0x1, P0 ;  /* 0x00000001ff3b7807 */ /* 0x000fe20000000000 */
[----:B------:R-:W-:Y:S01]  /*4b30*/  IMAD.IADD R32, R32, 0x1, R51 ;  /* 0x0000000120207824 */ /* 0x000fe200078e0233 */
[----:B------:R-:W-:Y:S01]  /*4b40*/  ISETP.GE.U32.AND P3, PT, R50, R60, PT ;  /* 0x0000003c3200720c */ /* 0x000fe20003f66070 */
[----:B------:R-:W-:Y:S01]  /*4b50*/  IMAD.X R54, R53, 0x1, R45, P5 ;  /* 0x0000000135367824 */ /* 0x000fe200028e062d */
[----:B------:R-:W-:Y:S01]  /*4b60*/  ISETP.GE.U32.AND P0, PT, R57, R52, PT ;  /* 0x000000343900720c */ /* 0x000fe20003f06070 */
[----:B------:R-:W-:Y:S01]  /*4b70*/  IMAD.X R45, RZ, RZ, RZ, P2 ;  /* 0x000000ffff2d7224 */ /* 0x000fe200010e06ff */
[----:B------:R-:W-:Y:S01]  /*4b80*/  IADD3 R59, P2, P5, R59, R48, R44 ;  /* 0x000000303b3b7210 */ /* 0x000fe20007d5e02c */
[----:B------:R-:W-:Y:S01]  /*4b90*/  IMAD.MOV.U32 R44, RZ, RZ, R55 ;  /* 0x000000ffff2c7224 */ /* 0x000fe200078e0037 */
[----:B------:R-:W-:Y:S02]  /*4ba0*/  ISETP.GE.U32.AND.EX P3, PT, R32, R61, PT, P3 ;  /* 0x0000003d2000720c */ /* 0x000fe40003f66130 */
[----:B------:R-:W-:Y:S01]  /*4bb0*/  IADD3.X R61, PT, PT, RZ, R49, RZ, P2, P5 ;  /* 0x00000031ff3d7210 */ /* 0x000fe200017ea4ff */
[----:B------:R-:W-:Y:S01]  /*4bc0*/  IMAD.WIDE.U32.X R48, RZ, R80, R44, P4 ;  /* 0x00000050ff307225 */ /* 0x000fe200020e042c */
[----:B------:R-:W-:-:S02]  /*4bd0*/  IADD3 R47, P5, P2, R57, R46, R47 ;  /* 0x0000002e392f7210 */ /* 0x000fc40007abe02f */
[----:B------:R-:W-:Y:S02]  /*4be0*/  SEL R52, RZ, 0x1, P3 ;  /* 0x00000001ff347807 */ /* 0x000fe40001800000 */
[C---:B------:R-:W-:Y:S02]  /*4bf0*/  ISETP.GE.U32.AND.EX P0, PT, R54.reuse, R53, PT, P0 ;  /* 0x000000353600720c */ /* 0x040fe40003f06100 */
[----:B------:R-:W-:Y:S02]  /*4c00*/  IADD3.X R54, PT, PT, R54, R81, RZ, P5, P2 ;  /* 0x0000005136367210 */ /* 0x000fe40002fe44ff */
[----:B------:R-:W-:Y:S01]  /*4c10*/  IADD3 R45, P2, P5, R52, R47, R39 ;  /* 0x0000002f342d7210 */ /* 0x000fe20007d5e027 */
[----:B------:R-:W-:Y:S01]  /*4c20*/  IMAD.WIDE.U32 R52, R58, 0x3d1, RZ ;  /* 0x000003d13a347825 */ /* 0x000fe200078e00ff */
[----:B------:R-:W-:Y:S02]  /*4c30*/  ISETP.EQ.U32.AND P4, PT, R47, R46, PT ;  /* 0x0000002e2f00720c */ /* 0x000fe40003f82070 */
[----:B------:R-:W-:-:S02]  /*4c40*/  SEL R51, RZ, 0x1, P0 ;  /* 0x00000001ff337807 */ /* 0x000fc40000000000 */
[----:B------:R-:W-:Y:S01]  /*4c50*/  ISETP.LT.U32.AND P0, PT, R47, R46, PT ;  /* 0x0000002e2f00720c */ /* 0x000fe20003f01070 */
[----:B------:R-:W-:Y:S01]  /*4c60*/  IMAD.WIDE.U32 R46, R63, 0x3d1, RZ ;  /* 0x000003d13f2e7825 */ /* 0x000fe200078e00ff */
[C---:B------:R-:W-:Y:S02]  /*4c70*/  ISETP.EQ.AND.EX P4, PT, R54.reuse, R81, !P1, P4 ;  /* 0x000000513600720c */ /* 0x040fe40004f82340 */
[----:B------:R-:W-:Y:S01]  /*4c80*/  IADD3.X R44, PT, PT, RZ, R54, R37, P2, P5 ;  /* 0x00000036ff2c7210 */ /* 0x000fe200017ea425 */
[----:B------:R-:W-:Y:S01]  /*4c90*/  IMAD.WIDE.U32 R52, P5, RZ, R63, R52 ;  /* 0x0000003fff347225 */ /* 0x000fe200078a0034 */
[C---:B------:R-:W-:Y:S02]  /*4ca0*/  ISETP.EQ.U32.AND P1, PT, R45.reuse, R39, PT ;  /* 0x000000272d00720c */ /* 0x040fe40003f22070 */
[----:B------:R-:W-:Y:S01]  /*4cb0*/  ISETP.LT.U32.OR.EX P0, PT, R54, R81, P4, P0 ;  /* 0x000000513600720c */ /* 0x000fe20002701500 */
[----:B------:R-:W-:Y:S01]  /*4cc0*/  IMAD.X R55, RZ, RZ, RZ, P5 ;  /* 0x000000ffff377224 */ /* 0x000fe200028e06ff */
[----:B------:R-:W-:Y:S01]  /*4cd0*/  ISETP.LT.U32.AND P2, PT, R45, R39, PT ;  /* 0x000000272d00720c */ /* 0x000fe20003f41070 */
[----:B------:R-:W-:Y:S01]  /*4ce0*/  IMAD.MOV.U32 R54, RZ, RZ, R53 ;  /* 0x000000ffff367224 */ /* 0x000fe200078e0035 */
[----:B------:R-:W-:-:S02]  /*4cf0*/  ISETP.EQ.AND.EX P1, PT, R44, R37, !P3, P1 ;  /* 0x000000252c00720c */ /* 0x000fc40005f22310 */
[----:B------:R-:W-:Y:S02]  /*4d00*/  IADD3 R48, P5, P4, R46, R48, R51 ;  /* 0x000000302e307210 */ /* 0x000fe40007cbe033 */
[----:B------:R-:W-:Y:S01]  /*4d10*/  IADD3 R47, P3, PT, R47, R52, RZ ;  /* 0x000000342f2f7210 */ /* 0x000fe20007f7e0ff */
[----:B------:R-:W-:Y:S01]  /*4d20*/  IMAD.WIDE.U32 R52, R59, 0x3d1, RZ ;  /* 0x000003d13b347825 */ /* 0x000fe200078e00ff */
[----:B------:R-:W-:Y:S02]  /*4d30*/  SEL R39, RZ, 0x1, !P0 ;  /* 0x00000001ff277807 */ /* 0x000fe40004000000 */
[----:B------:R-:W-:Y:S02]  /*4d40*/  ISETP.LT.U32.OR.EX P1, PT, R44, R37, P1, P2 ;  /* 0x000000252c00720c */ /* 0x000fe40000f21520 */
[----:B------:R-:W-:Y:S02]  /*4d50*/  ISETP.GE.U32.AND P2, PT, R48, R46, PT ;  /* 0x0000002e3000720c */ /* 0x000fe40003f46070 */
[----:B------:R-:W-:-:S02]  /*4d60*/  IADD3.X R49, PT, PT, R47, R49, RZ, P5, P4 ;  /* 0x000000312f317210 */ /* 0x000fc40002fe84ff */
[----:B------:R-:W-:Y:S02]  /*4d70*/  IADD3 R39, P4, P5, R48, R80, R39 ;  /* 0x0000005030277210 */ /* 0x000fe40007d9e027 */
[----:B------:R-:W-:Y:S01]  /*4d80*/  ISETP.GE.U32.AND.EX P2, PT, R49, R47, PT, P2 ;  /* 0x0000002f3100720c */ /* 0x000fe20003f46120 */
[----:B------:R-:W-:Y:S01]  /*4d90*/  IMAD.WIDE.U32 R46, R61, 0x3d1, RZ ;  /* 0x000003d13d2e7825 */ /* 0x000fe200078e00ff */
[----:B------:R-:W-:Y:S02]  /*4da0*/  SEL R37, RZ, 0x1, !P1 ;  /* 0x00000001ff257807 */ /* 0x000fe40004800000 */
[----:B------:R-:W-:Y:S01]  /*4db0*/  IADD3.X R56, PT, PT, R49, R63, RZ, P4, P5 ;  /* 0x0000003f31387210 */ /* 0x000fe200027ea4ff */
[----:B------:R-:W-:Y:S01]  /*4dc0*/  IMAD.WIDE.U32.X R48, RZ, R58, R54, P3 ;  /* 0x0000003aff307225 */ /* 0x000fe200018e0436 */
[----:B------:R-:W-:Y:S02]  /*4dd0*/  ISETP.EQ.U32.AND P5, PT, R39, R80, PT ;  /* 0x000000502700720c */ /* 0x000fe40003fa2070 */
[----:B------:R-:W-:-:S02]  /*4de0*/  SEL R51, RZ, 0x1, P2 ;  /* 0x00000001ff337807 */ /* 0x000fc40001000000 */
[----:B------:R-:W-:Y:S02]  /*4df0*/  IADD3 R37, P3, P2, R37, R39, R40 ;  /* 0x0000002725257210 */ /* 0x000fe40007a7e028 */
[C---:B------:R-:W-:Y:S01]  /*4e00*/  ISETP.EQ.AND.EX P5, PT, R56.reuse, R63, P0, P5 ;  /* 0x0000003f3800720c */ /* 0x040fe200007a2350 */
[----:B------:R-:W-:Y:S01]  /*4e10*/  IMAD.WIDE.U32 R54, P0, RZ, R59, R46 ;  /* 0x0000003bff367225 */ /* 0x000fe2000780002e */
[----:B------:R-:W-:Y:S02]  /*4e20*/  ISETP.LT.U32.AND P4, PT, R39, R80, PT ;  /* 0x000000502700720c */ /* 0x000fe40003f81070 */
[----:B------:R-:W-:Y:S01]  /*4e30*/  IADD3.X R46, PT, PT, RZ, R56, R41, P3, P2 ;  /* 0x00000038ff2e7210 */ /* 0x000fe20001fe4429 */
[----:B------:R-:W-:Y:S01]  /*4e40*/  IMAD.X R57, RZ, RZ, RZ, P0 ;  /* 0x000000ffff397224 */ /* 0x000fe200000e06ff */
[----:B------:R-:W-:Y:S02]  /*4e50*/  ISETP.EQ.U32.AND P2, PT, R37, R40, PT ;  /* 0x000000282500720c */ /* 0x000fe40003f42070 */
[----:B------:R-:W-:Y:S01]  /*4e60*/  ISETP.LT.U32.OR.EX P4, PT, R56, R63, P5, P4 ;  /* 0x0000003f3800720c */ /* 0x000fe20002f81540 */
[----:B------:R-:W-:Y:S01]  /*4e70*/  IMAD.MOV.U32 R56, RZ, RZ, R55 ;  /* 0x000000ffff387224 */ /* 0x000fe200078e0037 */
[----:B------:R-:W-:-:S02]  /*4e80*/  ISETP.EQ.AND.EX P1, PT, R46, R41, P1, P2 ;  /* 0x000000292e00720c */ /* 0x000fc40000f22320 */
[----:B------:R-:W-:Y:S02]  /*4e90*/  ISETP.LT.U32.AND P0, PT, R37, R40, PT ;  /* 0x000000282500720c */ /* 0x000fe40003f01070 */
[----:B------:R-:W-:Y:S02]  /*4ea0*/  IADD3 R39, P5, P3, R52, R48, R51 ;  /* 0x0000003034277210 */ /* 0x000fe40007bbe033 */
[----:B------:R-:W-:Y:S02]  /*4eb0*/  IADD3 R51, P2, PT, R53, R54, RZ ;  /* 0x0000003635337210 */ /* 0x000fe40007f5e0ff */
[----:B------:R-:W-:Y:S02]  /*4ec0*/  SEL R47, RZ, 0x1, !P4 ;  /* 0x00000001ff2f7807 */ /* 0x000fe40006000000 */
[----:B------:R-:W-:Y:S01]  /*4ed0*/  ISETP.LT.U32.OR.EX P1, PT, R46, R41, P1, P0 ;  /* 0x000000292e00720c */ /* 0x000fe20000f21500 */
[----:B------:R-:W-:Y:S01]  /*4ee0*/  IMAD.WIDE.U32.X R40, RZ, R61, R56, P2 ;  /* 0x0000003dff287225 */ /* 0x000fe200010e0438 */
[----:B------:R-:W-:-:S02]  /*4ef0*/  IADD3.X R48, PT, PT, R51, R49, RZ, P5, P3 ;  /* 0x0000003133307210 */ /* 0x000fc40002fe64ff */
[C---:B------:R-:W-:Y:S02]  /*4f00*/  IADD3 R47, P0, P5, R39.reuse, R58, R47 ;  /* 0x0000003a272f7210 */ /* 0x040fe40007d1e02f */
[----:B------:R-:W-:Y:S02]  /*4f10*/  ISETP.GE.U32.AND P3, PT, R39, R52, PT ;  /* 0x000000342700720c */ /* 0x000fe40003f66070 */
[----:B------:R-:W-:Y:S02]  /*4f20*/  SEL R39, RZ, 0x1, !P1 ;  /* 0x00000001ff277807 */ /* 0x000fe40004800000 */
[----:B------:R-:W-:Y:S02]  /*4f30*/  IADD3.X R52, PT, PT, R48, R59, RZ, P0, P5 ;  /* 0x0000003b30347210 */ /* 0x000fe400007ea4ff */
[----:B------:R-:W-:Y:S02]  /*4f40*/  ISETP.EQ.U32.AND P0, PT, R47, R58, PT ;  /* 0x0000003a2f00720c */ /* 0x000fe40003f02070 */
[----:B------:R-:W-:-:S02]  /*4f50*/  IADD3 R39, P5, P2, R39, R47, R42 ;  /* 0x0000002f27277210 */ /* 0x000fc40007abe02a */
[----:B------:R-:W-:Y:S02]  /*4f60*/  ISETP.GE.U32.AND.EX P3, PT, R48, R51, PT, P3 ;  /* 0x000000333000720c */ /* 0x000fe40003f66130 */
[----:B------:R-:W-:Y:S02]  /*4f70*/  ISETP.EQ.AND.EX P4, PT, R52, R59, P4, P0 ;  /* 0x0000003b3400720c */ /* 0x000fe40002782300 */
[----:B------:R-:W-:Y:S02]  /*4f80*/  IADD3.X R48, PT, PT, RZ, R52, R43, P5, P2 ;  /* 0x00000034ff307210 */ /* 0x000fe40002fe442b */
[----:B------:R-:W-:Y:S02]  /*4f90*/  ISETP.LT.U32.AND P0, PT, R47, R58, PT ;  /* 0x0000003a2f00720c */ /* 0x000fe40003f01070 */
[----:B------:R-:W-:Y:S02]  /*4fa0*/  ISETP.EQ.U32.AND P2, PT, R39, R42, PT ;  /* 0x0000002a2700720c */ /* 0x000fe40003f42070 */
        /* <DEDUP_REMOVED lines=8> */
[----:B------:R-:W-:Y:S01]  /*5030*/  IADD3 R43, P0, P3, R47, R61, R40 ;  /* 0x0000003d2f2b7210 */ /* 0x000fe20007b1e028 */
[----:B------:R-:W-:Y:S01]  /*5040*/  IMAD.MOV.U32 R40, RZ, RZ, R50 ;  /* 0x000000ffff287224 */ /* 0x000fe200078e0032 */
[----:B------:R-:W-:-:S02]  /*5050*/  SEL R56, RZ, 0x1, !P2 ;  /* 0x00000001ff387807 */ /* 0x000fc40005000000 */
        /* <DEDUP_REMOVED lines=13> */
.L_x_167:
        /* <DEDUP_REMOVED lines=34> */
.L_x_166:
[----:B------:R-:W-:Y:S05]  /*5350*/  BSYNC.RECONVERGENT B2 ;  /* 0x0000000000027941 */ /* 0x000fea0003800200 */
.L_x_165:
[----:B------:R-:W-:Y:S01]  /*5360*/  IADD3 R78, P1, PT, R21, R78, RZ ;  /* 0x0000004e154e7210 */ /* 0x000fe20007f3e0ff */
[----:B------:R-:W-:Y:S01]  /*5370*/  BSSY.RECONVERGENT B2, `(.L_x_168) ;  /* 0x00001ff000027945 */ /* 0x000fe20003800200 */
[----:B------:R-:W-:Y:S02]  /*5380*/  PLOP3.LUT P6, PT, PT, PT, PT, 0x8, 0x80 ;  /* 0x000000000080781c */ /* 0x000fe40003fce170 */
[----:B------:R-:W-:Y:S01]  /*5390*/  ISETP.GE.U32.AND P0, PT, R78, R21, PT ;  /* 0x000000154e00720c */ /* 0x000fe20003f06070 */
[----:B------:R-:W-:Y:S01]  /*53a0*/  IMAD.X R79, R28, 0x1, R79, P1 ;  /* 0x000000011c4f7824 */ /* 0x000fe200008e064f */
[----:B------:R-:W-:-:S04]  /*53b0*/  LOP3.LUT R149, R149, 0xfffffffb, RZ, 0xc0, !PT ;  /* 0xfffffffb95957812 */ /* 0x000fc800078ec0ff */
[----:B------:R-:W-:-:S04]  /*53c0*/  ISETP.GE.U32.AND.EX P0, PT, R79, R28, PT, P0 ;  /* 0x0000001c4f00720c */ /* 0x000fc80003f06100 */
[----:B------:R-:W-:-:S04]  /*53d0*/  SEL R21, RZ, 0x1, P0 ;  /* 0x00000001ff157807 */ /* 0x000fc80000000000 */
[----:B------:R-:W-:-:S04]  /*53e0*/  IADD3 R43, P1, P2, R21, R31, R76 ;  /* 0x0000001f152b7210 */ /* 0x000fc80007a3e04c */
[----:B------:R-:W-:Y:S02]  /*53f0*/  IADD3.X R42, PT, PT, RZ, R34, R77, P1, P2 ;  /* 0x00000022ff2a7210 */ /* 0x000fe40000fe444d */
[CC--:B------:R-:W-:Y:S02]  /*5400*/  ISETP.EQ.U32.AND P1, PT, R43.reuse, R76.reuse, PT ;  /* 0x0000004c2b00720c */ /* 0x0c0fe40003f22070 */
[C---:B------:R-:W-:Y:S02]  /*5410*/  ISETP.LT.U32.AND P2, PT, R43.reuse, R76, PT ;  /* 0x0000004c2b00720c */ /* 0x040fe40003f41070 */
[CC--:B------:R-:W-:Y:S02]  /*5420*/  ISETP.EQ.AND.EX P0, PT, R42.reuse, R77.reuse, !P0, P1 ;  /* 0x0000004d2a00720c */ /* 0x0c0fe40004702310 */
[----:B------:R-:W-:Y:S02]  /*5430*/  ISETP.EQ.U32.AND P3, PT, R43, R12, PT ;  /* 0x0000000c2b00720c */ /* 0x000fe40003f62070 */
        /* <DEDUP_REMOVED lines=14> */
[----:B------:R-:W-:Y:S02]  /*5520*/  PLOP3.LUT P0, PT, PT, PT, PT, 0x80, 0x8 ;  /* 0x000000000008781c */ /* 0x000fe40003f0f070 */
[----:B------:R-:W-:-:S04]  /*5530*/  ISETP.GE.U32.AND.EX P1, PT, R79, R15, PT, P1 ;  /* 0x0000000f4f00720c */ /* 0x000fc80003f26110 */
[----:B------:R-:W-:Y:S02]  /*5540*/  ISETP.EQ.AND.EX P3, PT, R42, R13, !P1, P3 ;  /* 0x0000000d2a00720c */ /* 0x000fe40004f62330 */
[----:B------:R-:W-:-:S03]  /*5550*/  SEL R41, RZ, 0x1, P1 ;  /* 0x00000001ff297807 */ /* 0x000fc60000800000 */
[----:B------:R-:W-:-:S04]  /*5560*/  @P4 ISETP.EQ.U32.AND P5, PT, R33, R72, PT ;  /* 0x000000482100420c */ /* 0x000fc80003fa2070 */
[C---:B------:R-:W-:Y:S02]  /*5570*/  @P4 ISETP.EQ.AND.EX P0, PT, R62.reuse, R73, P2, P5 ;  /* 0x000000493e00420c */ /* 0x040fe40001702350 */
[----:B------:R-:W-:Y:S02]  /*5580*/  ISETP.GE.U32.AND P2, PT, R33, R10, PT ;  /* 0x0000000a2100720c */ /* 0x000fe40003f46070 */
[----:B------:R-:W-:Y:S02]  /*5590*/  ISETP.LT.U32.AND P4, PT, R43, R12, PT ;  /* 0x0000000c2b00720c */ /* 0x000fe40003f81070 */
[----:B------:R-:W-:Y:S02]  /*55a0*/  ISETP.GE.U32.AND.EX P2, PT, R62, R11, PT, P2 ;  /* 0x0000000b3e00720c */ /* 0x000fe40003f46120 */
[----:B------:R-:W-:Y:S02]  /*55b0*/  ISETP.LT.U32.OR.EX P3, PT, R42, R13, P3, P4 ;  /* 0x0000000d2a00720c */ /* 0x000fe40001f61540 */
[----:B------:R-:W-:-:S02]  /*55c0*/  ISETP.EQ.U32.AND P5, PT, R47, R16, PT ;  /* 0x000000102f00720c */ /* 0x000fc40003fa2070 */
[----:B------:R-:W-:Y:S02]  /*55d0*/  ISETP.LT.U32.AND P4, PT, R47, R16, PT ;  /* 0x000000102f00720c */ /* 0x000fe40003f81070 */
[CC--:B------:R-:W-:Y:S02]  /*55e0*/  ISETP.EQ.AND.EX P5, PT, R60.reuse, R17.reuse, P3, P5 ;  /* 0x000000113c00720c */ /* 0x0c0fe40001fa2350 */
[----:B------:R-:W-:Y:S02]  /*55f0*/  SEL R35, RZ, 0x1, !P3 ;  /* 0x00000001ff237807 */ /* 0x000fe40005800000 */
[----:B------:R-:W-:Y:S02]  /*5600*/  ISETP.LT.U32.OR.EX P4, PT, R60, R17, P5, P4 ;  /* 0x000000113c00720c */ /* 0x000fe40002f81540 */
[----:B------:R-:W-:Y:S02]  /*5610*/  @P2 ISETP.NE.U32.AND P5, PT, R33, R10, PT ;  /* 0x0000000a2100220c */ /* 0x000fe40003fa5070 */
[----:B------:R-:W-:-:S02]  /*5620*/  SEL R31, RZ, 0x1, !P4 ;  /* 0x00000001ff1f7807 */ /* 0x000fc40006000000 */
[----:B------:R-:W-:Y:S02]  /*5630*/  @P2 ISETP.NE.OR.EX P6, PT, R62, R11, !P4, P5 ;  /* 0x0000000b3e00220c */ /* 0x000fe400067c5750 */
[----:B------:R-:W-:Y:S02]  /*5640*/  IADD3 R41, P2, PT, R41, R12, RZ ;  /* 0x0000000c29297210 */ /* 0x000fe40007f5e0ff */
[----:B------:R-:W-:Y:S02]  /*5650*/  PLOP3.LUT P0, PT, P0, P6, PT, 0xf8, 0x8f ;  /* 0x00000000008f781c */ /* 0x000fe4000070df70 */
[----:B------:R-:W-:Y:S01]  /*5660*/  ISETP.GE.U32.AND P6, PT, R40, R14, PT ;  /* 0x0000000e2800720c */ /* 0x000fe20003fc6070 */
[----:B------:R-:W-:Y:S01]  /*5670*/  IMAD.X R36, RZ, RZ, R13, P2 ;  /* 0x000000ffff247224 */ /* 0x000fe200010e060d */
[----:B------:R-:W-:Y:S02]  /*5680*/  SEL R21, R14, RZ, P0 ;  /* 0x000000ff0e157207 */ /* 0x000fe40000000000 */
[----:B------:R-:W-:-:S02]  /*5690*/  SEL R50, R15, RZ, P0 ;  /* 0x000000ff0f327207 */ /* 0x000fc40000000000 */
[----:B------:R-:W-:Y:S02]  /*56a0*/  IADD3 R21, P1, PT, -R21, R78, RZ ;  /* 0x0000004e15157210 */ /* 0x000fe40007f3e1ff */
[----:B------:R-:W-:Y:S02]  /*56b0*/  SEL R41, R41, RZ, P0 ;  /* 0x000000ff29297207 */ /* 0x000fe40000000000 */
[----:B------:R-:W-:Y:S01]  /*56c0*/  SEL R36, R36, RZ, P0 ;  /* 0x000000ff24247207 */ /* 0x000fe20000000000 */
[----:B------:R-:W-:Y:S01]  /*56d0*/  IMAD.X R50, R79, 0x1, ~R50, P1 ;  /* 0x000000014f327824 */ /* 0x000fe200008e0e32 */
[----:B------:R-:W-:Y:S02]  /*56e0*/  IADD3 R28, P1, PT, R31, R10, RZ ;  /* 0x0000000a1f1c7210 */ /* 0x000fe40007f3e0ff */
[----:B------:R-:W-:Y:S01]  /*56f0*/  IADD3 R31, P4, PT, R35, R16, RZ ;  /* 0x00000010231f7210 */ /* 0x000fe20007f9e0ff */
[----:B------:R-:W-:Y:S01]  /*5700*/  IMAD.WIDE.U32 R34, R50, R21, RZ ;  /* 0x0000001532227225 */ /* 0x000fe200078e00ff */
[----:B------:R-:W-:-:S02]  /*5710*/  IADD3 R41, P3, PT, -R41, R43, RZ ;  /* 0x0000002b29297210 */ /* 0x000fc40007f7e1ff */
[----:B------:R-:W-:Y:S01]  /*5720*/  SEL R28, R28, RZ, P0 ;  /* 0x000000ff1c1c7207 */ /* 0x000fe20000000000 */
[----:B------:R-:W-:Y:S01]  /*5730*/  IMAD.X R38, RZ, RZ, R11, P1 ;  /* 0x000000ffff267224 */ /* 0x000fe200008e060b */
[----:B------:R-:W-:Y:S01]  /*5740*/  SEL R31, R31, RZ, P0 ;  /* 0x000000ff1f1f7207 */ /* 0x000fe20000000000 */
[----:B------:R-:W-:Y:S01]  /*5750*/  IMAD.X R36, R42, 0x1, ~R36, P3 ;  /* 0x000000012a247824 */ /* 0x000fe200018e0e24 */
[----:B------:R-:W-:Y:S01]  /*5760*/  IADD3 R28, P2, PT, -R28, R33, RZ ;  /* 0x000000211c1c7210 */ /* 0x000fe20007f5e1ff */
[C---:B------:R-:W-:Y:S01]  /*5770*/  IMAD.WIDE.U32 R42, R21.reuse, R21, RZ ;  /* 0x00000015152a7225 */ /* 0x040fe200078e00ff */
[----:B------:R-:W-:Y:S02]  /*5780*/  SEL R38, R38, RZ, P0 ;  /* 0x000000ff26267207 */ /* 0x000fe40000000000 */
[----:B------:R-:W-:Y:S01]  /*5790*/  ISETP.GE.U32.AND.EX P6, PT, R32, R15, PT, P6 ;  /* 0x0000000f2000720c */ /* 0x000fe20003fc6160 */
[----:B------:R-:W-:-:S04]  /*57a0*/  IMAD.WIDE.U32 R34, P3, R21, R50, R34 ;  /* 0x0000003215227225 */ /* 0x000fc80007860022 */
[----:B------:R-:W-:Y:S01]  /*57b0*/  IMAD.X R33, RZ, RZ, R17, P4 ;  /* 0x000000ffff217224 */ /* 0x000fe200020e0611 */
[----:B------:R-:W-:Y:S01]  /*57c0*/  IADD3 RZ, P1, PT, R43, R34, RZ ;  /* 0x000000222bff7210 */ /* 0x000fe20007f3e0ff */
[----:B------:R-:W-:Y:S01]  /*57d0*/  IMAD.WIDE.U32 R54, R36, R21, RZ ;  /* 0x0000001524367225 */ /* 0x000fe200078e00ff */
[----:B------:R-:W-:Y:S02]  /*57e0*/  IADD3 R31, P4, PT, -R31, R47, RZ ;  /* 0x0000002f1f1f7210 */ /* 0x000fe40007f9e1ff */
[----:B------:R-:W-:Y:S01]  /*57f0*/  SEL R33, R33, RZ, P0 ;  /* 0x000000ff21217207 */ /* 0x000fe20000000000 */
[----:B------:R-:W-:Y:S02]  /*5800*/  IMAD.X R43, RZ, RZ, RZ, P3 ;  /* 0x000000ffff2b7224 */ /* 0x000fe400018e06ff */
[----:B------:R-:W-:Y:S02]  /*5810*/  IMAD.MOV.U32 R42, RZ, RZ, R35 ;  /* 0x000000ffff2a7224 */ /* 0x000fe400078e0023 */
[----:B------:R-:W-:-:S04]  /*5820*/  IMAD.WIDE.U32 R52, R41, R21, RZ ;  /* 0x0000001529347225 */ /* 0x000fc800078e00ff */
[----:B------:R-:W-:-:S04]  /*5830*/  IMAD.WIDE.U32 R58, P3, R50, R41, R54 ;  /* 0x00000029323a7225 */ /* 0x000fc80007860036 */
[----:B------:R-:W-:Y:S01]  /*5840*/  IMAD.WIDE.U32.X R42, R50, R50, R42, P1 ;  /* 0x00000032322a7225 */ /* 0x000fe200008e042a */
[----:B------:R-:W-:-:S03]  /*5850*/  IADD3 R58, P1, PT, R53, R58, RZ ;  /* 0x0000003a353a7210 */ /* 0x000fc60007f3e0ff */
[----:B------:R-:W-:-:S04]  /*5860*/  IMAD.WIDE.U32 R56, R50, R41, RZ ;  /* 0x0000002932387225 */ /* 0x000fc800078e00ff */
[----:B------:R-:W-:Y:S01]  /*5870*/  IMAD.X R33, R60, 0x1, ~R33, P4 ;  /* 0x000000013c217824 */ /* 0x000fe200020e0e21 */
[----:B------:R-:W-:Y:S01]  /*5880*/  IADD3 R49, P4, PT, R42, R52, RZ ;  /* 0x000000342a317210 */ /* 0x000fe20007f9e0ff */
[----:B------:R-:W-:-:S04]  /*5890*/  IMAD.WIDE.U32 R56, P0, R21, R36, R56 ;  /* 0x0000002415387225 */ /* 0x000fc80007800038 */
[----:B------:R-:W-:-:S04]  /*58a0*/  IMAD.WIDE.U32 R54, R21, R41, RZ ;  /* 0x0000002915367225 */ /* 0x000fc800078e00ff */
[----:B------:R-:W-:Y:S01]  /*58b0*/  IMAD.X R38, R62, 0x1, ~R38, P2 ;  /* 0x000000013e267824 */ /* 0x000fe200010e0e26 */
[----:B------:R-:W-:Y:S01]  /*58c0*/  ISETP.GE.U32.AND P2, PT, R49, R52, PT ;  /* 0x000000343100720c */ /* 0x000fe20003f46070 */
[----:B------:R-:W-:Y:S01]  /*58d0*/  IMAD.X R51, R58, 0x1, R43, P4 ;  /* 0x000000013a337824 */ /* 0x000fe200020e062b */
[----:B------:R-:W-:Y:S01]  /*58e0*/  IADD3 RZ, P5, PT, R55, R56, RZ ;  /* 0x0000003837ff7210 */ /* 0x000fe20007fbe0ff */
[----:B------:R-:W-:-:S03]  /*58f0*/  IMAD.WIDE.U32 R42, R33, R21, RZ ;  /* 0x00000015212a7225 */ /* 0x000fc600078e00ff */
[----:B------:R-:W-:Y:S01]  /*5900*/  ISETP.GE.U32.AND.EX P2, PT, R51, R58, PT, P2 ;  /* 0x0000003a3300720c */ /* 0x000fe20003f46120 */
[----:B------:R-:W-:Y:S01]  /*5910*/  IMAD.X R61, RZ, RZ, RZ, P0 ;  /* 0x000000ffff3d7224 */ /* 0x000fe200000e06ff */
[----:B------:R-:W-:Y:S01]  /*5920*/  IADD3 R35, P0, PT, R49, R52, RZ ;  /* 0x0000003431237210 */ /* 0x000fe20007f1e0ff */
[----:B------:R-:W-:Y:S01]  /*5930*/  IMAD.MOV.U32 R60, RZ, RZ, R57 ;  /* 0x000000ffff3c7224 */ /* 0x000fe200078e0039 */
[----:B------:R-:W-:Y:S01]  /*5940*/  SEL R47, RZ, 0x1, P2 ;  /* 0x00000001ff2f7807 */ /* 0x000fe20001000000 */
[----:B------:R-:W-:-:S04]  /*5950*/  IMAD.WIDE.U32 R56, R31, R21, RZ ;  /* 0x000000151f387225 */ /* 0x000fc800078e00ff */
[----:B------:R-:W-:-:S04]  /*5960*/  IMAD.WIDE.U32 R54, P4, R50, R31, R42 ;  /* 0x0000001f32367225 */ /* 0x000fc8000788002a */
[----:B------:R-:W-:Y:S01]  /*5970*/  IMAD.WIDE.U32.X R42, R50, R36, R60, P5 ;  /* 0x00000024322a7225 */ /* 0x000fe200028e043c */
[----:B------:R-:W-:-:S03]  /*5980*/  IADD3 R74, P2, PT, R57, R54, RZ ;  /* 0x00000036394a7210 */ /* 0x000fc60007f5e0ff */
[----:B------:R-:W-:-:S04]  /*5990*/  IMAD.WIDE.U32 R62, R36, R41, RZ ;  /* 0x00000029243e7225 */ /* 0x000fc800078e00ff */
[----:B------:R-:W-:Y:S01]  /*59a0*/  IMAD.X R53, RZ, RZ, RZ, P3 ;  /* 0x000000ffff357224 */ /* 0x000fe200018e06ff */
[----:B------:R-:W-:Y:S01]  /*59b0*/  IADD3 R57, P3, P5, R56, R42, R47 ;  /* 0x0000002a38397210 */ /* 0x000fe20007d7e02f */
[----:B------:R-:W-:Y:S01]  /*59c0*/  IMAD.X R42, R51, 0x1, R58, P0 ;  /* 0x00000001332a7824 */ /* 0x000fe200000e063a */
[----:B------:R-:W-:Y:S01]  /*59d0*/  ISETP.GE.U32.AND P0, PT, R35, R49, PT ;  /* 0x000000312300720c */ /* 0x000fe20003f06070 */
[C---:B------:R-:W-:Y:S01]  /*59e0*/  IMAD.WIDE.U32 R60, R41.reuse, R41, RZ ;  /* 0x00000029293c7225 */ /* 0x040fe200078e00ff */
[----:B------:R-:W-:Y:S02]  /*59f0*/  IADD3.X R73, PT, PT, R74, R43, RZ, P3, P5 ;  /* 0x0000002b4a497210 */ /* 0x000fe40001fea4ff */
[----:B------:R-:W-:Y:S01]  /*5a00*/  ISETP.GE.U32.AND.EX P0, PT, R42, R51, PT, P0 ;  /* 0x000000332a00720c */ /* 0x000fe20003f06100 */
[----:B------:R-:W-:Y:S01]  /*5a10*/  IMAD.WIDE.U32 R62, P3, R41, R36, R62 ;  /* 0x00000024293e7225 */ /* 0x000fe2000786003e */
[-C--:B------:R-:W-:Y:S02]  /*5a20*/  IADD3 R49, P5, PT, R57, R60.reuse, RZ ;  /* 0x0000003c39317210 */ /* 0x080fe40007fbe0ff */
[----:B------:R-:W-:Y:S01]  /*5a30*/  SEL R43, RZ, 0x1, P0 ;  /* 0x00000001ff2b7807 */ /* 0x000fe20000000000 */
[----:B------:R-:W-:Y:S01]  /*5a40*/  IMAD.MOV.U32 R52, RZ, RZ, R59 ;  /* 0x000000ffff347224 */ /* 0x000fe200078e003b */
[----:B------:R-:W-:Y:S01]  /*5a50*/  ISETP.GE.U32.AND P0, PT, R49, R60, PT ;  /* 0x0000003c3100720c */ /* 0x000fe20003f06070 */
[----:B------:R-:W-:-:S02]  /*5a60*/  IMAD.MOV.U32 R60, RZ, RZ, R63 ;  /* 0x000000ffff3c7224 */ /* 0x000fc400078e003f */
[----:B------:R-:W-:Y:S01]  /*5a70*/  IMAD.WIDE.U32.X R58, R50, R36, R52, P1 ;  /* 0x00000024323a7225 */ /* 0x000fe200008e0434 */
[----:B------:R-:W-:-:S03]  /*5a80*/  IADD3 R54, P1, PT, R61, R62, RZ ;  /* 0x0000003e3d367210 */ /* 0x000fc60007f3e0ff */
[----:B------:R-:W-:Y:S02]  /*5a90*/  IMAD.X R61, RZ, RZ, RZ, P3 ;  /* 0x000000ffff3d7224 */ /* 0x000fe400018e06ff */
[----:B------:R-:W-:Y:S01]  /*5aa0*/  IMAD.X R51, R54, 0x1, R73, P5 ;  /* 0x0000000136337824 */ /* 0x000fe200028e0649 */
[----:B------:R-:W-:Y:S01]  /*5ab0*/  IADD3 R43, P3, P5, R49, R58, R43 ;  /* 0x0000003a312b7210 */ /* 0x000fe20007d7e02b */
[----:B------:R-:W-:-:S03]  /*5ac0*/  IMAD.WIDE.U32 R52, R50, R31, RZ ;  /* 0x0000001f32347225 */ /* 0x000fc600078e00ff */
[----:B------:R-:W-:Y:S01]  /*5ad0*/  IADD3.X R47, PT, PT, R51, R59, RZ, P3, P5 ;  /* 0x0000003b332f7210 */ /* 0x000fe20001fea4ff */
[----:B------:R-:W-:Y:S01]  /*5ae0*/  IMAD.WIDE.U32.X R62, R36, R36, R60, P1 ;  /* 0x00000024243e7225 */ /* 0x000fe200008e043c */
[----:B------:R-:W-:Y:S02]  /*5af0*/  ISETP.GE.U32.AND P3, PT, R43, R49, PT ;  /* 0x000000312b00720c */ /* 0x000fe40003f66070 */
[----:B------:R-:W-:Y:S01]  /*5b00*/  ISETP.GE.U32.AND.EX P0, PT, R51, R54, PT, P0 ;  /* 0x000000363300720c */ /* 0x000fe20003f06100 */
[----:B------:R-:W-:Y:S01]  /*5b10*/  IMAD.WIDE.U32 R58, P5, R21, R33, R52 ;  /* 0x00000021153a7225 */ /* 0x000fe200078a0034 */
[----:B------:R-:W-:Y:S02]  /*5b20*/  ISETP.GE.U32.AND.EX P3, PT, R47, R51, PT, P3 ;  /* 0x000000332f00720c */ /* 0x000fe40003f66130 */
[----:B------:R-:W-:Y:S01]  /*5b30*/  ISETP.GE.U32.AND P1, PT, R57, R56, PT ;  /* 0x000000383900720c */ /* 0x000fe20003f26070 */
[----:B------:R-:W-:Y:S01]  /*5b40*/  IMAD.WIDE.U32 R52, R21, R31, RZ ;  /* 0x0000001f15347225 */ /* 0x000fe200078e00ff */
[----:B------:R-:W-:-:S02]  /*5b50*/  SEL R49, RZ, 0x1, P0 ;  /* 0x00000001ff317807 */ /* 0x000fc40000000000 */
[----:B------:R-:W-:Y:S01]  /*5b60*/  SEL R81, RZ, 0x1, P3 ;  /* 0x00000001ff517807 */ /* 0x000fe20001800000 */
[----:B------:R-:W-:Y:S01]  /*5b70*/  IMAD.X R61, RZ, RZ, RZ, P5 ;  /* 0x000000ffff3d7224 */ /* 0x000fe200028e06ff */
[----:B------:R-:W-:Y:S01]  /*5b80*/  IADD3 RZ, P0, PT, R53, R58, RZ ;  /* 0x0000003a35ff7210 */ /* 0x000fe20007f1e0ff */
[-C--:B------:R-:W-:Y:S01]  /*5b90*/  IMAD.WIDE.U32 R52, R38, R21.reuse, RZ ;  /* 0x0000001526347225 */ /* 0x080fe200078e00ff */
[----:B------:R-:W-:Y:S02]  /*5ba0*/  ISETP.GE.U32.AND.EX P3, PT, R73, R74, PT, P1 ;  /* 0x0000004a4900720c */ /* 0x000fe40003f66110 */
[----:B------:R-:W-:Y:S01]  /*5bb0*/  IADD3 R81, P1, P5, R81, R62, R49 ;  /* 0x0000003e51517210 */ /* 0x000fe20007d3e031 */
[----:B------:R-:W-:Y:S01]  /*5bc0*/  IMAD.MOV.U32 R60, RZ, RZ, R59 ;  /* 0x000000ffff3c7224 */ /* 0x000fe200078e003b */
[----:B------:R-:W-:Y:S01]  /*5bd0*/  SEL R87, RZ, 0x1, P3 ;  /* 0x00000001ff577807 */ /* 0x000fe20001800000 */
[----:B------:R-:W-:Y:S01]  /*5be0*/  IMAD.WIDE.U32 R58, R28, R21, RZ ;  /* 0x000000151c3a7225 */ /* 0x000fe200078e00ff */
[----:B------:R-:W-:-:S03]  /*5bf0*/  IADD3.X R54, PT, PT, RZ, R63, RZ, P1, P5 ;  /* 0x0000003fff367210 */ /* 0x000fc60000fea4ff */
[----:B------:R-:W-:-:S04]  /*5c00*/  IMAD.WIDE.U32 R52, P3, R50, R28, R52 ;  /* 0x0000001c32347225 */ /* 0x000fc80007860034 */
[----:B------:R-:W-:Y:S01]  /*5c10*/  IMAD.WIDE.U32.X R60, R50, R33, R60, P0 ;  /* 0x00000021323c7225 */ /* 0x000fe200000e043c */
[----:B------:R-:W-:-:S03]  /*5c20*/  IADD3 R91, P1, PT, R59, R52, RZ ;  /* 0x000000343b5b7210 */ /* 0x000fc60007f3e0ff */
[----:B------:R-:W-:Y:S01]  /*5c30*/  IMAD.X R73, RZ, RZ, RZ, P4 ;  /* 0x000000ffff497224 */ /* 0x000fe200020e06ff */
[----:B------:R-:W-:Y:S01]  /*5c40*/  IADD3 R87, P0, P5, R58, R60, R87 ;  /* 0x0000003c3a577210 */ /* 0x000fe20007d1e057 */
[----:B------:R-:W-:-:S03]  /*5c50*/  IMAD.MOV.U32 R72, RZ, RZ, R55 ;  /* 0x000000ffff487224 */ /* 0x000fc600078e0037 */
[----:B------:R-:W-:Y:S01]  /*5c60*/  IADD3.X R89, PT, PT, R91, R61, RZ, P0, P5 ;  /* 0x0000003d5b597210 */ /* 0x000fe200007ea4ff */
[----:B------:R-:W-:Y:S01]  /*5c70*/  IMAD.WIDE.U32 R60, R33, R41, RZ ;  /* 0x00000029213c7225 */ /* 0x000fe200078e00ff */
[----:B------:R-:W-:-:S03]  /*5c80*/  IADD3 R43, P5, PT, R43, R56, RZ ;  /* 0x000000382b2b7210 */ /* 0x000fc60007fbe0ff */
[----:B------:R-:W-:Y:S01]  /*5c90*/  IMAD.WIDE.U32.X R72, R50, R33, R72, P2 ;  /* 0x0000002132487225 */ /* 0x000fe200010e0448 */
[----:B------:R-:W-:-:S03]  /*5ca0*/  ISETP.GE.U32.AND P0, PT, R43, R56, PT ;  /* 0x000000382b00720c */ /* 0x000fc60003f06070 */
[----:B------:R-:W-:Y:S02]  /*5cb0*/  IMAD.X R47, R47, 0x1, R74, P5 ;  /* 0x000000012f2f7824 */ /* 0x000fe400028e064a */
[----:B------:R-:W-:-:S03]  /*5cc0*/  IMAD.WIDE.U32 R56, R31, R41, RZ ;  /* 0x000000291f387225 */ /* 0x000fc600078e00ff */
[----:B------:R-:W-:Y:S01]  /*5cd0*/  ISETP.GE.U32.AND.EX P5, PT, R47, R74, PT, P0 ;  /* 0x0000004a2f00720c */ /* 0x000fe20003fa6100 */
[CC--:B------:R-:W-:Y:S01]  /*5ce0*/  IMAD.WIDE.U32 R62, P4, R36.reuse, R31.reuse, R60 ;  /* 0x0000001f243e7225 */ /* 0x0c0fe2000788003c */
[----:B------:R-:W-:Y:S02]  /*5cf0*/  IADD3 R80, P2, PT, R87, R56, RZ ;  /* 0x0000003857507210 */ /* 0x000fe40007f5e0ff */
[----:B------:R-:W-:Y:S01]  /*5d00*/  SEL R49, RZ, 0x1, P5 ;  /* 0x00000001ff317807 */ /* 0x000fe20002800000 */
[----:B------:R-:W-:Y:S01]  /*5d10*/  IMAD.WIDE.U32 R60, R36, R31, RZ ;  /* 0x0000001f243c7225 */ /* 0x000fe200078e00ff */
[----:B------:R-:W-:-:S03]  /*5d20*/  IADD3 R82, P0, PT, R57, R62, RZ ;  /* 0x0000003e39527210 */ /* 0x000fc60007f1e0ff */
[----:B------:R-:W-:Y:S01]  /*5d30*/  IMAD.X R79, RZ, RZ, RZ, P4 ;  /* 0x000000ffff4f7224 */ /* 0x000fe200020e06ff */
[----:B------:R-:W-:Y:S01]  /*5d40*/  ISETP.GE.U32.AND P4, PT, R80, R56, PT ;  /* 0x000000385000720c */ /* 0x000fe20003f86070 */
[----:B------:R-:W-:Y:S01]  /*5d50*/  IMAD.X R83, R82, 0x1, R89, P2 ;  /* 0x0000000152537824 */ /* 0x000fe200010e0659 */
[----:B------:R-:W-:Y:S01]  /*5d60*/  IADD3 R81, P2, PT, R80, R81, RZ ;  /* 0x0000005150517210 */ /* 0x000fe20007f5e0ff */
[----:B------:R-:W-:-:S03]  /*5d70*/  IMAD.MOV.U32 R78, RZ, RZ, R63 ;  /* 0x000000ffff4e7224 */ /* 0x000fc600078e003f */
[C---:B------:R-:W-:Y:S01]  /*5d80*/  ISETP.GE.U32.AND.EX P4, PT, R83.reuse, R82, PT, P4 ;  /* 0x000000525300720c */ /* 0x040fe20003f86140 */
[----:B------:R-:W-:Y:S01]  /*5d90*/  IMAD.X R62, R83, 0x1, R54, P2 ;  /* 0x00000001533e7824 */ /* 0x000fe200010e0636 */
[----:B------:R-:W-:Y:S01]  /*5da0*/  IADD3 R51, P2, PT, R81, R56, RZ ;  /* 0x0000003851337210 */ /* 0x000fe20007f5e0ff */
[----:B------:R-:W-:-:S04]  /*5db0*/  IMAD.WIDE.U32 R54, R50, R28, RZ ;  /* 0x0000001c32367225 */ /* 0x000fc800078e00ff */
[----:B------:R-:W-:Y:S01]  /*5dc0*/  IMAD.X R59, R62, 0x1, R82, P2 ;  /* 0x000000013e3b7824 */ /* 0x000fe200010e0652 */
[----:B------:R-:W-:-:S04]  /*5dd0*/  IADD3 R49, P2, P5, R51, R72, R49 ;  /* 0x0000004833317210 */ /* 0x000fc80007d5e031 */
[----:B------:R-:W-:Y:S01]  /*5de0*/  IADD3.X R52, PT, PT, R59, R73, RZ, P2, P5 ;  /* 0x000000493b347210 */ /* 0x000fe200017ea4ff */
[----:B------:R-:W-:-:S04]  /*5df0*/  IMAD.WIDE.U32 R74, P2, R41, R33, R60 ;  /* 0x00000021294a7225 */ /* 0x000fc8000784003c */
[----:B------:R-:W-:-:S04]  /*5e00*/  IMAD.WIDE.U32 R72, R41, R31, RZ ;  /* 0x0000001f29487225 */ /* 0x000fc800078e00ff */
[----:B------:R-:W-:Y:S01]  /*5e10*/  IMAD.X R77, RZ, RZ, RZ, P2 ;  /* 0x000000ffff4d7224 */ /* 0x000fe200010e06ff */
[----:B------:R-:W-:Y:S01]  /*5e20*/  IADD3 RZ, P5, PT, R73, R74, RZ ;  /* 0x0000004a49ff7210 */ /* 0x000fe20007fbe0ff */
[----:B------:R-:W-:-:S04]  /*5e30*/  IMAD.WIDE.U32 R60, P2, R21, R38, R54 ;  /* 0x00000026153c7225 */ /* 0x000fc80007840036 */
[----:B------:R-:W-:Y:S02]  /*5e40*/  IMAD.MOV.U32 R76, RZ, RZ, R75 ;  /* 0x000000ffff4c7224 */ /* 0x000fe400078e004b */
[----:B------:R-:W-:Y:S01]  /*5e50*/  IMAD.X R57, RZ, RZ, RZ, P2 ;  /* 0x000000ffff397224 */ /* 0x000fe200010e06ff */
[----:B------:R-:W-:Y:S01]  /*5e60*/  ISETP.GE.U32.AND P2, PT, R81, R80, PT ;  /* 0x000000505100720c */ /* 0x000fe20003f46070 */
[----:B------:R-:W-:Y:S01]  /*5e70*/  IMAD.WIDE.U32.X R74, R36, R33, R78, P0 ;  /* 0x00000021244a7225 */ /* 0x000fe200000e044e */
[----:B------:R-:W-:Y:S02]  /*5e80*/  ISETP.GE.U32.AND P0, PT, R51, R56, PT ;  /* 0x000000383300720c */ /* 0x000fe40003f06070 */
[----:B------:R-:W-:Y:S01]  /*5e90*/  SEL R56, RZ, 0x1, P4 ;  /* 0x00000001ff387807 */ /* 0x000fe20002000000 */
[----:B------:R-:W-:Y:S01]  /*5ea0*/  IMAD.WIDE.U32 R54, R21, R28, RZ ;  /* 0x0000001c15367225 */ /* 0x000fe200078e00ff */
[----:B------:R-:W-:Y:S02]  /*5eb0*/  ISETP.GE.U32.AND P4, PT, R49, R51, PT ;  /* 0x000000333100720c */ /* 0x000fe40003f86070 */
[----:B------:R-:W-:Y:S01]  /*5ec0*/  ISETP.GE.U32.AND.EX P2, PT, R62, R83, PT, P2 ;  /* 0x000000533e00720c */ /* 0x000fe20003f46120 */
[----:B------:R-:W-:Y:S01]  /*5ed0*/  IMAD.WIDE.U32.X R62, R36, R33, R76, P5 ;  /* 0x00000021243e7225 */ /* 0x000fe200028e044c */
[----:B------:R-:W-:-:S02]  /*5ee0*/  ISETP.GE.U32.AND.EX P0, PT, R59, R82, PT, P0 ;  /* 0x000000523b00720c */ /* 0x000fc40003f06100 */
[----:B------:R-:W-:Y:S01]  /*5ef0*/  ISETP.GE.U32.AND.EX P4, PT, R52, R59, PT, P4 ;  /* 0x0000003b3400720c */ /* 0x000fe20003f86140 */
[----:B------:R-:W-:Y:S01]  /*5f00*/  IMAD.WIDE.U32 R72, R38, R41, RZ ;  /* 0x0000002926487225 */ /* 0x000fe200078e00ff */
[----:B------:R-:W-:Y:S02]  /*5f10*/  SEL R85, RZ, 0x1, P2 ;  /* 0x00000001ff557807 */ /* 0x000fe40001000000 */
[----:B------:R-:W-:Y:S01]  /*5f20*/  SEL R51, RZ, 0x1, P0 ;  /* 0x00000001ff337807 */ /* 0x000fe20000000000 */
[----:B------:R-:W-:Y:S01]  /*5f30*/  IMAD.WIDE.U32 R78, R33, R28, RZ ;  /* 0x0000001c214e7225 */ /* 0x000fe200078e00ff */
[----:B------:R-:W-:Y:S02]  /*5f40*/  ISETP.GE.U32.AND P0, PT, R87, R58, PT ;  /* 0x0000003a5700720c */ /* 0x000fe40003f06070 */
[----:B------:R-:W-:Y:S01]  /*5f50*/  SEL R81, RZ, 0x1, P4 ;  /* 0x00000001ff517807 */ /* 0x000fe20002000000 */
[----:B------:R-:W-:Y:S01]  /*5f60*/  IMAD.WIDE.U32 R76, R31, R28, RZ ;  /* 0x0000001c1f4c7225 */ /* 0x000fe200078e00ff */
[----:B------:R-:W-:-:S02]  /*5f70*/  IADD3 RZ, P2, PT, R55, R60, RZ ;  /* 0x0000003c37ff7210 */ /* 0x000fc40007f5e0ff */
[----:B------:R-:W-:Y:S01]  /*5f80*/  IADD3 R85, P4, P5, R85, R62, R56 ;  /* 0x0000003e55557210 */ /* 0x000fe20007d9e038 */
[----:B------:R-:W-:Y:S01]  /*5f90*/  IMAD.MOV.U32 R56, RZ, RZ, R61 ;  /* 0x000000ffff387224 */ /* 0x000fe200078e003d */
[----:B------:R-:W-:Y:S01]  /*5fa0*/  ISETP.GE.U32.AND.EX P0, PT, R89, R91, PT, P0 ;  /* 0x0000005b5900720c */ /* 0x000fe20003f06100 */
[----:B------:R-:W-:Y:S01]  /*5fb0*/  IMAD.WIDE.U32 R54, R28, R41, RZ ;  /* 0x000000291c367225 */ /* 0x000fe200078e00ff */
[----:B------:R-:W-:Y:S02]  /*5fc0*/  IADD3.X R87, PT, PT, RZ, R63, RZ, P4, P5 ;  /* 0x0000003fff577210 */ /* 0x000fe400027ea4ff */
[----:B------:R-:W-:Y:S01]  /*5fd0*/  IADD3 R81, P4, P5, R81, R74, R51 ;  /* 0x0000004a51517210 */ /* 0x000fe20007d9e033 */
[----:B------:R-:W-:Y:S01]  /*5fe0*/  IMAD.WIDE.U32.X R60, R50, R38, R56, P2 ;  /* 0x00000026323c7225 */ /* 0x000fe200010e0438 */
[----:B------:R-:W-:Y:S02]  /*5ff0*/  SEL R51, RZ, 0x1, P0 ;  /* 0x00000001ff337807 */ /* 0x000fe40000000000 */
[----:B------:R-:W-:Y:S01]  /*6000*/  IADD3.X R74, PT, PT, RZ, R75, RZ, P4, P5 ;  /* 0x0000004bff4a7210 */ /* 0x000fe200027ea4ff */
[----:B------:R-:W-:Y:S01]  /*6010*/  IMAD.WIDE.U32 R56, P2, R36, R28, R72 ;  /* 0x0000001c24387225 */ /* 0x000fe20007840048 */
[----:B------:R-:W-:-:S03]  /*6020*/  IADD3 R84, P0, P5, R54, R60, R51 ;  /* 0x0000003c36547210 */ /* 0x000fc60007d1e033 */
[----:B------:R-:W-:Y:S01]  /*6030*/  IMAD.X R73, RZ, RZ, RZ, P3 ;  /* 0x000000ffff497224 */ /* 0x000fe200018e06ff */
[----:B------:R-:W-:Y:S01]  /*6040*/  IADD3 R89, P4, PT, R55, R56, RZ ;  /* 0x0000003837597210 */ /* 0x000fe20007f9e0ff */
[----:B------:R-:W-:-:S03]  /*6050*/  IMAD.WIDE.U32 R62, R31, R31, RZ ;  /* 0x0000001f1f3e7225 */ /* 0x000fc600078e00ff */
[----:B------:R-:W-:Y:S01]  /*6060*/  IADD3.X R86, PT, PT, R89, R61, RZ, P0, P5 ;  /* 0x0000003d59567210 */ /* 0x000fe200007ea4ff */
[----:B------:R-:W-:Y:S01]  /*6070*/  IMAD.WIDE.U32 R60, R33, R31, RZ ;  /* 0x0000001f213c7225 */ /* 0x000fe200078e00ff */
[----:B------:R-:W-:-:S03]  /*6080*/  IADD3 R49, P5, PT, R49, R58, RZ ;  /* 0x0000003a31317210 */ /* 0x000fc60007fbe0ff */
[----:B------:R-:W-:Y:S01]  /*6090*/  IMAD.MOV.U32 R72, RZ, RZ, R53 ;  /* 0x000000ffff487224 */ /* 0x000fe200078e0035 */
[----:B------:R-:W-:Y:S01]  /*60a0*/  ISETP.GE.U32.AND P0, PT, R49, R58, PT ;  /* 0x0000003a3100720c */ /* 0x000fe20003f06070 */
[----:B------:R-:W-:Y:S01]  /*60b0*/  IMAD.X R52, R52, 0x1, R91, P5 ;  /* 0x0000000134347824 */ /* 0x000fe200028e065b */
[----:B------:R-:W-:Y:S01]  /*60c0*/  IADD3 R85, P5, PT, R84, R85, RZ ;  /* 0x0000005554557210 */ /* 0x000fe20007fbe0ff */
[----:B------:R-:W-:-:S03]  /*60d0*/  IMAD.WIDE.U32 R58, P3, R31, R33, R60 ;  /* 0x000000211f3a7225 */ /* 0x000fc6000786003c */
[----:B------:R-:W-:Y:S01]  /*60e0*/  ISETP.GE.U32.AND.EX P0, PT, R52, R91, PT, P0 ;  /* 0x0000005b3400720c */ /* 0x000fe20003f06100 */
[----:B------:R-:W-:Y:S01]  /*60f0*/  IMAD.WIDE.U32.X R72, R50, R38, R72, P1 ;  /* 0x0000002632487225 */ /* 0x000fe200008e0448 */
[----:B------:R-:W-:Y:S02]  /*6100*/  IADD3 R82, P1, PT, R63, R58, RZ ;  /* 0x0000003a3f527210 */ /* 0x000fe40007f3e0ff */
[----:B------:R-:W-:Y:S01]  /*6110*/  SEL R51, RZ, 0x1, P0 ;  /* 0x00000001ff337807 */ /* 0x000fe20000000000 */
[----:B------:R-:W-:Y:S01]  /*6120*/  IMAD.X R87, R86, 0x1, R87, P5 ;  /* 0x0000000156577824 */ /* 0x000fe200028e0657 */
[----:B------:R-:W-:Y:S01]  /*6130*/  IADD3 R80, P0, PT, R85, R62, RZ ;  /* 0x0000003e55507210 */ /* 0x000fe20007f1e0ff */
[----:B------:R-:W-:-:S03]  /*6140*/  IMAD.WIDE.U32 R60, R36, R28, RZ ;  /* 0x0000001c243c7225 */ /* 0x000fc600078e00ff */
[----:B------:R-:W-:Y:S01]  /*6150*/  IADD3 R81, P5, PT, R80, R81, RZ ;  /* 0x0000005150517210 */ /* 0x000fe20007fbe0ff */
[----:B------:R-:W-:Y:S02]  /*6160*/  IMAD.X R83, R82, 0x1, R87, P0 ;  /* 0x0000000152537824 */ /* 0x000fe400000e0657 */
[----:B------:R-:W-:Y:S01]  /*6170*/  IMAD.X R63, RZ, RZ, RZ, P3 ;  /* 0x000000ffff3f7224 */ /* 0x000fe200018e06ff */
[----:B------:R-:W-:Y:S01]  /*6180*/  IADD3 R55, P0, PT, R81, R54, RZ ;  /* 0x0000003651377210 */ /* 0x000fe20007f1e0ff */
[----:B------:R-:W-:Y:S01]  /*6190*/  IMAD.X R58, R83, 0x1, R74, P5 ;  /* 0x00000001533a7824 */ /* 0x000fe200028e064a */
[----:B------:R-:W-:Y:S01]  /*61a0*/  ISETP.GE.U32.AND P3, PT, R80, R62, PT ;  /* 0x0000003e5000720c */ /* 0x000fe20003f66070 */
[----:B------:R-:W-:Y:S02]  /*61b0*/  IMAD.MOV.U32 R62, RZ, RZ, R59 ;  /* 0x000000ffff3e7224 */ /* 0x000fe400078e003b */
[----:B------:R-:W-:Y:S01]  /*61c0*/  IMAD.X R50, R58, 0x1, R89, P0 ;  /* 0x000000013a327824 */ /* 0x000fe200000e0659 */
[----:B------:R-:W-:-:S02]  /*61d0*/  IADD3 R51, P0, P5, R55, R72, R51 ;  /* 0x0000004837337210 */ /* 0x000fc40007d1e033 */
[----:B------:R-:W-:Y:S02]  /*61e0*/  ISETP.GE.U32.AND.EX P3, PT, R83, R82, PT, P3 ;  /* 0x000000525300720c */ /* 0x000fe40003f66130 */
[----:B------:R-:W-:Y:S01]  /*61f0*/  IADD3.X R53, PT, PT, R50, R73, RZ, P0, P5 ;  /* 0x0000004932357210 */ /* 0x000fe200007ea4ff */
[----:B------:R-:W-:-:S04]  /*6200*/  IMAD.WIDE.U32 R72, P0, R41, R38, R60 ;  /* 0x0000002629487225 */ /* 0x000fc8000780003c */
[----:B------:R-:W-:-:S04]  /*6210*/  IMAD.WIDE.U32 R60, R41, R28, RZ ;  /* 0x0000001c293c7225 */ /* 0x000fc800078e00ff */
[----:B------:R-:W-:Y:S01]  /*6220*/  IMAD.X R75, RZ, RZ, RZ, P0 ;  /* 0x000000ffff4b7224 */ /* 0x000fe200000e06ff */
[----:B------:R-:W-:Y:S01]  /*6230*/  IADD3 RZ, P0, PT, R61, R72, RZ ;  /* 0x000000483dff7210 */ /* 0x000fe20007f1e0ff */
[----:B------:R-:W-:Y:S02]  /*6240*/  IMAD.MOV.U32 R74, RZ, RZ, R73 ;  /* 0x000000ffff4a7224 */ /* 0x000fe400078e0049 */
[----:B------:R-:W-:-:S04]  /*6250*/  IMAD.WIDE.U32 R60, P5, R31, R38, R78 ;  /* 0x000000261f3c7225 */ /* 0x000fc800078a004e */
[----:B------:R-:W-:Y:S01]  /*6260*/  IMAD.X R79, RZ, RZ, RZ, P2 ;  /* 0x000000ffff4f7224 */ /* 0x000fe200010e06ff */
[----:B------:R-:W-:Y:S01]  /*6270*/  IADD3 RZ, P2, PT, R77, R60, RZ ;  /* 0x0000003c4dff7210 */ /* 0x000fe20007f5e0ff */
[----:B------:R-:W-:Y:S01]  /*6280*/  IMAD.WIDE.U32.X R72, R36, R38, R74, P0 ;  /* 0x0000002624487225 */ /* 0x000fe200000e044a */
[----:B------:R-:W-:-:S03]  /*6290*/  ISETP.GE.U32.AND P0, PT, R84, R54, PT ;  /* 0x000000365400720c */ /* 0x000fc60003f06070 */
[----:B------:R-:W-:Y:S02]  /*62a0*/  IMAD.MOV.U32 R78, RZ, RZ, R57 ;  /* 0x000000ffff4e7224 */ /* 0x000fe400078e0039 */
[----:B------:R-:W-:Y:S02]  /*62b0*/  IMAD.X R75, RZ, RZ, RZ, P5 ;  /* 0x000000ffff4b7224 */ /* 0x000fe400028e06ff */
[----:B------:R-:W-:Y:S01]  /*62c0*/  IMAD.WIDE.U32.X R56, R36, R38, R78, P4 ;  /* 0x0000002624387225 */ /* 0x000fe200020e044e */
[----:B------:R-:W-:Y:S02]  /*62d0*/  ISETP.GE.U32.AND.EX P4, PT, R86, R89, PT, P0 ;  /* 0x000000595600720c */ /* 0x000fe40003f86100 */
[----:B------:R-:W-:Y:S01]  /*62e0*/  ISETP.GE.U32.AND P0, PT, R85, R84, PT ;  /* 0x000000545500720c */ /* 0x000fe20003f06070 */
[----:B------:R-:W-:Y:S01]  /*62f0*/  IMAD.MOV.U32 R74, RZ, RZ, R61 ;  /* 0x000000ffff4a7224 */ /* 0x000fe200078e003d */
[----:B------:R-:W-:Y:S02]  /*6300*/  SEL R41, RZ, 0x1, P4 ;  /* 0x00000001ff297807 */ /* 0x000fe40002000000 */
[----:B------:R-:W-:-:S02]  /*6310*/  ISETP.GE.U32.AND.EX P0, PT, R87, R86, PT, P0 ;  /* 0x000000565700720c */ /* 0x000fc40003f06100 */
[----:B------:R-:W-:Y:S02]  /*6320*/  ISETP.GE.U32.AND P4, PT, R81, R80, PT ;  /* 0x000000505100720c */ /* 0x000fe40003f86070 */
[----:B------:R-:W-:Y:S02]  /*6330*/  SEL R77, RZ, 0x1, P0 ;  /* 0x00000001ff4d7807 */ /* 0x000fe40000000000 */
[----:B------:R-:W-:Y:S01]  /*6340*/  ISETP.GE.U32.AND.EX P4, PT, R58, R83, PT, P4 ;  /* 0x000000533a00720c */ /* 0x000fe20003f86140 */
[----:B------:R-:W-:Y:S01]  /*6350*/  IMAD.WIDE.U32.X R58, R33, R33, R62, P1 ;  /* 0x00000021213a7225 */ /* 0x000fe200008e043e */
[----:B------:R-:W-:Y:S02]  /*6360*/  SEL R36, RZ, 0x1, P3 ;  /* 0x00000001ff247807 */ /* 0x000fe40001800000 */
[----:B------:R-:W-:Y:S01]  /*6370*/  IADD3 R77, P1, P3, R77, R72, R41 ;  /* 0x000000484d4d7210 */ /* 0x000fe20007b3e029 */
[----:B------:R-:W-:Y:S01]  /*6380*/  IMAD.WIDE.U32 R62, R38, R31, RZ ;  /* 0x0000001f263e7225 */ /* 0x000fe200078e00ff */
[----:B------:R-:W-:-:S02]  /*6390*/  SEL R41, RZ, 0x1, P4 ;  /* 0x00000001ff297807 */ /* 0x000fc40002000000 */
[----:B------:R-:W-:Y:S02]  /*63a0*/  ISETP.GE.U32.AND P0, PT, R55, R54, PT ;  /* 0x000000363700720c */ /* 0x000fe40003f06070 */
[----:B------:R-:W-:Y:S01]  /*63b0*/  ISETP.GE.U32.AND P4, PT, R51, R55, PT ;  /* 0x000000373300720c */ /* 0x000fe20003f86070 */
[----:B------:R-:W-:Y:S01]  /*63c0*/  IMAD.WIDE.U32 R54, R28, R31, RZ ;  /* 0x0000001f1c367225 */ /* 0x000fe200078e00ff */
[----:B------:R-:W-:Y:S02]  /*63d0*/  IADD3.X R73, PT, PT, RZ, R73, RZ, P1, P3 ;  /* 0x00000049ff497210 */ /* 0x000fe40000fe64ff */
[----:B------:R-:W-:Y:S01]  /*63e0*/  IADD3 R41, P5, P3, R41, R58, R36 ;  /* 0x0000003a29297210 */ /* 0x000fe20007bbe024 */
[----:B------:R-:W-:Y:S01]  /*63f0*/  IMAD.WIDE.U32 R62, P1, R33, R28, R62 ;  /* 0x0000001c213e7225 */ /* 0x000fe2000782003e */
[----:B------:R-:W-:Y:S02]  /*6400*/  ISETP.GE.U32.AND.EX P0, PT, R50, R89, PT, P0 ;  /* 0x000000593200720c */ /* 0x000fe40003f06100 */
[----:B------:R-:W-:Y:S01]  /*6410*/  ISETP.GE.U32.AND.EX P4, PT, R53, R50, PT, P4 ;  /* 0x000000323500720c */ /* 0x000fe20003f86140 */
[----:B------:R-:W-:Y:S01]  /*6420*/  IMAD.MOV.U32 R58, RZ, RZ, R63 ;  /* 0x000000ffff3a7224 */ /* 0x000fe200078e003f */
[----:B------:R-:W-:Y:S01]  /*6430*/  IADD3.X R50, PT, PT, RZ, R59, RZ, P5, P3 ;  /* 0x0000003bff327210 */ /* 0x000fe20002fe64ff */
[----:B------:R-:W-:Y:S01]  /*6440*/  IMAD.X R59, RZ, RZ, RZ, P1 ;  /* 0x000000ffff3b7224 */ /* 0x000fe200008e06ff */
[----:B------:R-:W-:-:S02]  /*6450*/  IADD3 R60, P3, PT, R55, R62, RZ ;  /* 0x0000003e373c7210 */ /* 0x000fc40007f7e0ff */
[----:B------:R-:W-:Y:S02]  /*6460*/  IADD3 R36, P5, PT, R77, R54, RZ ;  /* 0x000000364d247210 */ /* 0x000fe40007fbe0ff */
[----:B------:R-:W-:Y:S02]  /*6470*/  SEL R78, RZ, 0x1, P0 ;  /* 0x00000001ff4e7807 */ /* 0x000fe40000000000 */
[----:B------:R-:W-:Y:S01]  /*6480*/  SEL R31, RZ, 0x1, P4 ;  /* 0x00000001ff1f7807 */ /* 0x000fe20002000000 */
[----:B------:R-:W-:Y:S01]  /*6490*/  IMAD.X R55, R60, 0x1, R73, P5 ;  /* 0x000000013c377824 */ /* 0x000fe200028e0649 */
[C---:B------:R-:W-:Y:S02]  /*64a0*/  IADD3 R41, P1, PT, R36.reuse, R41, RZ ;  /* 0x0000002924297210 */ /* 0x040fe40007f3e0ff */
[----:B------:R-:W-:Y:S02]  /*64b0*/  IADD3 R78, P4, P5, R31, R56, R78 ;  /* 0x000000381f4e7210 */ /* 0x000fe40007d9e04e */
[----:B------:R-:W-:Y:S01]  /*64c0*/  ISETP.GE.U32.AND P0, PT, R36, R54, PT ;  /* 0x000000362400720c */ /* 0x000fe20003f06070 */
[----:B------:R-:W-:Y:S01]  /*64d0*/  IMAD.X R50, R55, 0x1, R50, P1 ;  /* 0x0000000137327824 */ /* 0x000fe200008e0632 */
[----:B------:R-:W-:-:S02]  /*64e0*/  ISETP.GE.U32.AND P1, PT, R41, R36, PT ;  /* 0x000000242900720c */ /* 0x000fc40003f26070 */
[----:B------:R-:W-:Y:S01]  /*64f0*/  IADD3.X R36, PT, PT, RZ, R57, RZ, P4, P5 ;  /* 0x00000039ff247210 */ /* 0x000fe200027ea4ff */
[----:B------:R-:W-:Y:S01]  /*6500*/  IMAD.WIDE.U32.X R56, R33, R38, R74, P2 ;  /* 0x0000002621387225 */ /* 0x000fe200010e044a */
[----:B------:R-:W-:Y:S02]  /*6510*/  IADD3 R31, P4, PT, R41, R54, RZ ;  /* 0x00000036291f7210 */ /* 0x000fe40007f9e0ff */
[----:B------:R-:W-:Y:S02]  /*6520*/  ISETP.GE.U32.AND.EX P0, PT, R55, R60, PT, P0 ;  /* 0x0000003c3700720c */ /* 0x000fe40003f06100 */
[C---:B------:R-:W-:Y:S01]  /*6530*/  IADD3 R78, P5, PT, R31.reuse, R78, RZ ;  /* 0x0000004e1f4e7210 */ /* 0x040fe20007fbe0ff */
[C---:B------:R-:W-:Y:S01]  /*6540*/  IMAD.X R41, R50.reuse, 0x1, R60, P4 ;  /* 0x0000000132297824 */ /* 0x040fe200020e063c */
[----:B------:R-:W-:Y:S02]  /*6550*/  ISETP.GE.U32.AND.EX P1, PT, R50, R55, PT, P1 ;  /* 0x000000373200720c */ /* 0x000fe40003f26110 */
[----:B------:R-:W-:Y:S01]  /*6560*/  ISETP.GE.U32.AND P2, PT, R31, R54, PT ;  /* 0x000000361f00720c */ /* 0x000fe20003f46070 */
[----:B------:R-:W-:Y:S01]  /*6570*/  IMAD.X R36, R41, 0x1, R36, P5 ;  /* 0x0000000129247824 */ /* 0x000fe200028e0624 */
[----:B------:R-:W-:Y:S01]  /*6580*/  ISETP.GE.U32.AND P4, PT, R78, R31, PT ;  /* 0x0000001f4e00720c */ /* 0x000fe20003f86070 */
[----:B------:R-:W-:Y:S01]  /*6590*/  IMAD.WIDE.U32.X R54, R33, R38, R58, P3 ;  /* 0x0000002621367225 */ /* 0x000fe200018e043a */
[----:B------:R-:W-:-:S02]  /*65a0*/  SEL R50, RZ, 0x1, P0 ;  /* 0x00000001ff327807 */ /* 0x000fc40000000000 */
[----:B------:R-:W-:Y:S02]  /*65b0*/  SEL R31, RZ, 0x1, P1 ;  /* 0x00000001ff1f7807 */ /* 0x000fe40000800000 */
[----:B------:R-:W-:Y:S01]  /*65c0*/  ISETP.GE.U32.AND.EX P0, PT, R41, R60, PT, P2 ;  /* 0x0000003c2900720c */ /* 0x000fe20003f06120 */
[C---:B------:R-:W-:Y:S01]  /*65d0*/  IMAD.WIDE.U32 R60, R36.reuse, 0x3d1, RZ ;  /* 0x000003d1243c7825 */ /* 0x040fe200078e00ff */
[----:B------:R-:W-:Y:S02]  /*65e0*/  ISETP.GE.U32.AND.EX P1, PT, R36, R41, PT, P4 ;  /* 0x000000292400720c */ /* 0x000fe40003f26140 */
[----:B------:R-:W-:Y:S02]  /*65f0*/  IADD3 R33, P2, P3, R31, R56, R50 ;  /* 0x000000381f217210 */ /* 0x000fe40007b5e032 */
[----:B------:R-:W-:Y:S02]  /*6600*/  SEL R31, RZ, 0x1, P0 ;  /* 0x00000001ff1f7807 */ /* 0x000fe40000000000 */
[----:B------:R-:W-:-:S02]  /*6610*/  SEL R77, RZ, 0x1, P1 ;  /* 0x00000001ff4d7807 */ /* 0x000fc40000800000 */
[----:B------:R-:W-:Y:S01]  /*6620*/  IADD3.X R41, PT, PT, RZ, R57, RZ, P2, P3 ;  /* 0x00000039ff297210 */ /* 0x000fe200017e64ff */
[----:B------:R-:W-:Y:S01]  /*6630*/  IMAD.WIDE.U32 R56, R38, R28, RZ ;  /* 0x0000001c26387225 */ /* 0x000fe200078e00ff */
[----:B------:R-:W-:Y:S02]  /*6640*/  ISETP.EQ.U32.AND P2, PT, R45, R12, PT ;  /* 0x0000000c2d00720c */ /* 0x000fe40003f42070 */
[----:B------:R-:W-:Y:S02]  /*6650*/  IADD3 R77, P1, P3, R77, R54, R31 ;  /* 0x000000364d4d7210 */ /* 0x000fe40007b3e01f */
[----:B------:R-:W-:Y:S02]  /*6660*/  ISETP.LT.U32.AND P0, PT, R45, R12, PT ;  /* 0x0000000c2d00720c */ /* 0x000fe40003f01070 */
[----:B------:R-:W-:Y:S02]  /*6670*/  ISETP.EQ.AND.EX P2, PT, R44, R13, !P6, P2 ;  /* 0x0000000d2c00720c */ /* 0x000fe40007742320 */
[----:B------:R-:W-:Y:S01]  /*6680*/  IADD3.X R76, PT, PT, RZ, R55, RZ, P1, P3 ;  /* 0x00000037ff4c7210 */ /* 0x000fe20000fe64ff */
[----:B------:R-:W-:Y:S01]  /*6690*/  IMAD.WIDE.U32 R54, R28, R28, RZ ;  /* 0x0000001c1c367225 */ /* 0x000fe200078e00ff */
[----:B------:R-:W-:-:S02]  /*66a0*/  ISETP.EQ.U32.AND P1, PT, R37, R16, PT ;  /* 0x000000102500720c */ /* 0x000fc40003f22070 */
[----:B------:R-:W-:Y:S01]  /*66b0*/  ISETP.LT.U32.OR.EX P4, PT, R44, R13, P2, P0 ;  /* 0x0000000d2c00720c */ /* 0x000fe20001781500 */
[----:B------:R-:W-:Y:S01]  /*66c0*/  IMAD.WIDE.U32 R56, P0, R28, R38, R56 ;  /* 0x000000261c387225 */ /* 0x000fe20007800038 */
[----:B------:R-:W-:Y:S02]  /*66d0*/  ISETP.LT.U32.AND P5, PT, R37, R16, PT ;  /* 0x000000102500720c */ /* 0x000fe40003fa1070 */
[CC--:B------:R-:W-:Y:S01]  /*66e0*/  ISETP.EQ.AND.EX P1, PT, R46.reuse, R17.reuse, P4, P1 ;  /* 0x000000112e00720c */ /* 0x0c0fe20002722310 */
[----:B------:R-:W-:Y:S01]  /*66f0*/  IMAD.X R59, RZ, RZ, RZ, P0 ;  /* 0x000000ffff3b7224 */ /* 0x000fe200000e06ff */
[----:B------:R-:W-:Y:S01]  /*6700*/  IADD3 R50, P0, PT, R55, R56, RZ ;  /* 0x0000003837327210 */ /* 0x000fe20007f1e0ff */
[----:B------:R-:W-:Y:S01]  /*6710*/  IMAD.MOV.U32 R58, RZ, RZ, R57 ;  /* 0x000000ffff3a7224 */ /* 0x000fe200078e0039 */
[----:B------:R-:W-:Y:S02]  /*6720*/  ISETP.LT.U32.OR.EX P5, PT, R46, R17, P1, P5 ;  /* 0x000000112e00720c */ /* 0x000fe40000fa1550 */
[----:B------:R-:W-:Y:S01]  /*6730*/  IADD3 R28, P1, PT, R33, R54, RZ ;  /* 0x00000036211c7210 */ /* 0x000fe20007f3e0ff */
[----:B------:R-:W-:Y:S01]  /*6740*/  IMAD.WIDE.U32.X R56, R38, R38, R58, P0 ;  /* 0x0000002626387225 */ /* 0x000fe200000e043a */
[----:B------:R-:W-:-:S02]  /*6750*/  ISETP.GE.U32.AND P2, PT, R39, R10, PT ;  /* 0x0000000a2700720c */ /* 0x000fc40003f46070 */
[----:B------:R-:W-:Y:S01]  /*6760*/  P2R R79, PR, RZ, 0x20 ;  /* 0x00000020ff4f7803 */ /* 0x000fe20000000000 */
[----:B------:R-:W-:Y:S01]  /*6770*/  IMAD.X R31, R50, 0x1, R41, P1 ;  /* 0x00000001321f7824 */ /* 0x000fe200008e0629 */
[----:B------:R-:W-:Y:S02]  /*6780*/  ISETP.GE.U32.AND.EX P0, PT, R48, R11, PT, P2 ;  /* 0x0000000b3000720c */ /* 0x000fe40003f06120 */
[C---:B------:R-:W-:Y:S02]  /*6790*/  IADD3 R77, P1, PT, R28.reuse, R77, RZ ;  /* 0x0000004d1c4d7210 */ /* 0x040fe40007f3e0ff */
[----:B------:R-:W-:Y:S01]  /*67a0*/  ISETP.GE.U32.AND P2, PT, R28, R54, PT ;  /* 0x000000361c00720c */ /* 0x000fe20003f46070 */
[----:B------:R-:W-:Y:S01]  /*67b0*/  IMAD.WIDE.U32 R54, R53, 0x3d1, RZ ;  /* 0x000003d135367825 */ /* 0x000fe200078e00ff */
[----:B------:R-:W-:Y:S02]  /*67c0*/  P2R R80, PR, RZ, 0x40 ;  /* 0x00000040ff507803 */ /* 0x000fe40000000000 */
[C---:B------:R-:W-:Y:S01]  /*67d0*/  ISETP.GE.U32.AND.EX P2, PT, R31.reuse, R50, PT, P2 ;  /* 0x000000321f00720c */ /* 0x040fe20003f46120 */
[----:B------:R-:W-:Y:S01]  /*67e0*/  IMAD.X R76, R31, 0x1, R76, P1 ;  /* 0x000000011f4c7824 */ /* 0x000fe200008e064c */
[----:B------:R-:W-:Y:S01]  /*67f0*/  ISETP.GE.U32.AND P1, PT, R77, R28, PT ;  /* 0x0000001c4d00720c */ /* 0x000fe20003f26070 */
[----:B------:R-:W-:Y:S01]  /*6800*/  IMAD.MOV.U32 R50, RZ, RZ, RZ ;  /* 0x000000ffff327224 */ /* 0x000fe200078e00ff */
[----:B------:R-:W-:Y:S01]  /*6810*/  SEL R74, RZ, 0x1, P2 ;  /* 0x00000001ff4a7807 */ /* 0x000fe20001000000 */
[C---:B------:R-:W-:Y:S01]  /*6820*/  IMAD.WIDE.U32 R72, R76.reuse, 0x3d1, RZ ;  /* 0x000003d14c487825 */ /* 0x040fe200078e00ff */
[----:B------:R-:W-:-:S02]  /*6830*/  ISETP.GE.U32.AND.EX P1, PT, R76, R31, PT, P1 ;  /* 0x0000001f4c00720c */ /* 0x000fc40003f26110 */
[----:B------:R-:W-:Y:S02]  /*6840*/  @P0 ISETP.NE.U32.AND P2, PT, R39, R10, PT ;  /* 0x0000000a2700020c */ /* 0x000fe40003f45070 */
[----:B------:R-:W-:Y:S02]  /*6850*/  SEL R31, RZ, 0x1, P1 ;  /* 0x00000001ff1f7807 */ /* 0x000fe40000800000 */
[----:B------:R-:W-:Y:S02]  /*6860*/  PLOP3.LUT P1, PT, PT, PT, PT, 0x8, 0x80 ;  /* 0x000000000080781c */ /* 0x000fe40003f2e170 */
[----:B------:R-:W-:Y:S01]  /*6870*/  @P0 ISETP.NE.OR.EX P1, PT, R48, R11, !P5, P2 ;  /* 0x0000000b3000020c */ /* 0x000fe20006f25720 */
[----:B------:R-:W-:Y:S01]  /*6880*/  IMAD.WIDE.U32 R72, P5, RZ, R77, R72 ;  /* 0x0000004dff487225 */ /* 0x000fe200078a0048 */
[----:B------:R-:W-:Y:S02]  /*6890*/  IADD3 R74, P0, P2, R31, R56, R74 ;  /* 0x000000381f4a7210 */ /* 0x000fe40007a1e04a */
[----:B------:R-:W-:-:S02]  /*68a0*/  @P4 LOP3.LUT R149, R149, 0x4, RZ, 0xfc, !PT ;  /* 0x0000000495954812 */ /* 0x000fc400078efcff */
[----:B------:R-:W-:Y:S01]  /*68b0*/  IADD3.X R75, PT, PT, RZ, R57, RZ, P0, P2 ;  /* 0x00000039ff4b7210 */ /* 0x000fe200007e44ff */
[----:B------:R-:W-:-:S04]  /*68c0*/  IMAD.WIDE.U32 R56, P0, RZ, R51, R54 ;  /* 0x00000033ff387225 */ /* 0x000fc80007800036 */
[----:B------:R-:W-:-:S04]  /*68d0*/  IMAD.WIDE.U32 R54, R51, 0x3d1, RZ ;  /* 0x000003d133367825 */ /* 0x000fc800078e00ff */
[----:B------:R-:W-:Y:S01]  /*68e0*/  IMAD.X R59, RZ, RZ, RZ, P0 ;  /* 0x000000ffff3b7224 */ /* 0x000fe200000e06ff */
[----:B------:R-:W-:Y:S01]  /*68f0*/  IADD3 RZ, P0, PT, R55, R56, RZ ;  /* 0x0000003837ff7210 */ /* 0x000fe20007f1e0ff */
[----:B------:R-:W-:Y:S02]  /*6900*/  IMAD.MOV.U32 R58, RZ, RZ, R57 ;  /* 0x000000ffff3a7224 */ /* 0x000fe400078e0039 */
[----:B------:R-:W-:-:S04]  /*6910*/  IMAD.WIDE.U32 R60, P2, RZ, R78, R60 ;  /* 0x0000004eff3c7225 */ /* 0x000fc8000784003c */
[----:B------:R-:W-:-:S04]  /*6920*/  IMAD.WIDE.U32.X R54, RZ, R53, R58, P0 ;  /* 0x00000035ff367225 */ /* 0x000fc800000e043a */
[----:B------:R-:W-:-:S04]  /*6930*/  IMAD.WIDE.U32 R58, R78, 0x3d1, RZ ;  /* 0x000003d14e3a7825 */ /* 0x000fc800078e00ff */
[----:B------:R-:W-:Y:S01]  /*6940*/  IMAD.X R63, RZ, RZ, RZ, P2 ;  /* 0x000000ffff3f7224 */ /* 0x000fe200010e06ff */
[----:B------:R-:W-:Y:S01]  /*6950*/  IADD3 R31, P0, PT, R54, R58, RZ ;  /* 0x0000003a361f7210 */ /* 0x000fe20007f1e0ff */
[----:B------:R-:W-:Y:S01]  /*6960*/  IMAD.MOV.U32 R62, RZ, RZ, R61 ;  /* 0x000000ffff3e7224 */ /* 0x000fe200078e003d */
[----:B------:R-:W-:Y:S01]  /*6970*/  IADD3 R54, P2, PT, R59, R60, RZ ;  /* 0x0000003c3b367210 */ /* 0x000fe20007f5e0ff */
[----:B------:R-:W-:-:S04]  /*6980*/  IMAD.X R57, RZ, RZ, RZ, P5 ;  /* 0x000000ffff397224 */ /* 0x000fc800028e06ff */
[----:B------:R-:W-:Y:S01]  /*6990*/  IMAD.X R33, R54, 0x1, R55, P0 ;  /* 0x0000000136217824 */ /* 0x000fe200000e0637 */
[----:B------:R-:W-:Y:S01]  /*69a0*/  ISETP.GE.U32.AND P0, PT, R31, R58, PT ;  /* 0x0000003a1f00720c */ /* 0x000fe20003f06070 */
[----:B------:R-:W-:-:S03]  /*69b0*/  IMAD.WIDE.U32.X R58, RZ, R36, R62, P2 ;  /* 0x00000024ff3a7225 */ /* 0x000fc600010e043e */
[----:B------:R-:W-:Y:S01]  /*69c0*/  ISETP.GE.U32.AND.EX P0, PT, R33, R54, PT, P0 ;  /* 0x000000362100720c */ /* 0x000fe20003f06100 */
[----:B------:R-:W-:-:S03]  /*69d0*/  IMAD.WIDE.U32 R54, R77, 0x3d1, RZ ;  /* 0x000003d14d367825 */ /* 0x000fc600078e00ff */
[----:B------:R-:W-:Y:S02]  /*69e0*/  SEL R41, RZ, 0x1, P0 ;  /* 0x00000001ff297807 */ /* 0x000fe40000000000 */
[----:B------:R-:W-:Y:S02]  /*69f0*/  IADD3 R61, P6, PT, R55, R72, RZ ;  /* 0x00000048373d7210 */ /* 0x000fe40007fde0ff */
[----:B------:R-:W-:-:S04]  /*6a00*/  IADD3 R41, P0, P2, R54, R58, R41 ;  /* 0x0000003a36297210 */ /* 0x000fc80007a1e029 */
        /* <DEDUP_REMOVED lines=8> */
[----:B------:R-:W-:Y:S02]  /*6a90*/  IMAD.IADD R34, R34, 0x1, R51 ;  /* 0x0000000122227824 */ /* 0x000fe400078e0233 */
[----:B------:R-:W-:Y:S01]  /*6aa0*/  IMAD.WIDE.U32.X R56, RZ, R76, R56, P6 ;  /* 0x0000004cff387225 */ /* 0x000fe200030e0438 */
[----:B------:R-:W-:-:S04]  /*6ab0*/  IADD3 R38, P0, P3, R31, R53, R38 ;  /* 0x000000351f267210 */ /* 0x000fc80007b1e026 */
[----:B------:R-:W-:Y:S02]  /*6ac0*/  IADD3.X R33, PT, PT, R33, R78, RZ, P0, P3 ;  /* 0x0000004e21217210 */ /* 0x000fe400007e64ff */
[----:B------:R-:W-:-:S04]  /*6ad0*/  ISETP.GE.U32.AND P0, PT, R50, R58, PT ;  /* 0x0000003a3200720c */ /* 0x000fc80003f06070 */
[----:B------:R-:W-:Y:S01]  /*6ae0*/  ISETP.GE.U32.AND.EX P0, PT, R34, R59, PT, P0 ;  /* 0x0000003b2200720c */ /* 0x000fe20003f06100 */
[----:B------:R-:W-:-:S03]  /*6af0*/  IMAD.WIDE.U32 R58, R75, 0x3d1, RZ ;  /* 0x000003d14b3a7825 */ /* 0x000fc600078e00ff */
        /* <DEDUP_REMOVED lines=28> */
[----:B------:R-:W-:Y:S01]  /*6cc0*/  ISETP.NE.AND P5, PT, R79, RZ, PT ;  /* 0x000000ff4f00720c */ /* 0x000fe20003fa5270 */
[----:B------:R-:W-:Y:S01]  /*6cd0*/  IMAD.WIDE.U32.X R56, RZ, R75, R56, P2 ;  /* 0x0000004bff387225 */ /* 0x000fe200010e0438 */
[----:B------:R-:W-:Y:S02]  /*6ce0*/  SEL R53, RZ, 0x1, P6 ;  /* 0x00000001ff357807 */ /* 0x000fe40003000000 */
[----:B------:R-:W-:Y:S02]  /*6cf0*/  SEL R61, RZ, 0x1, !P5 ;  /* 0x00000001ff3d7807 */ /* 0x000fe40006800000 */
[----:B------:R-:W-:-:S02]  /*6d00*/  IADD3 R53, P5, PT, R53, R12, RZ ;  /* 0x0000000c35357210 */ /* 0x000fc40007fbe0ff */
[----:B------:R-:W-:Y:S02]  /*6d10*/  ISETP.LT.U32.AND P3, PT, R33, R43, PT ;  /* 0x0000002b2100720c */ /* 0x000fe40003f61070 */
[----:B------:R-:W-:Y:S01]  /*6d20*/  LOP3.LUT P6, RZ, R149, 0x4, RZ, 0xc0, !PT ;  /* 0x0000000495ff7812 */ /* 0x000fe200078cc0ff */
        /* <DEDUP_REMOVED lines=8> */
[-C--:B------:R-:W-:Y:S02]  /*6db0*/  ISETP.EQ.AND.EX P5, PT, R42, R47.reuse, P0, P5 ;  /* 0x0000002f2a00720c */ /* 0x080fe400007a2350 */
[----:B------:R-:W-:Y:S02]  /*6dc0*/  IADD3 R35, P2, P0, R38, R76, R35 ;  /* 0x0000004c26237210 */ /* 0x000fe4000785e023 */
[----:B------:R-:W-:-:S02]  /*6dd0*/  ISETP.LT.U32.OR.EX P3, PT, R42, R47, P5, P3 ;  /* 0x0000002f2a00720c */ /* 0x000fc40002f61530 */
[----:B------:R-:W-:Y:S02]  /*6de0*/  ISETP.GE.U32.AND P5, PT, R38, R54, PT ;  /* 0x000000362600720c */ /* 0x000fe40003fa6070 */
[----:B------:R-:W-:Y:S02]  /*6df0*/  IADD3.X R47, PT, PT, R41, R74, RZ, P2, P0 ;  /* 0x0000004a292f7210 */ /* 0x000fe400017e04ff */
[-C--:B------:R-:W-:Y:S02]  /*6e00*/  ISETP.EQ.U32.AND P0, PT, R35, R76.reuse, PT ;  /* 0x0000004c2300720c */ /* 0x080fe40003f02070 */
[----:B------:R-:W-:Y:S02]  /*6e10*/  ISETP.GE.U32.AND.EX P5, PT, R41, R51, PT, P5 ;  /* 0x000000332900720c */ /* 0x000fe40003fa6150 */
[----:B------:R-:W-:Y:S02]  /*6e20*/  SEL R36, RZ, 0x1, !P3 ;  /* 0x00000001ff247807 */ /* 0x000fe40005800000 */
[----:B------:R-:W-:-:S02]  /*6e30*/  ISETP.LT.U32.AND P2, PT, R35, R76, PT ;  /* 0x0000004c2300720c */ /* 0x000fc40003f41070 */
[CC--:B------:R-:W-:Y:S02]  /*6e40*/  ISETP.EQ.AND.EX P0, PT, R47.reuse, R74.reuse, P4, P0 ;  /* 0x0000004a2f00720c */ /* 0x0c0fe40002702300 */
[----:B------:R-:W-:Y:S02]  /*6e50*/  SEL R21, RZ, 0x1, P5 ;  /* 0x00000001ff157807 */ /* 0x000fe40002800000 */
[----:B------:R-:W-:Y:S02]  /*6e60*/  IADD3 R35, P5, P4, R36, R35, R49 ;  /* 0x0000002324237210 */ /* 0x000fe40007cbe031 */
[----:B------:R-:W-:Y:S02]  /*6e70*/  ISETP.LT.U32.OR.EX P0, PT, R47, R74, P0, P2 ;  /* 0x0000004a2f00720c */ /* 0x000fe40000701520 */
[----:B------:R-:W-:Y:S02]  /*6e80*/  IADD3 R36, P2, PT, R21, R56, RZ ;  /* 0x0000003815247210 */ /* 0x000fe40007f5e0ff */
[----:B------:R-:W-:-:S02]  /*6e90*/  IADD3.X R47, PT, PT, RZ, R47, R52, P5, P4 ;  /* 0x0000002fff2f7210 */ /* 0x000fc40002fe8434 */
[-C--:B------:R-:W-:Y:S01]  /*6ea0*/  ISETP.EQ.U32.AND P4, PT, R35, R49.reuse, PT ;  /* 0x000000312300720c */ /* 0x080fe20003f82070 */
[----:B------:R-:W-:Y:S01]  /*6eb0*/  IMAD.X R51, RZ, RZ, R57, P2 ;  /* 0x000000ffff337224 */ /* 0x000fe200010e0639 */
[----:B------:R-:W-:Y:S02]  /*6ec0*/  IADD3 R38, P5, PT, R63, R16, RZ ;  /* 0x000000103f267210 */ /* 0x000fe40007fbe0ff */
[----:B------:R-:W-:Y:S02]  /*6ed0*/  ISETP.LT.U32.AND P2, PT, R35, R49, PT ;  /* 0x000000312300720c */ /* 0x000fe40003f41070 */
[----:B------:R-:W-:Y:S01]  /*6ee0*/  ISETP.EQ.AND.EX P4, PT, R47, R52, P3, P4 ;  /* 0x000000342f00720c */ /* 0x000fe20001f82340 */
[----:B------:R-:W-:Y:S01]  /*6ef0*/  IMAD.X R43, RZ, RZ, R17, P5 ;  /* 0x000000ffff2b7224 */ /* 0x000fe200028e0611 */
[----:B------:R-:W-:Y:S02]  /*6f00*/  SEL R38, R38, RZ, P1 ;  /* 0x000000ff26267207 */ /* 0x000fe40000800000 */
[----:B------:R-:W-:-:S02]  /*6f10*/  SEL R41, RZ, 0x1, !P0 ;  /* 0x00000001ff297807 */ /* 0x000fc40004000000 */
[----:B------:R-:W-:Y:S02]  /*6f20*/  ISETP.LT.U32.OR.EX P2, PT, R47, R52, P4, P2 ;  /* 0x000000342f00720c */ /* 0x000fe40002741520 */
[----:B------:R-:W-:Y:S02]  /*6f30*/  IADD3 R21, P3, PT, R37, -R38, RZ ;  /* 0x8000002625157210 */ /* 0x000fe40007f7e0ff */
[----:B------:R-:W-:Y:S01]  /*6f40*/  SEL R38, R53, RZ, P1 ;  /* 0x000000ff35267207 */ /* 0x000fe20000800000 */
[----:B------:R-:W-:Y:S01]  /*6f50*/  IMAD.MOV.U32 R53, RZ, RZ, R50 ;  /* 0x000000ffff357224 */ /* 0x000fe200078e0032 */
[----:B------:R-:W-:Y:S02]  /*6f60*/  IADD3 R41, P4, P5, R36, R75, R41 ;  /* 0x0000004b24297210 */ /* 0x000fe40007d9e029 */
[----:B------:R-:W-:Y:S02]  /*6f70*/  SEL R52, RZ, 0x1, !P2 ;  /* 0x00000001ff347807 */ /* 0x000fe40005000000 */
[----:B------:R-:W-:-:S02]  /*6f80*/  IADD3 R36, P0, PT, R45, -R38, RZ ;  /* 0x800000262d247210 */ /* 0x000fc40007f1e0ff */
[----:B------:R-:W-:Y:S02]  /*6f90*/  IADD3.X R51, PT, PT, R51, RZ, RZ, P4, P5 ;  /* 0x000000ff33337210 */ /* 0x000fe400027ea4ff */
[----:B------:R-:W-:Y:S02]  /*6fa0*/  IADD3 R38, P4, PT, R61, R10, RZ ;  /* 0x0000000a3d267210 */ /* 0x000fe40007f9e0ff */
[----:B------:R-:W-:Y:S02]  /*6fb0*/  IADD3 R52, P5, PT, R52, R41, RZ ;  /* 0x0000002934347210 */ /* 0x000fe40007fbe0ff */
[----:B------:R-:W-:Y:S01]  /*6fc0*/  SEL R45, R43, RZ, P1 ;  /* 0x000000ff2b2d7207 */ /* 0x000fe20000800000 */
[----:B------:R-:W-:Y:S01]  /*6fd0*/  IMAD.X R49, RZ, RZ, R11, P4 ;  /* 0x000000ffff317224 */ /* 0x000fe200020e060b */
[----:B------:R-:W-:Y:S01]  /*6fe0*/  ISETP.NE.U32.AND P4, PT, R52, RZ, PT ;  /* 0x000000ff3400720c */ /* 0x000fe20003f85070 */
[----:B------:R-:W-:Y:S01]  /*6ff0*/  IMAD.X R51, RZ, RZ, R51, P5 ;  /* 0x000000ffff337224 */ /* 0x000fe200028e0633 */
[----:B------:R-:W-:-:S02]  /*7000*/  SEL R37, R14, RZ, P1 ;  /* 0x000000ff0e257207 */ /* 0x000fc40000800000 */
[----:B------:R-:W-:Y:S02]  /*7010*/  SEL R43, R55, RZ, P1 ;  /* 0x000000ff372b7207 */ /* 0x000fe40000800000 */
[----:B------:R-:W-:Y:S02]  /*7020*/  SEL R38, R38, RZ, P1 ;  /* 0x000000ff26267207 */ /* 0x000fe40000800000 */
[----:B------:R-:W-:Y:S02]  /*7030*/  SEL R41, R15, RZ, P1 ;  /* 0x000000ff0f297207 */ /* 0x000fe40000800000 */
[----:B------:R-:W-:Y:S02]  /*7040*/  SEL R49, R49, RZ, P1 ;  /* 0x000000ff31317207 */ /* 0x000fe40000800000 */
[----:B------:R-:W-:Y:S02]  /*7050*/  ISETP.NE.AND.EX P1, PT, R51, RZ, PT, P4 ;  /* 0x000000ff3300720c */ /* 0x000fe40003f25340 */
[----:B------:R-:W-:Y:S01]  /*7060*/  IADD3 R37, P2, PT, R40, -R37, RZ ;  /* 0x8000002528257210 */ /* 0x000fe20007f5e0ff */
[----:B------:R-:W-:Y:S01]  /*7070*/  IMAD.X R40, R46, 0x1, ~R45, P3 ;  /* 0x000000012e287824 */ /* 0x000fe200018e0e2d */
[----:B------:R-:W-:Y:S01]  /*7080*/  IADD3 R38, P5, PT, R39, -R38, RZ ;  /* 0x8000002627267210 */ /* 0x000fe20007fbe0ff */
[----:B------:R-:W-:-:S02]  /*7090*/  IMAD.X R39, R44, 0x1, ~R43, P0 ;  /* 0x000000012c277824 */ /* 0x000fc400000e0e2b */
[----:B------:R-:W-:Y:S02]  /*70a0*/  IMAD.X R41, R32, 0x1, ~R41, P2 ;  /* 0x0000000120297824 */ /* 0x000fe400010e0e29 */
[----:B------:R-:W-:-:S04]  /*70b0*/  IMAD.X R43, R48, 0x1, ~R49, P5 ;  /* 0x00000001302b7824 */ /* 0x000fc800028e0e31 */
        /* <DEDUP_REMOVED lines=8> */
.L_x_170:
        /* <DEDUP_REMOVED lines=34> */
.L_x_169:
[----:B------:R-:W-:Y:S05]  /*7360*/  BSYNC.RECONVERGENT B2 ;  /* 0x0000000000027941 */ /* 0x000fea0003800200 */
.L_x_168:
[----:B------:R-:W-:Y:S01]  /*7370*/  SHF.L.W.U32.HI R44, R26, 0x1, R27 ;  /* 0x000000011a2c7819 */ /* 0x000fe20000010e1b */
[----:B------:R-:W-:Y:S01]  /*7380*/  IMAD.SHL.U32 R32, R24, 0x2, RZ ;  /* 0x0000000218207824 */ /* 0x000fe200078e00ff */
[----:B------:R-:W-:Y:S01]  /*7390*/  SHF.L.W.U32.HI R46, R27, 0x1, R30 ;  /* 0x000000011b2e7819 */ /* 0x000fe20000010e1e */
[----:B------:R-:W-:Y:S01]  /*73a0*/  IMAD.SHL.U32 R51, R23, 0x2, RZ ;  /* 0x0000000217337824 */ /* 0x000fe200078e00ff */
[CC--:B------:R-:W-:Y:S01]  /*73b0*/  ISETP.NE.U32.AND P0, PT, R44.reuse, R27.reuse, PT ;  /* 0x0000001b2c00720c */ /* 0x0c0fe20003f05070 */
[----:B------:R-:W-:Y:S01]  /*73c0*/  BSSY.RECONVERGENT B2, `(.L_x_171) ;  /* 0x00000d7000027945 */ /* 0x000fe20003800200 */
[----:B------:R-:W-:Y:S02]  /*73d0*/  ISETP.LT.U32.AND P1, PT, R44, R27, PT ;  /* 0x0000001b2c00720c */ /* 0x000fe40003f21070 */
[----:B------:R-:W-:Y:S02]  /*73e0*/  ISETP.NE.AND.EX P0, PT, R46, R30, PT, P0 ;  /* 0x0000001e2e00720c */ /* 0x000fe40003f05300 */
[----:B------:R-:W-:-:S02]  /*73f0*/  SHF.L.U64.HI R48, R24, 0x1, R29 ;  /* 0x0000000118307819 */ /* 0x000fc4000001021d */
[----:B------:R-:W-:Y:S02]  /*7400*/  ISETP.LT.AND P0, PT, R26, RZ, !P0 ;  /* 0x000000ff1a00720c */ /* 0x000fe40004701270 */
[----:B------:R-:W-:Y:S02]  /*7410*/  SHF.L.U64.HI R56, R22, 0x1, R25 ;  /* 0x0000000116387819 */ /* 0x000fe40000010219 */
[----:B------:R-:W-:Y:S02]  /*7420*/  ISETP.LT.U32.OR.EX P0, PT, R46, R30, P0, P1 ;  /* 0x0000001e2e00720c */ /* 0x000fe40000701510 */
[----:B------:R-:W-:Y:S02]  /*7430*/  PLOP3.LUT P5, PT, PT, PT, PT, 0x80, 0x8 ;  /* 0x000000000008781c */ /* 0x000fe40003faf070 */
[----:B------:R-:W-:Y:S02]  /*7440*/  SEL R45, RZ, 0x1, !P0 ;  /* 0x00000001ff2d7807 */ /* 0x000fe40004000000 */
[----:B------:R-:W-:-:S02]  /*7450*/  LOP3.LUT R149, R149, 0xfffffffe, RZ, 0xc0, !PT ;  /* 0xfffffffe95957812 */ /* 0x000fc400078ec0ff */
[----:B------:R-:W-:Y:S01]  /*7460*/  LOP3.LUT R55, R32, R45, RZ, 0xfc, !PT ;  /* 0x0000002d20377212 */ /* 0x000fe200078efcff */
[----:B------:R-:W-:Y:S01]  /*7470*/  IMAD.SHL.U32 R32, R22, 0x2, RZ ;  /* 0x0000000216207824 */ /* 0x000fe200078e00ff */
[----:B------:R-:W-:Y:S02]  /*7480*/  SHF.L.U64.HI R54, R23, 0x1, R26 ;  /* 0x0000000117367819 */ /* 0x000fe4000001021a */
[CC--:B------:R-:W-:Y:S02]  /*7490*/  ISETP.EQ.U32.AND P1, PT, R55.reuse, R24.reuse, PT ;  /* 0x000000183700720c */ /* 0x0c0fe40003f22070 */
[----:B------:R-:W-:Y:S02]  /*74a0*/  ISETP.LT.U32.AND P2, PT, R55, R24, PT ;  /* 0x000000183700720c */ /* 0x000fe40003f41070 */
[----:B------:R-:W-:Y:S02]  /*74b0*/  ISETP.EQ.AND.EX P0, PT, R48, R29, P0, P1 ;  /* 0x0000001d3000720c */ /* 0x000fe40000702310 */
[----:B------:R-:W-:-:S02]  /*74c0*/  ISETP.EQ.U32.AND P1, PT, R31, R12, PT ;  /* 0x0000000c1f00720c */ /* 0x000fc40003f22070 */
[----:B------:R-:W-:Y:S02]  /*74d0*/  ISETP.LT.U32.OR.EX P0, PT, R48, R29, P0, P2 ;  /* 0x0000001d3000720c */ /* 0x000fe40000701520 */
[----:B------:R-:W-:Y:S02]  /*74e0*/  ISETP.GE.U32.AND P2, PT, R53, R14, PT ;  /* 0x0000000e3500720c */ /* 0x000fe40003f46070 */
[----:B------:R-:W-:Y:S02]  /*74f0*/  SEL R45, RZ, 0x1, !P0 ;  /* 0x00000001ff2d7807 */ /* 0x000fe40004000000 */
[----:B------:R-:W-:Y:S02]  /*7500*/  PLOP3.LUT P6, PT, PT, PT, PT, 0x8, 0x80 ;  /* 0x000000000080781c */ /* 0x000fe40003fce170 */
[----:B------:R-:W-:-:S04]  /*7510*/  LOP3.LUT R57, R32, R45, RZ, 0xfc, !PT ;  /* 0x0000002d20397212 */ /* 0x000fc800078efcff */
[----:B------:R-:W-:-:S04]  /*7520*/  ISETP.GE.U32.AND P3, PT, R57, R22, PT ;  /* 0x000000163900720c */ /* 0x000fc80003f66070 */
[----:B------:R-:W-:-:S13]  /*7530*/  ISETP.GE.U32.AND.EX P3, PT, R56, R25, PT, P3 ;  /* 0x000000193800720c */ /* 0x000fda0003f66130 */
[----:B------:R-:W-:-:S04]  /*7540*/  @P3 ISETP.EQ.U32.AND P4, PT, R57, R22, PT ;  /* 0x000000163900320c */ /* 0x000fc80003f82070 */
[----:B------:R-:W-:Y:S02]  /*7550*/  @P3 ISETP.EQ.AND.EX P5, PT, R56, R25, P0, P4 ;  /* 0x000000193800320c */ /* 0x000fe400007a2340 */
[----:B------:R-:W-:Y:S02]  /*7560*/  ISETP.GE.U32.AND P3, PT, R35, R10, PT ;  /* 0x0000000a2300720c */ /* 0x000fe40003f66070 */
[----:B------:R-:W-:Y:S02]  /*7570*/  ISETP.GE.U32.AND.EX P0, PT, R34, R15, PT, P2 ;  /* 0x0000000f2200720c */ /* 0x000fe40003f06120 */
[----:B------:R-:W-:Y:S02]  /*7580*/  ISETP.GE.U32.AND.EX P3, PT, R47, R11, PT, P3 ;  /* 0x0000000b2f00720c */ /* 0x000fe40003f66130 */
[----:B------:R-:W-:Y:S02]  /*7590*/  ISETP.LT.U32.AND P2, PT, R31, R12, PT ;  /* 0x0000000c1f00720c */ /* 0x000fe40003f41070 */
[----:B------:R-:W-:-:S02]  /*75a0*/  ISETP.EQ.AND.EX P4, PT, R28, R13, !P0, P1 ;  /* 0x0000000d1c00720c */ /* 0x000fc40004782310 */
[-C--:B------:R-:W-:Y:S02]  /*75b0*/  ISETP.EQ.U32.AND P1, PT, R33, R16.reuse, PT ;  /* 0x000000102100720c */ /* 0x080fe40003f22070 */
[----:B------:R-:W-:Y:S02]  /*75c0*/  @P5 LOP3.LUT R149, R149, 0x1, RZ, 0xfc, !PT ;  /* 0x0000000195955812 */ /* 0x000fe400078efcff */
[----:B------:R-:W-:Y:S02]  /*75d0*/  ISETP.LT.U32.OR.EX P5, PT, R28, R13, P4, P2 ;  /* 0x0000000d1c00720c */ /* 0x000fe400027a1520 */
[----:B------:R-:W-:Y:S02]  /*75e0*/  ISETP.LT.U32.AND P2, PT, R33, R16, PT ;  /* 0x000000102100720c */ /* 0x000fe40003f41070 */
[----:B------:R-:W-:Y:S02]  /*75f0*/  ISETP.EQ.AND.EX P1, PT, R42, R17, P5, P1 ;  /* 0x000000112a00720c */ /* 0x000fe40002f22310 */
[----:B------:R-:W-:-:S02]  /*7600*/  @P3 ISETP.NE.U32.AND P4, PT, R35, R10, PT ;  /* 0x0000000a2300320c */ /* 0x000fc40003f85070 */
[----:B------:R-:W-:Y:S02]  /*7610*/  ISETP.LT.U32.OR.EX P1, PT, R42, R17, P1, P2 ;  /* 0x000000112a00720c */ /* 0x000fe40000f21520 */
[----:B------:R-:W-:Y:S02]  /*7620*/  PLOP3.LUT P2, PT, PT, PT, PT, 0x8, 0x80 ;  /* 0x000000000080781c */ /* 0x000fe40003f4e170 */
[----:B------:R-:W-:Y:S02]  /*7630*/  @P3 ISETP.NE.OR.EX P2, PT, R47, R11, !P1, P4 ;  /* 0x0000000b2f00320c */ /* 0x000fe40004f45740 */
[----:B------:R-:W-:Y:S02]  /*7640*/  ISETP.GE.U32.AND P3, PT, R51, R14, PT ;  /* 0x0000000e3300720c */ /* 0x000fe40003f66070 */
[----:B------:R-:W-:Y:S02]  /*7650*/  LOP3.LUT R149, R149, 0xfffffff7, RZ, 0xc0, !PT ;  /* 0xfffffff795957812 */ /* 0x000fe400078ec0ff */
[----:B------:R-:W-:-:S02]  /*7660*/  ISETP.GE.U32.AND.EX P3, PT, R54, R15, PT, P3 ;  /* 0x0000000f3600720c */ /* 0x000fc40003f66130 */
[-C--:B------:R-:W-:Y:S02]  /*7670*/  ISETP.EQ.U32.AND P4, PT, R44, R12.reuse, PT ;  /* 0x0000000c2c00720c */ /* 0x080fe40003f82070 */
[----:B------:R-:W-:Y:S02]  /*7680*/  @P5 LOP3.LUT R149, R149, 0x8, RZ, 0xfc, !PT ;  /* 0x0000000895955812 */ /* 0x000fe400078efcff */
[-C--:B------:R-:W-:Y:S02]  /*7690*/  ISETP.EQ.AND.EX P4, PT, R46, R13.reuse, !P3, P4 ;  /* 0x0000000d2e00720c */ /* 0x080fe40005f82340 */
[----:B------:R-:W-:Y:S02]  /*76a0*/  ISETP.LT.U32.AND P5, PT, R44, R12, PT ;  /* 0x0000000c2c00720c */ /* 0x000fe40003fa1070 */
[----:B------:R-:W-:Y:S02]  /*76b0*/  P2R R50, PR, RZ, 0x2 ;  /* 0x00000002ff327803 */ /* 0x000fe40000000000 */
[----:B------:R-:W-:-:S02]  /*76c0*/  ISETP.LT.U32.OR.EX P1, PT, R46, R13, P4, P5 ;  /* 0x0000000d2e00720c */ /* 0x000fc40002721550 */
[CC--:B------:R-:W-:Y:S02]  /*76d0*/  ISETP.EQ.U32.AND P4, PT, R55.reuse, R16.reuse, PT ;  /* 0x000000103700720c */ /* 0x0c0fe40003f82070 */
[----:B------:R-:W-:Y:S02]  /*76e0*/  ISETP.LT.U32.AND P5, PT, R55, R16, PT ;  /* 0x000000103700720c */ /* 0x000fe40003fa1070 */
[CC--:B------:R-:W-:Y:S02]  /*76f0*/  ISETP.EQ.AND.EX P4, PT, R48.reuse, R17.reuse, P1, P4 ;  /* 0x000000113000720c */ /* 0x0c0fe40000f82340 */
[----:B------:R-:W-:Y:S02]  /*7700*/  P2R R32, PR, RZ, 0x1 ;  /* 0x00000001ff207803 */ /* 0x000fe40000000000 */
[----:B------:R-:W-:Y:S02]  /*7710*/  ISETP.LT.U32.OR.EX P4, PT, R48, R17, P4, P5 ;  /* 0x000000113000720c */ /* 0x000fe40002781550 */
[----:B------:R-:W-:-:S02]  /*7720*/  ISETP.GE.U32.AND P5, PT, R57, R10, PT ;  /* 0x0000000a3900720c */ /* 0x000fc40003fa6070 */
[----:B------:R-:W-:Y:S02]  /*7730*/  SEL R49, RZ, 0xffffffff, P3 ;  /* 0xffffffffff317807 */ /* 0x000fe40001800000 */
[----:B------:R-:W-:-:S13]  /*7740*/  ISETP.GE.U32.AND.EX P5, PT, R56, R11, PT, P5 ;  /* 0x0000000b3800720c */ /* 0x000fda0003fa6150 */
[----:B------:R-:W-:-:S04]  /*7750*/  @P5 ISETP.NE.U32.AND P0, PT, R57, R10, PT ;  /* 0x0000000a3900520c */ /* 0x000fc80003f05070 */
[----:B------:R-:W-:Y:S02]  /*7760*/  @P5 ISETP.NE.OR.EX P6, PT, R56, R11, !P4, P0 ;  /* 0x0000000b3800520c */ /* 0x000fe400067c5700 */
[----:B------:R-:W-:Y:S02]  /*7770*/  LOP3.LUT P5, RZ, R149, 0x1, RZ, 0xc0, !PT ;  /* 0x0000000195ff7812 */ /* 0x000fe400078ac0ff */
[----:B------:R-:W-:Y:S02]  /*7780*/  ISETP.NE.AND P0, PT, R32, RZ, PT ;  /* 0x000000ff2000720c */ /* 0x000fe40003f05270 */
[----:B------:R-:W-:Y:S02]  /*7790*/  IADD3 R32, P3, PT, R49, -R12, RZ ;  /* 0x8000000c31207210 */ /* 0x000fe40007f7e0ff */
[----:B------:R-:W-:-:S03]  /*77a0*/  PLOP3.LUT P6, PT, P5, P6, PT, 0xf8, 0x8f ;  /* 0x00000000008f781c */ /* 0x000fc60002fcdf70 */
[----:B------:R-:W-:Y:S01]  /*77b0*/  IMAD.X R49, R49, 0x1, ~R13, P3 ;  /* 0x0000000131317824 */ /* 0x000fe200018e0e0d */
[----:B------:R-:W-:-:S04]  /*77c0*/  SEL R32, R32, RZ, P6 ;  /* 0x000000ff20207207 */ /* 0x000fc80003000000 */
[----:B------:R-:W-:Y:S02]  /*77d0*/  SEL R49, R49, RZ, P6 ;  /* 0x000000ff31317207 */ /* 0x000fe40003000000 */
[----:B------:R-:W-:Y:S02]  /*77e0*/  IADD3 R45, P3, P5, R32, R44, R27 ;  /* 0x0000002c202d7210 */ /* 0x000fe40007d7e01b */
[----:B------:R-:W-:Y:S02]  /*77f0*/  SEL R44, RZ, 0xffffffff, !P1 ;  /* 0xffffffffff2c7807 */ /* 0x000fe40004800000 */
[----:B------:R-:W-:Y:S02]  /*7800*/  IADD3.X R46, PT, PT, R49, R46, R30, P3, P5 ;  /* 0x0000002e312e7210 */ /* 0x000fe40001fea41e */
[----:B------:R-:W-:Y:S02]  /*7810*/  IADD3 R49, P3, PT, R44, -R16, RZ ;  /* 0x800000102c317210 */ /* 0x000fe40007f7e0ff */
[----:B------:R-:W-:-:S02]  /*7820*/  ISETP.NE.AND P1, PT, R50, RZ, PT ;  /* 0x000000ff3200720c */ /* 0x000fc40003f25270 */
[----:B------:R-:W-:Y:S01]  /*7830*/  SEL R49, R49, RZ, P6 ;  /* 0x000000ff31317207 */ /* 0x000fe20003000000 */
[----:B------:R-:W-:-:S03]  /*7840*/  IMAD.X R44, R44, 0x1, ~R17, P3 ;  /* 0x000000012c2c7824 */ /* 0x000fc600018e0e11 */
[----:B------:R-:W-:Y:S02]  /*7850*/  IADD3 R32, P3, P5, R49, R55, R24 ;  /* 0x0000003731207210 */ /* 0x000fe40007d7e018 */
[----:B------:R-:W-:Y:S02]  /*7860*/  SEL R44, R44, RZ, P6 ;  /* 0x000000ff2c2c7207 */ /* 0x000fe40003000000 */
[----:B------:R-:W-:Y:S02]  /*7870*/  SEL R55, RZ, 0x1, P0 ;  /* 0x00000001ff377807 */ /* 0x000fe40000000000 */
[----:B------:R-:W-:Y:S02]  /*7880*/  IADD3.X R44, PT, PT, R44, R48, R29, P3, P5 ;  /* 0x000000302c2c7210 */ /* 0x000fe40001fea41d */
[----:B------:R-:W-:Y:S02]  /*7890*/  LOP3.LUT P5, RZ, R149, 0x8, RZ, 0xc0, !PT ;  /* 0x0000000895ff7812 */ /* 0x000fe400078ac0ff */
[----:B------:R-:W-:-:S02]  /*78a0*/  SEL R48, R14, RZ, P6 ;  /* 0x000000ff0e307207 */ /* 0x000fc40003000000 */
[----:B------:R-:W-:Y:S02]  /*78b0*/  SEL R49, RZ, 0x1, !P5 ;  /* 0x00000001ff317807 */ /* 0x000fe40006800000 */
[----:B------:R-:W-:Y:S02]  /*78c0*/  IADD3 R48, P0, PT, -R48, R51, RZ ;  /* 0x0000003330307210 */ /* 0x000fe40007f1e1ff */
[----:B------:R-:W-:Y:S02]  /*78d0*/  IADD3 R50, P3, PT, R49, R16, RZ ;  /* 0x0000001031327210 */ /* 0x000fe40007f7e0ff */
[----:B------:R-:W-:Y:S02]  /*78e0*/  SEL R49, R15, RZ, P6 ;  /* 0x000000ff0f317207 */ /* 0x000fe40003000000 */
[----:B------:R-:W-:Y:S01]  /*78f0*/  SEL R50, R50, RZ, P2 ;  /* 0x000000ff32327207 */ /* 0x000fe20001000000 */
[----:B------:R-:W-:Y:S01]  /*7900*/  IMAD.X R52, RZ, RZ, R17, P3 ;  /* 0x000000ffff347224 */ /* 0x000fe200018e0611 */
[----:B------:R-:W-:Y:S01]  /*7910*/  IADD3 R73, P3, PT, R48, R23, RZ ;  /* 0x0000001730497210 */ /* 0x000fe20007f7e0ff */
[----:B------:R-:W-:-:S03]  /*7920*/  IMAD.X R49, R54, 0x1, ~R49, P0 ;  /* 0x0000000136317824 */ /* 0x000fc600000e0e31 */
[----:B------:R-:W-:Y:S01]  /*7930*/  ISETP.GE.U32.AND P0, PT, R73, R48, PT ;  /* 0x000000304900720c */ /* 0x000fe20003f06070 */
[----:B------:R-:W-:Y:S01]  /*7940*/  IMAD.X R54, R49, 0x1, R26, P3 ;  /* 0x0000000131367824 */ /* 0x000fe200018e061a */
[----:B------:R-:W-:Y:S02]  /*7950*/  IADD3 R51, P3, PT, R33, -R50, RZ ;  /* 0x8000003221337210 */ /* 0x000fe40007f7e0ff */
[----:B------:R-:W-:Y:S02]  /*7960*/  SEL R33, R52, RZ, P2 ;  /* 0x000000ff34217207 */ /* 0x000fe40001000000 */
[----:B------:R-:W-:-:S03]  /*7970*/  ISETP.GE.U32.AND.EX P0, PT, R54, R49, PT, P0 ;  /* 0x000000313600720c */ /* 0x000fc60003f06100 */
[----:B------:R-:W-:Y:S01]  /*7980*/  IMAD.X R50, R42, 0x1, ~R33, P3 ;  /* 0x000000012a327824 */ /* 0x000fe200018e0e21 */
[----:B------:R-:W-:Y:S02]  /*7990*/  IADD3 R33, P3, PT, R55, R12, RZ ;  /* 0x0000000c37217210 */ /* 0x000fe40007f7e0ff */
[----:B------:R-:W-:-:S03]  /*79a0*/  SEL R42, RZ, 0x1, P0 ;  /* 0x00000001ff2a7807 */ /* 0x000fc60000000000 */
[----:B------:R-:W-:Y:S01]  /*79b0*/  IMAD.X R48, RZ, RZ, R13, P3 ;  /* 0x000000ffff307224 */ /* 0x000fe200018e060d */
[----:B------:R-:W-:Y:S02]  /*79c0*/  IADD3 R52, P3, PT, R45, R42, RZ ;  /* 0x0000002a2d347210 */ /* 0x000fe40007f7e0ff */
[----:B------:R-:W-:Y:S02]  /*79d0*/  SEL R45, RZ, 0x1, !P1 ;  /* 0x00000001ff2d7807 */ /* 0x000fe40004800000 */
[----:B------:R-:W-:Y:S01]  /*79e0*/  SEL R42, R14, RZ, P2 ;  /* 0x000000ff0e2a7207 */ /* 0x000fe20001000000 */
[----:B------:R-:W-:Y:S01]  /*79f0*/  IMAD.X R60, RZ, RZ, R46, P3 ;  /* 0x000000ffff3c7224 */ /* 0x000fe200018e062e */
[----:B------:R-:W-:Y:S02]  /*7a00*/  ISETP.EQ.U32.AND P3, PT, R52, R27, PT ;  /* 0x0000001b3400720c */ /* 0x000fe40003f62070 */
[----:B------:R-:W-:Y:S02]  /*7a10*/  SEL R46, R33, RZ, P2 ;  /* 0x000000ff212e7207 */ /* 0x000fe40001000000 */
[----:B------:R-:W-:-:S02]  /*7a20*/  ISETP.EQ.AND.EX P0, PT, R60, R30, !P0, P3 ;  /* 0x0000001e3c00720c */ /* 0x000fc40004702330 */
[-C--:B------:R-:W-:Y:S02]  /*7a30*/  ISETP.LT.U32.AND P3, PT, R52, R27.reuse, PT ;  /* 0x0000001b3400720c */ /* 0x080fe40003f61070 */
[----:B------:R-:W-:Y:S02]  /*7a40*/  SEL R33, R48, RZ, P2 ;  /* 0x000000ff30217207 */ /* 0x000fe40001000000 */
[----:B------:R-:W-:Y:S02]  /*7a50*/  ISETP.LT.U32.OR.EX P0, PT, R60, R30, P0, P3 ;  /* 0x0000001e3c00720c */ /* 0x000fe40000701530 */
[----:B------:R-:W-:Y:S02]  /*7a60*/  IADD3 R46, P3, PT, R31, -R46, RZ ;  /* 0x8000002e1f2e7210 */ /* 0x000fe40007f7e0ff */
[----:B------:R-:W-:Y:S02]  /*7a70*/  SEL R31, RZ, 0x1, !P0 ;  /* 0x00000001ff1f7807 */ /* 0x000fe40004000000 */
[----:B------:R-:W-:Y:S01]  /*7a80*/  ISETP.LT.U32.AND P5, PT, R46, R27, PT ;  /* 0x0000001b2e00720c */ /* 0x000fe20003fa1070 */
[----:B------:R-:W-:Y:S01]  /*7a90*/  IMAD.X R33, R28, 0x1, ~R33, P3 ;  /* 0x000000011c217824 */ /* 0x000fe200018e0e21 */
[----:B------:R-:W-:-:S02]  /*7aa0*/  SEL R28, RZ, 0xffffffff, !P4 ;  /* 0xffffffffff1c7807 */ /* 0x000fc40006000000 */
[----:B------:R-:W-:Y:S02]  /*7ab0*/  IADD3 R55, P3, PT, R32, R31, RZ ;  /* 0x0000001f20377210 */ /* 0x000fe40007f7e0ff */
[C---:B------:R-:W-:Y:S02]  /*7ac0*/  IADD3 R59, P1, PT, R28.reuse, -R10, RZ ;  /* 0x8000000a1c3b7210 */ /* 0x040fe40007f3e0ff */
[----:B------:R-:W-:Y:S01]  /*7ad0*/  SEL R31, R15, RZ, P2 ;  /* 0x000000ff0f1f7207 */ /* 0x000fe20001000000 */
[----:B------:R-:W-:Y:S01]  /*7ae0*/  IMAD.X R62, RZ, RZ, R44, P3 ;  /* 0x000000ffff3e7224 */ /* 0x000fe200018e062c */
[CC--:B------:R-:W-:Y:S01]  /*7af0*/  ISETP.EQ.U32.AND P3, PT, R55.reuse, R24.reuse, PT ;  /* 0x000000183700720c */ /* 0x0c0fe20003f62070 */
[----:B------:R-:W-:Y:S01]  /*7b00*/  IMAD.X R28, R28, 0x1, ~R11, P1 ;  /* 0x000000011c1c7824 */ /* 0x000fe200008e0e0b */
[----:B------:R-:W-:Y:S02]  /*7b10*/  ISETP.LT.U32.AND P1, PT, R55, R24, PT ;  /* 0x000000183700720c */ /* 0x000fe40003f21070 */
[----:B------:R-:W-:-:S02]  /*7b20*/  ISETP.EQ.AND.EX P0, PT, R62, R29, P0, P3 ;  /* 0x0000001d3e00720c */ /* 0x000fc40000702330 */
[----:B------:R-:W-:Y:S02]  /*7b30*/  IADD3 R42, P3, PT, R53, -R42, RZ ;  /* 0x8000002a352a7210 */ /* 0x000fe40007f7e0ff */
[----:B------:R-:W-:Y:S02]  /*7b40*/  SEL R59, R59, RZ, P6 ;  /* 0x000000ff3b3b7207 */ /* 0x000fe40003000000 */
[----:B------:R-:W-:Y:S01]  /*7b50*/  ISETP.LT.U32.OR.EX P1, PT, R62, R29, P0, P1 ;  /* 0x0000001d3e00720c */ /* 0x000fe20000721510 */
[----:B------:R-:W-:Y:S01]  /*7b60*/  IMAD.X R31, R34, 0x1, ~R31, P3 ;  /* 0x00000001221f7824 */ /* 0x000fe200018e0e1f */
[----:B------:R-:W-:Y:S02]  /*7b70*/  SEL R28, R28, RZ, P6 ;  /* 0x000000ff1c1c7207 */ /* 0x000fe40003000000 */
[----:B------:R-:W-:Y:S02]  /*7b80*/  IADD3 R59, P0, P4, R59, R57, R22 ;  /* 0x000000393b3b7210 */ /* 0x000fe40007c1e016 */
[----:B------:R-:W-:-:S02]  /*7b90*/  IADD3 R34, P3, PT, R45, R10, RZ ;  /* 0x0000000a2d227210 */ /* 0x000fc40007f7e0ff */
[----:B------:R-:W-:Y:S02]  /*7ba0*/  SEL R32, RZ, 0x1, !P1 ;  /* 0x00000001ff207807 */ /* 0x000fe40004800000 */
[----:B------:R-:W-:Y:S01]  /*7bb0*/  IADD3.X R28, PT, PT, R28, R56, R25, P0, P4 ;  /* 0x000000381c1c7210 */ /* 0x000fe200007e8419 */
[----:B------:R-:W-:Y:S01]  /*7bc0*/  IMAD.X R44, RZ, RZ, R11, P3 ;  /* 0x000000ffff2c7224 */ /* 0x000fe200018e060b */
[----:B------:R-:W-:Y:S02]  /*7bd0*/  ISETP.GE.U32.AND P0, PT, R42, R23, PT ;  /* 0x000000172a00720c */ /* 0x000fe40003f06070 */
[----:B------:R-:W-:Y:S02]  /*7be0*/  IADD3 R59, P4, PT, R59, R32, RZ ;  /* 0x000000203b3b7210 */ /* 0x000fe40007f9e0ff */
[----:B------:R-:W-:Y:S02]  /*7bf0*/  ISETP.EQ.U32.AND P3, PT, R46, R27, PT ;  /* 0x0000001b2e00720c */ /* 0x000fe40003f62070 */
[----:B------:R-:W-:Y:S01]  /*7c00*/  ISETP.GE.U32.AND.EX P0, PT, R31, R26, PT, P0 ;  /* 0x0000001a1f00720c */ /* 0x000fe20003f06100 */
[----:B------:R-:W-:Y:S01]  /*7c10*/  IMAD.X R28, RZ, RZ, R28, P4 ;  /* 0x000000ffff1c7224 */ /* 0x000fe200020e061c */
[----:B------:R-:W-:-:S02]  /*7c20*/  SEL R34, R34, RZ, P2 ;  /* 0x000000ff22227207 */ /* 0x000fc40001000000 */
[----:B------:R-:W-:Y:S02]  /*7c30*/  SEL R44, R44, RZ, P2 ;  /* 0x000000ff2c2c7207 */ /* 0x000fe40001000000 */
[----:B------:R-:W-:Y:S02]  /*7c40*/  ISETP.EQ.AND.EX P3, PT, R33, R30, !P0, P3 ;  /* 0x0000001e2100720c */ /* 0x000fe40004762330 */
[----:B------:R-:W-:Y:S02]  /*7c50*/  ISETP.GE.U32.AND P2, PT, R59, R22, PT ;  /* 0x000000163b00720c */ /* 0x000fe40003f46070 */
[----:B------:R-:W-:Y:S02]  /*7c60*/  SEL R32, RZ, 0xffffffff, P0 ;  /* 0xffffffffff207807 */ /* 0x000fe40000000000 */
[----:B------:R-:W-:Y:S02]  /*7c70*/  IADD3 R35, P0, PT, R35, -R34, RZ ;  /* 0x8000002223237210 */ /* 0x000fe40007f1e0ff */
[----:B------:R-:W-:-:S02]  /*7c80*/  ISETP.LT.U32.OR.EX P5, PT, R33, R30, P3, P5 ;  /* 0x0000001e2100720c */ /* 0x000fc40001fa1550 */
[----:B------:R-:W-:Y:S01]  /*7c90*/  ISETP.GE.U32.AND.EX P2, PT, R28, R25, PT, P2 ;  /* 0x000000191c00720c */ /* 0x000fe20003f46120 */
[----:B------:R-:W-:Y:S01]  /*7ca0*/  IMAD.X R34, R47, 0x1, ~R44, P0 ;  /* 0x000000012f227824 */ /* 0x000fe200000e0e2c */
[C---:B------:R-:W-:Y:S02]  /*7cb0*/  ISETP.EQ.U32.AND P4, PT, R51.reuse, R24, PT ;  /* 0x000000183300720c */ /* 0x040fe40003f82070 */
[----:B------:R-:W-:Y:S02]  /*7cc0*/  IADD3 R49, P0, P3, R32, R46, -R27 ;  /* 0x0000002e20317210 */ /* 0x000fe40007b1e81b */
[----:B------:R-:W-:Y:S02]  /*7cd0*/  SEL R61, RZ, 0xffffffff, !P5 ;  /* 0xffffffffff3d7807 */ /* 0x000fe40006800000 */
[----:B------:R-:W-:Y:S02]  /*7ce0*/  ISETP.EQ.AND.EX P5, PT, R50, R29, P5, P4 ;  /* 0x0000001d3200720c */ /* 0x000fe40002fa2340 */
[----:B------:R-:W-:-:S02]  /*7cf0*/  ISETP.LT.U32.AND P4, PT, R51, R24, PT ;  /* 0x000000183300720c */ /* 0x000fc40003f81070 */
[----:B------:R-:W-:Y:S02]  /*7d00*/  IADD3.X R32, PT, PT, R32, R33, ~R30, P0, P3 ;  /* 0x0000002120207210 */ /* 0x000fe400007e6c1e */
[C---:B------:R-:W-:Y:S02]  /*7d10*/  IADD3 R30, P0, P3, R61.reuse, R51, -R24 ;  /* 0x000000333d1e7210 */ /* 0x040fe40007b1e818 */
[----:B------:R-:W-:Y:S02]  /*7d20*/  ISETP.LT.U32.OR.EX P5, PT, R50, R29, P5, P4 ;  /* 0x0000001d3200720c */ /* 0x000fe40002fa1540 */
[----:B------:R-:W-:Y:S02]  /*7d30*/  IADD3.X R61, PT, PT, R61, R50, ~R29, P0, P3 ;  /* 0x000000323d3d7210 */ /* 0x000fe400007e6c1d */
[----:B------:R-:W-:Y:S02]  /*7d40*/  @P2 ISETP.EQ.U32.AND P4, PT, R59, R22, PT ;  /* 0x000000163b00220c */ /* 0x000fe40003f82070 */
[----:B------:R-:W-:-:S02]  /*7d50*/  SEL R46, RZ, 0xffffffff, !P5 ;  /* 0xffffffffff2e7807 */ /* 0x000fc40006800000 */
[----:B------:R-:W-:Y:S02]  /*7d60*/  ISETP.GE.U32.AND P3, PT, R73, R14, PT ;  /* 0x0000000e4900720c */ /* 0x000fe40003f66070 */
[----:B------:R-:W-:Y:S02]  /*7d70*/  PLOP3.LUT P0, PT, PT, PT, PT, 0x80, 0x8 ;  /* 0x000000000008781c */ /* 0x000fe40003f0f070 */
[----:B------:R-:W-:Y:S02]  /*7d80*/  @P2 ISETP.EQ.AND.EX P0, PT, R28, R25, P1, P4 ;  /* 0x000000191c00220c */ /* 0x000fe40000f02340 */
[----:B------:R-:W-:Y:S02]  /*7d90*/  IADD3 R47, P1, P4, R46, R35, -R22 ;  /* 0x000000232e2f7210 */ /* 0x000fe40007c3e816 */
[----:B------:R-:W-:Y:S02]  /*7da0*/  ISETP.GE.U32.AND.EX P2, PT, R54, R15, PT, P3 ;  /* 0x0000000f3600720c */ /* 0x000fe40003f46130 */
[----:B------:R-:W-:-:S02]  /*7db0*/  ISETP.EQ.U32.AND P3, PT, R52, R12, PT ;  /* 0x0000000c3400720c */ /* 0x000fc40003f62070 */
[----:B------:R-:W-:Y:S02]  /*7dc0*/  IADD3.X R46, PT, PT, R46, R34, ~R25, P1, P4 ;  /* 0x000000222e2e7210 */ /* 0x000fe40000fe8c19 */
[----:B------:R-:W-:Y:S02]  /*7dd0*/  ISETP.LT.U32.AND P1, PT, R52, R12, PT ;  /* 0x0000000c3400720c */ /* 0x000fe40003f21070 */
[CC--:B------:R-:W-:Y:S02]  /*7de0*/  ISETP.EQ.AND.EX P3, PT, R60.reuse, R13.reuse, !P2, P3 ;  /* 0x0000000d3c00720c */ /* 0x0c0fe40005762330 */
[CC--:B------:R-:W-:Y:S02]  /*7df0*/  ISETP.EQ.U32.AND P4, PT, R55.reuse, R16.reuse, PT ;  /* 0x000000103700720c */ /* 0x0c0fe40003f82070 */
[----:B------:R-:W-:Y:S02]  /*7e00*/  ISETP.LT.U32.OR.EX P3, PT, R60, R13, P3, P1 ;  /* 0x0000000d3c00720c */ /* 0x000fe40001f61510 */
[----:B------:R-:W-:-:S02]  /*7e10*/  ISETP.LT.U32.AND P1, PT, R55, R16, PT ;  /* 0x000000103700720c */ /* 0x000fc40003f21070 */
[CC--:B------:R-:W-:Y:S02]  /*7e20*/  ISETP.EQ.AND.EX P4, PT, R62.reuse, R17.reuse, P3, P4 ;  /* 0x000000113e00720c */ /* 0x0c0fe40001f82340 */
[----:B------:R-:W-:Y:S02]  /*7e30*/  P2R R24, PR, RZ, 0x20 ;  /* 0x00000020ff187803 */ /* 0x000fe40000000000 */
[----:B------:R-:W-:Y:S02]  /*7e40*/  ISETP.LT.U32.OR.EX P1, PT, R62, R17, P4, P1 ;  /* 0x000000113e00720c */ /* 0x000fe40002721510 */
[----:B------:R-:W-:Y:S02]  /*7e50*/  ISETP.GE.U32.AND P4, PT, R59, R10, PT ;  /* 0x0000000a3b00720c */ /* 0x000fe40003f86070 */
[----:B------:R-:W-:Y:S02]  /*7e60*/  PLOP3.LUT P6, PT, PT, PT, PT, 0x8, 0x80 ;  /* 0x000000000080781c */ /* 0x000fe40003fce170 */
[----:B------:R-:W-:-:S02]  /*7e70*/  ISETP.GE.U32.AND.EX P4, PT, R28, R11, PT, P4 ;  /* 0x0000000b1c00720c */ /* 0x000fc40003f86140 */
[----:B------:R-:W-:Y:S02]  /*7e80*/  SEL R63, RZ, 0x1, P2 ;  /* 0x00000001ff3f7807 */ /* 0x000fe40001000000 */
[----:B------:R-:W-:Y:S02]  /*7e90*/  ISETP.GE.U32.AND P2, PT, R35, R22, PT ;  /* 0x000000162300720c */ /* 0x000fe40003f46070 */
[----:B------:R-:W-:Y:S02]  /*7ea0*/  SEL R27, RZ, 0x1, !P3 ;  /* 0x00000001ff1b7807 */ /* 0x000fe40005800000 */
[----:B------:R-:W-:-:S05]  /*7eb0*/  ISETP.GE.U32.AND.EX P2, PT, R34, R25, PT, P2 ;  /* 0x000000192200720c */ /* 0x000fca0003f46120 */
[----:B------:R-:W-:-:S04]  /*7ec0*/  @P4 ISETP.NE.U32.AND P5, PT, R59, R10, PT ;  /* 0x0000000a3b00420c */ /* 0x000fc80003fa5070 */
[----:B------:R-:W-:Y:S02]  /*7ed0*/  @P4 ISETP.NE.OR.EX P6, PT, R28, R11, !P1, P5 ;  /* 0x0000000b1c00420c */ /* 0x000fe40004fc5750 */
[----:B------:R-:W-:Y:S02]  /*7ee0*/  IADD3 R33, P4, PT, R42, -R23, RZ ;  /* 0x800000172a217210 */ /* 0x000fe40007f9e0ff */
[----:B------:R-:W-:Y:S02]  /*7ef0*/  ISETP.NE.AND P5, PT, R24, RZ, PT ;  /* 0x000000ff1800720c */ /* 0x000fe40003fa5270 */
[----:B------:R-:W-:Y:S01]  /*7f00*/  PLOP3.LUT P0, PT, P0, P6, PT, 0xf8, 0x8f ;  /* 0x00000000008f781c */ /* 0x000fe2000070df70 */
[----:B------:R-:W-:Y:S01]  /*7f10*/  IMAD.X R44, R31, 0x1, ~R26, P4 ;  /* 0x000000011f2c7824 */ /* 0x000fe200020e0e1a */
[----:B------:R-:W-:Y:S02]  /*7f20*/  ISETP.EQ.U32.AND P4, PT, R35, R22, PT ;  /* 0x000000162300720c */ /* 0x000fe40003f82070 */
[----:B------:R-:W-:-:S02]  /*7f30*/  SEL R42, R14, RZ, P0 ;  /* 0x000000ff0e2a7207 */ /* 0x000fc40000000000 */
[----:B------:R-:W-:Y:S02]  /*7f40*/  ISETP.EQ.AND.EX P4, PT, R34, R25, P5, P4 ;  /* 0x000000192200720c */ /* 0x000fe40002f82340 */
[----:B------:R-:W-:Y:S02]  /*7f50*/  IADD3 R42, P3, PT, -R42, R73, RZ ;  /* 0x000000492a2a7210 */ /* 0x000fe40007f7e1ff */
[----:B------:R-:W-:Y:S02]  /*7f60*/  SEL R34, R15, RZ, P0 ;  /* 0x000000ff0f227207 */ /* 0x000fe40000000000 */
[----:B------:R-:W-:-:S03]  /*7f70*/  IADD3 R63, P5, PT, R63, R12, RZ ;  /* 0x0000000c3f3f7210 */ /* 0x000fc60007fbe0ff */
[----:B------:R-:W-:-:S04]  /*7f80*/  IMAD.X R34, R54, 0x1, ~R34, P3 ;  /* 0x0000000136227824 */ /* 0x000fc800018e0e22 */
[----:B------:R-:W-:Y:S06]  /*7f90*/  @!P4 BRA P2, `(.L_x_172) ;  /* 0x000000000064c947 */ /* 0x000fec0001000000 */
        /* <DEDUP_REMOVED lines=25> */
.L_x_172:
[----:B------:R-:W-:Y:S05]  /*8130*/  BSYNC.RECONVERGENT B2 ;  /* 0x0000000000027941 */ /* 0x000fea0003800200 */
.L_x_171:
[----:B------:R-:W-:Y:S01]  /*8140*/  IMAD.X R31, RZ, RZ, R13, P5 ;  /* 0x000000ffff1f7224 */ /* 0x000fe200028e060d */
[----:B------:R-:W-:Y:S01]  /*8150*/  SEL R63, R63, RZ, P0 ;  /* 0x000000ff3f3f7207 */ /* 0x000fe20000000000 */
[----:B------:R-:W-:Y:S01]  /*8160*/  IMAD.WIDE.U32 R22, R34, R42, RZ ;  /* 0x0000002a22167225 */ /* 0x000fe200078e00ff */
[----:B------:R-:W-:Y:S01]  /*8170*/  IADD3 R58, P5, PT, R27, R16, RZ ;  /* 0x000000101b3a7210 */ /* 0x000fe20007fbe0ff */
[----:B------:R-:W-:Y:S01]  /*8180*/  BSSY.RECONVERGENT B2, `(.L_x_173) ;  /* 0x00000cb000027945 */ /* 0x000fe20003800200 */
[----:B------:R-:W-:Y:S01]  /*8190*/  IADD3 R63, P4, PT, -R63, R52, RZ ;  /* 0x000000343f3f7210 */ /* 0x000fe20007f9e1ff */
[C---:B------:R-:W-:Y:S01]  /*81a0*/  IMAD.WIDE.U32 R24, R42.reuse, R42, RZ ;  /* 0x0000002a2a187225 */ /* 0x040fe200078e00ff */
[----:B------:R-:W-:Y:S02]  /*81b0*/  SEL R31, R31, RZ, P0 ;  /* 0x000000ff1f1f7207 */ /* 0x000fe40000000000 */
[----:B------:R-:W-:Y:S01]  /*81c0*/  ISETP.GE.U32.AND P2, PT, R33, R37, PT ;  /* 0x000000252100720c */ /* 0x000fe20003f46070 */
[----:B------:R-:W-:Y:S01]  /*81d0*/  IMAD.WIDE.U32 R22, P3, R42, R34, R22 ;  /* 0x000000222a167225 */ /* 0x000fe20007860016 */
[----:B------:R-:W-:-:S02]  /*81e0*/  SEL R58, R58, RZ, P0 ;  /* 0x000000ff3a3a7207 */ /* 0x000fc40000000000 */
[----:B------:R-:W-:Y:S01]  /*81f0*/  ISETP.GE.U32.AND.EX P2, PT, R44, R41, PT, P2 ;  /* 0x000000292c00720c */ /* 0x000fe20003f46120 */
[----:B------:R-:W-:Y:S01]  /*8200*/  IMAD.X R48, RZ, RZ, R17, P5 ;  /* 0x000000ffff307224 */ /* 0x000fe200028e0611 */
[----:B------:R-:W-:Y:S01]  /*8210*/  IADD3 R58, P5, PT, -R58, R55, RZ ;  /* 0x000000373a3a7210 */ /* 0x000fe20007fbe1ff */
[----:B------:R-:W-:Y:S01]  /*8220*/  IMAD.X R31, R60, 0x1, ~R31, P4 ;  /* 0x000000013c1f7824 */ /* 0x000fe200020e0e1f */
[----:B------:R-:W-:Y:S01]  /*8230*/  IADD3 RZ, P4, PT, R25, R22, RZ ;  /* 0x0000001619ff7210 */ /* 0x000fe20007f9e0ff */
[----:B------:R-:W-:Y:S01]  /*8240*/  IMAD.X R25, RZ, RZ, RZ, P3 ;  /* 0x000000ffff197224 */ /* 0x000fe200018e06ff */
[----:B------:R-:W-:Y:S01]  /*8250*/  SEL R48, R48, RZ, P0 ;  /* 0x000000ff30307207 */ /* 0x000fe20000000000 */
[----:B------:R-:W-:Y:S01]  /*8260*/  IMAD.WIDE.U32 R50, R31, R42, RZ ;  /* 0x0000002a1f327225 */ /* 0x000fe200078e00ff */
[----:B------:R-:W-:Y:S02]  /*8270*/  SEL R45, RZ, 0xffffffff, P2 ;  /* 0xffffffffff2d7807 */ /* 0x000fe40001000000 */
[----:B------:R-:W-:Y:S01]  /*8280*/  LOP3.LUT R149, R149, 0xfffffffe, RZ, 0xc0, !PT ;  /* 0xfffffffe95957812 */ /* 0x000fe200078ec0ff */
[----:B------:R-:W-:-:S02]  /*8290*/  IMAD.MOV.U32 R24, RZ, RZ, R23 ;  /* 0x000000ffff187224 */ /* 0x000fc400078e0017 */
[----:B------:R-:W-:Y:S01]  /*82a0*/  IMAD.X R48, R62, 0x1, ~R48, P5 ;  /* 0x000000013e307824 */ /* 0x000fe200028e0e30 */
[----:B------:R-:W-:Y:S01]  /*82b0*/  IADD3 R35, P3, P5, R45, R49, -R36 ;  /* 0x000000312d237210 */ /* 0x000fe20007d7e824 */
[----:B------:R-:W-:Y:S01]  /*82c0*/  IMAD.WIDE.U32.X R24, R34, R34, R24, P4 ;  /* 0x0000002222187225 */ /* 0x000fe200020e0418 */
[----:B------:R-:W-:Y:S02]  /*82d0*/  LOP3.LUT R149, R149, 0xfffffffd, RZ, 0xc0, !PT ;  /* 0xfffffffd95957812 */ /* 0x000fe400078ec0ff */
[----:B------:R-:W-:Y:S01]  /*82e0*/  IADD3.X R45, PT, PT, R45, R32, ~R39, P3, P5 ;  /* 0x000000202d2d7210 */ /* 0x000fe20001feac27 */
[----:B------:R-:W-:-:S04]  /*82f0*/  IMAD.WIDE.U32 R26, R63, R42, RZ ;  /* 0x0000002a3f1a7225 */ /* 0x000fc800078e00ff */
[----:B------:R-:W-:Y:S01]  /*8300*/  IMAD.WIDE.U32 R54, P4, R34, R63, R50 ;  /* 0x0000003f22367225 */ /* 0x000fe20007880032 */
[----:B------:R-:W-:-:S03]  /*8310*/  IADD3 R75, P5, PT, R24, R26, RZ ;  /* 0x0000001a184b7210 */ /* 0x000fc60007fbe0ff */
[----:B------:R-:W-:Y:S01]  /*8320*/  IMAD.WIDE.U32 R72, R48, R42, RZ ;  /* 0x0000002a30487225 */ /* 0x000fe200078e00ff */
[----:B------:R-:W-:-:S03]  /*8330*/  IADD3 R77, P3, PT, R27, R54, RZ ;  /* 0x000000361b4d7210 */ /* 0x000fc60007f7e0ff */
[----:B------:R-:W-:-:S04]  /*8340*/  IMAD.WIDE.U32 R52, R58, R42, RZ ;  /* 0x0000002a3a347225 */ /* 0x000fc800078e00ff */
[----:B------:R-:W-:Y:S01]  /*8350*/  IMAD.X R60, R77, 0x1, R25, P5 ;  /* 0x000000014d3c7824 */ /* 0x000fe200028e0619 */
[----:B------:R-:W-:Y:S01]  /*8360*/  ISETP.GE.U32.AND P5, PT, R75, R26, PT ;  /* 0x0000001a4b00720c */ /* 0x000fe20003fa6070 */
[----:B------:R-:W-:-:S03]  /*8370*/  IMAD.WIDE.U32 R24, R34, R63, RZ ;  /* 0x0000003f22187225 */ /* 0x000fc600078e00ff */
[----:B------:R-:W-:-:S04]  /*8380*/  ISETP.GE.U32.AND.EX P5, PT, R60, R77, PT, P5 ;  /* 0x0000004d3c00720c */ /* 0x000fc80003fa6150 */
[----:B------:R-:W-:Y:S01]  /*8390*/  SEL R27, RZ, 0x1, P5 ;  /* 0x00000001ff1b7807 */ /* 0x000fe20002800000 */
[----:B------:R-:W-:-:S04]  /*83a0*/  IMAD.WIDE.U32 R50, P5, R42, R31, R24 ;  /* 0x0000001f2a327225 */ /* 0x000fc800078a0018 */
[----:B------:R-:W-:-:S04]  /*83b0*/  IMAD.WIDE.U32 R24, R42, R63, RZ ;  /* 0x0000003f2a187225 */ /* 0x000fc800078e00ff */
[----:B------:R-:W-:Y:S01]  /*83c0*/  IMAD.X R57, RZ, RZ, RZ, P5 ;  /* 0x000000ffff397224 */ /* 0x000fe200028e06ff */
[----:B------:R-:W-:Y:S01]  /*83d0*/  IADD3 RZ, P5, PT, R25, R50, RZ ;  /* 0x0000003219ff7210 */ /* 0x000fe20007fbe0ff */
[----:B------:R-:W-:-:S04]  /*83e0*/  IMAD.MOV.U32 R56, RZ, RZ, R51 ;  /* 0x000000ffff387224 */ /* 0x000fc800078e0033 */
[----:B------:R-:W-:-:S04]  /*83f0*/  IMAD.WIDE.U32.X R24, R34, R31, R56, P5 ;  /* 0x0000001f22187225 */ /* 0x000fc800028e0438 */
[----:B------:R-:W-:-:S04]  /*8400*/  IMAD.WIDE.U32 R50, P5, R34, R58, R72 ;  /* 0x0000003a22327225 */ /* 0x000fc800078a0048 */
[----:B------:R-:W-:Y:S01]  /*8410*/  IMAD.X R73, RZ, RZ, RZ, P4 ;  /* 0x000000ffff497224 */ /* 0x000fe200020e06ff */
[----:B------:R-:W-:Y:S01]  /*8420*/  IADD3 R79, P6, PT, R53, R50, RZ ;  /* 0x00000032354f7210 */ /* 0x000fe20007fde0ff */
[----:B------:R-:W-:Y:S02]  /*8430*/  IMAD.MOV.U32 R72, RZ, RZ, R55 ;  /* 0x000000ffff487224 */ /* 0x000fe400078e0037 */
[----:B------:R-:W-:-:S04]  /*8440*/  IMAD.WIDE.U32 R54, R31, R63, RZ ;  /* 0x0000003f1f367225 */ /* 0x000fc800078e00ff */
[----:B------:R-:W-:Y:S01]  /*8450*/  IMAD.WIDE.U32.X R72, R34, R31, R72, P3 ;  /* 0x0000001f22487225 */ /* 0x000fe200018e0448 */
[----:B------:R-:W-:-:S03]  /*8460*/  @P5 LOP3.LUT R149, R149, 0x2, RZ, 0xfc, !PT ;  /* 0x0000000295955812 */ /* 0x000fc600078efcff */
[----:B------:R-:W-:Y:S02]  /*8470*/  IMAD.WIDE.U32 R56, R63, R63, RZ ;  /* 0x0000003f3f387225 */ /* 0x000fe400078e00ff */
[----:B------:R-:W-:Y:S02]  /*8480*/  @P6 LOP3.LUT R149, R149, 0x1, RZ, 0xfc, !PT ;  /* 0x0000000195956812 */ /* 0x000fe400078efcff */
[----:B------:R-:W-:Y:S02]  /*8490*/  IADD3 R27, P5, P6, R52, R24, R27 ;  /* 0x00000018341b7210 */ /* 0x000fe40007ebe01b */
[----:B------:R-:W-:Y:S02]  /*84a0*/  IADD3 R24, P3, PT, R75, R26, RZ ;  /* 0x0000001a4b187210 */ /* 0x000fe40007f7e0ff */
[----:B------:R-:W-:-:S03]  /*84b0*/  IADD3.X R29, PT, PT, R79, R25, RZ, P5, P6 ;  /* 0x000000194f1d7210 */ /* 0x000fc60002fec4ff */
[----:B------:R-:W-:Y:S01]  /*84c0*/  IMAD.X R25, R60, 0x1, R77, P3 ;  /* 0x000000013c197824 */ /* 0x000fe200018e064d */
[----:B------:R-:W-:-:S04]  /*84d0*/  ISETP.GE.U32.AND P3, PT, R24, R75, PT ;  /* 0x0000004b1800720c */ /* 0x000fc80003f66070 */
[----:B------:R-:W-:-:S04]  /*84e0*/  ISETP.GE.U32.AND.EX P3, PT, R25, R60, PT, P3 ;  /* 0x0000003c1900720c */ /* 0x000fc80003f66130 */
[----:B------:R-:W-:Y:S01]  /*84f0*/  SEL R53, RZ, 0x1, P3 ;  /* 0x00000001ff357807 */ /* 0x000fe20001800000 */
[----:B------:R-:W-:-:S03]  /*8500*/  IMAD.WIDE.U32 R54, P3, R63, R31, R54 ;  /* 0x0000001f3f367225 */ /* 0x000fc60007860036 */
[----:B------:R-:W-:Y:S02]  /*8510*/  IADD3 R60, P4, PT, R57, R54, RZ ;  /* 0x00000036393c7210 */ /* 0x000fe40007f9e0ff */
[----:B------:R-:W-:-:S05]  /*8520*/  IADD3 R57, P5, PT, R27, R56, RZ ;  /* 0x000000381b397210 */ /* 0x000fca0007fbe0ff */
[----:B------:R-:W-:Y:S01]  /*8530*/  IMAD.X R77, R60, 0x1, R29, P5 ;  /* 0x000000013c4d7824 */ /* 0x000fe200028e061d */
[----:B------:R-:W-:-:S04]  /*8540*/  IADD3 R53, P5, P6, R57, R72, R53 ;  /* 0x0000004839357210 */ /* 0x000fc80007ebe035 */
[----:B------:R-:W-:Y:S02]  /*8550*/  IADD3.X R50, PT, PT, R77, R73, RZ, P5, P6 ;  /* 0x000000494d327210 */ /* 0x000fe40002fec4ff */
[----:B------:R-:W-:-:S04]  /*8560*/  SEL R73, RZ, 0x1, !P1 ;  /* 0x00000001ff497807 */ /* 0x000fc80004800000 */
[----:B------:R-:W-:-:S04]  /*8570*/  IADD3 R26, P1, PT, R73, R10, RZ ;  /* 0x0000000a491a7210 */ /* 0x000fc80007f3e0ff */
[----:B------:R-:W-:Y:S01]  /*8580*/  SEL R26, R26, RZ, P0 ;  /* 0x000000ff1a1a7207 */ /* 0x000fe20000000000 */
[----:B------:R-:W-:-:S05]  /*8590*/  IMAD.X R81, RZ, RZ, R11, P1 ;  /* 0x000000ffff517224 */ /* 0x000fca00008e060b */
[----:B------:R-:W-:Y:S02]  /*85a0*/  SEL R81, R81, RZ, P0 ;  /* 0x000000ff51517207 */ /* 0x000fe40000000000 */
[----:B------:R-:W-:-:S05]  /*85b0*/  IADD3 R59, P0, PT, -R26, R59, RZ ;  /* 0x0000003b1a3b7210 */ /* 0x000fca0007f1e1ff */
[----:B------:R-:W-:Y:S01]  /*85c0*/  IMAD.X R81, R28, 0x1, ~R81, P0 ;  /* 0x000000011c517824 */ /* 0x000fe200000e0e51 */
[----:B------:R-:W-:Y:S01]  /*85d0*/  ISETP.GE.U32.AND P0, PT, R27, R52, PT ;  /* 0x000000341b00720c */ /* 0x000fe20003f06070 */
[----:B------:R-:W-:-:S03]  /*85e0*/  IMAD.WIDE.U32 R26, R34, R58, RZ ;  /* 0x0000003a221a7225 */ /* 0x000fc600078e00ff */
[----:B------:R-:W-:Y:S01]  /*85f0*/  ISETP.GE.U32.AND.EX P0, PT, R29, R79, PT, P0 ;  /* 0x0000004f1d00720c */ /* 0x000fe20003f06100 */
[----:B------:R-:W-:-:S03]  /*8600*/  IMAD.WIDE.U32 R74, R81, R42, RZ ;  /* 0x0000002a514a7225 */ /* 0x000fc600078e00ff */
[----:B------:R-:W-:Y:S01]  /*8610*/  SEL R83, RZ, 0x1, P0 ;  /* 0x00000001ff537807 */ /* 0x000fe20000000000 */
[----:B------:R-:W-:-:S04]  /*8620*/  IMAD.WIDE.U32 R28, P0, R42, R48, R26 ;  /* 0x000000302a1c7225 */ /* 0x000fc8000780001a */
[----:B------:R-:W-:-:S04]  /*8630*/  IMAD.WIDE.U32 R26, R42, R58, RZ ;  /* 0x0000003a2a1a7225 */ /* 0x000fc800078e00ff */
[----:B------:R-:W-:Y:S01]  /*8640*/  IMAD.X R73, RZ, RZ, RZ, P0 ;  /* 0x000000ffff497224 */ /* 0x000fe200000e06ff */
[----:B------:R-:W-:Y:S01]  /*8650*/  IADD3 RZ, P0, PT, R27, R28, RZ ;  /* 0x0000001c1bff7210 */ /* 0x000fe20007f1e0ff */
[----:B------:R-:W-:Y:S02]  /*8660*/  IMAD.MOV.U32 R72, RZ, RZ, R29 ;  /* 0x000000ffff487224 */ /* 0x000fe400078e001d */
[----:B------:R-:W-:-:S04]  /*8670*/  IMAD.WIDE.U32 R26, R59, R42, RZ ;  /* 0x0000002a3b1a7225 */ /* 0x000fc800078e00ff */
[----:B------:R-:W-:-:S04]  /*8680*/  IMAD.WIDE.U32.X R72, R34, R48, R72, P0 ;  /* 0x0000003022487225 */ /* 0x000fc800000e0448 */
[----:B------:R-:W-:Y:S01]  /*8690*/  IMAD.WIDE.U32 R28, P1, R34, R59, R74 ;  /* 0x0000003b221c7225 */ /* 0x000fe2000782004a */
[----:B------:R-:W-:-:S03]  /*86a0*/  IADD3 R83, P5, P6, R26, R72, R83 ;  /* 0x000000481a537210 */ /* 0x000fc60007ebe053 */
[----:B------:R-:W-:Y:S01]  /*86b0*/  IMAD.MOV.U32 R72, RZ, RZ, R55 ;  /* 0x000000ffff487224 */ /* 0x000fe200078e0037 */
[----:B------:R-:W-:-:S04]  /*86c0*/  IADD3 R54, P0, PT, R27, R28, RZ ;  /* 0x0000001c1b367210 */ /* 0x000fc80007f1e0ff */
[----:B------:R-:W-:Y:S01]  /*86d0*/  IADD3.X R78, PT, PT, R54, R73, RZ, P5, P6 ;  /* 0x00000049364e7210 */ /* 0x000fe20002fec4ff */
[----:B------:R-:W-:Y:S01]  /*86e0*/  IMAD.X R73, RZ, RZ, RZ, P3 ;  /* 0x000000ffff497224 */ /* 0x000fe200018e06ff */
[----:B------:R-:W-:Y:S02]  /*86f0*/  ISETP.GE.U32.AND P3, PT, R57, R56, PT ;  /* 0x000000383900720c */ /* 0x000fe40003f66070 */
[----:B------:R-:W-:Y:S01]  /*8700*/  LOP3.LUT P5, RZ, R149, 0x2, RZ, 0xc0, !PT ;  /* 0x0000000295ff7812 */ /* 0x000fe200078ac0ff */
[----:B------:R-:W-:Y:S01]  /*8710*/  IMAD.WIDE.U32.X R72, R31, R31, R72, P4 ;  /* 0x0000001f1f487225 */ /* 0x000fe200020e0448 */
[----:B------:R-:W-:Y:S02]  /*8720*/  ISETP.GE.U32.AND.EX P3, PT, R77, R60, PT, P3 ;  /* 0x0000003c4d00720c */ /* 0x000fe40003f66130 */
[----:B------:R-:W-:Y:S01]  /*8730*/  LOP3.LUT P6, RZ, R149, 0x1, RZ, 0xc0, !PT ;  /* 0x0000000195ff7812 */ /* 0x000fe200078cc0ff */
[----:B------:R-:W-:Y:S01]  /*8740*/  IMAD.MOV.U32 R60, RZ, RZ, R51 ;  /* 0x000000ffff3c7224 */ /* 0x000fe200078e0033 */
[----:B------:R-:W-:-:S02]  /*8750*/  SEL R56, RZ, 0x1, P3 ;  /* 0x00000001ff387807 */ /* 0x000fc40001800000 */
[----:B------:R-:W-:-:S04]  /*8760*/  ISETP.GE.U32.AND P3, PT, R53, R57, PT ;  /* 0x000000393500720c */ /* 0x000fc80003f66070 */
[----:B------:R-:W-:-:S04]  /*8770*/  ISETP.GE.U32.AND.EX P3, PT, R50, R77, PT, P3 ;  /* 0x0000004d3200720c */ /* 0x000fc80003f66130 */
[----:B------:R-:W-:-:S04]  /*8780*/  SEL R55, RZ, 0x1, P3 ;  /* 0x00000001ff377807 */ /* 0x000fc80001800000 */
[----:B------:R-:W-:Y:S01]  /*8790*/  IADD3 R55, P3, P4, R55, R72, R56 ;  /* 0x0000004837377210 */ /* 0x000fe20007c7e038 */
[----:B------:R-:W-:-:S03]  /*87a0*/  IMAD.WIDE.U32 R56, R48, R63, RZ ;  /* 0x0000003f30387225 */ /* 0x000fc600078e00ff */
[----:B------:R-:W-:Y:S02]  /*87b0*/  IADD3.X R74, PT, PT, RZ, R73, RZ, P3, P4 ;  /* 0x00000049ff4a7210 */ /* 0x000fe40001fe84ff */
[----:B------:R-:W-:-:S04]  /*87c0*/  ISETP.EQ.U32.AND P3, PT, R49, R36, PT ;  /* 0x000000243100720c */ /* 0x000fc80003f62070 */
[----:B------:R-:W-:Y:S02]  /*87d0*/  ISETP.EQ.AND.EX P2, PT, R32, R39, !P2, P3 ;  /* 0x000000272000720c */ /* 0x000fe40005742330 */
[----:B------:R-:W-:-:S04]  /*87e0*/  ISETP.LT.U32.AND P3, PT, R49, R36, PT ;  /* 0x000000243100720c */ /* 0x000fc80003f61070 */
[----:B------:R-:W-:-:S04]  /*87f0*/  ISETP.LT.U32.OR.EX P2, PT, R32, R39, P2, P3 ;  /* 0x000000272000720c */ /* 0x000fc80001741530 */
[----:B------:R-:W-:-:S04]  /*8800*/  SEL R86, RZ, 0xffffffff, !P2 ;  /* 0xffffffffff567807 */ /* 0x000fc80005000000 */
[----:B------:R-:W-:-:S04]  /*8810*/  IADD3 R80, P3, P4, R86, R30, -R21 ;  /* 0x0000001e56507210 */ /* 0x000fc80007c7e815 */
[----:B------:R-:W-:Y:S02]  /*8820*/  IADD3.X R86, PT, PT, R86, R61, ~R40, P3, P4 ;  /* 0x0000003d56567210 */ /* 0x000fe40001fe8c28 */
[----:B------:R-:W-:-:S04]  /*8830*/  ISETP.EQ.U32.AND P3, PT, R30, R21, PT ;  /* 0x000000151e00720c */ /* 0x000fc80003f62070 */
[----:B------:R-:W-:Y:S02]  /*8840*/  ISETP.EQ.AND.EX P2, PT, R61, R40, P2, P3 ;  /* 0x000000283d00720c */ /* 0x000fe40001742330 */
[----:B------:R-:W-:-:S04]  /*8850*/  ISETP.LT.U32.AND P3, PT, R30, R21, PT ;  /* 0x000000151e00720c */ /* 0x000fc80003f61070 */
[----:B------:R-:W-:Y:S01]  /*8860*/  ISETP.LT.U32.OR.EX P2, PT, R61, R40, P2, P3 ;  /* 0x000000283d00720c */ /* 0x000fe20001741530 */
[----:B------:R-:W-:Y:S01]  /*8870*/  IMAD.X R61, RZ, RZ, RZ, P5 ;  /* 0x000000ffff3d7224 */ /* 0x000fe200028e06ff */
[----:B------:R-:W-:Y:S02]  /*8880*/  IADD3 R30, P3, PT, R53, R52, RZ ;  /* 0x00000034351e7210 */ /* 0x000fe40007f7e0ff */
[----:B------:R-:W-:Y:S01]  /*8890*/  SEL R91, RZ, 0xffffffff, !P2 ;  /* 0xffffffffff5b7807 */ /* 0x000fe20005000000 */
[----:B------:R-:W-:Y:S01]  /*88a0*/  IMAD.WIDE.U32.X R60, R34, R48, R60, P6 ;  /* 0x00000030223c7225 */ /* 0x000fe200030e043c */
[----:B------:R-:W-:-:S03]  /*88b0*/  ISETP.GE.U32.AND P4, PT, R30, R52, PT ;  /* 0x000000341e00720c */ /* 0x000fc60003f86070 */
[----:B------:R-:W-:Y:S02]  /*88c0*/  IMAD.X R32, R50, 0x1, R79, P3 ;  /* 0x0000000132207824 */ /* 0x000fe400018e064f */
[----:B------:R-:W-:-:S03]  /*88d0*/  IMAD.WIDE.U32 R52, R58, R63, RZ ;  /* 0x0000003f3a347225 */ /* 0x000fc600078e00ff */
[----:B------:R-:W-:Y:S01]  /*88e0*/  ISETP.GE.U32.AND.EX P4, PT, R32, R79, PT, P4 ;  /* 0x0000004f2000720c */ /* 0x000fe20003f86140 */
[----:B------:R-:W-:-:S03]  /*88f0*/  IMAD.WIDE.U32 R56, P3, R31, R58, R56 ;  /* 0x0000003a1f387225 */ /* 0x000fc60007860038 */
[----:B------:R-:W-:Y:S01]  /*8900*/  SEL R49, RZ, 0x1, P4 ;  /* 0x00000001ff317807 */ /* 0x000fe20002000000 */
[----:B------:R-:W-:Y:S01]  /*8910*/  IMAD.X R73, RZ, RZ, RZ, P3 ;  /* 0x000000ffff497224 */ /* 0x000fe200018e06ff */
[----:B------:R-:W-:Y:S01]  /*8920*/  IADD3 R79, P5, PT, R53, R56, RZ ;  /* 0x00000038354f7210 */ /* 0x000fe20007fbe0ff */
[----:B------:R-:W-:Y:S01]  /*8930*/  IMAD.WIDE.U32 R50, R31, R58, RZ ;  /* 0x0000003a1f327225 */ /* 0x000fe200078e00ff */
[----:B------:R-:W-:-:S03]  /*8940*/  IADD3 R76, P4, PT, R83, R52, RZ ;  /* 0x00000034534c7210 */ /* 0x000fc60007f9e0ff */
[----:B------:R-:W-:Y:S01]  /*8950*/  IMAD.MOV.U32 R72, RZ, RZ, R57 ;  /* 0x000000ffff487224 */ /* 0x000fe200078e0039 */
[----:B------:R-:W-:Y:S01]  /*8960*/  IADD3 R53, P3, PT, R76, R55, RZ ;  /* 0x000000374c357210 */ /* 0x000fe20007f7e0ff */
[----:B------:R-:W-:-:S04]  /*8970*/  IMAD.X R77, R79, 0x1, R78, P4 ;  /* 0x000000014f4d7824 */ /* 0x000fc800020e064e */
[----:B------:R-:W-:Y:S01]  /*8980*/  IMAD.X R74, R77, 0x1, R74, P3 ;  /* 0x000000014d4a7824 */ /* 0x000fe200018e064a */
[----:B------:R-:W-:-:S05]  /*8990*/  IADD3 R75, P3, PT, R53, R52, RZ ;  /* 0x00000034354b7210 */ /* 0x000fca0007f7e0ff */
[----:B------:R-:W-:Y:S01]  /*89a0*/  IMAD.X R62, R74, 0x1, R79, P3 ;  /* 0x000000014a3e7824 */ /* 0x000fe200018e064f */
[----:B------:R-:W-:-:S04]  /*89b0*/  IADD3 R49, P3, P4, R75, R60, R49 ;  /* 0x0000003c4b317210 */ /* 0x000fc80007c7e031 */
[----:B------:R-:W-:Y:S01]  /*89c0*/  IADD3.X R55, PT, PT, R62, R61, RZ, P3, P4 ;  /* 0x0000003d3e377210 */ /* 0x000fe20001fe84ff */
[----:B------:R-:W-:Y:S01]  /*89d0*/  IMAD.WIDE.U32.X R60, R31, R48, R72, P5 ;  /* 0x000000301f3c7225 */ /* 0x000fe200028e0448 */
[----:B------:R-:W-:Y:S02]  /*89e0*/  ISETP.GE.U32.AND P3, PT, R76, R52, PT ;  /* 0x000000344c00720c */ /* 0x000fe40003f66070 */
[----:B------:R-:W-:Y:S01]  /*89f0*/  ISETP.GE.U32.AND P5, PT, R53, R76, PT ;  /* 0x0000004c3500720c */ /* 0x000fe20003fa6070 */
[----:B------:R-:W-:Y:S01]  /*8a00*/  IMAD.WIDE.U32 R56, P4, R63, R48, R50 ;  /* 0x000000303f387225 */ /* 0x000fe20007880032 */
[----:B------:R-:W-:Y:S02]  /*8a10*/  ISETP.GE.U32.AND.EX P3, PT, R77, R79, PT, P3 ;  /* 0x0000004f4d00720c */ /* 0x000fe40003f66130 */
[----:B------:R-:W-:Y:S01]  /*8a20*/  ISETP.GE.U32.AND.EX P5, PT, R74, R77, PT, P5 ;  /* 0x0000004d4a00720c */ /* 0x000fe20003fa6150 */
[----:B------:R-:W-:Y:S01]  /*8a30*/  IMAD.WIDE.U32 R50, R63, R58, RZ ;  /* 0x0000003a3f327225 */ /* 0x000fe200078e00ff */
[----:B------:R-:W-:-:S02]  /*8a40*/  SEL R72, RZ, 0x1, P3 ;  /* 0x00000001ff487807 */ /* 0x000fc40001800000 */
[----:B------:R-:W-:Y:S01]  /*8a50*/  ISETP.GE.U32.AND P3, PT, R75, R52, PT ;  /* 0x000000344b00720c */ /* 0x000fe20003f66070 */
[----:B------:R-:W-:Y:S01]  /*8a60*/  IMAD.X R53, RZ, RZ, RZ, P4 ;  /* 0x000000ffff357224 */ /* 0x000fe200020e06ff */
[----:B------:R-:W-:Y:S01]  /*8a70*/  IADD3 RZ, P4, PT, R51, R56, RZ ;  /* 0x0000003833ff7210 */ /* 0x000fe20007f9e0ff */
[----:B------:R-:W-:Y:S01]  /*8a80*/  IMAD.MOV.U32 R52, RZ, RZ, R57 ;  /* 0x000000ffff347224 */ /* 0x000fe200078e0039 */
[----:B------:R-:W-:Y:S02]  /*8a90*/  SEL R85, RZ, 0x1, P5 ;  /* 0x00000001ff557807 */ /* 0x000fe40002800000 */
[----:B------:R-:W-:Y:S01]  /*8aa0*/  ISETP.GE.U32.AND P5, PT, R49, R75, PT ;  /* 0x0000004b3100720c */ /* 0x000fe20003fa6070 */
[----:B------:R-:W-:Y:S01]  /*8ab0*/  IMAD.WIDE.U32.X R50, R31, R48, R52, P4 ;  /* 0x000000301f327225 */ /* 0x000fe200020e0434 */
[----:B------:R-:W-:Y:S02]  /*8ac0*/  ISETP.GE.U32.AND.EX P3, PT, R62, R79, PT, P3 ;  /* 0x0000004f3e00720c */ /* 0x000fe40003f66130 */
[----:B------:R-:W-:-:S02]  /*8ad0*/  ISETP.GE.U32.AND.EX P5, PT, R55, R62, PT, P5 ;  /* 0x0000003e3700720c */ /* 0x000fc40003fa6150 */
[----:B------:R-:W-:Y:S02]  /*8ae0*/  SEL R52, RZ, 0x1, P3 ;  /* 0x00000001ff347807 */ /* 0x000fe40001800000 */
[----:B------:R-:W-:Y:S02]  /*8af0*/  IADD3 R85, P3, P4, R85, R50, R72 ;  /* 0x0000003255557210 */ /* 0x000fe40007c7e048 */
[----:B------:R-:W-:Y:S02]  /*8b00*/  SEL R79, RZ, 0x1, P5 ;  /* 0x00000001ff4f7807 */ /* 0x000fe40002800000 */
[----:B------:R-:W-:Y:S01]  /*8b10*/  IADD3.X R87, PT, PT, RZ, R51, RZ, P3, P4 ;  /* 0x00000033ff577210 */ /* 0x000fe20001fe84ff */
[-C--:B------:R-:W-:Y:S01]  /*8b20*/  IMAD.WIDE.U32 R50, R34, R59.reuse, RZ ;  /* 0x0000003b22327225 */ /* 0x080fe200078e00ff */
[----:B------:R-:W-:Y:S02]  /*8b30*/  IADD3 R79, P3, P4, R79, R60, R52 ;  /* 0x0000003c4f4f7210 */ /* 0x000fe40007c7e034 */
[----:B------:R-:W-:Y:S01]  /*8b40*/  ISETP.NE.U32.AND P5, PT, R47, R38, PT ;  /* 0x000000262f00720c */ /* 0x000fe20003fa5070 */
[----:B------:R-:W-:Y:S01]  /*8b50*/  IMAD.WIDE.U32 R52, R42, R59, RZ ;  /* 0x0000003b2a347225 */ /* 0x000fe200078e00ff */
[----:B------:R-:W-:-:S02]  /*8b60*/  IADD3.X R62, PT, PT, RZ, R61, RZ, P3, P4 ;  /* 0x0000003dff3e7210 */ /* 0x000fc40001fe84ff */
[C---:B------:R-:W-:Y:S02]  /*8b70*/  IADD3 R84, P3, P4, R91.reuse, R47, -R38 ;  /* 0x0000002f5b547210 */ /* 0x040fe40007c7e826 */
[----:B------:R-:W-:Y:S01]  /*8b80*/  ISETP.NE.OR.EX P2, PT, R46, R43, !P2, P5 ;  /* 0x0000002b2e00720c */ /* 0x000fe20005745750 */
[----:B------:R-:W-:Y:S01]  /*8b90*/  IMAD.WIDE.U32 R56, P5, R42, R81, R50 ;  /* 0x000000512a387225 */ /* 0x000fe200078a0032 */
[----:B------:R-:W-:Y:S02]  /*8ba0*/  IADD3.X R91, PT, PT, R91, R46, ~R43, P3, P4 ;  /* 0x0000002e5b5b7210 */ /* 0x000fe40001fe8c2b */
[----:B------:R-:W-:Y:S01]  /*8bb0*/  ISETP.GE.U32.AND P3, PT, R47, R38, PT ;  /* 0x000000262f00720c */ /* 0x000fe20003f66070 */
[----:B------:R-:W-:Y:S01]  /*8bc0*/  IMAD.WIDE.U32 R50, R81, R63, RZ ;  /* 0x0000003f51327225 */ /* 0x000fe200078e00ff */
[----:B------:R-:W-:Y:S02]  /*8bd0*/  IADD3 R33, P4, PT, R33, -R37, RZ ;  /* 0x8000002521217210 */ /* 0x000fe40007f9e0ff */
[----:B------:R-:W-:Y:S01]  /*8be0*/  ISETP.GE.U32.AND.EX P3, PT, R46, R43, PT, P3 ;  /* 0x0000002b2e00720c */ /* 0x000fe20003f66130 */
[----:B------:R-:W-:Y:S01]  /*8bf0*/  IMAD.X R47, RZ, RZ, RZ, P5 ;  /* 0x000000ffff2f7224 */ /* 0x000fe200028e06ff */
[----:B------:R-:W-:Y:S01]  /*8c00*/  IADD3 RZ, P5, PT, R53, R56, RZ ;  /* 0x0000003835ff7210 */ /* 0x000fe20007fbe0ff */
[----:B------:R-:W-:Y:S01]  /*8c10*/  IMAD.X R44, R44, 0x1, ~R41, P4 ;  /* 0x000000012c2c7824 */ /* 0x000fe200020e0e29 */
[----:B------:R-:W-:Y:S01]  /*8c20*/  ISETP.GE.U32.AND P4, PT, R83, R26, PT ;  /* 0x0000001a5300720c */ /* 0x000fe20003f86070 */
[----:B------:R-:W-:-:S02]  /*8c30*/  IMAD.MOV.U32 R46, RZ, RZ, R57 ;  /* 0x000000ffff2e7224 */ /* 0x000fc400078e0039 */
[----:B------:R-:W-:Y:S01]  /*8c40*/  IMAD.WIDE.U32 R52, R59, R63, RZ ;  /* 0x0000003f3b347225 */ /* 0x000fe200078e00ff */
[----:B------:R-:W-:-:S03]  /*8c50*/  ISETP.GE.U32.AND.EX P4, PT, R78, R54, PT, P4 ;  /* 0x000000364e00720c */ /* 0x000fc60003f86140 */
[----:B------:R-:W-:Y:S01]  /*8c60*/  IMAD.WIDE.U32.X R46, R34, R81, R46, P5 ;  /* 0x00000051222e7225 */ /* 0x000fe200028e042e */
[----:B------:R-:W-:-:S03]  /*8c70*/  SEL R61, RZ, 0x1, P4 ;  /* 0x00000001ff3d7807 */ /* 0x000fc60002000000 */
[----:B------:R-:W-:Y:S01]  /*8c80*/  IMAD.WIDE.U32 R50, P4, R31, R59, R50 ;  /* 0x0000003b1f327225 */ /* 0x000fe20007880032 */
[----:B------:R-:W-:-:S12]  /*8c90*/  @P2 BRA P3, `(.L_x_174) ;  /* 0x0000000000642947 */ /* 0x000fd80001800000 */
        /* <DEDUP_REMOVED lines=25> */
.L_x_174:
[----:B------:R-:W-:Y:S05]  /*8e30*/  BSYNC.RECONVERGENT B2 ;  /* 0x0000000000027941 */ /* 0x000fea0003800200 */
.L_x_173:
[----:B------:R-:W-:Y:S01]  /*8e40*/  IADD3 R89, P3, PT, R53, R50, RZ ;  /* 0x0000003235597210 */ /* 0x000fe20007f7e0ff */
[----:B------:R-:W-:Y:S01]  /*8e50*/  IMAD.X R73, RZ, RZ, RZ, P1 ;  /* 0x000000ffff497224 */ /* 0x000fe200008e06ff */
[----:B------:R-:W-:Y:S01]  /*8e60*/  IADD3 R50, P2, P5, R52, R46, R61 ;  /* 0x0000002e34327210 */ /* 0x000fe20007d5e03d */
[----:B------:R-:W-:Y:S01]  /*8e70*/  IMAD.MOV.U32 R72, RZ, RZ, R29 ;  /* 0x000000ffff487224 */ /* 0x000fe200078e001d */
[----:B------:R-:W-:Y:S01]  /*8e80*/  SHF.L.W.U32.HI R23, R44, 0x1, R35 ;  /* 0x000000012c177819 */ /* 0x000fe20000010e23 */
[----:B------:R-:W-:Y:S01]  /*8e90*/  IMAD.X R57, RZ, RZ, RZ, P4 ;  /* 0x000000ffff397224 */ /* 0x000fe200020e06ff */
[----:B------:R-:W-:Y:S01]  /*8ea0*/  IADD3.X R82, PT, PT, R89, R47, RZ, P2, P5 ;  /* 0x0000002f59527210 */ /* 0x000fe200017ea4ff */
[----:B------:R-:W-:Y:S01]  /*8eb0*/  IMAD.WIDE.U32.X R72, R34, R81, R72, P0 ;  /* 0x0000005122487225 */ /* 0x000fe200000e0448 */
[----:B------:R-:W-:Y:S01]  /*8ec0*/  SHF.L.W.U32.HI R28, R35, 0x1, R45 ;  /* 0x00000001231c7819 */ /* 0x000fe20000010e2d */
[----:B------:R-:W-:Y:S01]  /*8ed0*/  BSSY.RECONVERGENT B2, `(.L_x_175) ;  /* 0x0000151000027945 */ /* 0x000fe20003800200 */
[----:B------:R-:W-:Y:S01]  /*8ee0*/  ISETP.NE.U32.AND P5, PT, R23, R35, PT ;  /* 0x000000231700720c */ /* 0x000fe20003fa5070 */
[----:B------:R-:W-:Y:S01]  /*8ef0*/  IMAD.WIDE.U32 R76, R31, R59, RZ ;  /* 0x0000003b1f4c7225 */ /* 0x000fe200078e00ff */
[----:B------:R-:W-:-:S02]  /*8f00*/  ISETP.LT.U32.AND P2, PT, R23, R35, PT ;  /* 0x000000231700720c */ /* 0x000fc40003f41070 */
[----:B------:R-:W-:Y:S01]  /*8f10*/  ISETP.NE.AND.EX P5, PT, R28, R45, PT, P5 ;  /* 0x0000002d1c00720c */ /* 0x000fe20003fa5350 */
[----:B------:R-:W-:Y:S01]  /*8f20*/  IMAD.SHL.U32 R29, R84, 0x2, RZ ;  /* 0x00000002541d7824 */ /* 0x000fe200078e00ff */
[----:B------:R-:W-:Y:S01]  /*8f30*/  IADD3 R85, P4, PT, R50, R85, RZ ;  /* 0x0000005532557210 */ /* 0x000fe20007f9e0ff */
[----:B------:R-:W-:Y:S01]  /*8f40*/  IMAD.WIDE.U32 R74, R63, R59, RZ ;  /* 0x0000003b3f4a7225 */ /* 0x000fe200078e00ff */
[----:B------:R-:W-:Y:S02]  /*8f50*/  ISETP.LT.AND P5, PT, R44, RZ, !P5 ;  /* 0x000000ff2c00720c */ /* 0x000fe40006fa1270 */
[----:B------:R-:W-:Y:S01]  /*8f60*/  PLOP3.LUT P6, PT, PT, PT, PT, 0x80, 0x8 ;  /* 0x000000000008781c */ /* 0x000fe20003fcf070 */
[----:B------:R-:W-:Y:S01]  /*8f70*/  IMAD.X R87, R82, 0x1, R87, P4 ;  /* 0x0000000152577824 */ /* 0x000fe200020e0657 */
[----:B------:R-:W-:Y:S01]  /*8f80*/  ISETP.LT.U32.OR.EX P2, PT, R28, R45, P5, P2 ;  /* 0x0000002d1c00720c */ /* 0x000fe20002f41520 */
[----:B------:R-:W-:Y:S01]  /*8f90*/  IMAD.SHL.U32 R45, R80, 0x2, RZ ;  /* 0x00000002502d7824 */ /* 0x000fe200078e00ff */
[----:B------:R-:W-:Y:S01]  /*8fa0*/  LOP3.LUT R149, R149, 0xfffffffd, RZ, 0xc0, !PT ;  /* 0xfffffffd95957812 */ /* 0x000fe200078ec0ff */
[----:B------:R-:W-:Y:S01]  /*8fb0*/  IMAD.MOV.U32 R56, RZ, RZ, R51 ;  /* 0x000000ffff387224 */ /* 0x000fe200078e0033 */
[----:B------:R-:W-:-:S03]  /*8fc0*/  SEL R46, RZ, 0x1, !P2 ;  /* 0x00000001ff2e7807 */ /* 0x000fc60005000000 */
[----:B------:R-:W-:Y:S01]  /*8fd0*/  IMAD.WIDE.U32.X R56, R31, R81, R56, P3 ;  /* 0x000000511f387225 */ /* 0x000fe200018e0438 */
[----:B------:R-:W-:Y:S02]  /*8fe0*/  LOP3.LUT R45, R45, R46, RZ, 0xfc, !PT ;  /* 0x0000002e2d2d7212 */ /* 0x000fe400078efcff */
[----:B------:R-:W-:Y:S02]  /*8ff0*/  SHF.L.U64.HI R46, R80, 0x1, R86 ;  /* 0x00000001502e7819 */ /* 0x000fe40000010256 */
[----:B------:R-:W-:-:S04]  /*9000*/  ISETP.EQ.U32.AND P5, PT, R45, R80, PT ;  /* 0x000000502d00720c */ /* 0x000fc80003fa2070 */
[----:B------:R-:W-:Y:S02]  /*9010*/  ISETP.EQ.AND.EX P2, PT, R46, R86, P2, P5 ;  /* 0x000000562e00720c */ /* 0x000fe40001742350 */
[----:B------:R-:W-:-:S04]  /*9020*/  ISETP.LT.U32.AND P5, PT, R45, R80, PT ;  /* 0x000000502d00720c */ /* 0x000fc80003fa1070 */
[----:B------:R-:W-:Y:S02]  /*9030*/  ISETP.LT.U32.OR.EX P2, PT, R46, R86, P2, P5 ;  /* 0x000000562e00720c */ /* 0x000fe40001741550 */
[----:B------:R-:W-:-:S04]  /*9040*/  IADD3 R35, P5, PT, R49, R26, RZ ;  /* 0x0000001a31237210 */ /* 0x000fc80007fbe0ff */
[----:B------:R-:W-:Y:S01]  /*9050*/  ISETP.GE.U32.AND P1, PT, R35, R26, PT ;  /* 0x0000001a2300720c */ /* 0x000fe20003f26070 */
[----:B------:R-:W-:-:S04]  /*9060*/  IMAD.WIDE.U32 R26, R48, R58, RZ ;  /* 0x0000003a301a7225 */ /* 0x000fc800078e00ff */
[----:B------:R-:W-:-:S05]  /*9070*/  IMAD.X R47, R55, 0x1, R54, P5 ;  /* 0x00000001372f7824 */ /* 0x000fca00028e0636 */
[----:B------:R-:W-:Y:S01]  /*9080*/  ISETP.GE.U32.AND.EX P1, PT, R47, R54, PT, P1 ;  /* 0x000000362f00720c */ /* 0x000fe20003f26110 */
[----:B------:R-:W-:-:S04]  /*9090*/  IMAD.WIDE.U32 R54, P5, R58, R48, R26 ;  /* 0x000000303a367225 */ /* 0x000fc800078a001a */
[----:B------:R-:W-:-:S04]  /*90a0*/  IMAD.WIDE.U32 R26, R58, R58, RZ ;  /* 0x0000003a3a1a7225 */ /* 0x000fc800078e00ff */
[----:B------:R-:W-:Y:S01]  /*90b0*/  IMAD.X R61, RZ, RZ, RZ, P5 ;  /* 0x000000ffff3d7224 */ /* 0x000fe200028e06ff */
[----:B------:R-:W-:Y:S01]  /*90c0*/  IADD3 R80, P5, PT, R27, R54, RZ ;  /* 0x000000361b507210 */ /* 0x000fe20007fbe0ff */
[----:B------:R-:W-:Y:S01]  /*90d0*/  IMAD.MOV.U32 R60, RZ, RZ, R55 ;  /* 0x000000ffff3c7224 */ /* 0x000fe200078e0037 */
[----:B------:R-:W-:Y:S02]  /*90e0*/  IADD3 R78, P0, PT, R85, R26, RZ ;  /* 0x0000001a554e7210 */ /* 0x000fe40007f1e0ff */
[----:B------:R-:W-:Y:S01]  /*90f0*/  SEL R54, RZ, 0x1, !P2 ;  /* 0x00000001ff367807 */ /* 0x000fe20005000000 */
[----:B------:R-:W-:Y:S01]  /*9100*/  IMAD.WIDE.U32.X R60, R48, R48, R60, P5 ;  /* 0x00000030303c7225 */ /* 0x000fe200028e043c */
[----:B------:R-:W-:Y:S02]  /*9110*/  IADD3 R79, P4, PT, R78, R79, RZ ;  /* 0x0000004f4e4f7210 */ /* 0x000fe40007f9e0ff */
[----:B------:R-:W-:Y:S01]  /*9120*/  SEL R27, RZ, 0x1, P1 ;  /* 0x00000001ff1b7807 */ /* 0x000fe20000800000 */
[----:B------:R-:W-:Y:S01]  /*9130*/  IMAD.X R83, R80, 0x1, R87, P0 ;  /* 0x0000000150537824 */ /* 0x000fe200000e0657 */
[----:B------:R-:W-:Y:S01]  /*9140*/  LOP3.LUT R29, R29, R54, RZ, 0xfc, !PT ;  /* 0x000000361d1d7212 */ /* 0x000fe200078efcff */
[----:B------:R-:W-:Y:S01]  /*9150*/  IMAD.WIDE.U32 R76, P0, R63, R81, R76 ;  /* 0x000000513f4c7225 */ /* 0x000fe2000780004c */
[----:B------:R-:W-:-:S02]  /*9160*/  ISETP.GE.U32.AND P5, PT, R78, R26, PT ;  /* 0x0000001a4e00720c */ /* 0x000fc40003fa6070 */
[----:B------:R-:W-:Y:S01]  /*9170*/  ISETP.GE.U32.AND P3, PT, R29, R84, PT ;  /* 0x000000541d00720c */ /* 0x000fe20003f66070 */
[----:B------:R-:W-:Y:S01]  /*9180*/  IMAD.X R62, R83, 0x1, R62, P4 ;  /* 0x00000001533e7824 */ /* 0x000fe200020e063e */
[----:B------:R-:W-:Y:S01]  /*9190*/  IADD3 R53, P4, PT, R79, R52, RZ ;  /* 0x000000344f357210 */ /* 0x000fe20007f9e0ff */
[----:B------:R-:W-:Y:S01]  /*91a0*/  IMAD.MOV.U32 R74, RZ, RZ, R77 ;  /* 0x000000ffff4a7224 */ /* 0x000fe200078e004d */
[----:B------:R-:W-:Y:S01]  /*91b0*/  IADD3 RZ, P1, PT, R75, R76, RZ ;  /* 0x0000004c4bff7210 */ /* 0x000fe20007f3e0ff */
[----:B------:R-:W-:Y:S01]  /*91c0*/  IMAD.X R75, RZ, RZ, RZ, P0 ;  /* 0x000000ffff4b7224 */ /* 0x000fe200000e06ff */
[----:B------:R-:W-:Y:S01]  /*91d0*/  ISETP.GE.U32.AND.EX P5, PT, R83, R80, PT, P5 ;  /* 0x000000505300720c */ /* 0x000fe20003fa6150 */
[----:B------:R-:W-:Y:S01]  /*91e0*/  IMAD.X R54, R62, 0x1, R89, P4 ;  /* 0x000000013e367824 */ /* 0x000fe200020e0659 */
[----:B------:R-:W-:Y:S01]  /*91f0*/  IADD3 R27, P0, P4, R53, R72, R27 ;  /* 0x00000048351b7210 */ /* 0x000fe20007c1e01b */
[----:B------:R-:W-:-:S03]  /*9200*/  IMAD.WIDE.U32.X R74, R31, R81, R74, P1 ;  /* 0x000000511f4a7225 */ /* 0x000fc600008e044a */
[----:B------:R-:W-:Y:S01]  /*9210*/  IADD3.X R49, PT, PT, R54, R73, RZ, P0, P4 ;  /* 0x0000004936317210 */ /* 0x000fe200007e84ff */
[----:B------:R-:W-:Y:S01]  /*9220*/  IMAD.WIDE.U32 R72, R48, R59, RZ ;  /* 0x0000003b30487225 */ /* 0x000fe200078e00ff */
[----:B------:R-:W-:Y:S02]  /*9230*/  ISETP.GE.U32.AND P4, PT, R50, R52, PT ;  /* 0x000000343200720c */ /* 0x000fe40003f86070 */
[----:B------:R-:W-:Y:S02]  /*9240*/  ISETP.GE.U32.AND P0, PT, R85, R50, PT ;  /* 0x000000325500720c */ /* 0x000fe40003f06070 */
[----:B------:R-:W-:Y:S02]  /*9250*/  SHF.L.U64.HI R50, R84, 0x1, R91 ;  /* 0x0000000154327819 */ /* 0x000fe4000001025b */
[----:B------:R-:W-:Y:S02]  /*9260*/  ISETP.GE.U32.AND.EX P4, PT, R82, R89, PT, P4 ;  /* 0x000000595200720c */ /* 0x000fe40003f86140 */
[----:B------:R-:W-:-:S02]  /*9270*/  ISETP.GE.U32.AND.EX P0, PT, R87, R82, PT, P0 ;  /* 0x000000525700720c */ /* 0x000fc40003f06100 */
[----:B------:R-:W-:Y:S02]  /*9280*/  ISETP.GE.U32.AND.EX P3, PT, R50, R91, PT, P3 ;  /* 0x0000005b3200720c */ /* 0x000fe40003f66130 */
[----:B------:R-:W-:Y:S02]  /*9290*/  SEL R51, RZ, 0x1, P4 ;  /* 0x00000001ff337807 */ /* 0x000fe40002000000 */
[----:B------:R-:W-:Y:S02]  /*92a0*/  SEL R77, RZ, 0x1, P0 ;  /* 0x00000001ff4d7807 */ /* 0x000fe40000000000 */
[----:B------:R-:W-:Y:S02]  /*92b0*/  ISETP.GE.U32.AND P4, PT, R79, R78, PT ;  /* 0x0000004e4f00720c */ /* 0x000fe40003f86070 */
[----:B------:R-:W-:Y:S02]  /*92c0*/  ISETP.GE.U32.AND P0, PT, R53, R52, PT ;  /* 0x000000343500720c */ /* 0x000fe40003f06070 */
[----:B------:R-:W-:-:S02]  /*92d0*/  SEL R52, RZ, 0x1, P5 ;  /* 0x00000001ff347807 */ /* 0x000fc40002800000 */
[----:B------:R-:W-:Y:S02]  /*92e0*/  ISETP.GE.U32.AND P5, PT, R27, R53, PT ;  /* 0x000000351b00720c */ /* 0x000fe40003fa6070 */
[----:B------:R-:W-:Y:S02]  /*92f0*/  ISETP.GE.U32.AND.EX P4, PT, R62, R83, PT, P4 ;  /* 0x000000533e00720c */ /* 0x000fe40003f86140 */
[----:B------:R-:W-:Y:S02]  /*9300*/  ISETP.GE.U32.AND.EX P0, PT, R54, R89, PT, P0 ;  /* 0x000000593600720c */ /* 0x000fe40003f06100 */
[----:B------:R-:W-:Y:S01]  /*9310*/  ISETP.GE.U32.AND.EX P5, PT, R49, R54, PT, P5 ;  /* 0x000000363100720c */ /* 0x000fe20003fa6150 */
[----:B------:R-:W-:Y:S01]  /*9320*/  IMAD.WIDE.U32 R54, R81, R58, RZ ;  /* 0x0000003a51367225 */ /* 0x000fe200078e00ff */
[----:B------:R-:W-:Y:S02]  /*9330*/  SEL R53, RZ, 0x1, P4 ;  /* 0x00000001ff357807 */ /* 0x000fe40002000000 */
[----:B------:R-:W-:-:S02]  /*9340*/  SEL R26, RZ, 0x1, P0 ;  /* 0x00000001ff1a7807 */ /* 0x000fc40000000000 */
[----:B------:R-:W-:Y:S01]  /*9350*/  @P3 ISETP.EQ.U32.AND P1, PT, R29, R84, PT ;  /* 0x000000541d00320c */ /* 0x000fe20003f22070 */
[----:B------:R-:W-:Y:S01]  /*9360*/  IMAD.SHL.U32 R84, R33, 0x2, RZ ;  /* 0x0000000221547824 */ /* 0x000fe200078e00ff */
[----:B------:R-:W-:Y:S02]  /*9370*/  IADD3 R77, P0, P4, R77, R74, R51 ;  /* 0x0000004a4d4d7210 */ /* 0x000fe40007c1e033 */
[----:B------:R-:W-:Y:S02]  /*9380*/  SEL R51, RZ, 0x1, P5 ;  /* 0x00000001ff337807 */ /* 0x000fe40002800000 */
[----:B------:R-:W-:Y:S02]  /*9390*/  @P3 ISETP.EQ.AND.EX P6, PT, R50, R91, P2, P1 ;  /* 0x0000005b3200320c */ /* 0x000fe400017c2310 */
[----:B------:R-:W-:Y:S01]  /*93a0*/  IADD3.X R83, PT, PT, RZ, R75, RZ, P0, P4 ;  /* 0x0000004bff537210 */ /* 0x000fe200007e84ff */
[----:B------:R-:W-:Y:S01]  /*93b0*/  IMAD.WIDE.U32 R54, P0, R48, R59, R54 ;  /* 0x0000003b30367225 */ /* 0x000fe20007800036 */
[----:B------:R-:W-:-:S02]  /*93c0*/  IADD3 R75, P1, P2, R53, R60, R52 ;  /* 0x0000003c354b7210 */ /* 0x000fc40007a3e034 */
[----:B------:R-:W-:Y:S01]  /*93d0*/  IADD3 R51, P3, P4, R51, R56, R26 ;  /* 0x0000003833337210 */ /* 0x000fe20007c7e01a */
[----:B------:R-:W-:Y:S01]  /*93e0*/  IMAD.WIDE.U32 R52, R59, R58, RZ ;  /* 0x0000003a3b347225 */ /* 0x000fe200078e00ff */
[----:B------:R-:W-:Y:S02]  /*93f0*/  IADD3.X R79, PT, PT, RZ, R61, RZ, P1, P2 ;  /* 0x0000003dff4f7210 */ /* 0x000fe40000fe44ff */
[----:B------:R-:W-:Y:S01]  /*9400*/  IADD3.X R56, PT, PT, RZ, R57, RZ, P3, P4 ;  /* 0x00000039ff387210 */ /* 0x000fe20001fe84ff */
[C---:B------:R-:W-:Y:S01]  /*9410*/  IMAD.WIDE.U32 R60, R58.reuse, R59, RZ ;  /* 0x0000003b3a3c7225 */ /* 0x040fe200078e00ff */
[----:B------:R-:W-:Y:S02]  /*9420*/  IADD3 R62, P2, PT, R53, R54, RZ ;  /* 0x00000036353e7210 */ /* 0x000fe40007f5e0ff */
[----:B------:R-:W-:Y:S01]  /*9430*/  IADD3 R26, P1, PT, R77, R52, RZ ;  /* 0x000000344d1a7210 */ /* 0x000fe20007f3e0ff */
[----:B------:R-:W-:Y:S01]  /*9440*/  IMAD.WIDE.U32 R72, P3, R58, R81, R72 ;  /* 0x000000513a487225 */ /* 0x000fe20007860048 */
[----:B------:R-:W-:-:S02]  /*9450*/  SHF.L.U64.HI R82, R33, 0x1, R44 ;  /* 0x0000000121527819 */ /* 0x000fc4000001022c */
[----:B------:R-:W-:Y:S01]  /*9460*/  @P6 LOP3.LUT R149, R149, 0x2, RZ, 0xfc, !PT ;  /* 0x0000000295956812 */ /* 0x000fe200078efcff */
[----:B------:R-:W-:Y:S01]  /*9470*/  IMAD.X R57, RZ, RZ, RZ, P0 ;  /* 0x000000ffff397224 */ /* 0x000fe200000e06ff */
[----:B------:R-:W-:Y:S01]  /*9480*/  IADD3 R53, P0, PT, R26, R75, RZ ;  /* 0x0000004b1a357210 */ /* 0x000fe20007f1e0ff */
[----:B------:R-:W-:Y:S01]  /*9490*/  IMAD.X R54, R62, 0x1, R83, P1 ;  /* 0x000000013e367824 */ /* 0x000fe200008e0653 */
[----:B------:R-:W-:Y:S01]  /*94a0*/  IADD3 RZ, P1, PT, R61, R72, RZ ;  /* 0x000000483dff7210 */ /* 0x000fe20007f3e0ff */
[----:B------:R-:W-:Y:S01]  /*94b0*/  IMAD.X R61, RZ, RZ, RZ, P3 ;  /* 0x000000ffff3d7224 */ /* 0x000fe200018e06ff */
[----:B------:R-:W-:Y:S01]  /*94c0*/  ISETP.GE.U32.AND P3, PT, R26, R52, PT ;  /* 0x000000341a00720c */ /* 0x000fe20003f66070 */
[----:B------:R-:W-:Y:S01]  /*94d0*/  IMAD.X R79, R54, 0x1, R79, P0 ;  /* 0x00000001364f7824 */ /* 0x000fe200000e064f */
[----:B------:R-:W-:Y:S01]  /*94e0*/  ISETP.GE.U32.AND P0, PT, R53, R26, PT ;  /* 0x0000001a3500720c */ /* 0x000fe20003f06070 */
[----:B------:R-:W-:Y:S01]  /*94f0*/  IMAD.WIDE.U32 R74, R81, R59, RZ ;  /* 0x0000003b514a7225 */ /* 0x000fe200078e00ff */
[----:B------:R-:W-:-:S02]  /*9500*/  IADD3 R26, P4, PT, R53, R52, RZ ;  /* 0x00000034351a7210 */ /* 0x000fc40007f9e0ff */
[----:B------:R-:W-:Y:S01]  /*9510*/  ISETP.GE.U32.AND.EX P3, PT, R54, R62, PT, P3 ;  /* 0x0000003e3600720c */ /* 0x000fe20003f66130 */
[----:B------:R-:W-:Y:S01]  /*9520*/  IMAD.MOV.U32 R60, RZ, RZ, R73 ;  /* 0x000000ffff3c7224 */ /* 0x000fe200078e0049 */
[C---:B------:R-:W-:Y:S01]  /*9530*/  ISETP.GE.U32.AND.EX P0, PT, R79.reuse, R54, PT, P0 ;  /* 0x000000364f00720c */ /* 0x040fe20003f06100 */
[----:B------:R-:W-:Y:S01]  /*9540*/  IMAD.X R79, R79, 0x1, R62, P4 ;  /* 0x000000014f4f7824 */ /* 0x000fe200020e063e */
[----:B------:R-:W-:Y:S01]  /*9550*/  SEL R54, RZ, 0x1, P3 ;  /* 0x00000001ff367807 */ /* 0x000fe20001800000 */
[----:B------:R-:W-:Y:S01]  /*9560*/  IMAD.WIDE.U32 R76, P3, R59, R81, R74 ;  /* 0x000000513b4c7225 */ /* 0x000fe2000786004a */
[----:B------:R-:W-:Y:S02]  /*9570*/  IADD3 R51, P4, PT, R26, R51, RZ ;  /* 0x000000331a337210 */ /* 0x000fe40007f9e0ff */
[----:B------:R-:W-:Y:S01]  /*9580*/  LOP3.LUT R149, R149, 0xfffffffe, RZ, 0xc0, !PT ;  /* 0xfffffffe95957812 */ /* 0x000fe200078ec0ff */
[----:B------:R-:W-:Y:S01]  /*9590*/  IMAD.WIDE.U32.X R72, R48, R81, R60, P1 ;  /* 0x0000005130487225 */ /* 0x000fe200008e043c */
[----:B------:R-:W-:-:S02]  /*95a0*/  SEL R61, RZ, 0x1, P0 ;  /* 0x00000001ff3d7807 */ /* 0x000fc40000000000 */
[----:B------:R-:W-:Y:S01]  /*95b0*/  ISETP.GE.U32.AND P1, PT, R26, R52, PT ;  /* 0x000000341a00720c */ /* 0x000fe20003f26070 */
[----:B------:R-:W-:Y:S01]  /*95c0*/  IMAD.X R53, RZ, RZ, RZ, P3 ;  /* 0x000000ffff357224 */ /* 0x000fe200018e06ff */
[----:B------:R-:W-:Y:S01]  /*95d0*/  ISETP.GE.U32.AND P0, PT, R51, R26, PT ;  /* 0x0000001a3300720c */ /* 0x000fe20003f06070 */
[----:B------:R-:W-:Y:S01]  /*95e0*/  IMAD.X R60, R79, 0x1, R56, P4 ;  /* 0x000000014f3c7824 */ /* 0x000fe200020e0638 */
[----:B------:R-:W-:Y:S01]  /*95f0*/  IADD3 R61, P4, P3, R61, R72, R54 ;  /* 0x000000483d3d7210 */ /* 0x000fe20007b9e036 */
[----:B------:R-:W-:Y:S01]  /*9600*/  IMAD.WIDE.U32 R74, R59, R59, RZ ;  /* 0x0000003b3b4a7225 */ /* 0x000fe200078e00ff */
[----:B------:R-:W-:Y:S02]  /*9610*/  ISETP.GE.U32.AND.EX P1, PT, R79, R62, PT, P1 ;  /* 0x0000003e4f00720c */ /* 0x000fe40003f26110 */
[----:B------:R-:W-:Y:S01]  /*9620*/  IADD3.X R83, PT, PT, RZ, R73, RZ, P4, P3 ;  /* 0x00000049ff537210 */ /* 0x000fe200027e64ff */
[----:B------:R-:W-:Y:S01]  /*9630*/  IMAD.WIDE.U32 R72, R49, 0x3d1, RZ ;  /* 0x000003d131487825 */ /* 0x000fe200078e00ff */
[----:B------:R-:W-:-:S02]  /*9640*/  ISETP.GE.U32.AND.EX P0, PT, R60, R79, PT, P0 ;  /* 0x0000004f3c00720c */ /* 0x000fc40003f06100 */
[----:B------:R-:W-:Y:S01]  /*9650*/  IADD3 R26, P3, PT, R75, R76, RZ ;  /* 0x0000004c4b1a7210 */ /* 0x000fe20007f7e0ff */
[----:B------:R-:W-:Y:S01]  /*9660*/  IMAD.MOV.U32 R56, RZ, RZ, R55 ;  /* 0x000000ffff387224 */ /* 0x000fe200078e0037 */
[----:B------:R-:W-:Y:S01]  /*9670*/  SEL R78, RZ, 0x1, P1 ;  /* 0x00000001ff4e7807 */ /* 0x000fe20000800000 */
[----:B------:R-:W-:Y:S01]  /*9680*/  IMAD.MOV.U32 R52, RZ, RZ, R77 ;  /* 0x000000ffff347224 */ /* 0x000fe200078e004d */
[----:B------:R-:W-:Y:S01]  /*9690*/  SEL R75, RZ, 0x1, P0 ;  /* 0x00000001ff4b7807 */ /* 0x000fe20000000000 */
[----:B------:R-:W-:Y:S01]  /*96a0*/  IMAD.WIDE.U32.X R54, R48, R81, R56, P2 ;  /* 0x0000005130367225 */ /* 0x000fe200010e0438 */
[----:B------:R-:W-:-:S03]  /*96b0*/  IADD3 R61, P1, PT, R61, R74, RZ ;  /* 0x0000004a3d3d7210 */ /* 0x000fc60007f3e0ff */
[----:B------:R-:W-:Y:S01]  /*96c0*/  IMAD.WIDE.U32 R56, P0, RZ, R27, R72 ;  /* 0x0000001bff387225 */ /* 0x000fe20007800048 */
[----:B------:R-:W-:-:S03]  /*96d0*/  IADD3 R78, P2, P4, R75, R54, R78 ;  /* 0x000000364b4e7210 */ /* 0x000fc60007c5e04e */
[----:B------:R-:W-:Y:S01]  /*96e0*/  IMAD.WIDE.U32 R72, R27, 0x3d1, RZ ;  /* 0x000003d11b487825 */ /* 0x000fe200078e00ff */
[----:B------:R-:W-:Y:S02]  /*96f0*/  IADD3.X R80, PT, PT, RZ, R55, RZ, P2, P4 ;  /* 0x00000037ff507210 */ /* 0x000fe400017e84ff */
[C---:B------:R-:W-:Y:S01]  /*9700*/  IADD3 R78, P4, PT, R61.reuse, R78, RZ ;  /* 0x0000004e3d4e7210 */ /* 0x040fe20007f9e0ff */
[----:B------:R-:W-:Y:S01]  /*9710*/  IMAD.X R83, R26, 0x1, R83, P1 ;  /* 0x000000011a537824 */ /* 0x000fe200008e0653 */
[----:B------:R-:W-:Y:S01]  /*9720*/  ISETP.GE.U32.AND P1, PT, R61, R74, PT ;  /* 0x0000004a3d00720c */ /* 0x000fe20003f26070 */
[----:B------:R-:W-:Y:S01]  /*9730*/  IMAD.X R75, RZ, RZ, RZ, P0 ;  /* 0x000000ffff4b7224 */ /* 0x000fe200000e06ff */
[----:B------:R-:W-:Y:S01]  /*9740*/  IADD3 RZ, P0, PT, R73, R56, RZ ;  /* 0x0000003849ff7210 */ /* 0x000fe20007f1e0ff */
[----:B------:R-:W-:Y:S01]  /*9750*/  IMAD.WIDE.U32 R76, R60, 0x3d1, RZ ;  /* 0x000003d13c4c7825 */ /* 0x000fe200078e00ff */
[----:B------:R-:W-:-:S03]  /*9760*/  ISETP.GE.U32.AND.EX P1, PT, R83, R26, PT, P1 ;  /* 0x0000001a5300720c */ /* 0x000fc60003f26110 */
[----:B------:R-:W-:Y:S01]  /*9770*/  IMAD.MOV.U32 R74, RZ, RZ, R57 ;  /* 0x000000ffff4a7224 */ /* 0x000fe200078e0039 */
[----:B------:R-:W-:Y:S01]  /*9780*/  SEL R26, RZ, 0x1, P1 ;  /* 0x00000001ff1a7807 */ /* 0x000fe20000800000 */
[----:B------:R-:W-:-:S04]  /*9790*/  IMAD.WIDE.U32 R72, R51, 0x3d1, RZ ;  /* 0x000003d133487825 */ /* 0x000fc800078e00ff */
[----:B------:R-:W-:Y:S01]  /*97a0*/  IMAD.WIDE.U32.X R54, RZ, R49, R74, P0 ;  /* 0x00000031ff367225 */ /* 0x000fe200000e044a */
[----:B------:R-:W-:-:S03]  /*97b0*/  ISETP.GE.U32.AND P0, PT, R78, R61, PT ;  /* 0x0000003d4e00720c */ /* 0x000fc60003f06070 */
[----:B------:R-:W-:-:S04]  /*97c0*/  IMAD.WIDE.U32 R76, P2, RZ, R51, R76 ;  /* 0x00000033ff4c7225 */ /* 0x000fc8000784004c */
[----:B------:R-:W-:Y:S01]  /*97d0*/  IMAD.X R80, R83, 0x1, R80, P4 ;  /* 0x0000000153507824 */ /* 0x000fe200020e0650 */
[----:B------:R-:W-:Y:S01]  /*97e0*/  IADD3 R79, P4, PT, R54, R72, RZ ;  /* 0x00000048364f7210 */ /* 0x000fe20007f9e0ff */
[----:B------:R-:W-:Y:S01]  /*97f0*/  IMAD.WIDE.U32.X R52, R81, R81, R52, P3 ;  /* 0x0000005151347225 */ /* 0x000fe200018e0434 */
[----:B------:R-:W-:Y:S02]  /*9800*/  IADD3 R57, P3, PT, R73, R76, RZ ;  /* 0x0000004c49397210 */ /* 0x000fe40007f7e0ff */
[C---:B------:R-:W-:Y:S01]  /*9810*/  ISETP.GE.U32.AND.EX P0, PT, R80.reuse, R83, PT, P0 ;  /* 0x000000535000720c */ /* 0x040fe20003f06100 */
[----:B------:R-:W-:Y:S01]  /*9820*/  IMAD.X R73, RZ, RZ, RZ, P2 ;  /* 0x000000ffff497224 */ /* 0x000fe200010e06ff */
[----:B------:R-:W-:Y:S01]  /*9830*/  ISETP.GE.U32.AND P2, PT, R79, R72, PT ;  /* 0x000000484f00720c */ /* 0x000fe20003f46070 */
[----:B------:R-:W-:Y:S01]  /*9840*/  IMAD.X R76, R57, 0x1, R55, P4 ;  /* 0x00000001394c7824 */ /* 0x000fe200020e0637 */
[----:B------:R-:W-:Y:S01]  /*9850*/  SEL R83, RZ, 0x1, P0 ;  /* 0x00000001ff537807 */ /* 0x000fe20000000000 */
[----:B------:R-:W-:-:S03]  /*9860*/  IMAD.WIDE.U32 R74, R80, 0x3d1, RZ ;  /* 0x000003d1504a7825 */ /* 0x000fc600078e00ff */
[----:B------:R-:W-:Y:S01]  /*9870*/  ISETP.GE.U32.AND.EX P0, PT, R76, R57, PT, P2 ;  /* 0x000000394c00720c */ /* 0x000fe20003f06120 */
[----:B------:R-:W-:Y:S01]  /*9880*/  IMAD.MOV.U32 R72, RZ, RZ, R77 ;  /* 0x000000ffff487224 */ /* 0x000fe200078e004d */
[----:B------:R-:W-:Y:S01]  /*9890*/  IADD3 R83, P1, P2, R83, R52, R26 ;  /* 0x0000003453537210 */ /* 0x000fe20007a3e01a */
[----:B------:R-:W-:Y:S01]  /*98a0*/  IMAD.WIDE.U32 R74, P4, RZ, R78, R74 ;  /* 0x0000004eff4a7225 */ /* 0x000fe2000788004a */
[----:B------:R-:W-:Y:S02]  /*98b0*/  SEL R77, RZ, 0x1, P0 ;  /* 0x00000001ff4d7807 */ /* 0x000fe40000000000 */
[----:B------:R-:W-:Y:S01]  /*98c0*/  IADD3.X R85, PT, PT, RZ, R53, RZ, P1, P2 ;  /* 0x00000035ff557210 */ /* 0x000fe20000fe44ff */
[----:B------:R-:W-:Y:S01]  /*98d0*/  IMAD.WIDE.U32.X R54, RZ, R60, R72, P3 ;  /* 0x0000003cff367225 */ /* 0x000fe200018e0448 */
[----:B------:R-:W-:-:S03]  /*98e0*/  ISETP.GE.U32.AND P2, PT, R84, R14, PT ;  /* 0x0000000e5400720c */ /* 0x000fc60003f46070 */
[----:B------:R-:W-:Y:S01]  /*98f0*/  IMAD.WIDE.U32 R72, R78, 0x3d1, RZ ;  /* 0x000003d14e487825 */ /* 0x000fe200078e00ff */
[----:B------:R-:W-:-:S03]  /*9900*/  ISETP.GE.U32.AND.EX P2, PT, R82, R15, PT, P2 ;  /* 0x0000000f5200720c */ /* 0x000fc60003f46120 */
[----:B------:R-:W-:Y:S01]  /*9910*/  IMAD.X R53, RZ, RZ, RZ, P4 ;  /* 0x000000ffff357224 */ /* 0x000fe200020e06ff */
[----:B------:R-:W-:Y:S01]  /*9920*/  IADD3 R77, P0, P1, R72, R54, R77 ;  /* 0x00000036484d7210 */ /* 0x000fe2000791e04d */
[----:B------:R-:W-:Y:S01]  /*9930*/  IMAD.MOV.U32 R52, RZ, RZ, R75 ;  /* 0x000000ffff347224 */ /* 0x000fe200078e004b */
[----:B------:R-:W-:Y:S01]  /*9940*/  IADD3 R57, P3, PT, R73, R74, RZ ;  /* 0x0000004a49397210 */ /* 0x000fe20007f7e0ff */
[----:B------:R-:W-:Y:S01]  /*9950*/  IMAD.MOV.U32 R26, RZ, RZ, RZ ;  /* 0x000000ffff1a7224 */ /* 0x000fe200078e00ff */
[----:B------:R-:W-:Y:S02]  /*9960*/  P2R R86, PR, RZ, 0x4 ;  /* 0x00000004ff567803 */ /* 0x000fe40000000000 */
[----:B------:R-:W-:Y:S01]  /*9970*/  IADD3.X R62, PT, PT, R57, R55, RZ, P0, P1 ;  /* 0x00000037393e7210 */ /* 0x000fe200007e24ff */
[----:B------:R-:W-:Y:S01]  /*9980*/  IMAD.WIDE.U32.X R74, RZ, R80, R52, P3 ;  /* 0x00000050ff4a7225 */ /* 0x000fe200018e0434 */
[CC--:B------:R-:W-:Y:S02]  /*9990*/  ISETP.EQ.U32.AND P0, PT, R23.reuse, R12.reuse, PT ;  /* 0x0000000c1700720c */ /* 0x0c0fe40003f02070 */
[----:B------:R-:W-:Y:S01]  /*99a0*/  ISETP.LT.U32.AND P1, PT, R23, R12, PT ;  /* 0x0000000c1700720c */ /* 0x000fe20003f21070 */
[----:B------:R-:W-:Y:S01]  /*99b0*/  IMAD.WIDE.U32 R54, R85, 0x3d1, RZ ;  /* 0x000003d155367825 */ /* 0x000fe200078e00ff */
[----:B------:R-:W-:-:S02]  /*99c0*/  ISETP.EQ.AND.EX P0, PT, R28, R13, !P2, P0 ;  /* 0x0000000d1c00720c */ /* 0x000fc40005702300 */
[----:B------:R-:W-:Y:S01]  /*99d0*/  ISETP.GE.U32.AND P3, PT, R77, R72, PT ;  /* 0x000000484d00720c */ /* 0x000fe20003f66070 */
[----:B------:R-:W-:Y:S01]  /*99e0*/  IMAD.WIDE.U32 R52, R83, 0x3d1, RZ ;  /* 0x000003d153347825 */ /* 0x000fe200078e00ff */
[----:B------:R-:W-:Y:S02]  /*99f0*/  ISETP.LT.U32.OR.EX P5, PT, R28, R13, P0, P1 ;  /* 0x0000000d1c00720c */ /* 0x000fe400007a1510 */
[CC--:B------:R-:W-:Y:S01]  /*9a00*/  ISETP.EQ.U32.AND P1, PT, R45.reuse, R16.reuse, PT ;  /* 0x000000102d00720c */ /* 0x0c0fe20003f22070 */
[----:B------:R-:W-:Y:S01]  /*9a10*/  IMAD.WIDE.U32 R54, P2, RZ, R83, R54 ;  /* 0x00000053ff367225 */ /* 0x000fe20007840036 */
[----:B------:R-:W-:Y:S02]  /*9a20*/  ISETP.LT.U32.AND P0, PT, R45, R16, PT ;  /* 0x000000102d00720c */ /* 0x000fe40003f01070 */
[----:B------:R-:W-:Y:S01]  /*9a30*/  ISETP.EQ.AND.EX P1, PT, R46, R17, P5, P1 ;  /* 0x000000112e00720c */ /* 0x000fe20002f22310 */
[----:B------:R-:W-:Y:S01]  /*9a40*/  IMAD.WIDE.U32 R72, R27, 0x3d1, R26 ;  /* 0x000003d11b487825 */ /* 0x000fe200078e001a */
[----:B------:R-:W-:-:S02]  /*9a50*/  ISETP.GE.U32.AND.EX P3, PT, R62, R57, PT, P3 ;  /* 0x000000393e00720c */ /* 0x000fc40003f66130 */
[----:B------:R-:W-:Y:S01]  /*9a60*/  ISETP.LT.U32.OR.EX P1, PT, R46, R17, P1, P0 ;  /* 0x000000112e00720c */ /* 0x000fe20000f21500 */
[----:B------:R-:W-:Y:S01]  /*9a70*/  IMAD.IADD R73, R56, 0x1, R73 ;  /* 0x0000000138497824 */ /* 0x000fe200078e0249 */
[----:B------:R-:W-:Y:S02]  /*9a80*/  PLOP3.LUT P0, PT, PT, PT, PT, 0x8, 0x80 ;  /* 0x000000000080781c */ /* 0x000fe40003f0e170 */
[----:B------:R-:W-:Y:S02]  /*9a90*/  @P5 LOP3.LUT R149, R149, 0x1, RZ, 0xfc, !PT ;  /* 0x0000000195955812 */ /* 0x000fe400078efcff */
[----:B------:R-:W-:Y:S02]  /*9aa0*/  ISETP.GE.U32.AND P5, PT, R29, R10, PT ;  /* 0x0000000a1d00720c */ /* 0x000fe40003fa6070 */
[----:B------:R-:W-:Y:S02]  /*9ab0*/  SEL R57, RZ, 0x1, P3 ;  /* 0x00000001ff397807 */ /* 0x000fe40001800000 */
[----:B------:R-:W-:-:S02]  /*9ac0*/  ISETP.GE.U32.AND.EX P5, PT, R50, R11, PT, P5 ;  /* 0x0000000b3200720c */ /* 0x000fc40003fa6150 */
[----:B------:R-:W-:-:S11]  /*9ad0*/  IADD3 R57, P3, P4, R52, R74, R57 ;  /* 0x0000004a34397210 */ /* 0x000fd60007c7e039 */
[----:B------:R-:W-:-:S04]  /*9ae0*/  @P5 ISETP.NE.U32.AND P6, PT, R29, R10, PT ;  /* 0x0000000a1d00520c */ /* 0x000fc80003fc5070 */
[----:B------:R-:W-:-:S04]  /*9af0*/  @P5 ISETP.NE.OR.EX P0, PT, R50, R11, !P1, P6 ;  /* 0x0000000b3200520c */ /* 0x000fc80004f05760 */
[----:B------:R-:W-:Y:S02]  /*9b00*/  P2R R87, PR, RZ, 0x1 ;  /* 0x00000001ff577803 */ /* 0x000fe40000000000 */
[----:B------:R-:W-:-:S04]  /*9b10*/  IADD3 R61, P0, PT, R53, R54, RZ ;  /* 0x00000036353d7210 */ /* 0x000fc80007f1e0ff */
[----:B------:R-:W-:Y:S02]  /*9b20*/  IADD3.X R74, PT, PT, R61, R75, RZ, P3, P4 ;  /* 0x0000004b3d4a7210 */ /* 0x000fe40001fe84ff */
[----:B------:R-:W-:-:S04]  /*9b30*/  ISETP.GE.U32.AND P4, PT, R72, RZ, PT ;  /* 0x000000ff4800720c */ /* 0x000fc80003f86070 */
[----:B------:R-:W-:Y:S01]  /*9b40*/  ISETP.GE.U32.AND.EX P4, PT, R73, R27, PT, P4 ;  /* 0x0000001b4900720c */ /* 0x000fe20003f86140 */
[----:B------:R-:W-:-:S03]  /*9b50*/  IMAD.WIDE.U32 R26, R42, R42, R72 ;  /* 0x0000002a2a1a7225 */ /* 0x000fc600078e0048 */
[----:B------:R-:W-:Y:S01]  /*9b60*/  SEL R54, RZ, 0x1, P4 ;  /* 0x00000001ff367807 */ /* 0x000fe20002000000 */
[----:B------:R-:W-:-:S03]  /*9b70*/  IMAD.IADD R22, R22, 0x1, R27 ;  /* 0x0000000116167824 */ /* 0x000fc600078e021b */
[----:B------:R-:W-:-:S04]  /*9b80*/  IADD3 R54, P3, P5, R79, R49, R54 ;  /* 0x000000314f367210 */ /* 0x000fc80007d7e036 */
[----:B------:R-:W-:Y:S02]  /*9b90*/  IADD3.X R56, PT, PT, R76, R51, RZ, P3, P5 ;  /* 0x000000334c387210 */ /* 0x000fe40001fea4ff */
[----:B------:R-:W-:-:S04]  /*9ba0*/  ISETP.GE.U32.AND P3, PT, R26, R72, PT ;  /* 0x000000481a00720c */ /* 0x000fc80003f66070 */
[----:B------:R-:W-:Y:S02]  /*9bb0*/  ISETP.GE.U32.AND.EX P3, PT, R22, R73, PT, P3 ;  /* 0x000000491600720c */ /* 0x000fe40003f66130 */
[----:B------:R-:W-:Y:S02]  /*9bc0*/  SEL R73, RZ, 0x1, !P1 ;  /* 0x00000001ff497807 */ /* 0x000fe40004800000 */
[----:B------:R-:W-:Y:S02]  /*9bd0*/  SEL R27, RZ, 0x1, P3 ;  /* 0x00000001ff1b7807 */ /* 0x000fe40001800000 */
[----:B------:R-:W-:Y:S02]  /*9be0*/  ISETP.GE.U32.AND P1, PT, R57, R52, PT ;  /* 0x000000343900720c */ /* 0x000fe40003f26070 */
[----:B------:R-:W-:Y:S02]  /*9bf0*/  IADD3 R27, P5, P6, R27, R54, R24 ;  /* 0x000000361b1b7210 */ /* 0x000fe40007ebe018 */
[----:B------:R-:W-:-:S02]  /*9c00*/  ISETP.GE.U32.AND.EX P1, PT, R74, R61, PT, P1 ;  /* 0x0000003d4a00720c */ /* 0x000fc40003f26110 */
[----:B------:R-:W-:Y:S02]  /*9c10*/  IADD3.X R44, PT, PT, RZ, R56, R25, P5, P6 ;  /* 0x00000038ff2c7210 */ /* 0x000fe40002fec419 */
[----:B------:R-:W-:-:S04]  /*9c20*/  ISETP.EQ.U32.AND P5, PT, R54, R49, PT ;  /* 0x000000313600720c */ /* 0x000fc80003fa2070 */
[----:B------:R-:W-:Y:S02]  /*9c30*/  ISETP.EQ.AND.EX P4, PT, R56, R51, !P4, P5 ;  /* 0x000000333800720c */ /* 0x000fe40006782350 */
[----:B------:R-:W-:-:S04]  /*9c40*/  ISETP.LT.U32.AND P5, PT, R54, R49, PT ;  /* 0x000000313600720c */ /* 0x000fc80003fa1070 */
[----:B------:R-:W-:Y:S02]  /*9c50*/  ISETP.LT.U32.OR.EX P4, PT, R56, R51, P4, P5 ;  /* 0x000000333800720c */ /* 0x000fe40002781550 */
[----:B------:R-:W-:Y:S02]  /*9c60*/  SEL R51, RZ, 0x1, P1 ;  /* 0x00000001ff337807 */ /* 0x000fe40000800000 */
[----:B------:R-:W-:-:S04]  /*9c70*/  SEL R33, RZ, 0x1, !P4 ;  /* 0x00000001ff217807 */ /* 0x000fc80006000000 */
[----:B------:R-:W-:-:S04]  /*9c80*/  IADD3 R33, P5, P6, R77, R60, R33 ;  /* 0x0000003c4d217210 */ /* 0x000fc80007ebe021 */
[----:B------:R-:W-:Y:S02]  /*9c90*/  IADD3.X R49, PT, PT, R62, R78, RZ, P5, P6 ;  /* 0x0000004e3e317210 */ /* 0x000fe40002fec4ff */
[----:B------:R-:W-:-:S04]  /*9ca0*/  ISETP.EQ.U32.AND P5, PT, R27, R24, PT ;  /* 0x000000181b00720c */ /* 0x000fc80003fa2070 */
[----:B------:R-:W-:Y:S02]  /*9cb0*/  ISETP.EQ.AND.EX P3, PT, R44, R25, !P3, P5 ;  /* 0x000000192c00720c */ /* 0x000fe40005f62350 */
[----:B------:R-:W-:-:S04]  /*9cc0*/  ISETP.LT.U32.AND P5, PT, R27, R24, PT ;  /* 0x000000181b00720c */ /* 0x000fc80003fa1070 */
[----:B------:R-:W-:Y:S01]  /*9cd0*/  ISETP.LT.U32.OR.EX P3, PT, R44, R25, P3, P5 ;  /* 0x000000192c00720c */ /* 0x000fe20001f61550 */
[----:B------:R-:W-:Y:S01]  /*9ce0*/  IMAD.X R25, RZ, RZ, RZ, P2 ;  /* 0x000000ffff197224 */ /* 0x000fe200010e06ff */
[----:B------:R-:W-:Y:S02]  /*9cf0*/  ISETP.NE.AND P2, PT, R86, RZ, PT ;  /* 0x000000ff5600720c */ /* 0x000fe40003f45270 */
[----:B------:R-:W-:Y:S02]  /*9d00*/  SEL R53, RZ, 0x1, !P3 ;  /* 0x00000001ff357807 */ /* 0x000fe40005800000 */
[----:B------:R-:W-:Y:S02]  /*9d10*/  SEL R75, RZ, 0x1, P2 ;  /* 0x00000001ff4b7807 */ /* 0x000fe40001000000 */
        /* <DEDUP_REMOVED lines=8> */
[-C--:B------:R-:W-:Y:S02]  /*9da0*/  IADD3.X R54, PT, PT, R74, R83.reuse, RZ, P5, P6 ;  /* 0x000000534a367210 */ /* 0x080fe40002fec4ff */
[----:B------:R-:W-:Y:S02]  /*9db0*/  ISETP.EQ.U32.AND P5, PT, R53, R30, PT ;  /* 0x0000001e3500720c */ /* 0x000fe40003fa2070 */
[----:B------:R-:W-:Y:S02]  /*9dc0*/  ISETP.EQ.U32.AND P1, PT, R49, R80, PT ;  /* 0x000000503100720c */ /* 0x000fe40003f22070 */
[----:B------:R-:W-:Y:S02]  /*9dd0*/  ISETP.EQ.AND.EX P3, PT, R56, R32, P3, P5 ;  /* 0x000000203800720c */ /* 0x000fe40001f62350 */
[----:B------:R-:W-:Y:S02]  /*9de0*/  ISETP.LT.U32.AND P5, PT, R53, R30, PT ;  /* 0x0000001e3500720c */ /* 0x000fe40003fa1070 */
[----:B------:R-:W-:-:S02]  /*9df0*/  ISETP.EQ.AND.EX P1, PT, R54, R83, P4, P1 ;  /* 0x000000533600720c */ /* 0x000fc40002722310 */
[----:B------:R-:W-:Y:S02]  /*9e00*/  ISETP.LT.U32.OR.EX P3, PT, R56, R32, P3, P5 ;  /* 0x000000203800720c */ /* 0x000fe40001f61550 */
[----:B------:R-:W-:Y:S02]  /*9e10*/  ISETP.LT.U32.AND P2, PT, R49, R80, PT ;  /* 0x000000503100720c */ /* 0x000fe40003f41070 */
[----:B------:R-:W-:Y:S02]  /*9e20*/  SEL R24, RZ, 0x1, !P3 ;  /* 0x00000001ff187807 */ /* 0x000fe40005800000 */
[----:B------:R-:W-:Y:S02]  /*9e30*/  ISETP.LT.U32.OR.EX P1, PT, R54, R83, P1, P2 ;  /* 0x000000533600720c */ /* 0x000fe40000f21520 */
[----:B------:R-:W-:Y:S01]  /*9e40*/  IADD3 R33, P5, P6, R24, R49, R35 ;  /* 0x0000003118217210 */ /* 0x000fe20007ebe023 */
[----:B------:R-:W-:Y:S02]  /*9e50*/  IMAD.MOV.U32 R24, RZ, RZ, R55 ;  /* 0x000000ffff187224 */ /* 0x000fe400078e0037 */
[----:B------:R-:W-:Y:S01]  /*9e60*/  IMAD.MOV.U32 R55, RZ, RZ, R26 ;  /* 0x000000ffff377224 */ /* 0x000fe200078e001a */
[----:B------:R-:W-:Y:S01]  /*9e70*/  IADD3.X R32, PT, PT, RZ, R54, R47, P5, P6 ;  /* 0x00000036ff207210 */ /* 0x000fe20002fec42f */
[----:B------:R-:W-:Y:S01]  /*9e80*/  IMAD.WIDE.U32.X R24, RZ, R85, R24, P0 ;  /* 0x00000055ff187225 */ /* 0x000fe200000e0418 */
[----:B------:R-:W-:-:S02]  /*9e90*/  LOP3.LUT P5, RZ, R149, 0x1, RZ, 0xc0, !PT ;  /* 0x0000000195ff7812 */ /* 0x000fc400078ac0ff */
[----:B------:R-:W-:Y:S02]  /*9ea0*/  LOP3.LUT P6, RZ, R149, 0x2, RZ, 0xc0, !PT ;  /* 0x0000000295ff7812 */ /* 0x000fe400078cc0ff */
[----:B------:R-:W-:Y:S02]  /*9eb0*/  IADD3 R24, P2, PT, R51, R24, RZ ;  /* 0x0000001833187210 */ /* 0x000fe40007f5e0ff */
[----:B------:R-:W-:-:S03]  /*9ec0*/  ISETP.NE.AND P0, PT, R87, RZ, PT ;  /* 0x000000ff5700720c */ /* 0x000fc60003f05270 */
[----:B------:R-:W-:Y:S01]  /*9ed0*/  IMAD.X R51, RZ, RZ, R25, P2 ;  /* 0x000000ffff337224 */ /* 0x000fe200010e0619 */
[C---:B------:R-:W-:Y:S02]  /*9ee0*/  ISETP.EQ.U32.AND P2, PT, R33.reuse, R35, PT ;  /* 0x000000232100720c */ /* 0x040fe40003f42070 */
[----:B------:R-:W-:Y:S02]  /*9ef0*/  SEL R25, RZ, 0x1, !P1 ;  /* 0x00000001ff197807 */ /* 0x000fe40004800000 */
[C---:B------:R-:W-:Y:S02]  /*9f00*/  ISETP.EQ.AND.EX P2, PT, R32.reuse, R47, P3, P2 ;  /* 0x0000002f2000720c */ /* 0x040fe40001f42320 */
[----:B------:R-:W-:Y:S02]  /*9f10*/  ISETP.LT.U32.AND P3, PT, R33, R35, PT ;  /* 0x000000232100720c */ /* 0x000fe40003f61070 */
[----:B------:R-:W-:Y:S02]  /*9f20*/  SEL R35, RZ, 0x1, !P5 ;  /* 0x00000001ff237807 */ /* 0x000fe40006800000 */
[----:B------:R-:W-:-:S02]  /*9f30*/  ISETP.LT.U32.OR.EX P2, PT, R32, R47, P2, P3 ;  /* 0x0000002f2000720c */ /* 0x000fc40001741530 */
[----:B------:R-:W-:Y:S02]  /*9f40*/  IADD3 R25, P4, P5, R24, R85, R25 ;  /* 0x0000005518197210 */ /* 0x000fe40007d9e019 */
        /* <DEDUP_REMOVED lines=8> */
[----:B------:R-:W-:Y:S01]  /*9fd0*/  IADD3 R24, P3, PT, R75, R12, RZ ;  /* 0x0000000c4b187210 */ /* 0x000fe20007f7e0ff */
[----:B------:R-:W-:Y:S01]  /*9fe0*/  IMAD.X R35, RZ, RZ, R17, P1 ;  /* 0x000000ffff237224 */ /* 0x000fe200008e0611 */
[----:B------:R-:W-:-:S02]  /*9ff0*/  ISETP.NE.AND.EX P4, PT, R51, RZ, PT, P4 ;  /* 0x000000ff3300720c */ /* 0x000fc40003f85340 */
[----:B------:R-:W-:Y:S01]  /*a000*/  PLOP3.LUT P0, PT, P6, P0, PT, 0xf8, 0x8f ;  /* 0x00000000008f781c */ /* 0x000fe20003701f70 */
[----:B------:R-:W-:-:S03]  /*a010*/  IMAD.X R25, RZ, RZ, R13, P3 ;  /* 0x000000ffff197224 */ /* 0x000fc600018e060d */
[----:B------:R-:W-:Y:S02]  /*a020*/  SEL R85, R14, RZ, P0 ;  /* 0x000000ff0e557207 */ /* 0x000fe40000000000 */
[----:B------:R-:W-:Y:S02]  /*a030*/  SEL R52, R52, RZ, P0 ;  /* 0x000000ff34347207 */ /* 0x000fe40000000000 */
[----:B------:R-:W-:Y:S02]  /*a040*/  SEL R30, R30, RZ, P0 ;  /* 0x000000ff1e1e7207 */ /* 0x000fe40000000000 */
[----:B------:R-:W-:Y:S02]  /*a050*/  SEL R24, R24, RZ, P0 ;  /* 0x000000ff18187207 */ /* 0x000fe40000000000 */
[----:B------:R-:W-:Y:S02]  /*a060*/  IADD3 R85, P3, PT, -R85, R84, RZ ;  /* 0x0000005455557210 */ /* 0x000fe40007f7e1ff */
[----:B------:R-:W-:-:S02]  /*a070*/  IADD3 R29, P2, PT, -R52, R29, RZ ;  /* 0x0000001d341d7210 */ /* 0x000fc40007f5e1ff */
[----:B------:R-:W-:Y:S02]  /*a080*/  IADD3 R45, P5, PT, -R30, R45, RZ ;  /* 0x0000002d1e2d7210 */ /* 0x000fe40007fbe1ff */
[----:B------:R-:W-:Y:S02]  /*a090*/  IADD3 R23, P1, PT, R23, -R24, RZ ;  /* 0x8000001817177210 */ /* 0x000fe40007f3e0ff */
[----:B------:R-:W-:Y:S02]  /*a0a0*/  SEL R47, R47, RZ, P0 ;  /* 0x000000ff2f2f7207 */ /* 0x000fe40000000000 */
[----:B------:R-:W-:Y:S02]  /*a0b0*/  SEL R35, R35, RZ, P0 ;  /* 0x000000ff23237207 */ /* 0x000fe40000000000 */
[----:B------:R-:W-:Y:S01]  /*a0c0*/  SEL R25, R25, RZ, P0 ;  /* 0x000000ff19197207 */ /* 0x000fe20000000000 */
[----:B------:R-:W-:Y:S01]  /*a0d0*/  IMAD.X R50, R50, 0x1, ~R47, P2 ;  /* 0x0000000132327824 */ /* 0x000fe200010e0e2f */
        /* <DEDUP_REMOVED lines=10> */
.L_x_178:
        /* <DEDUP_REMOVED lines=34> */
.L_x_177:
[----:B------:R-:W-:Y:S02]  /*a3a0*/  IMAD.MOV.U32 R53, RZ, RZ, R26 ;  /* 0x000000ffff357224 */ /* 0x000fe400078e001a */
[----:B------:R-:W-:Y:S02]  /*a3b0*/  IMAD.MOV.U32 R56, RZ, RZ, R30 ;  /* 0x000000ffff387224 */ /* 0x000fe400078e001e */
[----:B------:R-:W-:Y:S02]  /*a3c0*/  IMAD.MOV.U32 R33, RZ, RZ, R24 ;  /* 0x000000ffff217224 */ /* 0x000fe400078e0018 */
[----:B------:R-:W-:-:S07]  /*a3d0*/  IMAD.MOV.U32 R32, RZ, RZ, R25 ;  /* 0x000000ffff207224 */ /* 0x000fce00078e0019 */
.L_x_176:
[----:B------:R-:W-:Y:S05]  /*a3e0*/  BSYNC.RECONVERGENT B2 ;  /* 0x0000000000027941 */ /* 0x000fea0003800200 */
.L_x_175:
        /* <DEDUP_REMOVED lines=14> */
[----:B------:R-:W-:-:S02]  /*a4d0*/  SHF.L.U64.HI R26, R85, 0x1, R84 ;  /* 0x00000001551a7819 */ /* 0x000fc40000010254 */
[----:B------:R-:W-:Y:S01]  /*a4e0*/  LOP3.LUT R75, R24, R25, RZ, 0xfc, !PT ;  /* 0x00000019184b7212 */ /* 0x000fe200078efcff */
[----:B------:R-:W-:Y:S01]  /*a4f0*/  IMAD.SHL.U32 R24, R29, 0x2, RZ ;  /* 0x000000021d187824 */ /* 0x000fe200078e00ff */
[----:B------:R-:W-:Y:S02]  /*a500*/  LOP3.LUT R149, R149, 0xfffffff7, RZ, 0xc0, !PT ;  /* 0xfffffff795957812 */ /* 0x000fe400078ec0ff */
[CC--:B------:R-:W-:Y:S02]  /*a510*/  ISETP.EQ.U32.AND P1, PT, R75.reuse, R45.reuse, PT ;  /* 0x0000002d4b00720c */ /* 0x0c0fe40003f22070 */
[----:B------:R-:W-:Y:S02]  /*a520*/  ISETP.LT.U32.AND P2, PT, R75, R45, PT ;  /* 0x0000002d4b00720c */ /* 0x000fe40003f41070 */
[----:B------:R-:W-:Y:S02]  /*a530*/  ISETP.EQ.AND.EX P0, PT, R73, R46, P0, P1 ;  /* 0x0000002e4900720c */ /* 0x000fe40000702310 */
[----:B------:R-:W-:-:S02]  /*a540*/  ISETP.EQ.U32.AND P1, PT, R27, R12, PT ;  /* 0x0000000c1b00720c */ /* 0x000fc40003f22070 */
[----:B------:R-:W-:Y:S02]  /*a550*/  ISETP.LT.U32.OR.EX P0, PT, R73, R46, P0, P2 ;  /* 0x0000002e4900720c */ /* 0x000fe40000701520 */
[----:B------:R-:W-:Y:S02]  /*a560*/  ISETP.GE.U32.AND P2, PT, R55, R14, PT ;  /* 0x0000000e3700720c */ /* 0x000fe40003f46070 */
[----:B------:R-:W-:-:S04]  /*a570*/  SEL R25, RZ, 0x1, !P0 ;  /* 0x00000001ff197807 */ /* 0x000fc80004000000 */
        /* <DEDUP_REMOVED lines=10> */
[----:B------:R-:W-:Y:S02]  /*a620*/  P2R R30, PR, RZ, 0x1 ;  /* 0x00000001ff1e7803 */ /* 0x000fe40000000000 */
        /* <DEDUP_REMOVED lines=9> */
[----:B------:R-:W-:Y:S02]  /*a6c0*/  ISETP.EQ.U32.AND P4, PT, R57, R12, PT ;  /* 0x0000000c3900720c */ /* 0x000fe40003f82070 */
[----:B------:R-:W-:-:S02]  /*a6d0*/  ISETP.GE.U32.AND.EX P2, PT, R26, R15, PT, P2 ;  /* 0x0000000f1a00720c */ /* 0x000fc40003f46120 */
[----:B------:R-:W-:Y:S02]  /*a6e0*/  @P5 LOP3.LUT R149, R149, 0x8, RZ, 0xfc, !PT ;  /* 0x0000000895955812 */ /* 0x000fe400078efcff */
[-C--:B------:R-:W-:Y:S02]  /*a6f0*/  ISETP.EQ.AND.EX P4, PT, R61, R13.reuse, !P2, P4 ;  /* 0x0000000d3d00720c */ /* 0x080fe40005782340 */
[----:B------:R-:W-:Y:S02]  /*a700*/  ISETP.LT.U32.AND P5, PT, R57, R12, PT ;  /* 0x0000000c3900720c */ /* 0x000fe40003fa1070 */
[----:B------:R-:W-:Y:S02]  /*a710*/  LOP3.LUT R149, R149, 0xfffffffe, RZ, 0xc0, !PT ;  /* 0xfffffffe95957812 */ /* 0x000fe400078ec0ff */
[----:B------:R-:W-:Y:S02]  /*a720*/  ISETP.LT.U32.OR.EX P6, PT, R61, R13, P4, P5 ;  /* 0x0000000d3d00720c */ /* 0x000fe400027c1550 */
[----:B------:R-:W-:-:S02]  /*a730*/  ISETP.EQ.U32.AND P4, PT, R75, R16, PT ;  /* 0x000000104b00720c */ /* 0x000fc40003f82070 */
[----:B------:R-:W-:Y:S02]  /*a740*/  ISETP.LT.U32.AND P5, PT, R75, R16, PT ;  /* 0x000000104b00720c */ /* 0x000fe40003fa1070 */
[CC--:B------:R-:W-:Y:S02]  /*a750*/  ISETP.EQ.AND.EX P4, PT, R73.reuse, R17.reuse, P6, P4 ;  /* 0x000000114900720c */ /* 0x0c0fe40003782340 */
[----:B------:R-:W-:Y:S02]  /*a760*/  P2R R24, PR, RZ, 0x1 ;  /* 0x00000001ff187803 */ /* 0x000fe40000000000 */
[----:B------:R-:W-:Y:S02]  /*a770*/  ISETP.LT.U32.OR.EX P4, PT, R73, R17, P4, P5 ;  /* 0x000000114900720c */ /* 0x000fe40002781550 */
[----:B------:R-:W-:Y:S02]  /*a780*/  ISETP.GE.U32.AND P5, PT, R83, R10, PT ;  /* 0x0000000a5300720c */ /* 0x000fe40003fa6070 */
[----:B------:R-:W-:-:S02]  /*a790*/  @P6 LOP3.LUT R149, R149, 0x1, RZ, 0xfc, !PT ;  /* 0x0000000195956812 */ /* 0x000fc400078efcff */
[----:B------:R-:W-:Y:S02]  /*a7a0*/  ISETP.GE.U32.AND.EX P5, PT, R77, R11, PT, P5 ;  /* 0x0000000b4d00720c */ /* 0x000fe40003fa6150 */
[----:B------:R-:W-:-:S11]  /*a7b0*/  PLOP3.LUT P6, PT, PT, PT, PT, 0x8, 0x80 ;  /* 0x000000000080781c */ /* 0x000fd60003fce170 */
[----:B------:R-:W-:-:S04]  /*a7c0*/  @P5 ISETP.NE.U32.AND P0, PT, R83, R10, PT ;  /* 0x0000000a5300520c */ /* 0x000fc80003f05070 */
[----:B------:R-:W-:Y:S02]  /*a7d0*/  @P5 ISETP.NE.OR.EX P6, PT, R77, R11, !P4, P0 ;  /* 0x0000000b4d00520c */ /* 0x000fe400067c5700 */
[----:B------:R-:W-:Y:S02]  /*a7e0*/  ISETP.NE.AND P0, PT, R24, RZ, PT ;  /* 0x000000ff1800720c */ /* 0x000fe40003f05270 */
[----:B------:R-:W-:Y:S02]  /*a7f0*/  LOP3.LUT P5, RZ, R149, 0x1, RZ, 0xc0, !PT ;  /* 0x0000000195ff7812 */ /* 0x000fe400078ac0ff */
[----:B------:R-:W-:Y:S02]  /*a800*/  SEL R25, RZ, 0x1, !P0 ;  /* 0x00000001ff197807 */ /* 0x000fe40004000000 */
[----:B------:R-:W-:-:S04]  /*a810*/  ISETP.NE.AND P0, PT, R30, RZ, PT ;  /* 0x000000ff1e00720c */ /* 0x000fc80003f05270 */
[----:B------:R-:W-:Y:S02]  /*a820*/  SEL R35, RZ, 0x1, P0 ;  /* 0x00000001ff237807 */ /* 0x000fe40000000000 */
        /* <DEDUP_REMOVED lines=8> */
[----:B------:R-:W-:-:S03]  /*a8b0*/  IMAD.X R25, RZ, RZ, R13, P0 ;  /* 0x000000ffff197224 */ /* 0x000fc600000e060d */
[----:B------:R-:W-:Y:S02]  /*a8c0*/  IADD3 R35, P0, PT, R27, -R24, RZ ;  /* 0x800000181b237210 */ /* 0x000fe40007f1e0ff */
[----:B------:R-:W-:Y:S02]  /*a8d0*/  SEL R25, R25, RZ, P1 ;  /* 0x000000ff19197207 */ /* 0x000fe40000800000 */
[----:B------:R-:W-:Y:S02]  /*a8e0*/  SEL R24, R14, RZ, P1 ;  /* 0x000000ff0e187207 */ /* 0x000fe40000800000 */
[----:B------:R-:W-:Y:S01]  /*a8f0*/  SEL R27, RZ, 0x1, !P3 ;  /* 0x00000001ff1b7807 */ /* 0x000fe20005800000 */
[----:B------:R-:W-:Y:S01]  /*a900*/  IMAD.X R49, R44, 0x1, ~R25, P0 ;  /* 0x000000012c317824 */ /* 0x000fe200000e0e19 */
[----:B------:R-:W-:Y:S02]  /*a910*/  SEL R25, R15, RZ, P1 ;  /* 0x000000ff0f197207 */ /* 0x000fe40000800000 */
[----:B------:R-:W-:-:S02]  /*a920*/  IADD3 R55, P0, PT, R55, -R24, RZ ;  /* 0x8000001837377210 */ /* 0x000fc40007f1e0ff */
[----:B------:R-:W-:-:S03]  /*a930*/  LOP3.LUT P3, RZ, R149, 0x8, RZ, 0xc0, !PT ;  /* 0x0000000895ff7812 */ /* 0x000fc6000786c0ff */
[----:B------:R-:W-:Y:S01]  /*a940*/  IMAD.X R30, R22, 0x1, ~R25, P0 ;  /* 0x00000001161e7824 */ /* 0x000fe200000e0e19 */
[----:B------:R-:W-:Y:S02]  /*a950*/  IADD3 R22, P0, PT, R27, R10, RZ ;  /* 0x0000000a1b167210 */ /* 0x000fe40007f1e0ff */
[----:B------:R-:W-:Y:S02]  /*a960*/  SEL R25, RZ, 0x1, P2 ;  /* 0x00000001ff197807 */ /* 0x000fe40001000000 */
[----:B------:R-:W-:Y:S01]  /*a970*/  SEL R22, R22, RZ, P1 ;  /* 0x000000ff16167207 */ /* 0x000fe20000800000 */
[----:B------:R-:W-:Y:S01]  /*a980*/  IMAD.X R24, RZ, RZ, R11, P0 ;  /* 0x000000ffff187224 */ /* 0x000fe200000e060b */
[----:B------:R-:W-:Y:S02]  /*a990*/  IADD3 R76, P0, PT, R25, R12, RZ ;  /* 0x0000000c194c7210 */ /* 0x000fe40007f1e0ff */
[----:B------:R-:W-:Y:S02]  /*a9a0*/  PLOP3.LUT P6, PT, P3, P6, PT, 0xf8, 0x8f ;  /* 0x00000000008f781c */ /* 0x000fe40001fcdf70 */
[----:B------:R-:W-:-:S02]  /*a9b0*/  SEL R24, R24, RZ, P1 ;  /* 0x000000ff18187207 */ /* 0x000fc40000800000 */
[----:B------:R-:W-:Y:S01]  /*a9c0*/  IADD3 R33, P1, PT, R33, -R22, RZ ;  /* 0x8000001621217210 */ /* 0x000fe20007f3e0ff */
[----:B------:R-:W-:Y:S01]  /*a9d0*/  IMAD.X R22, RZ, RZ, R13, P0 ;  /* 0x000000ffff167224 */ /* 0x000fe200000e060d */
[----:B------:R-:W-:Y:S02]  /*a9e0*/  SEL R25, RZ, 0x1, !P5 ;  /* 0x00000001ff197807 */ /* 0x000fe40006800000 */
[----:B------:R-:W-:Y:S01]  /*a9f0*/  SEL R76, R76, RZ, P6 ;  /* 0x000000ff4c4c7207 */ /* 0x000fe20003000000 */
[----:B------:R-:W-:Y:S01]  /*aa00*/  IMAD.X R27, R32, 0x1, ~R24, P1 ;  /* 0x00000001201b7824 */ /* 0x000fe200008e0e18 */
[----:B------:R-:W-:Y:S02]  /*aa10*/  SEL R78, R14, RZ, P6 ;  /* 0x000000ff0e4e7207 */ /* 0x000fe40003000000 */
[----:B------:R-:W-:Y:S02]  /*aa20*/  IADD3 R74, P1, PT, R25, R16, RZ ;  /* 0x00000010194a7210 */ /* 0x000fe40007f3e0ff */
[----:B------:R-:W-:-:S02]  /*aa30*/  IADD3 R76, P2, PT, R57, -R76, RZ ;  /* 0x8000004c394c7210 */ /* 0x000fc40007f5e0ff */
[----:B------:R-:W-:Y:S01]  /*aa40*/  IADD3 R78, P0, PT, -R78, R51, RZ ;  /* 0x000000334e4e7210 */ /* 0x000fe20007f1e1ff */
[----:B------:R-:W-:Y:S01]  /*aa50*/  IMAD.X R24, RZ, RZ, R17, P1 ;  /* 0x000000ffff187224 */ /* 0x000fe200008e0611 */
[----:B------:R-:W-:Y:S02]  /*aa60*/  SEL R22, R22, RZ, P6 ;  /* 0x000000ff16167207 */ /* 0x000fe40003000000 */
[----:B------:R-:W-:Y:S02]  /*aa70*/  SEL R79, R15, RZ, P6 ;  /* 0x000000ff0f4f7207 */ /* 0x000fe40003000000 */
[----:B------:R-:W-:Y:S01]  /*aa80*/  SEL R25, RZ, 0x1, !P4 ;  /* 0x00000001ff197807 */ /* 0x000fe20006000000 */
[----:B------:R-:W-:Y:S01]  /*aa90*/  IMAD.X R22, R61, 0x1, ~R22, P2 ;  /* 0x000000013d167824 */ /* 0x000fe200010e0e16 */
[----:B------:R-:W-:Y:S01]  /*aaa0*/  ISETP.GE.U32.AND P1, PT, R55, R78, PT ;  /* 0x0000004e3700720c */ /* 0x000fe20003f26070 */
[----:B------:R-:W-:Y:S01]  /*aab0*/  IMAD.X R79, R26, 0x1, ~R79, P0 ;  /* 0x000000011a4f7824 */ /* 0x000fe200000e0e4f */
[----:B------:R-:W-:-:S02]  /*aac0*/  IADD3 R72, P2, PT, R25, R10, RZ ;  /* 0x0000000a19487210 */ /* 0x000fc40007f5e0ff */
[----:B------:R-:W-:Y:S02]  /*aad0*/  SEL R74, R74, RZ, P6 ;  /* 0x000000ff4a4a7207 */ /* 0x000fe40003000000 */
[----:B------:R-:W-:Y:S01]  /*aae0*/  ISETP.EQ.U32.AND P0, PT, R35, R76, PT ;  /* 0x0000004c2300720c */ /* 0x000fe20003f02070 */
[----:B------:R-:W-:Y:S01]  /*aaf0*/  IMAD.X R26, RZ, RZ, R11, P2 ;  /* 0x000000ffff1a7224 */ /* 0x000fe200010e060b */
[----:B------:R-:W-:Y:S02]  /*ab00*/  ISETP.GE.U32.AND.EX P1, PT, R30, R79, PT, P1 ;  /* 0x0000004f1e00720c */ /* 0x000fe40003f26110 */
[----:B------:R-:W-:Y:S02]  /*ab10*/  IADD3 R74, P4, PT, -R74, R75, RZ ;  /* 0x0000004b4a4a7210 */ /* 0x000fe40007f9e1ff */
[----:B------:R-:W-:Y:S02]  /*ab20*/  SEL R72, R72, RZ, P6 ;  /* 0x000000ff48487207 */ /* 0x000fe40003000000 */
[----:B------:R-:W-:-:S02]  /*ab30*/  SEL R24, R24, RZ, P6 ;  /* 0x000000ff18187207 */ /* 0x000fc40003000000 */
[----:B------:R-:W-:Y:S02]  /*ab40*/  ISETP.LT.U32.AND P2, PT, R35, R76, PT ;  /* 0x0000004c2300720c */ /* 0x000fe40003f41070 */
[----:B------:R-:W-:Y:S01]  /*ab50*/  ISETP.EQ.AND.EX P0, PT, R49, R22, !P1, P0 ;  /* 0x000000163100720c */ /* 0x000fe20004f02300 */
[----:B------:R-:W-:Y:S01]  /*ab60*/  IMAD.X R24, R73, 0x1, ~R24, P4 ;  /* 0x0000000149187824 */ /* 0x000fe200020e0e18 */
[----:B------:R-:W-:Y:S02]  /*ab70*/  SEL R26, R26, RZ, P6 ;  /* 0x000000ff1a1a7207 */ /* 0x000fe40003000000 */
[----:B------:R-:W-:Y:S02]  /*ab80*/  IADD3 R72, P3, PT, -R72, R83, RZ ;  /* 0x0000005348487210 */ /* 0x000fe40007f7e1ff */
[----:B------:R-:W-:Y:S02]  /*ab90*/  ISETP.EQ.U32.AND P4, PT, R53, R74, PT ;  /* 0x0000004a3500720c */ /* 0x000fe40003f82070 */
[----:B------:R-:W-:Y:S01]  /*aba0*/  ISETP.LT.U32.OR.EX P2, PT, R49, R22, P0, P2 ;  /* 0x000000163100720c */ /* 0x000fe20000741520 */
[----:B------:R-:W-:Y:S01]  /*abb0*/  IMAD.X R26, R77, 0x1, ~R26, P3 ;  /* 0x000000014d1a7824 */ /* 0x000fe200018e0e1a */
[----:B------:R-:W-:-:S02]  /*abc0*/  ISETP.LT.U32.AND P3, PT, R53, R74, PT ;  /* 0x0000004a3500720c */ /* 0x000fc40003f61070 */
[----:B------:R-:W-:Y:S02]  /*abd0*/  ISETP.EQ.AND.EX P4, PT, R47, R24, P2, P4 ;  /* 0x000000182f00720c */ /* 0x000fe40001782340 */
[----:B------:R-:W-:Y:S02]  /*abe0*/  SEL R77, RZ, 0xffffffff, P1 ;  /* 0xffffffffff4d7807 */ /* 0x000fe40000800000 */
[CC--:B------:R-:W-:Y:S02]  /*abf0*/  ISETP.EQ.U32.AND P0, PT, R33.reuse, R72.reuse, PT ;  /* 0x000000482100720c */ /* 0x0c0fe40003f02070 */
[----:B------:R-:W-:Y:S02]  /*ac00*/  ISETP.GE.U32.AND P1, PT, R33, R72, PT ;  /* 0x000000482100720c */ /* 0x000fe40003f26070 */
[----:B------:R-:W-:Y:S02]  /*ac10*/  ISETP.LT.U32.OR.EX P3, PT, R47, R24, P4, P3 ;  /* 0x000000182f00720c */ /* 0x000fe40002761530 */
[----:B------:R-:W-:-:S02]  /*ac20*/  ISETP.GE.U32.AND.EX P1, PT, R27, R26, PT, P1 ;  /* 0x0000001a1b00720c */ /* 0x000fc40003f26110 */
[----:B------:R-:W-:Y:S02]  /*ac30*/  ISETP.EQ.AND.EX P0, PT, R27, R26, P3, P0 ;  /* 0x0000001a1b00720c */ /* 0x000fe40001f02300 */
[----:B------:R-:W-:Y:S02]  /*ac40*/  IADD3 R78, P5, PT, -R78, R55, RZ ;  /* 0x000000374e4e7210 */ /* 0x000fe40007fbe1ff */
[----:B------:R-:W-:Y:S02]  /*ac50*/  SEL R75, RZ, 0xffffffff, !P2 ;  /* 0xffffffffff4b7807 */ /* 0x000fe40005000000 */
[C---:B------:R-:W-:Y:S01]  /*ac60*/  IADD3 R76, P2, P4, R77.reuse, R35, -R76 ;  /* 0x000000234d4c7210 */ /* 0x040fe20007c5e84c */
[----:B------:R-:W-:Y:S01]  /*ac70*/  IMAD.X R79, R30, 0x1, ~R79, P5 ;  /* 0x000000011e4f7824 */ /* 0x000fe200028e0e4f */
[----:B------:R-:W-:Y:S02]  /*ac80*/  SEL R73, RZ, 0xffffffff, !P3 ;  /* 0xffffffffff497807 */ /* 0x000fe40005800000 */
[----:B------:R-:W-:-:S02]  /*ac90*/  IADD3.X R77, PT, PT, R77, R49, ~R22, P2, P4 ;  /* 0x000000314d4d7210 */ /* 0x000fc400017e8c16 */
        /* <DEDUP_REMOVED lines=30> */
.L_x_180:
[----:B------:R-:W-:Y:S05]  /*ae80*/  BSYNC.RECONVERGENT B2 ;  /* 0x0000000000027941 */ /* 0x000fea0003800200 */
.L_x_179:
        /* <DEDUP_REMOVED lines=9> */
[CC--:B------:R-:W-:Y:S02]  /*af20*/  ISETP.EQ.AND.EX P1, PT, R46.reuse, R75.reuse, P3, P2 ;  /* 0x0000004b2e00720c */ /* 0x0c0fe40001f22320 */
[----:B------:R-:W-:Y:S02]  /*af30*/  SEL R82, RZ, 0xffffffff, P0 ;  /* 0xffffffffff527807 */ /* 0x000fe40000000000 */
[----:B------:R-:W-:Y:S02]  /*af40*/  ISETP.LT.U32.OR.EX P0, PT, R46, R75, P1, P4 ;  /* 0x0000004b2e00720c */ /* 0x000fe40000f01540 */
[----:B------:R-:W-:-:S02]  /*af50*/  ISETP.NE.U32.AND P2, PT, R29, R72, PT ;  /* 0x000000481d00720c */ /* 0x000fc40003f45070 */
[----:B------:R-:W-:Y:S02]  /*af60*/  ISETP.GE.U32.AND P1, PT, R29, R72, PT ;  /* 0x000000481d00720c */ /* 0x000fe40003f26070 */
[CC--:B------:R-:W-:Y:S02]  /*af70*/  ISETP.NE.OR.EX P2, PT, R50.reuse, R73.reuse, !P0, P2 ;  /* 0x000000493200720c */ /* 0x0c0fe40004745720 */
[----:B------:R-:W-:Y:S02]  /*af80*/  ISETP.GE.U32.AND.EX P1, PT, R50, R73, PT, P1 ;  /* 0x000000493200720c */ /* 0x000fe40003f26110 */
[----:B------:R-:W-:Y:S02]  /*af90*/  SEL R80, RZ, 0xffffffff, !P3 ;  /* 0xffffffffff507807 */ /* 0x000fe40005800000 */
[----:B------:R-:W-:Y:S02]  /*afa0*/  SEL R62, RZ, 0xffffffff, !P0 ;  /* 0xffffffffff3e7807 */ /* 0x000fe40004000000 */
[----:B------:R-:W-:-:S02]  /*afb0*/  IADD3 R83, P0, P5, R80, R45, -R74 ;  /* 0x0000002d50537210 */ /* 0x000fc40007d1e84a */
[----:B------:R-:W-:Y:S02]  /*afc0*/  IADD3 R89, P4, P3, R82, R23, -R76 ;  /* 0x0000001752597210 */ /* 0x000fe40007b9e84c */
[----:B------:R-:W-:Y:S02]  /*afd0*/  IADD3.X R80, PT, PT, R80, R46, ~R75, P0, P5 ;  /* 0x0000002e50507210 */ /* 0x000fe400007eac4b */
[----:B------:R-:W-:Y:S02]  /*afe0*/  IADD3.X R82, PT, PT, R82, R28, ~R77, P4, P3 ;  /* 0x0000001c52527210 */ /* 0x000fe400027e6c4d */
[----:B------:R-:W-:Y:S02]  /*aff0*/  IADD3 R85, P0, PT, R85, -R78, RZ ;  /* 0x8000004e55557210 */ /* 0x000fe40007f1e0ff */
[----:B------:R-:W-:-:S03]  /*b000*/  IADD3 R87, P3, P4, R62, R29, -R72 ;  /* 0x0000001d3e577210 */ /* 0x000fc60007c7e848 */
[----:B------:R-:W-:Y:S01]  /*b010*/  IMAD.X R84, R84, 0x1, ~R79, P0 ;  /* 0x0000000154547824 */ /* 0x000fe200000e0e4f */
        /* <DEDUP_REMOVED lines=27> */
.L_x_182:
[----:B------:R-:W-:Y:S05]  /*b1d0*/  BSYNC.RECONVERGENT B2 ;  /* 0x0000000000027941 */ /* 0x000fea0003800200 */
.L_x_181:
[C---:B------:R-:W-:Y:S01]  /*b1e0*/  IMAD.WIDE.U32 R44, R34.reuse, R83, RZ ;  /* 0x00000053222c7225 */ /* 0x040fe200078e00ff */
[----:B------:R-:W-:Y:S03]  /*b1f0*/  BSSY.RECONVERGENT B2, `(.L_x_183) ;  /* 0x00001ca000027945 */ /* 0x000fe60003800200 */
[----:B------:R-:W-:-:S04]  /*b200*/  IMAD.WIDE.U32 R24, R34, R85, RZ ;  /* 0x0000005522187225 */ /* 0x000fc800078e00ff */
[----:B------:R-:W-:-:S04]  /*b210*/  IMAD.WIDE.U32 R28, R34, R89, RZ ;  /* 0x00000059221c7225 */ /* 0x000fc800078e00ff */
[----:B------:R-:W-:-:S04]  /*b220*/  IMAD.WIDE.U32 R32, R42, R83, RZ ;  /* 0x000000532a207225 */ /* 0x000fc800078e00ff */
[----:B------:R-:W-:-:S04]  /*b230*/  IMAD.WIDE.U32 R44, P0, R80, R42, R44 ;  /* 0x0000002a502c7225 */ /* 0x000fc8000780002c */
[----:B------:R-:W-:Y:S01]  /*b240*/  IMAD.WIDE.U32 R22, R42, R85, RZ ;  /* 0x000000552a167225 */ /* 0x000fe200078e00ff */
[----:B------:R-:W-:-:S03]  /*b250*/  IADD3 RZ, P4, PT, R33, R44, RZ ;  /* 0x0000002c21ff7210 */ /* 0x000fc60007f9e0ff */
[----:B------:R-:W-:-:S04]  /*b260*/  IMAD.WIDE.U32 R24, P2, R84, R42, R24 ;  /* 0x0000002a54187225 */ /* 0x000fc80007840018 */
[----:B------:R-:W-:Y:S01]  /*b270*/  IMAD.WIDE.U32 R46, R31, R85, RZ ;  /* 0x000000551f2e7225 */ /* 0x000fe200078e00ff */
[----:B------:R-:W-:-:S03]  /*b280*/  IADD3 RZ, P5, PT, R23, R24, RZ ;  /* 0x0000001817ff7210 */ /* 0x000fc60007fbe0ff */
        /* <DEDUP_REMOVED lines=12> */
[----:B------:R-:W-:Y:S01]  /*b350*/  IMAD.X R25, RZ, RZ, RZ, P1 ;  /* 0x000000ffff197224 */ /* 0x000fe200008e06ff */
[----:B------:R-:W-:Y:S01]  /*b360*/  IADD3 RZ, P1, PT, R23, R46, RZ ;  /* 0x0000002e17ff7210 */ /* 0x000fe20007f3e0ff */
[----:B------:R-:W-:Y:S01]  /*b370*/  IMAD.X R33, RZ, RZ, RZ, P0 ;  /* 0x000000ffff217224 */ /* 0x000fe200000e06ff */
[----:B------:R-:W-:Y:S01]  /*b380*/  IADD3 RZ, P0, PT, R27, R50, RZ ;  /* 0x000000321bff7210 */ /* 0x000fe20007f1e0ff */
[----:B------:R-:W-:Y:S02]  /*b390*/  IMAD.X R23, RZ, RZ, RZ, P3 ;  /* 0x000000ffff177224 */ /* 0x000fe400018e06ff */
[----:B------:R-:W-:-:S04]  /*b3a0*/  IMAD.WIDE.U32 R60, R31, R87, RZ ;  /* 0x000000571f3c7225 */ /* 0x000fc800078e00ff */
[----:B------:R-:W-:-:S04]  /*b3b0*/  IMAD.WIDE.U32 R26, R63, R83, RZ ;  /* 0x000000533f1a7225 */ /* 0x000fc800078e00ff */
[----:B------:R-:W-:-:S04]  /*b3c0*/  IMAD.WIDE.U32 R56, P3, R80, R63, R52 ;  /* 0x0000003f50387225 */ /* 0x000fc80007860034 */
[----:B------:R-:W-:Y:S02]  /*b3d0*/  IMAD.MOV.U32 R24, RZ, RZ, R29 ;  /* 0x000000ffff187224 */ /* 0x000fe400078e001d */
[----:B------:R-:W-:Y:S02]  /*b3e0*/  IMAD.X R53, RZ, RZ, RZ, P5 ;  /* 0x000000ffff357224 */ /* 0x000fe400028e06ff */
[----:B------:R-:W-:Y:S01]  /*b3f0*/  IMAD.WIDE.U32.X R24, R82, R34, R24, P2 ;  /* 0x0000002252187225 */ /* 0x000fe200010e0418 */
[----:B------:R-:W-:-:S03]  /*b400*/  IADD3 RZ, P2, PT, R27, R56, RZ ;  /* 0x000000381bff7210 */ /* 0x000fc60007f5e0ff */
[----:B------:R-:W-:Y:S02]  /*b410*/  IMAD.MOV.U32 R22, RZ, RZ, R47 ;  /* 0x000000ffff167224 */ /* 0x000fe400078e002f */
[----:B------:R-:W-:-:S04]  /*b420*/  IMAD.WIDE.U32 R90, R63, R87, RZ ;  /* 0x000000573f5a7225 */ /* 0x000fc800078e00ff */
[----:B------:R-:W-:-:S04]  /*b430*/  IMAD.WIDE.U32 R92, P5, R62, R63, R60 ;  /* 0x0000003f3e5c7225 */ /* 0x000fc800078a003c */
[----:B------:R-:W-:-:S04]  /*b440*/  IMAD.WIDE.U32 R26, R34, R87, RZ ;  /* 0x00000057221a7225 */ /* 0x000fc800078e00ff */
[----:B------:R-:W-:-:S04]  /*b450*/  IMAD.WIDE.U32 R46, R48, R85, RZ ;  /* 0x00000055302e7225 */ /* 0x000fc800078e00ff */
[----:B------:R-:W-:Y:S02]  /*b460*/  IMAD.MOV.U32 R52, RZ, RZ, R51 ;  /* 0x000000ffff347224 */ /* 0x000fe400078e0033 */
[----:B------:R-:W-:-:S04]  /*b470*/  IMAD.WIDE.U32 R98, R48, R89, RZ ;  /* 0x0000005930627225 */ /* 0x000fc800078e00ff */
[----:B------:R-:W-:Y:S01]  /*b480*/  IMAD.X R61, RZ, RZ, RZ, P3 ;  /* 0x000000ffff3d7224 */ /* 0x000fe200018e06ff */
[----:B------:R-:W-:Y:S01]  /*b490*/  IADD3 RZ, P3, PT, R91, R92, RZ ;  /* 0x0000005c5bff7210 */ /* 0x000fe20007f7e0ff */
[----:B------:R-:W-:Y:S02]  /*b4a0*/  IMAD.MOV.U32 R60, RZ, RZ, R57 ;  /* 0x000000ffff3c7224 */ /* 0x000fe400078e0039 */
[----:B------:R-:W-:-:S04]  /*b4b0*/  IMAD.WIDE.U32.X R22, R84, R31, R22, P1 ;  /* 0x0000001f54167225 */ /* 0x000fc800008e0416 */
[----:B------:R-:W-:-:S04]  /*b4c0*/  IMAD.WIDE.U32.X R28, R82, R31, R52, P0 ;  /* 0x0000001f521c7225 */ /* 0x000fc800000e0434 */
[----:B------:R-:W-:-:S04]  /*b4d0*/  IMAD.WIDE.U32 R90, R58, R85, RZ ;  /* 0x000000553a5a7225 */ /* 0x000fc800078e00ff */
[----:B------:R-:W-:-:S04]  /*b4e0*/  IMAD.WIDE.U32 R56, P1, R62, R42, R26 ;  /* 0x0000002a3e387225 */ /* 0x000fc8000782001a */
[----:B------:R-:W-:-:S04]  /*b4f0*/  IMAD.WIDE.U32 R94, P0, R84, R58, R46 ;  /* 0x0000003a545e7225 */ /* 0x000fc8000780002e */
[----:B------:R-:W-:-:S04]  /*b500*/  IMAD.WIDE.U32 R50, R42, R87, RZ ;  /* 0x000000572a327225 */ /* 0x000fc800078e00ff */
[----:B------:R-:W-:-:S04]  /*b510*/  IMAD.WIDE.U32.X R26, R80, R31, R60, P2 ;  /* 0x0000001f501a7225 */ /* 0x000fc800010e043c */
[----:B------:R-:W-:-:S04]  /*b520*/  IMAD.WIDE.U32 R96, R58, R89, RZ ;  /* 0x000000593a607225 */ /* 0x000fc800078e00ff */
[----:B------:R-:W-:-:S04]  /*b530*/  IMAD.WIDE.U32 R46, P2, R82, R58, R98 ;  /* 0x0000003a522e7225 */ /* 0x000fc80007840062 */
[----:B------:R-:W-:Y:S01]  /*b540*/  IMAD.X R53, RZ, RZ, RZ, P1 ;  /* 0x000000ffff357224 */ /* 0x000fe200008e06ff */
[----:B------:R-:W-:Y:S01]  /*b550*/  IADD3 RZ, P1, PT, R91, R94, RZ ;  /* 0x0000005e5bff7210 */ /* 0x000fe20007f3e0ff */
[----:B------:R-:W-:Y:S01]  /*b560*/  IMAD.X R61, RZ, RZ, RZ, P5 ;  /* 0x000000ffff3d7224 */ /* 0x000fe200028e06ff */
[----:B------:R-:W-:Y:S01]  /*b570*/  IADD3 RZ, P5, PT, R51, R56, RZ ;  /* 0x0000003833ff7210 */ /* 0x000fe20007fbe0ff */
[----:B------:R-:W-:Y:S02]  /*b580*/  IMAD.MOV.U32 R60, RZ, RZ, R93 ;  /* 0x000000ffff3c7224 */ /* 0x000fe400078e005d */
[----:B------:R-:W-:Y:S02]  /*b590*/  IMAD.MOV.U32 R32, RZ, RZ, R45 ;  /* 0x000000ffff207224 */ /* 0x000fe400078e002d */
[-C--:B------:R-:W-:Y:S02]  /*b5a0*/  IMAD R35, R82, R42.reuse, RZ ;  /* 0x0000002a52237224 */ /* 0x080fe400078e02ff */
[----:B------:R-:W-:-:S02]  /*b5b0*/  IMAD R99, R80, R42, RZ ;  /* 0x0000002a50637224 */ /* 0x000fc400078e02ff */
[-C--:B------:R-:W-:Y:S02]  /*b5c0*/  IMAD R91, R62, R42.reuse, RZ ;  /* 0x0000002a3e5b7224 */ /* 0x080fe400078e02ff */
[----:B------:R-:W-:Y:S02]  /*b5d0*/  IMAD R86, R84, R42, RZ ;  /* 0x0000002a54567224 */ /* 0x000fe400078e02ff */
[----:B------:R-:W-:-:S04]  /*b5e0*/  IMAD.WIDE.U32 R92, R48, R83, RZ ;  /* 0x00000053305c7225 */ /* 0x000fc800078e00ff */
[----:B------:R-:W-:Y:S01]  /*b5f0*/  IMAD.X R51, RZ, RZ, RZ, P0 ;  /* 0x000000ffff337224 */ /* 0x000fe200000e06ff */
[----:B------:R-:W-:Y:S01]  /*b600*/  IADD3 RZ, P0, PT, R97, R46, RZ ;  /* 0x0000002e61ff7210 */ /* 0x000fe20007f1e0ff */
[----:B------:R-:W-:Y:S02]  /*b610*/  IMAD.MOV.U32 R52, RZ, RZ, R57 ;  /* 0x000000ffff347224 */ /* 0x000fe400078e0039 */
[-C--:B------:R-:W-:Y:S02]  /*b620*/  IMAD R30, R84, R63.reuse, RZ ;  /* 0x0000003f541e7224 */ /* 0x080fe400078e02ff */
[-C--:B------:R-:W-:Y:S02]  /*b630*/  IMAD R98, R82, R63.reuse, RZ ;  /* 0x0000003f52627224 */ /* 0x080fe400078e02ff */
[-C--:B------:R-:W-:Y:S02]  /*b640*/  IMAD R90, R80, R63.reuse, RZ ;  /* 0x0000003f505a7224 */ /* 0x080fe400078e02ff */
[----:B------:R-:W-:-:S02]  /*b650*/  IMAD R88, R62, R63, RZ ;  /* 0x0000003f3e587224 */ /* 0x000fc400078e02ff */
[----:B------:R-:W-:-:S04]  /*b660*/  IMAD.WIDE.U32 R96, R48, R87, RZ ;  /* 0x0000005730607225 */ /* 0x000fc800078e00ff */
[-C--:B------:R-:W-:Y:S02]  /*b670*/  IMAD R49, R89, R34.reuse, R35 ;  /* 0x0000002259317224 */ /* 0x080fe400078e0223 */
[-C--:B------:R-:W-:Y:S02]  /*b680*/  IMAD R99, R83, R34.reuse, R99 ;  /* 0x0000002253637224 */ /* 0x080fe400078e0263 */
[-C--:B------:R-:W-:Y:S02]  /*b690*/  IMAD R91, R87, R34.reuse, R91 ;  /* 0x00000022575b7224 */ /* 0x080fe400078e025b */
[-C--:B------:R-:W-:Y:S02]  /*b6a0*/  IMAD R86, R85, R34.reuse, R86 ;  /* 0x0000002255567224 */ /* 0x080fe400078e0256 */
[----:B------:R-:W-:-:S04]  /*b6b0*/  IMAD.WIDE.U32.X R32, R80, R34, R32, P4 ;  /* 0x0000002250207225 */ /* 0x000fc800020e0420 */
[----:B------:R-:W-:-:S04]  /*b6c0*/  IMAD.WIDE.U32.X R34, R62, R34, R52, P5 ;  /* 0x000000223e227225 */ /* 0x000fc800028e0434 */
[----:B------:R-:W-:Y:S02]  /*b6d0*/  IMAD.MOV.U32 R50, RZ, RZ, R95 ;  /* 0x000000ffff327224 */ /* 0x000fe400078e005f */
[----:B------:R-:W-:-:S04]  /*b6e0*/  IMAD.WIDE.U32 R56, R58, R83, RZ ;  /* 0x000000533a387225 */ /* 0x000fc800078e00ff */
[----:B------:R-:W-:-:S04]  /*b6f0*/  IMAD.WIDE.U32 R92, P5, R80, R58, R92 ;  /* 0x0000003a505c7225 */ /* 0x000fc800078a005c */
[-C--:B------:R-:W-:Y:S02]  /*b700*/  IMAD R107, R85, R31.reuse, R30 ;  /* 0x0000001f556b7224 */ /* 0x080fe400078e021e */
[-C--:B------:R-:W-:Y:S02]  /*b710*/  IMAD R98, R89, R31.reuse, R98 ;  /* 0x0000001f59627224 */ /* 0x080fe400078e0262 */
[-C--:B------:R-:W-:Y:S02]  /*b720*/  IMAD R90, R83, R31.reuse, R90 ;  /* 0x0000001f535a7224 */ /* 0x080fe400078e025a */
[----:B------:R-:W-:Y:S02]  /*b730*/  IMAD R88, R87, R31, R88 ;  /* 0x0000001f57587224 */ /* 0x000fe400078e0258 */
[----:B------:R-:W-:-:S04]  /*b740*/  IMAD.WIDE.U32 R100, R81, R85, RZ ;  /* 0x0000005551647225 */ /* 0x000fc800078e00ff */
[----:B------:R-:W-:-:S04]  /*b750*/  IMAD.WIDE.U32.X R30, R62, R31, R60, P3 ;  /* 0x0000001f3e1e7225 */ /* 0x000fc800018e043c */
[----:B------:R-:W-:-:S04]  /*b760*/  IMAD.WIDE.U32 R60, R58, R87, RZ ;  /* 0x000000573a3c7225 */ /* 0x000fc800078e00ff */
[----:B------:R-:W-:-:S04]  /*b770*/  IMAD.WIDE.U32 R96, P4, R62, R58, R96 ;  /* 0x0000003a3e607225 */ /* 0x000fc80007880060 */
[----:B------:R-:W-:Y:S01]  /*b780*/  IMAD.WIDE.U32.X R44, R84, R48, R50, P1 ;  /* 0x00000030542c7225 */ /* 0x000fe200008e0432 */
[----:B------:R-:W-:Y:S02]  /*b790*/  IADD3 RZ, P1, PT, R57, R92, RZ ;  /* 0x0000005c39ff7210 */ /* 0x000fe40007f3e0ff */
[----:B------:R-:W-:Y:S01]  /*b7a0*/  IADD3 RZ, P3, PT, R61, R96, RZ ;  /* 0x000000603dff7210 */ /* 0x000fe20007f7e0ff */
[----:B------:R-:W-:Y:S02]  /*b7b0*/  IMAD.X R53, RZ, RZ, RZ, P2 ;  /* 0x000000ffff357224 */ /* 0x000fe400010e06ff */
[----:B------:R-:W-:-:S04]  /*b7c0*/  IMAD.WIDE.U32 R56, R81, R89, RZ ;  /* 0x0000005951387225 */ /* 0x000fc800078e00ff */
[----:B------:R-:W-:-:S04]  /*b7d0*/  IMAD.WIDE.U32 R94, R59, R85, RZ ;  /* 0x000000553b5e7225 */ /* 0x000fc800078e00ff */
[----:B------:R-:W-:-:S04]  /*b7e0*/  IMAD.WIDE.U32 R100, P2, R84, R59, R100 ;  /* 0x0000003b54647225 */ /* 0x000fc80007840064 */
[----:B------:R-:W-:Y:S02]  /*b7f0*/  IMAD.MOV.U32 R52, RZ, RZ, R47 ;  /* 0x000000ffff347224 */ /* 0x000fe400078e002f */
[----:B------:R-:W-:-:S04]  /*b800*/  IMAD.WIDE.U32 R114, R81, R87, RZ ;  /* 0x0000005751727225 */ /* 0x000fc800078e00ff */
[----:B------:R-:W-:-:S04]  /*b810*/  IMAD.WIDE.U32 R60, R81, R83, RZ ;  /* 0x00000053513c7225 */ /* 0x000fc800078e00ff */
[----:B------:R-:W-:Y:S01]  /*b820*/  IMAD.WIDE.U32.X R46, R82, R48, R52, P0 ;  /* 0x00000030522e7225 */ /* 0x000fe200000e0434 */
[----:B------:R-:W-:-:S03]  /*b830*/  IADD3 RZ, P0, PT, R95, R100, RZ ;  /* 0x000000645fff7210 */ /* 0x000fc60007f1e0ff */
[----:B------:R-:W-:Y:S02]  /*b840*/  IMAD.X R51, RZ, RZ, RZ, P5 ;  /* 0x000000ffff337224 */ /* 0x000fe400028e06ff */
[----:B------:R-:W-:-:S04]  /*b850*/  IMAD.WIDE.U32 R52, R59, R89, RZ ;  /* 0x000000593b347225 */ /* 0x000fc800078e00ff */
[----:B------:R-:W-:-:S04]  /*b860*/  IMAD.WIDE.U32 R108, P5, R82, R59, R56 ;  /* 0x0000003b526c7225 */ /* 0x000fc800078a0038 */
[----:B------:R-:W-:Y:S02]  /*b870*/  IMAD.X R95, RZ, RZ, RZ, P2 ;  /* 0x000000ffff5f7224 */ /* 0x000fe400010e06ff */
[----:B------:R-:W-:-:S04]  /*b880*/  IMAD.WIDE.U32 R104, R59, R87, RZ ;  /* 0x000000573b687225 */ /* 0x000fc800078e00ff */
[----:B------:R-:W-:Y:S02]  /*b890*/  IMAD.X R103, RZ, RZ, RZ, P4 ;  /* 0x000000ffff677224 */ /* 0x000fe400020e06ff */
[----:B------:R-:W-:-:S04]  /*b8a0*/  IMAD.WIDE.U32 R114, P2, R62, R59, R114 ;  /* 0x0000003b3e727225 */ /* 0x000fc80007840072 */
[----:B------:R-:W-:-:S04]  /*b8b0*/  IMAD.WIDE.U32 R112, P4, R80, R59, R60 ;  /* 0x0000003b50707225 */ /* 0x000fc8000788003c */
[----:B------:R-:W-:Y:S01]  /*b8c0*/  IMAD.X R61, RZ, RZ, RZ, P5 ;  /* 0x000000ffff3d7224 */ /* 0x000fe200028e06ff */
[----:B------:R-:W-:Y:S01]  /*b8d0*/  IADD3 RZ, P5, PT, R53, R108, RZ ;  /* 0x0000006c35ff7210 */ /* 0x000fe20007fbe0ff */
[----:B------:R-:W-:Y:S01]  /*b8e0*/  IMAD.X R53, RZ, RZ, RZ, P2 ;  /* 0x000000ffff357224 */ /* 0x000fe200010e06ff */
[----:B------:R-:W-:Y:S01]  /*b8f0*/  IADD3 RZ, P2, PT, R105, R114, RZ ;  /* 0x0000007269ff7210 */ /* 0x000fe20007f5e0ff */
[----:B------:R-:W-:Y:S02]  /*b900*/  IMAD.MOV.U32 R50, RZ, RZ, R93 ;  /* 0x000000ffff327224 */ /* 0x000fe400078e005d */
[----:B------:R-:W-:-:S04]  /*b910*/  IMAD.WIDE.U32 R104, R89, R42, RZ ;  /* 0x0000002a59687225 */ /* 0x000fc800078e00ff */
[----:B------:R-:W-:Y:S02]  /*b920*/  IMAD.MOV.U32 R60, RZ, RZ, R109 ;  /* 0x000000ffff3c7224 */ /* 0x000fe400078e006d */
[----:B------:R-:W-:Y:S02]  /*b930*/  IMAD.IADD R109, R105, 0x1, R49 ;  /* 0x00000001696d7824 */ /* 0x000fe400078e0231 */
[----:B------:R-:W-:Y:S01]  /*b940*/  IMAD.WIDE.U32.X R50, R80, R48, R50, P1 ;  /* 0x0000003050327225 */ /* 0x000fe200008e0432 */
[----:B------:R-:W-:-:S03]  /*b950*/  IADD3 R105, P1, PT, R54, R104, RZ ;  /* 0x0000006836697210 */ /* 0x000fc60007f3e0ff */
[----:B------:R-:W-:-:S04]  /*b960*/  IMAD.WIDE.U32 R110, R59, R83, RZ ;  /* 0x000000533b6e7225 */ /* 0x000fc800078e00ff */
[----:B------:R-:W-:Y:S02]  /*b970*/  IMAD.MOV.U32 R102, RZ, RZ, R97 ;  /* 0x000000ffff667224 */ /* 0x000fe400078e0061 */
[----:B------:R-:W-:Y:S02]  /*b980*/  IMAD.MOV.U32 R94, RZ, RZ, R101 ;  /* 0x000000ffff5e7224 */ /* 0x000fe400078e0065 */
[-C--:B------:R-:W-:Y:S02]  /*b990*/  IMAD R92, R84, R58.reuse, RZ ;  /* 0x0000003a545c7224 */ /* 0x080fe400078e02ff */
[-C--:B------:R-:W-:Y:S02]  /*b9a0*/  IMAD R97, R82, R58.reuse, RZ ;  /* 0x0000003a52617224 */ /* 0x080fe400078e02ff */
[-C--:B------:R-:W-:Y:S02]  /*b9b0*/  IMAD R96, R80, R58.reuse, RZ ;  /* 0x0000003a50607224 */ /* 0x080fe400078e02ff */
[----:B------:R-:W-:-:S02]  /*b9c0*/  IMAD R93, R62, R58, RZ ;  /* 0x0000003a3e5d7224 */ /* 0x000fc400078e02ff */
[----:B------:R-:W-:-:S04]  /*b9d0*/  IMAD.WIDE.U32 R100, R85, R63, RZ ;  /* 0x0000003f55647225 */ /* 0x000fc800078e00ff */
[----:B------:R-:W-:Y:S01]  /*b9e0*/  IMAD.X R57, RZ, RZ, RZ, P4 ;  /* 0x000000ffff397224 */ /* 0x000fe200020e06ff */
[----:B------:R-:W-:Y:S01]  /*b9f0*/  IADD3 RZ, P4, PT, R111, R112, RZ ;  /* 0x000000706fff7210 */ /* 0x000fe20007f9e0ff */
[----:B------:R-:W-:Y:S01]  /*ba00*/  IMAD.X R106, R109, 0x1, R55, P1 ;  /* 0x000000016d6a7824 */ /* 0x000fe200008e0637 */
[----:B------:R-:W-:Y:S01]  /*ba10*/  ISETP.GE.U32.AND P1, PT, R105, R104, PT ;  /* 0x000000686900720c */ /* 0x000fe20003f26070 */
[----:B------:R-:W-:Y:S02]  /*ba20*/  IMAD.MOV.U32 R56, RZ, RZ, R113 ;  /* 0x000000ffff387224 */ /* 0x000fe400078e0071 */
[-C--:B------:R-:W-:Y:S01]  /*ba30*/  IMAD R111, R85, R48.reuse, R92 ;  /* 0x00000030556f7224 */ /* 0x080fe200078e025c */
[----:B------:R-:W-:Y:S01]  /*ba40*/  ISETP.GE.U32.AND.EX P1, PT, R106, R109, PT, P1 ;  /* 0x0000006d6a00720c */ /* 0x000fe20003f26110 */
[-C--:B------:R-:W-:Y:S02]  /*ba50*/  IMAD R97, R89, R48.reuse, R97 ;  /* 0x0000003059617224 */ /* 0x080fe400078e0261 */
[----:B------:R-:W-:-:S02]  /*ba60*/  IMAD R96, R83, R48, R96 ;  /* 0x0000003053607224 */ /* 0x000fc400078e0260 */
[-C--:B------:R-:W-:Y:S02]  /*ba70*/  IMAD R93, R87, R48.reuse, R93 ;  /* 0x00000030575d7224 */ /* 0x080fe400078e025d */
[----:B------:R-:W-:Y:S01]  /*ba80*/  IMAD.WIDE.U32.X R48, R62, R48, R102, P3 ;  /* 0x000000303e307225 */ /* 0x000fe200018e0466 */
[----:B------:R-:W-:-:S03]  /*ba90*/  IADD3 R92, P3, PT, R105, R100, RZ ;  /* 0x00000064695c7210 */ /* 0x000fc60007f7e0ff */
[----:B------:R-:W-:Y:S01]  /*baa0*/  IMAD.WIDE.U32.X R54, R84, R81, R94, P0 ;  /* 0x0000005154367225 */ /* 0x000fe200000e045e */
[----:B------:R-:W-:Y:S02]  /*bab0*/  ISETP.GE.U32.AND P0, PT, R92, R100, PT ;  /* 0x000000645c00720c */ /* 0x000fe40003f06070 */
[----:B------:R-:W-:Y:S01]  /*bac0*/  SEL R95, RZ, 0x1, P1 ;  /* 0x00000001ff5f7807 */ /* 0x000fe20000800000 */
[----:B------:R-:W-:Y:S02]  /*bad0*/  IMAD R84, R84, R59, RZ ;  /* 0x0000003b54547224 */ /* 0x000fe400078e02ff */
[----:B------:R-:W-:-:S04]  /*bae0*/  IMAD.WIDE.U32.X R56, R80, R81, R56, P4 ;  /* 0x0000005150387225 */ /* 0x000fc800020e0438 */
[----:B------:R-:W-:Y:S02]  /*baf0*/  IMAD R80, R80, R59, RZ ;  /* 0x0000003b50507224 */ /* 0x000fe400078e02ff */
[----:B------:R-:W-:Y:S02]  /*bb00*/  IMAD.IADD R107, R101, 0x1, R107 ;  /* 0x00000001656b7824 */ /* 0x000fe400078e026b */
[----:B------:R-:W-:-:S04]  /*bb10*/  IMAD.WIDE.U32 R100, R83, R42, RZ ;  /* 0x0000002a53647225 */ /* 0x000fc800078e00ff */
[-C--:B------:R-:W-:Y:S02]  /*bb20*/  IMAD R109, R85, R81.reuse, R84 ;  /* 0x00000051556d7224 */ /* 0x080fe400078e0254 */
[----:B------:R-:W-:Y:S02]  /*bb30*/  IMAD R84, R83, R81, R80 ;  /* 0x0000005153547224 */ /* 0x000fe400078e0250 */
[----:B------:R-:W-:Y:S02]  /*bb40*/  IMAD.X R80, R107, 0x1, R106, P3 ;  /* 0x000000016b507824 */ /* 0x000fe400018e066a */
[----:B------:R-:W-:Y:S02]  /*bb50*/  IMAD.MOV.U32 R52, RZ, RZ, R115 ;  /* 0x000000ffff347224 */ /* 0x000fe400078e0073 */
[----:B------:R-:W-:Y:S01]  /*bb60*/  IMAD.WIDE.U32 R102, R89, R63, RZ ;  /* 0x0000003f59667225 */ /* 0x000fe200078e00ff */
[----:B------:R-:W-:-:S03]  /*bb70*/  ISETP.GE.U32.AND.EX P0, PT, R80, R107, PT, P0 ;  /* 0x0000006b5000720c */ /* 0x000fc60003f06100 */
[----:B------:R-:W-:Y:S01]  /*bb80*/  IMAD.IADD R105, R101, 0x1, R99 ;  /* 0x0000000165697824 */ /* 0x000fe200078e0263 */
[----:B------:R-:W-:Y:S01]  /*bb90*/  IADD3 R101, P1, P3, R100, R24, R95 ;  /* 0x0000001864657210 */ /* 0x000fe20007b3e05f */
[----:B------:R-:W-:-:S04]  /*bba0*/  IMAD.WIDE.U32.X R60, R82, R81, R60, P5 ;  /* 0x00000051523c7225 */ /* 0x000fc800028e043c */
[-C--:B------:R-:W-:Y:S02]  /*bbb0*/  IMAD R94, R82, R59.reuse, RZ ;  /* 0x0000003b525e7224 */ /* 0x080fe400078e02ff */
[C---:B------:R-:W-:Y:S02]  /*bbc0*/  IMAD R82, R62.reuse, R59, RZ ;  /* 0x0000003b3e527224 */ /* 0x040fe400078e02ff */
[----:B------:R-:W-:Y:S01]  /*bbd0*/  IMAD.WIDE.U32.X R52, R62, R81, R52, P2 ;  /* 0x000000513e347225 */ /* 0x000fe200010e0434 */
[----:B------:R-:W-:Y:S02]  /*bbe0*/  IADD3.X R62, PT, PT, R105, R25, RZ, P1, P3 ;  /* 0x00000019693e7210 */ /* 0x000fe40000fe64ff */
[-C--:B------:R-:W-:Y:S01]  /*bbf0*/  IADD3 R99, P2, PT, R101, R102.reuse, RZ ;  /* 0x0000006665637210 */ /* 0x080fe20007f5e0ff */
[----:B------:R-:W-:Y:S02]  /*bc00*/  IMAD.IADD R95, R103, 0x1, R98 ;  /* 0x00000001675f7824 */ /* 0x000fe400078e0262 */
[-C--:B------:R-:W-:Y:S01]  /*bc10*/  IMAD R94, R89, R81.reuse, R94 ;  /* 0x00000051595e7224 */ /* 0x080fe200078e025e */
[----:B------:R-:W-:Y:S01]  /*bc20*/  ISETP.GE.U32.AND P1, PT, R99, R102, PT ;  /* 0x000000666300720c */ /* 0x000fe20003f26070 */
[----:B------:R-:W-:Y:S01]  /*bc30*/  IMAD R82, R87, R81, R82 ;  /* 0x0000005157527224 */ /* 0x000fe200078e0252 */
[----:B------:R-:W-:Y:S01]  /*bc40*/  SEL R81, RZ, 0x1, P0 ;  /* 0x00000001ff517807 */ /* 0x000fe20000000000 */
[----:B------:R-:W-:Y:S01]  /*bc50*/  IMAD.WIDE.U32 R24, R85, R58, RZ ;  /* 0x0000003a55187225 */ /* 0x000fe200078e00ff */
[----:B------:R-:W-:-:S03]  /*bc60*/  ISETP.GE.U32.AND P0, PT, R101, R100, PT ;  /* 0x000000646500720c */ /* 0x000fc60003f06070 */
[----:B------:R-:W-:Y:S01]  /*bc70*/  IMAD.X R100, R95, 0x1, R62, P2 ;  /* 0x000000015f647824 */ /* 0x000fe200010e063e */
[----:B------:R-:W-:Y:S02]  /*bc80*/  IADD3 R81, P2, P3, R99, R22, R81 ;  /* 0x0000001663517210 */ /* 0x000fe40007b5e051 */
[----:B------:R-:W-:Y:S01]  /*bc90*/  ISETP.GE.U32.AND.EX P0, PT, R62, R105, PT, P0 ;  /* 0x000000693e00720c */ /* 0x000fe20003f06100 */
[----:B------:R-:W-:Y:S01]  /*bca0*/  IMAD.IADD R62, R25, 0x1, R111 ;  /* 0x00000001193e7824 */ /* 0x000fe200078e026f */
[C---:B------:R-:W-:Y:S02]  /*bcb0*/  ISETP.GE.U32.AND.EX P1, PT, R100.reuse, R95, PT, P1 ;  /* 0x0000005f6400720c */ /* 0x040fe40003f26110 */
[----:B------:R-:W-:Y:S02]  /*bcc0*/  IADD3.X R95, PT, PT, R100, R23, RZ, P2, P3 ;  /* 0x00000017645f7210 */ /* 0x000fe400017e64ff */
[----:B------:R-:W-:Y:S01]  /*bcd0*/  ISETP.GE.U32.AND P2, PT, R81, R99, PT ;  /* 0x000000635100720c */ /* 0x000fe20003f46070 */
[----:B------:R-:W-:Y:S01]  /*bce0*/  IMAD.WIDE.U32 R98, R87, R42, RZ ;  /* 0x0000002a57627225 */ /* 0x000fe200078e00ff */
[----:B------:R-:W-:-:S02]  /*bcf0*/  SEL R101, RZ, 0x1, P0 ;  /* 0x00000001ff657807 */ /* 0x000fc40000000000 */
[----:B------:R-:W-:Y:S02]  /*bd00*/  IADD3 R22, P3, PT, R81, R24, RZ ;  /* 0x0000001851167210 */ /* 0x000fe40007f7e0ff */
[----:B------:R-:W-:Y:S02]  /*bd10*/  ISETP.GE.U32.AND.EX P2, PT, R95, R100, PT, P2 ;  /* 0x000000645f00720c */ /* 0x000fe40003f46120 */
[----:B------:R-:W-:Y:S01]  /*bd20*/  IADD3 R101, P4, P5, R98, R32, R101 ;  /* 0x0000002062657210 */ /* 0x000fe20007d9e065 */
[----:B------:R-:W-:Y:S01]  /*bd30*/  IMAD.IADD R32, R99, 0x1, R91 ;  /* 0x0000000163207824 */ /* 0x000fe200078e025b */
[----:B------:R-:W-:Y:S01]  /*bd40*/  ISETP.GE.U32.AND P0, PT, R22, R24, PT ;  /* 0x000000181600720c */ /* 0x000fe20003f06070 */
[----:B------:R-:W-:Y:S01]  /*bd50*/  IMAD.WIDE.U32 R24, R83, R63, RZ ;  /* 0x0000003f53187225 */ /* 0x000fe200078e00ff */
[----:B------:R-:W-:Y:S02]  /*bd60*/  SEL R100, RZ, 0x1, P1 ;  /* 0x00000001ff647807 */ /* 0x000fe40000800000 */
[----:B------:R-:W-:Y:S01]  /*bd70*/  SEL R23, RZ, 0x1, P2 ;  /* 0x00000001ff177807 */ /* 0x000fe20001000000 */
[----:B------:R-:W-:Y:S01]  /*bd80*/  IMAD.X R81, R62, 0x1, R95, P3 ;  /* 0x000000013e517824 */ /* 0x000fe200018e065f */
[----:B------:R-:W-:Y:S01]  /*bd90*/  IADD3.X R91, PT, PT, R32, R33, RZ, P4, P5 ;  /* 0x00000021205b7210 */ /* 0x000fe200027ea4ff */
[----:B------:R-:W-:Y:S01]  /*bda0*/  IMAD.IADD R90, R25, 0x1, R90 ;  /* 0x00000001195a7824 */ /* 0x000fe200078e025a */
[----:B------:R-:W-:-:S02]  /*bdb0*/  ISETP.GE.U32.AND P1, PT, R101, R98, PT ;  /* 0x000000626500720c */ /* 0x000fc40003f26070 */
[----:B------:R-:W-:Y:S02]  /*bdc0*/  IADD3 R28, P4, P2, R23, R28, R100 ;  /* 0x0000001c171c7210 */ /* 0x000fe40007a9e064 */
[----:B------:R-:W-:Y:S02]  /*bdd0*/  IADD3 R23, P3, PT, R101, R24, RZ ;  /* 0x0000001865177210 */ /* 0x000fe40007f7e0ff */
[----:B------:R-:W-:Y:S02]  /*bde0*/  ISETP.GE.U32.AND.EX P1, PT, R91, R32, PT, P1 ;  /* 0x000000205b00720c */ /* 0x000fe40003f26110 */
[----:B------:R-:W-:Y:S01]  /*bdf0*/  IADD3 R33, P5, PT, R23, R28, RZ ;  /* 0x0000001c17217210 */ /* 0x000fe20007fbe0ff */
[----:B------:R-:W-:Y:S01]  /*be00*/  IMAD.X R91, R90, 0x1, R91, P3 ;  /* 0x000000015a5b7824 */ /* 0x000fe200018e065b */
[----:B------:R-:W-:Y:S01]  /*be10*/  IADD3.X R32, PT, PT, RZ, R29, RZ, P4, P2 ;  /* 0x0000001dff207210 */ /* 0x000fe200027e44ff */
[----:B------:R-:W-:Y:S01]  /*be20*/  IMAD.WIDE.U32 R28, R87, R63, RZ ;  /* 0x0000003f571c7225 */ /* 0x000fe200078e00ff */
[----:B------:R-:W-:-:S02]  /*be30*/  ISETP.GE.U32.AND P2, PT, R23, R24, PT ;  /* 0x000000181700720c */ /* 0x000fc40003f46070 */
[----:B------:R-:W-:Y:S01]  /*be40*/  ISETP.GE.U32.AND P3, PT, R33, R23, PT ;  /* 0x000000172100720c */ /* 0x000fe20003f66070 */
[----:B------:R-:W-:Y:S01]  /*be50*/  IMAD.X R32, R91, 0x1, R32, P5 ;  /* 0x000000015b207824 */ /* 0x000fe200028e0620 */
[----:B------:R-:W-:Y:S01]  /*be60*/  SEL R23, RZ, 0x1, P1 ;  /* 0x00000001ff177807 */ /* 0x000fe20000800000 */
[----:B------:R-:W-:Y:S01]  /*be70*/  IMAD.WIDE.U32 R24, R89, R58, RZ ;  /* 0x0000003a59187225 */ /* 0x000fe200078e00ff */
[----:B------:R-:W-:Y:S02]  /*be80*/  ISETP.GE.U32.AND.EX P0, PT, R81, R62, PT, P0 ;  /* 0x0000003e5100720c */ /* 0x000fe40003f06100 */
[----:B------:R-:W-:Y:S01]  /*be90*/  ISETP.GE.U32.AND.EX P1, PT, R32, R91, PT, P3 ;  /* 0x0000005b2000720c */ /* 0x000fe20003f26130 */
[----:B------:R-:W-:Y:S01]  /*bea0*/  IMAD.IADD R97, R25, 0x1, R97 ;  /* 0x0000000119617824 */ /* 0x000fe200078e0261 */
[----:B------:R-:W-:Y:S01]  /*beb0*/  IADD3 R62, P3, P4, R28, R34, R23 ;  /* 0x000000221c3e7210 */ /* 0x000fe20007c7e017 */
[----:B------:R-:W-:Y:S01]  /*bec0*/  IMAD.IADD R88, R29, 0x1, R88 ;  /* 0x000000011d587824 */ /* 0x000fe200078e0258 */
[----:B------:R-:W-:-:S02]  /*bed0*/  SEL R23, RZ, 0x1, P0 ;  /* 0x00000001ff177807 */ /* 0x000fc40000000000 */
[----:B------:R-:W-:Y:S02]  /*bee0*/  IADD3 R25, P0, PT, R33, R24, RZ ;  /* 0x0000001821197210 */ /* 0x000fe40007f1e0ff */
[----:B------:R-:W-:Y:S02]  /*bef0*/  ISETP.GE.U32.AND.EX P2, PT, R91, R90, PT, P2 ;  /* 0x0000005a5b00720c */ /* 0x000fe40003f46120 */
[----:B------:R-:W-:Y:S01]  /*bf00*/  IADD3.X R35, PT, PT, R88, R35, RZ, P3, P4 ;  /* 0x0000002358237210 */ /* 0x000fe20001fe84ff */
[----:B------:R-:W-:Y:S01]  /*bf10*/  IMAD.X R34, R97, 0x1, R32, P0 ;  /* 0x0000000161227824 */ /* 0x000fe200000e0620 */
[----:B------:R-:W-:Y:S02]  /*bf20*/  IADD3 R23, P3, P5, R25, R44, R23 ;  /* 0x0000002c19177210 */ /* 0x000fe40007d7e017 */
[----:B------:R-:W-:Y:S02]  /*bf30*/  SEL R29, RZ, 0x1, P2 ;  /* 0x00000001ff1d7807 */ /* 0x000fe40001000000 */
[----:B------:R-:W-:-:S02]  /*bf40*/  SEL R63, RZ, 0x1, P1 ;  /* 0x00000001ff3f7807 */ /* 0x000fc40000800000 */
[----:B------:R-:W-:Y:S02]  /*bf50*/  IADD3.X R33, PT, PT, R34, R45, RZ, P3, P5 ;  /* 0x0000002d22217210 */ /* 0x000fe40001fea4ff */
[----:B------:R-:W-:Y:S02]  /*bf60*/  ISETP.GE.U32.AND P2, PT, R62, R28, PT ;  /* 0x0000001c3e00720c */ /* 0x000fe40003f46070 */
[----:B------:R-:W-:Y:S01]  /*bf70*/  IADD3 R63, P0, P4, R63, R26, R29 ;  /* 0x0000001a3f3f7210 */ /* 0x000fe20007c1e01d */
[----:B------:R-:W-:Y:S01]  /*bf80*/  IMAD.WIDE.U32 R28, R85, R59, RZ ;  /* 0x0000003b551c7225 */ /* 0x000fe200078e00ff */
[----:B------:R-:W-:Y:S02]  /*bf90*/  ISETP.GE.U32.AND P1, PT, R25, R24, PT ;  /* 0x000000181900720c */ /* 0x000fe40003f26070 */
[----:B------:R-:W-:Y:S01]  /*bfa0*/  ISETP.GE.U32.AND P3, PT, R23, R25, PT ;  /* 0x000000191700720c */ /* 0x000fe20003f66070 */
[----:B------:R-:W-:Y:S01]  /*bfb0*/  IMAD.IADD R26, R29, 0x1, R109 ;  /* 0x000000011d1a7824 */ /* 0x000fe200078e026d */
[----:B------:R-:W-:Y:S01]  /*bfc0*/  ISETP.GE.U32.AND.EX P1, PT, R34, R97, PT, P1 ;  /* 0x000000612200720c */ /* 0x000fe20003f26110 */
[----:B------:R-:W-:Y:S01]  /*bfd0*/  IMAD.WIDE.U32 R24, R83, R58, RZ ;  /* 0x0000003a53187225 */ /* 0x000fe200078e00ff */
[----:B------:R-:W-:-:S02]  /*bfe0*/  ISETP.GE.U32.AND.EX P3, PT, R33, R34, PT, P3 ;  /* 0x000000222100720c */ /* 0x000fc40003f66130 */
[----:B------:R-:W-:Y:S01]  /*bff0*/  IADD3.X R44, PT, PT, RZ, R27, RZ, P0, P4 ;  /* 0x0000001bff2c7210 */ /* 0x000fe200007e84ff */
[----:B------:R-:W-:Y:S01]  /*c000*/  IMAD.IADD R25, R25, 0x1, R96 ;  /* 0x0000000119197824 */ /* 0x000fe200078e0260 */
[-C--:B------:R-:W-:Y:S02]  /*c010*/  IADD3 R32, P0, PT, R23, R28.reuse, RZ ;  /* 0x0000001c17207210 */ /* 0x080fe40007f1e0ff */
[----:B------:R-:W-:Y:S02]  /*c020*/  IADD3 R29, P4, PT, R62, R63, RZ ;  /* 0x0000003f3e1d7210 */ /* 0x000fe40007f9e0ff */
[----:B------:R-:W-:Y:S01]  /*c030*/  SEL R27, RZ, 0x1, P1 ;  /* 0x00000001ff1b7807 */ /* 0x000fe20000800000 */
[----:B------:R-:W-:Y:S01]  /*c040*/  IMAD.X R33, R26, 0x1, R33, P0 ;  /* 0x000000011a217824 */ /* 0x000fe200000e0621 */
[----:B------:R-:W-:Y:S01]  /*c050*/  SEL R23, RZ, 0x1, P3 ;  /* 0x00000001ff177807 */ /* 0x000fe20001800000 */
[----:B------:R-:W-:Y:S01]  /*c060*/  IMAD.X R34, R35, 0x1, R44, P4 ;  /* 0x0000000123227824 */ /* 0x000fe200020e062c */
[----:B------:R-:W-:-:S02]  /*c070*/  ISETP.GE.U32.AND P0, PT, R32, R28, PT ;  /* 0x0000001c2000720c */ /* 0x000fc40003f06070 */
[----:B------:R-:W-:Y:S02]  /*c080*/  IADD3 R23, P4, P5, R23, R46, R27 ;  /* 0x0000002e17177210 */ /* 0x000fe40007d9e01b */
[C---:B------:R-:W-:Y:S02]  /*c090*/  ISETP.GE.U32.AND P1, PT, R29.reuse, R62, PT ;  /* 0x0000003e1d00720c */ /* 0x040fe40003f26070 */
[----:B------:R-:W-:Y:S02]  /*c0a0*/  IADD3 R28, P3, PT, R29, R24, RZ ;  /* 0x000000181d1c7210 */ /* 0x000fe40007f7e0ff */
[----:B------:R-:W-:Y:S02]  /*c0b0*/  IADD3.X R29, PT, PT, RZ, R47, RZ, P4, P5 ;  /* 0x0000002fff1d7210 */ /* 0x000fe400027ea4ff */
[----:B------:R-:W-:Y:S01]  /*c0c0*/  ISETP.GE.U32.AND.EX P1, PT, R34, R35, PT, P1 ;  /* 0x000000232200720c */ /* 0x000fe20003f26110 */
[----:B------:R-:W-:Y:S01]  /*c0d0*/  IMAD.X R34, R25, 0x1, R34, P3 ;  /* 0x0000000119227824 */ /* 0x000fe200018e0622 */
[----:B------:R-:W-:-:S02]  /*c0e0*/  IADD3 R23, P4, PT, R28, R23, RZ ;  /* 0x000000171c177210 */ /* 0x000fc40007f9e0ff */
[----:B------:R-:W-:Y:S02]  /*c0f0*/  ISETP.GE.U32.AND.EX P2, PT, R35, R88, PT, P2 ;  /* 0x000000582300720c */ /* 0x000fe40003f46120 */
[----:B------:R-:W-:Y:S01]  /*c100*/  ISETP.GE.U32.AND.EX P0, PT, R33, R26, PT, P0 ;  /* 0x0000001a2100720c */ /* 0x000fe20003f06100 */
[----:B------:R-:W-:Y:S01]  /*c110*/  IMAD.WIDE.U32 R26, R89, R59, RZ ;  /* 0x0000003b591a7225 */ /* 0x000fe200078e00ff */
[----:B------:R-:W-:Y:S02]  /*c120*/  SEL R35, RZ, 0x1, P2 ;  /* 0x00000001ff237807 */ /* 0x000fe40001000000 */
[----:B------:R-:W-:Y:S01]  /*c130*/  ISETP.GE.U32.AND P3, PT, R28, R24, PT ;  /* 0x000000181c00720c */ /* 0x000fe20003f66070 */
[----:B------:R-:W-:Y:S01]  /*c140*/  IMAD.X R29, R34, 0x1, R29, P4 ;  /* 0x00000001221d7824 */ /* 0x000fe200020e061d */
[----:B------:R-:W-:Y:S01]  /*c150*/  ISETP.GE.U32.AND P2, PT, R23, R28, PT ;  /* 0x0000001c1700720c */ /* 0x000fe20003f46070 */
[----:B------:R-:W-:Y:S01]  /*c160*/  IMAD.IADD R94, R27, 0x1, R94 ;  /* 0x000000011b5e7824 */ /* 0x000fe200078e025e */
[----:B------:R-:W-:-:S02]  /*c170*/  IADD3 R23, P4, PT, R23, R26, RZ ;  /* 0x0000001a17177210 */ /* 0x000fc40007f9e0ff */
[----:B------:R-:W-:Y:S02]  /*c180*/  SEL R45, RZ, 0x1, P1 ;  /* 0x00000001ff2d7807 */ /* 0x000fe40000800000 */
[----:B------:R-:W-:Y:S02]  /*c190*/  ISETP.GE.U32.AND.EX P3, PT, R34, R25, PT, P3 ;  /* 0x000000192200720c */ /* 0x000fe40003f66130 */
[----:B------:R-:W-:Y:S01]  /*c1a0*/  ISETP.GE.U32.AND.EX P2, PT, R29, R34, PT, P2 ;  /* 0x000000221d00720c */ /* 0x000fe20003f46120 */
[----:B------:R-:W-:Y:S01]  /*c1b0*/  IMAD.X R29, R94, 0x1, R29, P4 ;  /* 0x000000015e1d7824 */ /* 0x000fe200020e061d */
[----:B------:R-:W-:Y:S02]  /*c1c0*/  SEL R24, RZ, 0x1, P0 ;  /* 0x00000001ff187807 */ /* 0x000fe40000000000 */
[----:B------:R-:W-:Y:S02]  /*c1d0*/  IADD3 R45, P0, P4, R45, R30, R35 ;  /* 0x0000001e2d2d7210 */ /* 0x000fe40007c1e023 */
[----:B------:R-:W-:-:S02]  /*c1e0*/  SEL R28, RZ, 0x1, P3 ;  /* 0x00000001ff1c7807 */ /* 0x000fc40001800000 */
[----:B------:R-:W-:Y:S02]  /*c1f0*/  SEL R35, RZ, 0x1, P2 ;  /* 0x00000001ff237807 */ /* 0x000fe40001000000 */
[----:B------:R-:W-:Y:S01]  /*c200*/  ISETP.GE.U32.AND P1, PT, R23, R26, PT ;  /* 0x0000001a1700720c */ /* 0x000fe20003f26070 */
[----:B------:R-:W-:Y:S01]  /*c210*/  IMAD.WIDE.U32 R26, R87, R58, RZ ;  /* 0x0000003a571a7225 */ /* 0x000fe200078e00ff */
[----:B------:R-:W-:Y:S02]  /*c220*/  IADD3 R25, P3, P2, R23, R54, R24 ;  /* 0x0000003617197210 */ /* 0x000fe40007a7e018 */
[----:B------:R-:W-:Y:S01]  /*c230*/  IADD3.X R34, PT, PT, RZ, R31, RZ, P0, P4 ;  /* 0x0000001fff227210 */ /* 0x000fe200007e84ff */
[----:B------:R-:W-:Y:S01]  /*c240*/  IMAD.IADD R93, R27, 0x1, R93 ;  /* 0x000000011b5d7824 */ /* 0x000fe200078e025d */
[----:B------:R-:W-:Y:S02]  /*c250*/  IADD3 R35, P5, P4, R35, R50, R28 ;  /* 0x0000003223237210 */ /* 0x000fe40007cbe01c */
[----:B------:R-:W-:-:S02]  /*c260*/  IADD3.X R54, PT, PT, R29, R55, RZ, P3, P2 ;  /* 0x000000371d367210 */ /* 0x000fc40001fe44ff */
[----:B------:R-:W-:Y:S02]  /*c270*/  ISETP.GE.U32.AND P0, PT, R25, R23, PT ;  /* 0x000000171900720c */ /* 0x000fe40003f06070 */
[----:B------:R-:W-:Y:S02]  /*c280*/  IADD3 R24, P3, PT, R45, R26, RZ ;  /* 0x0000001a2d187210 */ /* 0x000fe40007f7e0ff */
[----:B------:R-:W-:Y:S02]  /*c290*/  IADD3.X R45, PT, PT, RZ, R51, RZ, P5, P4 ;  /* 0x00000033ff2d7210 */ /* 0x000fe40002fe84ff */
[----:B------:R-:W-:Y:S01]  /*c2a0*/  ISETP.GE.U32.AND.EX P1, PT, R29, R94, PT, P1 ;  /* 0x0000005e1d00720c */ /* 0x000fe20003f26110 */
[----:B------:R-:W-:Y:S01]  /*c2b0*/  IMAD.X R34, R93, 0x1, R34, P3 ;  /* 0x000000015d227824 */ /* 0x000fe200018e0622 */
[C---:B------:R-:W-:Y:S01]  /*c2c0*/  ISETP.GE.U32.AND.EX P5, PT, R54.reuse, R29, PT, P0 ;  /* 0x0000001d3600720c */ /* 0x040fe20003fa6100 */
[----:B------:R-:W-:Y:S01]  /*c2d0*/  IMAD.WIDE.U32 R28, R54, 0x3d1, RZ ;  /* 0x000003d1361c7825 */ /* 0x000fe200078e00ff */
[----:B------:R-:W-:-:S02]  /*c2e0*/  IADD3 R35, P4, PT, R24, R35, RZ ;  /* 0x0000002318237210 */ /* 0x000fc40007f9e0ff */
[----:B------:R-:W-:Y:S02]  /*c2f0*/  SEL R46, RZ, 0x1, P1 ;  /* 0x00000001ff2e7807 */ /* 0x000fe40000800000 */
[----:B------:R-:W-:Y:S01]  /*c300*/  SEL R23, RZ, 0x1, P5 ;  /* 0x00000001ff177807 */ /* 0x000fe20002800000 */
[----:B------:R-:W-:Y:S01]  /*c310*/  IMAD.WIDE.U32 R30, P1, RZ, R25, R28 ;  /* 0x00000019ff1e7225 */ /* 0x000fe2000782001c */
[----:B------:R-:W-:Y:S02]  /*c320*/  ISETP.GE.U32.AND P2, PT, R24, R26, PT ;  /* 0x0000001a1800720c */ /* 0x000fe40003f46070 */
[----:B------:R-:W-:Y:S01]  /*c330*/  ISETP.GE.U32.AND P0, PT, R35, R24, PT ;  /* 0x000000182300720c */ /* 0x000fe20003f06070 */
[C---:B------:R-:W-:Y:S01]  /*c340*/  IMAD.X R45, R34.reuse, 0x1, R45, P4 ;  /* 0x00000001222d7824 */ /* 0x040fe200020e062d */
[----:B------:R-:W-:Y:S01]  /*c350*/  IADD3 R46, P4, P3, R23, R60, R46 ;  /* 0x0000003c172e7210 */ /* 0x000fe20007b9e02e */
[----:B------:R-:W-:Y:S01]  /*c360*/  IMAD.WIDE.U32 R28, R83, R59, RZ ;  /* 0x0000003b531c7225 */ /* 0x000fe200078e00ff */
[----:B------:R-:W-:-:S02]  /*c370*/  ISETP.GE.U32.AND.EX P2, PT, R34, R93, PT, P2 ;  /* 0x0000005d2200720c */ /* 0x000fc40003f46120 */
[----:B------:R-:W-:Y:S01]  /*c380*/  IADD3.X R50, PT, PT, RZ, R61, RZ, P4, P3 ;  /* 0x0000003dff327210 */ /* 0x000fe200027e64ff */
[----:B------:R-:W-:Y:S01]  /*c390*/  IMAD.WIDE.U32 R26, R25, 0x3d1, RZ ;  /* 0x000003d1191a7825 */ /* 0x000fe200078e00ff */
[----:B------:R-:W-:Y:S02]  /*c3a0*/  IADD3 R23, P3, PT, R35, R28, RZ ;  /* 0x0000001c23177210 */ /* 0x000fe40007f7e0ff */
[----:B------:R-:W-:Y:S01]  /*c3b0*/  ISETP.GE.U32.AND.EX P0, PT, R45, R34, PT, P0 ;  /* 0x000000222d00720c */ /* 0x000fe20003f06100 */
[----:B------:R-:W-:Y:S01]  /*c3c0*/  IMAD.IADD R84, R29, 0x1, R84 ;  /* 0x000000011d547824 */ /* 0x000fe200078e0254 */
[----:B------:R-:W-:Y:S01]  /*c3d0*/  IADD3 R46, P4, PT, R23, R46, RZ ;  /* 0x0000002e172e7210 */ /* 0x000fe20007f9e0ff */
[----:B------:R-:W-:Y:S01]  /*c3e0*/  IMAD.MOV.U32 R24, RZ, RZ, RZ ;  /* 0x000000ffff187224 */ /* 0x000fe200078e00ff */
[----:B------:R-:W-:Y:S01]  /*c3f0*/  IADD3 RZ, P5, PT, R27, R30, RZ ;  /* 0x0000001e1bff7210 */ /* 0x000fe20007fbe0ff */
[----:B------:R-:W-:Y:S01]  /*c400*/  IMAD.X R29, R84, 0x1, R45, P3 ;  /* 0x00000001541d7824 */ /* 0x000fe200018e062d */
[----:B------:R-:W-:Y:S01]  /*c410*/  ISETP.GE.U32.AND P3, PT, R46, R23, PT ;  /* 0x000000172e00720c */ /* 0x000fe20003f66070 */
[----:B------:R-:W-:Y:S01]  /*c420*/  IMAD.WIDE.U32 R26, R25, 0x3d1, R24 ;  /* 0x000003d1191a7825 */ /* 0x000fe200078e0018 */
[----:B------:R-:W-:-:S02]  /*c430*/  SEL R24, RZ, 0x1, P2 ;  /* 0x00000001ff187807 */ /* 0x000fc40001000000 */
[----:B------:R-:W-:Y:S01]  /*c440*/  ISETP.GE.U32.AND P2, PT, R23, R28, PT ;  /* 0x0000001c1700720c */ /* 0x000fe20003f46070 */
[C---:B------:R-:W-:Y:S01]  /*c450*/  IMAD.X R50, R29.reuse, 0x1, R50, P4 ;  /* 0x000000011d327824 */ /* 0x040fe200020e0632 */
[----:B------:R-:W-:Y:S01]  /*c460*/  SEL R23, RZ, 0x1, P0 ;  /* 0x00000001ff177807 */ /* 0x000fe20000000000 */
[----:B------:R-:W-:Y:S01]  /*c470*/  IMAD.X R35, RZ, RZ, RZ, P1 ;  /* 0x000000ffff237224 */ /* 0x000fe200008e06ff */
[----:B------:R-:W-:Y:S01]  /*c480*/  ISETP.GE.U32.AND.EX P1, PT, R29, R84, PT, P2 ;  /* 0x000000541d00720c */ /* 0x000fe20003f26120 */
[----:B------:R-:W-:Y:S01]  /*c490*/  IMAD.IADD R27, R30, 0x1, R27 ;  /* 0x000000011e1b7824 */ /* 0x000fe200078e021b */
[----:B------:R-:W-:Y:S01]  /*c4a0*/  ISETP.GE.U32.AND.EX P2, PT, R50, R29, PT, P3 ;  /* 0x0000001d3200720c */ /* 0x000fe20003f46130 */
[----:B------:R-:W-:Y:S01]  /*c4b0*/  IMAD.MOV.U32 R34, RZ, RZ, R31 ;  /* 0x000000ffff227224 */ /* 0x000fe200078e001f */
[----:B------:R-:W-:Y:S01]  /*c4c0*/  IADD3 R23, P0, P4, R23, R48, R24 ;  /* 0x0000003017177210 */ /* 0x000fe20007c1e018 */
[----:B------:R-:W-:Y:S01]  /*c4d0*/  IMAD.WIDE.U32 R30, R87, R59, RZ ;  /* 0x0000003b571e7225 */ /* 0x000fe200078e00ff */
[----:B------:R-:W-:-:S02]  /*c4e0*/  SEL R24, RZ, 0x1, P1 ;  /* 0x00000001ff187807 */ /* 0x000fc40000800000 */
[----:B------:R-:W-:Y:S01]  /*c4f0*/  SEL R45, RZ, 0x1, P2 ;  /* 0x00000001ff2d7807 */ /* 0x000fe20001000000 */
[----:B------:R-:W-:Y:S01]  /*c500*/  IMAD.IADD R47, R31, 0x1, R82 ;  /* 0x000000011f2f7824 */ /* 0x000fe200078e0252 */
[----:B------:R-:W-:Y:S01]  /*c510*/  IADD3 R23, P1, PT, R23, R30, RZ ;  /* 0x0000001e17177210 */ /* 0x000fe20007f3e0ff */
[----:B------:R-:W-:Y:S01]  /*c520*/  IMAD.WIDE.U32 R28, R85, R42, R26 ;  /* 0x0000002a551c7225 */ /* 0x000fe200078e001a */
[----:B------:R-:W-:Y:S02]  /*c530*/  IADD3 R24, P2, P3, R45, R56, R24 ;  /* 0x000000382d187210 */ /* 0x000fe40007b5e018 */
[----:B------:R-:W-:Y:S01]  /*c540*/  IADD3.X R48, PT, PT, RZ, R49, RZ, P0, P4 ;  /* 0x00000031ff307210 */ /* 0x000fe200007e84ff */
[----:B------:R-:W-:Y:S01]  /*c550*/  IMAD.WIDE.U32 R44, R50, 0x3d1, RZ ;  /* 0x000003d1322c7825 */ /* 0x000fe200078e00ff */
[----:B------:R-:W-:Y:S02]  /*c560*/  IADD3 R51, P4, PT, R23, R24, RZ ;  /* 0x0000001817337210 */ /* 0x000fe40007f9e0ff */
[----:B------:R-:W-:Y:S01]  /*c570*/  IADD3.X R55, PT, PT, RZ, R57, RZ, P2, P3 ;  /* 0x00000039ff377210 */ /* 0x000fe200017e64ff */
[----:B------:R-:W-:Y:S01]  /*c580*/  IMAD.X R24, R47, 0x1, R48, P1 ;  /* 0x000000012f187824 */ /* 0x000fe200008e0630 */
[----:B------:R-:W-:Y:S01]  /*c590*/  ISETP.GE.U32.AND P0, PT, R23, R30, PT ;  /* 0x0000001e1700720c */ /* 0x000fe20003f06070 */
[----:B------:R-:W-:Y:S01]  /*c5a0*/  IMAD.WIDE.U32.X R30, RZ, R54, R34, P5 ;  /* 0x00000036ff1e7225 */ /* 0x000fe200028e0422 */
[----:B------:R-:W-:-:S02]  /*c5b0*/  ISETP.GE.U32.AND P3, PT, R51, R23, PT ;  /* 0x000000173300720c */ /* 0x000fc40003f66070 */
[C---:B------:R-:W-:Y:S01]  /*c5c0*/  ISETP.GE.U32.AND.EX P2, PT, R24.reuse, R47, PT, P0 ;  /* 0x0000002f1800720c */ /* 0x040fe20003f46100 */
[----:B------:R-:W-:Y:S01]  /*c5d0*/  IMAD.X R55, R24, 0x1, R55, P4 ;  /* 0x0000000118377824 */ /* 0x000fe200020e0637 */
[----:B------:R-:W-:Y:S01]  /*c5e0*/  ISETP.GE.U32.AND P5, PT, R26, RZ, PT ;  /* 0x000000ff1a00720c */ /* 0x000fe20003fa6070 */
[----:B------:R-:W-:-:S03]  /*c5f0*/  IMAD.WIDE.U32 R34, R46, 0x3d1, RZ ;  /* 0x000003d12e227825 */ /* 0x000fc600078e00ff */
[----:B------:R-:W-:Y:S01]  /*c600*/  ISETP.GE.U32.AND.EX P0, PT, R55, R24, PT, P3 ;  /* 0x000000183700720c */ /* 0x000fe20003f06130 */
[----:B------:R-:W-:Y:S01]  /*c610*/  IMAD.WIDE.U32 R44, P1, RZ, R46, R44 ;  /* 0x0000002eff2c7225 */ /* 0x000fe2000782002c */
[----:B------:R-:W-:Y:S02]  /*c620*/  IADD3 R23, P4, PT, R30, R34, RZ ;  /* 0x000000221e177210 */ /* 0x000fe40007f9e0ff */
[----:B------:R-:W-:Y:S01]  /*c630*/  SEL R24, RZ, 0x1, P2 ;  /* 0x00000001ff187807 */ /* 0x000fe20001000000 */
[----:B------:R-:W-:Y:S01]  /*c640*/  IMAD.IADD R86, R29, 0x1, R86 ;  /* 0x000000011d567824 */ /* 0x000fe200078e0256 */
[----:B------:R-:W-:Y:S02]  /*c650*/  IADD3 R35, P3, PT, R35, R44, RZ ;  /* 0x0000002c23237210 */ /* 0x000fe40007f7e0ff */
[----:B------:R-:W-:Y:S02]  /*c660*/  SEL R49, RZ, 0x1, P0 ;  /* 0x00000001ff317807 */ /* 0x000fe40000000000 */
[----:B------:R-:W-:Y:S01]  /*c670*/  ISETP.GE.U32.AND.EX P5, PT, R27, R25, PT, P5 ;  /* 0x000000191b00720c */ /* 0x000fe20003fa6150 */
[----:B------:R-:W-:Y:S01]  /*c680*/  IMAD.X R30, R35, 0x1, R31, P4 ;  /* 0x00000001231e7824 */ /* 0x000fe200020e061f */
[----:B------:R-:W-:Y:S01]  /*c690*/  ISETP.GE.U32.AND P2, PT, R28, R26, PT ;  /* 0x0000001a1c00720c */ /* 0x000fe20003f46070 */
[----:B------:R-:W-:Y:S01]  /*c6a0*/  IMAD.X R25, RZ, RZ, RZ, P1 ;  /* 0x000000ffff197224 */ /* 0x000fe200008e06ff */
[----:B------:R-:W-:Y:S01]  /*c6b0*/  IADD3 R49, P0, P4, R49, R52, R24 ;  /* 0x0000003431317210 */ /* 0x000fe20007c1e018 */
[----:B------:R-:W-:Y:S01]  /*c6c0*/  IMAD.MOV.U32 R24, RZ, RZ, R45 ;  /* 0x000000ffff187224 */ /* 0x000fe200078e002d */
[----:B------:R-:W-:-:S02]  /*c6d0*/  SEL R29, RZ, 0x1, P5 ;  /* 0x00000001ff1d7807 */ /* 0x000fc40002800000 */
[----:B------:R-:W-:Y:S01]  /*c6e0*/  ISETP.GE.U32.AND.EX P2, PT, R86, R27, PT, P2 ;  /* 0x0000001b5600720c */ /* 0x000fe20003f46120 */
[----:B------:R-:W-:Y:S01]  /*c6f0*/  IMAD.WIDE.U32.X R26, RZ, R50, R24, P3 ;  /* 0x00000032ff1a7225 */ /* 0x000fe200018e0418 */
[----:B------:R-:W-:Y:S02]  /*c700*/  IADD3.X R53, PT, PT, RZ, R53, RZ, P0, P4 ;  /* 0x00000035ff357210 */ /* 0x000fe400007e84ff */
[C---:B------:R-:W-:Y:S02]  /*c710*/  ISETP.GE.U32.AND P1, PT, R23.reuse, R34, PT ;  /* 0x000000221700720c */ /* 0x040fe40003f26070 */
[----:B------:R-:W-:Y:S02]  /*c720*/  IADD3 R29, P0, P4, R23, R54, R29 ;  /* 0x00000036171d7210 */ /* 0x000fe40007c1e01d */
[----:B------:R-:W-:Y:S02]  /*c730*/  SEL R23, RZ, 0x1, P2 ;  /* 0x00000001ff177807 */ /* 0x000fe40001000000 */
[----:B------:R-:W-:-:S02]  /*c740*/  ISETP.GE.U32.AND.EX P1, PT, R30, R35, PT, P1 ;  /* 0x000000231e00720c */ /* 0x000fc40003f26110 */
[----:B------:R-:W-:Y:S01]  /*c750*/  IADD3.X R25, PT, PT, R30, R46, RZ, P0, P4 ;  /* 0x0000002e1e197210 */ /* 0x000fe200007e84ff */
[----:B------:R-:W-:Y:S01]  /*c760*/  IMAD.WIDE.U32 R30, R55, 0x3d1, RZ ;  /* 0x000003d1371e7825 */ /* 0x000fe200078e00ff */
[-C--:B------:R-:W-:Y:S02]  /*c770*/  ISETP.EQ.U32.AND P3, PT, R29, R54.reuse, PT ;  /* 0x000000361d00720c */ /* 0x080fe40003f62070 */
[----:B------:R-:W-:Y:S02]  /*c780*/  IADD3 R23, P0, P4, R23, R29, R92 ;  /* 0x0000001d17177210 */ /* 0x000fe40007c1e05c */
[----:B------:R-:W-:Y:S02]  /*c790*/  SEL R47, RZ, 0x1, P1 ;  /* 0x00000001ff2f7807 */ /* 0x000fe40000800000 */
[----:B------:R-:W-:Y:S02]  /*c7a0*/  ISETP.LT.U32.AND P1, PT, R29, R54, PT ;  /* 0x000000361d00720c */ /* 0x000fe40003f21070 */
[----:B------:R-:W-:-:S02]  /*c7b0*/  ISETP.EQ.AND.EX P5, PT, R25, R46, !P5, P3 ;  /* 0x0000002e1900720c */ /* 0x000fc40006fa2330 */
[----:B------:R-:W-:Y:S01]  /*c7c0*/  IADD3.X R24, PT, PT, RZ, R25, R80, P0, P4 ;  /* 0x00000019ff187210 */ /* 0x000fe200007e8450 */
[----:B------:R-:W-:Y:S01]  /*c7d0*/  IMAD.WIDE.U32 R34, P4, RZ, R51, R30 ;  /* 0x00000033ff227225 */ /* 0x000fe2000788001e */
[----:B------:R-:W-:Y:S02]  /*c7e0*/  ISETP.EQ.U32.AND P3, PT, R23, R92, PT ;  /* 0x0000005c1700720c */ /* 0x000fe40003f62070 */
[----:B------:R-:W-:Y:S01]  /*c7f0*/  ISETP.LT.U32.OR.EX P1, PT, R25, R46, P5, P1 ;  /* 0x0000002e1900720c */ /* 0x000fe20002f21510 */
[----:B------:R-:W-:Y:S01]  /*c800*/  IMAD.WIDE.U32 R30, R51, 0x3d1, RZ ;  /* 0x000003d1331e7825 */ /* 0x000fe200078e00ff */
[----:B------:R-:W-:Y:S02]  /*c810*/  ISETP.LT.U32.AND P0, PT, R23, R92, PT ;  /* 0x0000005c1700720c */ /* 0x000fe40003f01070 */
[----:B------:R-:W-:Y:S01]  /*c820*/  ISETP.EQ.AND.EX P2, PT, R24, R80, !P2, P3 ;  /* 0x000000501800720c */ /* 0x000fe20005742330 */
[----:B------:R-:W-:Y:S01]  /*c830*/  IMAD.X R45, RZ, RZ, RZ, P4 ;  /* 0x000000ffff2d7224 */ /* 0x000fe200020e06ff */
[----:B------:R-:W-:Y:S01]  /*c840*/  IADD3 R25, P4, P5, R30, R26, R47 ;  /* 0x0000001a1e197210 */ /* 0x000fe20007d9e02f */
[----:B------:R-:W-:Y:S01]  /*c850*/  IMAD.MOV.U32 R44, RZ, RZ, R35 ;  /* 0x000000ffff2c7224 */ /* 0x000fe200078e0023 */
[----:B------:R-:W-:Y:S01]  /*c860*/  IADD3 R31, P3, PT, R31, R34, RZ ;  /* 0x000000221f1f7210 */ /* 0x000fe20007f7e0ff */
[----:B------:R-:W-:Y:S01]  /*c870*/  IMAD.WIDE.U32 R34, R49, 0x3d1, RZ ;  /* 0x000003d131227825 */ /* 0x000fe200078e00ff */
[----:B------:R-:W-:-:S02]  /*c880*/  SEL R29, RZ, 0x1, !P1 ;  /* 0x00000001ff1d7807 */ /* 0x000fc40004800000 */
[----:B------:R-:W-:Y:S02]  /*c890*/  ISETP.LT.U32.OR.EX P0, PT, R24, R80, P2, P0 ;  /* 0x000000501800720c */ /* 0x000fe40001701500 */
[----:B------:R-:W-:Y:S02]  /*c8a0*/  ISETP.GE.U32.AND P2, PT, R25, R30, PT ;  /* 0x0000001e1900720c */ /* 0x000fe40003f46070 */
[----:B------:R-:W-:Y:S02]  /*c8b0*/  IADD3.X R26, PT, PT, R31, R27, RZ, P4, P5 ;  /* 0x0000001b1f1a7210 */ /* 0x000fe400027ea4ff */
[----:B------:R-:W-:Y:S02]  /*c8c0*/  IADD3 R29, P4, P5, R25, R50, R29 ;  /* 0x00000032191d7210 */ /* 0x000fe40007d9e01d */
[C---:B------:R-:W-:Y:S01]  /*c8d0*/  ISETP.GE.U32.AND.EX P2, PT, R26.reuse, R31, PT, P2 ;  /* 0x0000001f1a00720c */ /* 0x040fe20003f46120 */
[----:B------:R-:W-:Y:S01]  /*c8e0*/  IMAD.WIDE.U32.X R30, RZ, R55, R44, P3 ;  /* 0x00000037ff1e7225 */ /* 0x000fe200018e042c */
[----:B------:R-:W-:-:S02]  /*c8f0*/  IADD3.X R42, PT, PT, R26, R51, RZ, P4, P5 ;  /* 0x000000331a2a7210 */ /* 0x000fc400027ea4ff */
[----:B------:R-:W-:Y:S01]  /*c900*/  SEL R25, RZ, 0x1, !P0 ;  /* 0x00000001ff197807 */ /* 0x000fe20004000000 */
[----:B------:R-:W-:Y:S01]  /*c910*/  IMAD.WIDE.U32 R26, R53, 0x3d1, RZ ;  /* 0x000003d1351a7825 */ /* 0x000fe200078e00ff */
[-C--:B------:R-:W-:Y:S02]  /*c920*/  ISETP.EQ.U32.AND P5, PT, R29, R50.reuse, PT ;  /* 0x000000321d00720c */ /* 0x080fe40003fa2070 */
[----:B------:R-:W-:Y:S02]  /*c930*/  SEL R47, RZ, 0x1, P2 ;  /* 0x00000001ff2f7807 */ /* 0x000fe40001000000 */
[----:B------:R-:W-:Y:S02]  /*c940*/  IADD3 R25, P3, P2, R25, R29, R22 ;  /* 0x0000001d19197210 */ /* 0x000fe40007a7e016 */
[----:B------:R-:W-:Y:S01]  /*c950*/  ISETP.EQ.AND.EX P5, PT, R42, R51, P1, P5 ;  /* 0x000000332a00720c */ /* 0x000fe20000fa2350 */
[----:B------:R-:W-:Y:S01]  /*c960*/  IMAD.WIDE.U32 R44, P1, RZ, R49, R26 ;  /* 0x00000031ff2c7225 */ /* 0x000fe2000782001a */
[----:B------:R-:W-:-:S02]  /*c970*/  ISETP.LT.U32.AND P4, PT, R29, R50, PT ;  /* 0x000000321d00720c */ /* 0x000fc40003f81070 */
[----:B------:R-:W-:Y:S01]  /*c980*/  IADD3.X R26, PT, PT, RZ, R42, R81, P3, P2 ;  /* 0x0000002aff1a7210 */ /* 0x000fe20001fe4451 */
[----:B------:R-:W-:Y:S01]  /*c990*/  IMAD.MOV.U32 R46, RZ, RZ, R45 ;  /* 0x000000ffff2e7224 */ /* 0x000fe200078e002d */
[----:B------:R-:W-:Y:S02]  /*c9a0*/  ISETP.EQ.U32.AND P2, PT, R25, R22, PT ;  /* 0x000000161900720c */ /* 0x000fe40003f42070 */
[----:B------:R-:W-:Y:S02]  /*c9b0*/  ISETP.LT.U32.OR.EX P4, PT, R42, R51, P5, P4 ;  /* 0x000000332a00720c */ /* 0x000fe40002f81540 */
[----:B------:R-:W-:Y:S01]  /*c9c0*/  IADD3 R27, P5, P3, R34, R30, R47 ;  /* 0x0000001e221b7210 */ /* 0x000fe20007bbe02f */
[----:B------:R-:W-:Y:S01]  /*c9d0*/  IMAD.X R47, RZ, RZ, RZ, P1 ;  /* 0x000000ffff2f7224 */ /* 0x000fe200008e06ff */
[----:B------:R-:W-:Y:S02]  /*c9e0*/  ISETP.EQ.AND.EX P0, PT, R26, R81, P0, P2 ;  /* 0x000000511a00720c */ /* 0x000fe40000702320 */
[----:B------:R-:W-:-:S02]  /*c9f0*/  IADD3 R35, P2, PT, R35, R44, RZ ;  /* 0x0000002c23237210 */ /* 0x000fc40007f5e0ff */
[----:B------:R-:W-:Y:S02]  /*ca00*/  ISETP.LT.U32.AND P1, PT, R25, R22, PT ;  /* 0x000000161900720c */ /* 0x000fe40003f21070 */
[----:B------:R-:W-:Y:S02]  /*ca10*/  SEL R22, RZ, 0x1, !P4 ;  /* 0x00000001ff167807 */ /* 0x000fe40006000000 */
[----:B------:R-:W-:Y:S01]  /*ca20*/  IADD3.X R29, PT, PT, R35, R31, RZ, P5, P3 ;  /* 0x0000001f231d7210 */ /* 0x000fe20002fe64ff */
[----:B------:R-:W-:Y:S01]  /*ca30*/  IMAD.WIDE.U32.X R30, RZ, R53, R46, P2 ;  /* 0x00000035ff1e7225 */ /* 0x000fe200010e042e */
[----:B------:R-:W-:Y:S02]  /*ca40*/  ISETP.LT.U32.OR.EX P1, PT, R26, R81, P0, P1 ;  /* 0x000000511a00720c */ /* 0x000fe40000721510 */
[C---:B------:R-:W-:Y:S02]  /*ca50*/  IADD3 R22, P0, P5, R27.reuse, R55, R22 ;  /* 0x000000371b167210 */ /* 0x040fe40007d1e016 */
[----:B------:R-:W-:-:S02]  /*ca60*/  ISETP.GE.U32.AND P3, PT, R27, R34, PT ;  /* 0x000000221b00720c */ /* 0x000fc40003f66070 */
[----:B------:R-:W-:Y:S02]  /*ca70*/  SEL R27, RZ, 0x1, !P1 ;  /* 0x00000001ff1b7807 */ /* 0x000fe40004800000 */
[----:B------:R-:W-:Y:S02]  /*ca80*/  IADD3.X R34, PT, PT, R29, R49, RZ, P0, P5 ;  /* 0x000000311d227210 */ /* 0x000fe400007ea4ff */
[----:B------:R-:W-:Y:S02]  /*ca90*/  ISETP.EQ.U32.AND P0, PT, R22, R55, PT ;  /* 0x000000371600720c */ /* 0x000fe40003f02070 */
[----:B------:R-:W-:Y:S02]  /*caa0*/  IADD3 R27, P5, P2, R27, R22, R32 ;  /* 0x000000161b1b7210 */ /* 0x000fe40007abe020 */
[----:B------:R-:W-:Y:S02]  /*cab0*/  ISETP.EQ.AND.EX P4, PT, R34, R49, P4, P0 ;  /* 0x000000312200720c */ /* 0x000fe40002782300 */
[----:B------:R-:W-:-:S02]  /*cac0*/  ISETP.GE.U32.AND.EX P3, PT, R29, R35, PT, P3 ;  /* 0x000000231d00720c */ /* 0x000fc40003f66130 */
[----:B------:R-:W-:Y:S02]  /*cad0*/  ISETP.LT.U32.AND P0, PT, R22, R55, PT ;  /* 0x000000371600720c */ /* 0x000fe40003f01070 */
[----:B------:R-:W-:Y:S02]  /*cae0*/  IADD3.X R22, PT, PT, RZ, R34, R33, P5, P2 ;  /* 0x00000022ff167210 */ /* 0x000fe40002fe4421 */
[CC--:B------:R-:W-:Y:S02]  /*caf0*/  ISETP.EQ.U32.AND P2, PT, R27.reuse, R32.reuse, PT ;  /* 0x000000201b00720c */ /* 0x0c0fe40003f42070 */
[----:B------:R-:W-:Y:S02]  /*cb00*/  SEL R29, RZ, 0x1, P3 ;  /* 0x00000001ff1d7807 */ /* 0x000fe40001800000 */
[----:B------:R-:W-:Y:S02]  /*cb10*/  ISETP.LT.U32.AND P3, PT, R27, R32, PT ;  /* 0x000000201b00720c */ /* 0x000fe40003f61070 */
[----:B------:R-:W-:-:S02]  /*cb20*/  ISETP.LT.U32.OR.EX P0, PT, R34, R49, P4, P0 ;  /* 0x000000312200720c */ /* 0x000fc40002701500 */
[CC--:B------:R-:W-:Y:S02]  /*cb30*/  ISETP.EQ.AND.EX P2, PT, R22.reuse, R33.reuse, P1, P2 ;  /* 0x000000211600720c */ /* 0x0c0fe40000f42320 */
[----:B------:R-:W-:Y:S02]  /*cb40*/  IADD3 R30, P1, PT, R29, R30, RZ ;  /* 0x0000001e1d1e7210 */ /* 0x000fe40007f3e0ff */
[----:B------:R-:W-:Y:S02]  /*cb50*/  SEL R29, RZ, 0x1, !P0 ;  /* 0x00000001ff1d7807 */ /* 0x000fe40004000000 */
[----:B------:R-:W-:Y:S01]  /*cb60*/  ISETP.LT.U32.OR.EX P2, PT, R22, R33, P2, P3 ;  /* 0x000000211600720c */ /* 0x000fe20001741530 */
[----:B------:R-:W-:Y:S01]  /*cb70*/  IMAD.X R35, RZ, RZ, R31, P1 ;  /* 0x000000ffff237224 */ /* 0x000fe200008e061f */
[----:B------:R-:W-:Y:S02]  /*cb80*/  IADD3 R29, P0, P3, R30, R53, R29 ;  /* 0x000000351e1d7210 */ /* 0x000fe40007b1e01d */
        /* <DEDUP_REMOVED lines=14> */
.L_x_185:
        /* <DEDUP_REMOVED lines=34> */
.L_x_184:
[----:B------:R-:W-:Y:S05]  /*ce90*/  BSYNC.RECONVERGENT B2 ;  /* 0x0000000000027941 */ /* 0x000fea0003800200 */
.L_x_183:
[----:B------:R-:W-:Y:S01]  /*cea0*/  IMAD.WIDE.U32 R30, R71, R2, RZ ;  /* 0x00000002471e7225 */ /* 0x000fe200078e00ff */
[----:B------:R-:W-:Y:S01]  /*ceb0*/  SHF.L.U64.HI R82, R38, 0x1, R43 ;  /* 0x0000000126527819 */ /* 0x000fe2000001022b */
[----:B------:R-:W-:Y:S01]  /*cec0*/  BSSY.RECONVERGENT B2, `(.L_x_186) ;  /* 0x00002da000027945 */ /* 0x000fe20003800200 */
[----:B------:R-:W-:Y:S01]  /*ced0*/  SHF.L.U64.HI R80, R37, 0x1, R41 ;  /* 0x0000000125507819 */ /* 0x000fe20000010229 */
[-C--:B------:R-:W-:Y:S01]  /*cee0*/  IMAD R29, R9, R70.reuse, RZ ;  /* 0x00000046091d7224 */ /* 0x080fe200078e02ff */
[----:B------:R-:W-:Y:S01]  /*cef0*/  PLOP3.LUT P6, PT, PT, PT, PT, 0x8, 0x80 ;  /* 0x000000000080781c */ /* 0x000fe20003fce170 */
[----:B------:R-:W-:Y:S01]  /*cf00*/  IMAD.WIDE.U32 R32, P0, R3, R70, R30 ;  /* 0x0000004603207225 */ /* 0x000fe2000780001e */
[----:B------:R-:W-:-:S03]  /*cf10*/  LOP3.LUT R149, R149, 0xffffffdf, RZ, 0xc0, !PT ;  /* 0xffffffdf95957812 */ /* 0x000fc600078ec0ff */
        /* <DEDUP_REMOVED lines=12> */
[----:B------:R-:W-:Y:S01]  /*cfe0*/  IMAD.X R33, RZ, RZ, RZ, P0 ;  /* 0x000000ffff217224 */ /* 0x000fe200000e06ff */
[----:B------:R-:W-:Y:S01]  /*cff0*/  ISETP.GE.U32.AND P0, PT, R63, R32, PT ;  /* 0x000000203f00720c */ /* 0x000fe20003f06070 */
[----:B------:R-:W-:Y:S01]  /*d000*/  IMAD.X R81, R30, 0x1, R31, P1 ;  /* 0x000000011e517824 */ /* 0x000fe200008e061f */
[----:B------:R-:W-:Y:S01]  /*d010*/  SHF.L.W.U32.HI R31, R41, 0x1, R36 ;  /* 0x00000001291f7819 */ /* 0x000fe20000010e24 */
[----:B------:R-:W-:Y:S01]  /*d020*/  IMAD.MOV.U32 R32, RZ, RZ, R45 ;  /* 0x000000ffff207224 */ /* 0x000fe200078e002d */
[----:B------:R-:W-:Y:S01]  /*d030*/  IADD3 RZ, P4, PT, R35, R44, RZ ;  /* 0x0000002c23ff7210 */ /* 0x000fe20007f9e0ff */
[----:B------:R-:W-:Y:S01]  /*d040*/  IMAD.WIDE.U32 R44, R71, R7, RZ ;  /* 0x00000007472c7225 */ /* 0x000fe200078e00ff */
[----:B------:R-:W-:Y:S02]  /*d050*/  ISETP.GE.U32.AND.EX P0, PT, R81, R30, PT, P0 ;  /* 0x0000001e5100720c */ /* 0x000fe40003f06100 */
[C---:B------:R-:W-:Y:S01]  /*d060*/  ISETP.NE.U32.AND P1, PT, R31.reuse, R36, PT ;  /* 0x000000241f00720c */ /* 0x040fe20003f25070 */
[----:B------:R-:W-:Y:S01]  /*d070*/  IMAD R30, R6, R70, RZ ;  /* 0x00000046061e7224 */ /* 0x000fe200078e02ff */
[----:B------:R-:W-:Y:S01]  /*d080*/  ISETP.LT.U32.AND P3, PT, R31, R36, PT ;  /* 0x000000241f00720c */ /* 0x000fe20003f61070 */
[----:B------:R-:W-:Y:S01]  /*d090*/  IMAD.WIDE.U32 R34, R7, R70, RZ ;  /* 0x0000004607227225 */ /* 0x000fe200078e00ff */
[----:B------:R-:W-:-:S02]  /*d0a0*/  SHF.L.W.U32.HI R36, R36, 0x1, R39 ;  /* 0x0000000124247819 */ /* 0x000fc40000010e27 */
[----:B------:R-:W-:Y:S01]  /*d0b0*/  SEL R57, RZ, 0x1, P0 ;  /* 0x00000001ff397807 */ /* 0x000fe20000000000 */
[----:B------:R-:W-:Y:S01]  /*d0c0*/  IMAD R29, R7, R71, R30 ;  /* 0x00000047071d7224 */ /* 0x000fe200078e021e */
[----:B------:R-:W-:Y:S01]  /*d0d0*/  ISETP.NE.AND.EX P1, PT, R36, R39, PT, P1 ;  /* 0x000000272400720c */ /* 0x000fe20003f25310 */
[----:B------:R-:W-:-:S03]  /*d0e0*/  IMAD.WIDE.U32.X R32, R9, R71, R32, P4 ;  /* 0x0000004709207225 */ /* 0x000fc600020e0420 */
[----:B------:R-:W-:Y:S01]  /*d0f0*/  ISETP.LT.AND P1, PT, R41, RZ, !P1 ;  /* 0x000000ff2900720c */ /* 0x000fe20004f21270 */
[----:B------:R-:W-:Y:S01]  /*d100*/  IMAD.IADD R29, R35, 0x1, R29 ;  /* 0x00000001231d7824 */ /* 0x000fe200078e021d */
[----:B------:R-:W-:Y:S01]  /*d110*/  IADD3 R57, P4, P5, R34, R32, R57 ;  /* 0x0000002022397210 */ /* 0x000fe20007d9e039 */
[----:B------:R-:W-:Y:S01]  /*d120*/  IMAD.WIDE.U32 R46, P2, R6, R70, R44 ;  /* 0x00000046062e7225 */ /* 0x000fe2000784002c */
[----:B------:R-:W-:Y:S02]  /*d130*/  ISETP.LT.U32.OR.EX P3, PT, R36, R39, P1, P3 ;  /* 0x000000272400720c */ /* 0x000fe40000f61530 */
[----:B------:R-:W-:Y:S01]  /*d140*/  ISETP.GE.U32.AND P0, PT, R57, R34, PT ;  /* 0x000000223900720c */ /* 0x000fe20003f06070 */
[----:B------:R-:W-:Y:S01]  /*d150*/  IMAD.WIDE.U32 R44, R70, R7, RZ ;  /* 0x00000007462c7225 */ /* 0x000fe200078e00ff */
[----:B------:R-:W-:-:S03]  /*d160*/  IADD3.X R61, PT, PT, R29, R33, RZ, P4, P5 ;  /* 0x000000211d3d7210 */ /* 0x000fc600027ea4ff */
[----:B------:R-:W-:Y:S01]  /*d170*/  IMAD.X R35, RZ, RZ, RZ, P2 ;  /* 0x000000ffff237224 */ /* 0x000fe200010e06ff */
[----:B------:R-:W-:Y:S01]  /*d180*/  IADD3 RZ, P2, PT, R45, R46, RZ ;  /* 0x0000002e2dff7210 */ /* 0x000fe20007f5e0ff */
[----:B------:R-:W-:Y:S01]  /*d190*/  IMAD.MOV.U32 R34, RZ, RZ, R47 ;  /* 0x000000ffff227224 */ /* 0x000fe200078e002f */
[----:B------:R-:W-:Y:S01]  /*d1a0*/  ISETP.GE.U32.AND.EX P0, PT, R61, R29, PT, P0 ;  /* 0x0000001d3d00720c */ /* 0x000fe20003f06100 */
[-C--:B------:R-:W-:Y:S01]  /*d1b0*/  IMAD R39, R5, R70.reuse, RZ ;  /* 0x0000004605277224 */ /* 0x080fe200078e02ff */
[----:B------:R-:W-:Y:S01]  /*d1c0*/  SEL R29, RZ, 0x1, !P3 ;  /* 0x00000001ff1d7807 */ /* 0x000fe20005800000 */
[C---:B------:R-:W-:Y:S01]  /*d1d0*/  IMAD.SHL.U32 R30, R21.reuse, 0x2, RZ ;  /* 0x00000002151e7824 */ /* 0x040fe200078e00ff */
[----:B------:R-:W-:Y:S01]  /*d1e0*/  SEL R45, RZ, 0x1, P0 ;  /* 0x00000001ff2d7807 */ /* 0x000fe20000000000 */
[----:B------:R-:W-:Y:S01]  /*d1f0*/  IMAD.WIDE.U32 R32, R4, R70, RZ ;  /* 0x0000004604207225 */ /* 0x000fe200078e00ff */
[----:B------:R-:W-:Y:S02]  /*d200*/  SHF.L.U64.HI R46, R21, 0x1, R40 ;  /* 0x00000001152e7819 */ /* 0x000fe40000010228 */
[----:B------:R-:W-:Y:S01]  /*d210*/  LOP3.LUT R30, R30, R29, RZ, 0xfc, !PT ;  /* 0x0000001d1e1e7212 */ /* 0x000fe200078efcff */
[----:B------:R-:W-:-:S02]  /*d220*/  IMAD R39, R4, R71, R39 ;  /* 0x0000004704277224 */ /* 0x000fc400078e0227 */
[----:B------:R-:W-:Y:S01]  /*d230*/  IMAD.WIDE.U32.X R34, R6, R71, R34, P2 ;  /* 0x0000004706227225 */ /* 0x000fe200010e0422 */
[CC--:B------:R-:W-:Y:S02]  /*d240*/  ISETP.EQ.U32.AND P4, PT, R30.reuse, R21.reuse, PT ;  /* 0x000000151e00720c */ /* 0x0c0fe40003f82070 */
[----:B------:R-:W-:Y:S01]  /*d250*/  ISETP.LT.U32.AND P2, PT, R30, R21, PT ;  /* 0x000000151e00720c */ /* 0x000fe20003f41070 */
[----:B------:R-:W-:Y:S01]  /*d260*/  IMAD.IADD R59, R33, 0x1, R39 ;  /* 0x00000001213b7824 */ /* 0x000fe200078e0227 */
[----:B------:R-:W-:Y:S01]  /*d270*/  IADD3 R45, P0, P1, R32, R34, R45 ;  /* 0x00000022202d7210 */ /* 0x000fe2000791e02d */
[----:B------:R-:W-:Y:S01]  /*d280*/  IMAD R21, R3, R68, RZ ;  /* 0x0000004403157224 */ /* 0x000fe200078e02ff */
[C---:B------:R-:W-:Y:S01]  /*d290*/  ISETP.EQ.AND.EX P4, PT, R46.reuse, R40, P3, P4 ;  /* 0x000000282e00720c */ /* 0x040fe20001f82340 */
[----:B------:R-:W-:Y:S01]  /*d2a0*/  IMAD.WIDE.U32 R50, R69, R2, RZ ;  /* 0x0000000245327225 */ /* 0x000fe200078e00ff */
[----:B------:R-:W-:Y:S02]  /*d2b0*/  IADD3.X R42, PT, PT, R59, R35, RZ, P0, P1 ;  /* 0x000000233b2a7210 */ /* 0x000fe400007e24ff */
[----:B------:R-:W-:Y:S01]  /*d2c0*/  ISETP.LT.U32.OR.EX P2, PT, R46, R40, P4, P2 ;  /* 0x000000282e00720c */ /* 0x000fe20002741520 */
[----:B------:R-:W-:-:S03]  /*d2d0*/  IMAD.WIDE.U32 R34, R2, R68, RZ ;  /* 0x0000004402227225 */ /* 0x000fc600078e00ff */
[----:B------:R-:W-:Y:S01]  /*d2e0*/  SEL R40, RZ, 0x1, !P2 ;  /* 0x00000001ff287807 */ /* 0x000fe20005000000 */
[----:B------:R-:W-:Y:S02]  /*d2f0*/  IMAD R21, R2, R69, R21 ;  /* 0x0000004502157224 */ /* 0x000fe400078e0215 */
[----:B------:R-:W-:-:S04]  /*d300*/  IMAD.WIDE.U32 R54, R69, R8, RZ ;  /* 0x0000000845367225 */ /* 0x000fc800078e00ff */
[----:B------:R-:W-:Y:S01]  /*d310*/  IMAD.IADD R44, R35, 0x1, R21 ;  /* 0x00000001232c7824 */ /* 0x000fe200078e0215 */
[----:B------:R-:W-:Y:S01]  /*d320*/  IADD3 R21, P3, PT, R63, R34, RZ ;  /* 0x000000223f157210 */ /* 0x000fe20007f7e0ff */
[----:B------:R-:W-:-:S04]  /*d330*/  IMAD.WIDE.U32 R48, R68, R2, RZ ;  /* 0x0000000244307225 */ /* 0x000fc800078e00ff */
[----:B------:R-:W-:Y:S01]  /*d340*/  IMAD.X R29, R44, 0x1, R81, P3 ;  /* 0x000000012c1d7824 */ /* 0x000fe200018e0651 */
[----:B------:R-:W-:Y:S01]  /*d350*/  ISETP.GE.U32.AND P3, PT, R21, R34, PT ;  /* 0x000000221500720c */ /* 0x000fe20003f66070 */
[----:B------:R-:W-:-:S04]  /*d360*/  IMAD.WIDE.U32 R52, R68, R8, RZ ;  /* 0x0000000844347225 */ /* 0x000fc800078e00ff */
[----:B------:R-:W-:-:S04]  /*d370*/  IMAD.WIDE.U32 R50, P0, R3, R68, R50 ;  /* 0x0000004403327225 */ /* 0x000fc80007800032 */
[----:B------:R-:W-:Y:S01]  /*d380*/  IMAD.WIDE.U32 R54, P1, R9, R68, R54 ;  /* 0x0000004409367225 */ /* 0x000fe20007820036 */
[----:B------:R-:W-:-:S03]  /*d390*/  IADD3 RZ, P5, PT, R49, R50, RZ ;  /* 0x0000003231ff7210 */ /* 0x000fc60007fbe0ff */
[----:B------:R-:W-:Y:S01]  /*d3a0*/  IMAD R34, R9, R68, RZ ;  /* 0x0000004409227224 */ /* 0x000fe200078e02ff */
[----:B------:R-:W-:Y:S01]  /*d3b0*/  IADD3 RZ, P4, PT, R53, R54, RZ ;  /* 0x0000003635ff7210 */ /* 0x000fe20007f9e0ff */
[----:B------:R-:W-:Y:S02]  /*d3c0*/  IMAD.SHL.U32 R33, R38, 0x2, RZ ;  /* 0x0000000226217824 */ /* 0x000fe400078e00ff */
[C---:B------:R-:W-:Y:S02]  /*d3d0*/  IMAD R39, R8.reuse, R69, R34 ;  /* 0x0000004508277224 */ /* 0x040fe400078e0222 */
[----:B------:R-:W-:Y:S01]  /*d3e0*/  IMAD.X R35, RZ, RZ, RZ, P0 ;  /* 0x000000ffff237224 */ /* 0x000fe200000e06ff */
[----:B------:R-:W-:Y:S01]  /*d3f0*/  LOP3.LUT R81, R33, R40, RZ, 0xfc, !PT ;  /* 0x0000002821517212 */ /* 0x000fe200078efcff */
[----:B------:R-:W-:Y:S01]  /*d400*/  IMAD.WIDE.U32 R52, R8, R68, RZ ;  /* 0x0000004408347225 */ /* 0x000fe200078e00ff */
[----:B------:R-:W-:Y:S02]  /*d410*/  ISETP.GE.U32.AND.EX P0, PT, R29, R44, PT, P3 ;  /* 0x0000002c1d00720c */ /* 0x000fe40003f06130 */
[----:B------:R-:W-:Y:S01]  /*d420*/  ISETP.GE.U32.AND P3, PT, R81, R38, PT ;  /* 0x000000265100720c */ /* 0x000fe20003f66070 */
[----:B------:R-:W-:Y:S01]  /*d430*/  IMAD.MOV.U32 R34, RZ, RZ, R51 ;  /* 0x000000ffff227224 */ /* 0x000fe200078e0033 */
[----:B------:R-:W-:Y:S01]  /*d440*/  SEL R47, RZ, 0x1, P0 ;  /* 0x00000001ff2f7807 */ /* 0x000fe20000000000 */
[----:B------:R-:W-:-:S02]  /*d450*/  IMAD.IADD R40, R53, 0x1, R39 ;  /* 0x0000000135287824 */ /* 0x000fc400078e0227 */
[----:B------:R-:W-:Y:S01]  /*d460*/  IMAD.WIDE.U32.X R34, R3, R69, R34, P5 ;  /* 0x0000004503227225 */ /* 0x000fe200028e0422 */
[----:B------:R-:W-:-:S03]  /*d470*/  IADD3 R33, P5, PT, R57, R52, RZ ;  /* 0x0000003439217210 */ /* 0x000fc60007fbe0ff */
[----:B------:R-:W-:Y:S01]  /*d480*/  IMAD.X R51, RZ, RZ, RZ, P1 ;  /* 0x000000ffff337224 */ /* 0x000fe200008e06ff */
[----:B------:R-:W-:Y:S01]  /*d490*/  ISETP.GE.U32.AND.EX P1, PT, R82, R43, PT, P3 ;  /* 0x0000002b5200720c */ /* 0x000fe20003f26130 */
[----:B------:R-:W-:Y:S01]  /*d4a0*/  IMAD.X R39, R40, 0x1, R61, P5 ;  /* 0x0000000128277824 */ /* 0x000fe200028e063d */
[----:B------:R-:W-:Y:S01]  /*d4b0*/  IADD3 R47, P0, P5, R33, R34, R47 ;  /* 0x00000022212f7210 */ /* 0x000fe20007d1e02f */
[----:B------:R-:W-:Y:S01]  /*d4c0*/  IMAD.WIDE.U32 R48, R71, R4, RZ ;  /* 0x0000000447307225 */ /* 0x000fe200078e00ff */
[----:B------:R-:W-:Y:S02]  /*d4d0*/  ISETP.GE.U32.AND P3, PT, R33, R52, PT ;  /* 0x000000342100720c */ /* 0x000fe40003f66070 */
[----:B------:R-:W-:Y:S01]  /*d4e0*/  IADD3.X R57, PT, PT, R39, R35, RZ, P0, P5 ;  /* 0x0000002327397210 */ /* 0x000fe200007ea4ff */
[----:B------:R-:W-:Y:S01]  /*d4f0*/  IMAD.WIDE.U32 R34, R70, R4, RZ ;  /* 0x0000000446227225 */ /* 0x000fe200078e00ff */
[----:B------:R-:W-:Y:S02]  /*d500*/  ISETP.GE.U32.AND P0, PT, R47, R33, PT ;  /* 0x000000212f00720c */ /* 0x000fe40003f06070 */
[----:B------:R-:W-:Y:S01]  /*d510*/  ISETP.GE.U32.AND.EX P3, PT, R39, R40, PT, P3 ;  /* 0x000000282700720c */ /* 0x000fe20003f66130 */
[----:B------:R-:W-:Y:S01]  /*d520*/  IMAD.WIDE.U32 R48, P5, R5, R70, R48 ;  /* 0x0000004605307225 */ /* 0x000fe200078a0030 */
[----:B------:R-:W-:-:S02]  /*d530*/  ISETP.GE.U32.AND.EX P0, PT, R57, R39, PT, P0 ;  /* 0x000000273900720c */ /* 0x000fc40003f06100 */
[----:B------:R-:W-:Y:S01]  /*d540*/  SEL R56, RZ, 0x1, P3 ;  /* 0x00000001ff387807 */ /* 0x000fe20001800000 */
[----:B------:R-:W-:Y:S01]  /*d550*/  IMAD.MOV.U32 R50, RZ, RZ, R55 ;  /* 0x000000ffff327224 */ /* 0x000fe200078e0037 */
[----:B------:R-:W-:Y:S01]  /*d560*/  @P1 ISETP.EQ.U32.AND P3, PT, R81, R38, PT ;  /* 0x000000265100120c */ /* 0x000fe20003f62070 */
[----:B------:R-:W-:Y:S01]  /*d570*/  IMAD.X R33, RZ, RZ, RZ, P5 ;  /* 0x000000ffff217224 */ /* 0x000fe200028e06ff */
[----:B------:R-:W-:Y:S01]  /*d580*/  ISETP.GE.U32.AND P5, PT, R45, R32, PT ;  /* 0x000000202d00720c */ /* 0x000fe20003fa6070 */
[----:B------:R-:W-:Y:S01]  /*d590*/  IMAD.WIDE.U32.X R50, R9, R69, R50, P4 ;  /* 0x0000004509327225 */ /* 0x000fe200020e0432 */
[----:B------:R-:W-:Y:S02]  /*d5a0*/  IADD3 RZ, P4, PT, R35, R48, RZ ;  /* 0x0000003023ff7210 */ /* 0x000fe40007f9e0ff */
[----:B------:R-:W-:Y:S01]  /*d5b0*/  SEL R35, RZ, 0x1, P0 ;  /* 0x00000001ff237807 */ /* 0x000fe20000000000 */
[----:B------:R-:W-:Y:S01]  /*d5c0*/  IMAD.MOV.U32 R32, RZ, RZ, R49 ;  /* 0x000000ffff207224 */ /* 0x000fe200078e0031 */
[----:B------:R-:W-:Y:S01]  /*d5d0*/  PLOP3.LUT P0, PT, PT, PT, PT, 0x80, 0x8 ;  /* 0x000000000008781c */ /* 0x000fe20003f0f070 */
[----:B------:R-:W-:Y:S01]  /*d5e0*/  IMAD R38, R5, R68, RZ ;  /* 0x0000004405267224 */ /* 0x000fe200078e02ff */
[----:B------:R-:W-:Y:S01]  /*d5f0*/  @P1 ISETP.EQ.AND.EX P0, PT, R82, R43, P2, P3 ;  /* 0x0000002b5200120c */ /* 0x000fe20001702330 */
[----:B------:R-:W-:Y:S01]  /*d600*/  IMAD.SHL.U32 R61, R37, 0x2, RZ ;  /* 0x00000002253d7824 */ /* 0x000fe200078e00ff */
[----:B------:R-:W-:Y:S01]  /*d610*/  ISETP.GE.U32.AND.EX P1, PT, R42, R59, PT, P5 ;  /* 0x0000003b2a00720c */ /* 0x000fe20003f26150 */
[C---:B------:R-:W-:Y:S01]  /*d620*/  IMAD R55, R4.reuse, R69, R38 ;  /* 0x0000004504377224 */ /* 0x040fe200078e0226 */
[----:B------:R-:W-:Y:S01]  /*d630*/  IADD3 R56, P2, P3, R35, R50, R56 ;  /* 0x0000003223387210 */ /* 0x000fe20007b5e038 */
[----:B------:R-:W-:Y:S01]  /*d640*/  IMAD.WIDE.U32 R34, R4, R68, RZ ;  /* 0x0000004404227225 */ /* 0x000fe200078e00ff */
[----:B------:R-:W-:-:S02]  /*d650*/  SEL R37, RZ, 0x1, P1 ;  /* 0x00000001ff257807 */ /* 0x000fc40000800000 */
[----:B------:R-:W-:Y:S01]  /*d660*/  ISETP.GE.U32.AND P1, PT, R61, R14, PT ;  /* 0x0000000e3d00720c */ /* 0x000fe20003f26070 */
[----:B------:R-:W-:Y:S01]  /*d670*/  IMAD.WIDE.U32.X R32, R5, R71, R32, P4 ;  /* 0x0000004705207225 */ /* 0x000fe200020e0420 */
[----:B------:R-:W-:Y:S02]  /*d680*/  IADD3.X R58, PT, PT, RZ, R51, RZ, P2, P3 ;  /* 0x00000033ff3a7210 */ /* 0x000fe400017e64ff */
[----:B------:R-:W-:Y:S01]  /*d690*/  ISETP.EQ.U32.AND P4, PT, R31, R12, PT ;  /* 0x0000000c1f00720c */ /* 0x000fe20003f82070 */
[----:B------:R-:W-:Y:S01]  /*d6a0*/  IMAD.IADD R55, R35, 0x1, R55 ;  /* 0x0000000123377824 */ /* 0x000fe200078e0237 */
[----:B------:R-:W-:Y:S01]  /*d6b0*/  IADD3 R54, P3, P5, R34, R32, R37 ;  /* 0x0000002022367210 */ /* 0x000fe20007d7e025 */
[----:B------:R-:W-:Y:S01]  /*d6c0*/  IMAD.WIDE.U32 R38, R69, R7, RZ ;  /* 0x0000000745267225 */ /* 0x000fe200078e00ff */
[----:B------:R-:W-:Y:S02]  /*d6d0*/  ISETP.GE.U32.AND.EX P1, PT, R80, R15, PT, P1 ;  /* 0x0000000f5000720c */ /* 0x000fe40003f26110 */
[----:B------:R-:W-:Y:S01]  /*d6e0*/  ISETP.GE.U32.AND P2, PT, R81, R10, PT ;  /* 0x0000000a5100720c */ /* 0x000fe20003f46070 */
[----:B------:R-:W-:Y:S01]  /*d6f0*/  IMAD.WIDE.U32 R40, R67, R2, RZ ;  /* 0x0000000243287225 */ /* 0x000fe200078e00ff */
[----:B------:R-:W-:-:S02]  /*d700*/  IADD3.X R35, PT, PT, R55, R33, RZ, P3, P5 ;  /* 0x0000002137237210 */ /* 0x000fc40001fea4ff */
[----:B------:R-:W-:Y:S01]  /*d710*/  ISETP.LT.U32.AND P3, PT, R31, R12, PT ;  /* 0x0000000c1f00720c */ /* 0x000fe20003f61070 */
[----:B------:R-:W-:Y:S01]  /*d720*/  IMAD.WIDE.U32 R32, R68, R7, RZ ;  /* 0x0000000744207225 */ /* 0x000fe200078e00ff */
[----:B------:R-:W-:Y:S02]  /*d730*/  ISETP.EQ.AND.EX P4, PT, R36, R13, !P1, P4 ;  /* 0x0000000d2400720c */ /* 0x000fe40004f82340 */
[----:B------:R-:W-:Y:S01]  /*d740*/  ISETP.GE.U32.AND.EX P2, PT, R82, R11, PT, P2 ;  /* 0x0000000b5200720c */ /* 0x000fe20003f46120 */
[----:B------:R-:W-:Y:S01]  /*d750*/  IMAD.WIDE.U32 R48, R68, R4, RZ ;  /* 0x0000000444307225 */ /* 0x000fe200078e00ff */
[----:B------:R-:W-:Y:S02]  /*d760*/  ISETP.LT.U32.OR.EX P3, PT, R36, R13, P4, P3 ;  /* 0x0000000d2400720c */ /* 0x000fe40002761530 */
[----:B------:R-:W-:Y:S01]  /*d770*/  ISETP.EQ.U32.AND P5, PT, R30, R16, PT ;  /* 0x000000101e00720c */ /* 0x000fe20003fa2070 */
[----:B------:R-:W-:Y:S01]  /*d780*/  IMAD.WIDE.U32 R52, R66, R2, RZ ;  /* 0x0000000242347225 */ /* 0x000fe200078e00ff */
[----:B------:R-:W-:-:S02]  /*d790*/  ISETP.LT.U32.AND P4, PT, R30, R16, PT ;  /* 0x000000101e00720c */ /* 0x000fc40003f81070 */
[CC--:B------:R-:W-:Y:S02]  /*d7a0*/  ISETP.EQ.AND.EX P5, PT, R46.reuse, R17.reuse, P3, P5 ;  /* 0x000000112e00720c */ /* 0x0c0fe40001fa2350 */
[----:B------:R-:W-:Y:S02]  /*d7b0*/  SEL R37, RZ, 0x1, P1 ;  /* 0x00000001ff257807 */ /* 0x000fe40000800000 */
[----:B------:R-:W-:Y:S02]  /*d7c0*/  ISETP.LT.U32.OR.EX P4, PT, R46, R17, P5, P4 ;  /* 0x000000112e00720c */ /* 0x000fe40002f81540 */
[----:B------:R-:W-:Y:S02]  /*d7d0*/  @P2 ISETP.NE.U32.AND P5, PT, R81, R10, PT ;  /* 0x0000000a5100220c */ /* 0x000fe40003fa5070 */
[----:B------:R-:W-:Y:S02]  /*d7e0*/  SEL R59, RZ, 0x1, !P3 ;  /* 0x00000001ff3b7807 */ /* 0x000fe40005800000 */
[----:B------:R-:W-:Y:S01]  /*d7f0*/  @P2 ISETP.NE.OR.EX P6, PT, R82, R11, !P4, P5 ;  /* 0x0000000b5200220c */ /* 0x000fe200067c5750 */
[----:B------:R-:W-:Y:S01]  /*d800*/  IMAD.WIDE.U32 R38, P2, R6, R68, R38 ;  /* 0x0000004406267225 */ /* 0x000fe20007840026 */
[----:B------:R-:W-:-:S02]  /*d810*/  IADD3 R60, P3, PT, R37, R12, RZ ;  /* 0x0000000c253c7210 */ /* 0x000fc40007f7e0ff */
[----:B------:R-:W-:Y:S02]  /*d820*/  SEL R37, RZ, 0x1, !P4 ;  /* 0x00000001ff257807 */ /* 0x000fe40006000000 */
[----:B------:R-:W-:Y:S01]  /*d830*/  IADD3 RZ, P1, PT, R33, R38, RZ ;  /* 0x0000002621ff7210 */ /* 0x000fe20007f3e0ff */
[----:B------:R-:W-:Y:S01]  /*d840*/  IMAD.WIDE.U32 R32, R69, R4, RZ ;  /* 0x0000000445207225 */ /* 0x000fe200078e00ff */
[----:B------:R-:W-:Y:S02]  /*d850*/  IADD3 R44, P5, PT, R37, R10, RZ ;  /* 0x0000000a252c7210 */ /* 0x000fe40007fbe0ff */
[----:B------:R-:W-:Y:S01]  /*d860*/  PLOP3.LUT P0, PT, P0, P6, PT, 0xf8, 0x8f ;  /* 0x00000000008f781c */ /* 0x000fe2000070df70 */
[----:B------:R-:W-:Y:S01]  /*d870*/  IMAD.X R63, RZ, RZ, R13, P3 ;  /* 0x000000ffff3f7224 */ /* 0x000fe200018e060d */
[----:B------:R-:W-:Y:S01]  /*d880*/  PLOP3.LUT P6, PT, PT, PT, PT, 0x8, 0x80 ;  /* 0x000000000080781c */ /* 0x000fe20003fce170 */
[----:B------:R-:W-:Y:S01]  /*d890*/  IMAD.WIDE.U32 R50, P4, R5, R68, R32 ;  /* 0x0000004405327225 */ /* 0x000fe20007880020 */
[----:B------:R-:W-:-:S02]  /*d8a0*/  SEL R44, R44, RZ, P0 ;  /* 0x000000ff2c2c7207 */ /* 0x000fc40000000000 */
[----:B------:R-:W-:Y:S01]  /*d8b0*/  SEL R60, R60, RZ, P0 ;  /* 0x000000ff3c3c7207 */ /* 0x000fe20000000000 */
[----:B------:R-:W-:Y:S01]  /*d8c0*/  IMAD.WIDE.U32 R40, P3, R3, R66, R40 ;  /* 0x0000004203287225 */ /* 0x000fe20007860028 */
[----:B------:R-:W-:-:S03]  /*d8d0*/  SEL R63, R63, RZ, P0 ;  /* 0x000000ff3f3f7207 */ /* 0x000fc60000000000 */
[C---:B------:R-:W-:Y:S02]  /*d8e0*/  IMAD R38, R6.reuse, R68, RZ ;  /* 0x0000004406267224 */ /* 0x040fe400078e02ff */
[----:B------:R-:W-:Y:S01]  /*d8f0*/  IMAD.X R33, RZ, RZ, RZ, P2 ;  /* 0x000000ffff217224 */ /* 0x000fe200010e06ff */
[----:B------:R-:W-:Y:S01]  /*d900*/  IADD3 RZ, P2, PT, R49, R50, RZ ;  /* 0x0000003231ff7210 */ /* 0x000fe20007f5e0ff */
[----:B------:R-:W-:Y:S02]  /*d910*/  IMAD.MOV.U32 R32, RZ, RZ, R39 ;  /* 0x000000ffff207224 */ /* 0x000fe400078e0027 */
[----:B------:R-:W-:Y:S01]  /*d920*/  IMAD.X R49, RZ, RZ, RZ, P4 ;  /* 0x000000ffff317224 */ /* 0x000fe200020e06ff */
[----:B------:R-:W-:Y:S01]  /*d930*/  IADD3 RZ, P4, PT, R53, R40, RZ ;  /* 0x0000002835ff7210 */ /* 0x000fe20007f9e0ff */
[-C--:B------:R-:W-:Y:S02]  /*d940*/  IMAD R43, R7, R69.reuse, R38 ;  /* 0x00000045072b7224 */ /* 0x080fe400078e0226 */
[----:B------:R-:W-:Y:S01]  /*d950*/  IMAD.WIDE.U32.X R38, R6, R69, R32, P1 ;  /* 0x0000004506267225 */ /* 0x000fe200008e0420 */
[----:B------:R-:W-:-:S03]  /*d960*/  IADD3 R37, P1, PT, R59, R16, RZ ;  /* 0x000000103b257210 */ /* 0x000fc60007f3e0ff */
[----:B------:R-:W-:Y:S01]  /*d970*/  IMAD.MOV.U32 R48, RZ, RZ, R51 ;  /* 0x000000ffff307224 */ /* 0x000fe200078e0033 */
[----:B------:R-:W-:Y:S01]  /*d980*/  SEL R37, R37, RZ, P0 ;  /* 0x000000ff25257207 */ /* 0x000fe20000000000 */
[----:B------:R-:W-:Y:S02]  /*d990*/  IMAD.X R40, RZ, RZ, R11, P5 ;  /* 0x000000ffff287224 */ /* 0x000fe400028e060b */
[----:B------:R-:W-:Y:S01]  /*d9a0*/  IMAD.WIDE.U32.X R32, R5, R69, R48, P2 ;  /* 0x0000004505207225 */ /* 0x000fe200010e0430 */
[----:B------:R-:W-:Y:S02]  /*d9b0*/  IADD3 R44, P2, PT, -R44, R81, RZ ;  /* 0x000000512c2c7210 */ /* 0x000fe40007f5e1ff */
[----:B------:R-:W-:Y:S01]  /*d9c0*/  SEL R40, R40, RZ, P0 ;  /* 0x000000ff28287207 */ /* 0x000fe20000000000 */
[----:B------:R-:W-:Y:S01]  /*d9d0*/  IMAD.X R81, RZ, RZ, R17, P1 ;  /* 0x000000ffff517224 */ /* 0x000fe200008e0611 */
[----:B------:R-:W-:Y:S01]  /*d9e0*/  IADD3 R62, P1, PT, -R37, R30, RZ ;  /* 0x0000001e253e7210 */ /* 0x000fe20007f3e1ff */
[----:B------:R-:W-:-:S03]  /*d9f0*/  IMAD.WIDE.U32 R50, R67, R8, RZ ;  /* 0x0000000843327225 */ /* 0x000fc600078e00ff */
[----:B------:R-:W-:Y:S01]  /*da00*/  SEL R81, R81, RZ, P0 ;  /* 0x000000ff51517207 */ /* 0x000fe20000000000 */
[----:B------:R-:W-:Y:S02]  /*da10*/  IMAD R30, R3, R66, RZ ;  /* 0x00000042031e7224 */ /* 0x000fe400078e02ff */
[----:B------:R-:W-:Y:S01]  /*da20*/  IMAD.X R37, R82, 0x1, ~R40, P2 ;  /* 0x0000000152257824 */ /* 0x000fe200010e0e28 */
[----:B------:R-:W-:Y:S01]  /*da30*/  IADD3 R60, P2, PT, R31, -R60, RZ ;  /* 0x8000003c1f3c7210 */ /* 0x000fe20007f5e0ff */
[----:B------:R-:W-:-:S04]  /*da40*/  IMAD.WIDE.U32 R48, R2, R66, RZ ;  /* 0x0000004202307225 */ /* 0x000fc800078e00ff */
[----:B------:R-:W-:-:S04]  /*da50*/  IMAD.WIDE.U32 R68, R7, R68, RZ ;  /* 0x0000004407447225 */ /* 0x000fc800078e00ff */
[----:B------:R-:W-:Y:S02]  /*da60*/  IMAD R59, R2, R67, R30 ;  /* 0x00000043023b7224 */ /* 0x000fe400078e021e */
[----:B------:R-:W-:-:S04]  /*da70*/  IMAD.WIDE.U32 R52, P5, R9, R66, R50 ;  /* 0x0000004209347225 */ /* 0x000fc800078a0032 */
[----:B------:R-:W-:-:S04]  /*da80*/  IMAD.WIDE.U32 R30, R66, R8, RZ ;  /* 0x00000008421e7225 */ /* 0x000fc800078e00ff */
[----:B------:R-:W-:Y:S01]  /*da90*/  IMAD.X R51, RZ, RZ, RZ, P3 ;  /* 0x000000ffff337224 */ /* 0x000fe200018e06ff */
[----:B------:R-:W-:Y:S01]  /*daa0*/  IADD3 R30, P3, PT, R47, R48, RZ ;  /* 0x000000302f1e7210 */ /* 0x000fe20007f7e0ff */
[----:B------:R-:W-:Y:S01]  /*dab0*/  IMAD.X R63, R36, 0x1, ~R63, P2 ;  /* 0x00000001243f7824 */ /* 0x000fe200010e0e3f */
[----:B------:R-:W-:Y:S01]  /*dac0*/  IADD3 RZ, P2, PT, R31, R52, RZ ;  /* 0x000000341fff7210 */ /* 0x000fe20007f5e0ff */
[----:B------:R-:W-:Y:S01]  /*dad0*/  IMAD.X R81, R46, 0x1, ~R81, P1 ;  /* 0x000000012e517824 */ /* 0x000fe200008e0e51 */
[----:B------:R-:W-:Y:S01]  /*dae0*/  IADD3 R45, P1, PT, R45, R68, RZ ;  /* 0x000000442d2d7210 */ /* 0x000fe20007f3e0ff */
[----:B------:R-:W-:Y:S02]  /*daf0*/  IMAD.IADD R36, R49, 0x1, R59 ;  /* 0x0000000131247824 */ /* 0x000fe400078e023b */
[----:B------:R-:W-:Y:S01]  /*db00*/  IMAD.IADD R40, R69, 0x1, R43 ;  /* 0x0000000145287824 */ /* 0x000fe200078e022b */
[----:B------:R-:W-:Y:S01]  /*db10*/  SEL R69, R15, RZ, P0 ;  /* 0x000000ff0f457207 */ /* 0x000fe20000000000 */
[----:B------:R-:W-:Y:S01]  /*db20*/  IMAD.X R31, R36, 0x1, R57, P3 ;  /* 0x00000001241f7824 */ /* 0x000fe200018e0639 */
[----:B------:R-:W-:Y:S01]  /*db30*/  IADD3 R49, P3, PT, R45, R56, RZ ;  /* 0x000000382d317210 */ /* 0x000fe20007f7e0ff */
[----:B------:R-:W-:-:S02]  /*db40*/  IMAD.MOV.U32 R50, RZ, RZ, R41 ;  /* 0x000000ffff327224 */ /* 0x000fc400078e0029 */
[----:B------:R-:W-:Y:S01]  /*db50*/  IMAD.X R41, R40, 0x1, R42, P1 ;  /* 0x0000000128297824 */ /* 0x000fe200008e062a */
[----:B------:R-:W-:Y:S01]  /*db60*/  ISETP.GE.U32.AND P1, PT, R30, R48, PT ;  /* 0x000000301e00720c */ /* 0x000fe20003f26070 */
[----:B------:R-:W-:Y:S02]  /*db70*/  IMAD R46, R9, R66, RZ ;  /* 0x00000042092e7224 */ /* 0x000fe400078e02ff */
[----:B------:R-:W-:Y:S01]  /*db80*/  IMAD.X R47, RZ, RZ, RZ, P5 ;  /* 0x000000ffff2f7224 */ /* 0x000fe200028e06ff */
[----:B------:R-:W-:Y:S01]  /*db90*/  ISETP.GE.U32.AND P5, PT, R45, R68, PT ;  /* 0x000000442d00720c */ /* 0x000fe20003fa6070 */
[----:B------:R-:W-:Y:S01]  /*dba0*/  IMAD.X R48, R41, 0x1, R58, P3 ;  /* 0x0000000129307824 */ /* 0x000fe200018e063a */
[----:B------:R-:W-:Y:S01]  /*dbb0*/  ISETP.GE.U32.AND P3, PT, R49, R45, PT ;  /* 0x0000002d3100720c */ /* 0x000fe20003f66070 */
[C---:B------:R-:W-:Y:S01]  /*dbc0*/  IMAD.WIDE.U32 R42, R8.reuse, R66, RZ ;  /* 0x00000042082a7225 */ /* 0x040fe200078e00ff */
[----:B------:R-:W-:Y:S02]  /*dbd0*/  ISETP.GE.U32.AND.EX P1, PT, R31, R36, PT, P1 ;  /* 0x000000241f00720c */ /* 0x000fe40003f26110 */
[----:B------:R-:W-:Y:S01]  /*dbe0*/  ISETP.GE.U32.AND.EX P5, PT, R41, R40, PT, P5 ;  /* 0x000000282900720c */ /* 0x000fe20003fa6150 */
[----:B------:R-:W-:Y:S01]  /*dbf0*/  IMAD R45, R8, R67, R46 ;  /* 0x00000043082d7224 */ /* 0x000fe200078e022e */
[----:B------:R-:W-:Y:S01]  /*dc00*/  ISETP.GE.U32.AND.EX P3, PT, R48, R41, PT, P3 ;  /* 0x000000293000720c */ /* 0x000fe20003f66130 */
[----:B------:R-:W-:Y:S01]  /*dc10*/  IMAD.MOV.U32 R46, RZ, RZ, R53 ;  /* 0x000000ffff2e7224 */ /* 0x000fe200078e0035 */
[----:B------:R-:W-:Y:S01]  /*dc20*/  SEL R53, RZ, 0x1, P1 ;  /* 0x00000001ff357807 */ /* 0x000fe20000800000 */
[----:B------:R-:W-:Y:S01]  /*dc30*/  IMAD.IADD R45, R43, 0x1, R45 ;  /* 0x000000012b2d7824 */ /* 0x000fe200078e022d */
[----:B------:R-:W-:Y:S01]  /*dc40*/  IADD3 R43, P1, PT, R49, R42, RZ ;  /* 0x0000002a312b7210 */ /* 0x000fe20007f3e0ff */
[----:B------:R-:W-:Y:S01]  /*dc50*/  IMAD.WIDE.U32.X R40, R3, R67, R50, P4 ;  /* 0x0000004303287225 */ /* 0x000fe200020e0432 */
[----:B------:R-:W-:-:S02]  /*dc60*/  SEL R58, R14, RZ, P0 ;  /* 0x000000ff0e3a7207 */ /* 0x000fc40000000000 */
[----:B------:R-:W-:Y:S01]  /*dc70*/  SEL R50, RZ, 0x1, P5 ;  /* 0x00000001ff327807 */ /* 0x000fe20002800000 */
[----:B------:R-:W-:Y:S01]  /*dc80*/  IMAD.X R36, R45, 0x1, R48, P1 ;  /* 0x000000012d247824 */ /* 0x000fe200008e0630 */
[----:B------:R-:W-:Y:S02]  /*dc90*/  SEL R49, RZ, 0x1, P3 ;  /* 0x00000001ff317807 */ /* 0x000fe40001800000 */
[----:B------:R-:W-:Y:S02]  /*dca0*/  IADD3 R58, P0, PT, -R58, R61, RZ ;  /* 0x0000003d3a3a7210 */ /* 0x000fe40007f1e1ff */
[----:B------:R-:W-:Y:S02]  /*dcb0*/  IADD3 R53, P3, P5, R43, R40, R53 ;  /* 0x000000282b357210 */ /* 0x000fe40007d7e035 */
[----:B------:R-:W-:Y:S01]  /*dcc0*/  IADD3 R49, P1, P4, R49, R38, R50 ;  /* 0x0000002631317210 */ /* 0x000fe20007c3e032 */
[----:B------:R-:W-:Y:S01]  /*dcd0*/  IMAD.X R69, R80, 0x1, ~R69, P0 ;  /* 0x0000000150457824 */ /* 0x000fe200000e0e45 */
[----:B------:R-:W-:-:S02]  /*dce0*/  IADD3.X R59, PT, PT, R36, R41, RZ, P3, P5 ;  /* 0x00000029243b7210 */ /* 0x000fc40001fea4ff */
[----:B------:R-:W-:Y:S02]  /*dcf0*/  ISETP.GE.U32.AND P3, PT, R43, R42, PT ;  /* 0x0000002a2b00720c */ /* 0x000fe40003f66070 */
[----:B------:R-:W-:Y:S01]  /*dd00*/  IADD3.X R40, PT, PT, RZ, R39, RZ, P1, P4 ;  /* 0x00000027ff287210 */ /* 0x000fe20000fe84ff */
[----:B------:R-:W-:Y:S01]  /*dd10*/  IMAD.WIDE.U32.X R38, R9, R67, R46, P2 ;  /* 0x0000004309267225 */ /* 0x000fe200010e042e */
[----:B------:R-:W-:Y:S02]  /*dd20*/  ISETP.GE.U32.AND P1, PT, R53, R43, PT ;  /* 0x0000002b3500720c */ /* 0x000fe40003f26070 */
[----:B------:R-:W-:Y:S02]  /*dd30*/  IADD3 R41, P4, PT, R54, R49, RZ ;  /* 0x0000003136297210 */ /* 0x000fe40007f9e0ff */
[----:B------:R-:W-:Y:S02]  /*dd40*/  ISETP.GE.U32.AND.EX P3, PT, R36, R45, PT, P3 ;  /* 0x0000002d2400720c */ /* 0x000fe40003f66130 */
[----:B------:R-:W-:Y:S01]  /*dd50*/  SHF.L.W.U32.HI R43, R69, 0x1, R60 ;  /* 0x00000001452b7819 */ /* 0x000fe20000010e3c */
[----:B------:R-:W-:Y:S01]  /*dd60*/  IMAD.X R46, R35, 0x1, R40, P4 ;  /* 0x00000001232e7824 */ /* 0x000fe200020e0628 */
[----:B------:R-:W-:-:S02]  /*dd70*/  ISETP.GE.U32.AND P0, PT, R54, R34, PT ;  /* 0x000000223600720c */ /* 0x000fc40003f06070 */
[----:B------:R-:W-:Y:S02]  /*dd80*/  SEL R34, RZ, 0x1, P3 ;  /* 0x00000001ff227807 */ /* 0x000fe40001800000 */
[----:B------:R-:W-:Y:S02]  /*dd90*/  ISETP.GE.U32.AND.EX P5, PT, R59, R36, PT, P1 ;  /* 0x000000243b00720c */ /* 0x000fe40003fa6110 */
[----:B------:R-:W-:Y:S02]  /*dda0*/  SHF.L.W.U32.HI R42, R60, 0x1, R63 ;  /* 0x000000013c2a7819 */ /* 0x000fe40000010e3f */
[----:B------:R-:W-:Y:S02]  /*ddb0*/  ISETP.NE.U32.AND P3, PT, R43, R60, PT ;  /* 0x0000003c2b00720c */ /* 0x000fe40003f65070 */
[----:B------:R-:W-:Y:S02]  /*ddc0*/  ISETP.GE.U32.AND P1, PT, R41, R54, PT ;  /* 0x000000362900720c */ /* 0x000fe40003f26070 */
[----:B------:R-:W-:-:S02]  /*ddd0*/  ISETP.GE.U32.AND.EX P0, PT, R35, R55, PT, P0 ;  /* 0x000000372300720c */ /* 0x000fc40003f06100 */
[----:B------:R-:W-:Y:S02]  /*dde0*/  SEL R55, RZ, 0x1, P5 ;  /* 0x00000001ff377807 */ /* 0x000fe40002800000 */
[----:B------:R-:W-:Y:S02]  /*ddf0*/  ISETP.NE.AND.EX P3, PT, R42, R63, PT, P3 ;  /* 0x0000003f2a00720c */ /* 0x000fe40003f65330 */
[----:B------:R-:W-:Y:S02]  /*de00*/  ISETP.GE.U32.AND.EX P1, PT, R46, R35, PT, P1 ;  /* 0x000000232e00720c */ /* 0x000fe40003f26110 */
[----:B------:R-:W-:Y:S02]  /*de10*/  ISETP.LT.U32.AND P2, PT, R43, R60, PT ;  /* 0x0000003c2b00720c */ /* 0x000fe40003f41070 */
[----:B------:R-:W-:Y:S01]  /*de20*/  IADD3 R55, P4, P5, R55, R38, R34 ;  /* 0x0000002637377210 */ /* 0x000fe20007d9e022 */
[----:B------:R-:W-:Y:S01]  /*de30*/  IMAD.WIDE.U32 R34, R7, R66, RZ ;  /* 0x0000004207227225 */ /* 0x000fe200078e00ff */
[----:B------:R-:W-:-:S02]  /*de40*/  ISETP.LT.AND P3, PT, R69, RZ, !P3 ;  /* 0x000000ff4500720c */ /* 0x000fc40005f61270 */
[----:B------:R-:W-:Y:S01]  /*de50*/  SEL R36, RZ, 0x1, P0 ;  /* 0x00000001ff247807 */ /* 0x000fe20000000000 */
[----:B------:R-:W-:Y:S01]  /*de60*/  IMAD R38, R6, R66, RZ ;  /* 0x0000004206267224 */ /* 0x000fe200078e02ff */
[----:B------:R-:W-:Y:S02]  /*de70*/  SEL R61, RZ, 0x1, P1 ;  /* 0x00000001ff3d7807 */ /* 0x000fe40000800000 */
[----:B------:R-:W-:Y:S01]  /*de80*/  ISETP.LT.U32.OR.EX P0, PT, R42, R63, P3, P2 ;  /* 0x0000003f2a00720c */ /* 0x000fe20001f01520 */
[----:B------:R-:W-:Y:S01]  /*de90*/  IMAD R45, R7, R67, R38 ;  /* 0x00000043072d7224 */ /* 0x000fe200078e0226 */
[----:B------:R-:W-:Y:S01]  /*dea0*/  IADD3.X R57, PT, PT, RZ, R39, RZ, P4, P5 ;  /* 0x00000027ff397210 */ /* 0x000fe200027ea4ff */
[----:B------:R-:W-:Y:S01]  /*deb0*/  IMAD.WIDE.U32 R38, R65, R2, RZ ;  /* 0x0000000241267225 */ /* 0x000fe200078e00ff */
[----:B------:R-:W-:Y:S02]  /*dec0*/  IADD3 R61, P1, P2, R61, R32, R36 ;  /* 0x000000203d3d7210 */ /* 0x000fe40007a3e024 */
[-C--:B------:R-:W-:Y:S01]  /*ded0*/  IADD3 R36, P4, PT, R41, R34.reuse, RZ ;  /* 0x0000002229247210 */ /* 0x080fe20007f9e0ff */
[----:B------:R-:W-:Y:S01]  /*dee0*/  IMAD.SHL.U32 R41, R62, 0x2, RZ ;  /* 0x000000023e297824 */ /* 0x000fe200078e00ff */
[----:B------:R-:W-:Y:S01]  /*def0*/  SEL R32, RZ, 0x1, !P0 ;  /* 0x00000001ff207807 */ /* 0x000fe20004000000 */
[----:B------:R-:W-:Y:S01]  /*df00*/  IMAD.IADD R45, R35, 0x1, R45 ;  /* 0x00000001232d7824 */ /* 0x000fe200078e022d */
[----:B------:R-:W-:Y:S01]  /*df10*/  ISETP.GE.U32.AND P5, PT, R36, R34, PT ;  /* 0x000000222400720c */ /* 0x000fe20003fa6070 */
[----:B------:R-:W-:Y:S01]  /*df20*/  IMAD.WIDE.U32 R34, R67, R7, RZ ;  /* 0x0000000743227225 */ /* 0x000fe200078e00ff */
[----:B------:R-:W-:-:S02]  /*df30*/  LOP3.LUT R41, R41, R32, RZ, 0xfc, !PT ;  /* 0x0000002029297212 */ /* 0x000fc400078efcff */
[----:B------:R-:W-:Y:S01]  /*df40*/  SHF.L.U64.HI R40, R62, 0x1, R81 ;  /* 0x000000013e287819 */ /* 0x000fe20000010251 */
[----:B------:R-:W-:Y:S01]  /*df50*/  IMAD.X R46, R45, 0x1, R46, P4 ;  /* 0x000000012d2e7824 */ /* 0x000fe200020e062e */
[----:B------:R-:W-:Y:S01]  /*df60*/  ISETP.EQ.U32.AND P3, PT, R41, R62, PT ;  /* 0x0000003e2900720c */ /* 0x000fe20003f62070 */
[----:B------:R-:W-:Y:S01]  /*df70*/  IMAD.WIDE.U32 R50, P4, R3, R64, R38 ;  /* 0x0000004003327225 */ /* 0x000fe20007880026 */
[----:B------:R-:W-:Y:S02]  /*df80*/  IADD3.X R63, PT, PT, RZ, R33, RZ, P1, P2 ;  /* 0x00000021ff3f7210 */ /* 0x000fe40000fe44ff */
[----:B------:R-:W-:Y:S01]  /*df90*/  ISETP.LT.U32.AND P1, PT, R41, R62, PT ;  /* 0x0000003e2900720c */ /* 0x000fe20003f21070 */
[----:B------:R-:W-:Y:S01]  /*dfa0*/  IMAD.WIDE.U32 R32, R66, R7, RZ ;  /* 0x0000000742207225 */ /* 0x000fe200078e00ff */
[----:B------:R-:W-:Y:S02]  /*dfb0*/  ISETP.EQ.AND.EX P3, PT, R40, R81, P0, P3 ;  /* 0x000000512800720c */ /* 0x000fe40000762330 */
[----:B------:R-:W-:Y:S01]  /*dfc0*/  ISETP.GE.U32.AND.EX P5, PT, R46, R45, PT, P5 ;  /* 0x0000002d2e00720c */ /* 0x000fe20003fa6150 */
[----:B------:R-:W-:Y:S01]  /*dfd0*/  IMAD.WIDE.U32 R34, P2, R6, R66, R34 ;  /* 0x0000004206227225 */ /* 0x000fe20007840022 */
[----:B------:R-:W-:-:S02]  /*dfe0*/  ISETP.LT.U32.OR.EX P1, PT, R40, R81, P3, P1 ;  /* 0x000000512800720c */ /* 0x000fc40001f21510 */
[----:B------:R-:W-:Y:S01]  /*dff0*/  IADD3 R55, P3, PT, R36, R55, RZ ;  /* 0x0000003724377210 */ /* 0x000fe20007f7e0ff */
[----:B------:R-:W-:Y:S01]  /*e000*/  IMAD.SHL.U32 R39, R44, 0x2, RZ ;  /* 0x000000022c277824 */ /* 0x000fe200078e00ff */
[----:B------:R-:W-:Y:S01]  /*e010*/  IADD3 RZ, P0, PT, R33, R34, RZ ;  /* 0x0000002221ff7210 */ /* 0x000fe20007f1e0ff */
[----:B------:R-:W-:Y:S01]  /*e020*/  IMAD.WIDE.U32 R32, R64, R2, RZ ;  /* 0x0000000240207225 */ /* 0x000fe200078e00ff */
[----:B------:R-:W-:Y:S02]  /*e030*/  SEL R32, RZ, 0x1, !P1 ;  /* 0x00000001ff207807 */ /* 0x000fe40004800000 */
[----:B------:R-:W-:Y:S01]  /*e040*/  SEL R54, RZ, 0x1, P5 ;  /* 0x00000001ff367807 */ /* 0x000fe20002800000 */
[----:B------:R-:W-:Y:S01]  /*e050*/  IMAD.X R57, R46, 0x1, R57, P3 ;  /* 0x000000012e397824 */ /* 0x000fe200018e0639 */
[----:B------:R-:W-:Y:S01]  /*e060*/  ISETP.GE.U32.AND P5, PT, R55, R36, PT ;  /* 0x000000243700720c */ /* 0x000fe20003fa6070 */
[----:B------:R-:W-:Y:S01]  /*e070*/  IMAD.X R49, RZ, RZ, RZ, P2 ;  /* 0x000000ffff317224 */ /* 0x000fe200010e06ff */
[----:B------:R-:W-:Y:S01]  /*e080*/  LOP3.LUT R39, R39, R32, RZ, 0xfc, !PT ;  /* 0x0000002027277212 */ /* 0x000fe200078efcff */
[----:B------:R-:W-:Y:S01]  /*e090*/  IMAD.MOV.U32 R48, RZ, RZ, R35 ;  /* 0x000000ffff307224 */ /* 0x000fe200078e0023 */
[----:B------:R-:W-:Y:S01]  /*e0a0*/  IADD3 RZ, P3, PT, R33, R50, RZ ;  /* 0x0000003221ff7210 */ /* 0x000fe20007f7e0ff */
[----:B------:R-:W-:Y:S01]  /*e0b0*/  IMAD R33, R3, R64, RZ ;  /* 0x0000004003217224 */ /* 0x000fe200078e02ff */
[----:B------:R-:W-:Y:S01]  /*e0c0*/  ISETP.GE.U32.AND.EX P5, PT, R57, R46, PT, P5 ;  /* 0x0000002e3900720c */ /* 0x000fe20003fa6150 */
[----:B------:R-:W-:Y:S01]  /*e0d0*/  IMAD.WIDE.U32 R46, R2, R64, RZ ;  /* 0x00000040022e7225 */ /* 0x000fe200078e00ff */
[----:B------:R-:W-:-:S02]  /*e0e0*/  SHF.L.U64.HI R32, R44, 0x1, R37 ;  /* 0x000000012c207819 */ /* 0x000fc40000010225 */
[----:B------:R-:W-:Y:S01]  /*e0f0*/  ISETP.GE.U32.AND P2, PT, R39, R44, PT ;  /* 0x0000002c2700720c */ /* 0x000fe20003f46070 */
[----:B------:R-:W-:Y:S01]  /*e100*/  IMAD R45, R2, R65, R33 ;  /* 0x00000041022d7224 */ /* 0x000fe200078e0221 */
[----:B------:R-:W-:Y:S01]  /*e110*/  SEL R33, RZ, 0x1, P5 ;  /* 0x00000001ff217807 */ /* 0x000fe20002800000 */
[----:B------:R-:W-:Y:S01]  /*e120*/  IMAD.WIDE.U32.X R48, R6, R67, R48, P0 ;  /* 0x0000004306307225 */ /* 0x000fe200000e0430 */
[----:B------:R-:W-:Y:S02]  /*e130*/  ISETP.GE.U32.AND.EX P2, PT, R32, R37, PT, P2 ;  /* 0x000000252000720c */ /* 0x000fe40003f46120 */
[----:B------:R-:W-:Y:S01]  /*e140*/  IADD3 R34, P5, PT, R53, R46, RZ ;  /* 0x0000002e35227210 */ /* 0x000fe20007fbe0ff */
[----:B------:R-:W-:Y:S01]  /*e150*/  IMAD.IADD R36, R47, 0x1, R45 ;  /* 0x000000012f247824 */ /* 0x000fe200078e022d */
[----:B------:R-:W-:Y:S01]  /*e160*/  SHF.L.U64.HI R69, R58, 0x1, R69 ;  /* 0x000000013a457819 */ /* 0x000fe20000010245 */
[----:B------:R-:W-:Y:S01]  /*e170*/  IMAD R38, R9, R64, RZ ;  /* 0x0000004009267224 */ /* 0x000fe200078e02ff */
[----:B------:R-:W-:Y:S01]  /*e180*/  ISETP.GE.U32.AND P0, PT, R34, R46, PT ;  /* 0x0000002e2200720c */ /* 0x000fe20003f06070 */
[----:B------:R-:W-:-:S02]  /*e190*/  IMAD.X R35, R36, 0x1, R59, P5 ;  /* 0x0000000124237824 */ /* 0x000fc400028e063b */
[----:B------:R-:W-:Y:S01]  /*e1a0*/  IMAD.X R53, RZ, RZ, RZ, P4 ;  /* 0x000000ffff357224 */ /* 0x000fe200020e06ff */
[----:B------:R-:W-:Y:S01]  /*e1b0*/  IADD3 R54, P4, P5, R33, R48, R54 ;  /* 0x0000003021367210 */ /* 0x000fe20007d9e036 */
[C---:B------:R-:W-:Y:S01]  /*e1c0*/  IMAD.WIDE.U32 R46, R8.reuse, R64, RZ ;  /* 0x00000040082e7225 */ /* 0x040fe200078e00ff */
[----:B------:R-:W-:Y:S02]  /*e1d0*/  ISETP.GE.U32.AND.EX P0, PT, R35, R36, PT, P0 ;  /* 0x000000242300720c */ /* 0x000fe40003f06100 */
[----:B------:R-:W-:Y:S01]  /*e1e0*/  IADD3.X R56, PT, PT, RZ, R49, RZ, P4, P5 ;  /* 0x00000031ff387210 */ /* 0x000fe200027ea4ff */
[----:B------:R-:W-:Y:S01]  /*e1f0*/  IMAD R33, R8, R65, R38 ;  /* 0x0000004108217224 */ /* 0x000fe200078e0226 */
[----:B------:R-:W-:Y:S01]  /*e200*/  @P2 ISETP.EQ.U32.AND P4, PT, R39, R44, PT ;  /* 0x0000002c2700220c */ /* 0x000fe20003f82070 */
[----:B------:R-:W-:Y:S01]  /*e210*/  IMAD.MOV.U32 R52, RZ, RZ, R51 ;  /* 0x000000ffff347224 */ /* 0x000fe200078e0033 */
[----:B------:R-:W-:Y:S01]  /*e220*/  IADD3 R55, P5, PT, R55, R46, RZ ;  /* 0x0000002e37377210 */ /* 0x000fe20007fbe0ff */
[----:B------:R-:W-:-:S02]  /*e230*/  IMAD.SHL.U32 R58, R58, 0x2, RZ ;  /* 0x000000023a3a7824 */ /* 0x000fc400078e00ff */
[----:B------:R-:W-:Y:S01]  /*e240*/  IMAD.IADD R38, R47, 0x1, R33 ;  /* 0x000000012f267824 */ /* 0x000fe200078e0221 */
[----:B------:R-:W-:Y:S01]  /*e250*/  SEL R33, RZ, 0x1, P0 ;  /* 0x00000001ff217807 */ /* 0x000fe20000000000 */
[----:B------:R-:W-:Y:S01]  /*e260*/  IMAD.WIDE.U32.X R44, R3, R65, R52, P3 ;  /* 0x00000041032c7225 */ /* 0x000fe200018e0434 */
[----:B------:R-:W-:Y:S02]  /*e270*/  ISETP.GE.U32.AND P3, PT, R58, R14, PT ;  /* 0x0000000e3a00720c */ /* 0x000fe40003f66070 */
[----:B------:R-:W-:Y:S01]  /*e280*/  PLOP3.LUT P0, PT, PT, PT, PT, 0x80, 0x8 ;  /* 0x000000000008781c */ /* 0x000fe20003f0f070 */
[----:B------:R-:W-:Y:S01]  /*e290*/  IMAD R47, R5, R66, RZ ;  /* 0x00000042052f7224 */ /* 0x000fe200078e02ff */
[----:B------:R-:W-:Y:S01]  /*e2a0*/  @P2 ISETP.EQ.AND.EX P0, PT, R32, R37, P1, P4 ;  /* 0x000000252000220c */ /* 0x000fe20000f02340 */
[----:B------:R-:W-:Y:S01]  /*e2b0*/  IMAD.X R37, R38, 0x1, R57, P5 ;  /* 0x0000000126257824 */ /* 0x000fe200028e0639 */
[----:B------:R-:W-:Y:S01]  /*e2c0*/  IADD3 R33, P5, P4, R55, R44, R33 ;  /* 0x0000002c37217210 */ /* 0x000fe20007cbe021 */
[----:B------:R-:W-:Y:S01]  /*e2d0*/  IMAD.WIDE.U32 R48, R66, R4, RZ ;  /* 0x0000000442307225 */ /* 0x000fe200078e00ff */
[----:B------:R-:W-:-:S02]  /*e2e0*/  ISETP.GE.U32.AND.EX P1, PT, R69, R15, PT, P3 ;  /* 0x0000000f4500720c */ /* 0x000fc40003f26130 */
[----:B------:R-:W-:Y:S01]  /*e2f0*/  ISETP.EQ.U32.AND P3, PT, R43, R12, PT ;  /* 0x0000000c2b00720c */ /* 0x000fe20003f62070 */
[----:B------:R-:W-:Y:S01]  /*e300*/  IMAD R57, R4, R67, R47 ;  /* 0x0000004304397224 */ /* 0x000fe200078e022f */
[----:B------:R-:W-:Y:S01]  /*e310*/  ISETP.GE.U32.AND P2, PT, R39, R10, PT ;  /* 0x0000000a2700720c */ /* 0x000fe20003f46070 */
[----:B------:R-:W-:Y:S01]  /*e320*/  IMAD R3, R3, R70, RZ ;  /* 0x0000004603037224 */ /* 0x000fe200078e02ff */
[----:B------:R-:W-:Y:S01]  /*e330*/  IADD3.X R36, PT, PT, R37, R45, RZ, P5, P4 ;  /* 0x0000002d25247210 */ /* 0x000fe20002fe84ff */
[----:B------:R-:W-:Y:S01]  /*e340*/  IMAD.WIDE.U32 R44, R67, R4, RZ ;  /* 0x00000004432c7225 */ /* 0x000fe200078e00ff */
[----:B------:R-:W-:Y:S02]  /*e350*/  ISETP.LT.U32.AND P4, PT, R43, R12, PT ;  /* 0x0000000c2b00720c */ /* 0x000fe40003f81070 */
[----:B------:R-:W-:Y:S01]  /*e360*/  ISETP.EQ.AND.EX P3, PT, R42, R13, !P1, P3 ;  /* 0x0000000d2a00720c */ /* 0x000fe20004f62330 */
[----:B------:R-:W-:Y:S01]  /*e370*/  IMAD R71, R2, R71, R3 ;  /* 0x0000004702477224 */ /* 0x000fe200078e0203 */
[----:B------:R-:W-:-:S02]  /*e380*/  ISETP.GE.U32.AND.EX P2, PT, R32, R11, PT, P2 ;  /* 0x0000000b2000720c */ /* 0x000fc40003f46120 */
[----:B------:R-:W-:Y:S02]  /*e390*/  ISETP.LT.U32.OR.EX P3, PT, R42, R13, P3, P4 ;  /* 0x0000000d2a00720c */ /* 0x000fe40001f61540 */
[CC--:B------:R-:W-:Y:S02]  /*e3a0*/  ISETP.EQ.U32.AND P5, PT, R41.reuse, R16.reuse, PT ;  /* 0x000000102900720c */ /* 0x0c0fe40003fa2070 */
[----:B------:R-:W-:Y:S02]  /*e3b0*/  ISETP.LT.U32.AND P4, PT, R41, R16, PT ;  /* 0x000000102900720c */ /* 0x000fe40003f81070 */
[CC--:B------:R-:W-:Y:S02]  /*e3c0*/  ISETP.EQ.AND.EX P5, PT, R40.reuse, R17.reuse, P3, P5 ;  /* 0x000000112800720c */ /* 0x0c0fe40001fa2350 */
[----:B------:R-:W-:Y:S02]  /*e3d0*/  SEL R59, RZ, 0x1, P1 ;  /* 0x00000001ff3b7807 */ /* 0x000fe40000800000 */
[----:B------:R-:W-:-:S02]  /*e3e0*/  ISETP.LT.U32.OR.EX P4, PT, R40, R17, P5, P4 ;  /* 0x000000112800720c */ /* 0x000fc40002f81540 */
[----:B------:R-:W-:-:S04]  /*e3f0*/  @P2 ISETP.NE.U32.AND P5, PT, R39, R10, PT ;  /* 0x0000000a2700220c */ /* 0x000fc80003fa5070 */
[----:B------:R-:W-:Y:S01]  /*e400*/  @P2 ISETP.NE.OR.EX P6, PT, R32, R11, !P4, P5 ;  /* 0x0000000b2000220c */ /* 0x000fe200067c5750 */
[----:B------:R-:W-:-:S03]  /*e410*/  IMAD.WIDE.U32 R50, P2, R5, R66, R44 ;  /* 0x0000004205327225 */ /* 0x000fc6000784002c */
[----:B------:R-:W-:Y:S01]  /*e420*/  PLOP3.LUT P0, PT, P0, P6, PT, 0xf8, 0x8f ;  /* 0x00000000008f781c */ /* 0x000fe2000070df70 */
[----:B------:R-:W-:Y:S01]  /*e430*/  IMAD.WIDE.U32 R44, R4, R66, RZ ;  /* 0x00000042042c7225 */ /* 0x000fe200078e00ff */
[----:B------:R-:W-:Y:S02]  /*e440*/  IADD3 RZ, P1, PT, R49, R50, RZ ;  /* 0x0000003231ff7210 */ /* 0x000fe40007f3e0ff */
[----:B------:R-:W-:Y:S01]  /*e450*/  PLOP3.LUT P6, PT, PT, PT, PT, 0x80, 0x8 ;  /* 0x000000000008781c */ /* 0x000fe20003fcf070 */
[----:B------:R-:W-:Y:S01]  /*e460*/  IMAD.X R53, RZ, RZ, RZ, P2 ;  /* 0x000000ffff357224 */ /* 0x000fe200010e06ff */
[----:B------:R-:W-:Y:S01]  /*e470*/  IADD3 R47, P2, PT, R61, R44, RZ ;  /* 0x0000002c3d2f7210 */ /* 0x000fe20007f5e0ff */
[----:B------:R-:W-:Y:S02]  /*e480*/  IMAD.IADD R50, R45, 0x1, R57 ;  /* 0x000000012d327824 */ /* 0x000fe400078e0239 */
[----:B------:R-:W-:Y:S02]  /*e490*/  IMAD.MOV.U32 R52, RZ, RZ, R51 ;  /* 0x000000ffff347224 */ /* 0x000fe400078e0033 */
[----:B------:R-:W-:-:S02]  /*e4a0*/  IMAD.X R51, R50, 0x1, R63, P2 ;  /* 0x0000000132337824 */ /* 0x000fc400010e063f */
[----:B------:R-:W-:Y:S01]  /*e4b0*/  IMAD.WIDE.U32.X R48, R5, R67, R52, P1 ;  /* 0x0000004305307225 */ /* 0x000fe200008e0434 */
[C---:B------:R-:W-:Y:S02]  /*e4c0*/  ISETP.GE.U32.AND P1, PT, R47.reuse, R44, PT ;  /* 0x0000002c2f00720c */ /* 0x040fe40003f26070 */
[----:B------:R-:W-:Y:S01]  /*e4d0*/  IADD3 R53, P2, PT, R47, R54, RZ ;  /* 0x000000362f357210 */ /* 0x000fe20007f5e0ff */
[----:B------:R-:W-:Y:S01]  /*e4e0*/  IMAD.WIDE.U32 R44, R65, R8, RZ ;  /* 0x00000008412c7225 */ /* 0x000fe200078e00ff */
[----:B------:R-:W-:-:S03]  /*e4f0*/  ISETP.GE.U32.AND.EX P1, PT, R51, R50, PT, P1 ;  /* 0x000000323300720c */ /* 0x000fc60003f26110 */
[----:B------:R-:W-:Y:S01]  /*e500*/  IMAD.X R52, R51, 0x1, R56, P2 ;  /* 0x0000000133347824 */ /* 0x000fe200010e0638 */
[----:B------:R-:W-:Y:S02]  /*e510*/  SEL R54, RZ, 0x1, P1 ;  /* 0x00000001ff367807 */ /* 0x000fe40000800000 */
[----:B------:R-:W-:Y:S02]  /*e520*/  ISETP.GE.U32.AND P1, PT, R53, R47, PT ;  /* 0x0000002f3500720c */ /* 0x000fe40003f26070 */
[----:B------:R-:W-:Y:S02]  /*e530*/  ISETP.GE.U32.AND P2, PT, R55, R46, PT ;  /* 0x0000002e3700720c */ /* 0x000fe40003f46070 */
[----:B------:R-:W-:Y:S02]  /*e540*/  ISETP.GE.U32.AND.EX P1, PT, R52, R51, PT, P1 ;  /* 0x000000333400720c */ /* 0x000fe40003f26110 */
[----:B------:R-:W-:Y:S02]  /*e550*/  ISETP.GE.U32.AND.EX P2, PT, R37, R38, PT, P2 ;  /* 0x000000262500720c */ /* 0x000fe40003f46120 */
[----:B------:R-:W-:Y:S01]  /*e560*/  SEL R57, RZ, 0x1, P1 ;  /* 0x00000001ff397807 */ /* 0x000fe20000800000 */
[----:B------:R-:W-:Y:S01]  /*e570*/  IMAD.WIDE.U32 R46, P1, R9, R64, R44 ;  /* 0x00000040092e7225 */ /* 0x000fe2000782002c */
[----:B------:R-:W-:-:S02]  /*e580*/  SEL R38, RZ, 0x1, P2 ;  /* 0x00000001ff267807 */ /* 0x000fc40001000000 */
[----:B------:R-:W-:Y:S01]  /*e590*/  ISETP.GE.U32.AND P2, PT, R33, R55, PT ;  /* 0x000000372100720c */ /* 0x000fe20003f46070 */
[----:B------:R-:W-:-:S03]  /*e5a0*/  IMAD.WIDE.U32 R44, R64, R8, RZ ;  /* 0x00000008402c7225 */ /* 0x000fc600078e00ff */
[----:B------:R-:W-:Y:S01]  /*e5b0*/  ISETP.GE.U32.AND.EX P2, PT, R36, R37, PT, P2 ;  /* 0x000000252400720c */ /* 0x000fe20003f46120 */
[----:B------:R-:W-:Y:S01]  /*e5c0*/  IMAD.X R51, RZ, RZ, RZ, P1 ;  /* 0x000000ffff337224 */ /* 0x000fe200008e06ff */
[----:B------:R-:W-:Y:S01]  /*e5d0*/  IADD3 RZ, P1, PT, R45, R46, RZ ;  /* 0x0000002e2dff7210 */ /* 0x000fe20007f3e0ff */
[----:B------:R-:W-:Y:S01]  /*e5e0*/  IMAD.MOV.U32 R50, RZ, RZ, R47 ;  /* 0x000000ffff327224 */ /* 0x000fe200078e002f */
[----:B------:R-:W-:Y:S01]  /*e5f0*/  SEL R37, RZ, 0x1, P2 ;  /* 0x00000001ff257807 */ /* 0x000fe20001000000 */
[----:B------:R-:W-:Y:S01]  /*e600*/  IMAD.WIDE.U32 R44, R7, R64, RZ ;  /* 0x00000040072c7225 */ /* 0x000fe200078e00ff */
[----:B------:R-:W-:-:S03]  /*e610*/  IADD3 R46, P5, PT, R59, R12, RZ ;  /* 0x0000000c3b2e7210 */ /* 0x000fc60007fbe0ff */
[----:B------:R-:W-:Y:S01]  /*e620*/  IMAD.WIDE.U32.X R8, R9, R65, R50, P1 ;  /* 0x0000004109087225 */ /* 0x000fe200008e0432 */
[----:B------:R-:W-:Y:S02]  /*e630*/  IADD3 R57, P1, P2, R57, R48, R54 ;  /* 0x0000003039397210 */ /* 0x000fe40007a3e036 */
[----:B------:R-:W-:Y:S01]  /*e640*/  SEL R46, R46, RZ, P0 ;  /* 0x000000ff2e2e7207 */ /* 0x000fe20000000000 */
[----:B------:R-:W-:Y:S01]  /*e650*/  IMAD.X R47, RZ, RZ, R13, P5 ;  /* 0x000000ffff2f7224 */ /* 0x000fe200028e060d */
[----:B------:R-:W-:Y:S02]  /*e660*/  IADD3.X R54, PT, PT, RZ, R49, RZ, P1, P2 ;  /* 0x00000031ff367210 */ /* 0x000fe40000fe44ff */
[----:B------:R-:W-:Y:S01]  /*e670*/  IADD3 R48, P2, P1, R37, R8, R38 ;  /* 0x0000000825307210 */ /* 0x000fe2000795e026 */
[----:B------:R-:W-:Y:S01]  /*e680*/  IMAD R8, R6, R64, RZ ;  /* 0x0000004006087224 */ /* 0x000fe200078e02ff */
[----:B------:R-:W-:Y:S02]  /*e690*/  SEL R37, R14, RZ, P0 ;  /* 0x000000ff0e257207 */ /* 0x000fe40000000000 */
[----:B------:R-:W-:-:S02]  /*e6a0*/  SEL R38, R15, RZ, P0 ;  /* 0x000000ff0f267207 */ /* 0x000fc40000000000 */
[----:B------:R-:W-:Y:S02]  /*e6b0*/  IADD3 R37, P5, PT, -R37, R58, RZ ;  /* 0x0000003a25257210 */ /* 0x000fe40007fbe1ff */
[----:B------:R-:W-:Y:S02]  /*e6c0*/  SEL R49, RZ, 0x1, !P3 ;  /* 0x00000001ff317807 */ /* 0x000fe40005800000 */
[----:B------:R-:W-:Y:S01]  /*e6d0*/  IADD3 R46, P3, PT, R43, -R46, RZ ;  /* 0x8000002e2b2e7210 */ /* 0x000fe20007f7e0ff */
[----:B------:R-:W-:Y:S01]  /*e6e0*/  IMAD.X R38, R69, 0x1, ~R38, P5 ;  /* 0x0000000145267824 */ /* 0x000fe200028e0e26 */
[----:B------:R-:W-:Y:S01]  /*e6f0*/  SEL R47, R47, RZ, P0 ;  /* 0x000000ff2f2f7207 */ /* 0x000fe20000000000 */
[----:B------:R-:W-:Y:S01]  /*e700*/  IMAD R43, R7, R65, R8 ;  /* 0x00000041072b7224 */ /* 0x000fe200078e0208 */
[----:B------:R-:W-:Y:S02]  /*e710*/  IADD3.X R51, PT, PT, RZ, R9, RZ, P2, P1 ;  /* 0x00000009ff337210 */ /* 0x000fe400017e24ff */
[----:B------:R-:W-:Y:S01]  /*e720*/  SHF.L.W.U32.HI R9, R38, 0x1, R46 ;  /* 0x0000000126097819 */ /* 0x000fe20000010e2e */
[----:B------:R-:W-:Y:S01]  /*e730*/  IMAD.X R47, R42, 0x1, ~R47, P3 ;  /* 0x000000012a2f7824 */ /* 0x000fe200018e0e2f */
[----:B------:R-:W-:Y:S01]  /*e740*/  IADD3 R56, P5, PT, R49, R16, RZ ;  /* 0x0000001031387210 */ /* 0x000fe20007fbe0ff */
[----:B------:R-:W-:Y:S01]  /*e750*/  IMAD.IADD R45, R45, 0x1, R43 ;  /* 0x000000012d2d7824 */ /* 0x000fe200078e022b */
[----:B------:R-:W-:Y:S01]  /*e760*/  ISETP.NE.U32.AND P1, PT, R9, R46, PT ;  /* 0x0000002e0900720c */ /* 0x000fe20003f25070 */
[----:B------:R-:W-:Y:S01]  /*e770*/  IMAD.WIDE.U32 R42, R65, R7, RZ ;  /* 0x00000007412a7225 */ /* 0x000fe200078e00ff */
[----:B------:R-:W-:-:S02]  /*e780*/  SHF.L.W.U32.HI R8, R46, 0x1, R47 ;  /* 0x000000012e087819 */ /* 0x000fc40000010e2f */
[----:B------:R-:W-:Y:S01]  /*e790*/  IADD3 R53, P2, PT, R53, R44, RZ ;  /* 0x0000002c35357210 */ /* 0x000fe20007f5e0ff */
[----:B------:R-:W-:Y:S01]  /*e7a0*/  IMAD.X R59, RZ, RZ, R17, P5 ;  /* 0x000000ffff3b7224 */ /* 0x000fe200028e0611 */
[----:B------:R-:W-:Y:S02]  /*e7b0*/  SEL R56, R56, RZ, P0 ;  /* 0x000000ff38387207 */ /* 0x000fe40000000000 */
[----:B------:R-:W-:Y:S01]  /*e7c0*/  ISETP.NE.AND.EX P1, PT, R8, R47, PT, P1 ;  /* 0x0000002f0800720c */ /* 0x000fe20003f25310 */
[----:B------:R-:W-:Y:S01]  /*e7d0*/  IMAD.X R52, R45, 0x1, R52, P2 ;  /* 0x000000012d347824 */ /* 0x000fe200010e0634 */
[----:B------:R-:W-:Y:S02]  /*e7e0*/  IADD3 R56, P5, PT, -R56, R41, RZ ;  /* 0x0000002938387210 */ /* 0x000fe40007fbe1ff */
[----:B------:R-:W-:Y:S02]  /*e7f0*/  SEL R59, R59, RZ, P0 ;  /* 0x000000ff3b3b7207 */ /* 0x000fe40000000000 */
[----:B------:R-:W-:Y:S01]  /*e800*/  ISETP.LT.U32.AND P2, PT, R9, R46, PT ;  /* 0x0000002e0900720c */ /* 0x000fe20003f41070 */
[----:B------:R-:W-:Y:S01]  /*e810*/  IMAD.SHL.U32 R41, R56, 0x2, RZ ;  /* 0x0000000238297824 */ /* 0x000fe200078e00ff */
[----:B------:R-:W-:Y:S01]  /*e820*/  ISETP.LT.AND P1, PT, R38, RZ, !P1 ;  /* 0x000000ff2600720c */ /* 0x000fe20004f21270 */
[----:B------:R-:W-:Y:S01]  /*e830*/  IMAD.X R59, R40, 0x1, ~R59, P5 ;  /* 0x00000001283b7824 */ /* 0x000fe200028e0e3b */
[----:B------:R-:W-:-:S02]  /*e840*/  ISETP.GE.U32.AND P3, PT, R53, R44, PT ;  /* 0x0000002c3500720c */ /* 0x000fc40003f66070 */
[----:B------:R-:W-:Y:S01]  /*e850*/  ISETP.LT.U32.OR.EX P1, PT, R8, R47, P1, P2 ;  /* 0x0000002f0800720c */ /* 0x000fe20000f21520 */
[----:B------:R-:W-:Y:S01]  /*e860*/  IMAD.WIDE.U32 R46, R65, R4, RZ ;  /* 0x00000004412e7225 */ /* 0x000fe200078e00ff */
[----:B------:R-:W-:Y:S02]  /*e870*/  IADD3 R40, P5, PT, R53, R48, RZ ;  /* 0x0000003035287210 */ /* 0x000fe40007fbe0ff */
[----:B------:R-:W-:Y:S01]  /*e880*/  ISETP.GE.U32.AND.EX P3, PT, R52, R45, PT, P3 ;  /* 0x0000002d3400720c */ /* 0x000fe20003f66130 */
[----:B------:R-:W-:-:S04]  /*e890*/  IMAD.WIDE.U32 R44, P2, R6, R64, R42 ;  /* 0x00000040062c7225 */ /* 0x000fc8000784002a */
[----:B------:R-:W-:-:S04]  /*e8a0*/  IMAD.WIDE.U32 R42, R64, R7, RZ ;  /* 0x00000007402a7225 */ /* 0x000fc800078e00ff */
[----:B------:R-:W-:Y:S02]  /*e8b0*/  IMAD.X R7, R52, 0x1, R51, P5 ;  /* 0x0000000134077824 */ /* 0x000fe400028e0633 */
[----:B------:R-:W-:Y:S01]  /*e8c0*/  IMAD.WIDE.U32 R48, R64, R4, RZ ;  /* 0x0000000440307225 */ /* 0x000fe200078e00ff */
[----:B------:R-:W-:Y:S02]  /*e8d0*/  SEL R48, RZ, 0x1, P3 ;  /* 0x00000001ff307807 */ /* 0x000fe40001800000 */
[----:B------:R-:W-:Y:S01]  /*e8e0*/  IADD3 RZ, P3, PT, R43, R44, RZ ;  /* 0x0000002c2bff7210 */ /* 0x000fe20007f7e0ff */
[----:B------:R-:W-:-:S04]  /*e8f0*/  IMAD.WIDE.U32 R50, P5, R5, R64, R46 ;  /* 0x0000004005327225 */ /* 0x000fc800078a002e */
[----:B------:R-:W-:Y:S01]  /*e900*/  IMAD.X R47, RZ, RZ, RZ, P2 ;  /* 0x000000ffff2f7224 */ /* 0x000fe200010e06ff */
[----:B------:R-:W-:Y:S01]  /*e910*/  ISETP.GE.U32.AND P2, PT, R40, R53, PT ;  /* 0x000000352800720c */ /* 0x000fe20003f46070 */
[----:B------:R-:W-:Y:S01]  /*e920*/  IMAD.X R43, RZ, RZ, RZ, P5 ;  /* 0x000000ffff2b7224 */ /* 0x000fe200028e06ff */
[----:B------:R-:W-:Y:S01]  /*e930*/  IADD3 RZ, P5, PT, R49, R50, RZ ;  /* 0x0000003231ff7210 */ /* 0x000fe20007fbe0ff */
[----:B------:R-:W-:Y:S01]  /*e940*/  IMAD.MOV.U32 R46, RZ, RZ, R45 ;  /* 0x000000ffff2e7224 */ /* 0x000fe200078e002d */
[----:B------:R-:W-:Y:S01]  /*e950*/  ISETP.GE.U32.AND.EX P2, PT, R7, R52, PT, P2 ;  /* 0x000000340700720c */ /* 0x000fe20003f46120 */
[----:B------:R-:W-:Y:S01]  /*e960*/  IMAD.MOV.U32 R42, RZ, RZ, R51 ;  /* 0x000000ffff2a7224 */ /* 0x000fe200078e0033 */
[----:B------:R-:W-:Y:S01]  /*e970*/  SEL R50, RZ, 0x1, !P1 ;  /* 0x00000001ff327807 */ /* 0x000fe20004800000 */
[-C--:B------:R-:W-:Y:S01]  /*e980*/  IMAD.WIDE.U32.X R44, R6, R65.reuse, R46, P3 ;  /* 0x00000041062c7225 */ /* 0x080fe200018e042e */
[----:B------:R-:W-:Y:S02]  /*e990*/  SEL R51, RZ, 0x1, P2 ;  /* 0x00000001ff337807 */ /* 0x000fe40001000000 */
[----:B------:R-:W-:Y:S01]  /*e9a0*/  LOP3.LUT R41, R41, R50, RZ, 0xfc, !PT ;  /* 0x0000003229297212 */ /* 0x000fe200078efcff */
[----:B------:R-:W-:Y:S01]  /*e9b0*/  IMAD.WIDE.U32.X R42, R5, R65, R42, P5 ;  /* 0x00000041052a7225 */ /* 0x000fe200028e042a */
[----:B------:R-:W-:-:S02]  /*e9c0*/  IADD3 R51, P3, P5, R51, R44, R48 ;  /* 0x0000002c33337210 */ /* 0x000fc40007d7e030 */
[----:B------:R-:W-:Y:S01]  /*e9d0*/  SHF.L.U64.HI R6, R56, 0x1, R59 ;  /* 0x0000000138067819 */ /* 0x000fe2000001023b */
[----:B------:R-:W-:Y:S01]  /*e9e0*/  IMAD R5, R5, R64, RZ ;  /* 0x0000004005057224 */ /* 0x000fe200078e02ff */
[C---:B------:R-:W-:Y:S01]  /*e9f0*/  ISETP.EQ.U32.AND P2, PT, R41.reuse, R56, PT ;  /* 0x000000382900720c */ /* 0x040fe20003f42070 */
[----:B------:R-:W-:Y:S01]  /*ea00*/  IMAD.WIDE.U32 R46, R36, 0x3d1, RZ ;  /* 0x000003d1242e7825 */ /* 0x000fe200078e00ff */
[----:B------:R-:W-:Y:S02]  /*ea10*/  IADD3.X R55, PT, PT, RZ, R45, RZ, P3, P5 ;  /* 0x0000002dff377210 */ /* 0x000fe40001fea4ff */
[----:B------:R-:W-:Y:S01]  /*ea20*/  ISETP.EQ.AND.EX P1, PT, R6, R59, P1, P2 ;  /* 0x0000003b0600720c */ /* 0x000fe20000f22320 */
[C---:B------:R-:W-:Y:S01]  /*ea30*/  IMAD R49, R4.reuse, R65, R5 ;  /* 0x0000004104317224 */ /* 0x040fe200078e0205 */
[----:B------:R-:W-:Y:S01]  /*ea40*/  SEL R5, RZ, 0x1, !P4 ;  /* 0x00000001ff057807 */ /* 0x000fe20006000000 */
[----:B------:R-:W-:Y:S01]  /*ea50*/  IMAD.WIDE.U32 R64, R4, R64, RZ ;  /* 0x0000004004407225 */ /* 0x000fe200078e00ff */
[----:B------:R-:W-:-:S03]  /*ea60*/  ISETP.LT.U32.AND P3, PT, R41, R56, PT ;  /* 0x000000382900720c */ /* 0x000fc60003f61070 */
[----:B------:R-:W-:Y:S01]  /*ea70*/  IMAD.WIDE.U32 R44, R33, 0x3d1, RZ ;  /* 0x000003d1212c7825 */ /* 0x000fe200078e00ff */
[----:B------:R-:W-:Y:S02]  /*ea80*/  IADD3 R44, P2, PT, R5, R10, RZ ;  /* 0x0000000a052c7210 */ /* 0x000fe40007f5e0ff */
[----:B------:R-:W-:Y:S01]  /*ea90*/  ISETP.LT.U32.OR.EX P1, PT, R6, R59, P1, P3 ;  /* 0x0000003b0600720c */ /* 0x000fe20000f21530 */
[----:B------:R-:W-:Y:S01]  /*eaa0*/  IMAD.WIDE.U32 R4, P5, RZ, R33, R46 ;  /* 0x00000021ff047225 */ /* 0x000fe200078a002e */
[----:B------:R-:W-:Y:S02]  /*eab0*/  IADD3 R46, P4, PT, R57, R64, RZ ;  /* 0x00000040392e7210 */ /* 0x000fe40007f9e0ff */
[----:B------:R-:W-:Y:S01]  /*eac0*/  SEL R44, R44, RZ, P0 ;  /* 0x000000ff2c2c7207 */ /* 0x000fe20000000000 */
[----:B------:R-:W-:Y:S01]  /*ead0*/  IMAD.IADD R47, R65, 0x1, R49 ;  /* 0x00000001412f7824 */ /* 0x000fe200078e0231 */
[----:B------:R-:W-:Y:S01]  /*eae0*/  IADD3 RZ, P3, PT, R45, R4, RZ ;  /* 0x000000042dff7210 */ /* 0x000fe20007f7e0ff */
[----:B------:R-:W-:Y:S01]  /*eaf0*/  IMAD.X R48, RZ, RZ, R11, P2 ;  /* 0x000000ffff307224 */ /* 0x000fe200010e060b */
[----:B------:R-:W-:Y:S01]  /*eb00*/  ISETP.GE.U32.AND P2, PT, R46, R64, PT ;  /* 0x000000402e00720c */ /* 0x000fe20003f46070 */
[----:B------:R-:W-:Y:S01]  /*eb10*/  IMAD.X R54, R47, 0x1, R54, P4 ;  /* 0x000000012f367824 */ /* 0x000fe200020e0636 */
[----:B------:R-:W-:Y:S01]  /*eb20*/  IADD3 R56, P4, PT, -R44, R39, RZ ;  /* 0x000000272c387210 */ /* 0x000fe20007f9e1ff */
[----:B------:R-:W-:Y:S01]  /*eb30*/  IMAD.WIDE.U32 R52, R7, 0x3d1, RZ ;  /* 0x000003d107347825 */ /* 0x000fe200078e00ff */
[----:B------:R-:W-:-:S02]  /*eb40*/  SEL R39, R48, RZ, P0 ;  /* 0x000000ff30277207 */ /* 0x000fc40000000000 */
[----:B------:R-:W-:Y:S01]  /*eb50*/  SEL R44, RZ, 0x1, !P1 ;  /* 0x00000001ff2c7807 */ /* 0x000fe20004800000 */
[----:B------:R-:W-:Y:S01]  /*eb60*/  IMAD.SHL.U32 R49, R56, 0x2, RZ ;  /* 0x0000000238317824 */ /* 0x000fe200078e00ff */
[----:B------:R-:W-:Y:S01]  /*eb70*/  ISETP.GE.U32.AND.EX P2, PT, R54, R47, PT, P2 ;  /* 0x0000002f3600720c */ /* 0x000fe20003f46120 */
[----:B------:R-:W-:Y:S01]  /*eb80*/  IMAD.X R45, RZ, RZ, RZ, P5 ;  /* 0x000000ffff2d7224 */ /* 0x000fe200028e06ff */
[----:B------:R-:W-:Y:S01]  /*eb90*/  IADD3 R47, P0, PT, R46, R51, RZ ;  /* 0x000000332e2f7210 */ /* 0x000fe20007f1e0ff */
[----:B------:R-:W-:Y:S01]  /*eba0*/  IMAD.X R63, R32, 0x1, ~R39, P4 ;  /* 0x00000001203f7824 */ /* 0x000fe200020e0e27 */
[----:B------:R-:W-:Y:S01]  /*ebb0*/  LOP3.LUT R49, R49, R44, RZ, 0xfc, !PT ;  /* 0x0000002c31317212 */ /* 0x000fe200078efcff */
[----:B------:R-:W-:Y:S01]  /*ebc0*/  IMAD.MOV.U32 R44, RZ, RZ, R5 ;  /* 0x000000ffff2c7224 */ /* 0x000fe200078e0005 */
[----:B------:R-:W-:Y:S01]  /*ebd0*/  SEL R48, RZ, 0x1, P2 ;  /* 0x00000001ff307807 */ /* 0x000fe20001000000 */
[----:B------:R-:W-:Y:S01]  /*ebe0*/  IMAD.WIDE.U32 R50, R40, 0x3d1, RZ ;  /* 0x000003d128327825 */ /* 0x000fe200078e00ff */
[----:B------:R-:W-:-:S03]  /*ebf0*/  SHF.L.U64.HI R58, R56, 0x1, R63 ;  /* 0x00000001383a7819 */ /* 0x000fc6000001023f */
[----:B------:R-:W-:Y:S01]  /*ec00*/  IMAD.WIDE.U32.X R44, RZ, R36, R44, P3 ;  /* 0x00000024ff2c7225 */ /* 0x000fe200018e042c */
[----:B------:R-:W-:-:S03]  /*ec10*/  ISETP.GE.U32.AND P3, PT, R49, R56, PT ;  /* 0x000000383100720c */ /* 0x000fc60003f66070 */
[----:B------:R-:W-:Y:S01]  /*ec20*/  IMAD.WIDE.U32 R52, P5, RZ, R40, R52 ;  /* 0x00000028ff347225 */ /* 0x000fe200078a0034 */
[----:B------:R-:W-:Y:S02]  /*ec30*/  IADD3 R59, P4, PT, R44, R50, RZ ;  /* 0x000000322c3b7210 */ /* 0x000fe40007f9e0ff */
[----:B------:R-:W-:Y:S01]  /*ec40*/  ISETP.GE.U32.AND.EX P2, PT, R58, R63, PT, P3 ;  /* 0x0000003f3a00720c */ /* 0x000fe20003f46130 */
[----:B------:R-:W-:Y:S01]  /*ec50*/  IMAD.X R39, R54, 0x1, R55, P0 ;  /* 0x0000000136277824 */ /* 0x000fe200000e0637 */
[----:B------:R-:W-:Y:S01]  /*ec60*/  IADD3 R44, P3, PT, R51, R52, RZ ;  /* 0x00000034332c7210 */ /* 0x000fe20007f7e0ff */
[----:B------:R-:W-:Y:S01]  /*ec70*/  IMAD.X R51, RZ, RZ, RZ, P5 ;  /* 0x000000ffff337224 */ /* 0x000fe200028e06ff */
[----:B------:R-:W-:Y:S01]  /*ec80*/  ISETP.GE.U32.AND P0, PT, R47, R46, PT ;  /* 0x0000002e2f00720c */ /* 0x000fe20003f06070 */
[----:B------:R-:W-:Y:S01]  /*ec90*/  IMAD.MOV.U32 R32, RZ, RZ, RZ ;  /* 0x000000ffff207224 */ /* 0x000fe200078e00ff */
[----:B------:R-:W-:Y:S01]  /*eca0*/  ISETP.GE.U32.AND P5, PT, R59, R50, PT ;  /* 0x000000323b00720c */ /* 0x000fe20003fa6070 */
[----:B------:R-:W-:Y:S01]  /*ecb0*/  IMAD.X R61, R44, 0x1, R45, P4 ;  /* 0x000000012c3d7824 */ /* 0x000fe200020e062d */
[----:B------:R-:W-:Y:S01]  /*ecc0*/  ISETP.GE.U32.AND.EX P0, PT, R39, R54, PT, P0 ;  /* 0x000000362700720c */ /* 0x000fe20003f06100 */
[----:B------:R-:W-:-:S02]  /*ecd0*/  IMAD.MOV.U32 R50, RZ, RZ, R53 ;  /* 0x000000ffff327224 */ /* 0x000fc400078e0035 */
[----:B------:R-:W-:Y:S01]  /*ece0*/  IMAD.WIDE.U32 R52, R39, 0x3d1, RZ ;  /* 0x000003d127347825 */ /* 0x000fe200078e00ff */
[----:B------:R-:W-:Y:S02]  /*ecf0*/  SEL R5, RZ, 0x1, P0 ;  /* 0x00000001ff057807 */ /* 0x000fe40000000000 */
[----:B------:R-:W-:Y:S01]  /*ed00*/  ISETP.GE.U32.AND.EX P0, PT, R61, R44, PT, P5 ;  /* 0x0000002c3d00720c */ /* 0x000fe20003f06150 */
[----:B------:R-:W-:Y:S01]  /*ed10*/  IMAD.WIDE.U32.X R44, RZ, R7, R50, P3 ;  /* 0x00000007ff2c7225 */ /* 0x000fe200018e0432 */
[----:B------:R-:W-:Y:S02]  /*ed20*/  IADD3 R48, P4, P5, R5, R42, R48 ;  /* 0x0000002a05307210 */ /* 0x000fe40007d9e030 */
[----:B------:R-:W-:Y:S01]  /*ed30*/  SEL R57, RZ, 0x1, P0 ;  /* 0x00000001ff397807 */ /* 0x000fe20000000000 */
[----:B------:R-:W-:Y:S01]  /*ed40*/  IMAD.WIDE.U32 R50, R47, 0x3d1, RZ ;  /* 0x000003d12f327825 */ /* 0x000fe200078e00ff */
[----:B------:R-:W-:Y:S02]  /*ed50*/  @P2 ISETP.EQ.U32.AND P3, PT, R49, R56, PT ;  /* 0x000000383100220c */ /* 0x000fe40003f62070 */
[----:B------:R-:W-:Y:S01]  /*ed60*/  IADD3.X R46, PT, PT, RZ, R43, RZ, P4, P5 ;  /* 0x0000002bff2e7210 */ /* 0x000fe200027ea4ff */
[----:B------:R-:W-:Y:S01]  /*ed70*/  IMAD.WIDE.U32 R52, P0, RZ, R47, R52 ;  /* 0x0000002fff347225 */ /* 0x000fe20007800034 */
[----:B------:R-:W-:-:S02]  /*ed80*/  @P2 ISETP.EQ.AND.EX P6, PT, R58, R63, P1, P3 ;  /* 0x0000003f3a00220c */ /* 0x000fc40000fc2330 */
[----:B------:R-:W-:Y:S01]  /*ed90*/  IADD3 R57, P3, P4, R50, R44, R57 ;  /* 0x0000002c32397210 */ /* 0x000fe20007c7e039 */
[----:B------:R-:W-:Y:S01]  /*eda0*/  IMAD.X R43, RZ, RZ, RZ, P0 ;  /* 0x000000ffff2b7224 */ /* 0x000fe200000e06ff */
[----:B------:R-:W-:Y:S01]  /*edb0*/  IADD3 R5, P1, PT, R51, R52, RZ ;  /* 0x0000003433057210 */ /* 0x000fe20007f3e0ff */
[----:B------:R-:W-:Y:S01]  /*edc0*/  IMAD.MOV.U32 R42, RZ, RZ, R53 ;  /* 0x000000ffff2a7224 */ /* 0x000fe200078e0035 */
[----:B------:R-:W-:Y:S02]  /*edd0*/  ISETP.GE.U32.AND P2, PT, R28, R14, PT ;  /* 0x0000000e1c00720c */ /* 0x000fe40003f46070 */
[----:B------:R-:W-:Y:S01]  /*ede0*/  IADD3.X R56, PT, PT, R5, R45, RZ, P3, P4 ;  /* 0x0000002d05387210 */ /* 0x000fe20001fe84ff */
[----:B------:R-:W-:Y:S01]  /*edf0*/  IMAD.WIDE.U32 R44, R46, 0x3d1, RZ ;  /* 0x000003d12e2c7825 */ /* 0x000fe200078e00ff */
[CC--:B------:R-:W-:Y:S02]  /*ee00*/  ISETP.EQ.U32.AND P3, PT, R23.reuse, R12.reuse, PT ;  /* 0x0000000c1700720c */ /* 0x0c0fe40003f62070 */
[----:B------:R-:W-:Y:S01]  /*ee10*/  ISETP.GE.U32.AND.EX P2, PT, R86, R15, PT, P2 ;  /* 0x0000000f5600720c */ /* 0x000fe20003f46120 */
[----:B------:R-:W-:Y:S01]  /*ee20*/  IMAD.WIDE.U32.X R52, RZ, R39, R42, P1 ;  /* 0x00000027ff347225 */ /* 0x000fe200008e042a */
[----:B------:R-:W-:-:S02]  /*ee30*/  ISETP.LT.U32.AND P4, PT, R23, R12, PT ;  /* 0x0000000c1700720c */ /* 0x000fc40003f81070 */
[-C--:B------:R-:W-:Y:S01]  /*ee40*/  ISETP.EQ.AND.EX P3, PT, R24, R13.reuse, !P2, P3 ;  /* 0x0000000d1800720c */ /* 0x080fe20005762330 */
[----:B------:R-:W-:Y:S01]  /*ee50*/  IMAD.WIDE.U32 R42, R48, 0x3d1, RZ ;  /* 0x000003d1302a7825 */ /* 0x000fe200078e00ff */
[----:B------:R-:W-:Y:S02]  /*ee60*/  P2R R60, PR, RZ, 0x4 ;  /* 0x00000004ff3c7803 */ /* 0x000fe40000000000 */
[----:B------:R-:W-:Y:S02]  /*ee70*/  ISETP.LT.U32.OR.EX P2, PT, R24, R13, P3, P4 ;  /* 0x0000000d1800720c */ /* 0x000fe40001f41540 */
[CC--:B------:R-:W-:Y:S02]  /*ee80*/  ISETP.EQ.U32.AND P3, PT, R25.reuse, R16.reuse, PT ;  /* 0x000000101900720c */ /* 0x0c0fe40003f62070 */
[----:B------:R-:W-:Y:S02]  /*ee90*/  ISETP.LT.U32.AND P4, PT, R25, R16, PT ;  /* 0x000000101900720c */ /* 0x000fe40003f81070 */
[----:B------:R-:W-:-:S02]  /*eea0*/  ISETP.EQ.AND.EX P3, PT, R26, R17, P2, P3 ;  /* 0x000000111a00720c */ /* 0x000fc40001762330 */
[----:B------:R-:W-:Y:S02]  /*eeb0*/  @P6 LOP3.LUT R149, R149, 0x20, RZ, 0xfc, !PT ;  /* 0x0000002095956812 */ /* 0x000fe400078efcff */
[----:B------:R-:W-:Y:S02]  /*eec0*/  ISETP.LT.U32.OR.EX P6, PT, R26, R17, P3, P4 ;  /* 0x000000111a00720c */ /* 0x000fe40001fc1540 */
[----:B------:R-:W-:Y:S02]  /*eed0*/  ISETP.GE.U32.AND P4, PT, R27, R10, PT ;  /* 0x0000000a1b00720c */ /* 0x000fe40003f86070 */
[----:B------:R-:W-:Y:S01]  /*eee0*/  ISETP.GE.U32.AND P0, PT, R57, R50, PT ;  /* 0x000000323900720c */ /* 0x000fe20003f06070 */
[----:B------:R-:W-:Y:S01]  /*eef0*/  IMAD.WIDE.U32 R50, R33, 0x3d1, R32 ;  /* 0x000003d121327825 */ /* 0x000fe200078e0020 */
[----:B------:R-:W-:Y:S02]  /*ef00*/  ISETP.GE.U32.AND.EX P4, PT, R22, R11, PT, P4 ;  /* 0x0000000b1600720c */ /* 0x000fe40003f86140 */
[----:B------:R-:W-:Y:S01]  /*ef10*/  ISETP.GE.U32.AND.EX P0, PT, R56, R5, PT, P0 ;  /* 0x000000053800720c */ /* 0x000fe20003f06100 */
[----:B------:R-:W-:Y:S01]  /*ef20*/  IMAD.IADD R5, R4, 0x1, R51 ;  /* 0x0000000104057824 */ /* 0x000fe200078e0233 */
[----:B------:R-:W-:Y:S01]  /*ef30*/  PLOP3.LUT P3, PT, PT, PT, PT, 0x8, 0x80 ;  /* 0x000000000080781c */ /* 0x000fe20003f6e170 */
[----:B------:R-:W-:Y:S01]  /*ef40*/  IMAD.MOV.U32 R4, RZ, RZ, R50 ;  /* 0x000000ffff047224 */ /* 0x000fe200078e0032 */
[----:B------:R-:W-:-:S02]  /*ef50*/  LOP3.LUT R149, R149, 0xffffffef, RZ, 0xc0, !PT ;  /* 0xffffffef95957812 */ /* 0x000fc400078ec0ff */
[----:B------:R-:W-:Y:S01]  /*ef60*/  SEL R55, RZ, 0x1, P0 ;  /* 0x00000001ff377807 */ /* 0x000fe20000000000 */
[----:B------:R-:W-:Y:S01]  /*ef70*/  IMAD.WIDE.U32 R2, R2, R70, R4 ;  /* 0x0000004602027225 */ /* 0x000fe200078e0004 */
[----:B------:R-:W-:Y:S02]  /*ef80*/  @P6 LOP3.LUT R149, R149, 0x10, RZ, 0xfc, !PT ;  /* 0x0000001095956812 */ /* 0x000fe400078efcff */
[----:B------:R-:W-:Y:S01]  /*ef90*/  IADD3 R55, P0, P1, R42, R52, R55 ;  /* 0x000000342a377210 */ /* 0x000fe2000791e037 */
[----:B------:R-:W-:Y:S01]  /*efa0*/  IMAD.IADD R4, R3, 0x1, R71 ;  /* 0x0000000103047824 */ /* 0x000fe200078e0247 */
[----:B------:R-:W-:Y:S02]  /*efb0*/  @P4 ISETP.NE.U32.AND P5, PT, R27, R10, PT ;  /* 0x0000000a1b00420c */ /* 0x000fe40003fa5070 */
[----:B------:R-:W-:Y:S02]  /*efc0*/  LOP3.LUT R149, R149, 0xffffff7f, RZ, 0xc0, !PT ;  /* 0xffffff7f95957812 */ /* 0x000fe400078ec0ff */
[----:B------:R-:W-:Y:S01]  /*efd0*/  @P4 ISETP.NE.OR.EX P3, PT, R22, R11, !P6, P5 ;  /* 0x0000000b1600420c */ /* 0x000fe20007765750 */
[----:B------:R-:W-:-:S03]  /*efe0*/  IMAD.WIDE.U32 R44, P5, RZ, R48, R44 ;  /* 0x00000030ff2c7225 */ /* 0x000fc600078a002c */
[----:B------:R-:W-:-:S04]  /*eff0*/  IADD3 R54, P4, PT, R43, R44, RZ ;  /* 0x0000002c2b367210 */ /* 0x000fc80007f9e0ff */
[----:B------:R-:W-:Y:S02]  /*f000*/  IADD3.X R53, PT, PT, R54, R53, RZ, P0, P1 ;  /* 0x0000003536357210 */ /* 0x000fe400007e24ff */
[----:B------:R-:W-:-:S04]  /*f010*/  ISETP.GE.U32.AND P1, PT, R50, RZ, PT ;  /* 0x000000ff3200720c */ /* 0x000fc80003f26070 */
[----:B------:R-:W-:Y:S02]  /*f020*/  @P5 LOP3.LUT R149, R149, 0x80, RZ, 0xfc, !PT ;  /* 0x0000008095955812 */ /* 0x000fe400078efcff */
[----:B------:R-:W-:Y:S02]  /*f030*/  ISETP.GE.U32.AND.EX P1, PT, R5, R33, PT, P1 ;  /* 0x000000210500720c */ /* 0x000fe40003f26110 */
[----:B------:R-:W-:Y:S02]  /*f040*/  LOP3.LUT R149, R149, 0xffffffbf, RZ, 0xc0, !PT ;  /* 0xffffffbf95957812 */ /* 0x000fe400078ec0ff */
[----:B------:R-:W-:Y:S02]  /*f050*/  SEL R33, RZ, 0x1, P1 ;  /* 0x00000001ff217807 */ /* 0x000fe40000800000 */
[----:B------:R-:W-:Y:S02]  /*f060*/  @P4 LOP3.LUT R149, R149, 0x40, RZ, 0xfc, !PT ;  /* 0x0000004095954812 */ /* 0x000fe400078efcff */
[----:B------:R-:W-:-:S02]  /*f070*/  IADD3 R33, P0, P4, R59, R36, R33 ;  /* 0x000000243b217210 */ /* 0x000fc40007c1e021 */
[----:B------:R-:W-:Y:S02]  /*f080*/  LOP3.LUT R149, R149, 0xfffffff7, RZ, 0xc0, !PT ;  /* 0xfffffff795957812 */ /* 0x000fe400078ec0ff */
[----:B------:R-:W-:Y:S01]  /*f090*/  IADD3.X R43, PT, PT, R61, R40, RZ, P0, P4 ;  /* 0x000000283d2b7210 */ /* 0x000fe200007e84ff */
[C---:B------:R-:W-:Y:S01]  /*f0a0*/  IMAD.SHL.U32 R61, R37.reuse, 0x2, RZ ;  /* 0x00000002253d7824 */ /* 0x040fe200078e00ff */
[----:B------:R-:W-:Y:S02]  /*f0b0*/  ISETP.GE.U32.AND P0, PT, R2, R50, PT ;  /* 0x000000320200720c */ /* 0x000fe40003f06070 */
[----:B------:R-:W-:Y:S02]  /*f0c0*/  SHF.L.U64.HI R50, R37, 0x1, R38 ;  /* 0x0000000125327819 */ /* 0x000fe40000010226 */
[----:B------:R-:W-:-:S04]  /*f0d0*/  ISETP.GE.U32.AND.EX P0, PT, R4, R5, PT, P0 ;  /* 0x000000050400720c */ /* 0x000fc80003f06100 */
[----:B------:R-:W-:-:S04]  /*f0e0*/  SEL R32, RZ, 0x1, P0 ;  /* 0x00000001ff207807 */ /* 0x000fc80000000000 */
[----:B------:R-:W-:-:S04]  /*f0f0*/  IADD3 R5, P4, P5, R32, R33, R21 ;  /* 0x0000002120057210 */ /* 0x000fc80007d9e015 */
[----:B------:R-:W-:Y:S02]  /*f100*/  IADD3.X R32, PT, PT, RZ, R43, R29, P4, P5 ;  /* 0x0000002bff207210 */ /* 0x000fe400027ea41d */
[----:B------:R-:W-:Y:S02]  /*f110*/  ISETP.EQ.U32.AND P4, PT, R33, R36, PT ;  /* 0x000000242100720c */ /* 0x000fe40003f82070 */
[----:B------:R-:W-:Y:S02]  /*f120*/  ISETP.LT.U32.AND P5, PT, R9, R12, PT ;  /* 0x0000000c0900720c */ /* 0x000fe40003fa1070 */
[----:B------:R-:W-:Y:S02]  /*f130*/  ISETP.EQ.AND.EX P4, PT, R43, R40, !P1, P4 ;  /* 0x000000282b00720c */ /* 0x000fe40004f82340 */
[----:B------:R-:W-:-:S04]  /*f140*/  ISETP.LT.U32.AND P1, PT, R33, R36, PT ;  /* 0x000000242100720c */ /* 0x000fc80003f21070 */
[----:B------:R-:W-:-:S04]  /*f150*/  ISETP.LT.U32.OR.EX P6, PT, R43, R40, P4, P1 ;  /* 0x000000282b00720c */ /* 0x000fc800027c1510 */
[----:B------:R-:W-:-:S04]  /*f160*/  SEL R40, RZ, 0x1, !P6 ;  /* 0x00000001ff287807 */ /* 0x000fc80007000000 */
[----:B------:R-:W-:-:S04]  /*f170*/  IADD3 R40, P1, P4, R57, R7, R40 ;  /* 0x0000000739287210 */ /* 0x000fc80007c3e028 */
[----:B------:R-:W-:Y:S02]  /*f180*/  IADD3.X R44, PT, PT, R56, R47, RZ, P1, P4 ;  /* 0x0000002f382c7210 */ /* 0x000fe40000fe84ff */
[----:B------:R-:W-:Y:S02]  /*f190*/  ISETP.EQ.U32.AND P1, PT, R5, R21, PT ;  /* 0x000000150500720c */ /* 0x000fe40003f22070 */
[----:B------:R-:W-:Y:S02]  /*f1a0*/  @P6 LOP3.LUT R149, R149, 0x8, RZ, 0xfc, !PT ;  /* 0x0000000895956812 */ /* 0x000fe400078efcff */
[----:B------:R-:W-:Y:S02]  /*f1b0*/  ISETP.EQ.AND.EX P0, PT, R32, R29, !P0, P1 ;  /* 0x0000001d2000720c */ /* 0x000fe40004702310 */
[----:B------:R-:W-:Y:S02]  /*f1c0*/  ISETP.LT.U32.AND P1, PT, R5, R21, PT ;  /* 0x000000150500720c */ /* 0x000fe40003f21070 */
[----:B------:R-:W-:-:S02]  /*f1d0*/  LOP3.LUT R149, R149, 0xfffffffe, RZ, 0xc0, !PT ;  /* 0xfffffffe95957812 */ /* 0x000fc400078ec0ff */
[----:B------:R-:W-:Y:S02]  /*f1e0*/  ISETP.LT.U32.OR.EX P0, PT, R32, R29, P0, P1 ;  /* 0x0000001d2000720c */ /* 0x000fe40000701510 */
[----:B------:R-:W-:Y:S02]  /*f1f0*/  SEL R29, RZ, 0x1, !P2 ;  /* 0x00000001ff1d7807 */ /* 0x000fe40005000000 */
[----:B------:R-:W-:Y:S02]  /*f200*/  SEL R21, RZ, 0x1, !P0 ;  /* 0x00000001ff157807 */ /* 0x000fe40004000000 */
[----:B------:R-:W-:Y:S02]  /*f210*/  ISETP.NE.AND P2, PT, R60, RZ, PT ;  /* 0x000000ff3c00720c */ /* 0x000fe40003f45270 */
[----:B------:R-:W-:Y:S02]  /*f220*/  IADD3 R21, P1, P4, R21, R40, R30 ;  /* 0x0000002815157210 */ /* 0x000fe40007c3e01e */
[----:B------:R-:W-:-:S02]  /*f230*/  SEL R33, RZ, 0x1, P2 ;  /* 0x00000001ff217807 */ /* 0x000fc40001000000 */
[----:B------:R-:W-:Y:S02]  /*f240*/  IADD3.X R36, PT, PT, RZ, R44, R31, P1, P4 ;  /* 0x0000002cff247210 */ /* 0x000fe40000fe841f */
[----:B------:R-:W-:Y:S02]  /*f250*/  ISETP.GE.U32.AND P1, PT, R61, R14, PT ;  /* 0x0000000e3d00720c */ /* 0x000fe40003f26070 */
[----:B------:R-:W-:Y:S02]  /*f260*/  ISETP.EQ.U32.AND P4, PT, R9, R12, PT ;  /* 0x0000000c0900720c */ /* 0x000fe40003f82070 */
[----:B------:R-:W-:Y:S02]  /*f270*/  ISETP.GE.U32.AND.EX P1, PT, R50, R15, PT, P1 ;  /* 0x0000000f3200720c */ /* 0x000fe40003f26110 */
[----:B------:R-:W-:Y:S02]  /*f280*/  IADD3 R38, P2, PT, R29, R16, RZ ;  /* 0x000000101d267210 */ /* 0x000fe40007f5e0ff */
[----:B------:R-:W-:-:S02]  /*f290*/  ISETP.EQ.AND.EX P4, PT, R8, R13, !P1, P4 ;  /* 0x0000000d0800720c */ /* 0x000fc40004f82340 */
[----:B------:R-:W-:Y:S01]  /*f2a0*/  SEL R38, R38, RZ, P3 ;  /* 0x000000ff26267207 */ /* 0x000fe20001800000 */
[----:B------:R-:W-:Y:S01]  /*f2b0*/  IMAD.X R29, RZ, RZ, R17, P2 ;  /* 0x000000ffff1d7224 */ /* 0x000fe200010e0611 */
[----:B------:R-:W-:Y:S02]  /*f2c0*/  ISETP.LT.U32.OR.EX P6, PT, R8, R13, P4, P5 ;  /* 0x0000000d0800720c */ /* 0x000fe400027c1550 */
[CC--:B------:R-:W-:Y:S02]  /*f2d0*/  ISETP.EQ.U32.AND P4, PT, R41.reuse, R16.reuse, PT ;  /* 0x000000102900720c */ /* 0x0c0fe40003f82070 */
[----:B------:R-:W-:Y:S02]  /*f2e0*/  ISETP.LT.U32.AND P5, PT, R41, R16, PT ;  /* 0x000000102900720c */ /* 0x000fe40003fa1070 */
[----:B------:R-:W-:Y:S02]  /*f2f0*/  ISETP.EQ.AND.EX P4, PT, R6, R17, P6, P4 ;  /* 0x000000110600720c */ /* 0x000fe40003782340 */
[----:B------:R-:W-:-:S02]  /*f300*/  SEL R29, R29, RZ, P3 ;  /* 0x000000ff1d1d7207 */ /* 0x000fc40001800000 */
[----:B------:R-:W-:Y:S02]  /*f310*/  ISETP.LT.U32.OR.EX P4, PT, R6, R17, P4, P5 ;  /* 0x000000110600720c */ /* 0x000fe40002781550 */
[----:B------:R-:W-:Y:S02]  /*f320*/  ISETP.GE.U32.AND P5, PT, R49, R10, PT ;  /* 0x0000000a3100720c */ /* 0x000fe40003fa6070 */
[----:B------:R-:W-:Y:S02]  /*f330*/  IADD3 R37, P2, PT, R25, -R38, RZ ;  /* 0x8000002619257210 */ /* 0x000fe40007f5e0ff */
[----:B------:R-:W-:Y:S02]  /*f340*/  ISETP.GE.U32.AND.EX P5, PT, R58, R11, PT, P5 ;  /* 0x0000000b3a00720c */ /* 0x000fe40003fa6150 */
[----:B------:R-:W-:Y:S01]  /*f350*/  P2R R52, PR, RZ, 0x1 ;  /* 0x00000001ff347803 */ /* 0x000fe20000000000 */
[----:B------:R-:W-:Y:S01]  /*f360*/  IMAD.X R43, R26, 0x1, ~R29, P2 ;  /* 0x000000011a2b7824 */ /* 0x000fe200010e0e1d */
[----:B------:R-:W-:-:S02]  /*f370*/  IADD3 R26, P2, PT, R33, R12, RZ ;  /* 0x0000000c211a7210 */ /* 0x000fc40007f5e0ff */
[----:B------:R-:W-:Y:S02]  /*f380*/  @P6 LOP3.LUT R149, R149, 0x1, RZ, 0xfc, !PT ;  /* 0x0000000195956812 */ /* 0x000fe400078efcff */
[----:B------:R-:W-:Y:S01]  /*f390*/  PLOP3.LUT P6, PT, PT, PT, PT, 0x8, 0x80 ;  /* 0x000000000080781c */ /* 0x000fe20003fce170 */
[----:B------:R-:W-:Y:S01]  /*f3a0*/  IMAD.X R25, RZ, RZ, R13, P2 ;  /* 0x000000ffff197224 */ /* 0x000fe200010e060d */
[----:B------:R-:W-:-:S03]  /*f3b0*/  SEL R26, R26, RZ, P3 ;  /* 0x000000ff1a1a7207 */ /* 0x000fc60001800000 */
[----:B------:R-:W-:Y:S02]  /*f3c0*/  @P5 ISETP.NE.U32.AND P0, PT, R49, R10, PT ;  /* 0x0000000a3100520c */ /* 0x000fe40003f05070 */
[----:B------:R-:W-:Y:S02]  /*f3d0*/  SEL R25, R25, RZ, P3 ;  /* 0x000000ff19197207 */ /* 0x000fe40001800000 */
[----:B------:R-:W-:Y:S02]  /*f3e0*/  @P5 ISETP.NE.OR.EX P6, PT, R58, R11, !P4, P0 ;  /* 0x0000000b3a00520c */ /* 0x000fe400067c5700 */
[----:B------:R-:W-:Y:S02]  /*f3f0*/  LOP3.LUT P5, RZ, R149, 0x10, RZ, 0xc0, !PT ;  /* 0x0000001095ff7812 */ /* 0x000fe400078ac0ff */
[----:B------:R-:W-:Y:S02]  /*f400*/  IADD3 R51, P2, PT, R23, -R26, RZ ;  /* 0x8000001a17337210 */ /* 0x000fe40007f5e0ff */
[----:B------:R-:W-:-:S02]  /*f410*/  SEL R29, RZ, 0x1, !P5 ;  /* 0x00000001ff1d7807 */ /* 0x000fc40006800000 */
[----:B------:R-:W-:Y:S01]  /*f420*/  SEL R23, R14, RZ, P3 ;  /* 0x000000ff0e177207 */ /* 0x000fe20001800000 */
[----:B------:R-:W-:Y:S01]  /*f430*/  IMAD.X R57, R24, 0x1, ~R25, P2 ;  /* 0x0000000118397824 */ /* 0x000fe200010e0e19 */
[----:B------:R-:W-:Y:S02]  /*f440*/  IADD3 R24, P2, PT, R29, R10, RZ ;  /* 0x0000000a1d187210 */ /* 0x000fe40007f5e0ff */
[----:B------:R-:W-:Y:S02]  /*f450*/  SEL R25, R15, RZ, P3 ;  /* 0x000000ff0f197207 */ /* 0x000fe40001800000 */
[----:B------:R-:W-:Y:S01]  /*f460*/  SEL R24, R24, RZ, P3 ;  /* 0x000000ff18187207 */ /* 0x000fe20001800000 */
[----:B------:R-:W-:Y:S01]  /*f470*/  IMAD.X R26, RZ, RZ, R11, P2 ;  /* 0x000000ffff1a7224 */ /* 0x000fe200010e060b */
[----:B------:R-:W-:Y:S02]  /*f480*/  IADD3 R59, P2, PT, R28, -R23, RZ ;  /* 0x800000171c3b7210 */ /* 0x000fe40007f5e0ff */
[----:B------:R-:W-:-:S02]  /*f490*/  LOP3.LUT P0, RZ, R149, 0x80, RZ, 0xc0, !PT ;  /* 0x0000008095ff7812 */ /* 0x000fc4000780c0ff */
[----:B------:R-:W-:Y:S01]  /*f4a0*/  SEL R23, R26, RZ, P3 ;  /* 0x000000ff1a177207 */ /* 0x000fe20001800000 */
[----:B------:R-:W-:Y:S01]  /*f4b0*/  IMAD.X R86, R86, 0x1, ~R25, P2 ;  /* 0x0000000156567824 */ /* 0x000fe200010e0e19 */
[----:B------:R-:W-:Y:S02]  /*f4c0*/  IADD3 R29, P2, PT, R27, -R24, RZ ;  /* 0x800000181b1d7210 */ /* 0x000fe40007f5e0ff */
[----:B------:R-:W-:Y:S02]  /*f4d0*/  SEL R25, RZ, 0x1, !P4 ;  /* 0x00000001ff197807 */ /* 0x000fe40006000000 */
[C---:B------:R-:W-:Y:S01]  /*f4e0*/  LOP3.LUT P4, RZ, R149.reuse, 0x40, RZ, 0xc0, !PT ;  /* 0x0000004095ff7812 */ /* 0x040fe2000788c0ff */
[----:B------:R-:W-:Y:S01]  /*f4f0*/  IMAD.X R33, R22, 0x1, ~R23, P2 ;  /* 0x0000000116217824 */ /* 0x000fe200010e0e17 */
[C---:B------:R-:W-:Y:S01]  /*f500*/  LOP3.LUT P2, RZ, R149.reuse, 0x20, RZ, 0xc0, !PT ;  /* 0x0000002095ff7812 */ /* 0x040fe2000784c0ff */
[----:B------:R-:W-:Y:S01]  /*f510*/  IMAD.X R23, RZ, RZ, RZ, P0 ;  /* 0x000000ffff177224 */ /* 0x000fe200000e06ff */
[----:B------:R-:W-:Y:S01]  /*f520*/  LOP3.LUT P3, RZ, R149, 0x8, RZ, 0xc0, !PT ;  /* 0x0000000895ff7812 */ /* 0x000fe2000786c0ff */
[----:B------:R-:W-:Y:S01]  /*f530*/  IMAD.MOV.U32 R22, RZ, RZ, R45 ;  /* 0x000000ffff167224 */ /* 0x000fe200078e002d */
[----:B------:R-:W-:-:S02]  /*f540*/  PLOP3.LUT P6, PT, P2, P6, PT, 0xf8, 0x8f ;  /* 0x00000000008f781c */ /* 0x000fc400017cdf70 */
[----:B------:R-:W-:Y:S01]  /*f550*/  IADD3 R64, P2, PT, R25, R10, RZ ;  /* 0x0000000a19407210 */ /* 0x000fe20007f5e0ff */
[----:B------:R-:W-:Y:S01]  /*f560*/  IMAD.WIDE.U32.X R22, RZ, R46, R22, P4 ;  /* 0x0000002eff167225 */ /* 0x000fe200020e0416 */
[----:B------:R-:W-:Y:S02]  /*f570*/  ISETP.NE.AND P0, PT, R52, RZ, PT ;  /* 0x000000ff3400720c */ /* 0x000fe40003f05270 */
[----:B------:R-:W-:Y:S01]  /*f580*/  SEL R64, R64, RZ, P6 ;  /* 0x000000ff40407207 */ /* 0x000fe20003000000 */
[----:B------:R-:W-:Y:S01]  /*f590*/  IMAD.X R28, RZ, RZ, R11, P2 ;  /* 0x000000ffff1c7224 */ /* 0x000fe200010e060b */
[----:B------:R-:W-:Y:S02]  /*f5a0*/  LOP3.LUT P5, RZ, R149, 0x1, RZ, 0xc0, !PT ;  /* 0x0000000195ff7812 */ /* 0x000fe400078ac0ff */
[----:B------:R-:W-:Y:S02]  /*f5b0*/  IADD3 R64, P2, PT, -R64, R49, RZ ;  /* 0x0000003140407210 */ /* 0x000fe40007f5e1ff */
[----:B------:R-:W-:-:S02]  /*f5c0*/  SEL R28, R28, RZ, P6 ;  /* 0x000000ff1c1c7207 */ /* 0x000fc40003000000 */
[----:B------:R-:W-:Y:S02]  /*f5d0*/  SEL R70, R14, RZ, P6 ;  /* 0x000000ff0e467207 */ /* 0x000fe40003000000 */
[----:B------:R-:W-:Y:S01]  /*f5e0*/  SEL R71, R15, RZ, P6 ;  /* 0x000000ff0f477207 */ /* 0x000fe20003000000 */
[----:B------:R-:W-:Y:S01]  /*f5f0*/  IMAD.X R28, R58, 0x1, ~R28, P2 ;  /* 0x000000013a1c7824 */ /* 0x000fe200010e0e1c */
[----:B------:R-:W-:-:S04]  /*f600*/  ISETP.GE.U32.AND P2, PT, R55, R42, PT ;  /* 0x0000002a3700720c */ /* 0x000fc80003f46070 */
[----:B------:R-:W-:-:S04]  /*f610*/  ISETP.GE.U32.AND.EX P2, PT, R53, R54, PT, P2 ;  /* 0x000000363500720c */ /* 0x000fc80003f46120 */
[----:B------:R-:W-:-:S04]  /*f620*/  SEL R25, RZ, 0x1, P2 ;  /* 0x00000001ff197807 */ /* 0x000fc80001000000 */
[----:B------:R-:W-:-:S05]  /*f630*/  IADD3 R24, P2, PT, R25, R22, RZ ;  /* 0x0000001619187210 */ /* 0x000fca0007f5e0ff */
[----:B------:R-:W-:Y:S01]  /*f640*/  IMAD.X R25, RZ, RZ, R23, P2 ;  /* 0x000000ffff197224 */ /* 0x000fe200010e0617 */
[----:B------:R-:W-:-:S04]  /*f650*/  ISETP.EQ.U32.AND P2, PT, R40, R7, PT ;  /* 0x000000072800720c */ /* 0x000fc80003f42070 */
[----:B------:R-:W-:Y:S02]  /*f660*/  ISETP.EQ.AND.EX P2, PT, R44, R47, P3, P2 ;  /* 0x0000002f2c00720c */ /* 0x000fe40001f42320 */
[----:B------:R-:W-:Y:S02]  /*f670*/  ISETP.LT.U32.AND P3, PT, R40, R7, PT ;  /* 0x000000072800720c */ /* 0x000fe40003f61070 */
[----:B------:R-:W-:Y:S02]  /*f680*/  SEL R7, RZ, 0x1, P1 ;  /* 0x00000001ff077807 */ /* 0x000fe40000800000 */
[----:B------:R-:W-:Y:S02]  /*f690*/  ISETP.LT.U32.OR.EX P2, PT, R44, R47, P2, P3 ;  /* 0x0000002f2c00720c */ /* 0x000fe40001741530 */
[----:B------:R-:W-:Y:S02]  /*f6a0*/  ISETP.EQ.U32.AND P3, PT, R21, R30, PT ;  /* 0x0000001e1500720c */ /* 0x000fe40003f62070 */
[----:B------:R-:W-:-:S02]  /*f6b0*/  SEL R22, RZ, 0x1, !P2 ;  /* 0x00000001ff167807 */ /* 0x000fc40005000000 */
[CC--:B------:R-:W-:Y:S02]  /*f6c0*/  ISETP.EQ.AND.EX P0, PT, R36.reuse, R31.reuse, P0, P3 ;  /* 0x0000001f2400720c */ /* 0x0c0fe40000702330 */
[----:B------:R-:W-:Y:S02]  /*f6d0*/  ISETP.LT.U32.AND P3, PT, R21, R30, PT ;  /* 0x0000001e1500720c */ /* 0x000fe40003f61070 */
[----:B------:R-:W-:Y:S02]  /*f6e0*/  IADD3 R68, P1, PT, R7, R12, RZ ;  /* 0x0000000c07447210 */ /* 0x000fe40007f3e0ff */
[----:B------:R-:W-:Y:S02]  /*f6f0*/  ISETP.LT.U32.OR.EX P0, PT, R36, R31, P0, P3 ;  /* 0x0000001f2400720c */ /* 0x000fe40000701530 */
[----:B------:R-:W-:Y:S01]  /*f700*/  IADD3 R22, P3, P4, R55, R39, R22 ;  /* 0x0000002737167210 */ /* 0x000fe20007c7e016 */
[----:B------:R-:W-:Y:S01]  /*f710*/  IMAD.X R23, RZ, RZ, R13, P1 ;  /* 0x000000ffff177224 */ /* 0x000fe200008e060d */
[----:B------:R-:W-:-:S02]  /*f720*/  SEL R27, RZ, 0x1, !P0 ;  /* 0x00000001ff1b7807 */ /* 0x000fc40004000000 */
[----:B------:R-:W-:Y:S02]  /*f730*/  IADD3.X R7, PT, PT, R53, R48, RZ, P3, P4 ;  /* 0x0000003035077210 */ /* 0x000fe40001fe84ff */
[----:B------:R-:W-:Y:S02]  /*f740*/  IADD3 R27, P1, P3, R27, R22, R34 ;  /* 0x000000161b1b7210 */ /* 0x000fe40007b3e022 */
[----:B------:R-:W-:Y:S02]  /*f750*/  ISETP.EQ.U32.AND P4, PT, R22, R39, PT ;  /* 0x000000271600720c */ /* 0x000fe40003f82070 */
[----:B------:R-:W-:Y:S02]  /*f760*/  IADD3.X R26, PT, PT, RZ, R7, R35, P1, P3 ;  /* 0x00000007ff1a7210 */ /* 0x000fe40000fe6423 */
[----:B------:R-:W-:Y:S02]  /*f770*/  ISETP.EQ.U32.AND P3, PT, R27, R34, PT ;  /* 0x000000221b00720c */ /* 0x000fe40003f62070 */
[----:B------:R-:W-:-:S02]  /*f780*/  SEL R31, RZ, 0x1, !P5 ;  /* 0x00000001ff1f7807 */ /* 0x000fc40006800000 */
[----:B------:R-:W-:Y:S02]  /*f790*/  ISETP.EQ.AND.EX P2, PT, R7, R48, P2, P4 ;  /* 0x000000300700720c */ /* 0x000fe40001742340 */
[----:B------:R-:W-:Y:S02]  /*f7a0*/  ISETP.LT.U32.AND P4, PT, R22, R39, PT ;  /* 0x000000271600720c */ /* 0x000fe40003f81070 */
[----:B------:R-:W-:Y:S02]  /*f7b0*/  ISETP.EQ.AND.EX P3, PT, R26, R35, P0, P3 ;  /* 0x000000231a00720c */ /* 0x000fe40000762330 */
[----:B------:R-:W-:Y:S02]  /*f7c0*/  IADD3 R66, P0, PT, R31, R16, RZ ;  /* 0x000000101f427210 */ /* 0x000fe40007f1e0ff */
[----:B------:R-:W-:Y:S02]  /*f7d0*/  ISETP.LT.U32.OR.EX P2, PT, R7, R48, P2, P4 ;  /* 0x000000300700720c */ /* 0x000fe40001741540 */
[----:B------:R-:W-:Y:S01]  /*f7e0*/  IADD3 R70, P4, PT, -R70, R61, RZ ;  /* 0x0000003d46467210 */ /* 0x000fe20007f9e1ff */
[----:B------:R-:W-:Y:S01]  /*f7f0*/  IMAD.X R22, RZ, RZ, R17, P0 ;  /* 0x000000ffff167224 */ /* 0x000fe200000e0611 */
[----:B------:R-:W-:-:S02]  /*f800*/  SEL R68, R68, RZ, P6 ;  /* 0x000000ff44447207 */ /* 0x000fc40003000000 */
[----:B------:R-:W-:Y:S01]  /*f810*/  ISETP.LT.U32.AND P1, PT, R27, R34, PT ;  /* 0x000000221b00720c */ /* 0x000fe20003f21070 */
[----:B------:R-:W-:Y:S01]  /*f820*/  IMAD.X R71, R50, 0x1, ~R71, P4 ;  /* 0x0000000132477824 */ /* 0x000fe200020e0e47 */
[----:B------:R-:W-:Y:S02]  /*f830*/  IADD3 R68, P0, PT, R9, -R68, RZ ;  /* 0x8000004409447210 */ /* 0x000fe40007f1e0ff */
[----:B------:R-:W-:Y:S02]  /*f840*/  SEL R7, R23, RZ, P6 ;  /* 0x000000ff17077207 */ /* 0x000fe40003000000 */
[----:B------:R-:W-:Y:S02]  /*f850*/  ISETP.LT.U32.OR.EX P1, PT, R26, R35, P3, P1 ;  /* 0x000000231a00720c */ /* 0x000fe40001f21510 */
[----:B------:R-:W-:Y:S01]  /*f860*/  ISETP.GE.U32.AND P3, PT, R59, R70, PT ;  /* 0x000000463b00720c */ /* 0x000fe20003f66070 */
[----:B------:R-:W-:Y:S01]  /*f870*/  IMAD.X R8, R8, 0x1, ~R7, P0 ;  /* 0x0000000108087824 */ /* 0x000fe200000e0e07 */
[----:B------:R-:W-:-:S02]  /*f880*/  ISETP.EQ.U32.AND P4, PT, R51, R68, PT ;  /* 0x000000443300720c */ /* 0x000fc40003f82070 */
[----:B------:R-:W-:Y:S02]  /*f890*/  ISETP.GE.U32.AND.EX P3, PT, R86, R71, PT, P3 ;  /* 0x000000475600720c */ /* 0x000fe40003f66130 */
[----:B------:R-:W-:Y:S02]  /*f8a0*/  SEL R7, RZ, 0x1, !P2 ;  /* 0x00000001ff077807 */ /* 0x000fe40005000000 */
[----:B------:R-:W-:Y:S02]  /*f8b0*/  SEL R66, R66, RZ, P6 ;  /* 0x000000ff42427207 */ /* 0x000fe40003000000 */
[----:B------:R-:W-:Y:S02]  /*f8c0*/  ISETP.LT.U32.AND P0, PT, R51, R68, PT ;  /* 0x000000443300720c */ /* 0x000fe40003f01070 */
[----:B------:R-:W-:Y:S02]  /*f8d0*/  ISETP.EQ.AND.EX P4, PT, R57, R8, !P3, P4 ;  /* 0x000000083900720c */ /* 0x000fe40005f82340 */
[----:B------:R-:W-:-:S02]  /*f8e0*/  SEL R69, RZ, 0xffffffff, P3 ;  /* 0xffffffffff457807 */ /* 0x000fc40001800000 */
[----:B------:R-:W-:Y:S02]  /*f8f0*/  IADD3 R7, P2, P3, R24, R46, R7 ;  /* 0x0000002e18077210 */ /* 0x000fe40007b5e007 */
[----:B------:R-:W-:Y:S02]  /*f900*/  SEL R9, R22, RZ, P6 ;  /* 0x000000ff16097207 */ /* 0x000fe40003000000 */
[----:B------:R-:W-:Y:S02]  /*f910*/  IADD3 R66, P5, PT, -R66, R41, RZ ;  /* 0x0000002942427210 */ /* 0x000fe40007fbe1ff */
[----:B------:R-:W-:Y:S02]  /*f920*/  SEL R24, RZ, 0x1, !P1 ;  /* 0x00000001ff187807 */ /* 0x000fe40004800000 */
[----:B------:R-:W-:Y:S01]  /*f930*/  ISETP.LT.U32.OR.EX P0, PT, R57, R8, P4, P0 ;  /* 0x000000083900720c */ /* 0x000fe20002701500 */
[----:B------:R-:W-:Y:S01]  /*f940*/  IMAD.X R6, R6, 0x1, ~R9, P5 ;  /* 0x0000000106067824 */ /* 0x000fe200028e0e09 */
[----:B------:R-:W-:-:S02]  /*f950*/  IADD3 R68, P1, P4, R69, R51, -R68 ;  /* 0x0000003345447210 */ /* 0x000fc40007c3e844 */
[----:B------:R-:W-:Y:S02]  /*f960*/  IADD3.X R25, PT, PT, R25, RZ, RZ, P2, P3 ;  /* 0x000000ff19197210 */ /* 0x000fe400017e64ff */
[----:B------:R-:W-:Y:S02]  /*f970*/  IADD3.X R69, PT, PT, R69, R57, ~R8, P1, P4 ;  /* 0x0000003945457210 */ /* 0x000fe40000fe8c08 */
[CC--:B------:R-:W-:Y:S02]  /*f980*/  ISETP.EQ.U32.AND P1, PT, R37.reuse, R66.reuse, PT ;  /* 0x000000422500720c */ /* 0x0c0fe40003f22070 */
[----:B------:R-:W-:Y:S02]  /*f990*/  IADD3 R70, P4, PT, -R70, R59, RZ ;  /* 0x0000003b46467210 */ /* 0x000fe40007f9e1ff */
[----:B------:R-:W-:Y:S02]  /*f9a0*/  ISETP.LT.U32.AND P2, PT, R37, R66, PT ;  /* 0x000000422500720c */ /* 0x000fe40003f41070 */
[----:B------:R-:W-:Y:S01]  /*f9b0*/  ISETP.EQ.AND.EX P1, PT, R43, R6, P0, P1 ;  /* 0x000000062b00720c */ /* 0x000fe20000722310 */
[----:B------:R-:W-:Y:S01]  /*f9c0*/  IMAD.X R71, R86, 0x1, ~R71, P4 ;  /* 0x0000000156477824 */ /* 0x000fe200020e0e47 */
[----:B------:R-:W-:-:S02]  /*f9d0*/  ISETP.EQ.U32.AND P3, PT, R29, R64, PT ;  /* 0x000000401d00720c */ /* 0x000fc40003f62070 */
[----:B------:R-:W-:Y:S02]  /*f9e0*/  ISETP.LT.U32.OR.EX P4, PT, R43, R6, P1, P2 ;  /* 0x000000062b00720c */ /* 0x000fe40000f81520 */
[----:B------:R-:W-:Y:S02]  /*f9f0*/  ISETP.GE.U32.AND P2, PT, R29, R64, PT ;  /* 0x000000401d00720c */ /* 0x000fe40003f46070 */
[----:B------:R-:W-:Y:S02]  /*fa00*/  SEL R67, RZ, 0xffffffff, !P0 ;  /* 0xffffffffff437807 */ /* 0x000fe40004000000 */
[CC--:B------:R-:W-:Y:S02]  /*fa10*/  ISETP.EQ.AND.EX P0, PT, R33.reuse, R28.reuse, P4, P3 ;  /* 0x0000001c2100720c */ /* 0x0c0fe40002702330 */
[----:B------:R-:W-:Y:S02]  /*fa20*/  ISETP.GE.U32.AND.EX P2, PT, R33, R28, PT, P2 ;  /* 0x0000001c2100720c */ /* 0x000fe40003f46120 */
[----:B------:R-:W-:-:S02]  /*fa30*/  IADD3 R24, P5, PT, R24, R7, RZ ;  /* 0x0000000718187210 */ /* 0x000fc40007fbe0ff */
[----:B------:R-:W-:Y:S02]  /*fa40*/  SEL R65, RZ, 0xffffffff, !P4 ;  /* 0xffffffffff417807 */ /* 0x000fe40006000000 */
[C---:B------:R-:W-:Y:S01]  /*fa50*/  IADD3 R66, P4, P3, R67.reuse, R37, -R66 ;  /* 0x0000002543427210 */ /* 0x040fe20007b9e842 */
[----:B------:R-:W-:Y:S01]  /*fa60*/  IMAD.X R25, RZ, RZ, R25, P5 ;  /* 0x000000ffff197224 */ /* 0x000fe200028e0619 */
[----:B------:R-:W-:Y:S02]  /*fa70*/  ISETP.NE.U32.AND P1, PT, R24, RZ, PT ;  /* 0x000000ff1800720c */ /* 0x000fe40003f25070 */
[----:B------:R-:W-:Y:S02]  /*fa80*/  IADD3.X R67, PT, PT, R67, R43, ~R6, P4, P3 ;  /* 0x0000002b43437210 */ /* 0x000fe400027e6c06 */
[----:B------:R-:W-:Y:S02]  /*fa90*/  IADD3 R64, P3, P4, R65, R29, -R64 ;  /* 0x0000001d41407210 */ /* 0x000fe40007c7e840 */
[----:B------:R-:W-:-:S02]  /*faa0*/  ISETP.NE.AND.EX P1, PT, R25, RZ, PT, P1 ;  /* 0x000000ff1900720c */ /* 0x000fc40003f25310 */
[----:B------:R-:W-:Y:S01]  /*fab0*/  IADD3.X R65, PT, PT, R65, R33, ~R28, P3, P4 ;  /* 0x0000002141417210 */ /* 0x000fe20001fe8c1c */
[----:B------:R-:W-:Y:S10]  /*fac0*/  @!P0 BRA P2, `(.L_x_187) ;  /* 0x0000000000648947 */ /* 0x000ff40001000000 */
        /* <DEDUP_REMOVED lines=25> */
.L_x_187:
[----:B------:R-:W-:Y:S05]  /*fc60*/  BSYNC.RECONVERGENT B2 ;  /* 0x0000000000027941 */ /* 0x000fea0003800200 */
.L_x_186:
        /* <DEDUP_REMOVED lines=10> */
.L_x_191:
        /* <DEDUP_REMOVED lines=34> */
.L_x_190:
[----:B------:R-:W-:Y:S02]  /*ff30*/  IMAD.MOV.U32 R27, RZ, RZ, R2 ;  /* 0x000000ffff1b7224 */ /* 0x000fe400078e0002 */
[----:B------:R-:W-:-:S07]  /*ff40*/  IMAD.MOV.U32 R26, RZ, RZ, R3 ;  /* 0x000000ffff1a7224 */ /* 0x000fce00078e0003 */
.L_x_189:
[----:B------:R-:W-:Y:S05]  /*ff50*/  BSYNC.RECONVERGENT B2 ;  /* 0x0000000000027941 */ /* 0x000fea0003800200 */
.L_x_188:
[----:B------:R-:W-:Y:S02]  /*ff60*/  ISETP.GE.U32.AND P1, PT, R29, R14, PT ;  /* 0x0000000e1d00720c */ /* 0x000fe40003f26070 */
        /* <DEDUP_REMOVED lines=12> */
[----:B------:R-:W-:Y:S02]  /*10030*/  SEL R3, RZ, 0x1, P1 ;  /* 0x00000001ff037807 */ /* 0x000fe40000800000 */
[----:B------:R-:W-:Y:S02]  /*10040*/  PLOP3.LUT P1, PT, PT, PT, PT, 0x8, 0x80 ;  /* 0x000000000080781c */ /* 0x000fe40003f2e170 */
[----:B------:R-:W-:Y:S02]  /*10050*/  @P0 ISETP.NE.OR.EX P1, PT, R26, R11, !P3, P4 ;  /* 0x0000000b1a00020c */ /* 0x000fe40005f25740 */
[----:B------:R-:W-:Y:S02]  /*10060*/  IADD3 R2, P0, PT, R3, R12, RZ ;  /* 0x0000000c03027210 */ /* 0x000fe40007f1e0ff */
[----:B------:R-:W-:-:S02]  /*10070*/  SEL R6, R14, RZ, P1 ;  /* 0x000000ff0e067207 */ /* 0x000fc40000800000 */
[----:B------:R-:W-:Y:S01]  /*10080*/  SEL R2, R2, RZ, P1 ;  /* 0x000000ff02027207 */ /* 0x000fe20000800000 */
[----:B------:R-:W-:Y:S01]  /*10090*/  IMAD.X R7, RZ, RZ, R13, P0 ;  /* 0x000000ffff077224 */ /* 0x000fe200000e060d */
[----:B------:R-:W-:Y:S02]  /*100a0*/  IADD3 R6, P4, PT, R29, -R6, RZ ;  /* 0x800000061d067210 */ /* 0x000fe40007f9e0ff */
[----:B------:R-:W-:Y:S02]  /*100b0*/  SEL R3, R15, RZ, P1 ;  /* 0x000000ff0f037207 */ /* 0x000fe40000800000 */
[----:B------:R-:W-:Y:S02]  /*100c0*/  IADD3 R2, P0, PT, R5, -R2, RZ ;  /* 0x8000000205027210 */ /* 0x000fe40007f1e0ff */
[----:B------:R-:W-:Y:S01]  /*100d0*/  SEL R7, R7, RZ, P1 ;  /* 0x000000ff07077207 */ /* 0x000fe20000800000 */
[----:B------:R-:W-:Y:S01]  /*100e0*/  IMAD.X R5, R4, 0x1, ~R3, P4 ;  /* 0x0000000104057824 */ /* 0x000fe200020e0e03 */
[----:B------:R-:W-:-:S02]  /*100f0*/  SEL R9, RZ, 0x1, !P3 ;  /* 0x00000001ff097807 */ /* 0x000fc40005800000 */
[----:B------:R-:W-:Y:S01]  /*10100*/  PLOP3.LUT P6, PT, PT, PT, PT, 0x8, 0x80 ;  /* 0x000000000080781c */ /* 0x000fe20003fce170 */
[----:B------:R-:W-:Y:S01]  /*10110*/  IMAD.X R3, R32, 0x1, ~R7, P0 ;  /* 0x0000000120037824 */ /* 0x000fe200000e0e07 */
[----:B------:R-:W-:Y:S02]  /*10120*/  SHF.L.W.U32.HI R23, R5, 0x1, R2 ;  /* 0x0000000105177819 */ /* 0x000fe40000010e02 */
[----:B------:R-:W-:Y:S02]  /*10130*/  SEL R7, RZ, 0x1, !P2 ;  /* 0x00000001ff077807 */ /* 0x000fe40005000000 */
[----:B------:R-:W-:Y:S02]  /*10140*/  SHF.L.W.U32.HI R24, R2, 0x1, R3 ;  /* 0x0000000102187819 */ /* 0x000fe40000010e03 */
[----:B------:R-:W-:Y:S02]  /*10150*/  ISETP.NE.U32.AND P2, PT, R23, R2, PT ;  /* 0x000000021700720c */ /* 0x000fe40003f45070 */
[----:B------:R-:W-:-:S02]  /*10160*/  IADD3 R4, P4, PT, R7, R16, RZ ;  /* 0x0000001007047210 */ /* 0x000fc40007f9e0ff */
[-C--:B------:R-:W-:Y:S02]  /*10170*/  ISETP.NE.AND.EX P2, PT, R24, R3.reuse, PT, P2 ;  /* 0x000000031800720c */ /* 0x080fe40003f45320 */
[----:B------:R-:W-:Y:S01]  /*10180*/  SEL R4, R4, RZ, P1 ;  /* 0x000000ff04047207 */ /* 0x000fe20000800000 */
[----:B------:R-:W-:Y:S01]  /*10190*/  IMAD.X R7, RZ, RZ, R17, P4 ;  /* 0x000000ffff077224 */ /* 0x000fe200020e0611 */
[----:B------:R-:W-:Y:S02]  /*101a0*/  ISETP.LT.U32.AND P0, PT, R23, R2, PT ;  /* 0x000000021700720c */ /* 0x000fe40003f01070 */
[----:B------:R-:W-:Y:S02]  /*101b0*/  ISETP.LT.AND P2, PT, R5, RZ, !P2 ;  /* 0x000000ff0500720c */ /* 0x000fe40005741270 */
[----:B------:R-:W-:Y:S02]  /*101c0*/  IADD3 R21, P4, PT, R21, -R4, RZ ;  /* 0x8000000415157210 */ /* 0x000fe40007f9e0ff */
[----:B------:R-:W-:-:S02]  /*101d0*/  ISETP.LT.U32.OR.EX P0, PT, R24, R3, P2, P0 ;  /* 0x000000031800720c */ /* 0x000fc40001701500 */
[----:B------:R-:W-:Y:S01]  /*101e0*/  SEL R7, R7, RZ, P1 ;  /* 0x000000ff07077207 */ /* 0x000fe20000800000 */
[----:B------:R-:W-:Y:S01]  /*101f0*/  IMAD.SHL.U32 R2, R21, 0x2, RZ ;  /* 0x0000000215027824 */ /* 0x000fe200078e00ff */
[----:B------:R-:W-:Y:S02]  /*10200*/  SEL R3, RZ, 0x1, !P0 ;  /* 0x00000001ff037807 */ /* 0x000fe40004000000 */
[----:B------:R-:W-:Y:S01]  /*10210*/  SHF.L.U64.HI R22, R6, 0x1, R5 ;  /* 0x0000000106167819 */ /* 0x000fe20000010205 */
[----:B------:R-:W-:Y:S01]  /*10220*/  IMAD.X R36, R36, 0x1, ~R7, P4 ;  /* 0x0000000124247824 */ /* 0x000fe200020e0e07 */
[----:B------:R-:W-:Y:S02]  /*10230*/  LOP3.LUT R28, R2, R3, RZ, 0xfc, !PT ;  /* 0x00000003021c7212 */ /* 0x000fe400078efcff */
[----:B------:R-:W-:Y:S02]  /*10240*/  IADD3 R2, P4, PT, R9, R10, RZ ;  /* 0x0000000a09027210 */ /* 0x000fe40007f9e0ff */
[----:B------:R-:W-:-:S02]  /*10250*/  SHF.L.U64.HI R25, R21, 0x1, R36 ;  /* 0x0000000115197819 */ /* 0x000fc40000010224 */
[-C--:B------:R-:W-:Y:S01]  /*10260*/  ISETP.EQ.U32.AND P3, PT, R28, R21.reuse, PT ;  /* 0x000000151c00720c */ /* 0x080fe20003f62070 */
[----:B------:R-:W-:Y:S01]  /*10270*/  IMAD.X R4, RZ, RZ, R11, P4 ;  /* 0x000000ffff047224 */ /* 0x000fe200020e060b */
[----:B------:R-:W-:Y:S02]  /*10280*/  SEL R2, R2, RZ, P1 ;  /* 0x000000ff02027207 */ /* 0x000fe40000800000 */
[----:B------:R-:W-:Y:S01]  /*10290*/  ISETP.LT.U32.AND P2, PT, R28, R21, PT ;  /* 0x000000151c00720c */ /* 0x000fe20003f41070 */
[----:B------:R-:W-:Y:S01]  /*102a0*/  IMAD.SHL.U32 R21, R6, 0x2, RZ ;  /* 0x0000000206157824 */ /* 0x000fe200078e00ff */
[----:B------:R-:W-:Y:S02]  /*102b0*/  ISETP.EQ.AND.EX P0, PT, R25, R36, P0, P3 ;  /* 0x000000241900720c */ /* 0x000fe40000702330 */
[----:B------:R-:W-:Y:S02]  /*102c0*/  IADD3 R27, P3, PT, R27, -R2, RZ ;  /* 0x800000021b1b7210 */ /* 0x000fe40007f7e0ff */
[----:B------:R-:W-:-:S02]  /*102d0*/  ISETP.LT.U32.OR.EX P2, PT, R25, R36, P0, P2 ;  /* 0x000000241900720c */ /* 0x000fc40000741520 */
[----:B------:R-:W-:Y:S01]  /*102e0*/  SEL R4, R4, RZ, P1 ;  /* 0x000000ff04047207 */ /* 0x000fe20000800000 */
[----:B------:R-:W-:Y:S01]  /*102f0*/  IMAD.SHL.U32 R2, R27, 0x2, RZ ;  /* 0x000000021b027824 */ /* 0x000fe200078e00ff */
[----:B------:R-:W-:Y:S02]  /*10300*/  SEL R3, RZ, 0x1, !P2 ;  /* 0x00000001ff037807 */ /* 0x000fe40005000000 */
[----:B------:R-:W-:Y:S01]  /*10310*/  ISETP.GE.U32.AND P1, PT, R21, R14, PT ;  /* 0x0000000e1500720c */ /* 0x000fe20003f26070 */
[----:B------:R-:W-:Y:S01]  /*10320*/  IMAD.X R4, R26, 0x1, ~R4, P3 ;  /* 0x000000011a047824 */ /* 0x000fe200018e0e04 */
[----:B------:R-:W-:Y:S02]  /*10330*/  LOP3.LUT R9, R2, R3, RZ, 0xfc, !PT ;  /* 0x0000000302097212 */ /* 0x000fe400078efcff */
[----:B------:R-:W-:Y:S02]  /*10340*/  PLOP3.LUT P0, PT, PT, PT, PT, 0x80, 0x8 ;  /* 0x000000000008781c */ /* 0x000fe40003f0f070 */
[----:B------:R-:W-:-:S02]  /*10350*/  SHF.L.U64.HI R26, R27, 0x1, R4 ;  /* 0x000000011b1a7819 */ /* 0x000fc40000010204 */
[----:B------:R-:W-:Y:S02]  /*10360*/  ISETP.GE.U32.AND P4, PT, R9, R27, PT ;  /* 0x0000001b0900720c */ /* 0x000fe40003f86070 */
[----:B------:R-:W-:Y:S02]  /*10370*/  ISETP.GE.U32.AND.EX P1, PT, R22, R15, PT, P1 ;  /* 0x0000000f1600720c */ /* 0x000fe40003f26110 */
[----:B------:R-:W-:Y:S02]  /*10380*/  ISETP.GE.U32.AND.EX P4, PT, R26, R4, PT, P4 ;  /* 0x000000041a00720c */ /* 0x000fe40003f86140 */
[----:B------:R-:W-:-:S04]  /*10390*/  ISETP.EQ.U32.AND P3, PT, R23, R12, PT ;  /* 0x0000000c1700720c */ /* 0x000fc80003f62070 */
[----:B------:R-:W-:-:S07]  /*103a0*/  ISETP.EQ.AND.EX P3, PT, R24, R13, !P1, P3 ;  /* 0x0000000d1800720c */ /* 0x000fce0004f62330 */
        /* <DEDUP_REMOVED lines=15> */
[----:B------:R-:W-:Y:S02]  /*104a0*/  SEL R3, RZ, 0x1, P1 ;  /* 0x00000001ff037807 */ /* 0x000fe40000800000 */
[----:B------:R-:W-:Y:S01]  /*104b0*/  PLOP3.LUT P0, PT, P0, P6, PT, 0xf8, 0x8f ;  /* 0x00000000008f781c */ /* 0x000fe2000070df70 */
[----:B------:R-:W-:Y:S01]  /*104c0*/  IMAD.X R5, RZ, RZ, R11, P2 ;  /* 0x000000ffff057224 */ /* 0x000fe200010e060b */
[----:B------:R-:W-:Y:S02]  /*104d0*/  IADD3 R7, P5, PT, R7, R16, RZ ;  /* 0x0000001007077210 */ /* 0x000fe40007fbe0ff */
[----:B------:R-:W-:-:S02]  /*104e0*/  IADD3 R8, P4, PT, R3, R12, RZ ;  /* 0x0000000c03087210 */ /* 0x000fc40007f9e0ff */
[----:B------:R-:W-:Y:S01]  /*104f0*/  SEL R4, R4, RZ, P0 ;  /* 0x000000ff04047207 */ /* 0x000fe20000000000 */
[----:B------:R-:W-:Y:S01]  /*10500*/  IMAD.X R6, RZ, RZ, R17, P5 ;  /* 0x000000ffff067224 */ /* 0x000fe200028e0611 */
[----:B------:R-:W-:Y:S02]  /*10510*/  SEL R7, R7, RZ, P0 ;  /* 0x000000ff07077207 */ /* 0x000fe40000000000 */
[----:B------:R-:W-:Y:S01]  /*10520*/  IADD3 R4, P3, PT, -R4, R9, RZ ;  /* 0x0000000904047210 */ /* 0x000fe20007f7e1ff */
[----:B------:R-:W-:Y:S01]  /*10530*/  IMAD.X R9, RZ, RZ, R13, P4 ;  /* 0x000000ffff097224 */ /* 0x000fe200020e060d */
[----:B------:R-:W-:Y:S02]  /*10540*/  SEL R8, R8, RZ, P0 ;  /* 0x000000ff08087207 */ /* 0x000fe40000000000 */
[----:B------:R-:W-:Y:S02]  /*10550*/  SEL R2, R14, RZ, P0 ;  /* 0x000000ff0e027207 */ /* 0x000fe40000000000 */
[----:B------:R-:W-:-:S02]  /*10560*/  IADD3 R7, P1, PT, -R7, R28, RZ ;  /* 0x0000001c07077210 */ /* 0x000fc40007f3e1ff */
[----:B------:R-:W-:Y:S02]  /*10570*/  IADD3 R8, P2, PT, R23, -R8, RZ ;  /* 0x8000000817087210 */ /* 0x000fe40007f5e0ff */
[----:B------:R-:W-:Y:S02]  /*10580*/  IADD3 R2, P4, PT, -R2, R21, RZ ;  /* 0x0000001502027210 */ /* 0x000fe40007f9e1ff */
[----:B------:R-:W-:Y:S02]  /*10590*/  SEL R5, R5, RZ, P0 ;  /* 0x000000ff05057207 */ /* 0x000fe40000000000 */
[----:B------:R-:W-:Y:S02]  /*105a0*/  SEL R6, R6, RZ, P0 ;  /* 0x000000ff06067207 */ /* 0x000fe40000000000 */
[----:B------:R-:W-:Y:S01]  /*105b0*/  SEL R9, R9, RZ, P0 ;  /* 0x000000ff09097207 */ /* 0x000fe20000000000 */
[----:B------:R-:W-:Y:S01]  /*105c0*/  IMAD.X R5, R26, 0x1, ~R5, P3 ;  /* 0x000000011a057824 */ /* 0x000fe200018e0e05 */
[----:B------:R-:W-:Y:S01]  /*105d0*/  SEL R3, R15, RZ, P0 ;  /* 0x000000ff0f037207 */ /* 0x000fe20000000000 */
[----:B------:R-:W-:-:S02]  /*105e0*/  IMAD.X R6, R25, 0x1, ~R6, P1 ;  /* 0x0000000119067824 */ /* 0x000fc400008e0e06 */
[----:B------:R-:W-:Y:S02]  /*105f0*/  IMAD.X R9, R24, 0x1, ~R9, P2 ;  /* 0x0000000118097824 */ /* 0x000fe400010e0e09 */
[----:B------:R-:W-:-:S07]  /*10600*/  IMAD.X R3, R22, 0x1, ~R3, P4 ;  /* 0x0000000116037824 */ /* 0x000fce00020e0e03 */
.L_x_157:
[----:B------:R-:W-:Y:S05]  /*10610*/  BSYNC.RECONVERGENT B0 ;  /* 0x0000000000007941 */ /* 0x000fea0003800200 */
.L_x_156:
[----:B------:R-:W-:-:S13]  /*10620*/  LOP3.LUT P0, RZ, R149, 0x100, RZ, 0xc0, !PT ;  /* 0x0000010095ff7812 */ /* 0x000fda000780c0ff */
[----:B------:R-:W-:Y:S05]  /*10630*/  @P0 BRA `(.L_x_192) ;  /* 0xfffffef800ec0947 */ /* 0x000fea000383ffff */
.L_x_155:
[----:B------:R-:W-:Y:S05]  /*10640*/  BSYNC.RECONVERGENT B1 ;  /* 0x0000000000017941 */ /* 0x000fea0003800200 */
.L_x_154:
[----:B------:R-:W-:Y:S01]  /*10650*/  LOP3.LUT P0, RZ, R20, 0xffff, RZ, 0xc0, !PT ;  /* 0x0000ffff14ff7812 */ /* 0x000fe2000780c0ff */
[----:B------:R-:W-:Y:S01]  /*10660*/  BSSY.RECONVERGENT B1, `(.L_x_193) ;  /* 0x0002258000017945 */ /* 0x000fe20003800200 */
[----:B------:R-:W-:Y:S02]  /*10670*/  IMAD.MOV.U32 R33, RZ, RZ, R4 ;  /* 0x000000ffff217224 */ /* 0x000fe400078e0004 */
[----:B------:R-:W-:Y:S02]  /*10680*/  IMAD.MOV.U32 R31, RZ, RZ, R5 ;  /* 0x000000ffff1f7224 */ /* 0x000fe400078e0005 */
[----:B------:R-:W-:Y:S02]  /*10690*/  IMAD.MOV.U32 R35, RZ, RZ, R7 ;  /* 0x000000ffff237224 */ /* 0x000fe400078e0007 */
[----:B------:R-:W-:Y:S02]  /*106a0*/  IMAD.MOV.U32 R30, RZ, RZ, R6 ;  /* 0x000000ffff1e7224 */ /* 0x000fe400078e0006 */
[----:B------:R-:W-:-:S02]  /*106b0*/  IMAD.MOV.U32 R34, RZ, RZ, R8 ;  /* 0x000000ffff227224 */ /* 0x000fc400078e0008 */
[----:B------:R-:W-:Y:S02]  /*106c0*/  IMAD.MOV.U32 R32, RZ, RZ, R9 ;  /* 0x000000ffff207224 */ /* 0x000fe400078e0009 */
[----:B------:R-:W-:Y:S02]  /*106d0*/  IMAD.MOV.U32 R28, RZ, RZ, R2 ;  /* 0x000000ffff1c7224 */ /* 0x000fe400078e0002 */
[----:B------:R-:W-:Y:S02]  /*106e0*/  IMAD.MOV.U32 R37, RZ, RZ, R3 ;  /* 0x000000ffff257224 */ /* 0x000fe400078e0003 */
[----:B-----5:R-:W-:Y:S02]  /*106f0*/  IMAD.MOV.U32 R151, RZ, RZ, R64 ;  /* 0x000000ffff977224 */ /* 0x020fe400078e0040 */
[----:B------:R-:W-:Y:S02]  /*10700*/  IMAD.MOV.U32 R148, RZ, RZ, R65 ;  /* 0x000000ffff947224 */ /* 0x000fe400078e0041 */
[----:B------:R-:W-:-:S02]  /*10710*/  IMAD.MOV.U32 R111, RZ, RZ, R66 ;  /* 0x000000ffff6f7224 */ /* 0x000fc400078e0042 */
[----:B------:R-:W-:Y:S02]  /*10720*/  IMAD.MOV.U32 R144, RZ, RZ, R67 ;  /* 0x000000ffff907224 */ /* 0x000fe400078e0043 */
        /* <DEDUP_REMOVED lines=11> */
[----:B------:R-:W-:Y:S01]  /*107e0*/  IMAD.MOV.U32 R122, RZ, RZ, R79 ;  /* 0x000000ffff7a7224 */ /* 0x000fe200078e004f */
[----:B------:R-:W-:Y:S06]  /*107f0*/  @!P0 BRA `(.L_x_194) ;  /* 0x0000022000f88947 */ /* 0x000fec0003800000 */
[----:B------:R-:W-:-:S04]  /*10800*/  IMAD.WIDE.U32 R10, R3, R2, RZ ;  /* 0x00000002030a7225 */ /* 0x000fc800078e00ff */
        /* <DEDUP_REMOVED lines=9> */
[----:B------:R-:W-:-:S04]  /*108a0*/  IMAD.WIDE.U32.X R12, R3, R3, R12, P1 ;  /* 0x00000003030c7225 */ /* 0x000fc800008e040c */
[----:B------:R-:W-:Y:S01]  /*108b0*/  IMAD.WIDE.U32 R20, R3, R8, RZ ;  /* 0x0000000803147225 */ /* 0x000fe200078e00ff */
[----:B------:R-:W-:-:S03]  /*108c0*/  IADD3 R31, P5, PT, R12, R14, RZ ;  /* 0x0000000e0c1f7210 */ /* 0x000fc60007fbe0ff */
[----:B------:R-:W-:Y:S01]  /*108d0*/  IMAD.WIDE.U32 R22, R2, R7, RZ ;  /* 0x0000000702167225 */ /* 0x000fe200078e00ff */
[----:B------:R-:W-:-:S03]  /*108e0*/  IADD3 R22, P1, PT, R15, R16, RZ ;  /* 0x000000100f167210 */ /* 0x000fc60007f3e0ff */
[----:B------:R-:W-:-:S04]  /*108f0*/  IMAD.WIDE.U32 R26, P2, R2, R6, R24 ;  /* 0x00000006021a7225 */ /* 0x000fc80007840018 */
[----:B------:R-:W-:Y:S01]  /*10900*/  IMAD.WIDE.U32 R18, R2, R8, RZ ;  /* 0x0000000802127225 */ /* 0x000fe200078e00ff */
[----:B------:R-:W-:-:S03]  /*10910*/  IADD3 RZ, P6, PT, R23, R26, RZ ;  /* 0x0000001a17ff7210 */ /* 0x000fc60007fde0ff */
[----:B------:R-:W-:-:S04]  /*10920*/  IMAD.WIDE.U32 R20, P4, R2, R9, R20 ;  /* 0x0000000902147225 */ /* 0x000fc80007880014 */
[----:B------:R-:W-:Y:S01]  /*10930*/  IMAD.X R29, RZ, RZ, RZ, P0 ;  /* 0x000000ffff1d7224 */ /* 0x000fe200000e06ff */
[----:B------:R-:W-:Y:S01]  /*10940*/  ISETP.GE.U32.AND P0, PT, R31, R14, PT ;  /* 0x0000000e1f00720c */ /* 0x000fe20003f06070 */
[----:B------:R-:W-:Y:S01]  /*10950*/  IMAD.X R23, R22, 0x1, R13, P5 ;  /* 0x0000000116177824 */ /* 0x000fe200028e060d */
        /* <DEDUP_REMOVED lines=18> */
[----:B------:R-:W-:-:S03]  /*10a80*/  IMAD.WIDE.U32 R30, R8, R8, RZ ;  /* 0x00000008081e7225 */ /* 0x000fc600078e00ff */
[----:B------:R-:W-:Y:S01]  /*10a90*/  ISETP.GE.U32.AND.EX P0, PT, R14, R23, PT, P0 ;  /* 0x000000170e00720c */ /* 0x000fe20003f06100 */
[----:B------:R-:W-:-:S03]  /*10aa0*/  IMAD.WIDE.U32 R32, P5, R8, R9, R18 ;  /* 0x0000000908207225 */ /* 0x000fc600078a0012 */
[----:B------:R-:W-:Y:S01]  /*10ab0*/  SEL R17, RZ, 0x1, P0 ;  /* 0x00000001ff117807 */ /* 0x000fe20000000000 */
[----:B------:R-:W-:Y:S01]  /*10ac0*/  IMAD.MOV.U32 R20, RZ, RZ, R27 ;  /* 0x000000ffff147224 */ /* 0x000fe200078e001b */
[----:B------:R-:W-:Y:S01]  /*10ad0*/  IADD3 R32, P2, PT, R31, R32, RZ ;  /* 0x000000201f207210 */ /* 0x000fe20007f5e0ff */
[----:B------:R-:W-:Y:S01]  /*10ae0*/  IMAD.WIDE.U32.X R26, R3, R9, R28, P1 ;  /* 0x00000009031a7225 */ /* 0x000fe200008e041c */
[C---:B------:R-:W-:Y:S02]  /*10af0*/  ISETP.GE.U32.AND P1, PT, R11.reuse, R16, PT ;  /* 0x000000100b00720c */ /* 0x040fe40003f26070 */
[----:B------:R-:W-:Y:S01]  /*10b00*/  IADD3 R11, P0, PT, R11, R30, RZ ;  /* 0x0000001e0b0b7210 */ /* 0x000fe20007f1e0ff */
[----:B------:R-:W-:Y:S01]  /*10b10*/  IMAD.WIDE.U32 R22, R5, R2, RZ ;  /* 0x0000000205167225 */ /* 0x000fe200078e00ff */
[----:B------:R-:W-:-:S03]  /*10b20*/  ISETP.GE.U32.AND.EX P1, PT, R35, R37, PT, P1 ;  /* 0x000000252300720c */ /* 0x000fc60003f26110 */
[----:B------:R-:W-:Y:S01]  /*10b30*/  IMAD.X R31, R32, 0x1, R35, P0 ;  /* 0x00000001201f7824 */ /* 0x000fe200000e0623 */
[----:B------:R-:W-:Y:S01]  /*10b40*/  SEL R35, RZ, 0x1, P1 ;  /* 0x00000001ff237807 */ /* 0x000fe20000800000 */
[----:B------:R-:W-:Y:S01]  /*10b50*/  IMAD.WIDE.U32.X R12, R3, R6, R20, P6 ;  /* 0x00000006030c7225 */ /* 0x000fe200030e0414 */
[----:B------:R-:W-:-:S03]  /*10b60*/  IADD3 R17, P0, P1, R11, R26, R17 ;  /* 0x0000001a0b117210 */ /* 0x000fc6000791e011 */
[----:B------:R-:W-:Y:S01]  /*10b70*/  IMAD.WIDE.U32 R18, R4, R2, RZ ;  /* 0x0000000204127225 */ /* 0x000fe200078e00ff */
[----:B------:R-:W-:-:S03]  /*10b80*/  IADD3.X R24, PT, PT, R31, R27, RZ, P0, P1 ;  /* 0x0000001b1f187210 */ /* 0x000fc600007e24ff */
[----:B------:R-:W-:-:S04]  /*10b90*/  IMAD.WIDE.U32 R20, P6, R3, R4, R22 ;  /* 0x0000000403147225 */ /* 0x000fc800078c0016 */
[----:B------:R-:W-:Y:S01]  /*10ba0*/  IMAD.X R29, RZ, RZ, RZ, P5 ;  /* 0x000000ffff1d7224 */ /* 0x000fe200028e06ff */
[----:B------:R-:W-:Y:S01]  /*10bb0*/  IADD3 R53, P1, PT, R19, R20, RZ ;  /* 0x0000001413357210 */ /* 0x000fe20007f3e0ff */
[----:B------:R-:W-:Y:S01]  /*10bc0*/  IMAD.MOV.U32 R28, RZ, RZ, R33 ;  /* 0x000000ffff1c7224 */ /* 0x000fe200078e0021 */
[----:B------:R-:W-:Y:S01]  /*10bd0*/  IADD3 R35, P0, P5, R18, R12, R35 ;  /* 0x0000000c12237210 */ /* 0x000fe20007d1e023 */
[----:B------:R-:W-:Y:S01]  /*10be0*/  IMAD.MOV.U32 R40, RZ, RZ, R21 ;  /* 0x000000ffff287224 */ /* 0x000fe200078e0015 */
[----:B------:R-:W-:Y:S01]  /*10bf0*/  P2R R38, PR, RZ, 0x40 ;  /* 0x00000040ff267803 */ /* 0x000fe20000000000 */
[----:B------:R-:W-:Y:S01]  /*10c00*/  IMAD.WIDE.U32.X R28, R9, R9, R28, P2 ;  /* 0x00000009091c7225 */ /* 0x000fe200010e041c */
[----:B------:R-:W-:Y:S02]  /*10c10*/  IADD3.X R36, PT, PT, R53, R13, RZ, P0, P5 ;  /* 0x0000000d35247210 */ /* 0x000fe400007ea4ff */
[----:B------:R-:W-:Y:S01]  /*10c20*/  ISETP.GE.U32.AND P0, PT, R11, R30, PT ;  /* 0x0000001e0b00720c */ /* 0x000fe20003f06070 */
[----:B------:R-:W-:Y:S01]  /*10c30*/  IMAD.WIDE.U32 R12, R3, R4, RZ ;  /* 0x00000004030c7225 */ /* 0x000fe200078e00ff */
[----:B------:R-:W-:-:S02]  /*10c40*/  ISETP.GE.U32.AND P5, PT, R17, R11, PT ;  /* 0x0000000b1100720c */ /* 0x000fc40003fa6070 */
[----:B------:R-:W-:Y:S01]  /*10c50*/  ISETP.GE.U32.AND.EX P0, PT, R31, R32, PT, P0 ;  /* 0x000000201f00720c */ /* 0x000fe20003f06100 */
[----:B------:R-:W-:Y:S01]  /*10c60*/  IMAD.MOV.U32 R151, RZ, RZ, R64 ;  /* 0x000000ffff977224 */ /* 0x000fe200078e0040 */
[----:B------:R-:W-:Y:S01]  /*10c70*/  ISETP.GE.U32.AND.EX P5, PT, R24, R31, PT, P5 ;  /* 0x0000001f1800720c */ /* 0x000fe20003fa6150 */
[----:B------:R-:W-:-:S03]  /*10c80*/  IMAD.WIDE.U32 R22, P2, R2, R5, R12 ;  /* 0x0000000502167225 */ /* 0x000fc6000784000c */
[----:B------:R-:W-:Y:S01]  /*10c90*/  SEL R11, RZ, 0x1, P5 ;  /* 0x00000001ff0b7807 */ /* 0x000fe20002800000 */
[----:B------:R-:W-:Y:S01]  /*10ca0*/  IMAD.WIDE.U32 R12, R2, R4, RZ ;  /* 0x00000004020c7225 */ /* 0x000fe200078e00ff */
[----:B------:R-:W-:Y:S02]  /*10cb0*/  SEL R12, RZ, 0x1, P0 ;  /* 0x00000001ff0c7807 */ /* 0x000fe40000000000 */
[----:B------:R-:W-:Y:S01]  /*10cc0*/  ISETP.GE.U32.AND P0, PT, R35, R18, PT ;  /* 0x000000122300720c */ /* 0x000fe20003f06070 */
[----:B------:R-:W-:Y:S01]  /*10cd0*/  IMAD.X R27, RZ, RZ, RZ, P2 ;  /* 0x000000ffff1b7224 */ /* 0x000fe200010e06ff */
[----:B------:R-:W-:Y:S01]  /*10ce0*/  IADD3 RZ, P2, PT, R13, R22, RZ ;  /* 0x000000160dff7210 */ /* 0x000fe20007f5e0ff */
[----:B------:R-:W-:Y:S01]  /*10cf0*/  IMAD.WIDE.U32 R30, R5, R8, RZ ;  /* 0x00000008051e7225 */ /* 0x000fe200078e00ff */
[----:B------:R-:W-:-:S03]  /*10d00*/  ISETP.GE.U32.AND.EX P0, PT, R36, R53, PT, P0 ;  /* 0x000000352400720c */ /* 0x000fc60003f06100 */
[----:B------:R-:W-:Y:S01]  /*10d10*/  IMAD.MOV.U32 R26, RZ, RZ, R23 ;  /* 0x000000ffff1a7224 */ /* 0x000fe200078e0017 */
[----:B------:R-:W-:Y:S01]  /*10d20*/  SEL R19, RZ, 0x1, P0 ;  /* 0x00000001ff137807 */ /* 0x000fe20000000000 */
[----:B------:R-:W-:Y:S01]  /*10d30*/  IMAD.MOV.U32 R148, RZ, RZ, R65 ;  /* 0x000000ffff947224 */ /* 0x000fe200078e0041 */
[----:B------:R-:W-:Y:S01]  /*10d40*/  IADD3 R11, P0, P5, R11, R28, R12 ;  /* 0x0000001c0b0b7210 */ /* 0x000fe20007d1e00c */
[----:B------:R-:W-:-:S03]  /*10d50*/  IMAD.WIDE.U32.X R26, R3, R5, R26, P2 ;  /* 0x00000005031a7225 */ /* 0x000fc600010e041a */
[----:B------:R-:W-:Y:S01]  /*10d60*/  IADD3.X R20, PT, PT, RZ, R29, RZ, P0, P5 ;  /* 0x0000001dff147210 */ /* 0x000fe200007ea4ff */
[----:B------:R-:W-:-:S04]  /*10d70*/  IMAD.WIDE.U32 R12, R4, R8, RZ ;  /* 0x00000008040c7225 */ /* 0x000fc800078e00ff */
[----:B------:R-:W-:-:S04]  /*10d80*/  IMAD.WIDE.U32 R22, P2, R4, R9, R30 ;  /* 0x0000000904167225 */ /* 0x000fc8000784001e */
[----:B------:R-:W-:Y:S01]  /*10d90*/  IMAD.X R31, RZ, RZ, RZ, P4 ;  /* 0x000000ffff1f7224 */ /* 0x000fe200020e06ff */
[----:B------:R-:W-:Y:S01]  /*10da0*/  IADD3 R51, P0, PT, R13, R22, RZ ;  /* 0x000000160d337210 */ /* 0x000fe20007f1e0ff */
[----:B------:R-:W-:Y:S01]  /*10db0*/  IMAD.WIDE.U32 R28, R6, R8, RZ ;  /* 0x00000008061c7225 */ /* 0x000fe200078e00ff */
[----:B------:R-:W-:-:S03]  /*10dc0*/  IADD3 R22, P5, P6, R12, R26, R19 ;  /* 0x0000001a0c167210 */ /* 0x000fc60007ebe013 */
[----:B------:R-:W-:Y:S01]  /*10dd0*/  IMAD.MOV.U32 R30, RZ, RZ, R25 ;  /* 0x000000ffff1e7224 */ /* 0x000fe200078e0019 */
        /* <DEDUP_REMOVED lines=10> */
[----:B------:R-:W-:Y:S01]  /*10e80*/  SEL R19, RZ, 0x1, P4 ;  /* 0x00000001ff137807 */ /* 0x000fe20002000000 */
[----:B------:R-:W-:Y:S01]  /*10e90*/  IMAD.MOV.U32 R144, RZ, RZ, R67 ;  /* 0x000000ffff907224 */ /* 0x000fe200078e0043 */
[----:B------:R-:W-:Y:S01]  /*10ea0*/  IADD3 R34, P4, PT, R35, R26, RZ ;  /* 0x0000001a23227210 */ /* 0x000fe20007f9e0ff */
[----:B------:R-:W-:Y:S02]  /*10eb0*/  IMAD.MOV.U32 R109, RZ, RZ, R68 ;  /* 0x000000ffff6d7224 */ /* 0x000fe400078e0044 */
[----:B------:R-:W-:Y:S02]  /*10ec0*/  IMAD.MOV.U32 R132, RZ, RZ, R69 ;  /* 0x000000ffff847224 */ /* 0x000fe400078e0045 */
[----:B------:R-:W-:Y:S01]  /*10ed0*/  IMAD.X R35, R37, 0x1, R36, P4 ;  /* 0x0000000125237824 */ /* 0x000fe200020e0624 */
[----:B------:R-:W-:Y:S01]  /*10ee0*/  IADD3 R27, P4, PT, R34, R11, RZ ;  /* 0x0000000b221b7210 */ /* 0x000fe20007f9e0ff */
[----:B------:R-:W-:-:S02]  /*10ef0*/  IMAD.MOV.U32 R81, RZ, RZ, R70 ;  /* 0x000000ffff517224 */ /* 0x000fc400078e0046 */
[----:B------:R-:W-:Y:S02]  /*10f00*/  IMAD.MOV.U32 R46, RZ, RZ, R71 ;  /* 0x000000ffff2e7224 */ /* 0x000fe400078e0047 */
[----:B------:R-:W-:Y:S01]  /*10f10*/  IMAD.X R28, R35, 0x1, R20, P4 ;  /* 0x00000001231c7824 */ /* 0x000fe200020e0614 */
[----:B------:R-:W-:Y:S01]  /*10f20*/  IADD3 R13, P4, PT, R27, R26, RZ ;  /* 0x0000001a1b0d7210 */ /* 0x000fe20007f9e0ff */
[----:B------:R-:W-:Y:S02]  /*10f30*/  IMAD.MOV.U32 R113, RZ, RZ, R72 ;  /* 0x000000ffff717224 */ /* 0x000fe400078e0048 */
[----:B------:R-:W-:Y:S02]  /*10f40*/  IMAD.MOV.U32 R108, RZ, RZ, R73 ;  /* 0x000000ffff6c7224 */ /* 0x000fe400078e0049 */
[----:B------:R-:W-:Y:S01]  /*10f50*/  IMAD.X R20, R28, 0x1, R37, P4 ;  /* 0x000000011c147824 */ /* 0x000fe200020e0625 */
[----:B------:R-:W-:Y:S01]  /*10f60*/  IADD3 R19, P4, P6, R13, R24, R19 ;  /* 0x000000180d137210 */ /* 0x000fe20007e9e013 */
[----:B------:R-:W-:-:S02]  /*10f70*/  IMAD.MOV.U32 R121, RZ, RZ, R74 ;  /* 0x000000ffff797224 */ /* 0x000fc400078e004a */
[----:B------:R-:W-:Y:S01]  /*10f80*/  IMAD.MOV.U32 R110, RZ, RZ, R75 ;  /* 0x000000ffff6e7224 */ /* 0x000fe200078e004b */
[----:B------:R-:W-:Y:S01]  /*10f90*/  IADD3.X R11, PT, PT, R20, R25, RZ, P4, P6 ;  /* 0x00000019140b7210 */ /* 0x000fe200027ec4ff */
[----:B------:R-:W-:Y:S01]  /*10fa0*/  IMAD.WIDE.U32 R24, R9, R7, RZ ;  /* 0x0000000709187225 */ /* 0x000fe200078e00ff */
[----:B------:R-:W-:-:S03]  /*10fb0*/  ISETP.NE.AND P6, PT, R38, RZ, PT ;  /* 0x000000ff2600720c */ /* 0x000fc60003fc5270 */
[----:B------:R-:W-:-:S04]  /*10fc0*/  IMAD.WIDE.U32 R38, R6, R4, RZ ;  /* 0x0000000406267225 */ /* 0x000fc800078e00ff */
        /* <DEDUP_REMOVED lines=12> */
[----:B------:R-:W-:-:S02]  /*11090*/  IMAD.X R41, RZ, RZ, RZ, P6 ;  /* 0x000000ffff297224 */ /* 0x000fc400030e06ff */
[C---:B------:R-:W-:Y:S01]  /*110a0*/  IMAD.WIDE.U32.X R28, R6.reuse, R9, R30, P3 ;  /* 0x00000009061c7225 */ /* 0x040fe200018e041e */
[----:B------:R-:W-:Y:S02]  /*110b0*/  ISETP.GE.U32.AND P3, PT, R13, R26, PT ;  /* 0x0000001a0d00720c */ /* 0x000fe40003f66070 */
[----:B------:R-:W-:Y:S01]  /*110c0*/  SEL R26, RZ, 0x1, P5 ;  /* 0x00000001ff1a7807 */ /* 0x000fe20002800000 */
[----:B------:R-:W-:Y:S01]  /*110d0*/  IMAD.WIDE.U32 R30, R6, R7, RZ ;  /* 0x00000007061e7225 */ /* 0x000fe200078e00ff */
[----:B------:R-:W-:Y:S02]  /*110e0*/  ISETP.GE.U32.AND P5, PT, R19, R13, PT ;  /* 0x0000000d1300720c */ /* 0x000fe40003fa6070 */
[----:B------:R-:W-:Y:S01]  /*110f0*/  ISETP.GE.U32.AND.EX P3, PT, R20, R37, PT, P3 ;  /* 0x000000251400720c */ /* 0x000fe20003f66130 */
[----:B------:R-:W-:Y:S01]  /*11100*/  IMAD.WIDE.U32 R36, R7, R4, RZ ;  /* 0x0000000407247225 */ /* 0x000fe200078e00ff */
[----:B------:R-:W-:Y:S02]  /*11110*/  SEL R47, RZ, 0x1, P4 ;  /* 0x00000001ff2f7807 */ /* 0x000fe40002000000 */
[----:B------:R-:W-:Y:S01]  /*11120*/  ISETP.GE.U32.AND.EX P5, PT, R11, R20, PT, P5 ;  /* 0x000000140b00720c */ /* 0x000fe20003fa6150 */
[----:B------:R-:W-:Y:S01]  /*11130*/  IMAD.WIDE.U32.X R20, R3, R5, R40, P1 ;  /* 0x0000000503147225 */ /* 0x000fe200008e0428 */
        /* <DEDUP_REMOVED lines=9> */
[----:B------:R-:W-:Y:S01]  /*111d0*/  IMAD.WIDE.U32 R30, R7, R7, RZ ;  /* 0x00000007071e7225 */ /* 0x000fe200078e00ff */
[----:B------:R-:W-:-:S03]  /*111e0*/  IADD3 R47, P3, PT, R22, R47, RZ ;  /* 0x0000002f162f7210 */ /* 0x000fc60007f7e0ff */
[----:B------:R-:W-:-:S04]  /*111f0*/  IMAD.WIDE.U32 R26, P4, R5, R8, R24 ;  /* 0x00000008051a7225 */ /* 0x000fc80007880018 */
[----:B------:R-:W-:Y:S01]  /*11200*/  IMAD.X R29, RZ, RZ, RZ, P4 ;  /* 0x000000ffff1d7224 */ /* 0x000fe200020e06ff */
[----:B------:R-:W-:Y:S01]  /*11210*/  IADD3 R42, P4, PT, R31, R32, RZ ;  /* 0x000000201f2a7210 */ /* 0x000fe20007f9e0ff */
[----:B------:R-:W-:Y:S01]  /*11220*/  IMAD.X R49, R44, 0x1, R49, P3 ;  /* 0x000000012c317824 */ /* 0x000fe200018e0631 */
[----:B------:R-:W-:Y:S01]  /*11230*/  IADD3 R32, P3, PT, R47, R30, RZ ;  /* 0x0000001e2f207210 */ /* 0x000fe20007f7e0ff */
[----:B------:R-:W-:Y:S01]  /*11240*/  IMAD.X R35, RZ, RZ, RZ, P5 ;  /* 0x000000ffff237224 */ /* 0x000fe200028e06ff */
[----:B------:R-:W-:Y:S01]  /*11250*/  IADD3 R19, P5, PT, R19, R18, RZ ;  /* 0x0000001213137210 */ /* 0x000fe20007fbe0ff */
[----:B------:R-:W-:Y:S01]  /*11260*/  IMAD.WIDE.U32 R24, R8, R4, RZ ;  /* 0x0000000408187225 */ /* 0x000fe200078e00ff */
[----:B------:R-:W-:-:S03]  /*11270*/  IADD3 R43, P6, PT, R32, R43, RZ ;  /* 0x0000002b202b7210 */ /* 0x000fc60007fde0ff */
[----:B------:R-:W-:Y:S01]  /*11280*/  IMAD.X R45, R42, 0x1, R49, P3 ;  /* 0x000000012a2d7824 */ /* 0x000fe200018e0631 */
[----:B------:R-:W-:Y:S01]  /*11290*/  ISETP.GE.U32.AND P3, PT, R19, R18, PT ;  /* 0x000000121300720c */ /* 0x000fe20003f66070 */
[----:B------:R-:W-:Y:S01]  /*112a0*/  IMAD.X R18, R11, 0x1, R53, P5 ;  /* 0x000000010b127824 */ /* 0x000fe200028e0635 */
[----:B------:R-:W-:Y:S01]  /*112b0*/  IADD3 RZ, P5, PT, R25, R26, RZ ;  /* 0x0000001a19ff7210 */ /* 0x000fe20007fbe0ff */
[----:B------:R-:W-:Y:S02]  /*112c0*/  IMAD.X R24, R45, 0x1, R28, P6 ;  /* 0x000000012d187824 */ /* 0x000fe400030e061c */
[----:B------:R-:W-:Y:S01]  /*112d0*/  IMAD.WIDE.U32 R38, P6, R5, R7, R38 ;  /* 0x0000000705267225 */ /* 0x000fe200078c0026 */
[----:B------:R-:W-:-:S03]  /*112e0*/  ISETP.GE.U32.AND.EX P3, PT, R18, R53, PT, P3 ;  /* 0x000000351200720c */ /* 0x000fc60003f66130 */
[----:B------:R-:W-:Y:S01]  /*112f0*/  IMAD.MOV.U32 R28, RZ, RZ, R27 ;  /* 0x000000ffff1c7224 */ /* 0x000fe200078e001b */
[----:B------:R-:W-:Y:S01]  /*11300*/  SEL R13, RZ, 0x1, P3 ;  /* 0x00000001ff0d7807 */ /* 0x000fe20001800000 */
[----:B------:R-:W-:Y:S01]  /*11310*/  IMAD.MOV.U32 R40, RZ, RZ, R23 ;  /* 0x000000ffff287224 */ /* 0x000fe200078e0017 */
[----:B------:R-:W-:Y:S01]  /*11320*/  IADD3 R11, P3, PT, R43, R12, RZ ;  /* 0x0000000c2b0b7210 */ /* 0x000fe20007f7e0ff */
[----:B------:R-:W-:Y:S01]  /*11330*/  IMAD.WIDE.U32 R26, R5, R7, RZ ;  /* 0x00000007051a7225 */ /* 0x000fe200078e00ff */
[----:B------:R-:W-:-:S03]  /*11340*/  IADD3 RZ, P1, PT, R37, R38, RZ ;  /* 0x0000002625ff7210 */ /* 0x000fc60007f3e0ff */
[----:B------:R-:W-:Y:S01]  /*11350*/  IMAD.X R31, R24, 0x1, R51, P3 ;  /* 0x00000001181f7824 */ /* 0x000fe200018e0633 */
[----:B------:R-:W-:Y:S01]  /*11360*/  IADD3 R13, P2, P3, R11, R20, R13 ;  /* 0x000000140b0d7210 */ /* 0x000fe20007b5e00d */
[----:B------:R-:W-:Y:S01]  /*11370*/  IMAD.X R37, RZ, RZ, RZ, P6 ;  /* 0x000000ffff257224 */ /* 0x000fe200030e06ff */
[----:B------:R-:W-:Y:S01]  /*11380*/  ISETP.GE.U32.AND P6, PT, R22, R12, PT ;  /* 0x0000000c1600720c */ /* 0x000fe20003fc6070 */
[----:B------:R-:W-:Y:S01]  /*11390*/  IMAD.MOV.U32 R34, RZ, RZ, R33 ;  /* 0x000000ffff227224 */ /* 0x000fe200078e0021 */
[----:B------:R-:W-:Y:S01]  /*113a0*/  IADD3.X R20, PT, PT, R31, R21, RZ, P2, P3 ;  /* 0x000000151f147210 */ /* 0x000fe200017e64ff */
[----:B------:R-:W-:Y:S01]  /*113b0*/  IMAD.MOV.U32 R36, RZ, RZ, R39 ;  /* 0x000000ffff247224 */ /* 0x000fe200078e0027 */
[----:B------:R-:W-:Y:S01]  /*113c0*/  ISETP.GE.U32.AND P3, PT, R47, R22, PT ;  /* 0x000000162f00720c */ /* 0x000fe20003f66070 */
[----:B------:R-:W-:Y:S01]  /*113d0*/  IMAD.WIDE.U32.X R22, R5, R9, R28, P5 ;  /* 0x0000000905167225 */ /* 0x000fe200028e041c */
[----:B------:R-:W-:Y:S02]  /*113e0*/  ISETP.GE.U32.AND P2, PT, R32, R30, PT ;  /* 0x0000001e2000720c */ /* 0x000fe40003f46070 */
[----:B------:R-:W-:Y:S01]  /*113f0*/  ISETP.GE.U32.AND P5, PT, R43, R32, PT ;  /* 0x000000202b00720c */ /* 0x000fe20003fa6070 */
[----:B------:R-:W-:Y:S01]  /*11400*/  IMAD.MOV.U32 R123, RZ, RZ, R76 ;  /* 0x000000ffff7b7224 */ /* 0x000fe200078e004c */
[----:B------:R-:W-:Y:S01]  /*11410*/  ISETP.GE.U32.AND.EX P6, PT, R44, R51, PT, P6 ;  /* 0x000000332c00720c */ /* 0x000fe20003fc6160 */
[----:B------:R-:W-:Y:S01]  /*11420*/  IMAD.MOV.U32 R112, RZ, RZ, R77 ;  /* 0x000000ffff707224 */ /* 0x000fe200078e004d */
[----:B------:R-:W-:Y:S01]  /*11430*/  ISETP.GE.U32.AND.EX P3, PT, R49, R44, PT, P3 ;  /* 0x0000002c3100720c */ /* 0x000fe20003f66130 */
[----:B------:R-:W-:Y:S01]  /*11440*/  IMAD.MOV.U32 R133, RZ, RZ, R78 ;  /* 0x000000ffff857224 */ /* 0x000fe200078e004e */
[----:B------:R-:W-:Y:S01]  /*11450*/  ISETP.GE.U32.AND.EX P2, PT, R45, R42, PT, P2 ;  /* 0x0000002a2d00720c */ /* 0x000fe20003f46120 */
[----:B------:R-:W-:Y:S01]  /*11460*/  IMAD.MOV.U32 R122, RZ, RZ, R79 ;  /* 0x000000ffff7a7224 */ /* 0x000fe200078e004f */
[----:B------:R-:W-:Y:S01]  /*11470*/  ISETP.GE.U32.AND.EX P5, PT, R24, R45, PT, P5 ;  /* 0x0000002d1800720c */ /* 0x000fe20003fa6150 */
[----:B------:R-:W-:Y:S01]  /*11480*/  IMAD.WIDE.U32.X R24, R6, R6, R34, P4 ;  /* 0x0000000606187225 */ /* 0x000fe200020e0422 */
[----:B------:R-:W-:-:S02]  /*11490*/  SEL R30, RZ, 0x1, P6 ;  /* 0x00000001ff1e7807 */ /* 0x000fc40003000000 */
[----:B------:R-:W-:Y:S01]  /*114a0*/  SEL R33, RZ, 0x1, P3 ;  /* 0x00000001ff217807 */ /* 0x000fe20001800000 */
[C---:B------:R-:W-:Y:S01]  /*114b0*/  IMAD.WIDE.U32 R28, P4, R4.reuse, R6, R26 ;  /* 0x00000006041c7225 */ /* 0x040fe2000788001a */
[----:B------:R-:W-:Y:S02]  /*114c0*/  ISETP.GE.U32.AND P6, PT, R11, R12, PT ;  /* 0x0000000c0b00720c */ /* 0x000fe40003fc6070 */
[----:B------:R-:W-:Y:S01]  /*114d0*/  ISETP.GE.U32.AND P3, PT, R13, R11, PT ;  /* 0x0000000b0d00720c */ /* 0x000fe20003f66070 */
[----:B------:R-:W-:Y:S01]  /*114e0*/  IMAD.WIDE.U32 R26, R4, R7, RZ ;  /* 0x00000007041a7225 */ /* 0x000fe200078e00ff */
[----:B------:R-:W-:Y:S02]  /*114f0*/  SEL R11, RZ, 0x1, P2 ;  /* 0x00000001ff0b7807 */ /* 0x000fe40001000000 */
[----:B------:R-:W-:Y:S01]  /*11500*/  SEL R21, RZ, 0x1, P5 ;  /* 0x00000001ff157807 */ /* 0x000fe20002800000 */
[----:B------:R-:W-:Y:S01]  /*11510*/  IMAD.MOV.U32 R32, RZ, RZ, R29 ;  /* 0x000000ffff207224 */ /* 0x000fe200078e001d */
[----:B------:R-:W-:Y:S01]  /*11520*/  IADD3 R35, P2, P5, R33, R22, R30 ;  /* 0x0000001621237210 */ /* 0x000fe20007d5e01e */
[----:B------:R-:W-:Y:S01]  /*11530*/  IMAD.X R33, RZ, RZ, RZ, P4 ;  /* 0x000000ffff217224 */ /* 0x000fe200020e06ff */
[----:B------:R-:W-:-:S02]  /*11540*/  ISETP.GE.U32.AND.EX P6, PT, R31, R51, PT, P6 ;  /* 0x000000331f00720c */ /* 0x000fc40003fc6160 */
[----:B------:R-:W-:Y:S01]  /*11550*/  ISETP.GE.U32.AND.EX P3, PT, R20, R31, PT, P3 ;  /* 0x0000001f1400720c */ /* 0x000fe20003f66130 */
[----:B------:R-:W-:Y:S01]  /*11560*/  IMAD.WIDE.U32.X R30, R5, R9, R40, P0 ;  /* 0x00000009051e7225 */ /* 0x000fe200000e0428 */
[----:B------:R-:W-:Y:S02]  /*11570*/  IADD3 R21, P0, P4, R21, R24, R11 ;  /* 0x0000001815157210 */ /* 0x000fe40007c1e00b */
[----:B------:R-:W-:Y:S02]  /*11580*/  SEL R42, RZ, 0x1, P6 ;  /* 0x00000001ff2a7807 */ /* 0x000fe40003000000 */
        /* <DEDUP_REMOVED lines=15> */
[----:B------:R-:W-:Y:S01]  /*11680*/  ISETP.GE.U32.AND P2, PT, R12, R26, PT ;  /* 0x0000001a0c00720c */ /* 0x000fe20003f46070 */
[----:B------:R-:W-:Y:S01]  /*11690*/  IMAD.WIDE.U32.X R22, R5, R6, R36, P1 ;  /* 0x0000000605167225 */ /* 0x000fe200008e0424 */
[----:B------:R-:W-:Y:S02]  /*116a0*/  ISETP.GE.U32.AND P1, PT, R11, R26, PT ;  /* 0x0000001a0b00720c */ /* 0x000fe40003f26070 */
[C---:B------:R-:W-:Y:S01]  /*116b0*/  ISETP.GE.U32.AND.EX P0, PT, R21.reuse, R24, PT, P0 ;  /* 0x000000181500720c */ /* 0x040fe20003f06100 */
[----:B------:R-:W-:Y:S01]  /*116c0*/  IMAD.X R12, R21, 0x1, R27, P5 ;  /* 0x00000001150c7824 */ /* 0x000fe200028e061b */
[----:B------:R-:W-:Y:S01]  /*116d0*/  IADD3 R42, P5, PT, R11, R42, RZ ;  /* 0x0000002a0b2a7210 */ /* 0x000fe20007fbe0ff */
[----:B------:R-:W-:Y:S01]  /*116e0*/  IMAD.WIDE.U32 R28, R5, R4, RZ ;  /* 0x00000004051c7225 */ /* 0x000fe200078e00ff */
[----:B------:R-:W-:-:S02]  /*116f0*/  SEL R43, RZ, 0x1, P0 ;  /* 0x00000001ff2b7807 */ /* 0x000fc40000000000 */
[----:B------:R-:W-:Y:S01]  /*11700*/  ISETP.GE.U32.AND.EX P2, PT, R24, R27, PT, P2 ;  /* 0x0000001b1800720c */ /* 0x000fe20003f46120 */
[----:B------:R-:W-:Y:S01]  /*11710*/  IMAD.X R47, R12, 0x1, R47, P5 ;  /* 0x000000010c2f7824 */ /* 0x000fe200028e062f */
[----:B------:R-:W-:Y:S01]  /*11720*/  ISETP.GE.U32.AND P0, PT, R42, R11, PT ;  /* 0x0000000b2a00720c */ /* 0x000fe20003f06070 */
[----:B------:R-:W-:Y:S01]  /*11730*/  IMAD.X R35, RZ, RZ, RZ, P4 ;  /* 0x000000ffff237224 */ /* 0x000fe200020e06ff */
[----:B------:R-:W-:Y:S01]  /*11740*/  ISETP.GE.U32.AND.EX P1, PT, R12, R27, PT, P1 ;  /* 0x0000001b0c00720c */ /* 0x000fe20003f26110 */
[----:B------:R-:W-:Y:S01]  /*11750*/  IMAD.MOV.U32 R34, RZ, RZ, R31 ;  /* 0x000000ffff227224 */ /* 0x000fe200078e001f */
[----:B------:R-:W-:Y:S01]  /*11760*/  SEL R21, RZ, 0x1, P2 ;  /* 0x00000001ff157807 */ /* 0x000fe20001000000 */
[----:B------:R-:W-:Y:S01]  /*11770*/  IMAD.WIDE.U32 R26, R4, R4, RZ ;  /* 0x00000004041a7225 */ /* 0x000fe200078e00ff */
[----:B------:R-:W-:Y:S02]  /*11780*/  ISETP.GE.U32.AND.EX P0, PT, R47, R12, PT, P0 ;  /* 0x0000000c2f00720c */ /* 0x000fe40003f06100 */
[----:B------:R-:W-:Y:S01]  /*11790*/  IADD3 RZ, P6, PT, R25, R30, RZ ;  /* 0x0000001e19ff7210 */ /* 0x000fe20007fde0ff */
[----:B------:R-:W-:Y:S01]  /*117a0*/  IMAD.WIDE.U32.X R24, R5, R6, R32, P3 ;  /* 0x0000000605187225 */ /* 0x000fe200018e0420 */
[----:B------:R-:W-:-:S02]  /*117b0*/  IADD3 R43, P2, P5, R43, R22, R21 ;  /* 0x000000162b2b7210 */ /* 0x000fc40007d5e015 */
[----:B------:R-:W-:Y:S01]  /*117c0*/  SEL R38, RZ, 0x1, P1 ;  /* 0x00000001ff267807 */ /* 0x000fe20000800000 */
[----:B------:R-:W-:Y:S01]  /*117d0*/  IMAD.WIDE.U32 R28, P3, R4, R5, R28 ;  /* 0x00000005041c7225 */ /* 0x000fe2000786001c */
[----:B------:R-:W-:Y:S02]  /*117e0*/  SEL R11, RZ, 0x1, P0 ;  /* 0x00000001ff0b7807 */ /* 0x000fe40000000000 */
        /* <DEDUP_REMOVED lines=23> */
[----:B------:R-:W-:Y:S01]  /*11960*/  IMAD.X R23, RZ, RZ, RZ, P2 ;  /* 0x000000ffff177224 */ /* 0x000fe200010e06ff */
[----:B------:R-:W-:Y:S01]  /*11970*/  SEL R27, RZ, 0x1, P0 ;  /* 0x00000001ff1b7807 */ /* 0x000fe20000000000 */
[----:B------:R-:W-:Y:S01]  /*11980*/  IMAD.MOV.U32 R22, RZ, RZ, R37 ;  /* 0x000000ffff167224 */ /* 0x000fe200078e0025 */
[----:B------:R-:W-:Y:S01]  /*11990*/  SEL R21, RZ, 0x1, P1 ;  /* 0x00000001ff157807 */ /* 0x000fe20000800000 */
[----:B------:R-:W-:-:S04]  /*119a0*/  IMAD.WIDE.U32 R24, R38, 0x3d1, RZ ;  /* 0x000003d126187825 */ /* 0x000fc800078e00ff */
        /* <DEDUP_REMOVED lines=8> */
[----:B------:R-:W-:Y:S01]  /*11a30*/  ISETP.GE.U32.AND P0, PT, R62, R34, PT ;  /* 0x000000223e00720c */ /* 0x000fe20003f06070 */
[----:B------:R-:W-:Y:S01]  /*11a40*/  IMAD.MOV.U32 R22, RZ, RZ, R29 ;  /* 0x000000ffff167224 */ /* 0x000fe200078e001d */
[----:B------:R-:W-:Y:S01]  /*11a50*/  IADD3 R21, P2, P3, R39, R20, R21 ;  /* 0x0000001427157210 */ /* 0x000fe20007b5e015 */
[----:B------:R-:W-:Y:S01]  /*11a60*/  IMAD.MOV.U32 R34, RZ, RZ, R8 ;  /* 0x000000ffff227224 */ /* 0x000fe200078e0008 */
[----:B------:R-:W-:Y:S01]  /*11a70*/  ISETP.GE.U32.AND.EX P0, PT, R11, R35, PT, P0 ;  /* 0x000000230b00720c */ /* 0x000fe20003f06100 */
[----:B------:R-:W-:Y:S01]  /*11a80*/  IMAD.WIDE.U32.X R22, R5, R5, R22, P4 ;  /* 0x0000000505167225 */ /* 0x000fe200020e0416 */
[----:B------:R-:W-:Y:S02]  /*11a90*/  IADD3.X R25, PT, PT, R32, R42, RZ, P2, P3 ;  /* 0x0000002a20197210 */ /* 0x000fe400017e64ff */
[----:B------:R-:W-:Y:S01]  /*11aa0*/  SEL R12, RZ, 0x1, P0 ;  /* 0x00000001ff0c7807 */ /* 0x000fe20000000000 */
[----:B------:R-:W-:Y:S01]  /*11ab0*/  IMAD.MOV.U32 R32, RZ, RZ, R9 ;  /* 0x000000ffff207224 */ /* 0x000fe200078e0009 */
[----:B------:R-:W-:Y:S01]  /*11ac0*/  ISETP.EQ.U32.AND P4, PT, R21, R20, PT ;  /* 0x000000141500720c */ /* 0x000fe20003f82070 */
[----:B------:R-:W-:Y:S01]  /*11ad0*/  IMAD.MOV.U32 R37, RZ, RZ, R3 ;  /* 0x000000ffff257224 */ /* 0x000fe200078e0003 */
[----:B------:R-:W-:-:S02]  /*11ae0*/  IADD3 R12, P2, P3, R12, R21, R15 ;  /* 0x000000150c0c7210 */ /* 0x000fc40007b5e00f */
[----:B------:R-:W-:Y:S02]  /*11af0*/  ISETP.EQ.AND.EX P4, PT, R25, R42, !P1, P4 ;  /* 0x0000002a1900720c */ /* 0x000fe40004f82340 */
[----:B------:R-:W-:Y:S02]  /*11b00*/  IADD3.X R13, PT, PT, RZ, R25, R14, P2, P3 ;  /* 0x00000019ff0d7210 */ /* 0x000fe400017e640e */
[----:B------:R-:W-:Y:S02]  /*11b10*/  ISETP.GE.U32.AND P2, PT, R43, R26, PT ;  /* 0x0000001a2b00720c */ /* 0x000fe40003f46070 */
[----:B------:R-:W-:Y:S02]  /*11b20*/  ISETP.GE.U32.AND P3, PT, R38, R43, PT ;  /* 0x0000002b2600720c */ /* 0x000fe40003f66070 */
[----:B------:R-:W-:Y:S02]  /*11b30*/  ISETP.GE.U32.AND.EX P2, PT, R40, R45, PT, P2 ;  /* 0x0000002d2800720c */ /* 0x000fe40003f46120 */
[----:B------:R-:W-:-:S02]  /*11b40*/  ISETP.GE.U32.AND.EX P3, PT, R41, R40, PT, P3 ;  /* 0x000000282900720c */ /* 0x000fc40003f66130 */
[----:B------:R-:W-:Y:S02]  /*11b50*/  SEL R30, RZ, 0x1, P2 ;  /* 0x00000001ff1e7807 */ /* 0x000fe40001000000 */
[----:B------:R-:W-:Y:S01]  /*11b60*/  ISETP.LT.U32.AND P2, PT, R21, R20, PT ;  /* 0x000000141500720c */ /* 0x000fe20003f41070 */
[----:B------:R-:W-:Y:S01]  /*11b70*/  IMAD.X R21, RZ, RZ, RZ, P6 ;  /* 0x000000ffff157224 */ /* 0x000fe200030e06ff */
[----:B------:R-:W-:Y:S01]  /*11b80*/  SEL R29, RZ, 0x1, P3 ;  /* 0x00000001ff1d7807 */ /* 0x000fe20001800000 */
[----:B------:R-:W-:Y:S01]  /*11b90*/  IMAD.MOV.U32 R20, RZ, RZ, R31 ;  /* 0x000000ffff147224 */ /* 0x000fe200078e001f */
[C---:B------:R-:W-:Y:S01]  /*11ba0*/  ISETP.EQ.U32.AND P3, PT, R12.reuse, R15, PT ;  /* 0x0000000f0c00720c */ /* 0x040fe20003f62070 */
[----:B------:R-:W-:Y:S01]  /*11bb0*/  IMAD.MOV.U32 R31, RZ, RZ, R5 ;  /* 0x000000ffff1f7224 */ /* 0x000fe200078e0005 */
[----:B------:R-:W-:Y:S01]  /*11bc0*/  ISETP.LT.U32.OR.EX P2, PT, R25, R42, P4, P2 ;  /* 0x0000002a1900720c */ /* 0x000fe20002741520 */
[----:B------:R-:W-:Y:S01]  /*11bd0*/  IMAD.WIDE.U32.X R20, RZ, R41, R20, P5 ;  /* 0x00000029ff147225 */ /* 0x000fe200028e0414 */
[----:B------:R-:W-:-:S02]  /*11be0*/  ISETP.LT.U32.AND P1, PT, R12, R15, PT ;  /* 0x0000000f0c00720c */ /* 0x000fc40003f21070 */
        /* <DEDUP_REMOVED lines=12> */
[----:B------:R-:W-:Y:S01]  /*11cb0*/  ISETP.GE.U32.AND.EX P0, PT, R28, R33, PT, P0 ;  /* 0x000000211c00720c */ /* 0x000fe20003f06100 */
[----:B------:R-:W-:Y:S01]  /*11cc0*/  IMAD.MOV.U32 R33, RZ, RZ, R4 ;  /* 0x000000ffff217224 */ /* 0x000fe200078e0004 */
[----:B------:R-:W-:Y:S01]  /*11cd0*/  IADD3 R14, P4, P3, R14, R10, R17 ;  /* 0x0000000a0e0e7210 */ /* 0x000fe20007b9e011 */
[----:B------:R-:W-:Y:S01]  /*11ce0*/  IMAD.MOV.U32 R28, RZ, RZ, R2 ;  /* 0x000000ffff1c7224 */ /* 0x000fe200078e0002 */
[----:B------:R-:W-:-:S02]  /*11cf0*/  ISETP.LT.U32.AND P5, PT, R10, R47, PT ;  /* 0x0000002f0a00720c */ /* 0x000fc40003fa1070 */
[C---:B------:R-:W-:Y:S02]  /*11d00*/  ISETP.EQ.AND.EX P6, PT, R27.reuse, R38, P2, P6 ;  /* 0x000000261b00720c */ /* 0x040fe400017c2360 */
[----:B------:R-:W-:Y:S01]  /*11d10*/  SEL R29, RZ, 0x1, P0 ;  /* 0x00000001ff1d7807 */ /* 0x000fe20000000000 */
[----:B------:R-:W-:Y:S01]  /*11d20*/  IMAD.WIDE.U32 R24, P0, RZ, R30, R24 ;  /* 0x0000001eff187225 */ /* 0x000fe20007800018 */
[C---:B------:R-:W-:Y:S02]  /*11d30*/  ISETP.EQ.U32.AND P2, PT, R14.reuse, R17, PT ;  /* 0x000000110e00720c */ /* 0x040fe40003f42070 */
[----:B------:R-:W-:Y:S01]  /*11d40*/  IADD3.X R15, PT, PT, RZ, R27, R16, P4, P3 ;  /* 0x0000001bff0f7210 */ /* 0x000fe200027e6410 */
[----:B------:R-:W-:Y:S01]  /*11d50*/  IMAD.MOV.U32 R26, RZ, RZ, R25 ;  /* 0x000000ffff1a7224 */ /* 0x000fe200078e0019 */
[----:B------:R-:W-:Y:S01]  /*11d60*/  ISETP.LT.U32.OR.EX P5, PT, R27, R38, P6, P5 ;  /* 0x000000261b00720c */ /* 0x000fe200037a1550 */
[----:B------:R-:W-:Y:S01]  /*11d70*/  IMAD.X R27, RZ, RZ, RZ, P0 ;  /* 0x000000ffff1b7224 */ /* 0x000fe200000e06ff */
[----:B------:R-:W-:-:S02]  /*11d80*/  ISETP.LT.U32.AND P3, PT, R14, R17, PT ;  /* 0x000000110e00720c */ /* 0x000fc40003f61070 */
[----:B------:R-:W-:Y:S02]  /*11d90*/  ISETP.EQ.AND.EX P2, PT, R15, R16, P1, P2 ;  /* 0x000000100f00720c */ /* 0x000fe40000f42320 */
[----:B------:R-:W-:Y:S02]  /*11da0*/  IADD3 R17, P6, P4, R22, R20, R29 ;  /* 0x0000001416117210 */ /* 0x000fe40007cde01d */
[----:B------:R-:W-:Y:S02]  /*11db0*/  IADD3 R23, P1, PT, R23, R24, RZ ;  /* 0x0000001817177210 */ /* 0x000fe40007f3e0ff */
[----:B------:R-:W-:Y:S02]  /*11dc0*/  SEL R10, RZ, 0x1, !P5 ;  /* 0x00000001ff0a7807 */ /* 0x000fe40006800000 */
[----:B------:R-:W-:Y:S02]  /*11dd0*/  ISETP.LT.U32.OR.EX P2, PT, R15, R16, P2, P3 ;  /* 0x000000100f00720c */ /* 0x000fe40001741530 */
[----:B------:R-:W-:-:S02]  /*11de0*/  ISETP.GE.U32.AND P0, PT, R17, R22, PT ;  /* 0x000000161100720c */ /* 0x000fc40003f06070 */
[----:B------:R-:W-:Y:S02]  /*11df0*/  IADD3.X R20, PT, PT, R23, R21, RZ, P6, P4 ;  /* 0x0000001517147210 */ /* 0x000fe400037e84ff */
[----:B------:R-:W-:Y:S02]  /*11e00*/  IADD3 R10, P3, P4, R17, R41, R10 ;  /* 0x00000029110a7210 */ /* 0x000fe40007c7e00a */
[----:B------:R-:W-:Y:S02]  /*11e10*/  SEL R16, RZ, 0x1, !P2 ;  /* 0x00000001ff107807 */ /* 0x000fe40005000000 */
[C---:B------:R-:W-:Y:S02]  /*11e20*/  ISETP.GE.U32.AND.EX P0, PT, R20.reuse, R23, PT, P0 ;  /* 0x000000171400720c */ /* 0x040fe40003f06100 */
[----:B------:R-:W-:Y:S01]  /*11e30*/  IADD3.X R23, PT, PT, R20, R30, RZ, P3, P4 ;  /* 0x0000001e14177210 */ /* 0x000fe20001fe84ff */
[----:B------:R-:W-:Y:S01]  /*11e40*/  IMAD.WIDE.U32.X R20, RZ, R35, R26, P1 ;  /* 0x00000023ff147225 */ /* 0x000fe200008e041a */
[----:B------:R-:W-:-:S02]  /*11e50*/  ISETP.EQ.U32.AND P3, PT, R10, R41, PT ;  /* 0x000000290a00720c */ /* 0x000fc40003f62070 */
[----:B------:R-:W-:Y:S02]  /*11e60*/  IADD3 R16, P6, P4, R16, R10, R19 ;  /* 0x0000000a10107210 */ /* 0x000fe40007cde013 */
[----:B------:R-:W-:Y:S02]  /*11e70*/  ISETP.LT.U32.AND P1, PT, R10, R41, PT ;  /* 0x000000290a00720c */ /* 0x000fe40003f21070 */
[----:B------:R-:W-:Y:S02]  /*11e80*/  ISETP.EQ.AND.EX P5, PT, R23, R30, P5, P3 ;  /* 0x0000001e1700720c */ /* 0x000fe40002fa2330 */
[C---:B------:R-:W-:Y:S02]  /*11e90*/  ISETP.EQ.U32.AND P3, PT, R16.reuse, R19, PT ;  /* 0x000000131000720c */ /* 0x040fe40003f62070 */
[----:B------:R-:W-:Y:S02]  /*11ea0*/  IADD3.X R17, PT, PT, RZ, R23, R18, P6, P4 ;  /* 0x00000017ff117210 */ /* 0x000fe400037e8412 */
[----:B------:R-:W-:-:S02]  /*11eb0*/  ISETP.LT.U32.AND P4, PT, R16, R19, PT ;  /* 0x000000131000720c */ /* 0x000fc40003f81070 */
[----:B------:R-:W-:Y:S02]  /*11ec0*/  SEL R19, RZ, 0x1, P0 ;  /* 0x00000001ff137807 */ /* 0x000fe40000000000 */
[----:B------:R-:W-:Y:S01]  /*11ed0*/  ISETP.LT.U32.OR.EX P1, PT, R23, R30, P5, P1 ;  /* 0x0000001e1700720c */ /* 0x000fe20002f21510 */
[----:B------:R-:W-:Y:S01]  /*11ee0*/  IMAD.MOV.U32 R30, RZ, RZ, R6 ;  /* 0x000000ffff1e7224 */ /* 0x000fe200078e0006 */
[----:B------:R-:W-:Y:S02]  /*11ef0*/  ISETP.EQ.AND.EX P3, PT, R17, R18, P2, P3 ;  /* 0x000000121100720c */ /* 0x000fe40001762330 */
[----:B------:R-:W-:Y:S02]  /*11f00*/  IADD3 R19, P0, PT, R19, R20, RZ ;  /* 0x0000001413137210 */ /* 0x000fe40007f1e0ff */
[----:B------:R-:W-:Y:S02]  /*11f10*/  SEL R10, RZ, 0x1, !P1 ;  /* 0x00000001ff0a7807 */ /* 0x000fe40004800000 */
[----:B------:R-:W-:Y:S01]  /*11f20*/  ISETP.LT.U32.OR.EX P3, PT, R17, R18, P3, P4 ;  /* 0x000000121100720c */ /* 0x000fe20001f61540 */
[----:B------:R-:W-:Y:S01]  /*11f30*/  IMAD.X R20, RZ, RZ, R21, P0 ;  /* 0x000000ffff147224 */ /* 0x000fe200000e0615 */
[----:B------:R-:W-:Y:S01]  /*11f40*/  IADD3 R10, P1, P2, R19, R35, R10 ;  /* 0x00000023130a7210 */ /* 0x000fe20007a3e00a */
[----:B------:R-:W-:Y:S01]  /*11f50*/  IMAD.MOV.U32 R18, RZ, RZ, RZ ;  /* 0x000000ffff127224 */ /* 0x000fe200078e00ff */
[----:B------:R-:W-:Y:S01]  /*11f60*/  SEL R19, RZ, 0x1, !P3 ;  /* 0x00000001ff137807 */ /* 0x000fe20005800000 */
[----:B------:R-:W-:Y:S01]  /*11f70*/  IMAD.MOV.U32 R35, RZ, RZ, R7 ;  /* 0x000000ffff237224 */ /* 0x000fe200078e0007 */
[----:B------:R-:W-:-:S02]  /*11f80*/  IADD3.X R20, PT, PT, R20, RZ, RZ, P1, P2 ;  /* 0x000000ff14147210 */ /* 0x000fc40000fe44ff */
[----:B------:R-:W-:-:S05]  /*11f90*/  IADD3 R19, P0, PT, R19, R10, RZ ;  /* 0x0000000a13137210 */ /* 0x000fca0007f1e0ff */
[----:B------:R-:W-:-:S08]  /*11fa0*/  IMAD.X R20, RZ, RZ, R20, P0 ;  /* 0x000000ffff147224 */ /* 0x000fd000000e0614 */
.L_x_269:
[----:B------:R-:W-:Y:S01]  /*11fb0*/  LOP3.LUT R10, R35, R34, R28, 0xfe, !PT ;  /* 0x00000022230a7212 */ /* 0x000fe200078efe1c */
[----:B------:R-:W-:Y:S01]  /*11fc0*/  BSSY.RECONVERGENT B0, `(.L_x_195) ;  /* 0x00020bb000007945 */ /* 0x000fe20003800200 */
[----:B------:R-:W-:Y:S01]  /*11fd0*/  LOP3.LUT R22, R30, R32, R37, 0xfe, !PT ;  /* 0x000000201e167212 */ /* 0x000fe200078efe25 */
[----:B------:R-:W-:Y:S01]  /*11fe0*/  IMAD.MOV.U32 R125, RZ, RZ, R151 ;  /* 0x000000ffff7d7224 */ /* 0x000fe200078e0097 */
[----:B------:R-:W-:Y:S01]  /*11ff0*/  LOP3.LUT P0, RZ, R10, R33, RZ, 0xfc, !PT ;  /* 0x000000210aff7212 */ /* 0x000fe2000780fcff */
[----:B------:R-:W-:Y:S02]  /*12000*/  IMAD.MOV.U32 R119, RZ, RZ, R148 ;  /* 0x000000ffff777224 */ /* 0x000fe400078e0094 */
[----:B------:R-:W-:Y:S01]  /*12010*/  IMAD.MOV.U32 R117, RZ, RZ, R111 ;  /* 0x000000ffff757224 */ /* 0x000fe200078e006f */
[----:B------:R-:W-:Y:S01]  /*12020*/  LOP3.LUT P0, RZ, R22, R31, RZ, 0xfc, P0 ;  /* 0x0000001f16ff7212 */ /* 0x000fe2000000fcff */
        /* <DEDUP_REMOVED lines=46> */
[----:B------:R-:W-:Y:S01]  /*12310*/  LOP3.LUT R31, R7, R8, R2, 0xfe, !PT ;  /* 0x00000008071f7212 */ /* 0x000fe200078efe02 */
[----:B------:R-:W-:Y:S01]  /*12320*/  IMAD.MOV.U32 R33, RZ, RZ, R21 ;  /* 0x000000ffff217224 */ /* 0x000fe200078e0015 */
        /* <DEDUP_REMOVED lines=25> */
[----:B------:R-:W-:Y:S01]  /*124c0*/  IMAD.MOV.U32 R122, RZ, RZ, R127 ;  /* 0x000000ffff7a7224 */ /* 0x000fe200078e007f */
[----:B------:R-:W-:Y:S06]  /*124d0*/  @!P0 BRA `(.L_x_196) ;  /* 0x0000020400a48947 */ /* 0x000fec0003800000 */
        /* <DEDUP_REMOVED lines=15> */
[----:B------:R-:W-:-:S04]  /*125d0*/  IMAD.WIDE.U32 R38, R26, R24, RZ ;  /* 0x000000181a267225 */ /* 0x000fc800078e00ff */
[----:B------:R-:W-:-:S04]  /*125e0*/  IMAD.WIDE.U32 R40, P4, R27, R26, R40 ;  /* 0x0000001a1b287225 */ /* 0x000fc80007880028 */
[----:B------:R-:W-:Y:S01]  /*125f0*/  IMAD.X R59, RZ, RZ, RZ, P0 ;  /* 0x000000ffff3b7224 */ /* 0x000fe200000e06ff */
[----:B------:R-:W-:Y:S01]  /*12600*/  ISETP.GE.U32.AND P0, PT, R35, R34, PT ;  /* 0x000000222300720c */ /* 0x000fe20003f06070 */
[----:B------:R-:W-:Y:S01]  /*12610*/  IMAD.X R44, R31, 0x1, R33, P5 ;  /* 0x000000011f2c7824 */ /* 0x000fe200028e0621 */
[----:B------:R-:W-:Y:S01]  /*12620*/  IADD3 RZ, P3, PT, R39, R40, RZ ;  /* 0x0000002827ff7210 */ /* 0x000fe20007f7e0ff */
[----:B------:R-:W-:-:S03]  /*12630*/  IMAD.WIDE.U32 R32, R25, R26, RZ ;  /* 0x0000001a19207225 */ /* 0x000fc600078e00ff */
[----:B------:R-:W-:Y:S01]  /*12640*/  ISETP.GE.U32.AND.EX P0, PT, R44, R31, PT, P0 ;  /* 0x0000001f2c00720c */ /* 0x000fe20003f06100 */
[----:B------:R-:W-:-:S03]  /*12650*/  IMAD.WIDE.U32 R42, R26, R22, RZ ;  /* 0x000000161a2a7225 */ /* 0x000fc600078e00ff */
[----:B------:R-:W-:Y:S01]  /*12660*/  SEL R61, RZ, 0x1, P0 ;  /* 0x00000001ff3d7807 */ /* 0x000fe20000000000 */
[----:B------:R-:W-:Y:S01]  /*12670*/  IMAD.WIDE.U32 R54, P2, R25, R26, R54 ;  /* 0x0000001a19367225 */ /* 0x000fe20007840036 */
[----:B------:R-:W-:-:S03]  /*12680*/  IADD3 R28, P0, PT, R35, R34, RZ ;  /* 0x00000022231c7210 */ /* 0x000fc60007f1e0ff */
[----:B------:R-:W-:Y:S01]  /*12690*/  IMAD.X R39, RZ, RZ, RZ, P4 ;  /* 0x000000ffff277224 */ /* 0x000fe200020e06ff */
[----:B------:R-:W-:Y:S01]  /*126a0*/  IADD3 RZ, P6, PT, R43, R54, RZ ;  /* 0x000000362bff7210 */ /* 0x000fe20007fde0ff */
[----:B------:R-:W-:Y:S02]  /*126b0*/  IMAD.MOV.U32 R38, RZ, RZ, R41 ;  /* 0x000000ffff267224 */ /* 0x000fe400078e0029 */
[----:B------:R-:W-:-:S04]  /*126c0*/  IMAD.WIDE.U32 R40, P4, R22, R29, R32 ;  /* 0x0000001d16287225 */ /* 0x000fc80007880020 */
[----:B------:R-:W-:-:S04]  /*126d0*/  IMAD.WIDE.U32 R42, R22, R26, RZ ;  /* 0x0000001a162a7225 */ /* 0x000fc800078e00ff */
[----:B------:R-:W-:Y:S01]  /*126e0*/  IMAD.WIDE.U32.X R32, R27, R29, R38, P3 ;  /* 0x0000001d1b207225 */ /* 0x000fe200018e0426 */
[----:B------:R-:W-:-:S03]  /*126f0*/  IADD3 R83, P3, PT, R43, R40, RZ ;  /* 0x000000282b537210 */ /* 0x000fc60007f7e0ff */
[----:B------:R-:W-:Y:S02]  /*12700*/  IMAD.MOV.U32 R58, RZ, RZ, R37 ;  /* 0x000000ffff3a7224 */ /* 0x000fe400078e0025 */
        /* <DEDUP_REMOVED lines=10> */
[----:B------:R-:W-:Y:S01]  /*127b0*/  IMAD.WIDE.U32.X R58, R27, R29, R58, P1 ;  /* 0x0000001d1b3a7225 */ /* 0x000fe200008e043a */
[----:B------:R-:W-:Y:S02]  /*127c0*/  ISETP.GE.U32.AND P1, PT, R61, R42, PT ;  /* 0x0000002a3d00720c */ /* 0x000fe40003f26070 */
[----:B------:R-:W-:Y:S01]  /*127d0*/  IADD3 R32, P2, PT, R35, R32, RZ ;  /* 0x0000002023207210 */ /* 0x000fe20007f5e0ff */
[----:B------:R-:W-:Y:S01]  /*127e0*/  IMAD.WIDE.U32 R38, R23, R26, RZ ;  /* 0x0000001a17267225 */ /* 0x000fe200078e00ff */
[----:B------:R-:W-:Y:S02]  /*127f0*/  IADD3 R35, P0, PT, R61, R34, RZ ;  /* 0x000000223d237210 */ /* 0x000fe40007f1e0ff */
[----:B------:R-:W-:Y:S01]  /*12800*/  ISETP.GE.U32.AND.EX P1, PT, R81, R83, PT, P1 ;  /* 0x000000535100720c */ /* 0x000fe20003f26110 */
[----:B------:R-:W-:Y:S02]  /*12810*/  IMAD.MOV.U32 R56, RZ, RZ, R55 ;  /* 0x000000ffff387224 */ /* 0x000fe400078e0037 */
        /* <DEDUP_REMOVED lines=11> */
[----:B------:R-:W-:Y:S01]  /*128d0*/  IMAD.WIDE.U32 R58, R23, R24, RZ ;  /* 0x00000018173a7225 */ /* 0x000fe200078e00ff */
[----:B------:R-:W-:Y:S02]  /*128e0*/  P2R R52, PR, RZ, 0x40 ;  /* 0x00000040ff347803 */ /* 0x000fe40000000000 */
[----:B------:R-:W-:Y:S01]  /*128f0*/  IADD3.X R81, PT, PT, R87, R55, RZ, P0, P5 ;  /* 0x0000003757517210 */ /* 0x000fe200007ea4ff */
[----:B------:R-:W-:Y:S01]  /*12900*/  IMAD.WIDE.U32.X R56, R27, R27, R56, P2 ;  /* 0x0000001b1b387225 */ /* 0x000fe200010e0438 */
[----:B------:R-:W-:Y:S02]  /*12910*/  ISETP.GE.U32.AND P0, PT, R35, R34, PT ;  /* 0x000000222300720c */ /* 0x000fe40003f06070 */
[----:B------:R-:W-:Y:S01]  /*12920*/  ISETP.GE.U32.AND P5, PT, R43, R35, PT ;  /* 0x000000232b00720c */ /* 0x000fe20003fa6070 */
[----:B------:R-:W-:Y:S01]  /*12930*/  IMAD.WIDE.U32 R34, R29, R21, RZ ;  /* 0x000000151d227225 */ /* 0x000fe200078e00ff */
[----:B------:R-:W-:-:S02]  /*12940*/  ISETP.GE.U32.AND.EX P0, PT, R61, R32, PT, P0 ;  /* 0x000000203d00720c */ /* 0x000fc40003f06100 */
[----:B------:R-:W-:Y:S01]  /*12950*/  ISETP.GE.U32.AND.EX P5, PT, R40, R61, PT, P5 ;  /* 0x0000003d2800720c */ /* 0x000fe20003fa6150 */
[----:B------:R-:W-:Y:S01]  /*12960*/  IMAD.WIDE.U32 R32, R26, R21, RZ ;  /* 0x000000151a207225 */ /* 0x000fe200078e00ff */
[----:B------:R-:W-:Y:S02]  /*12970*/  SEL R32, RZ, 0x1, P0 ;  /* 0x00000001ff207807 */ /* 0x000fe40000000000 */
[----:B------:R-:W-:Y:S01]  /*12980*/  ISETP.GE.U32.AND P0, PT, R37, R36, PT ;  /* 0x000000242500720c */ /* 0x000fe20003f06070 */
[----:B------:R-:W-:Y:S01]  /*12990*/  IMAD.WIDE.U32 R34, P2, R23, R26, R34 ;  /* 0x0000001a17227225 */ /* 0x000fe20007840022 */
[----:B------:R-:W-:Y:S02]  /*129a0*/  SEL R61, RZ, 0x1, P5 ;  /* 0x00000001ff3d7807 */ /* 0x000fe40002800000 */
[----:B------:R-:W-:Y:S01]  /*129b0*/  ISETP.GE.U32.AND.EX P0, PT, R81, R87, PT, P0 ;  /* 0x000000575100720c */ /* 0x000fe20003f06100 */
[----:B------:R-:W-:Y:S01]  /*129c0*/  IMAD.X R55, RZ, RZ, RZ, P2 ;  /* 0x000000ffff377224 */ /* 0x000fe200010e06ff */
[----:B------:R-:W-:Y:S01]  /*129d0*/  IADD3 RZ, P2, PT, R33, R34, RZ ;  /* 0x0000002221ff7210 */ /* 0x000fe20007f5e0ff */
[----:B------:R-:W-:Y:S01]  /*129e0*/  IMAD.MOV.U32 R54, RZ, RZ, R35 ;  /* 0x000000ffff367224 */ /* 0x000fe200078e0023 */
[----:B------:R-:W-:Y:S01]  /*129f0*/  SEL R91, RZ, 0x1, P0 ;  /* 0x00000001ff5b7807 */ /* 0x000fe20000000000 */
[----:B------:R-:W-:Y:S01]  /*12a00*/  IMAD.MOV.U32 R82, RZ, RZ, R39 ;  /* 0x000000ffff527224 */ /* 0x000fe200078e0027 */
[----:B------:R-:W-:Y:S01]  /*12a10*/  IADD3 R61, P0, P5, R61, R56, R32 ;  /* 0x000000383d3d7210 */ /* 0x000fe20007d1e020 */
[----:B------:R-:W-:-:S03]  /*12a20*/  IMAD.WIDE.U32.X R54, R23, R29, R54, P2 ;  /* 0x0000001d17367225 */ /* 0x000fc600010e0436 */
[----:B------:R-:W-:Y:S01]  /*12a30*/  IADD3.X R46, PT, PT, RZ, R57, RZ, P0, P5 ;  /* 0x00000039ff2e7210 */ /* 0x000fe200007ea4ff */
[----:B------:R-:W-:-:S04]  /*12a40*/  IMAD.WIDE.U32 R32, R21, R24, RZ ;  /* 0x0000001815207225 */ /* 0x000fc800078e00ff */
[----:B------:R-:W-:Y:S01]  /*12a50*/  IMAD.WIDE.U32 R34, P2, R21, R27, R58 ;  /* 0x0000001b15227225 */ /* 0x000fe2000784003a */
[----:B------:R-:W-:-:S03]  /*12a60*/  IADD3 R91, P5, P6, R32, R54, R91 ;  /* 0x00000036205b7210 */ /* 0x000fc60007ebe05b */
[----:B------:R-:W-:Y:S01]  /*12a70*/  IMAD.X R57, RZ, RZ, RZ, P4 ;  /* 0x000000ffff397224 */ /* 0x000fe200020e06ff */
[----:B------:R-:W-:Y:S01]  /*12a80*/  IADD3 R44, P0, PT, R33, R34, RZ ;  /* 0x00000022212c7210 */ /* 0x000fe20007f1e0ff */
[----:B------:R-:W-:Y:S02]  /*12a90*/  IMAD.MOV.U32 R56, RZ, RZ, R41 ;  /* 0x000000ffff387224 */ /* 0x000fe400078e0029 */
[----:B------:R-:W-:Y:S01]  /*12aa0*/  IMAD.WIDE.U32 R84, R24, R21, RZ ;  /* 0x0000001518547225 */ /* 0x000fe200078e00ff */
[----:B------:R-:W-:Y:S02]  /*12ab0*/  IADD3.X R89, PT, PT, R44, R55, RZ, P5, P6 ;  /* 0x000000372c597210 */ /* 0x000fe40002fec4ff */
[----:B------:R-:W-:Y:S01]  /*12ac0*/  IADD3 R34, P5, PT, R43, R42, RZ ;  /* 0x0000002a2b227210 */ /* 0x000fe20007fbe0ff */
[----:B------:R-:W-:-:S03]  /*12ad0*/  IMAD.WIDE.U32 R54, R25, R24, RZ ;  /* 0x0000001819367225 */ /* 0x000fc600078e00ff */
[----:B------:R-:W-:Y:S01]  /*12ae0*/  ISETP.GE.U32.AND P4, PT, R34, R42, PT ;  /* 0x0000002a2200720c */ /* 0x000fe20003f86070 */
[----:B------:R-:W-:Y:S02]  /*12af0*/  IMAD.X R38, R40, 0x1, R83, P5 ;  /* 0x0000000128267824 */ /* 0x000fe400028e0653 */
[----:B------:R-:W-:-:S03]  /*12b00*/  IMAD.WIDE.U32 R42, R22, R24, RZ ;  /* 0x00000018162a7225 */ /* 0x000fc600078e00ff */
[----:B------:R-:W-:Y:S01]  /*12b10*/  ISETP.GE.U32.AND.EX P4, PT, R38, R83, PT, P4 ;  /* 0x000000532600720c */ /* 0x000fe20003f86140 */
[----:B------:R-:W-:-:S04]  /*12b20*/  IMAD.WIDE.U32 R54, P5, R22, R27, R54 ;  /* 0x0000001b16367225 */ /* 0x000fc800078a0036 */
        /* <DEDUP_REMOVED lines=27> */
[-C--:B------:R-:W-:Y:S01]  /*12ce0*/  IMAD.WIDE.U32 R56, R25, R22.reuse, RZ ;  /* 0x0000001619387225 */ /* 0x080fe200078e00ff */
[----:B------:R-:W-:Y:S02]  /*12cf0*/  SEL R52, RZ, 0x1, P5 ;  /* 0x00000001ff347807 */ /* 0x000fe40002800000 */
[----:B------:R-:W-:Y:S01]  /*12d00*/  ISETP.GE.U32.AND P5, PT, R43, R33, PT ;  /* 0x000000212b00720c */ /* 0x000fe20003fa6070 */
[----:B------:R-:W-:Y:S01]  /*12d10*/  IMAD.WIDE.U32 R58, R22, R22, RZ ;  /* 0x00000016163a7225 */ /* 0x000fe200078e00ff */
[----:B------:R-:W-:Y:S02]  /*12d20*/  ISETP.GE.U32.AND.EX P3, PT, R37, R60, PT, P3 ;  /* 0x0000003c2500720c */ /* 0x000fe40003f66130 */
[----:B------:R-:W-:Y:S01]  /*12d30*/  SEL R33, RZ, 0x1, P4 ;  /* 0x00000001ff217807 */ /* 0x000fe20002000000 */
[----:B------:R-:W-:Y:S01]  /*12d40*/  IMAD.X R83, RZ, RZ, RZ, P6 ;  /* 0x000000ffff537224 */ /* 0x000fe200030e06ff */
[----:B------:R-:W-:Y:S01]  /*12d50*/  ISETP.GE.U32.AND.EX P5, PT, R50, R37, PT, P5 ;  /* 0x000000253200720c */ /* 0x000fe20003fa6150 */
[----:B------:R-:W-:Y:S01]  /*12d60*/  IMAD.WIDE.U32 R80, R25, R21, RZ ;  /* 0x0000001519507225 */ /* 0x000fe200078e00ff */
[----:B------:R-:W-:-:S02]  /*12d70*/  SEL R37, RZ, 0x1, P3 ;  /* 0x00000001ff257807 */ /* 0x000fc40001800000 */
[----:B------:R-:W-:Y:S01]  /*12d80*/  IADD3 R52, P3, P4, R33, R40, R52 ;  /* 0x0000002821347210 */ /* 0x000fe20007c7e034 */
[----:B------:R-:W-:Y:S01]  /*12d90*/  IMAD.WIDE.U32 R60, R22, R21, RZ ;  /* 0x00000015163c7225 */ /* 0x000fe200078e00ff */
[----:B------:R-:W-:Y:S02]  /*12da0*/  SEL R33, RZ, 0x1, P5 ;  /* 0x00000001ff217807 */ /* 0x000fe40002800000 */
[----:B------:R-:W-:Y:S01]  /*12db0*/  IADD3.X R42, PT, PT, RZ, R41, RZ, P3, P4 ;  /* 0x00000029ff2a7210 */ /* 0x000fe20001fe84ff */
[----:B------:R-:W-:Y:S01]  /*12dc0*/  IMAD.WIDE.U32 R40, R27, R21, RZ ;  /* 0x000000151b287225 */ /* 0x000fe200078e00ff */
[----:B------:R-:W-:-:S03]  /*12dd0*/  IADD3 R33, P3, P4, R33, R54, R37 ;  /* 0x0000003621217210 */ /* 0x000fc60007c7e025 */
[----:B------:R-:W-:Y:S01]  /*12de0*/  IMAD.WIDE.U32 R56, P5, R22, R25, R56 ;  /* 0x0000001916387225 */ /* 0x000fe200078a0038 */
[----:B------:R-:W-:Y:S02]  /*12df0*/  IADD3.X R93, PT, PT, RZ, R55, RZ, P3, P4 ;  /* 0x00000037ff5d7210 */ /* 0x000fe40001fe84ff */
[----:B------:R-:W-:Y:S01]  /*12e00*/  IADD3 R52, P3, PT, R91, R52, RZ ;  /* 0x000000345b347210 */ /* 0x000fe20007f7e0ff */
[----:B------:R-:W-:-:S04]  /*12e10*/  IMAD.WIDE.U32 R40, P4, R23, R24, R40 ;  /* 0x0000001817287225 */ /* 0x000fc80007880028 */
[----:B------:R-:W-:Y:S01]  /*12e20*/  IMAD.X R55, RZ, RZ, RZ, P4 ;  /* 0x000000ffff377224 */ /* 0x000fe200020e06ff */
[----:B------:R-:W-:Y:S01]  /*12e30*/  IADD3 R97, P4, PT, R59, R56, RZ ;  /* 0x000000383b617210 */ /* 0x000fe20007f9e0ff */
[----:B------:R-:W-:Y:S01]  /*12e40*/  IMAD.X R37, RZ, RZ, RZ, P5 ;  /* 0x000000ffff257224 */ /* 0x000fe200028e06ff */
[----:B------:R-:W-:Y:S01]  /*12e50*/  IADD3 R43, P5, PT, R43, R36, RZ ;  /* 0x000000242b2b7210 */ /* 0x000fe20007fbe0ff */
[----:B------:R-:W-:Y:S01]  /*12e60*/  IMAD.X R56, R89, 0x1, R42, P3 ;  /* 0x0000000159387824 */ /* 0x000fe200018e062a */
[----:B------:R-:W-:Y:S01]  /*12e70*/  IADD3 R46, P3, PT, R52, R58, RZ ;  /* 0x0000003a342e7210 */ /* 0x000fe20007f7e0ff */
[----:B------:R-:W-:-:S03]  /*12e80*/  IMAD.WIDE.U32.X R82, R23, R29, R82, P1 ;  /* 0x0000001d17527225 */ /* 0x000fc600008e0452 */
[----:B------:R-:W-:Y:S01]  /*12e90*/  IADD3 R59, P6, PT, R46, R33, RZ ;  /* 0x000000212e3b7210 */ /* 0x000fe20007fde0ff */
        /* <DEDUP_REMOVED lines=11> */
[----:B------:R-:W-:Y:S01]  /*12f50*/  IMAD.X R41, RZ, RZ, RZ, P6 ;  /* 0x000000ffff297224 */ /* 0x000fe200030e06ff */
[----:B------:R-:W-:Y:S01]  /*12f60*/  IADD3 RZ, P1, PT, R61, R80, RZ ;  /* 0x000000503dff7210 */ /* 0x000fe20007f3e0ff */
[----:B------:R-:W-:Y:S01]  /*12f70*/  IMAD.X R61, RZ, RZ, RZ, P2 ;  /* 0x000000ffff3d7224 */ /* 0x000fe200010e06ff */
[----:B------:R-:W-:Y:S01]  /*12f80*/  ISETP.GE.U32.AND P6, PT, R91, R32, PT ;  /* 0x000000205b00720c */ /* 0x000fe20003fc6070 */
[----:B------:R-:W-:Y:S01]  /*12f90*/  IMAD.X R85, R93, 0x1, R44, P3 ;  /* 0x000000015d557824 */ /* 0x000fe200018e062c */
[----:B------:R-:W-:Y:S01]  /*12fa0*/  IADD3 R33, P2, P3, R39, R82, R33 ;  /* 0x0000005227217210 */ /* 0x000fe20007b5e021 */
[----:B------:R-:W-:Y:S01]  /*12fb0*/  IMAD.WIDE.U32.X R54, R23, R27, R54, P5 ;  /* 0x0000001b17367225 */ /* 0x000fe200028e0436 */
[----:B------:R-:W-:-:S02]  /*12fc0*/  ISETP.GE.U32.AND.EX P6, PT, R89, R44, PT, P6 ;  /* 0x0000002c5900720c */ /* 0x000fc40003fc6160 */
[----:B------:R-:W-:Y:S01]  /*12fd0*/  IADD3.X R35, PT, PT, R85, R83, RZ, P2, P3 ;  /* 0x0000005355237210 */ /* 0x000fe200017e64ff */
[----:B------:R-:W-:Y:S01]  /*12fe0*/  IMAD.MOV.U32 R36, RZ, RZ, R57 ;  /* 0x000000ffff247224 */ /* 0x000fe200078e0039 */
[----:B------:R-:W-:Y:S01]  /*12ff0*/  ISETP.GE.U32.AND P3, PT, R52, R91, PT ;  /* 0x0000005b3400720c */ /* 0x000fe20003f66070 */
[----:B------:R-:W-:Y:S01]  /*13000*/  IMAD.MOV.U32 R40, RZ, RZ, R81 ;  /* 0x000000ffff287224 */ /* 0x000fe200078e0051 */
[----:B------:R-:W-:Y:S01]  /*13010*/  ISETP.GE.U32.AND P2, PT, R46, R58, PT ;  /* 0x0000003a2e00720c */ /* 0x000fe20003f46070 */
[----:B------:R-:W-:Y:S01]  /*13020*/  IMAD.WIDE.U32.X R60, R23, R27, R60, P0 ;  /* 0x0000001b173c7225 */ /* 0x000fe200000e043c */
[----:B------:R-:W-:Y:S02]  /*13030*/  ISETP.GE.U32.AND.EX P3, PT, R56, R89, PT, P3 ;  /* 0x000000593800720c */ /* 0x000fe40003f66130 */
[----:B------:R-:W-:Y:S01]  /*13040*/  ISETP.GE.U32.AND P5, PT, R59, R46, PT ;  /* 0x0000002e3b00720c */ /* 0x000fe20003fa6070 */
[----:B------:R-:W-:Y:S01]  /*13050*/  IMAD.WIDE.U32 R56, R23, R22, RZ ;  /* 0x0000001617387225 */ /* 0x000fe200078e00ff */
[----:B------:R-:W-:-:S02]  /*13060*/  SEL R46, RZ, 0x1, P6 ;  /* 0x00000001ff2e7807 */ /* 0x000fc40003000000 */
[----:B------:R-:W-:Y:S01]  /*13070*/  SEL R87, RZ, 0x1, P3 ;  /* 0x00000001ff577807 */ /* 0x000fe20001800000 */
[----:B------:R-:W-:Y:S01]  /*13080*/  IMAD.WIDE.U32.X R58, R25, R25, R36, P4 ;  /* 0x00000019193a7225 */ /* 0x000fe200020e0424 */
[----:B------:R-:W-:Y:S02]  /*13090*/  ISETP.GE.U32.AND.EX P2, PT, R48, R97, PT, P2 ;  /* 0x000000613000720c */ /* 0x000fe40003f46120 */
[----:B------:R-:W-:Y:S01]  /*130a0*/  ISETP.GE.U32.AND.EX P5, PT, R93, R48, PT, P5 ;  /* 0x000000305d00720c */ /* 0x000fe20003fa6150 */
[----:B------:R-:W-:Y:S01]  /*130b0*/  IMAD.WIDE.U32 R80, P4, R21, R25, R56 ;  /* 0x0000001915507225 */ /* 0x000fe20007880038 */
[----:B------:R-:W-:Y:S02]  /*130c0*/  ISETP.GE.U32.AND P6, PT, R39, R32, PT ;  /* 0x000000202700720c */ /* 0x000fe40003fc6070 */
[----:B------:R-:W-:Y:S01]  /*130d0*/  ISETP.GE.U32.AND P3, PT, R33, R39, PT ;  /* 0x000000272100720c */ /* 0x000fe20003f66070 */
[----:B------:R-:W-:Y:S01]  /*130e0*/  IMAD.X R57, RZ, RZ, RZ, P4 ;  /* 0x000000ffff397224 */ /* 0x000fe200020e06ff */
[----:B------:R-:W-:Y:S01]  /*130f0*/  SEL R39, RZ, 0x1, P2 ;  /* 0x00000001ff277807 */ /* 0x000fe20001000000 */
[----:B------:R-:W-:Y:S01]  /*13100*/  IMAD.WIDE.U32 R36, R21, R22, RZ ;  /* 0x0000001615247225 */ /* 0x000fe200078e00ff */
[----:B------:R-:W-:-:S02]  /*13110*/  SEL R83, RZ, 0x1, P5 ;  /* 0x00000001ff537807 */ /* 0x000fc40002800000 */
[----:B------:R-:W-:Y:S01]  /*13120*/  ISETP.GE.U32.AND.EX P6, PT, R85, R44, PT, P6 ;  /* 0x0000002c5500720c */ /* 0x000fe20003fc6160 */
[----:B------:R-:W-:Y:S01]  /*13130*/  IMAD.MOV.U32 R56, RZ, RZ, R81 ;  /* 0x000000ffff387224 */ /* 0x000fe200078e0051 */
[----:B------:R-:W-:Y:S02]  /*13140*/  ISETP.GE.U32.AND.EX P3, PT, R35, R85, PT, P3 ;  /* 0x000000552300720c */ /* 0x000fe40003f66130 */
[----:B------:R-:W-:Y:S02]  /*13150*/  IADD3 R87, P2, P5, R87, R54, R46 ;  /* 0x0000003657577210 */ /* 0x000fe40007d5e02e */
[----:B------:R-:W-:Y:S02]  /*13160*/  SEL R32, RZ, 0x1, P6 ;  /* 0x00000001ff207807 */ /* 0x000fe40003000000 */
[----:B------:R-:W-:Y:S02]  /*13170*/  IADD3 R83, P0, P4, R83, R58, R39 ;  /* 0x0000003a53537210 */ /* 0x000fe40007c1e027 */
[----:B------:R-:W-:-:S02]  /*13180*/  SEL R91, RZ, 0x1, P3 ;  /* 0x00000001ff5b7807 */ /* 0x000fc40001800000 */
[----:B------:R-:W-:Y:S01]  /*13190*/  IADD3.X R44, PT, PT, RZ, R55, RZ, P2, P5 ;  /* 0x00000037ff2c7210 */ /* 0x000fe200017ea4ff */
[----:B------:R-:W-:Y:S01]  /*131a0*/  IMAD.WIDE.U32 R54, R35, 0x3d1, RZ ;  /* 0x000003d123367825 */ /* 0x000fe200078e00ff */
[----:B------:R-:W-:Y:S02]  /*131b0*/  IADD3 R91, P2, P5, R91, R60, R32 ;  /* 0x0000003c5b5b7210 */ /* 0x000fe40007d5e020 */
[----:B------:R-:W-:Y:S01]  /*131c0*/  IADD3.X R81, PT, PT, RZ, R59, RZ, P0, P4 ;  /* 0x0000003bff517210 */ /* 0x000fe200007e84ff */
[----:B------:R-:W-:Y:S01]  /*131d0*/  IMAD.WIDE.U32 R58, R33, 0x3d1, RZ ;  /* 0x000003d1213a7825 */ /* 0x000fe200078e00ff */
[----:B------:R-:W-:Y:S02]  /*131e0*/  IADD3 R32, P0, PT, R87, R36, RZ ;  /* 0x0000002457207210 */ /* 0x000fe40007f1e0ff */
[----:B------:R-:W-:Y:S01]  /*131f0*/  IADD3 R39, P3, PT, R37, R80, RZ ;  /* 0x0000005025277210 */ /* 0x000fe20007f7e0ff */
[----:B------:R-:W-:Y:S01]  /*13200*/  IMAD.WIDE.U32 R54, P4, RZ, R33, R54 ;  /* 0x00000021ff367225 */ /* 0x000fe20007880036 */
[----:B------:R-:W-:-:S02]  /*13210*/  IADD3 R37, P6, PT, R32, R83, RZ ;  /* 0x0000005320257210 */ /* 0x000fc40007fde0ff */
[----:B------:R-:W-:Y:S01]  /*13220*/  IADD3.X R93, PT, PT, RZ, R61, RZ, P2, P5 ;  /* 0x0000003dff5d7210 */ /* 0x000fe200017ea4ff */
[----:B------:R-:W-:Y:S01]  /*13230*/  IMAD.X R44, R39, 0x1, R44, P0 ;  /* 0x00000001272c7824 */ /* 0x000fe200000e062c */
[----:B------:R-:W-:Y:S01]  /*13240*/  ISETP.GE.U32.AND P2, PT, R32, R36, PT ;  /* 0x000000242000720c */ /* 0x000fe20003f46070 */
[----:B------:R-:W-:Y:S01]  /*13250*/  IMAD.WIDE.U32.X R60, R23, R25, R40, P1 ;  /* 0x00000019173c7225 */ /* 0x000fe200008e0428 */
[C---:B------:R-:W-:Y:S02]  /*13260*/  ISETP.GE.U32.AND P0, PT, R37.reuse, R32, PT ;  /* 0x000000202500720c */ /* 0x040fe40003f06070 */
[-C--:B------:R-:W-:Y:S01]  /*13270*/  IADD3 R32, P5, PT, R37, R36.reuse, RZ ;  /* 0x0000002425207210 */ /* 0x080fe20007fbe0ff */
[C---:B------:R-:W-:Y:S01]  /*13280*/  IMAD.X R37, R44.reuse, 0x1, R81, P6 ;  /* 0x000000012c257824 */ /* 0x040fe200030e0651 */
[----:B------:R-:W-:Y:S01]  /*13290*/  ISETP.GE.U32.AND.EX P2, PT, R44, R39, PT, P2 ;  /* 0x000000272c00720c */ /* 0x000fe20003f46120 */
[----:B------:R-:W-:Y:S01]  /*132a0*/  IMAD.WIDE.U32 R40, R23, R21, RZ ;  /* 0x0000001517287225 */ /* 0x000fe200078e00ff */
[----:B------:R-:W-:-:S02]  /*132b0*/  ISETP.GE.U32.AND P1, PT, R32, R36, PT ;  /* 0x000000242000720c */ /* 0x000fc40003f26070 */
[C---:B------:R-:W-:Y:S01]  /*132c0*/  ISETP.GE.U32.AND.EX P0, PT, R37.reuse, R44, PT, P0 ;  /* 0x0000002c2500720c */ /* 0x040fe20003f06100 */
[----:B------:R-:W-:Y:S01]  /*132d0*/  IMAD.X R36, R37, 0x1, R39, P5 ;  /* 0x0000000125247824 */ /* 0x000fe200028e0627 */
[----:B------:R-:W-:Y:S01]  /*132e0*/  IADD3 R91, P5, PT, R32, R91, RZ ;  /* 0x0000005b205b7210 */ /* 0x000fe20007fbe0ff */
[----:B------:R-:W-:Y:S01]  /*132f0*/  IMAD.WIDE.U32.X R82, R23, R25, R56, P3 ;  /* 0x0000001917527225 */ /* 0x000fe200018e0438 */
[----:B------:R-:W-:Y:S02]  /*13300*/  SEL R87, RZ, 0x1, P0 ;  /* 0x00000001ff577807 */ /* 0x000fe40000000000 */
[----:B------:R-:W-:Y:S01]  /*13310*/  ISETP.GE.U32.AND P0, PT, R91, R32, PT ;  /* 0x000000205b00720c */ /* 0x000fe20003f06070 */
[C---:B------:R-:W-:Y:S01]  /*13320*/  IMAD.X R93, R36.reuse, 0x1, R93, P5 ;  /* 0x00000001245d7824 */ /* 0x040fe200028e065d */
[----:B------:R-:W-:Y:S01]  /*13330*/  SEL R37, RZ, 0x1, P2 ;  /* 0x00000001ff257807 */ /* 0x000fe20001000000 */
[----:B------:R-:W-:Y:S01]  /*13340*/  IMAD.MOV.U32 R58, RZ, RZ, R55 ;  /* 0x000000ffff3a7224 */ /* 0x000fe200078e0037 */
[----:B------:R-:W-:Y:S01]  /*13350*/  ISETP.GE.U32.AND.EX P1, PT, R36, R39, PT, P1 ;  /* 0x000000272400720c */ /* 0x000fe20003f26110 */
[----:B------:R-:W-:Y:S01]  /*13360*/  IMAD.WIDE.U32 R40, P3, R21, R23, R40 ;  /* 0x0000001715287225 */ /* 0x000fe20007860028 */
[----:B------:R-:W-:-:S02]  /*13370*/  ISETP.GE.U32.AND.EX P0, PT, R93, R36, PT, P0 ;  /* 0x000000245d00720c */ /* 0x000fc40003f06100 */
[----:B------:R-:W-:Y:S01]  /*13380*/  IADD3 RZ, P6, PT, R59, R54, RZ ;  /* 0x000000363bff7210 */ /* 0x000fe20007fde0ff */
[----:B------:R-:W-:Y:S01]  /*13390*/  IMAD.X R59, RZ, RZ, RZ, P4 ;  /* 0x000000ffff3b7224 */ /* 0x000fe200020e06ff */
[----:B------:R-:W-:Y:S01]  /*133a0*/  IADD3 R87, P2, P5, R87, R60, R37 ;  /* 0x0000003c57577210 */ /* 0x000fe20007d5e025 */
[----:B------:R-:W-:Y:S01]  /*133b0*/  IMAD.WIDE.U32 R36, R21, R21, RZ ;  /* 0x0000001515247225 */ /* 0x000fe200078e00ff */
        /* <DEDUP_REMOVED lines=27> */
[----:B------:R-:W-:-:S02]  /*13570*/  IMAD.MOV.U32 R80, RZ, RZ, R57 ;  /* 0x000000ffff507224 */ /* 0x000fc400078e0039 */
        /* <DEDUP_REMOVED lines=11> */
[----:B------:R-:W-:Y:S01]  /*13630*/  SEL R30, RZ, 0x1, P1 ;  /* 0x00000001ff1e7807 */ /* 0x000fe20000800000 */
[----:B------:R-:W-:Y:S01]  /*13640*/  IMAD.X R59, RZ, RZ, RZ, P6 ;  /* 0x000000ffff3b7224 */ /* 0x000fe200030e06ff */
[----:B------:R-:W-:Y:S01]  /*13650*/  ISETP.GE.U32.AND.EX P0, PT, R40, R61, PT, P0 ;  /* 0x0000003d2800720c */ /* 0x000fe20003f06100 */
[----:B------:R-:W-:Y:S01]  /*13660*/  IMAD.WIDE.U32.X R32, R23, R23, R32, P4 ;  /* 0x0000001717207225 */ /* 0x000fe200020e0420 */
[----:B------:R-:W-:Y:S02]  /*13670*/  IADD3 R30, P2, P3, R37, R35, R30 ;  /* 0x00000023251e7210 */ /* 0x000fe40007b5e01e */
[----:B------:R-:W-:-:S02]  /*13680*/  SEL R37, RZ, 0x1, P0 ;  /* 0x00000001ff257807 */ /* 0x000fc40000000000 */
[----:B------:R-:W-:Y:S02]  /*13690*/  IADD3.X R46, PT, PT, R46, R91, RZ, P2, P3 ;  /* 0x0000005b2e2e7210 */ /* 0x000fe400017e64ff */
[----:B------:R-:W-:Y:S02]  /*136a0*/  IADD3 R37, P2, P3, R37, R30, R28 ;  /* 0x0000001e25257210 */ /* 0x000fe40007b5e01c */
[----:B------:R-:W-:Y:S02]  /*136b0*/  ISETP.EQ.U32.AND P4, PT, R30, R35, PT ;  /* 0x000000231e00720c */ /* 0x000fe40003f82070 */
[----:B------:R-:W-:Y:S02]  /*136c0*/  IADD3.X R44, PT, PT, RZ, R46, R31, P2, P3 ;  /* 0x0000002eff2c7210 */ /* 0x000fe400017e641f */
[----:B------:R-:W-:Y:S02]  /*136d0*/  ISETP.GE.U32.AND P2, PT, R87, R36, PT ;  /* 0x000000245700720c */ /* 0x000fe40003f46070 */
[----:B------:R-:W-:-:S02]  /*136e0*/  ISETP.GE.U32.AND P3, PT, R50, R87, PT ;  /* 0x000000573200720c */ /* 0x000fc40003f66070 */
[----:B------:R-:W-:Y:S02]  /*136f0*/  ISETP.GE.U32.AND.EX P2, PT, R48, R89, PT, P2 ;  /* 0x000000593000720c */ /* 0x000fe40003f46120 */
[----:B------:R-:W-:Y:S02]  /*13700*/  ISETP.GE.U32.AND.EX P3, PT, R85, R48, PT, P3 ;  /* 0x000000305500720c */ /* 0x000fe40003f66130 */
[----:B------:R-:W-:Y:S02]  /*13710*/  SEL R36, RZ, 0x1, P2 ;  /* 0x00000001ff247807 */ /* 0x000fe40001000000 */
[----:B------:R-:W-:Y:S02]  /*13720*/  ISETP.LT.U32.AND P2, PT, R30, R35, PT ;  /* 0x000000231e00720c */ /* 0x000fe40003f41070 */
[----:B------:R-:W-:Y:S02]  /*13730*/  ISETP.EQ.AND.EX P4, PT, R46, R91, !P1, P4 ;  /* 0x0000005b2e00720c */ /* 0x000fe40004f82340 */
[----:B------:R-:W-:-:S02]  /*13740*/  SEL R35, RZ, 0x1, P3 ;  /* 0x00000001ff237807 */ /* 0x000fc40001800000 */
[CC--:B------:R-:W-:Y:S02]  /*13750*/  ISETP.EQ.U32.AND P3, PT, R37.reuse, R28.reuse, PT ;  /* 0x0000001c2500720c */ /* 0x0c0fe40003f62070 */
[----:B------:R-:W-:Y:S02]  /*13760*/  ISETP.LT.U32.OR.EX P2, PT, R46, R91, P4, P2 ;  /* 0x0000005b2e00720c */ /* 0x000fe40002741520 */
[----:B------:R-:W-:Y:S02]  /*13770*/  ISETP.LT.U32.AND P1, PT, R37, R28, PT ;  /* 0x0000001c2500720c */ /* 0x000fe40003f21070 */
[----:B------:R-:W-:Y:S02]  /*13780*/  ISETP.EQ.AND.EX P3, PT, R44, R31, !P0, P3 ;  /* 0x0000001f2c00720c */ /* 0x000fe40004762330 */
[----:B------:R-:W-:Y:S02]  /*13790*/  IADD3 R36, P4, P6, R35, R32, R36 ;  /* 0x0000002023247210 */ /* 0x000fe40007e9e024 */
[----:B------:R-:W-:-:S02]  /*137a0*/  SEL R28, RZ, 0x1, !P2 ;  /* 0x00000001ff1c7807 */ /* 0x000fc40005000000 */
[----:B------:R-:W-:Y:S02]  /*137b0*/  ISETP.LT.U32.OR.EX P1, PT, R44, R31, P3, P1 ;  /* 0x0000001f2c00720c */ /* 0x000fe40001f21510 */
[----:B------:R-:W-:Y:S01]  /*137c0*/  IADD3.X R55, PT, PT, RZ, R33, RZ, P4, P6 ;  /* 0x00000021ff377210 */ /* 0x000fe200027ec4ff */
[----:B------:R-:W-:Y:S01]  /*137d0*/  IMAD.WIDE.U32 R32, R36, 0x3d1, RZ ;  /* 0x000003d124207825 */ /* 0x000fe200078e00ff */
[CC--:B------:R-:W-:Y:S02]  /*137e0*/  IADD3 R28, P3, P4, R39.reuse, R93.reuse, R28 ;  /* 0x0000005d271c7210 */ /* 0x0c0fe40007c7e01c */
[----:B------:R-:W-:Y:S01]  /*137f0*/  ISETP.GE.U32.AND P0, PT, R39, R58, PT ;  /* 0x0000003a2700720c */ /* 0x000fe20003f06070 */
[----:B------:R-:W-:Y:S01]  /*13800*/  IMAD.MOV.U32 R58, RZ, RZ, R57 ;  /* 0x000000ffff3a7224 */ /* 0x000fe200078e0039 */
[----:B------:R-:W-:Y:S01]  /*13810*/  SEL R39, RZ, 0x1, !P1 ;  /* 0x00000001ff277807 */ /* 0x000fe20004800000 */
[----:B------:R-:W-:Y:S01]  /*13820*/  IMAD.WIDE.U32 R56, R55, 0x3d1, RZ ;  /* 0x000003d137387825 */ /* 0x000fe200078e00ff */
[----:B------:R-:W-:-:S02]  /*13830*/  ISETP.EQ.U32.AND P6, PT, R28, R93, PT ;  /* 0x0000005d1c00720c */ /* 0x000fc40003fc2070 */
[C---:B------:R-:W-:Y:S01]  /*13840*/  IADD3.X R35, PT, PT, R80.reuse, R50, RZ, P3, P4 ;  /* 0x0000003250237210 */ /* 0x040fe20001fe84ff */
[----:B------:R-:W-:Y:S01]  /*13850*/  IMAD.WIDE.U32.X R30, RZ, R85, R58, P5 ;  /* 0x00000055ff1e7225 */ /* 0x000fe200028e043a */
[----:B------:R-:W-:Y:S02]  /*13860*/  ISETP.GE.U32.AND.EX P0, PT, R80, R83, PT, P0 ;  /* 0x000000535000720c */ /* 0x000fe40003f06100 */
[----:B------:R-:W-:Y:S02]  /*13870*/  IADD3 R39, P4, P3, R39, R28, R34 ;  /* 0x0000001c27277210 */ /* 0x000fe40007b9e022 */
[----:B------:R-:W-:Y:S02]  /*13880*/  ISETP.LT.U32.AND P5, PT, R28, R93, PT ;  /* 0x0000005d1c00720c */ /* 0x000fe40003fa1070 */
[----:B------:R-:W-:Y:S02]  /*13890*/  ISETP.EQ.AND.EX P6, PT, R35, R50, P2, P6 ;  /* 0x000000322300720c */ /* 0x000fe400017c2360 */
[----:B------:R-:W-:Y:S01]  /*138a0*/  SEL R41, RZ, 0x1, P0 ;  /* 0x00000001ff297807 */ /* 0x000fe20000000000 */
[----:B------:R-:W-:Y:S01]  /*138b0*/  IMAD.WIDE.U32 R56, P0, RZ, R36, R56 ;  /* 0x00000024ff387225 */ /* 0x000fe20007800038 */
[----:B------:R-:W-:-:S02]  /*138c0*/  ISETP.EQ.U32.AND P2, PT, R39, R34, PT ;  /* 0x000000222700720c */ /* 0x000fc40003f42070 */
[----:B------:R-:W-:Y:S02]  /*138d0*/  IADD3.X R48, PT, PT, RZ, R35, R38, P4, P3 ;  /* 0x00000023ff307210 */ /* 0x000fe400027e6426 */
[----:B------:R-:W-:Y:S01]  /*138e0*/  ISETP.LT.U32.OR.EX P5, PT, R35, R50, P6, P5 ;  /* 0x000000322300720c */ /* 0x000fe200037a1550 */
[----:B------:R-:W-:Y:S01]  /*138f0*/  IMAD.X R35, RZ, RZ, RZ, P0 ;  /* 0x000000ffff237224 */ /* 0x000fe200000e06ff */
[----:B------:R-:W-:Y:S01]  /*13900*/  ISETP.LT.U32.AND P3, PT, R39, R34, PT ;  /* 0x000000222700720c */ /* 0x000fe20003f61070 */
[----:B------:R-:W-:Y:S01]  /*13910*/  IMAD.MOV.U32 R34, RZ, RZ, R57 ;  /* 0x000000ffff227224 */ /* 0x000fe200078e0039 */
[----:B------:R-:W-:Y:S02]  /*13920*/  ISETP.EQ.AND.EX P2, PT, R48, R38, P1, P2 ;  /* 0x000000263000720c */ /* 0x000fe40000f42320 */
[----:B------:R-:W-:Y:S02]  /*13930*/  IADD3 R41, P6, P4, R32, R30, R41 ;  /* 0x0000001e20297210 */ /* 0x000fe40007cde029 */
[----:B------:R-:W-:-:S02]  /*13940*/  IADD3 R33, P1, PT, R33, R56, RZ ;  /* 0x0000003821217210 */ /* 0x000fc40007f3e0ff */
[----:B------:R-:W-:Y:S02]  /*13950*/  SEL R28, RZ, 0x1, !P5 ;  /* 0x00000001ff1c7807 */ /* 0x000fe40006800000 */
[----:B------:R-:W-:Y:S02]  /*13960*/  ISETP.LT.U32.OR.EX P2, PT, R48, R38, P2, P3 ;  /* 0x000000263000720c */ /* 0x000fe40001741530 */
[----:B------:R-:W-:Y:S02]  /*13970*/  ISETP.GE.U32.AND P0, PT, R41, R32, PT ;  /* 0x000000202900720c */ /* 0x000fe40003f06070 */
[----:B------:R-:W-:Y:S02]  /*13980*/  IADD3.X R30, PT, PT, R33, R31, RZ, P6, P4 ;  /* 0x0000001f211e7210 */ /* 0x000fe400037e84ff */
[----:B------:R-:W-:Y:S02]  /*13990*/  IADD3 R32, P3, P4, R41, R85, R28 ;  /* 0x0000005529207210 */ /* 0x000fe40007c7e01c */
[----:B------:R-:W-:-:S02]  /*139a0*/  SEL R28, RZ, 0x1, !P2 ;  /* 0x00000001ff1c7807 */ /* 0x000fc40005000000 */
[C---:B------:R-:W-:Y:S02]  /*139b0*/  ISETP.GE.U32.AND.EX P0, PT, R30.reuse, R33, PT, P0 ;  /* 0x000000211e00720c */ /* 0x040fe40003f06100 */
[----:B------:R-:W-:Y:S01]  /*139c0*/  IADD3.X R33, PT, PT, R30, R36, RZ, P3, P4 ;  /* 0x000000241e217210 */ /* 0x000fe20001fe84ff */
[----:B------:R-:W-:Y:S01]  /*139d0*/  IMAD.WIDE.U32.X R30, RZ, R55, R34, P1 ;  /* 0x00000037ff1e7225 */ /* 0x000fe200008e0422 */
[-C--:B------:R-:W-:Y:S02]  /*139e0*/  ISETP.EQ.U32.AND P3, PT, R32, R85.reuse, PT ;  /* 0x000000552000720c */ /* 0x080fe40003f62070 */
[----:B------:R-:W-:Y:S02]  /*139f0*/  IADD3 R81, P6, P4, R28, R32, R43 ;  /* 0x000000201c517210 */ /* 0x000fe40007cde02b */
[----:B------:R-:W-:Y:S02]  /*13a00*/  ISETP.EQ.AND.EX P5, PT, R33, R36, P5, P3 ;  /* 0x000000242100720c */ /* 0x000fe40002fa2330 */
[----:B------:R-:W-:-:S02]  /*13a10*/  ISETP.LT.U32.AND P1, PT, R32, R85, PT ;  /* 0x000000552000720c */ /* 0x000fc40003f21070 */
[C---:B------:R-:W-:Y:S02]  /*13a20*/  ISETP.EQ.U32.AND P3, PT, R81.reuse, R43, PT ;  /* 0x0000002b5100720c */ /* 0x040fe40003f62070 */
[----:B------:R-:W-:Y:S02]  /*13a30*/  IADD3.X R46, PT, PT, RZ, R33, R42, P6, P4 ;  /* 0x00000021ff2e7210 */ /* 0x000fe400037e842a */
[----:B------:R-:W-:Y:S02]  /*13a40*/  SEL R35, RZ, 0x1, P0 ;  /* 0x00000001ff237807 */ /* 0x000fe40000000000 */
[----:B------:R-:W-:Y:S01]  /*13a50*/  ISETP.LT.U32.AND P4, PT, R81, R43, PT ;  /* 0x0000002b5100720c */ /* 0x000fe20003f81070 */
[----:B------:R-:W-:Y:S01]  /*13a60*/  IMAD.MOV.U32 R43, RZ, RZ, R54 ;  /* 0x000000ffff2b7224 */ /* 0x000fe200078e0036 */
        /* <DEDUP_REMOVED lines=21> */
.L_x_200:
        /* <DEDUP_REMOVED lines=34> */
.L_x_199:
[----:B------:R-:W-:Y:S02]  /*13de0*/  IMAD.MOV.U32 R39, RZ, RZ, R31 ;  /* 0x000000ffff277224 */ /* 0x000fe400078e001f */
[----:B------:R-:W-:Y:S02]  /*13df0*/  IMAD.MOV.U32 R48, RZ, RZ, R32 ;  /* 0x000000ffff307224 */ /* 0x000fe400078e0020 */
[----:B------:R-:W-:Y:S02]  /*13e00*/  IMAD.MOV.U32 R81, RZ, RZ, R28 ;  /* 0x000000ffff517224 */ /* 0x000fe400078e001c */
[----:B------:R-:W-:-:S07]  /*13e10*/  IMAD.MOV.U32 R46, RZ, RZ, R30 ;  /* 0x000000ffff2e7224 */ /* 0x000fce00078e001e */
.L_x_198:
[----:B------:R-:W-:Y:S05]  /*13e20*/  BSYNC.RECONVERGENT B2 ;  /* 0x0000000000027941 */ /* 0x000fea0003800200 */
.L_x_197:
[----:B------:R-:W0:Y:S01]  /*13e30*/  LDC.64 R60, c[0x3][RZ] ;  /* 0x00c00000ff3c7b82 */ /* 0x000e220000000a00 */
[----:B------:R-:W-:Y:S01]  /*13e40*/  BSSY.RECONVERGENT B2, `(.L_x_201) ;  /* 0x000006a000027945 */ /* 0x000fe20003800200 */
[----:B------:R-:W-:Y:S02]  /*13e50*/  IMAD.MOV.U32 R83, RZ, RZ, R16 ;  /* 0x000000ffff537224 */ /* 0x000fe400078e0010 */
[----:B------:R-:W-:Y:S02]  /*13e60*/  IMAD.MOV.U32 R50, RZ, RZ, R17 ;  /* 0x000000ffff327224 */ /* 0x000fe400078e0011 */
[----:B------:R-:W-:Y:S02]  /*13e70*/  IMAD.MOV.U32 R89, RZ, RZ, R62 ;  /* 0x000000ffff597224 */ /* 0x000fe400078e003e */
[----:B------:R-:W1:Y:S01]  /*13e80*/  LDC.64 R56, c[0x3][0x8] ;  /* 0x00c00200ff387b82 */ /* 0x000e620000000a00 */
[----:B------:R-:W-:-:S07]  /*13e90*/  IMAD.MOV.U32 R91, RZ, RZ, R11 ;  /* 0x000000ffff5b7224 */ /* 0x000fce00078e000b */
[----:B------:R-:W2:Y:S08]  /*13ea0*/  LDC.64 R58, c[0x3][0x18] ;  /* 0x00c00600ff3a7b82 */ /* 0x000eb00000000a00 */
[----:B------:R-:W3:Y:S01]  /*13eb0*/  LDC.64 R54, c[0x3][0x10] ;  /* 0x00c00400ff367b82 */ /* 0x000ee20000000a00 */
[----:B0-----:R-:W-:-:S04]  /*13ec0*/  ISETP.GE.U32.AND P0, PT, R43, R60, PT ;  /* 0x0000003c2b00720c */ /* 0x001fc80003f06070 */
[----:B------:R-:W-:Y:S02]  /*13ed0*/  ISETP.GE.U32.AND.EX P0, PT, R40, R61, PT, P0 ;  /* 0x0000003d2800720c */ /* 0x000fe40003f06100 */
[CC--:B-1----:R-:W-:Y:S02]  /*13ee0*/  ISETP.EQ.U32.AND P2, PT, R37.reuse, R56.reuse, PT ;  /* 0x000000382500720c */ /* 0x0c2fe40003f42070 */
[----:B------:R-:W-:Y:S02]  /*13ef0*/  ISETP.LT.U32.AND P3, PT, R37, R56, PT ;  /* 0x000000382500720c */ /* 0x000fe40003f61070 */
[----:B------:R-:W-:Y:S02]  /*13f00*/  ISETP.EQ.AND.EX P2, PT, R44, R57, !P0, P2 ;  /* 0x000000392c00720c */ /* 0x000fe40004742320 */
[----:B------:R-:W-:Y:S02]  /*13f10*/  SEL R31, RZ, 0x1, P0 ;  /* 0x00000001ff1f7807 */ /* 0x000fe40000000000 */
[----:B--2---:R-:W-:-:S02]  /*13f20*/  ISETP.GE.U32.AND P1, PT, R81, R58, PT ;  /* 0x0000003a5100720c */ /* 0x004fc40003f26070 */
[----:B------:R-:W-:Y:S02]  /*13f30*/  ISETP.LT.U32.OR.EX P2, PT, R44, R57, P2, P3 ;  /* 0x000000392c00720c */ /* 0x000fe40001741530 */
[----:B------:R-:W-:Y:S02]  /*13f40*/  ISETP.GE.U32.AND.EX P1, PT, R46, R59, PT, P1 ;  /* 0x0000003b2e00720c */ /* 0x000fe40003f26110 */
[----:B------:R-:W-:Y:S02]  /*13f50*/  SEL R33, RZ, 0x1, !P2 ;  /* 0x00000001ff217807 */ /* 0x000fe40005000000 */
[CC--:B---3--:R-:W-:Y:S02]  /*13f60*/  ISETP.EQ.U32.AND P4, PT, R39.reuse, R54.reuse, PT ;  /* 0x000000362700720c */ /* 0x0c8fe40003f82070 */
[----:B------:R-:W-:Y:S02]  /*13f70*/  ISETP.LT.U32.AND P5, PT, R39, R54, PT ;  /* 0x000000362700720c */ /* 0x000fe40003fa1070 */
[----:B------:R-:W-:-:S02]  /*13f80*/  ISETP.EQ.AND.EX P3, PT, R48, R55, P2, P4 ;  /* 0x000000373000720c */ /* 0x000fc40001762340 */
[----:B------:R-:W-:Y:S02]  /*13f90*/  IADD3 R30, P0, PT, R31, R56, RZ ;  /* 0x000000381f1e7210 */ /* 0x000fe40007f1e0ff */
[----:B------:R-:W-:Y:S02]  /*13fa0*/  ISETP.LT.U32.OR.EX P2, PT, R48, R55, P3, P5 ;  /* 0x000000373000720c */ /* 0x000fe40001f41550 */
[----:B------:R-:W-:Y:S02]  /*13fb0*/  @P1 ISETP.NE.U32.AND P4, PT, R81, R58, PT ;  /* 0x0000003a5100120c */ /* 0x000fe40003f85070 */
[----:B------:R-:W-:Y:S02]  /*13fc0*/  SEL R35, RZ, 0x1, !P2 ;  /* 0x00000001ff237807 */ /* 0x000fe40005000000 */
[----:B------:R-:W-:Y:S02]  /*13fd0*/  PLOP3.LUT P3, PT, PT, PT, PT, 0x8, 0x80 ;  /* 0x000000000080781c */ /* 0x000fe40003f6e170 */
[----:B------:R-:W-:-:S02]  /*13fe0*/  @P1 ISETP.NE.OR.EX P3, PT, R46, R59, !P2, P4 ;  /* 0x0000003b2e00120c */ /* 0x000fc40005765740 */
[----:B------:R-:W-:Y:S01]  /*13ff0*/  IADD3 R32, P1, PT, R35, R58, RZ ;  /* 0x0000003a23207210 */ /* 0x000fe20007f3e0ff */
[----:B------:R-:W-:Y:S01]  /*14000*/  IMAD.X R35, RZ, RZ, R57, P0 ;  /* 0x000000ffff237224 */ /* 0x000fe200000e0639 */
[----:B------:R-:W-:Y:S02]  /*14010*/  IADD3 R28, P5, PT, R33, R54, RZ ;  /* 0x00000036211c7210 */ /* 0x000fe40007fbe0ff */
[----:B------:R-:W-:Y:S02]  /*14020*/  ISETP.NE.U32.AND P0, PT, R19, RZ, PT ;  /* 0x000000ff1300720c */ /* 0x000fe40003f05070 */
[----:B------:R-:W-:Y:S01]  /*14030*/  SEL R28, R28, RZ, P3 ;  /* 0x000000ff1c1c7207 */ /* 0x000fe20001800000 */
[----:B------:R-:W-:Y:S01]  /*14040*/  IMAD.X R33, RZ, RZ, R55, P5 ;  /* 0x000000ffff217224 */ /* 0x000fe200028e0637 */
[----:B------:R-:W-:Y:S02]  /*14050*/  ISETP.NE.AND.EX P0, PT, R20, RZ, PT, P0 ;  /* 0x000000ff1400720c */ /* 0x000fe40003f05300 */
[----:B------:R-:W-:Y:S01]  /*14060*/  IADD3 R28, P4, PT, R39, -R28, RZ ;  /* 0x8000001c271c7210 */ /* 0x000fe20007f9e0ff */
[----:B------:R-:W-:Y:S01]  /*14070*/  IMAD.X R39, RZ, RZ, R59, P1 ;  /* 0x000000ffff277224 */ /* 0x000fe200008e063b */
[----:B------:R-:W-:-:S02]  /*14080*/  SEL R30, R30, RZ, P3 ;  /* 0x000000ff1e1e7207 */ /* 0x000fc40001800000 */
[----:B------:R-:W-:Y:S02]  /*14090*/  SEL R32, R32, RZ, P3 ;  /* 0x000000ff20207207 */ /* 0x000fe40001800000 */
[----:B------:R-:W-:Y:S02]  /*140a0*/  SEL R31, R60, RZ, P3 ;  /* 0x000000ff3c1f7207 */ /* 0x000fe40001800000 */
[----:B------:R-:W-:Y:S02]  /*140b0*/  IADD3 R30, P2, PT, R37, -R30, RZ ;  /* 0x8000001e251e7210 */ /* 0x000fe40007f5e0ff */
[----:B------:R-:W-:Y:S02]  /*140c0*/  SEL R33, R33, RZ, P3 ;  /* 0x000000ff21217207 */ /* 0x000fe40001800000 */
[----:B------:R-:W-:Y:S01]  /*140d0*/  IADD3 R32, P1, PT, R81, -R32, RZ ;  /* 0x8000002051207210 */ /* 0x000fe20007f3e0ff */
[----:B------:R-:W-:Y:S01]  /*140e0*/  IMAD.MOV.U32 R81, RZ, RZ, R14 ;  /* 0x000000ffff517224 */ /* 0x000fe200078e000e */
[----:B------:R-:W-:Y:S01]  /*140f0*/  SEL R39, R39, RZ, P3 ;  /* 0x000000ff27277207 */ /* 0x000fe20001800000 */
[----:B------:R-:W-:Y:S01]  /*14100*/  IMAD.X R33, R48, 0x1, ~R33, P4 ;  /* 0x0000000130217824 */ /* 0x000fe200020e0e21 */
[----:B------:R-:W-:Y:S01]  /*14110*/  IADD3 R31, P5, PT, R43, -R31, RZ ;  /* 0x8000001f2b1f7210 */ /* 0x000fe20007fbe0ff */
[----:B------:R-:W-:Y:S01]  /*14120*/  IMAD.MOV.U32 R48, RZ, RZ, R15 ;  /* 0x000000ffff307224 */ /* 0x000fe200078e000f */
[----:B------:R-:W-:Y:S01]  /*14130*/  SEL R35, R35, RZ, P3 ;  /* 0x000000ff23237207 */ /* 0x000fe20001800000 */
[----:B------:R-:W-:Y:S01]  /*14140*/  IMAD.X R39, R46, 0x1, ~R39, P1 ;  /* 0x000000012e277824 */ /* 0x000fe200008e0e27 */
[----:B------:R-:W-:Y:S01]  /*14150*/  SEL R37, R61, RZ, P3 ;  /* 0x000000ff3d257207 */ /* 0x000fe20001800000 */
[----:B------:R-:W-:-:S02]  /*14160*/  IMAD.MOV.U32 R43, RZ, RZ, R12 ;  /* 0x000000ffff2b7224 */ /* 0x000fc400078e000c */
        /* <DEDUP_REMOVED lines=14> */
[----:B------:R-:W-:-:S07]  /*14250*/  IMAD.MOV.U32 R81, RZ, RZ, R17 ;  /* 0x000000ffff517224 */ /* 0x000fce00078e0011 */
.L_x_204:
        /* <DEDUP_REMOVED lines=34> */
.L_x_203:
[----:B------:R-:W-:Y:S02]  /*14480*/  IMAD.MOV.U32 R43, RZ, RZ, R41 ;  /* 0x000000ffff2b7224 */ /* 0x000fe400078e0029 */
[----:B------:R-:W-:Y:S02]  /*14490*/  IMAD.MOV.U32 R46, RZ, RZ, R42 ;  /* 0x000000ffff2e7224 */ /* 0x000fe400078e002a */
[----:B------:R-:W-:Y:S02]  /*144a0*/  IMAD.MOV.U32 R81, RZ, RZ, R38 ;  /* 0x000000ffff517224 */ /* 0x000fe400078e0026 */
[----:B------:R-:W-:Y:S02]  /*144b0*/  IMAD.MOV.U32 R48, RZ, RZ, R40 ;  /* 0x000000ffff307224 */ /* 0x000fe400078e0028 */
[----:B------:R-:W-:Y:S02]  /*144c0*/  IMAD.MOV.U32 R83, RZ, RZ, R34 ;  /* 0x000000ffff537224 */ /* 0x000fe400078e0022 */
[----:B------:R-:W-:-:S07]  /*144d0*/  IMAD.MOV.U32 R50, RZ, RZ, R36 ;  /* 0x000000ffff327224 */ /* 0x000fce00078e0024 */
.L_x_202:
[----:B------:R-:W-:Y:S05]  /*144e0*/  BSYNC.RECONVERGENT B2 ;  /* 0x0000000000027941 */ /* 0x000fea0003800200 */
.L_x_201:
        /* <DEDUP_REMOVED lines=15> */
[----:B------:R-:W-:Y:S02]  /*145e0*/  SEL R85, RZ, 0x1, !P2 ;  /* 0x00000001ff557807 */ /* 0x000fe40005000000 */
[----:B------:R-:W-:Y:S02]  /*145f0*/  @P0 ISETP.NE.OR.EX P5, PT, R50, R59, !P3, P4 ;  /* 0x0000003b3200020c */ /* 0x000fe40005fa5740 */
[----:B------:R-:W-:Y:S02]  /*14600*/  SEL R41, RZ, 0x1, P1 ;  /* 0x00000001ff297807 */ /* 0x000fe40000800000 */
[----:B------:R-:W-:-:S02]  /*14610*/  IADD3 R36, P1, PT, R85, R54, RZ ;  /* 0x0000003655247210 */ /* 0x000fc40007f3e0ff */
[----:B------:R-:W-:Y:S02]  /*14620*/  SEL R34, R60, RZ, P5 ;  /* 0x000000ff3c227207 */ /* 0x000fe40002800000 */
[----:B------:R-:W-:Y:S01]  /*14630*/  IADD3 R38, P0, PT, R41, R56, RZ ;  /* 0x0000003829267210 */ /* 0x000fe20007f1e0ff */
[----:B------:R-:W-:Y:S01]  /*14640*/  IMAD.X R42, RZ, RZ, R55, P1 ;  /* 0x000000ffff2a7224 */ /* 0x000fe200008e0637 */
[----:B------:R-:W-:Y:S02]  /*14650*/  SEL R36, R36, RZ, P5 ;  /* 0x000000ff24247207 */ /* 0x000fe40002800000 */
[----:B------:R-:W-:Y:S02]  /*14660*/  IADD3 R34, P6, PT, R89, -R34, RZ ;  /* 0x8000002259227210 */ /* 0x000fe40007fde0ff */
[----:B------:R-:W-:Y:S02]  /*14670*/  SEL R38, R38, RZ, P5 ;  /* 0x000000ff26267207 */ /* 0x000fe40002800000 */
[----:B------:R-:W-:Y:S01]  /*14680*/  SEL R41, RZ, 0x1, !P3 ;  /* 0x00000001ff297807 */ /* 0x000fe20005800000 */
[----:B------:R-:W-:Y:S01]  /*14690*/  IMAD.WIDE.U32 R84, R53, R34, RZ ;  /* 0x0000002235547225 */ /* 0x000fe200078e00ff */
[----:B------:R-:W-:-:S02]  /*146a0*/  SEL R40, R61, RZ, P5 ;  /* 0x000000ff3d287207 */ /* 0x000fc40002800000 */
[----:B------:R-:W-:Y:S01]  /*146b0*/  IADD3 R36, P3, PT, R81, -R36, RZ ;  /* 0x8000002451247210 */ /* 0x000fe20007f7e0ff */
[----:B------:R-:W-:Y:S01]  /*146c0*/  IMAD.WIDE.U32 R80, R127, R34, RZ ;  /* 0x000000227f507225 */ /* 0x000fe200078e00ff */
[----:B------:R-:W-:Y:S02]  /*146d0*/  IADD3 R38, P4, PT, R43, -R38, RZ ;  /* 0x800000262b267210 */ /* 0x000fe40007f9e0ff */
[----:B------:R-:W-:Y:S01]  /*146e0*/  IADD3 R41, P2, PT, R41, R58, RZ ;  /* 0x0000003a29297210 */ /* 0x000fe20007f5e0ff */
[----:B------:R-:W-:Y:S01]  /*146f0*/  IMAD.X R43, RZ, RZ, R57, P0 ;  /* 0x000000ffff2b7224 */ /* 0x000fe200000e0639 */
[----:B------:R-:W-:Y:S01]  /*14700*/  SEL R42, R42, RZ, P5 ;  /* 0x000000ff2a2a7207 */ /* 0x000fe20002800000 */
[----:B------:R-:W-:Y:S01]  /*14710*/  IMAD.X R40, R91, 0x1, ~R40, P6 ;  /* 0x000000015b287824 */ /* 0x000fe200030e0e28 */
[----:B------:R-:W-:Y:S01]  /*14720*/  SEL R41, R41, RZ, P5 ;  /* 0x000000ff29297207 */ /* 0x000fe20002800000 */
[----:B------:R-:W-:Y:S01]  /*14730*/  IMAD.WIDE.U32 R86, R127, R38, RZ ;  /* 0x000000267f567225 */ /* 0x000fe200078e00ff */
[----:B------:R-:W-:-:S02]  /*14740*/  SEL R43, R43, RZ, P5 ;  /* 0x000000ff2b2b7207 */ /* 0x000fc40002800000 */
[----:B------:R-:W-:Y:S01]  /*14750*/  IADD3 R41, P1, PT, R83, -R41, RZ ;  /* 0x8000002953297210 */ /* 0x000fe20007f3e0ff */
[----:B------:R-:W-:-:S04]  /*14760*/  IMAD.WIDE.U32 R80, P0, R53, R40, R80 ;  /* 0x0000002835507225 */ /* 0x000fc80007800050 */
[----:B------:R-:W-:Y:S01]  /*14770*/  IMAD.X R83, RZ, RZ, RZ, P0 ;  /* 0x000000ffff537224 */ /* 0x000fe200000e06ff */
[----:B------:R-:W-:Y:S01]  /*14780*/  IADD3 RZ, P0, PT, R85, R80, RZ ;  /* 0x0000005055ff7210 */ /* 0x000fe20007f1e0ff */
[----:B------:R-:W-:Y:S02]  /*14790*/  IMAD.X R43, R46, 0x1, ~R43, P4 ;  /* 0x000000012e2b7824 */ /* 0x000fe400020e0e2b */
[----:B------:R-:W-:Y:S02]  /*147a0*/  IMAD.MOV.U32 R82, RZ, RZ, R81 ;  /* 0x000000ffff527224 */ /* 0x000fe400078e0051 */
[-C--:B------:R-:W-:Y:S02]  /*147b0*/  IMAD R46, R43, R53.reuse, RZ ;  /* 0x000000352b2e7224 */ /* 0x080fe400078e02ff */
[----:B------:R-:W-:-:S04]  /*147c0*/  IMAD.WIDE.U32 R84, R38, R53, RZ ;  /* 0x0000003526547225 */ /* 0x000fc800078e00ff */
[----:B------:R-:W-:-:S04]  /*147d0*/  IMAD.WIDE.U32.X R80, R127, R40, R82, P0 ;  /* 0x000000287f507225 */ /* 0x000fc800000e0452 */
[----:B------:R-:W-:Y:S01]  /*147e0*/  IMAD.X R44, RZ, RZ, R59, P2 ;  /* 0x000000ffff2c7224 */ /* 0x000fe200010e063b */
[----:B------:R-:W-:Y:S01]  /*147f0*/  IADD3 R97, P2, PT, R80, R84, RZ ;  /* 0x0000005450617210 */ /* 0x000fe20007f5e0ff */
[C---:B------:R-:W-:Y:S02]  /*14800*/  IMAD R91, R127.reuse, R38, R46 ;  /* 0x000000267f5b7224 */ /* 0x040fe400078e022e */
[----:B------:R-:W-:Y:S01]  /*14810*/  IMAD.WIDE.U32 R92, R127, R36, RZ ;  /* 0x000000247f5c7225 */ /* 0x000fe200078e00ff */
[----:B------:R-:W-:-:S03]  /*14820*/  SEL R44, R44, RZ, P5 ;  /* 0x000000ff2c2c7207 */ /* 0x000fc60002800000 */
[----:B------:R-:W-:-:S04]  /*14830*/  IMAD.WIDE.U32 R86, P0, R53, R43, R86 ;  /* 0x0000002b35567225 */ /* 0x000fc80007800056 */
[----:B------:R-:W-:Y:S02]  /*14840*/  IMAD.IADD R80, R85, 0x1, R91 ;  /* 0x0000000155507824 */ /* 0x000fe400078e025b */
[----:B------:R-:W-:Y:S02]  /*14850*/  IMAD.X R42, R48, 0x1, ~R42, P3 ;  /* 0x00000001302a7824 */ /* 0x000fe400018e0e2a */
[----:B------:R-:W-:-:S04]  /*14860*/  IMAD.WIDE.U32 R82, R53, R38, RZ ;  /* 0x0000002635527225 */ /* 0x000fc800078e00ff */
[----:B------:R-:W-:Y:S01]  /*14870*/  IMAD.X R91, RZ, RZ, RZ, P0 ;  /* 0x000000ffff5b7224 */ /* 0x000fe200000e06ff */
[----:B------:R-:W-:Y:S01]  /*14880*/  ISETP.GE.U32.AND P0, PT, R97, R84, PT ;  /* 0x000000546100720c */ /* 0x000fe20003f06070 */
[----:B------:R-:W-:Y:S01]  /*14890*/  IMAD.X R111, R80, 0x1, R81, P2 ;  /* 0x00000001506f7824 */ /* 0x000fe200010e0651 */
[----:B------:R-:W-:Y:S01]  /*148a0*/  IADD3 RZ, P2, PT, R83, R86, RZ ;  /* 0x0000005653ff7210 */ /* 0x000fe20007f5e0ff */
[----:B------:R-:W-:Y:S02]  /*148b0*/  IMAD.X R44, R50, 0x1, ~R44, P1 ;  /* 0x00000001322c7824 */ /* 0x000fe400008e0e2c */
[----:B------:R-:W-:Y:S01]  /*148c0*/  IMAD.WIDE.U32 R88, R53, R36, RZ ;  /* 0x0000002435587225 */ /* 0x000fe200078e00ff */
[----:B------:R-:W-:-:S03]  /*148d0*/  ISETP.GE.U32.AND.EX P0, PT, R111, R80, PT, P0 ;  /* 0x000000506f00720c */ /* 0x000fc60003f06100 */
[----:B------:R-:W-:Y:S01]  /*148e0*/  IMAD.WIDE.U32 R92, P1, R53, R42, R92 ;  /* 0x0000002a355c7225 */ /* 0x000fe2000782005c */
[----:B------:R-:W-:-:S03]  /*148f0*/  SEL R105, RZ, 0x1, P0 ;  /* 0x00000001ff697807 */ /* 0x000fc60000000000 */
[----:B------:R-:W-:Y:S01]  /*14900*/  IMAD.MOV.U32 R90, RZ, RZ, R87 ;  /* 0x000000ffff5a7224 */ /* 0x000fe200078e0057 */
[----:B------:R-:W-:Y:S01]  /*14910*/  IADD3 RZ, P6, PT, R89, R92, RZ ;  /* 0x0000005c59ff7210 */ /* 0x000fe20007fde0ff */
[-C--:B------:R-:W-:Y:S02]  /*14920*/  IMAD R46, R42, R53.reuse, RZ ;  /* 0x000000352a2e7224 */ /* 0x080fe400078e02ff */
[----:B------:R-:W-:-:S04]  /*14930*/  IMAD.WIDE.U32 R102, R36, R53, RZ ;  /* 0x0000003524667225 */ /* 0x000fc800078e00ff */
[C---:B------:R-:W-:Y:S02]  /*14940*/  IMAD R89, R127.reuse, R36, R46 ;  /* 0x000000247f597224 */ /* 0x040fe400078e022e */
[----:B------:R-:W-:-:S04]  /*14950*/  IMAD.WIDE.U32.X R90, R127, R43, R90, P2 ;  /* 0x0000002b7f5a7225 */ /* 0x000fc800010e045a */
[----:B------:R-:W-:Y:S01]  /*14960*/  IMAD.WIDE.U32 R82, R129, R38, RZ ;  /* 0x0000002681527225 */ /* 0x000fe200078e00ff */
[----:B------:R-:W-:-:S03]  /*14970*/  IADD3 R105, P2, P4, R102, R90, R105 ;  /* 0x0000005a66697210 */ /* 0x000fc60007c5e069 */
[----:B------:R-:W-:-:S04]  /*14980*/  IMAD.WIDE.U32 R84, R129, R34, RZ ;  /* 0x0000002281547225 */ /* 0x000fc800078e00ff */
[-C--:B------:R-:W-:Y:S02]  /*14990*/  IMAD R48, R40, R101.reuse, RZ ;  /* 0x0000006528307224 */ /* 0x080fe400078e02ff */
[----:B------:R-:W-:Y:S02]  /*149a0*/  IMAD.IADD R50, R103, 0x1, R89 ;  /* 0x0000000167327824 */ /* 0x000fe400078e0259 */
[----:B------:R-:W-:-:S03]  /*149b0*/  IMAD.WIDE.U32 R80, R34, R101, RZ ;  /* 0x0000006522507225 */ /* 0x000fc600078e00ff */
[----:B------:R-:W-:Y:S01]  /*149c0*/  IADD3.X R107, PT, PT, R50, R91, RZ, P2, P4 ;  /* 0x0000005b326b7210 */ /* 0x000fe200017e84ff */
[----:B------:R-:W-:Y:S01]  /*149d0*/  IMAD R109, R129, R34, R48 ;  /* 0x00000022816d7224 */ /* 0x000fe200078e0230 */
[----:B------:R-:W-:Y:S01]  /*149e0*/  IADD3 R48, P4, PT, R97, R80, RZ ;  /* 0x0000005061307210 */ /* 0x000fe20007f9e0ff */
[----:B------:R-:W-:-:S04]  /*149f0*/  IMAD.WIDE.U32 R88, R101, R38, RZ ;  /* 0x0000002665587225 */ /* 0x000fc800078e00ff */
[----:B------:R-:W-:-:S04]  /*14a00*/  IMAD.WIDE.U32 R82, P3, R101, R43, R82 ;  /* 0x0000002b65527225 */ /* 0x000fc80007860052 */
[----:B------:R-:W-:Y:S01]  /*14a10*/  IMAD.WIDE.U32 R84, P0, R101, R40, R84 ;  /* 0x0000002865547225 */ /* 0x000fe20007800054 */
[----:B------:R-:W-:-:S03]  /*14a20*/  IADD3 RZ, P5, PT, R89, R82, RZ ;  /* 0x0000005259ff7210 */ /* 0x000fc60007fbe0ff */
[----:B------:R-:W-:-:S04]  /*14a30*/  IMAD.WIDE.U32 R86, R101, R34, RZ ;  /* 0x0000002265567225 */ /* 0x000fc800078e00ff */
[----:B------:R-:W-:Y:S01]  /*14a40*/  IMAD.IADD R46, R81, 0x1, R109 ;  /* 0x00000001512e7824 */ /* 0x000fe200078e026d */
[----:B------:R-:W-:Y:S01]  /*14a50*/  IADD3 RZ, P2, PT, R87, R84, RZ ;  /* 0x0000005457ff7210 */ /* 0x000fe20007f5e0ff */
[----:B------:R-:W-:Y:S01]  /*14a60*/  IMAD.X R89, RZ, RZ, RZ, P0 ;  /* 0x000000ffff597224 */ /* 0x000fe200000e06ff */
[----:B------:R-:W-:Y:S01]  /*14a70*/  ISETP.GE.U32.AND P0, PT, R48, R80, PT ;  /* 0x000000503000720c */ /* 0x000fe20003f06070 */
[----:B------:R-:W-:Y:S02]  /*14a80*/  IMAD R52, R43, R101, RZ ;  /* 0x000000652b347224 */ /* 0x000fe400078e02ff */
[----:B------:R-:W-:Y:S02]  /*14a90*/  IMAD.X R111, R46, 0x1, R111, P4 ;  /* 0x000000012e6f7824 */ /* 0x000fe400020e066f */
[----:B------:R-:W-:-:S03]  /*14aa0*/  IMAD.WIDE.U32 R80, R129, R36, RZ ;  /* 0x0000002481507225 */ /* 0x000fc600078e00ff */
[----:B------:R-:W-:Y:S01]  /*14ab0*/  ISETP.GE.U32.AND.EX P0, PT, R111, R46, PT, P0 ;  /* 0x0000002e6f00720c */ /* 0x000fe20003f06100 */
[----:B------:R-:W-:Y:S02]  /*14ac0*/  IMAD.MOV.U32 R88, RZ, RZ, R85 ;  /* 0x000000ffff587224 */ /* 0x000fe400078e0055 */
[----:B------:R-:W-:Y:S01]  /*14ad0*/  IMAD.WIDE.U32 R84, R38, R101, RZ ;  /* 0x0000006526547225 */ /* 0x000fe200078e00ff */
[----:B------:R-:W-:-:S03]  /*14ae0*/  SEL R103, RZ, 0x1, P0 ;  /* 0x00000001ff677807 */ /* 0x000fc60000000000 */
[----:B------:R-:W-:Y:S02]  /*14af0*/  IMAD R91, R129, R38, R52 ;  /* 0x00000026815b7224 */ /* 0x000fe400078e0234 */
[----:B------:R-:W-:-:S04]  /*14b00*/  IMAD.WIDE.U32 R86, R101, R36, RZ ;  /* 0x0000002465567225 */ /* 0x000fc800078e00ff */
[----:B------:R-:W-:-:S04]  /*14b10*/  IMAD.WIDE.U32 R80, P4, R101, R42, R80 ;  /* 0x0000002a65507225 */ /* 0x000fc80007880050 */
[----:B------:R-:W-:Y:S02]  /*14b20*/  IMAD.X R97, RZ, RZ, RZ, P1 ;  /* 0x000000ffff617224 */ /* 0x000fe400008e06ff */
[----:B------:R-:W-:Y:S01]  /*14b30*/  IMAD.IADD R46, R85, 0x1, R91 ;  /* 0x00000001552e7824 */ /* 0x000fe200078e025b */
[----:B------:R-:W-:Y:S01]  /*14b40*/  IADD3 R85, P1, PT, R105, R84, RZ ;  /* 0x0000005469557210 */ /* 0x000fe20007f3e0ff */
[----:B------:R-:W-:Y:S01]  /*14b50*/  IMAD.WIDE.U32.X R88, R129, R40, R88, P2 ;  /* 0x0000002881587225 */ /* 0x000fe200010e0458 */
        /* <DEDUP_REMOVED lines=9> */
[----:B------:R-:W-:Y:S01]  /*14bf0*/  IMAD.WIDE.U32 R82, R41, R53, RZ ;  /* 0x0000003529527225 */ /* 0x000fe200078e00ff */
[----:B------:R-:W-:Y:S02]  /*14c00*/  ISETP.GE.U32.AND P1, PT, R103, R85, PT ;  /* 0x000000556700720c */ /* 0x000fe40003f26070 */
[----:B------:R-:W-:Y:S01]  /*14c10*/  ISETP.GE.U32.AND.EX P0, PT, R87, R46, PT, P0 ;  /* 0x0000002e5700720c */ /* 0x000fe20003f06100 */
[----:B------:R-:W-:Y:S01]  /*14c20*/  IMAD.WIDE.U32 R84, R115, R34, RZ ;  /* 0x0000002273547225 */ /* 0x000fe200078e00ff */
[----:B------:R-:W-:-:S02]  /*14c30*/  ISETP.GE.U32.AND.EX P3, PT, R107, R50, PT, P3 ;  /* 0x000000326b00720c */ /* 0x000fc40003f66130 */
[----:B------:R-:W-:Y:S01]  /*14c40*/  ISETP.GE.U32.AND.EX P1, PT, R52, R87, PT, P1 ;  /* 0x000000573400720c */ /* 0x000fe20003f26110 */
[----:B------:R-:W-:Y:S01]  /*14c50*/  IMAD R46, R44, R53, RZ ;  /* 0x000000352c2e7224 */ /* 0x000fe200078e02ff */
[----:B------:R-:W-:Y:S01]  /*14c60*/  SEL R105, RZ, 0x1, P3 ;  /* 0x00000001ff697807 */ /* 0x000fe20001800000 */
[----:B------:R-:W-:Y:S01]  /*14c70*/  IMAD.WIDE.U32 R86, R127, R41, RZ ;  /* 0x000000297f567225 */ /* 0x000fe200078e00ff */
[----:B------:R-:W-:-:S03]  /*14c80*/  SEL R109, RZ, 0x1, P1 ;  /* 0x00000001ff6d7807 */ /* 0x000fc60000800000 */
[C---:B------:R-:W-:Y:S01]  /*14c90*/  IMAD R107, R127.reuse, R41, R46 ;  /* 0x000000297f6b7224 */ /* 0x040fe200078e022e */
[----:B------:R-:W-:Y:S01]  /*14ca0*/  SEL R46, RZ, 0x1, P0 ;  /* 0x00000001ff2e7807 */ /* 0x000fe20000000000 */
[----:B------:R-:W-:-:S04]  /*14cb0*/  IMAD.WIDE.U32.X R96, R127, R42, R96, P6 ;  /* 0x0000002a7f607225 */ /* 0x000fc800030e0460 */
[----:B------:R-:W-:-:S04]  /*14cc0*/  IMAD.WIDE.U32 R92, R51, R34, RZ ;  /* 0x00000022335c7225 */ /* 0x000fc800078e00ff */
[----:B------:R-:W-:-:S04]  /*14cd0*/  IMAD.WIDE.U32 R84, P3, R51, R40, R84 ;  /* 0x0000002833547225 */ /* 0x000fc80007860054 */
[----:B------:R-:W-:Y:S01]  /*14ce0*/  IMAD R50, R42, R101, RZ ;  /* 0x000000652a327224 */ /* 0x000fe200078e02ff */
[----:B------:R-:W-:Y:S01]  /*14cf0*/  IADD3 RZ, P1, PT, R93, R84, RZ ;  /* 0x000000545dff7210 */ /* 0x000fe20007f3e0ff */
[----:B------:R-:W-:Y:S02]  /*14d00*/  IMAD.IADD R107, R83, 0x1, R107 ;  /* 0x00000001536b7824 */ /* 0x000fe400078e026b */
[----:B------:R-:W-:Y:S01]  /*14d10*/  IMAD.WIDE.U32.X R90, R129, R43, R90, P5 ;  /* 0x0000002b815a7225 */ /* 0x000fe200028e045a */
[----:B------:R-:W-:-:S03]  /*14d20*/  IADD3 R105, P0, P5, R82, R96, R105 ;  /* 0x0000006052697210 */ /* 0x000fc60007d1e069 */
[----:B------:R-:W-:Y:S01]  /*14d30*/  IMAD.WIDE.U32 R88, R53, R41, RZ ;  /* 0x0000002935587225 */ /* 0x000fe200078e00ff */
[----:B------:R-:W-:-:S03]  /*14d40*/  IADD3.X R96, PT, PT, R107, R97, RZ, P0, P5 ;  /* 0x000000616b607210 */ /* 0x000fc600007ea4ff */
[----:B------:R-:W-:-:S04]  /*14d50*/  IMAD.WIDE.U32 R86, P6, R53, R44, R86 ;  /* 0x0000002c35567225 */ /* 0x000fc800078c0056 */
[----:B------:R-:W-:Y:S01]  /*14d60*/  IMAD.WIDE.U32 R92, R36, R101, RZ ;  /* 0x00000065245c7225 */ /* 0x000fe200078e00ff */
[----:B------:R-:W-:-:S03]  /*14d70*/  IADD3 RZ, P5, PT, R89, R86, RZ ;  /* 0x0000005659ff7210 */ /* 0x000fc60007fbe0ff */
[----:B------:R-:W-:Y:S02]  /*14d80*/  IMAD R83, R129, R36, R50 ;  /* 0x0000002481537224 */ /* 0x000fe400078e0232 */
[----:B------:R-:W-:Y:S01]  /*14d90*/  IMAD.X R89, RZ, RZ, RZ, P4 ;  /* 0x000000ffff597224 */ /* 0x000fe200020e06ff */
[----:B------:R-:W-:Y:S01]  /*14da0*/  IADD3 R109, P0, P4, R109, R90, R46 ;  /* 0x0000005a6d6d7210 */ /* 0x000fe20007c1e02e */
[----:B------:R-:W-:Y:S02]  /*14db0*/  IMAD.IADD R83, R93, 0x1, R83 ;  /* 0x000000015d537824 */ /* 0x000fe400078e0253 */
[----:B------:R-:W-:Y:S01]  /*14dc0*/  IMAD.X R93, RZ, RZ, RZ, P6 ;  /* 0x000000ffff5d7224 */ /* 0x000fe200030e06ff */
[C---:B------:R-:W-:Y:S01]  /*14dd0*/  IADD3 R46, P6, PT, R105.reuse, R92, RZ ;  /* 0x0000005c692e7210 */ /* 0x040fe20007fde0ff */
[----:B------:R-:W-:Y:S01]  /*14de0*/  IMAD.MOV.U32 R88, RZ, RZ, R81 ;  /* 0x000000ffff587224 */ /* 0x000fe200078e0051 */
[----:B------:R-:W-:Y:S01]  /*14df0*/  IADD3.X R131, PT, PT, RZ, R91, RZ, P0, P4 ;  /* 0x0000005bff837210 */ /* 0x000fe200007e84ff */
[----:B------:R-:W-:Y:S01]  /*14e00*/  IMAD.WIDE.U32 R80, R34, R51, RZ ;  /* 0x0000003322507225 */ /* 0x000fe200078e00ff */
[----:B------:R-:W-:-:S02]  /*14e10*/  ISETP.GE.U32.AND P0, PT, R105, R82, PT ;  /* 0x000000526900720c */ /* 0x000fc40003f06070 */
[----:B------:R-:W-:Y:S01]  /*14e20*/  ISETP.GE.U32.AND P4, PT, R46, R92, PT ;  /* 0x0000005c2e00720c */ /* 0x000fe20003f86070 */
[----:B------:R-:W-:Y:S01]  /*14e30*/  IMAD.X R50, R83, 0x1, R96, P6 ;  /* 0x0000000153327824 */ /* 0x000fe200030e0660 */
[----:B------:R-:W-:Y:S01]  /*14e40*/  ISETP.GE.U32.AND.EX P6, PT, R96, R107, PT, P0 ;  /* 0x0000006b6000720c */ /* 0x000fe20003fc6100 */
[----:B------:R-:W-:Y:S01]  /*14e50*/  IMAD R82, R40, R51, RZ ;  /* 0x0000003328527224 */ /* 0x000fe200078e02ff */
[----:B------:R-:W-:Y:S01]  /*14e60*/  IADD3 R109, P0, PT, R46, R109, RZ ;  /* 0x0000006d2e6d7210 */ /* 0x000fe20007f1e0ff */
[----:B------:R-:W-:Y:S01]  /*14e70*/  IMAD.MOV.U32 R92, RZ, RZ, R87 ;  /* 0x000000ffff5c7224 */ /* 0x000fe200078e0057 */
[C---:B------:R-:W-:Y:S01]  /*14e80*/  ISETP.GE.U32.AND.EX P4, PT, R50.reuse, R83, PT, P4 ;  /* 0x000000533200720c */ /* 0x040fe20003f86140 */
[----:B------:R-:W-:Y:S01]  /*14e90*/  IMAD R83, R115, R34, R82 ;  /* 0x0000002273537224 */ /* 0x000fe200078e0252 */
[----:B------:R-:W-:Y:S01]  /*14ea0*/  SEL R113, RZ, 0x1, P6 ;  /* 0x00000001ff717807 */ /* 0x000fe20003000000 */
[----:B------:R-:W-:Y:S01]  /*14eb0*/  IMAD.X R131, R50, 0x1, R131, P0 ;  /* 0x0000000132837824 */ /* 0x000fe200000e0683 */
[----:B------:R-:W-:Y:S01]  /*14ec0*/  ISETP.GE.U32.AND P6, PT, R109, R46, PT ;  /* 0x0000002e6d00720c */ /* 0x000fe20003fc6070 */
[-C--:B------:R-:W-:Y:S01]  /*14ed0*/  IMAD R82, R44, R101.reuse, RZ ;  /* 0x000000652c527224 */ /* 0x080fe200078e02ff */
[----:B------:R-:W-:Y:S01]  /*14ee0*/  SEL R90, RZ, 0x1, P4 ;  /* 0x00000001ff5a7807 */ /* 0x000fe20002000000 */
[----:B------:R-:W-:Y:S01]  /*14ef0*/  IMAD.IADD R84, R81, 0x1, R83 ;  /* 0x0000000151547824 */ /* 0x000fe200078e0253 */
[----:B------:R-:W-:Y:S01]  /*14f00*/  IADD3 R46, P4, PT, R103, R80, RZ ;  /* 0x00000050672e7210 */ /* 0x000fe20007f9e0ff */
[----:B------:R-:W-:Y:S01]  /*14f10*/  IMAD.WIDE.U32 R86, R41, R101, RZ ;  /* 0x0000006529567225 */ /* 0x000fe200078e00ff */
[----:B------:R-:W-:-:S02]  /*14f20*/  ISETP.GE.U32.AND.EX P6, PT, R131, R50, PT, P6 ;  /* 0x000000328300720c */ /* 0x000fc40003fc6160 */
[----:B------:R-:W-:Y:S01]  /*14f30*/  ISETP.GE.U32.AND P0, PT, R46, R80, PT ;  /* 0x000000502e00720c */ /* 0x000fe20003f06070 */
[----:B------:R-:W-:Y:S01]  /*14f40*/  IMAD.WIDE.U32 R80, R115, R38, RZ ;  /* 0x0000002673507225 */ /* 0x000fe200078e00ff */
[----:B------:R-:W-:-:S03]  /*14f50*/  SEL R97, RZ, 0x1, P6 ;  /* 0x00000001ff617807 */ /* 0x000fc60003000000 */
[----:B------:R-:W-:Y:S02]  /*14f60*/  IMAD R91, R129, R41, R82 ;  /* 0x00000029815b7224 */ /* 0x000fe400078e0252 */
        /* <DEDUP_REMOVED lines=9> */
[-C--:B------:R-:W-:Y:S01]  /*15000*/  IMAD R80, R43, R51.reuse, RZ ;  /* 0x000000332b507224 */ /* 0x080fe200078e02ff */
[----:B------:R-:W-:Y:S01]  /*15010*/  IADD3 R52, P4, P5, R97, R88, R90 ;  /* 0x0000005861347210 */ /* 0x000fe20007d9e05a */
[----:B------:R-:W-:-:S03]  /*15020*/  IMAD.WIDE.U32 R82, R38, R51, RZ ;  /* 0x0000003326527225 */ /* 0x000fc600078e00ff */
[----:B------:R-:W-:Y:S01]  /*15030*/  IADD3.X R94, PT, PT, RZ, R89, RZ, P4, P5 ;  /* 0x00000059ff5e7210 */ /* 0x000fe200027ea4ff */
[----:B------:R-:W-:Y:S01]  /*15040*/  IMAD.X R91, RZ, RZ, RZ, P3 ;  /* 0x000000ffff5b7224 */ /* 0x000fe200018e06ff */
[----:B------:R-:W-:Y:S01]  /*15050*/  ISETP.GE.U32.AND.EX P3, PT, R87, R84, PT, P0 ;  /* 0x000000545700720c */ /* 0x000fe20003f66100 */
[----:B------:R-:W-:Y:S01]  /*15060*/  IMAD.MOV.U32 R90, RZ, RZ, R85 ;  /* 0x000000ffff5a7224 */ /* 0x000fe200078e0055 */
[----:B------:R-:W-:Y:S01]  /*15070*/  IADD3 R109, P5, PT, R109, R82, RZ ;  /* 0x000000526d6d7210 */ /* 0x000fe20007fbe0ff */
[C---:B------:R-:W-:Y:S01]  /*15080*/  IMAD R93, R115.reuse, R38, R80 ;  /* 0x00000026735d7224 */ /* 0x040fe200078e0250 */
[----:B------:R-:W-:Y:S01]  /*15090*/  SEL R123, RZ, 0x1, P3 ;  /* 0x00000001ff7b7807 */ /* 0x000fe20001800000 */
[----:B------:R-:W-:-:S04]  /*150a0*/  IMAD.WIDE.U32 R106, R115, R36, RZ ;  /* 0x00000024736a7225 */ /* 0x000fc800078e00ff */
[----:B------:R-:W-:-:S04]  /*150b0*/  IMAD.WIDE.U32 R96, R129, R41, RZ ;  /* 0x0000002981607225 */ /* 0x000fc800078e00ff */
[----:B------:R-:W-:Y:S02]  /*150c0*/  IMAD.IADD R80, R83, 0x1, R93 ;  /* 0x0000000153507824 */ /* 0x000fe400078e025d */
[----:B------:R-:W-:-:S04]  /*150d0*/  IMAD.WIDE.U32.X R90, R115, R40, R90, P1 ;  /* 0x00000028735a7225 */ /* 0x000fc800008e045a */
[----:B------:R-:W-:-:S04]  /*150e0*/  IMAD.WIDE.U32 R84, R51, R36, RZ ;  /* 0x0000002433547225 */ /* 0x000fc800078e00ff */
[----:B------:R-:W-:-:S04]  /*150f0*/  IMAD.WIDE.U32 R106, P0, R51, R42, R106 ;  /* 0x0000002a336a7225 */ /* 0x000fc8000780006a */
[----:B------:R-:W-:Y:S01]  /*15100*/  IMAD.X R131, R80, 0x1, R131, P5 ;  /* 0x0000000150837824 */ /* 0x000fe200028e0683 */
[----:B------:R-:W-:Y:S01]  /*15110*/  IADD3 R123, P3, P5, R109, R90, R123 ;  /* 0x0000005a6d7b7210 */ /* 0x000fe20007d7e07b */
[----:B------:R-:W-:-:S03]  /*15120*/  IMAD.WIDE.U32 R96, P4, R101, R44, R96 ;  /* 0x0000002c65607225 */ /* 0x000fc60007880060 */
[----:B------:R-:W-:Y:S01]  /*15130*/  IADD3.X R98, PT, PT, R131, R91, RZ, P3, P5 ;  /* 0x0000005b83627210 */ /* 0x000fe20001fea4ff */
[----:B------:R-:W-:Y:S01]  /*15140*/  IMAD.WIDE.U32 R104, R47, R34, RZ ;  /* 0x000000222f687225 */ /* 0x000fe200078e00ff */
[----:B------:R-:W-:-:S03]  /*15150*/  ISETP.GE.U32.AND P5, PT, R109, R82, PT ;  /* 0x000000526d00720c */ /* 0x000fc60003fa6070 */
[----:B------:R-:W-:Y:S01]  /*15160*/  IMAD.WIDE.U32 R100, R101, R41, RZ ;  /* 0x0000002965647225 */ /* 0x000fe200078e00ff */
[----:B------:R-:W-:-:S03]  /*15170*/  ISETP.GE.U32.AND.EX P5, PT, R131, R80, PT, P5 ;  /* 0x000000508300720c */ /* 0x000fc60003fa6150 */
[----:B------:R-:W-:Y:S01]  /*15180*/  IMAD.X R93, RZ, RZ, RZ, P2 ;  /* 0x000000ffff5d7224 */ /* 0x000fe200010e06ff */
[----:B------:R-:W-:Y:S01]  /*15190*/  IADD3 RZ, P2, PT, R85, R106, RZ ;  /* 0x0000006a55ff7210 */ /* 0x000fe20007f5e0ff */
[----:B------:R-:W-:Y:S01]  /*151a0*/  IMAD.X R85, RZ, RZ, RZ, P4 ;  /* 0x000000ffff557224 */ /* 0x000fe200020e06ff */
[----:B------:R-:W-:Y:S01]  /*151b0*/  IADD3 RZ, P4, PT, R101, R96, RZ ;  /* 0x0000006065ff7210 */ /* 0x000fe20007f9e0ff */
[----:B------:R-:W-:-:S04]  /*151c0*/  IMAD.WIDE.U32 R102, R47, R38, RZ ;  /* 0x000000262f667225 */ /* 0x000fc800078e00ff */
[----:B------:R-:W-:-:S04]  /*151d0*/  IMAD.WIDE.U32 R88, R49, R34, RZ ;  /* 0x0000002231587225 */ /* 0x000fc800078e00ff */
[----:B------:R-:W-:-:S04]  /*151e0*/  IMAD.WIDE.U32 R104, P1, R49, R40, R104 ;  /* 0x0000002831687225 */ /* 0x000fc80007820068 */
[----:B------:R-:W-:Y:S01]  /*151f0*/  IMAD.MOV.U32 R84, RZ, RZ, R97 ;  /* 0x000000ffff547224 */ /* 0x000fe200078e0061 */
[----:B------:R-:W-:Y:S01]  /*15200*/  IADD3 RZ, P3, PT, R89, R104, RZ ;  /* 0x0000006859ff7210 */ /* 0x000fe20007f7e0ff */
[----:B------:R-:W-:Y:S01]  /*15210*/  IMAD.WIDE.U32 R96, R115, R41, RZ ;  /* 0x0000002973607225 */ /* 0x000fe200078e00ff */
[----:B------:R-:W-:-:S03]  /*15220*/  SEL R104, RZ, 0x1, P5 ;  /* 0x00000001ff687807 */ /* 0x000fc60002800000 */
[----:B------:R-:W-:Y:S02]  /*15230*/  IMAD.MOV.U32 R92, RZ, RZ, R81 ;  /* 0x000000ffff5c7224 */ /* 0x000fe400078e0051 */
[----:B------:R-:W-:-:S04]  /*15240*/  IMAD.WIDE.U32.X R84, R129, R44, R84, P4 ;  /* 0x0000002c81547225 */ /* 0x000fc800020e0454 */
[----:B------:R-:W-:-:S04]  /*15250*/  IMAD.WIDE.U32 R80, R49, R38, RZ ;  /* 0x0000002631507225 */ /* 0x000fc800078e00ff */
[----:B------:R-:W-:-:S04]  /*15260*/  IMAD.WIDE.U32 R102, P4, R49, R43, R102 ;  /* 0x0000002b31667225 */ /* 0x000fc80007880066 */
[----:B------:R-:W-:-:S04]  /*15270*/  IMAD.WIDE.U32 R88, R47, R36, RZ ;  /* 0x000000242f587225 */ /* 0x000fc800078e00ff */
[----:B------:R-:W-:Y:S01]  /*15280*/  IMAD.X R83, RZ, RZ, RZ, P0 ;  /* 0x000000ffff537224 */ /* 0x000fe200000e06ff */
[----:B------:R-:W-:Y:S01]  /*15290*/  ISETP.GE.U32.AND P0, PT, R123, R109, PT ;  /* 0x0000006d7b00720c */ /* 0x000fe20003f06070 */
[----:B------:R-:W-:-:S03]  /*152a0*/  IMAD.WIDE.U32 R96, P5, R51, R44, R96 ;  /* 0x0000002c33607225 */ /* 0x000fc600078a0060 */
[----:B------:R-:W-:Y:S01]  /*152b0*/  ISETP.GE.U32.AND.EX P0, PT, R98, R131, PT, P0 ;  /* 0x000000836200720c */ /* 0x000fe20003f06100 */
[----:B------:R-:W-:Y:S01]  /*152c0*/  IMAD.WIDE.U32.X R92, R115, R43, R92, P6 ;  /* 0x0000002b735c7225 */ /* 0x000fe200030e045c */
[----:B------:R-:W-:Y:S02]  /*152d0*/  IADD3 RZ, P6, PT, R81, R102, RZ ;  /* 0x0000006651ff7210 */ /* 0x000fe40007fde0ff */
[----:B------:R-:W-:Y:S01]  /*152e0*/  SEL R129, RZ, 0x1, P0 ;  /* 0x00000001ff817807 */ /* 0x000fe20000000000 */
[----:B------:R-:W-:Y:S02]  /*152f0*/  IMAD.X R81, RZ, RZ, RZ, P5 ;  /* 0x000000ffff517224 */ /* 0x000fe400028e06ff */
[----:B------:R-:W-:-:S04]  /*15300*/  IMAD.WIDE.U32 R108, R49, R36, RZ ;  /* 0x00000024316c7225 */ /* 0x000fc800078e00ff */
[----:B------:R-:W-:-:S04]  /*15310*/  IMAD.WIDE.U32 R88, P5, R49, R42, R88 ;  /* 0x0000002a31587225 */ /* 0x000fc800078a0058 */
[----:B------:R-:W-:-:S04]  /*15320*/  IMAD.WIDE.U32 R100, R51, R41, RZ ;  /* 0x0000002933647225 */ /* 0x000fc800078e00ff */
[C---:B------:R-:W-:Y:S01]  /*15330*/  IMAD R80, R40.reuse, R53, RZ ;  /* 0x0000003528507224 */ /* 0x040fe200078e02ff */
[----:B------:R-:W-:Y:S01]  /*15340*/  IADD3 RZ, P0, PT, R101, R96, RZ ;  /* 0x0000006065ff7210 */ /* 0x000fe20007f1e0ff */
[----:B------:R-:W-:Y:S02]  /*15350*/  IMAD.MOV.U32 R82, RZ, RZ, R107 ;  /* 0x000000ffff527224 */ /* 0x000fe400078e006b */
[----:B------:R-:W-:Y:S01]  /*15360*/  IMAD.X R91, RZ, RZ, RZ, P1 ;  /* 0x000000ffff5b7224 */ /* 0x000fe200008e06ff */
[----:B------:R-:W-:Y:S01]  /*15370*/  IADD3 RZ, P1, PT, R109, R88, RZ ;  /* 0x000000586dff7210 */ /* 0x000fe20007f3e0ff */
[----:B------:R-:W-:Y:S02]  /*15380*/  IMAD R127, R127, R34, R80 ;  /* 0x000000227f7f7224 */ /* 0x000fe400078e0250 */
[----:B------:R-:W-:Y:S02]  /*15390*/  IMAD R100, R40, R49, RZ ;  /* 0x0000003128647224 */ /* 0x000fe400078e02ff */
[----:B------:R-:W-:-:S02]  /*153a0*/  IMAD.X R109, RZ, RZ, RZ, P4 ;  /* 0x000000ffff6d7224 */ /* 0x000fc400020e06ff */
[----:B------:R-:W-:Y:S02]  /*153b0*/  IMAD.MOV.U32 R108, RZ, RZ, R103 ;  /* 0x000000ffff6c7224 */ /* 0x000fe400078e0067 */
[----:B------:R-:W-:Y:S02]  /*153c0*/  IMAD.MOV.U32 R80, RZ, RZ, R97 ;  /* 0x000000ffff507224 */ /* 0x000fe400078e0061 */
[----:B------:R-:W-:Y:S01]  /*153d0*/  IMAD.WIDE.U32.X R82, R115, R42, R82, P2 ;  /* 0x0000002a73527225 */ /* 0x000fe200010e0452 */
[----:B------:R-:W-:-:S03]  /*153e0*/  IADD3 R103, P2, P4, R129, R92, R104 ;  /* 0x0000005c81677210 */ /* 0x000fc60007c5e068 */
[----:B------:R-:W-:-:S04]  /*153f0*/  IMAD.WIDE.U32 R96, R34, R49, RZ ;  /* 0x0000003122607225 */ /* 0x000fc800078e00ff */
[----:B------:R-:W-:Y:S02]  /*15400*/  IMAD R88, R42, R51, RZ ;  /* 0x000000332a587224 */ /* 0x000fe400078e02ff */
[----:B------:R-:W-:Y:S01]  /*15410*/  IMAD R101, R47, R34, R100 ;  /* 0x000000222f657224 */ /* 0x000fe200078e0264 */
[----:B------:R-:W-:Y:S01]  /*15420*/  IADD3.X R100, PT, PT, RZ, R93, RZ, P2, P4 ;  /* 0x0000005dff647210 */ /* 0x000fe200017e84ff */
[----:B------:R-:W-:Y:S01]  /*15430*/  IMAD.WIDE.U32.X R80, R115, R44, R80, P0 ;  /* 0x0000002c73507225 */ /* 0x000fe200000e0450 */
[----:B------:R-:W-:Y:S02]  /*15440*/  ISETP.GE.U32.AND P0, PT, R113, R86, PT ;  /* 0x000000567100720c */ /* 0x000fe40003f06070 */
[----:B------:R-:W-:Y:S01]  /*15450*/  IADD3 R86, P2, PT, R123, R96, RZ ;  /* 0x000000607b567210 */ /* 0x000fe20007f5e0ff */
[----:B------:R-:W-:Y:S01]  /*15460*/  IMAD R107, R115, R36, R88 ;  /* 0x00000024736b7224 */ /* 0x000fe200078e0258 */
[----:B------:R-:W-:Y:S01]  /*15470*/  IADD3 R52, P4, PT, R113, R52, RZ ;  /* 0x0000003471347210 */ /* 0x000fe20007f9e0ff */
[----:B------:R-:W-:Y:S01]  /*15480*/  IMAD.IADD R88, R97, 0x1, R101 ;  /* 0x0000000161587824 */ /* 0x000fe200078e0265 */
[----:B------:R-:W-:Y:S01]  /*15490*/  ISETP.GE.U32.AND.EX P0, PT, R121, R50, PT, P0 ;  /* 0x000000327900720c */ /* 0x000fe20003f06100 */
[----:B------:R-:W-:-:S02]  /*154a0*/  IMAD.MOV.U32 R90, RZ, RZ, R105 ;  /* 0x000000ffff5a7224 */ /* 0x000fc400078e0069 */
[----:B------:R-:W-:Y:S01]  /*154b0*/  IMAD.X R93, RZ, RZ, RZ, P5 ;  /* 0x000000ffff5d7224 */ /* 0x000fe200028e06ff */
[----:B------:R-:W-:Y:S01]  /*154c0*/  ISETP.GE.U32.AND P5, PT, R86, R96, PT ;  /* 0x000000605600720c */ /* 0x000fe20003fa6070 */
[----:B------:R-:W-:Y:S01]  /*154d0*/  IMAD.X R101, R88, 0x1, R98, P2 ;  /* 0x0000000158657824 */ /* 0x000fe200010e0662 */
[----:B------:R-:W-:Y:S01]  /*154e0*/  ISETP.GE.U32.AND P2, PT, R52, R113, PT ;  /* 0x000000713400720c */ /* 0x000fe20003f46070 */
[----:B------:R-:W-:Y:S01]  /*154f0*/  IMAD.X R105, R121, 0x1, R94, P4 ;  /* 0x0000000179697824 */ /* 0x000fe200020e065e */
[----:B------:R-:W-:Y:S01]  /*15500*/  SEL R102, RZ, 0x1, P0 ;  /* 0x00000001ff667807 */ /* 0x000fe20000000000 */
[----:B------:R-:W-:Y:S01]  /*15510*/  IMAD.WIDE.U32 R96, R36, R51, RZ ;  /* 0x0000003324607225 */ /* 0x000fe200078e00ff */
[----:B------:R-:W-:Y:S02]  /*15520*/  ISETP.GE.U32.AND.EX P4, PT, R101, R88, PT, P5 ;  /* 0x000000586500720c */ /* 0x000fe40003f86150 */
[----:B------:R-:W-:Y:S01]  /*15530*/  ISETP.GE.U32.AND.EX P2, PT, R105, R121, PT, P2 ;  /* 0x000000796900720c */ /* 0x000fe20003f46120 */
[----:B------:R-:W-:Y:S01]  /*15540*/  IMAD R92, R44, R51, RZ ;  /* 0x000000332c5c7224 */ /* 0x000fe200078e02ff */
[----:B------:R-:W-:Y:S01]  /*15550*/  IADD3 R94, P5, PT, R52, R96, RZ ;  /* 0x00000060345e7210 */ /* 0x000fe20007fbe0ff */
[----:B------:R-:W-:-:S02]  /*15560*/  IMAD R50, R43, R49, RZ ;  /* 0x000000312b327224 */ /* 0x000fc400078e02ff */
[----:B------:R-:W-:Y:S01]  /*15570*/  IMAD R129, R115, R41, R92 ;  /* 0x0000002973817224 */ /* 0x000fe200078e025c */
[C---:B------:R-:W-:Y:S01]  /*15580*/  ISETP.GE.U32.AND P0, PT, R94.reuse, R96, PT ;  /* 0x000000605e00720c */ /* 0x040fe20003f06070 */
[----:B------:R-:W-:Y:S01]  /*15590*/  IMAD.IADD R98, R97, 0x1, R107 ;  /* 0x0000000161627824 */ /* 0x000fe200078e026b */
[----:B------:R-:W-:Y:S01]  /*155a0*/  SEL R107, RZ, 0x1, P2 ;  /* 0x00000001ff6b7807 */ /* 0x000fe20001000000 */
[----:B------:R-:W-:Y:S01]  /*155b0*/  IMAD.MOV.U32 R92, RZ, RZ, R89 ;  /* 0x000000ffff5c7224 */ /* 0x000fe200078e0059 */
[----:B------:R-:W-:Y:S01]  /*155c0*/  IADD3 R97, P2, PT, R94, R103, RZ ;  /* 0x000000675e617210 */ /* 0x000fe20007f5e0ff */
[----:B------:R-:W-:-:S04]  /*155d0*/  IMAD.WIDE.U32 R88, R38, R49, RZ ;  /* 0x0000003126587225 */ /* 0x000fc800078e00ff */
[----:B------:R-:W-:Y:S01]  /*155e0*/  IMAD R113, R47, R38, R50 ;  /* 0x000000262f717224 */ /* 0x000fe200078e0232 */
[----:B------:R-:W-:Y:S01]  /*155f0*/  SEL R50, RZ, 0x1, P4 ;  /* 0x00000001ff327807 */ /* 0x000fe20002000000 */
[----:B------:R-:W-:Y:S01]  /*15600*/  IMAD.X R105, R98, 0x1, R105, P5 ;  /* 0x0000000162697824 */ /* 0x000fe200028e0669 */
[----:B------:R-:W-:Y:S01]  /*15610*/  IADD3 R107, P4, P5, R107, R84, R102 ;  /* 0x000000546b6b7210 */ /* 0x000fe20007d9e066 */
[----:B------:R-:W-:Y:S01]  /*15620*/  IMAD.WIDE.U32.X R90, R47, R40, R90, P3 ;  /* 0x000000282f5a7225 */ /* 0x000fe200018e045a */
[----:B------:R-:W-:Y:S02]  /*15630*/  IADD3 R103, P3, PT, R97, R88, RZ ;  /* 0x0000005861677210 */ /* 0x000fe40007f7e0ff */
[C---:B------:R-:W-:Y:S01]  /*15640*/  ISETP.GE.U32.AND.EX P0, PT, R105.reuse, R98, PT, P0 ;  /* 0x000000626900720c */ /* 0x040fe20003f06100 */
[----:B------:R-:W-:Y:S01]  /*15650*/  IMAD.X R52, R105, 0x1, R100, P2 ;  /* 0x0000000169347824 */ /* 0x000fe200010e0664 */
[----:B------:R-:W-:Y:S01]  /*15660*/  ISETP.GE.U32.AND P2, PT, R97, R94, PT ;  /* 0x0000005e6100720c */ /* 0x000fe20003f46070 */
[----:B------:R-:W-:Y:S01]  /*15670*/  IMAD.IADD R89, R89, 0x1, R113 ;  /* 0x0000000159597824 */ /* 0x000fe200078e0271 */
[----:B------:R-:W-:Y:S01]  /*15680*/  IADD3.X R113, PT, PT, RZ, R85, RZ, P4, P5 ;  /* 0x00000055ff717210 */ /* 0x000fe200027ea4ff */
[----:B------:R-:W-:Y:S01]  /*15690*/  IMAD.WIDE.U32.X R108, R47, R43, R108, P6 ;  /* 0x0000002b2f6c7225 */ /* 0x000fe200030e046c */
[----:B------:R-:W-:-:S03]  /*156a0*/  IADD3 R85, P5, P4, R103, R90, R50 ;  /* 0x0000005a67557210 */ /* 0x000fc60007cbe032 */
[----:B------:R-:W-:Y:S01]  /*156b0*/  IMAD.X R90, R89, 0x1, R52, P3 ;  /* 0x00000001595a7824 */ /* 0x000fe200018e0634 */
[----:B------:R-:W-:Y:S01]  /*156c0*/  ISETP.GE.U32.AND.EX P3, PT, R52, R105, PT, P2 ;  /* 0x000000693400720c */ /* 0x000fe20003f66120 */
[----:B------:R-:W-:Y:S01]  /*156d0*/  IMAD.WIDE.U32 R50, R41, R51, RZ ;  /* 0x0000003329327225 */ /* 0x000fe200078e00ff */
[----:B------:R-:W-:Y:S02]  /*156e0*/  SEL R52, RZ, 0x1, P0 ;  /* 0x00000001ff347807 */ /* 0x000fe40000000000 */
[----:B------:R-:W-:Y:S01]  /*156f0*/  ISETP.GE.U32.AND P2, PT, R103, R88, PT ;  /* 0x000000586700720c */ /* 0x000fe20003f46070 */
[----:B------:R-:W-:Y:S01]  /*15700*/  IMAD.WIDE.U32.X R92, R47, R42, R92, P1 ;  /* 0x0000002a2f5c7225 */ /* 0x000fe200008e045c */
[----:B------:R-:W-:Y:S02]  /*15710*/  IADD3.X R97, PT, PT, R90, R91, RZ, P5, P4 ;  /* 0x0000005b5a617210 */ /* 0x000fe40002fe84ff */
[----:B------:R-:W-:Y:S02]  /*15720*/  ISETP.GE.U32.AND P0, PT, R85, R103, PT ;  /* 0x000000675500720c */ /* 0x000fe40003f06070 */
[----:B------:R-:W-:-:S02]  /*15730*/  SEL R91, RZ, 0x1, P3 ;  /* 0x00000001ff5b7807 */ /* 0x000fc40001800000 */
[----:B------:R-:W-:Y:S01]  /*15740*/  ISETP.GE.U32.AND.EX P2, PT, R90, R89, PT, P2 ;  /* 0x000000595a00720c */ /* 0x000fe20003f46120 */
[----:B------:R-:W-:Y:S01]  /*15750*/  IMAD.WIDE.U32 R88, R36, R49, RZ ;  /* 0x0000003124587225 */ /* 0x000fe200078e00ff */
[----:B------:R-:W-:Y:S02]  /*15760*/  ISETP.GE.U32.AND.EX P0, PT, R97, R90, PT, P0 ;  /* 0x0000005a6100720c */ /* 0x000fe40003f06100 */
[----:B------:R-:W-:Y:S01]  /*15770*/  IADD3 R84, P4, PT, R107, R50, RZ ;  /* 0x000000326b547210 */ /* 0x000fe20007f9e0ff */
[----:B------:R-:W-:Y:S01]  /*15780*/  IMAD.IADD R90, R51, 0x1, R129 ;  /* 0x00000001335a7824 */ /* 0x000fe200078e0281 */
[----:B------:R-:W-:Y:S02]  /*15790*/  IADD3 R91, P5, P3, R91, R82, R52 ;  /* 0x000000525b5b7210 */ /* 0x000fe40007bbe034 */
[----:B------:R-:W-:Y:S01]  /*157a0*/  SEL R52, RZ, 0x1, P2 ;  /* 0x00000001ff347807 */ /* 0x000fe20001000000 */
[----:B------:R-:W-:Y:S01]  /*157b0*/  IMAD.X R113, R90, 0x1, R113, P4 ;  /* 0x000000015a717824 */ /* 0x000fe200020e0671 */
[----:B------:R-:W-:-:S02]  /*157c0*/  SEL R107, RZ, 0x1, P0 ;  /* 0x00000001ff6b7807 */ /* 0x000fc40000000000 */
[C---:B------:R-:W-:Y:S02]  /*157d0*/  ISETP.GE.U32.AND P0, PT, R84.reuse, R50, PT ;  /* 0x000000325400720c */ /* 0x040fe40003f06070 */
[----:B------:R-:W-:Y:S01]  /*157e0*/  IADD3.X R50, PT, PT, RZ, R83, RZ, P5, P3 ;  /* 0x00000053ff327210 */ /* 0x000fe20002fe64ff */
[----:B------:R-:W-:Y:S01]  /*157f0*/  IMAD.WIDE.U32 R82, R97, 0x3d1, RZ ;  /* 0x000003d161527825 */ /* 0x000fe200078e00ff */
[----:B------:R-:W-:Y:S02]  /*15800*/  IADD3 R107, P3, P5, R107, R108, R52 ;  /* 0x0000006c6b6b7210 */ /* 0x000fe40007d7e034 */
[----:B------:R-:W-:Y:S01]  /*15810*/  IADD3 R51, P4, PT, R84, R91, RZ ;  /* 0x0000005b54337210 */ /* 0x000fe20007f9e0ff */
[----:B------:R-:W-:Y:S01]  /*15820*/  IMAD R52, R42, R49, RZ ;  /* 0x000000312a347224 */ /* 0x000fe200078e02ff */
[----:B------:R-:W-:Y:S01]  /*15830*/  ISETP.GE.U32.AND.EX P0, PT, R113, R90, PT, P0 ;  /* 0x0000005a7100720c */ /* 0x000fe20003f06100 */
[----:B------:R-:W-:Y:S01]  /*15840*/  IMAD.WIDE.U32 R90, R85, 0x3d1, RZ ;  /* 0x000003d1555a7825 */ /* 0x000fe200078e00ff */
[----:B------:R-:W-:-:S02]  /*15850*/  ISETP.GE.U32.AND P2, PT, R51, R84, PT ;  /* 0x000000543300720c */ /* 0x000fc40003f46070 */
[----:B------:R-:W-:Y:S01]  /*15860*/  IADD3.X R105, PT, PT, RZ, R109, RZ, P3, P5 ;  /* 0x0000006dff697210 */ /* 0x000fe20001fea4ff */
[----:B------:R-:W-:Y:S02]  /*15870*/  IMAD R103, R47, R36, R52 ;  /* 0x000000242f677224 */ /* 0x000fe400078e0234 */
[----:B------:R-:W-:Y:S01]  /*15880*/  IMAD.X R90, R113, 0x1, R50, P4 ;  /* 0x00000001715a7824 */ /* 0x000fe200020e0632 */
[----:B------:R-:W-:Y:S01]  /*15890*/  IADD3 R52, P4, PT, R51, R88, RZ ;  /* 0x0000005833347210 */ /* 0x000fe20007f9e0ff */
[----:B------:R-:W-:Y:S02]  /*158a0*/  IMAD.MOV.U32 R84, RZ, RZ, RZ ;  /* 0x000000ffff547224 */ /* 0x000fe400078e00ff */
[----:B------:R-:W-:Y:S01]  /*158b0*/  IMAD.IADD R103, R89, 0x1, R103 ;  /* 0x0000000159677824 */ /* 0x000fe200078e0267 */
[----:B------:R-:W-:Y:S01]  /*158c0*/  ISETP.GE.U32.AND.EX P2, PT, R90, R113, PT, P2 ;  /* 0x000000715a00720c */ /* 0x000fe20003f46120 */
        /* <DEDUP_REMOVED lines=11> */
[----:B------:R-:W-:Y:S01]  /*15980*/  IMAD R90, R44, R49, RZ ;  /* 0x000000312c5a7224 */ /* 0x000fe200078e02ff */
[----:B------:R-:W-:Y:S01]  /*15990*/  ISETP.GE.U32.AND.EX P4, PT, R105, R84, PT, P4 ;  /* 0x000000546900720c */ /* 0x000fe20003f86140 */
[----:B------:R-:W-:Y:S01]  /*159a0*/  IMAD.MOV.U32 R88, RZ, RZ, R83 ;  /* 0x000000ffff587224 */ /* 0x000fe200078e0053 */
[----:B------:R-:W-:Y:S01]  /*159b0*/  IADD3 RZ, P6, PT, R91, R82, RZ ;  /* 0x000000525bff7210 */ /* 0x000fe20007fde0ff */
[----:B------:R-:W-:Y:S01]  /*159c0*/  IMAD.WIDE.U32 R82, R53, R34, R50 ;  /* 0x0000002235527225 */ /* 0x000fe200078e0032 */
[----:B------:R-:W-:-:S02]  /*159d0*/  SEL R84, RZ, 0x1, P0 ;  /* 0x00000001ff547807 */ /* 0x000fc40000000000 */
[----:B------:R-:W-:Y:S01]  /*159e0*/  SEL R91, RZ, 0x1, P2 ;  /* 0x00000001ff5b7807 */ /* 0x000fe20001000000 */
[----:B------:R-:W-:Y:S01]  /*159f0*/  IMAD R113, R47, R41, R90 ;  /* 0x000000292f717224 */ /* 0x000fe200078e025a */
[----:B------:R-:W-:Y:S01]  /*15a00*/  SEL R52, RZ, 0x1, P3 ;  /* 0x00000001ff347807 */ /* 0x000fe20001800000 */
[----:B------:R-:W-:Y:S01]  /*15a10*/  IMAD.WIDE.U32.X R88, RZ, R97, R88, P6 ;  /* 0x00000061ff587225 */ /* 0x000fe200030e0458 */
[----:B------:R-:W-:Y:S02]  /*15a20*/  SEL R109, RZ, 0x1, P4 ;  /* 0x00000001ff6d7807 */ /* 0x000fe40002000000 */
[----:B------:R-:W-:Y:S01]  /*15a30*/  ISETP.GE.U32.AND.EX P5, PT, R51, R85, PT, P5 ;  /* 0x000000553300720c */ /* 0x000fe20003fa6150 */
[----:B------:R-:W-:Y:S01]  /*15a40*/  IMAD.MOV.U32 R121, RZ, RZ, R82 ;  /* 0x000000ffff797224 */ /* 0x000fe200078e0052 */
[----:B------:R-:W-:Y:S01]  /*15a50*/  IADD3 R91, P1, P2, R91, R80, R84 ;  /* 0x000000505b5b7210 */ /* 0x000fe20007a3e054 */
[----:B------:R-:W-:Y:S01]  /*15a60*/  IMAD.WIDE.U32 R84, R41, R49, RZ ;  /* 0x0000003129547225 */ /* 0x000fe200078e00ff */
[----:B------:R-:W-:-:S02]  /*15a70*/  IADD3 R109, P3, P4, R109, R92, R52 ;  /* 0x0000005c6d6d7210 */ /* 0x000fc40007c7e034 */
[----:B------:R-:W-:Y:S01]  /*15a80*/  IADD3.X R100, PT, PT, RZ, R81, RZ, P1, P2 ;  /* 0x00000051ff647210 */ /* 0x000fe20000fe44ff */
[----:B------:R-:W-:Y:S01]  /*15a90*/  IMAD.WIDE.U32 R52, R105, 0x3d1, RZ ;  /* 0x000003d169347825 */ /* 0x000fe200078e00ff */
[----:B------:R-:W-:Y:S02]  /*15aa0*/  IADD3 R98, P1, PT, R91, R84, RZ ;  /* 0x000000545b627210 */ /* 0x000fe40007f3e0ff */
[----:B------:R-:W-:Y:S01]  /*15ab0*/  IADD3.X R103, PT, PT, RZ, R93, RZ, P3, P4 ;  /* 0x0000005dff677210 */ /* 0x000fe20001fe84ff */
[----:B------:R-:W-:Y:S01]  /*15ac0*/  IMAD.IADD R113, R85, 0x1, R113 ;  /* 0x0000000155717824 */ /* 0x000fe200078e0271 */
[----:B------:R-:W-:Y:S01]  /*15ad0*/  ISETP.GE.U32.AND P0, PT, R82, R50, PT ;  /* 0x000000325200720c */ /* 0x000fe20003f06070 */
[----:B------:R-:W-:Y:S01]  /*15ae0*/  IMAD.WIDE.U32 R80, R107, 0x3d1, RZ ;  /* 0x000003d16b507825 */ /* 0x000fe200078e00ff */
[----:B------:R-:W-:-:S03]  /*15af0*/  SEL R94, RZ, 0x1, P5 ;  /* 0x00000001ff5e7807 */ /* 0x000fc60002800000 */
[----:B------:R-:W-:Y:S01]  /*15b00*/  IMAD.WIDE.U32 R52, P4, RZ, R107, R52 ;  /* 0x0000006bff347225 */ /* 0x000fe20007880034 */
[----:B------:R-:W-:-:S03]  /*15b10*/  IADD3 R85, P3, PT, R88, R80, RZ ;  /* 0x0000005058557210 */ /* 0x000fc60007f7e0ff */
[----:B------:R-:W-:Y:S01]  /*15b20*/  IMAD.X R100, R113, 0x1, R100, P1 ;  /* 0x0000000171647824 */ /* 0x000fe200008e0664 */
[----:B------:R-:W-:Y:S01]  /*15b30*/  IADD3 R109, P1, PT, R98, R109, RZ ;  /* 0x0000006d626d7210 */ /* 0x000fe20007f3e0ff */
[----:B------:R-:W-:Y:S01]  /*15b40*/  IMAD.MOV.U32 R90, RZ, RZ, R53 ;  /* 0x000000ffff5a7224 */ /* 0x000fe200078e0035 */
[----:B------:R-:W-:Y:S01]  /*15b50*/  IADD3 R81, P2, PT, R81, R52, RZ ;  /* 0x0000003451517210 */ /* 0x000fe20007f5e0ff */
[----:B------:R-:W-:Y:S02]  /*15b60*/  IMAD.X R91, RZ, RZ, RZ, P4 ;  /* 0x000000ffff5b7224 */ /* 0x000fe400020e06ff */
        /* <DEDUP_REMOVED lines=24> */
[----:B------:R-:W-:Y:S01]  /*15cf0*/  IMAD.X R49, RZ, RZ, RZ, P2 ;  /* 0x000000ffff317224 */ /* 0x000fe200010e06ff */
[----:B------:R-:W-:Y:S01]  /*15d00*/  ISETP.GE.U32.AND P3, PT, R98, R84, PT ;  /* 0x000000546200720c */ /* 0x000fe20003f66070 */
[----:B------:R-:W-:Y:S01]  /*15d10*/  IMAD.MOV.U32 R84, RZ, RZ, R89 ;  /* 0x000000ffff547224 */ /* 0x000fe200078e0059 */
[----:B------:R-:W-:Y:S02]  /*15d20*/  ISETP.GE.U32.AND P0, PT, R109, R98, PT ;  /* 0x000000626d00720c */ /* 0x000fe40003f06070 */
[----:B------:R-:W-:Y:S01]  /*15d30*/  ISETP.GE.U32.AND.EX P3, PT, R100, R113, PT, P3 ;  /* 0x000000716400720c */ /* 0x000fe20003f66130 */
[----:B------:R-:W-:Y:S01]  /*15d40*/  IMAD.WIDE.U32.X R84, R47, R44, R84, P1 ;  /* 0x0000002c2f547225 */ /* 0x000fe200008e0454 */
        /* <DEDUP_REMOVED lines=13> */
[----:B------:R-:W-:Y:S02]  /*15e20*/  ISETP.GE.U32.AND P2, PT, R51, R80, PT ;  /* 0x000000503300720c */ /* 0x000fe40003f46070 */
[----:B------:R-:W-:Y:S01]  /*15e30*/  IADD3.X R91, PT, PT, RZ, R85, RZ, P1, P5 ;  /* 0x00000055ff5b7210 */ /* 0x000fe20000fea4ff */
[----:B------:R-:W-:Y:S01]  /*15e40*/  IMAD.WIDE.U32 R84, R83, 0x3d1, RZ ;  /* 0x000003d153547825 */ /* 0x000fe200078e00ff */
[----:B------:R-:W-:Y:S02]  /*15e50*/  IADD3 R80, P1, P5, R51, R105, R48 ;  /* 0x0000006933507210 */ /* 0x000fe40007d3e030 */
[----:B------:R-:W-:Y:S01]  /*15e60*/  SEL R151, RZ, 0x1, !P0 ;  /* 0x00000001ff977807 */ /* 0x000fe20004000000 */
[----:B------:R-:W-:Y:S01]  /*15e70*/  IMAD.MOV.U32 R48, RZ, RZ, R53 ;  /* 0x000000ffff307224 */ /* 0x000fe200078e0035 */
[C---:B------:R-:W-:Y:S01]  /*15e80*/  ISETP.GE.U32.AND.EX P2, PT, R90.reuse, R81, PT, P2 ;  /* 0x000000515a00720c */ /* 0x040fe20003f46120 */
[----:B------:R-:W-:Y:S01]  /*15e90*/  IMAD.WIDE.U32 R88, R91, 0x3d1, RZ ;  /* 0x000003d15b587825 */ /* 0x000fe200078e00ff */
[----:B------:R-:W-:-:S02]  /*15ea0*/  IADD3.X R90, PT, PT, R90, R109, RZ, P1, P5 ;  /* 0x0000006d5a5a7210 */ /* 0x000fc40000fea4ff */
[C---:B------:R-:W-:Y:S01]  /*15eb0*/  ISETP.EQ.U32.AND P6, PT, R80.reuse, R105, PT ;  /* 0x000000695000720c */ /* 0x040fe20003fc2070 */
[----:B------:R-:W-:Y:S01]  /*15ec0*/  IMAD.WIDE.U32.X R48, RZ, R103, R48, P4 ;  /* 0x00000067ff307225 */ /* 0x000fe200020e0430 */
[----:B------:R-:W-:Y:S02]  /*15ed0*/  IADD3 R151, P4, P5, R151, R80, R46 ;  /* 0x0000005097977210 */ /* 0x000fe40007d9e02e */
[----:B------:R-:W-:Y:S02]  /*15ee0*/  ISETP.LT.U32.AND P1, PT, R80, R105, PT ;  /* 0x000000695000720c */ /* 0x000fe40003f21070 */
[----:B------:R-:W-:Y:S01]  /*15ef0*/  ISETP.EQ.AND.EX P3, PT, R90, R109, P3, P6 ;  /* 0x0000006d5a00720c */ /* 0x000fe20001f62360 */
[----:B------:R-:W-:Y:S01]  /*15f00*/  IMAD.WIDE.U32 R88, P6, RZ, R83, R88 ;  /* 0x00000053ff587225 */ /* 0x000fe200078c0058 */
[----:B------:R-:W-:Y:S02]  /*15f10*/  SEL R51, RZ, 0x1, P2 ;  /* 0x00000001ff337807 */ /* 0x000fe40001000000 */
[----:B------:R-:W-:Y:S01]  /*15f20*/  ISETP.EQ.U32.AND P2, PT, R151, R46, PT ;  /* 0x0000002e9700720c */ /* 0x000fe20003f42070 */
[----:B------:R-:W-:Y:S01]  /*15f30*/  IMAD.X R47, RZ, RZ, RZ, P6 ;  /* 0x000000ffff2f7224 */ /* 0x000fe200030e06ff */
[----:B------:R-:W-:-:S02]  /*15f40*/  IADD3.X R80, PT, PT, RZ, R90, R87, P4, P5 ;  /* 0x0000005aff507210 */ /* 0x000fc400027ea457 */
[----:B------:R-:W-:Y:S02]  /*15f50*/  ISETP.LT.U32.OR.EX P1, PT, R90, R109, P3, P1 ;  /* 0x0000006d5a00720c */ /* 0x000fe40001f21510 */
[----:B------:R-:W-:Y:S02]  /*15f60*/  ISETP.LT.U32.AND P4, PT, R151, R46, PT ;  /* 0x0000002e9700720c */ /* 0x000fe40003f81070 */
[----:B------:R-:W-:Y:S02]  /*15f70*/  ISETP.EQ.AND.EX P2, PT, R80, R87, P0, P2 ;  /* 0x000000575000720c */ /* 0x000fe40000742320 */
[----:B------:R-:W-:Y:S02]  /*15f80*/  IADD3 R51, P5, P3, R84, R48, R51 ;  /* 0x0000003054337210 */ /* 0x000fe40007bbe033 */
[----:B------:R-:W-:Y:S02]  /*15f90*/  IADD3 R53, P6, PT, R85, R88, RZ ;  /* 0x0000005855357210 */ /* 0x000fe40007fde0ff */
[----:B------:R-:W-:-:S02]  /*15fa0*/  SEL R46, RZ, 0x1, !P1 ;  /* 0x00000001ff2e7807 */ /* 0x000fc40004800000 */
[----:B------:R-:W-:Y:S02]  /*15fb0*/  ISETP.LT.U32.OR.EX P2, PT, R80, R87, P2, P4 ;  /* 0x000000575000720c */ /* 0x000fe40001741540 */
[----:B------:R-:W-:Y:S02]  /*15fc0*/  ISETP.GE.U32.AND P0, PT, R51, R84, PT ;  /* 0x000000543300720c */ /* 0x000fe40003f06070 */
[----:B------:R-:W-:Y:S02]  /*15fd0*/  IADD3.X R48, PT, PT, R53, R49, RZ, P5, P3 ;  /* 0x0000003135307210 */ /* 0x000fe40002fe64ff */
[----:B------:R-:W-:Y:S01]  /*15fe0*/  IADD3 R84, P3, P4, R51, R103, R46 ;  /* 0x0000006733547210 */ /* 0x000fe20007c7e02e */
[----:B------:R-:W-:Y:S01]  /*15ff0*/  IMAD.MOV.U32 R46, RZ, RZ, R89 ;  /* 0x000000ffff2e7224 */ /* 0x000fe200078e0059 */
[----:B------:R-:W-:Y:S02]  /*16000*/  SEL R147, RZ, 0x1, !P2 ;  /* 0x00000001ff937807 */ /* 0x000fe40005000000 */
[----:B------:R-:W-:-:S02]  /*16010*/  IADD3.X R88, PT, PT, R48, R83, RZ, P3, P4 ;  /* 0x0000005330587210 */ /* 0x000fc40001fe84ff */
[----:B------:R-:W-:Y:S02]  /*16020*/  ISETP.EQ.U32.AND P3, PT, R84, R103, PT ;  /* 0x000000675400720c */ /* 0x000fe40003f62070 */
[----:B------:R-:W-:Y:S02]  /*16030*/  IADD3 R147, P5, P4, R147, R84, R86 ;  /* 0x0000005493937210 */ /* 0x000fe40007cbe056 */
[----:B------:R-:W-:Y:S01]  /*16040*/  ISETP.GE.U32.AND.EX P0, PT, R48, R53, PT, P0 ;  /* 0x000000353000720c */ /* 0x000fe20003f06100 */
[----:B------:R-:W-:Y:S01]  /*16050*/  IMAD.WIDE.U32.X R48, RZ, R91, R46, P6 ;  /* 0x0000005bff307225 */ /* 0x000fe200030e042e */
[----:B------:R-:W-:Y:S02]  /*16060*/  ISETP.EQ.AND.EX P3, PT, R88, R83, P1, P3 ;  /* 0x000000535800720c */ /* 0x000fe40000f62330 */
[----:B------:R-:W-:Y:S02]  /*16070*/  ISETP.LT.U32.AND P6, PT, R84, R103, PT ;  /* 0x000000675400720c */ /* 0x000fe40003fc1070 */
[----:B------:R-:W-:-:S02]  /*16080*/  ISETP.EQ.U32.AND P1, PT, R147, R86, PT ;  /* 0x000000569300720c */ /* 0x000fc40003f22070 */
[----:B------:R-:W-:Y:S02]  /*16090*/  IADD3.X R46, PT, PT, RZ, R88, R101, P5, P4 ;  /* 0x00000058ff2e7210 */ /* 0x000fe40002fe8465 */
[----:B------:R-:W-:Y:S02]  /*160a0*/  SEL R47, RZ, 0x1, P0 ;  /* 0x00000001ff2f7807 */ /* 0x000fe40000000000 */
[----:B------:R-:W-:Y:S02]  /*160b0*/  ISETP.LT.U32.AND P4, PT, R147, R86, PT ;  /* 0x000000569300720c */ /* 0x000fe40003f81070 */
[----:B------:R-:W-:Y:S02]  /*160c0*/  ISETP.LT.U32.OR.EX P3, PT, R88, R83, P3, P6 ;  /* 0x000000535800720c */ /* 0x000fe40001f61560 */
[----:B------:R-:W-:Y:S02]  /*160d0*/  ISETP.EQ.AND.EX P1, PT, R46, R101, P2, P1 ;  /* 0x000000652e00720c */ /* 0x000fe40001722310 */
[----:B------:R-:W-:-:S02]  /*160e0*/  IADD3 R48, P0, PT, R47, R48, RZ ;  /* 0x000000302f307210 */ /* 0x000fc40007f1e0ff */
[----:B------:R-:W-:Y:S02]  /*160f0*/  SEL R47, RZ, 0x1, !P3 ;  /* 0x00000001ff2f7807 */ /* 0x000fe40005800000 */
        /* <DEDUP_REMOVED lines=17> */
.L_x_207:
        /* <DEDUP_REMOVED lines=34> */
.L_x_206:
[----:B------:R-:W-:Y:S05]  /*16430*/  BSYNC.RECONVERGENT B2 ;  /* 0x0000000000027941 */ /* 0x000fea0003800200 */
.L_x_205:
[C---:B------:R-:W-:Y:S01]  /*16440*/  IMAD.WIDE.U32 R48, R79.reuse, R31, RZ ;  /* 0x0000001f4f307225 */ /* 0x040fe200078e00ff */
[----:B------:R-:W-:Y:S03]  /*16450*/  BSSY.RECONVERGENT B2, `(.L_x_208) ;  /* 0x00001f4000027945 */ /* 0x000fe60003800200 */
[----:B------:R-:W-:-:S04]  /*16460*/  IMAD.WIDE.U32 R90, R79, R28, RZ ;  /* 0x0000001c4f5a7225 */ /* 0x000fc800078e00ff */
[----:B------:R-:W-:-:S04]  /*16470*/  IMAD.WIDE.U32 R84, R79, R30, RZ ;  /* 0x0000001e4f547225 */ /* 0x000fc800078e00ff */
[----:B------:R-:W-:-:S04]  /*16480*/  IMAD.WIDE.U32 R82, R78, R31, RZ ;  /* 0x0000001f4e527225 */ /* 0x000fc800078e00ff */
[----:B------:R-:W-:-:S04]  /*16490*/  IMAD.WIDE.U32 R86, P0, R78, R37, R48 ;  /* 0x000000254e567225 */ /* 0x000fc80007800030 */
[----:B------:R-:W-:-:S04]  /*164a0*/  IMAD.WIDE.U32 R48, P4, R78, R33, R90 ;  /* 0x000000214e307225 */ /* 0x000fc8000788005a */
        /* <DEDUP_REMOVED lines=9> */
[----:B------:R-:W-:-:S04]  /*16540*/  IMAD.WIDE.U32 R92, R78, R28, RZ ;  /* 0x0000001c4e5c7225 */ /* 0x000fc800078e00ff */
[----:B------:R-:W-:Y:S01]  /*16550*/  IMAD R51, R79, R30, R47 ;  /* 0x0000001e4f337224 */ /* 0x000fe200078e022f */
[----:B------:R-:W-:Y:S01]  /*16560*/  IADD3 R47, P0, PT, R90, R88, RZ ;  /* 0x000000585a2f7210 */ /* 0x000fe20007f1e0ff */
[----:B------:R-:W-:Y:S01]  /*16570*/  IMAD.WIDE.U32 R86, R31, R76, RZ ;  /* 0x0000004c1f567225 */ /* 0x000fe200078e00ff */
[----:B------:R-:W-:-:S03]  /*16580*/  IADD3 RZ, P6, PT, R93, R48, RZ ;  /* 0x000000305dff7210 */ /* 0x000fc60007fde0ff */
[----:B------:R-:W-:Y:S01]  /*16590*/  IMAD R48, R37, R76, RZ ;  /* 0x0000004c25307224 */ /* 0x000fe200078e02ff */
[C---:B------:R-:W-:Y:S01]  /*165a0*/  IADD3 R106, P3, PT, R47.reuse, R86, RZ ;  /* 0x000000562f6a7210 */ /* 0x040fe20007f7e0ff */
[----:B------:R-:W-:Y:S01]  /*165b0*/  IMAD.X R83, RZ, RZ, RZ, P1 ;  /* 0x000000ffff537224 */ /* 0x000fe200008e06ff */
[----:B------:R-:W-:Y:S01]  /*165c0*/  ISETP.GE.U32.AND P1, PT, R47, R88, PT ;  /* 0x000000582f00720c */ /* 0x000fe20003f26070 */
[----:B------:R-:W-:Y:S02]  /*165d0*/  IMAD.IADD R90, R89, 0x1, R51 ;  /* 0x00000001595a7824 */ /* 0x000fe400078e0233 */
[----:B------:R-:W-:Y:S02]  /*165e0*/  IMAD.MOV.U32 R82, RZ, RZ, R85 ;  /* 0x000000ffff527224 */ /* 0x000fe400078e0055 */
[----:B------:R-:W-:Y:S02]  /*165f0*/  IMAD R47, R33, R78, RZ ;  /* 0x0000004e212f7224 */ /* 0x000fe400078e02ff */
[----:B------:R-:W-:-:S02]  /*16600*/  IMAD R51, R77, R31, R48 ;  /* 0x0000001f4d337224 */ /* 0x000fc400078e0230 */
[----:B------:R-:W-:-:S04]  /*16610*/  IMAD.WIDE.U32 R84, R77, R31, RZ ;  /* 0x0000001f4d547225 */ /* 0x000fc800078e00ff */
[----:B------:R-:W-:Y:S01]  /*16620*/  IMAD.X R53, R90, 0x1, R91, P0 ;  /* 0x000000015a357824 */ /* 0x000fe200000e065b */
[----:B------:R-:W-:Y:S01]  /*16630*/  ISETP.GE.U32.AND P0, PT, R106, R86, PT ;  /* 0x000000566a00720c */ /* 0x000fe20003f06070 */
[----:B------:R-:W-:-:S03]  /*16640*/  IMAD.WIDE.U32 R96, R28, R78, RZ ;  /* 0x0000004e1c607225 */ /* 0x000fc600078e00ff */
[----:B------:R-:W-:Y:S01]  /*16650*/  ISETP.GE.U32.AND.EX P1, PT, R53, R90, PT, P1 ;  /* 0x0000005a3500720c */ /* 0x000fe20003f26110 */
[----:B------:R-:W-:Y:S02]  /*16660*/  IMAD R47, R79, R28, R47 ;  /* 0x0000001c4f2f7224 */ /* 0x000fe400078e022f */
[----:B------:R-:W-:Y:S01]  /*16670*/  IMAD.IADD R48, R87, 0x1, R51 ;  /* 0x0000000157307824 */ /* 0x000fe200078e0233 */
[----:B------:R-:W-:Y:S01]  /*16680*/  SEL R51, RZ, 0x1, P1 ;  /* 0x00000001ff337807 */ /* 0x000fe20000800000 */
[----:B------:R-:W-:-:S04]  /*16690*/  IMAD.WIDE.U32 R86, P5, R76, R37, R84 ;  /* 0x000000254c567225 */ /* 0x000fc800078a0054 */
[----:B------:R-:W-:-:S04]  /*166a0*/  IMAD.WIDE.U32 R88, R76, R31, RZ ;  /* 0x0000001f4c587225 */ /* 0x000fc800078e00ff */
[----:B------:R-:W-:Y:S02]  /*166b0*/  IMAD.IADD R101, R97, 0x1, R47 ;  /* 0x0000000161657824 */ /* 0x000fe400078e022f */
[----:B------:R-:W-:Y:S02]  /*166c0*/  IMAD.X R53, R48, 0x1, R53, P3 ;  /* 0x0000000130357824 */ /* 0x000fe400018e0635 */
[----:B------:R-:W-:Y:S02]  /*166d0*/  IMAD R47, R35, R76, RZ ;  /* 0x0000004c232f7224 */ /* 0x000fe400078e02ff */
[----:B------:R-:W-:Y:S01]  /*166e0*/  IMAD.WIDE.U32.X R82, R79, R35, R82, P2 ;  /* 0x000000234f527225 */ /* 0x000fe200010e0452 */
[----:B------:R-:W-:Y:S02]  /*166f0*/  IADD3 RZ, P2, PT, R89, R86, RZ ;  /* 0x0000005659ff7210 */ /* 0x000fe40007f5e0ff */
[----:B------:R-:W-:Y:S01]  /*16700*/  ISETP.GE.U32.AND.EX P0, PT, R53, R48, PT, P0 ;  /* 0x000000303500720c */ /* 0x000fe20003f06100 */
[----:B------:R-:W-:Y:S01]  /*16710*/  IMAD.MOV.U32 R84, RZ, RZ, R87 ;  /* 0x000000ffff547224 */ /* 0x000fe200078e0057 */
[----:B------:R-:W-:Y:S01]  /*16720*/  IADD3 R51, P1, P3, R96, R82, R51 ;  /* 0x0000005260337210 */ /* 0x000fe20007b3e033 */
[----:B------:R-:W-:-:S03]  /*16730*/  IMAD.WIDE.U32 R86, R30, R76, RZ ;  /* 0x0000004c1e567225 */ /* 0x000fc600078e00ff */
[----:B------:R-:W-:Y:S01]  /*16740*/  IADD3.X R94, PT, PT, R101, R83, RZ, P1, P3 ;  /* 0x00000053655e7210 */ /* 0x000fe20000fe64ff */
[CC--:B------:R-:W-:Y:S02]  /*16750*/  IMAD R47, R77.reuse, R30.reuse, R47 ;  /* 0x0000001e4d2f7224 */ /* 0x0c0fe400078e022f */
[----:B------:R-:W-:Y:S02]  /*16760*/  IMAD.X R85, RZ, RZ, RZ, P5 ;  /* 0x000000ffff557224 */ /* 0x000fe400028e06ff */
[----:B------:R-:W-:-:S04]  /*16770*/  IMAD.WIDE.U32 R92, R77, R30, RZ ;  /* 0x0000001e4d5c7225 */ /* 0x000fc800078e00ff */
[----:B------:R-:W-:Y:S01]  /*16780*/  IMAD.IADD R97, R87, 0x1, R47 ;  /* 0x0000000157617824 */ /* 0x000fe200078e022f */
[----:B------:R-:W-:Y:S01]  /*16790*/  SEL R47, RZ, 0x1, P0 ;  /* 0x00000001ff2f7807 */ /* 0x000fe20000000000 */
[----:B------:R-:W-:Y:S01]  /*167a0*/  IMAD.WIDE.U32.X R84, R77, R37, R84, P2 ;  /* 0x000000254d547225 */ /* 0x000fe200010e0454 */
[----:B------:R-:W-:-:S03]  /*167b0*/  IADD3 R81, P0, PT, R51, R86, RZ ;  /* 0x0000005633517210 */ /* 0x000fc60007f1e0ff */
[----:B------:R-:W-:-:S04]  /*167c0*/  IMAD.WIDE.U32 R92, P3, R76, R35, R92 ;  /* 0x000000234c5c7225 */ /* 0x000fc8000786005c */
[----:B------:R-:W-:Y:S01]  /*167d0*/  IMAD.X R48, R97, 0x1, R94, P0 ;  /* 0x0000000161307824 */ /* 0x000fe200000e065e */
[----:B------:R-:W-:Y:S01]  /*167e0*/  IADD3 R47, P0, P5, R81, R84, R47 ;  /* 0x00000054512f7210 */ /* 0x000fe20007d1e02f */
[----:B------:R-:W-:-:S04]  /*167f0*/  IMAD.WIDE.U32 R88, R76, R30, RZ ;  /* 0x0000001e4c587225 */ /* 0x000fc800078e00ff */
[----:B------:R-:W-:Y:S01]  /*16800*/  IMAD.WIDE.U32 R82, R77, R28, RZ ;  /* 0x0000001c4d527225 */ /* 0x000fe200078e00ff */
[----:B------:R-:W-:-:S03]  /*16810*/  IADD3 RZ, P2, PT, R89, R92, RZ ;  /* 0x0000005c59ff7210 */ /* 0x000fc60007f5e0ff */
[----:B------:R-:W-:Y:S01]  /*16820*/  IMAD.X R87, RZ, RZ, RZ, P3 ;  /* 0x000000ffff577224 */ /* 0x000fe200018e06ff */
[----:B------:R-:W-:Y:S01]  /*16830*/  ISETP.GE.U32.AND P3, PT, R51, R96, PT ;  /* 0x000000603300720c */ /* 0x000fe20003f66070 */
[----:B------:R-:W-:Y:S01]  /*16840*/  IMAD.X R89, RZ, RZ, RZ, P4 ;  /* 0x000000ffff597224 */ /* 0x000fe200020e06ff */
[----:B------:R-:W-:Y:S01]  /*16850*/  IADD3.X R51, PT, PT, R48, R85, RZ, P0, P5 ;  /* 0x0000005530337210 */ /* 0x000fe200007ea4ff */
[----:B------:R-:W-:Y:S01]  /*16860*/  IMAD.MOV.U32 R88, RZ, RZ, R49 ;  /* 0x000000ffff587224 */ /* 0x000fe200078e0031 */
[----:B------:R-:W-:Y:S01]  /*16870*/  ISETP.GE.U32.AND P5, PT, R81, R86, PT ;  /* 0x000000565100720c */ /* 0x000fe20003fa6070 */
[----:B------:R-:W-:Y:S01]  /*16880*/  IMAD.WIDE.U32 R90, R76, R28, RZ ;  /* 0x0000001c4c5a7225 */ /* 0x000fe200078e00ff */
[----:B------:R-:W-:Y:S02]  /*16890*/  ISETP.GE.U32.AND P0, PT, R47, R81, PT ;  /* 0x000000512f00720c */ /* 0x000fe40003f06070 */
[----:B------:R-:W-:Y:S01]  /*168a0*/  ISETP.GE.U32.AND.EX P3, PT, R94, R101, PT, P3 ;  /* 0x000000655e00720c */ /* 0x000fe20003f66130 */
[----:B------:R-:W-:Y:S01]  /*168b0*/  IMAD R81, R39, R78, RZ ;  /* 0x0000004e27517224 */ /* 0x000fe200078e02ff */
[----:B------:R-:W-:Y:S01]  /*168c0*/  ISETP.GE.U32.AND.EX P5, PT, R48, R97, PT, P5 ;  /* 0x000000613000720c */ /* 0x000fe20003fa6150 */
[----:B------:R-:W-:Y:S01]  /*168d0*/  IMAD.WIDE.U32 R82, P1, R76, R33, R82 ;  /* 0x000000214c527225 */ /* 0x000fe20007820052 */
[----:B------:R-:W-:-:S02]  /*168e0*/  ISETP.GE.U32.AND.EX P0, PT, R51, R48, PT, P0 ;  /* 0x000000303300720c */ /* 0x000fc40003f06100 */
[----:B------:R-:W-:Y:S01]  /*168f0*/  SEL R97, RZ, 0x1, P3 ;  /* 0x00000001ff617807 */ /* 0x000fe20001800000 */
[----:B------:R-:W-:Y:S01]  /*16900*/  IMAD.WIDE.U32 R48, R32, R78, RZ ;  /* 0x0000004e20307225 */ /* 0x000fe200078e00ff */
[----:B------:R-:W-:-:S03]  /*16910*/  IADD3 RZ, P4, PT, R91, R82, RZ ;  /* 0x000000525bff7210 */ /* 0x000fc60007f9e0ff */
[C---:B------:R-:W-:Y:S02]  /*16920*/  IMAD R81, R79.reuse, R32, R81 ;  /* 0x000000204f517224 */ /* 0x040fe400078e0251 */
[----:B------:R-:W-:-:S04]  /*16930*/  IMAD.WIDE.U32.X R88, R79, R33, R88, P6 ;  /* 0x000000214f587225 */ /* 0x000fc800030e0458 */
[----:B------:R-:W-:Y:S02]  /*16940*/  IMAD.MOV.U32 R86, RZ, RZ, R93 ;  /* 0x000000ffff567224 */ /* 0x000fe400078e005d */
[----:B------:R-:W-:Y:S01]  /*16950*/  IMAD.IADD R82, R49, 0x1, R81 ;  /* 0x0000000131527824 */ /* 0x000fe200078e0251 */
[----:B------:R-:W-:Y:S01]  /*16960*/  SEL R49, RZ, 0x1, P5 ;  /* 0x00000001ff317807 */ /* 0x000fe20002800000 */
[----:B------:R-:W-:Y:S01]  /*16970*/  IMAD.WIDE.U32 R102, R79, R32, RZ ;  /* 0x000000204f667225 */ /* 0x000fe200078e00ff */
[----:B------:R-:W-:Y:S02]  /*16980*/  IADD3 R97, P5, P6, R48, R88, R97 ;  /* 0x0000005830617210 */ /* 0x000fe40007ebe061 */
[----:B------:R-:W-:Y:S01]  /*16990*/  SEL R81, RZ, 0x1, P0 ;  /* 0x00000001ff517807 */ /* 0x000fe20000000000 */
[----:B------:R-:W-:Y:S01]  /*169a0*/  IMAD.WIDE.U32.X R90, R77, R35, R86, P2 ;  /* 0x000000234d5a7225 */ /* 0x000fe200010e0456 */
[----:B------:R-:W-:Y:S02]  /*169b0*/  IADD3.X R105, PT, PT, R82, R89, RZ, P5, P6 ;  /* 0x0000005952697210 */ /* 0x000fe40002fec4ff */
[----:B------:R-:W-:Y:S01]  /*169c0*/  ISETP.GE.U32.AND P0, PT, R97, R48, PT ;  /* 0x000000306100720c */ /* 0x000fe20003f06070 */
[----:B------:R-:W-:Y:S01]  /*169d0*/  IMAD.WIDE.U32 R84, R78, R32, RZ ;  /* 0x000000204e547225 */ /* 0x000fe200078e00ff */
[----:B------:R-:W-:-:S02]  /*169e0*/  IADD3 R81, P5, P6, R81, R90, R49 ;  /* 0x0000005a51517210 */ /* 0x000fc40007ebe031 */
[----:B------:R-:W-:Y:S01]  /*169f0*/  ISETP.GE.U32.AND.EX P0, PT, R105, R82, PT, P0 ;  /* 0x000000526900720c */ /* 0x000fe20003f06100 */
[----:B------:R-:W-:Y:S01]  /*16a00*/  IMAD.WIDE.U32 R102, P3, R78, R39, R102 ;  /* 0x000000274e667225 */ /* 0x000fe20007860066 */
[----:B------:R-:W-:Y:S02]  /*16a10*/  IADD3.X R96, PT, PT, RZ, R91, RZ, P5, P6 ;  /* 0x0000005bff607210 */ /* 0x000fe40002fec4ff */
[----:B------:R-:W-:Y:S01]  /*16a20*/  SEL R107, RZ, 0x1, P0 ;  /* 0x00000001ff6b7807 */ /* 0x000fe20000000000 */
[----:B------:R-:W-:Y:S01]  /*16a30*/  IMAD.WIDE.U32 R88, R77, R32, RZ ;  /* 0x000000204d587225 */ /* 0x000fe200078e00ff */
[----:B------:R-:W-:-:S03]  /*16a40*/  IADD3 RZ, P2, PT, R85, R102, RZ ;  /* 0x0000006655ff7210 */ /* 0x000fc60007f5e0ff */
[-C--:B------:R-:W-:Y:S02]  /*16a50*/  IMAD R48, R33, R76.reuse, RZ ;  /* 0x0000004c21307224 */ /* 0x080fe400078e02ff */
[----:B------:R-:W-:-:S04]  /*16a60*/  IMAD.WIDE.U32 R86, R28, R76, RZ ;  /* 0x0000004c1c567225 */ /* 0x000fc800078e00ff */
[----:B------:R-:W-:Y:S01]  /*16a70*/  IMAD.WIDE.U32 R84, R76, R32, RZ ;  /* 0x000000204c547225 */ /* 0x000fe200078e00ff */
[----:B------:R-:W-:-:S03]  /*16a80*/  IADD3 R94, P6, PT, R97, R86, RZ ;  /* 0x00000056615e7210 */ /* 0x000fc60007fde0ff */
[----:B------:R-:W-:-:S04]  /*16a90*/  IMAD.WIDE.U32 R88, P5, R76, R39, R88 ;  /* 0x000000274c587225 */ /* 0x000fc800078a0058 */
[----:B------:R-:W-:Y:S01]  /*16aa0*/  IMAD R49, R77, R28, R48 ;  /* 0x0000001c4d317224 */ /* 0x000fe200078e0230 */
[----:B------:R-:W-:Y:S01]  /*16ab0*/  IADD3 RZ, P0, PT, R85, R88, RZ ;  /* 0x0000005855ff7210 */ /* 0x000fe20007f1e0ff */
[----:B------:R-:W-:-:S04]  /*16ac0*/  IMAD.WIDE.U32 R92, R75, R31, RZ ;  /* 0x0000001f4b5c7225 */ /* 0x000fc800078e00ff */
[----:B------:R-:W-:Y:S02]  /*16ad0*/  IMAD.IADD R102, R87, 0x1, R49 ;  /* 0x0000000157667824 */ /* 0x000fe400078e0231 */
[----:B------:R-:W-:-:S04]  /*16ae0*/  IMAD.WIDE.U32 R84, R75, R30, RZ ;  /* 0x0000001e4b547225 */ /* 0x000fc800078e00ff */
[----:B------:R-:W-:Y:S02]  /*16af0*/  IMAD.X R91, RZ, RZ, RZ, P1 ;  /* 0x000000ffff5b7224 */ /* 0x000fe400008e06ff */
[----:B------:R-:W-:Y:S02]  /*16b00*/  IMAD.MOV.U32 R90, RZ, RZ, R83 ;  /* 0x000000ffff5a7224 */ /* 0x000fe400078e0053 */
[----:B------:R-:W-:-:S04]  /*16b10*/  IMAD.WIDE.U32 R48, R74, R31, RZ ;  /* 0x0000001f4a307225 */ /* 0x000fc800078e00ff */
[----:B------:R-:W-:Y:S02]  /*16b20*/  IMAD.X R105, R102, 0x1, R105, P6 ;  /* 0x0000000166697824 */ /* 0x000fe400030e0669 */
[----:B------:R-:W-:-:S04]  /*16b30*/  IMAD.WIDE.U32 R92, P6, R74, R37, R92 ;  /* 0x000000254a5c7225 */ /* 0x000fc800078c005c */
[----:B------:R-:W-:Y:S01]  /*16b40*/  IMAD R48, R37, R74, RZ ;  /* 0x0000004a25307224 */ /* 0x000fe200078e02ff */
[----:B------:R-:W-:Y:S01]  /*16b50*/  IADD3 RZ, P1, PT, R49, R92, RZ ;  /* 0x0000005c31ff7210 */ /* 0x000fe20007f3e0ff */
[----:B------:R-:W-:Y:S01]  /*16b60*/  IMAD.X R97, RZ, RZ, RZ, P3 ;  /* 0x000000ffff617224 */ /* 0x000fe200018e06ff */
[----:B------:R-:W-:Y:S01]  /*16b70*/  IADD3 R81, P3, PT, R94, R81, RZ ;  /* 0x000000515e517210 */ /* 0x000fe20007f7e0ff */
[----:B------:R-:W-:-:S04]  /*16b80*/  IMAD.WIDE.U32.X R90, R77, R33, R90, P4 ;  /* 0x000000214d5a7225 */ /* 0x000fc800020e045a */
[----:B------:R-:W-:-:S04]  /*16b90*/  IMAD.WIDE.U32 R100, R74, R30, RZ ;  /* 0x0000001e4a647225 */ /* 0x000fc800078e00ff */
[----:B------:R-:W-:-:S04]  /*16ba0*/  IMAD.WIDE.U32 R84, P4, R74, R35, R84 ;  /* 0x000000234a547225 */ /* 0x000fc80007880054 */
[----:B------:R-:W-:-:S04]  /*16bb0*/  IMAD.WIDE.U32 R82, R31, R74, RZ ;  /* 0x0000004a1f527225 */ /* 0x000fc800078e00ff */
[----:B------:R-:W-:Y:S02]  /*16bc0*/  IMAD R87, R75, R31, R48 ;  /* 0x0000001f4b577224 */ /* 0x000fe400078e0230 */
[----:B------:R-:W-:Y:S01]  /*16bd0*/  IMAD.X R49, RZ, RZ, RZ, P6 ;  /* 0x000000ffff317224 */ /* 0x000fe200030e06ff */
[----:B------:R-:W-:Y:S01]  /*16be0*/  IADD3 R98, P6, PT, R47, R82, RZ ;  /* 0x000000522f627210 */ /* 0x000fe20007fde0ff */
[----:B------:R-:W-:Y:S01]  /*16bf0*/  IMAD.X R88, R105, 0x1, R96, P3 ;  /* 0x0000000169587824 */ /* 0x000fe200018e0660 */
[----:B------:R-:W-:Y:S01]  /*16c00*/  IADD3 RZ, P3, PT, R101, R84, RZ ;  /* 0x0000005465ff7210 */ /* 0x000fe20007f7e0ff */
[----:B------:R-:W-:Y:S02]  /*16c10*/  IMAD.MOV.U32 R96, RZ, RZ, R103 ;  /* 0x000000ffff607224 */ /* 0x000fe400078e0067 */
[----:B------:R-:W-:Y:S02]  /*16c20*/  IMAD.IADD R84, R83, 0x1, R87 ;  /* 0x0000000153547824 */ /* 0x000fe400078e0257 */
[----:B------:R-:W-:Y:S01]  /*16c30*/  IMAD.X R87, RZ, RZ, RZ, P5 ;  /* 0x000000ffff577224 */ /* 0x000fe200028e06ff */
[----:B------:R-:W-:Y:S01]  /*16c40*/  ISETP.GE.U32.AND P5, PT, R94, R86, PT ;  /* 0x000000565e00720c */ /* 0x000fe20003fa6070 */
[----:B------:R-:W-:Y:S01]  /*16c50*/  IMAD.WIDE.U32.X R96, R79, R39, R96, P2 ;  /* 0x000000274f607225 */ /* 0x000fe200010e0460 */
[----:B------:R-:W-:-:S02]  /*16c60*/  ISETP.GE.U32.AND P2, PT, R98, R82, PT ;  /* 0x000000526200720c */ /* 0x000fc40003f46070 */
[----:B------:R-:W-:Y:S01]  /*16c70*/  ISETP.GE.U32.AND.EX P5, PT, R105, R102, PT, P5 ;  /* 0x000000666900720c */ /* 0x000fe20003fa6150 */
[----:B------:R-:W-:Y:S01]  /*16c80*/  IMAD.X R51, R84, 0x1, R51, P6 ;  /* 0x0000000154337824 */ /* 0x000fe200030e0633 */
[----:B------:R-:W-:Y:S01]  /*16c90*/  ISETP.GE.U32.AND P6, PT, R81, R94, PT ;  /* 0x0000005e5100720c */ /* 0x000fe20003fc6070 */
[----:B------:R-:W-:Y:S01]  /*16ca0*/  IMAD R47, R39, R76, RZ ;  /* 0x0000004c272f7224 */ /* 0x000fe200078e02ff */
[----:B------:R-:W-:Y:S01]  /*16cb0*/  SEL R100, RZ, 0x1, P5 ;  /* 0x00000001ff647807 */ /* 0x000fe20002800000 */
[----:B------:R-:W-:Y:S01]  /*16cc0*/  IMAD R86, R35, R74, RZ ;  /* 0x0000004a23567224 */ /* 0x000fe200078e02ff */
[----:B------:R-:W-:Y:S01]  /*16cd0*/  ISETP.GE.U32.AND.EX P2, PT, R51, R84, PT, P2 ;  /* 0x000000543300720c */ /* 0x000fe20003f46120 */
[----:B------:R-:W-:Y:S01]  /*16ce0*/  IMAD.MOV.U32 R48, RZ, RZ, R93 ;  /* 0x000000ffff307224 */ /* 0x000fe200078e005d */
[----:B------:R-:W-:Y:S01]  /*16cf0*/  ISETP.GE.U32.AND.EX P6, PT, R88, R105, PT, P6 ;  /* 0x000000695800720c */ /* 0x000fe20003fc6160 */
[----:B------:R-:W-:-:S04]  /*16d00*/  IMAD.WIDE.U32 R92, R32, R76, RZ ;  /* 0x0000004c205c7225 */ /* 0x000fc800078e00ff */
[----:B------:R-:W-:Y:S02]  /*16d10*/  IMAD R47, R77, R32, R47 ;  /* 0x000000204d2f7224 */ /* 0x000fe400078e022f */
[----:B------:R-:W-:-:S04]  /*16d20*/  IMAD.WIDE.U32 R82, R30, R74, RZ ;  /* 0x0000004a1e527225 */ /* 0x000fc800078e00ff */
[----:B------:R-:W-:Y:S02]  /*16d30*/  IMAD R103, R75, R30, R86 ;  /* 0x0000001e4b677224 */ /* 0x000fe400078e0256 */
[----:B------:R-:W-:Y:S01]  /*16d40*/  IMAD.IADD R101, R93, 0x1, R47 ;  /* 0x000000015d657824 */ /* 0x000fe200078e022f */
[----:B------:R-:W-:Y:S01]  /*16d50*/  SEL R47, RZ, 0x1, P2 ;  /* 0x00000001ff2f7807 */ /* 0x000fe20001000000 */
[----:B------:R-:W-:Y:S01]  /*16d60*/  IMAD.IADD R93, R83, 0x1, R103 ;  /* 0x00000001535d7824 */ /* 0x000fe200078e0267 */
[----:B------:R-:W-:Y:S01]  /*16d70*/  IADD3 R83, P2, PT, R81, R82, RZ ;  /* 0x0000005251537210 */ /* 0x000fe20007f5e0ff */
[----:B------:R-:W-:Y:S01]  /*16d80*/  IMAD.WIDE.U32.X R48, R75, R37, R48, P1 ;  /* 0x000000254b307225 */ /* 0x000fe200008e0430 */
[----:B------:R-:W-:Y:S02]  /*16d90*/  IADD3 R94, P1, P5, R92, R96, R107 ;  /* 0x000000605c5e7210 */ /* 0x000fe40007d3e06b */
[----:B------:R-:W-:Y:S01]  /*16da0*/  SEL R81, RZ, 0x1, P6 ;  /* 0x00000001ff517807 */ /* 0x000fe20003000000 */
[----:B------:R-:W-:Y:S01]  /*16db0*/  IMAD.X R84, R93, 0x1, R88, P2 ;  /* 0x000000015d547824 */ /* 0x000fe200010e0658 */
[----:B------:R-:W-:Y:S01]  /*16dc0*/  IADD3 R47, P2, P6, R83, R48, R47 ;  /* 0x00000030532f7210 */ /* 0x000fe20007e5e02f */
[----:B------:R-:W-:Y:S01]  /*16dd0*/  IMAD.MOV.U32 R86, RZ, RZ, R89 ;  /* 0x000000ffff567224 */ /* 0x000fe200078e0059 */
[----:B------:R-:W-:Y:S01]  /*16de0*/  IADD3.X R96, PT, PT, R101, R97, RZ, P1, P5 ;  /* 0x0000006165607210 */ /* 0x000fe20000fea4ff */
[----:B------:R-:W-:Y:S01]  /*16df0*/  IMAD.WIDE.U32 R88, R72, R31, RZ ;  /* 0x0000001f48587225 */ /* 0x000fe200078e00ff */
[----:B------:R-:W-:-:S02]  /*16e00*/  IADD3 R97, P1, P5, R81, R90, R100 ;  /* 0x0000005a51617210 */ /* 0x000fc40007d3e064 */
[----:B------:R-:W-:Y:S01]  /*16e10*/  IADD3.X R81, PT, PT, R84, R49, RZ, P2, P6 ;  /* 0x0000003154517210 */ /* 0x000fe200017ec4ff */
[----:B------:R-:W-:Y:S01]  /*16e20*/  IMAD.WIDE.U32 R48, R75, R28, RZ ;  /* 0x0000001c4b307225 */ /* 0x000fe200078e00ff */
[----:B------:R-:W-:Y:S02]  /*16e30*/  ISETP.GE.U32.AND P2, PT, R83, R82, PT ;  /* 0x000000525300720c */ /* 0x000fe40003f46070 */
[----:B------:R-:W-:Y:S01]  /*16e40*/  IADD3.X R115, PT, PT, RZ, R91, RZ, P1, P5 ;  /* 0x0000005bff737210 */ /* 0x000fe20000fea4ff */
[----:B------:R-:W-:Y:S01]  /*16e50*/  IMAD.WIDE.U32 R90, R74, R28, RZ ;  /* 0x0000001c4a5a7225 */ /* 0x000fe200078e00ff */
[----:B------:R-:W-:Y:S02]  /*16e60*/  ISETP.GE.U32.AND.EX P2, PT, R84, R93, PT, P2 ;  /* 0x0000005d5400720c */ /* 0x000fe40003f46120 */
[----:B------:R-:W-:Y:S01]  /*16e70*/  ISETP.GE.U32.AND P1, PT, R47, R83, PT ;  /* 0x000000532f00720c */ /* 0x000fe20003f26070 */
[----:B------:R-:W-:Y:S01]  /*16e80*/  IMAD.WIDE.U32 R82, R73, R31, RZ ;  /* 0x0000001f49527225 */ /* 0x000fe200078e00ff */
[----:B------:R-:W-:-:S02]  /*16e90*/  SEL R93, RZ, 0x1, P2 ;  /* 0x00000001ff5d7807 */ /* 0x000fc40001000000 */
[----:B------:R-:W-:Y:S01]  /*16ea0*/  IADD3 R97, P2, PT, R94, R97, RZ ;  /* 0x000000615e617210 */ /* 0x000fe20007f5e0ff */
[----:B------:R-:W-:Y:S01]  /*16eb0*/  IMAD.WIDE.U32 R48, P5, R74, R33, R48 ;  /* 0x000000214a307225 */ /* 0x000fe200078a0030 */
[----:B------:R-:W-:-:S03]  /*16ec0*/  ISETP.GE.U32.AND.EX P1, PT, R81, R84, PT, P1 ;  /* 0x000000545100720c */ /* 0x000fc60003f26110 */
[----:B------:R-:W-:Y:S01]  /*16ed0*/  IMAD.WIDE.U32 R82, P6, R72, R37, R82 ;  /* 0x0000002548527225 */ /* 0x000fe200078c0052 */
[----:B------:R-:W-:-:S03]  /*16ee0*/  SEL R103, RZ, 0x1, P1 ;  /* 0x00000001ff677807 */ /* 0x000fc60000800000 */
[----:B------:R-:W-:Y:S01]  /*16ef0*/  IMAD.X R115, R96, 0x1, R115, P2 ;  /* 0x0000000160737824 */ /* 0x000fe200010e0673 */
[----:B------:R-:W-:Y:S01]  /*16f00*/  ISETP.GE.U32.AND P2, PT, R94, R92, PT ;  /* 0x0000005c5e00720c */ /* 0x000fe20003f46070 */
[----:B------:R-:W-:Y:S01]  /*16f10*/  IMAD.WIDE.U32.X R86, R77, R39, R86, P0 ;  /* 0x000000274d567225 */ /* 0x000fe200000e0456 */
[----:B------:R-:W-:Y:S02]  /*16f20*/  IADD3 RZ, P0, PT, R91, R48, RZ ;  /* 0x000000305bff7210 */ /* 0x000fe40007f1e0ff */
[----:B------:R-:W-:Y:S01]  /*16f30*/  IADD3 RZ, P1, PT, R89, R82, RZ ;  /* 0x0000005259ff7210 */ /* 0x000fe20007f3e0ff */
[-C--:B------:R-:W-:Y:S01]  /*16f40*/  IMAD R48, R37, R72.reuse, RZ ;  /* 0x0000004825307224 */ /* 0x080fe200078e02ff */
[----:B------:R-:W-:Y:S01]  /*16f50*/  ISETP.GE.U32.AND.EX P2, PT, R96, R101, PT, P2 ;  /* 0x000000656000720c */ /* 0x000fe20003f46120 */
[----:B------:R-:W-:-:S03]  /*16f60*/  IMAD.WIDE.U32 R88, R31, R72, RZ ;  /* 0x000000481f587225 */ /* 0x000fc600078e00ff */
[----:B------:R-:W-:Y:S01]  /*16f70*/  SEL R82, RZ, 0x1, P2 ;  /* 0x00000001ff527807 */ /* 0x000fe20001000000 */
[----:B------:R-:W-:Y:S02]  /*16f80*/  IMAD R105, R73, R31, R48 ;  /* 0x0000001f49697224 */ /* 0x000fe400078e0230 */
[----:B------:R-:W-:Y:S01]  /*16f90*/  IMAD.X R91, RZ, RZ, RZ, P4 ;  /* 0x000000ffff5b7224 */ /* 0x000fe200020e06ff */
[----:B------:R-:W-:Y:S01]  /*16fa0*/  ISETP.GE.U32.AND P4, PT, R97, R94, PT ;  /* 0x0000005e6100720c */ /* 0x000fe20003f86070 */
[----:B------:R-:W-:Y:S01]  /*16fb0*/  IMAD.MOV.U32 R90, RZ, RZ, R85 ;  /* 0x000000ffff5a7224 */ /* 0x000fe200078e0055 */
[----:B------:R-:W-:Y:S01]  /*16fc0*/  IADD3 R94, P2, PT, R47, R88, RZ ;  /* 0x000000582f5e7210 */ /* 0x000fe20007f5e0ff */
[----:B------:R-:W-:Y:S01]  /*16fd0*/  IMAD.IADD R48, R89, 0x1, R105 ;  /* 0x0000000159307824 */ /* 0x000fe200078e0269 */
[----:B------:R-:W-:Y:S01]  /*16fe0*/  ISETP.GE.U32.AND.EX P4, PT, R115, R96, PT, P4 ;  /* 0x000000607300720c */ /* 0x000fe20003f86140 */
[----:B------:R-:W-:-:S03]  /*16ff0*/  IMAD.WIDE.U32.X R84, R75, R35, R90, P3 ;  /* 0x000000234b547225 */ /* 0x000fc600018e045a */
[----:B------:R-:W-:Y:S01]  /*17000*/  SEL R109, RZ, 0x1, P4 ;  /* 0x00000001ff6d7807 */ /* 0x000fe20002000000 */
[----:B------:R-:W-:Y:S01]  /*17010*/  IMAD.X R47, R48, 0x1, R81, P2 ;  /* 0x00000001302f7824 */ /* 0x000fe200010e0651 */
[----:B------:R-:W-:Y:S01]  /*17020*/  ISETP.GE.U32.AND P2, PT, R94, R88, PT ;  /* 0x000000585e00720c */ /* 0x000fe20003f46070 */
[----:B------:R-:W-:Y:S01]  /*17030*/  IMAD.WIDE.U32 R88, R28, R74, RZ ;  /* 0x0000004a1c587225 */ /* 0x000fe200078e00ff */
[----:B------:R-:W-:Y:S02]  /*17040*/  IADD3 R103, P3, P4, R103, R84, R93 ;  /* 0x0000005467677210 */ /* 0x000fe40007c7e05d */
[----:B------:R-:W-:Y:S01]  /*17050*/  ISETP.GE.U32.AND.EX P2, PT, R47, R48, PT, P2 ;  /* 0x000000302f00720c */ /* 0x000fe20003f46120 */
[----:B------:R-:W-:Y:S01]  /*17060*/  IMAD R48, R33, R74, RZ ;  /* 0x0000004a21307224 */ /* 0x000fe200078e02ff */
[----:B------:R-:W-:Y:S01]  /*17070*/  IADD3.X R84, PT, PT, RZ, R85, RZ, P3, P4 ;  /* 0x00000055ff547210 */ /* 0x000fe20001fe84ff */
[----:B------:R-:W-:Y:S01]  /*17080*/  IMAD.X R91, RZ, RZ, RZ, P6 ;  /* 0x000000ffff5b7224 */ /* 0x000fe200030e06ff */
[----:B------:R-:W-:Y:S01]  /*17090*/  IADD3 R109, P3, P4, R109, R86, R82 ;  /* 0x000000566d6d7210 */ /* 0x000fe20007c7e052 */
[----:B------:R-:W-:-:S02]  /*170a0*/  IMAD R81, R75, R28, R48 ;  /* 0x0000001c4b517224 */ /* 0x000fc400078e0230 */
[----:B------:R-:W-:Y:S01]  /*170b0*/  IMAD R82, R35, R72, RZ ;  /* 0x0000004823527224 */ /* 0x000fe200078e02ff */
[----:B------:R-:W-:Y:S01]  /*170c0*/  IADD3.X R107, PT, PT, RZ, R87, RZ, P3, P4 ;  /* 0x00000057ff6b7210 */ /* 0x000fe20001fe84ff */
[----:B------:R-:W-:Y:S01]  /*170d0*/  IMAD.IADD R92, R89, 0x1, R81 ;  /* 0x00000001595c7824 */ /* 0x000fe200078e0251 */
[----:B------:R-:W-:Y:S01]  /*170e0*/  IADD3 R96, P3, PT, R97, R88, RZ ;  /* 0x0000005861607210 */ /* 0x000fe20007f7e0ff */
[----:B------:R-:W-:Y:S02]  /*170f0*/  IMAD.MOV.U32 R90, RZ, RZ, R83 ;  /* 0x000000ffff5a7224 */ /* 0x000fe400078e0053 */
[----:B------:R-:W-:Y:S01]  /*17100*/  IMAD.WIDE.U32 R104, R30, R72, RZ ;  /* 0x000000481e687225 */ /* 0x000fe200078e00ff */
[----:B------:R-:W-:-:S03]  /*17110*/  IADD3 R103, P4, PT, R96, R103, RZ ;  /* 0x0000006760677210 */ /* 0x000fc60007f9e0ff */
[C---:B------:R-:W-:Y:S02]  /*17120*/  IMAD R113, R73.reuse, R30, R82 ;  /* 0x0000001e49717224 */ /* 0x040fe400078e0252 */
[----:B------:R-:W-:Y:S02]  /*17130*/  IMAD.X R115, R92, 0x1, R115, P3 ;  /* 0x000000015c737824 */ /* 0x000fe400018e0673 */
[----:B------:R-:W-:Y:S01]  /*17140*/  IMAD.WIDE.U32.X R90, R73, R37, R90, P1 ;  /* 0x00000025495a7225 */ /* 0x000fe200008e045a */
[----:B------:R-:W-:-:S03]  /*17150*/  IADD3 R111, P1, PT, R103, R104, RZ ;  /* 0x00000068676f7210 */ /* 0x000fc60007f3e0ff */
[----:B------:R-:W-:-:S04]  /*17160*/  IMAD.WIDE.U32 R82, R75, R32, RZ ;  /* 0x000000204b527225 */ /* 0x000fc800078e00ff */
[----:B------:R-:W-:Y:S01]  /*17170*/  IMAD.IADD R113, R105, 0x1, R113 ;  /* 0x0000000169717824 */ /* 0x000fe200078e0271 */
[----:B------:R-:W-:Y:S01]  /*17180*/  SEL R105, RZ, 0x1, P2 ;  /* 0x00000001ff697807 */ /* 0x000fe20001000000 */
[----:B------:R-:W-:Y:S02]  /*17190*/  IMAD.X R48, R115, 0x1, R84, P4 ;  /* 0x0000000173307824 */ /* 0x000fe400020e0654 */
[----:B------:R-:W-:Y:S01]  /*171a0*/  IMAD.WIDE.U32 R84, R73, R30, RZ ;  /* 0x0000001e49547225 */ /* 0x000fe200078e00ff */
[----:B------:R-:W-:-:S03]  /*171b0*/  IADD3 R105, P2, P4, R111, R90, R105 ;  /* 0x0000005a6f697210 */ /* 0x000fc60007c5e069 */
[----:B------:R-:W-:Y:S01]  /*171c0*/  IMAD.X R108, R113, 0x1, R48, P1 ;  /* 0x00000001716c7824 */ /* 0x000fe200008e0630 */
[----:B------:R-:W-:Y:S01]  /*171d0*/  ISETP.GE.U32.AND P1, PT, R96, R88, PT ;  /* 0x000000586000720c */ /* 0x000fe20003f26070 */
[----:B------:R-:W-:-:S03]  /*171e0*/  IMAD.WIDE.U32 R86, R74, R32, RZ ;  /* 0x000000204a567225 */ /* 0x000fc600078e00ff */
[----:B------:R-:W-:Y:S01]  /*171f0*/  IADD3.X R81, PT, PT, R108, R91, RZ, P2, P4 ;  /* 0x0000005b6c517210 */ /* 0x000fe200017e84ff */
[----:B------:R-:W-:Y:S01]  /*17200*/  IMAD.WIDE.U32 R82, P6, R74, R39, R82 ;  /* 0x000000274a527225 */ /* 0x000fe200078c0052 */
[----:B------:R-:W-:-:S03]  /*17210*/  ISETP.GE.U32.AND.EX P1, PT, R115, R92, PT, P1 ;  /* 0x0000005c7300720c */ /* 0x000fc60003f26110 */
[----:B------:R-:W-:Y:S01]  /*17220*/  IMAD.WIDE.U32 R88, R72, R30, RZ ;  /* 0x0000001e48587225 */ /* 0x000fe200078e00ff */
[----:B------:R-:W-:-:S03]  /*17230*/  IADD3 RZ, P2, PT, R87, R82, RZ ;  /* 0x0000005257ff7210 */ /* 0x000fc60007f5e0ff */
[----:B------:R-:W-:-:S04]  /*17240*/  IMAD.WIDE.U32 R84, P3, R72, R35, R84 ;  /* 0x0000002348547225 */ /* 0x000fc80007860054 */
[----:B------:R-:W-:Y:S01]  /*17250*/  IMAD.WIDE.U32 R86, R73, R28, RZ ;  /* 0x0000001c49567225 */ /* 0x000fe200078e00ff */
[----:B------:R-:W-:Y:S02]  /*17260*/  IADD3 RZ, P4, PT, R89, R84, RZ ;  /* 0x0000005459ff7210 */ /* 0x000fe40007f9e0ff */
[----:B------:R-:W-:Y:S01]  /*17270*/  SEL R84, RZ, 0x1, P1 ;  /* 0x00000001ff547807 */ /* 0x000fe20000800000 */
[----:B------:R-:W-:-:S04]  /*17280*/  IMAD.WIDE.U32 R100, R72, R28, RZ ;  /* 0x0000001c48647225 */ /* 0x000fc800078e00ff */
[----:B------:R-:W-:-:S04]  /*17290*/  IMAD.WIDE.U32 R86, P1, R72, R33, R86 ;  /* 0x0000002148567225 */ /* 0x000fc80007820056 */
[----:B------:R-:W-:Y:S01]  /*172a0*/  IMAD.X R97, RZ, RZ, RZ, P6 ;  /* 0x000000ffff617224 */ /* 0x000fe200030e06ff */
[----:B------:R-:W-:Y:S01]  /*172b0*/  IADD3 RZ, P6, PT, R101, R86, RZ ;  /* 0x0000005665ff7210 */ /* 0x000fe20007fde0ff */
[----:B------:R-:W-:Y:S01]  /*172c0*/  IMAD.X R101, RZ, RZ, RZ, P3 ;  /* 0x000000ffff657224 */ /* 0x000fe200018e06ff */
[----:B------:R-:W-:Y:S01]  /*172d0*/  ISETP.GE.U32.AND P3, PT, R103, R96, PT ;  /* 0x000000606700720c */ /* 0x000fe20003f66070 */
[----:B------:R-:W-:Y:S02]  /*172e0*/  IMAD.X R91, RZ, RZ, RZ, P5 ;  /* 0x000000ffff5b7224 */ /* 0x000fe400028e06ff */
[----:B------:R-:W-:Y:S01]  /*172f0*/  IMAD.MOV.U32 R90, RZ, RZ, R49 ;  /* 0x000000ffff5a7224 */ /* 0x000fe200078e0031 */
[----:B------:R-:W-:Y:S01]  /*17300*/  ISETP.GE.U32.AND.EX P3, PT, R48, R115, PT, P3 ;  /* 0x000000733000720c */ /* 0x000fe20003f66130 */
[----:B------:R-:W-:Y:S02]  /*17310*/  IMAD.MOV.U32 R100, RZ, RZ, R85 ;  /* 0x000000ffff647224 */ /* 0x000fe400078e0055 */
[----:B------:R-:W-:Y:S01]  /*17320*/  IMAD.WIDE.U32.X R90, R75, R33, R90, P0 ;  /* 0x000000214b5a7225 */ /* 0x000fe200000e045a */
[----:B------:R-:W-:-:S02]  /*17330*/  SEL R85, RZ, 0x1, P3 ;  /* 0x00000001ff557807 */ /* 0x000fc40001800000 */
[----:B------:R-:W-:Y:S01]  /*17340*/  ISETP.GE.U32.AND P3, PT, R111, R104, PT ;  /* 0x000000686f00720c */ /* 0x000fe20003f66070 */
[----:B------:R-:W-:Y:S01]  /*17350*/  IMAD.WIDE.U32 R92, R73, R32, RZ ;  /* 0x00000020495c7225 */ /* 0x000fe200078e00ff */
[----:B------:R-:W-:Y:S02]  /*17360*/  ISETP.GE.U32.AND P0, PT, R105, R111, PT ;  /* 0x0000006f6900720c */ /* 0x000fe40003f06070 */
[----:B------:R-:W-:Y:S01]  /*17370*/  ISETP.GE.U32.AND.EX P3, PT, R108, R113, PT, P3 ;  /* 0x000000716c00720c */ /* 0x000fe20003f66130 */
[----:B------:R-:W-:Y:S01]  /*17380*/  IMAD R82, R39, R74, RZ ;  /* 0x0000004a27527224 */ /* 0x000fe200078e02ff */
[----:B------:R-:W-:Y:S01]  /*17390*/  ISETP.GE.U32.AND.EX P0, PT, R81, R108, PT, P0 ;  /* 0x0000006c5100720c */ /* 0x000fe20003f06100 */
[----:B------:R-:W-:-:S04]  /*173a0*/  IMAD.WIDE.U32 R48, R32, R74, RZ ;  /* 0x0000004a20307225 */ /* 0x000fc800078e00ff */
[----:B------:R-:W-:Y:S02]  /*173b0*/  IMAD.MOV.U32 R102, RZ, RZ, R87 ;  /* 0x000000ffff667224 */ /* 0x000fe400078e0057 */
[-C--:B------:R-:W-:Y:S01]  /*173c0*/  IMAD R87, R75, R32.reuse, R82 ;  /* 0x000000204b577224 */ /* 0x080fe200078e0252 */
[----:B------:R-:W-:Y:S01]  /*173d0*/  SEL R82, RZ, 0x1, P3 ;  /* 0x00000001ff527807 */ /* 0x000fe20001800000 */
[----:B------:R-:W-:Y:S01]  /*173e0*/  IMAD.WIDE.U32 R88, R72, R32, RZ ;  /* 0x0000002048587225 */ /* 0x000fe200078e00ff */
[----:B------:R-:W-:-:S03]  /*173f0*/  IADD3 R109, P3, PT, R109, R48, RZ ;  /* 0x000000306d6d7210 */ /* 0x000fc60007f7e0ff */
[----:B------:R-:W-:-:S04]  /*17400*/  IMAD.WIDE.U32 R92, P5, R72, R39, R92 ;  /* 0x00000027485c7225 */ /* 0x000fc800078a005c */
[----:B------:R-:W-:Y:S01]  /*17410*/  IMAD.MOV.U32 R96, RZ, RZ, R83 ;  /* 0x000000ffff607224 */ /* 0x000fe200078e0053 */
[----:B------:R-:W-:Y:S01]  /*17420*/  SEL R83, RZ, 0x1, P0 ;  /* 0x00000001ff537807 */ /* 0x000fe20000000000 */
[----:B------:R-:W-:Y:S01]  /*17430*/  IMAD.WIDE.U32.X R100, R73, R35, R100, P4 ;  /* 0x0000002349647225 */ /* 0x000fe200020e0464 */
[----:B------:R-:W-:-:S03]  /*17440*/  IADD3 R88, P0, P4, R85, R90, R84 ;  /* 0x0000005a55587210 */ /* 0x000fc60007c1e054 */
[----:B------:R-:W-:Y:S01]  /*17450*/  IMAD.IADD R86, R49, 0x1, R87 ;  /* 0x0000000131567824 */ /* 0x000fe200078e0257 */
[----:B------:R-:W-:Y:S01]  /*17460*/  IADD3.X R90, PT, PT, RZ, R91, RZ, P0, P4 ;  /* 0x0000005bff5a7210 */ /* 0x000fe200007e84ff */
[----:B------:R-:W-:Y:S01]  /*17470*/  IMAD.X R103, RZ, RZ, RZ, P1 ;  /* 0x000000ffff677224 */ /* 0x000fe200008e06ff */
[----:B------:R-:W-:Y:S01]  /*17480*/  IADD3 RZ, P1, PT, R89, R92, RZ ;  /* 0x0000005c59ff7210 */ /* 0x000fe20007f3e0ff */
[----:B------:R-:W-:Y:S01]  /*17490*/  IMAD.X R89, R86, 0x1, R107, P3 ;  /* 0x0000000156597824 */ /* 0x000fe200018e066b */
[----:B------:R-:W-:Y:S01]  /*174a0*/  IADD3 R107, P0, P3, R83, R100, R82 ;  /* 0x00000064536b7210 */ /* 0x000fe20007b1e052 */
[----:B------:R-:W-:Y:S01]  /*174b0*/  IMAD.X R49, RZ, RZ, RZ, P5 ;  /* 0x000000ffff317224 */ /* 0x000fe200028e06ff */
[----:B------:R-:W-:Y:S01]  /*174c0*/  ISETP.GE.U32.AND P5, PT, R109, R48, PT ;  /* 0x000000306d00720c */ /* 0x000fe20003fa6070 */
[----:B------:R-:W-:Y:S01]  /*174d0*/  IMAD.MOV.U32 R48, RZ, RZ, R93 ;  /* 0x000000ffff307224 */ /* 0x000fe200078e005d */
[----:B------:R-:W-:Y:S01]  /*174e0*/  IADD3.X R93, PT, PT, RZ, R101, RZ, P0, P3 ;  /* 0x00000065ff5d7210 */ /* 0x000fe200007e64ff */
[----:B------:R-:W-:Y:S01]  /*174f0*/  IMAD.WIDE.U32 R84, R81, 0x3d1, RZ ;  /* 0x000003d151547825 */ /* 0x000fe200078e00ff */
[----:B------:R-:W-:-:S02]  /*17500*/  IADD3 R91, P3, PT, R109, R88, RZ ;  /* 0x000000586d5b7210 */ /* 0x000fc40007f7e0ff */
[----:B------:R-:W-:Y:S01]  /*17510*/  ISETP.GE.U32.AND.EX P5, PT, R89, R86, PT, P5 ;  /* 0x000000565900720c */ /* 0x000fe20003fa6150 */
[----:B------:R-:W-:Y:S01]  /*17520*/  IMAD R88, R33, R72, RZ ;  /* 0x0000004821587224 */ /* 0x000fe200078e02ff */
[----:B------:R-:W-:Y:S01]  /*17530*/  ISETP.GE.U32.AND P0, PT, R91, R109, PT ;  /* 0x0000006d5b00720c */ /* 0x000fe20003f06070 */
[----:B------:R-:W-:Y:S01]  /*17540*/  IMAD.WIDE.U32 R82, R105, 0x3d1, RZ ;  /* 0x000003d169527825 */ /* 0x000fe200078e00ff */
[----:B------:R-:W-:-:S03]  /*17550*/  SEL R92, RZ, 0x1, P5 ;  /* 0x00000001ff5c7807 */ /* 0x000fc60002800000 */
[----:B------:R-:W-:-:S04]  /*17560*/  IMAD.WIDE.U32 R84, P4, RZ, R105, R84 ;  /* 0x00000069ff547225 */ /* 0x000fc80007880054 */
[----:B------:R-:W-:Y:S01]  /*17570*/  IMAD.X R90, R89, 0x1, R90, P3 ;  /* 0x00000001595a7824 */ /* 0x000fe200018e065a */
[----:B------:R-:W-:Y:S01]  /*17580*/  IADD3 RZ, P3, PT, R83, R84, RZ ;  /* 0x0000005453ff7210 */ /* 0x000fe20007f7e0ff */
[----:B------:R-:W-:-:S03]  /*17590*/  IMAD.WIDE.U32 R86, R28, R72, RZ ;  /* 0x000000481c567225 */ /* 0x000fc600078e00ff */
[----:B------:R-:W-:Y:S01]  /*175a0*/  ISETP.GE.U32.AND.EX P0, PT, R90, R89, PT, P0 ;  /* 0x000000595a00720c */ /* 0x000fe20003f06100 */
[----:B------:R-:W-:Y:S02]  /*175b0*/  IMAD.MOV.U32 R104, RZ, RZ, RZ ;  /* 0x000000ffff687224 */ /* 0x000fe400078e00ff */
[----:B------:R-:W-:Y:S01]  /*175c0*/  IMAD R101, R73, R28, R88 ;  /* 0x0000001c49657224 */ /* 0x000fe200078e0258 */
[-C--:B------:R-:W-:Y:S01]  /*175d0*/  IADD3 R88, P5, PT, R91, R86.reuse, RZ ;  /* 0x000000565b587210 */ /* 0x080fe20007fbe0ff */
[----:B------:R-:W-:Y:S01]  /*175e0*/  IMAD.WIDE.U32 R82, R105, 0x3d1, R104 ;  /* 0x000003d169527825 */ /* 0x000fe200078e0068 */
[----:B------:R-:W-:Y:S02]  /*175f0*/  SEL R111, RZ, 0x1, P0 ;  /* 0x00000001ff6f7807 */ /* 0x000fe40000000000 */
[C---:B------:R-:W-:Y:S01]  /*17600*/  ISETP.GE.U32.AND P0, PT, R88.reuse, R86, PT ;  /* 0x000000565800720c */ /* 0x040fe20003f06070 */
[----:B------:R-:W-:Y:S02]  /*17610*/  IMAD.IADD R89, R87, 0x1, R101 ;  /* 0x0000000157597824 */ /* 0x000fe400078e0265 */
[----:B------:R-:W-:Y:S01]  /*17620*/  IMAD.X R87, RZ, RZ, RZ, P4 ;  /* 0x000000ffff577224 */ /* 0x000fe200020e06ff */
[----:B------:R-:W-:Y:S01]  /*17630*/  IADD3 R107, P4, PT, R88, R107, RZ ;  /* 0x0000006b586b7210 */ /* 0x000fe20007f9e0ff */
[----:B------:R-:W-:-:S02]  /*17640*/  IMAD.IADD R83, R84, 0x1, R83 ;  /* 0x0000000154537824 */ /* 0x000fc400078e0253 */
[----:B------:R-:W-:Y:S01]  /*17650*/  IMAD.X R84, R89, 0x1, R90, P5 ;  /* 0x0000000159547824 */ /* 0x000fe200028e065a */
[----:B------:R-:W-:Y:S01]  /*17660*/  ISETP.GE.U32.AND P5, PT, R107, R88, PT ;  /* 0x000000586b00720c */ /* 0x000fe20003fa6070 */
[----:B------:R-:W-:Y:S01]  /*17670*/  IMAD.WIDE.U32.X R96, R75, R39, R96, P2 ;  /* 0x000000274b607225 */ /* 0x000fe200010e0460 */
[----:B------:R-:W-:Y:S02]  /*17680*/  ISETP.GE.U32.AND P2, PT, R82, RZ, PT ;  /* 0x000000ff5200720c */ /* 0x000fe40003f46070 */
[C---:B------:R-:W-:Y:S01]  /*17690*/  ISETP.GE.U32.AND.EX P0, PT, R84.reuse, R89, PT, P0 ;  /* 0x000000595400720c */ /* 0x040fe20003f06100 */
[----:B------:R-:W-:Y:S01]  /*176a0*/  IMAD.X R93, R84, 0x1, R93, P4 ;  /* 0x00000001545d7824 */ /* 0x000fe200020e065d */
[----:B------:R-:W-:Y:S01]  /*176b0*/  ISETP.GE.U32.AND.EX P2, PT, R83, R105, PT, P2 ;  /* 0x000000695300720c */ /* 0x000fe20003f46120 */
[----:B------:R-:W-:Y:S02]  /*176c0*/  IMAD.MOV.U32 R86, RZ, RZ, R85 ;  /* 0x000000ffff567224 */ /* 0x000fe400078e0055 */
[----:B------:R-:W-:Y:S01]  /*176d0*/  IMAD.WIDE.U32.X R102, R73, R33, R102, P6 ;  /* 0x0000002149667225 */ /* 0x000fe200030e0466 */
[----:B------:R-:W-:-:S02]  /*176e0*/  ISETP.GE.U32.AND.EX P5, PT, R93, R84, PT, P5 ;  /* 0x000000545d00720c */ /* 0x000fc40003fa6150 */
[----:B------:R-:W-:Y:S01]  /*176f0*/  IADD3 R111, P4, P6, R111, R96, R92 ;  /* 0x000000606f6f7210 */ /* 0x000fe20007e9e05c */
[----:B------:R-:W-:Y:S01]  /*17700*/  IMAD R96, R39, R72, RZ ;  /* 0x0000004827607224 */ /* 0x000fe200078e02ff */
[----:B------:R-:W-:Y:S01]  /*17710*/  SEL R92, RZ, 0x1, P0 ;  /* 0x00000001ff5c7807 */ /* 0x000fe20000000000 */
[----:B------:R-:W-:Y:S01]  /*17720*/  IMAD.WIDE.U32 R88, R93, 0x3d1, RZ ;  /* 0x000003d15d587825 */ /* 0x000fe200078e00ff */
[----:B------:R-:W-:-:S03]  /*17730*/  SEL R101, RZ, 0x1, P5 ;  /* 0x00000001ff657807 */ /* 0x000fc60002800000 */
[----:B------:R-:W-:-:S04]  /*17740*/  IMAD.WIDE.U32.X R86, RZ, R81, R86, P3 ;  /* 0x00000051ff567225 */ /* 0x000fc800018e0456 */
[----:B------:R-:W-:-:S04]  /*17750*/  IMAD.WIDE.U32 R84, R107, 0x3d1, RZ ;  /* 0x000003d16b547825 */ /* 0x000fc800078e00ff */
[----:B------:R-:W-:Y:S01]  /*17760*/  IMAD.WIDE.U32 R90, R32, R72, RZ ;  /* 0x00000048205a7225 */ /* 0x000fe200078e00ff */
[----:B------:R-:W-:-:S03]  /*17770*/  IADD3 R109, P3, PT, R86, R84, RZ ;  /* 0x00000054566d7210 */ /* 0x000fc60007f7e0ff */
[----:B------:R-:W-:Y:S01]  /*17780*/  IMAD R105, R73, R32, R96 ;  /* 0x0000002049697224 */ /* 0x000fe200078e0260 */
[----:B------:R-:W-:Y:S01]  /*17790*/  IADD3.X R96, PT, PT, RZ, R97, RZ, P4, P6 ;  /* 0x00000061ff607210 */ /* 0x000fe200027ec4ff */
[----:B------:R-:W-:Y:S01]  /*177a0*/  IMAD.WIDE.U32 R88, P0, RZ, R107, R88 ;  /* 0x0000006bff587225 */ /* 0x000fe20007800058 */
[----:B------:R-:W-:Y:S02]  /*177b0*/  IADD3 R101, P4, P5, R101, R102, R92 ;  /* 0x0000006665657210 */ /* 0x000fe40007d9e05c */
[----:B------:R-:W-:Y:S01]  /*177c0*/  IADD3 R86, P6, PT, R111, R90, RZ ;  /* 0x0000005a6f567210 */ /* 0x000fe20007fde0ff */
[----:B------:R-:W-:Y:S01]  /*177d0*/  IMAD.IADD R105, R91, 0x1, R105 ;  /* 0x000000015b697824 */ /* 0x000fe200078e0269 */
[----:B------:R-:W-:Y:S02]  /*177e0*/  IADD3.X R97, PT, PT, RZ, R103, RZ, P4, P5 ;  /* 0x00000067ff617210 */ /* 0x000fe400027ea4ff */
[----:B------:R-:W-:Y:S01]  /*177f0*/  IADD3 R91, P5, PT, R85, R88, RZ ;  /* 0x00000058555b7210 */ /* 0x000fe20007fbe0ff */
[----:B------:R-:W-:Y:S01]  /*17800*/  IMAD.X R88, R105, 0x1, R96, P6 ;  /* 0x0000000169587824 */ /* 0x000fe200030e0660 */
[C---:B------:R-:W-:Y:S01]  /*17810*/  IADD3 R101, P6, PT, R86.reuse, R101, RZ ;  /* 0x0000006556657210 */ /* 0x040fe20007fde0ff */
[----:B------:R-:W-:Y:S01]  /*17820*/  IMAD.X R85, RZ, RZ, RZ, P0 ;  /* 0x000000ffff557224 */ /* 0x000fe200000e06ff */
[----:B------:R-:W-:Y:S01]  /*17830*/  ISETP.GE.U32.AND P4, PT, R109, R84, PT ;  /* 0x000000546d00720c */ /* 0x000fe20003f86070 */
[----:B------:R-:W-:Y:S01]  /*17840*/  IMAD.X R110, R91, 0x1, R87, P3 ;  /* 0x000000015b6e7824 */ /* 0x000fe200018e0657 */
[----:B------:R-:W-:Y:S01]  /*17850*/  ISETP.GE.U32.AND P0, PT, R86, R90, PT ;  /* 0x0000005a5600720c */ /* 0x000fe20003f06070 */
[----:B------:R-:W-:Y:S01]  /*17860*/  IMAD.X R97, R88, 0x1, R97, P6 ;  /* 0x0000000158617824 */ /* 0x000fe200030e0661 */
[----:B------:R-:W-:Y:S01]  /*17870*/  ISETP.GE.U32.AND P3, PT, R101, R86, PT ;  /* 0x000000566500720c */ /* 0x000fe20003f66070 */
[----:B------:R-:W-:Y:S01]  /*17880*/  IMAD.WIDE.U32.X R86, R73, R39, R48, P1 ;  /* 0x0000002749567225 */ /* 0x000fe200008e0430 */
[----:B------:R-:W-:-:S02]  /*17890*/  ISETP.GE.U32.AND.EX P4, PT, R110, R91, PT, P4 ;  /* 0x0000005b6e00720c */ /* 0x000fc40003f86140 */
[----:B------:R-:W-:Y:S01]  /*178a0*/  ISETP.GE.U32.AND.EX P0, PT, R88, R105, PT, P0 ;  /* 0x000000695800720c */ /* 0x000fe20003f06100 */
[C---:B------:R-:W-:Y:S01]  /*178b0*/  IMAD.WIDE.U32 R48, R97.reuse, 0x3d1, RZ ;  /* 0x000003d161307825 */ /* 0x040fe200078e00ff */
[----:B------:R-:W-:Y:S02]  /*178c0*/  ISETP.GE.U32.AND.EX P3, PT, R97, R88, PT, P3 ;  /* 0x000000586100720c */ /* 0x000fe40003f66130 */
[----:B------:R-:W-:Y:S01]  /*178d0*/  SEL R105, RZ, 0x1, P4 ;  /* 0x00000001ff697807 */ /* 0x000fe20002000000 */
[----:B------:R-:W-:Y:S01]  /*178e0*/  IMAD.MOV.U32 R84, RZ, RZ, R89 ;  /* 0x000000ffff547224 */ /* 0x000fe200078e0059 */
[----:B------:R-:W-:Y:S01]  /*178f0*/  SEL R92, RZ, 0x1, P0 ;  /* 0x00000001ff5c7807 */ /* 0x000fe20000000000 */
[----:B------:R-:W-:Y:S01]  /*17900*/  IMAD.WIDE.U32 R88, R101, 0x3d1, RZ ;  /* 0x000003d165587825 */ /* 0x000fe200078e00ff */
[----:B------:R-:W-:-:S03]  /*17910*/  SEL R111, RZ, 0x1, P3 ;  /* 0x00000001ff6f7807 */ /* 0x000fc60001800000 */
[----:B------:R-:W-:Y:S01]  /*17920*/  IMAD.WIDE.U32.X R90, RZ, R93, R84, P5 ;  /* 0x0000005dff5a7225 */ /* 0x000fe200028e0454 */
[----:B------:R-:W-:-:S03]  /*17930*/  IADD3 R111, P0, P6, R111, R86, R92 ;  /* 0x000000566f6f7210 */ /* 0x000fc60007e1e05c */
[----:B------:R-:W-:Y:S01]  /*17940*/  IMAD.WIDE.U32 R84, P4, RZ, R101, R48 ;  /* 0x00000065ff547225 */ /* 0x000fe20007880030 */
[----:B------:R-:W-:Y:S02]  /*17950*/  IADD3 R105, P1, P3, R88, R90, R105 ;  /* 0x0000005a58697210 */ /* 0x000fe40007b3e069 */
[----:B------:R-:W-:Y:S01]  /*17960*/  IADD3.X R103, PT, PT, RZ, R87, RZ, P0, P6 ;  /* 0x00000057ff677210 */ /* 0x000fe200007ec4ff */
[----:B------:R-:W-:Y:S01]  /*17970*/  IMAD.WIDE.U32 R48, R78, R31, R82 ;  /* 0x0000001f4e307225 */ /* 0x000fe200078e0052 */
[----:B------:R-:W-:Y:S02]  /*17980*/  IADD3 R89, P5, PT, R89, R84, RZ ;  /* 0x0000005459597210 */ /* 0x000fe40007fbe0ff */
[----:B------:R-:W-:Y:S01]  /*17990*/  SEL R84, RZ, 0x1, P2 ;  /* 0x00000001ff547807 */ /* 0x000fe20001000000 */
[----:B------:R-:W-:Y:S01]  /*179a0*/  IMAD R86, R37, R78, RZ ;  /* 0x0000004e25567224 */ /* 0x000fe200078e02ff */
[----:B------:R-:W-:Y:S01]  /*179b0*/  ISETP.GE.U32.AND P0, PT, R48, R82, PT ;  /* 0x000000523000720c */ /* 0x000fe20003f06070 */
[----:B------:R-:W-:Y:S01]  /*179c0*/  IMAD.X R87, RZ, RZ, RZ, P4 ;  /* 0x000000ffff577224 */ /* 0x000fe200020e06ff */
[----:B------:R-:W-:Y:S01]  /*179d0*/  IADD3.X R90, PT, PT, R89, R91, RZ, P1, P3 ;  /* 0x0000005b595a7210 */ /* 0x000fe20000fe64ff */
[----:B------:R-:W-:Y:S01]  /*179e0*/  IMAD R91, R79, R31, R86 ;  /* 0x0000001f4f5b7224 */ /* 0x000fe200078e0256 */
[-C--:B------:R-:W-:Y:S01]  /*179f0*/  IADD3 R82, P3, P6, R109, R81.reuse, R84 ;  /* 0x000000516d527210 */ /* 0x080fe20007e7e054 */
[----:B------:R-:W-:Y:S01]  /*17a00*/  IMAD.MOV.U32 R86, RZ, RZ, R85 ;  /* 0x000000ffff567224 */ /* 0x000fe200078e0055 */
[----:B------:R-:W-:Y:S01]  /*17a10*/  ISETP.GE.U32.AND P1, PT, R105, R88, PT ;  /* 0x000000586900720c */ /* 0x000fe20003f26070 */
[----:B------:R-:W-:Y:S01]  /*17a20*/  IMAD.WIDE.U32 R84, R103, 0x3d1, RZ ;  /* 0x000003d167547825 */ /* 0x000fe200078e00ff */
[----:B------:R-:W-:-:S02]  /*17a30*/  ISETP.EQ.U32.AND P4, PT, R82, R81, PT ;  /* 0x000000515200720c */ /* 0x000fc40003f82070 */
[----:B------:R-:W-:Y:S01]  /*17a40*/  IADD3.X R110, PT, PT, R110, R107, RZ, P3, P6 ;  /* 0x0000006b6e6e7210 */ /* 0x000fe20001fec4ff */
[----:B------:R-:W-:Y:S01]  /*17a50*/  IMAD.IADD R120, R49, 0x1, R91 ;  /* 0x0000000131787824 */ /* 0x000fe200078e025b */
[----:B------:R-:W-:Y:S01]  /*17a60*/  ISETP.GE.U32.AND.EX P1, PT, R90, R89, PT, P1 ;  /* 0x000000595a00720c */ /* 0x000fe20003f26110 */
[----:B------:R-:W-:Y:S01]  /*17a70*/  IMAD.WIDE.U32 R88, R111, 0x3d1, RZ ;  /* 0x000003d16f587825 */ /* 0x000fe200078e00ff */
[----:B------:R-:W-:Y:S02]  /*17a80*/  ISETP.EQ.AND.EX P4, PT, R110, R107, !P2, P4 ;  /* 0x0000006b6e00720c */ /* 0x000fe40005782340 */
[----:B------:R-:W-:Y:S01]  /*17a90*/  ISETP.LT.U32.AND P3, PT, R82, R81, PT ;  /* 0x000000515200720c */ /* 0x000fe20003f61070 */
[----:B------:R-:W-:Y:S01]  /*17aa0*/  IMAD.WIDE.U32.X R86, RZ, R97, R86, P5 ;  /* 0x00000061ff567225 */ /* 0x000fe200028e0456 */
[----:B------:R-:W-:Y:S02]  /*17ab0*/  SEL R91, RZ, 0x1, P1 ;  /* 0x00000001ff5b7807 */ /* 0x000fe40000800000 */
[----:B------:R-:W-:Y:S01]  /*17ac0*/  ISETP.GE.U32.AND.EX P0, PT, R120, R83, PT, P0 ;  /* 0x000000537800720c */ /* 0x000fe20003f06100 */
[----:B------:R-:W-:Y:S01]  /*17ad0*/  IMAD.WIDE.U32 R84, P2, RZ, R111, R84 ;  /* 0x0000006fff547225 */ /* 0x000fe20007840054 */
[----:B------:R-:W-:-:S02]  /*17ae0*/  ISETP.LT.U32.OR.EX P3, PT, R110, R107, P4, P3 ;  /* 0x0000006b6e00720c */ /* 0x000fc40002761530 */
[----:B------:R-:W-:Y:S01]  /*17af0*/  IADD3 R91, P5, P6, R88, R86, R91 ;  /* 0x00000056585b7210 */ /* 0x000fe20007ebe05b */
[----:B------:R-:W-:Y:S01]  /*17b00*/  IMAD.X R83, RZ, RZ, RZ, P2 ;  /* 0x000000ffff537224 */ /* 0x000fe200010e06ff */
[----:B------:R-:W-:Y:S01]  /*17b10*/  IADD3 R49, P4, PT, R89, R84, RZ ;  /* 0x0000005459317210 */ /* 0x000fe20007f9e0ff */
[----:B------:R-:W-:Y:S01]  /*17b20*/  IMAD.MOV.U32 R124, RZ, RZ, R48 ;  /* 0x000000ffff7c7224 */ /* 0x000fe200078e0030 */
[----:B------:R-:W-:Y:S02]  /*17b30*/  SEL R129, RZ, 0x1, P0 ;  /* 0x00000001ff817807 */ /* 0x000fe40000000000 */
[----:B------:R-:W-:Y:S02]  /*17b40*/  ISETP.GE.U32.AND P1, PT, R91, R88, PT ;  /* 0x000000585b00720c */ /* 0x000fe40003f26070 */
[----:B------:R-:W-:Y:S02]  /*17b50*/  IADD3.X R86, PT, PT, R49, R87, RZ, P5, P6 ;  /* 0x0000005731567210 */ /* 0x000fe40002fec4ff */
[----:B------:R-:W-:Y:S01]  /*17b60*/  IADD3 R129, P5, P2, R129, R82, R106 ;  /* 0x0000005281817210 */ /* 0x000fe20007abe06a */
[----:B------:R-:W-:Y:S01]  /*17b70*/  IMAD.MOV.U32 R82, RZ, RZ, R85 ;  /* 0x000000ffff527224 */ /* 0x000fe200078e0055 */
[----:B------:R-:W-:-:S02]  /*17b80*/  ISETP.GE.U32.AND.EX P6, PT, R86, R49, PT, P1 ;  /* 0x000000315600720c */ /* 0x000fc40003fc6110 */
[----:B------:R-:W-:Y:S01]  /*17b90*/  ISETP.EQ.U32.AND P1, PT, R129, R106, PT ;  /* 0x0000006a8100720c */ /* 0x000fe20003f22070 */
[----:B------:R-:W-:Y:S01]  /*17ba0*/  IMAD.WIDE.U32.X R82, RZ, R103, R82, P4 ;  /* 0x00000067ff527225 */ /* 0x000fe200020e0452 */
[----:B------:R-:W-:Y:S02]  /*17bb0*/  SEL R49, RZ, 0x1, P6 ;  /* 0x00000001ff317807 */ /* 0x000fe40003000000 */
[----:B------:R-:W-:Y:S02]  /*17bc0*/  IADD3.X R110, PT, PT, RZ, R110, R53, P5, P2 ;  /* 0x0000006eff6e7210 */ /* 0x000fe40002fe4435 */
[----:B------:R-:W-:Y:S02]  /*17bd0*/  SEL R84, RZ, 0x1, !P3 ;  /* 0x00000001ff547807 */ /* 0x000fe40005800000 */
[----:B------:R-:W-:Y:S02]  /*17be0*/  IADD3 R49, P4, PT, R49, R82, RZ ;  /* 0x0000005231317210 */ /* 0x000fe40007f9e0ff */
[----:B------:R-:W-:-:S02]  /*17bf0*/  ISETP.EQ.AND.EX P0, PT, R110, R53, !P0, P1 ;  /* 0x000000356e00720c */ /* 0x000fc40004702310 */
[----:B------:R-:W-:Y:S01]  /*17c00*/  ISETP.LT.U32.AND P6, PT, R129, R106, PT ;  /* 0x0000006a8100720c */ /* 0x000fe20003fc1070 */
[----:B------:R-:W-:Y:S01]  /*17c10*/  IMAD.X R81, RZ, RZ, R83, P4 ;  /* 0x000000ffff517224 */ /* 0x000fe200020e0653 */
[----:B------:R-:W-:Y:S02]  /*17c20*/  IADD3 R82, P1, P2, R105, R93, R84 ;  /* 0x0000005d69527210 */ /* 0x000fe40007a3e054 */
[----:B------:R-:W-:Y:S02]  /*17c30*/  ISETP.GE.U32.AND P4, PT, R121, R60, PT ;  /* 0x0000003c7900720c */ /* 0x000fe40003f86070 */
[----:B------:R-:W-:Y:S02]  /*17c40*/  ISETP.LT.U32.OR.EX P6, PT, R110, R53, P0, P6 ;  /* 0x000000356e00720c */ /* 0x000fe400007c1560 */
[----:B------:R-:W-:Y:S02]  /*17c50*/  ISETP.EQ.U32.AND P5, PT, R82, R93, PT ;  /* 0x0000005d5200720c */ /* 0x000fe40003fa2070 */
[----:B------:R-:W-:-:S02]  /*17c60*/  IADD3.X R122, PT, PT, R90, R101, RZ, P1, P2 ;  /* 0x000000655a7a7210 */ /* 0x000fc40000fe44ff */
[----:B------:R-:W-:Y:S02]  /*17c70*/  ISETP.EQ.U32.AND P2, PT, R135, R56, PT ;  /* 0x000000388700720c */ /* 0x000fe40003f42070 */
[----:B------:R-:W-:Y:S02]  /*17c80*/  ISETP.GE.U32.AND.EX P4, PT, R50, R61, PT, P4 ;  /* 0x0000003d3200720c */ /* 0x000fe40003f86140 */
[----:B------:R-:W-:Y:S02]  /*17c90*/  ISETP.LT.U32.AND P0, PT, R82, R93, PT ;  /* 0x0000005d5200720c */ /* 0x000fe40003f01070 */
[----:B------:R-:W-:Y:S02]  /*17ca0*/  SEL R131, RZ, 0x1, !P6 ;  /* 0x00000001ff837807 */ /* 0x000fe40007000000 */
[----:B------:R-:W-:Y:S02]  /*17cb0*/  ISETP.EQ.AND.EX P3, PT, R122, R101, P3, P5 ;  /* 0x000000657a00720c */ /* 0x000fe40001f62350 */
[----:B------:R-:W-:-:S02]  /*17cc0*/  ISETP.GE.U32.AND P1, PT, R147, R58, PT ;  /* 0x0000003a9300720c */ /* 0x000fc40003f26070 */
[----:B------:R-:W-:Y:S02]  /*17cd0*/  ISETP.EQ.AND.EX P2, PT, R52, R57, !P4, P2 ;  /* 0x000000393400720c */ /* 0x000fe40006742320 */
[----:B------:R-:W-:Y:S02]  /*17ce0*/  SEL R83, RZ, 0x1, P4 ;  /* 0x00000001ff537807 */ /* 0x000fe40002000000 */
[----:B------:R-:W-:Y:S02]  /*17cf0*/  IADD3 R131, P4, P5, R131, R82, R98 ;  /* 0x0000005283837210 */ /* 0x000fe40007d9e062 */
[----:B------:R-:W-:Y:S02]  /*17d00*/  ISETP.LT.U32.OR.EX P0, PT, R122, R101, P3, P0 ;  /* 0x000000657a00720c */ /* 0x000fe40001f01500 */
[----:B------:R-:W-:Y:S02]  /*17d10*/  ISETP.LT.U32.AND P3, PT, R135, R56, PT ;  /* 0x000000388700720c */ /* 0x000fe40003f61070 */
[----:B------:R-:W-:-:S02]  /*17d20*/  ISETP.GE.U32.AND.EX P1, PT, R46, R59, PT, P1 ;  /* 0x0000003b2e00720c */ /* 0x000fc40003f26110 */
[----:B------:R-:W-:Y:S02]  /*17d30*/  IADD3.X R122, PT, PT, RZ, R122, R51, P4, P5 ;  /* 0x0000007aff7a7210 */ /* 0x000fe400027ea433 */
[----:B------:R-:W-:Y:S02]  /*17d40*/  ISETP.EQ.U32.AND P5, PT, R131, R98, PT ;  /* 0x000000628300720c */ /* 0x000fe40003fa2070 */
[----:B------:R-:W-:Y:S02]  /*17d50*/  ISETP.LT.U32.OR.EX P2, PT, R52, R57, P2, P3 ;  /* 0x000000393400720c */ /* 0x000fe40001741530 */
[CC--:B------:R-:W-:Y:S02]  /*17d60*/  ISETP.EQ.U32.AND P3, PT, R151.reuse, R54.reuse, PT ;  /* 0x000000369700720c */ /* 0x0c0fe40003f62070 */
[----:B------:R-:W-:Y:S02]  /*17d70*/  ISETP.EQ.AND.EX P6, PT, R122, R51, P6, P5 ;  /* 0x000000337a00720c */ /* 0x000fe400037c2350 */
[----:B------:R-:W-:-:S02]  /*17d80*/  ISETP.LT.U32.AND P5, PT, R151, R54, PT ;  /* 0x000000369700720c */ /* 0x000fc40003fa1070 */
[CC--:B------:R-:W-:Y:S02]  /*17d90*/  ISETP.EQ.AND.EX P3, PT, R80.reuse, R55.reuse, P2, P3 ;  /* 0x000000375000720c */ /* 0x0c0fe40001762330 */
[----:B------:R-:W-:Y:S02]  /*17da0*/  ISETP.LT.U32.AND P4, PT, R131, R98, PT ;  /* 0x000000628300720c */ /* 0x000fe40003f81070 */
[----:B------:R-:W-:Y:S02]  /*17db0*/  ISETP.LT.U32.OR.EX P3, PT, R80, R55, P3, P5 ;  /* 0x000000375000720c */ /* 0x000fe40001f61550 */
[----:B------:R-:W-:Y:S02]  /*17dc0*/  @P1 ISETP.NE.U32.AND P5, PT, R147, R58, PT ;  /* 0x0000003a9300120c */ /* 0x000fe40003fa5070 */
[----:B------:R-:W-:Y:S02]  /*17dd0*/  ISETP.LT.U32.OR.EX P4, PT, R122, R51, P6, P4 ;  /* 0x000000337a00720c */ /* 0x000fe40003781540 */
[----:B------:R-:W-:-:S02]  /*17de0*/  SEL R82, RZ, 0x1, !P0 ;  /* 0x00000001ff527807 */ /* 0x000fc40004000000 */
[----:B------:R-:W-:Y:S02]  /*17df0*/  SEL R51, RZ, 0x1, !P2 ;  /* 0x00000001ff337807 */ /* 0x000fe40005000000 */
[----:B------:R-:W-:Y:S02]  /*17e00*/  PLOP3.LUT P2, PT, PT, PT, PT, 0x8, 0x80 ;  /* 0x000000000080781c */ /* 0x000fe40003f4e170 */
[----:B------:R-:W-:Y:S02]  /*17e10*/  @P1 ISETP.NE.OR.EX P2, PT, R46, R59, !P3, P5 ;  /* 0x0000003b2e00120c */ /* 0x000fe40005f45750 */
[----:B------:R-:W-:Y:S02]  /*17e20*/  IADD3 R82, P1, P5, R91, R97, R82 ;  /* 0x000000615b527210 */ /* 0x000fe40007d3e052 */
[----:B------:R-:W-:Y:S02]  /*17e30*/  SEL R127, RZ, 0x1, !P4 ;  /* 0x00000001ff7f7807 */ /* 0x000fe40006000000 */
[----:B------:R-:W-:-:S02]  /*17e40*/  IADD3.X R84, PT, PT, R86, R111, RZ, P1, P5 ;  /* 0x0000006f56547210 */ /* 0x000fc40000fea4ff */
[----:B------:R-:W-:Y:S02]  /*17e50*/  SEL R53, RZ, 0x1, !P3 ;  /* 0x00000001ff357807 */ /* 0x000fe40005800000 */
[CC--:B------:R-:W-:Y:S02]  /*17e60*/  ISETP.EQ.U32.AND P6, PT, R82.reuse, R97.reuse, PT ;  /* 0x000000615200720c */ /* 0x0c0fe40003fc2070 */
[----:B------:R-:W-:Y:S02]  /*17e70*/  IADD3 R127, P3, P5, R127, R82, R94 ;  /* 0x000000527f7f7210 */ /* 0x000fe40007d7e05e */
[----:B------:R-:W-:Y:S02]  /*17e80*/  ISETP.LT.U32.AND P1, PT, R82, R97, PT ;  /* 0x000000615200720c */ /* 0x000fe40003f21070 */
[----:B------:R-:W-:Y:S02]  /*17e90*/  ISETP.EQ.AND.EX P0, PT, R84, R111, P0, P6 ;  /* 0x0000006f5400720c */ /* 0x000fe40000702360 */
[----:B------:R-:W-:-:S02]  /*17ea0*/  IADD3.X R118, PT, PT, RZ, R84, R47, P3, P5 ;  /* 0x00000054ff767210 */ /* 0x000fc40001fea42f */
[----:B------:R-:W-:Y:S02]  /*17eb0*/  IADD3 R51, P6, PT, R51, R54, RZ ;  /* 0x0000003633337210 */ /* 0x000fe40007fde0ff */
[CC--:B------:R-:W-:Y:S02]  /*17ec0*/  ISETP.EQ.U32.AND P3, PT, R127.reuse, R94.reuse, PT ;  /* 0x0000005e7f00720c */ /* 0x0c0fe40003f62070 */
[----:B------:R-:W-:Y:S01]  /*17ed0*/  ISETP.LT.U32.OR.EX P0, PT, R84, R111, P0, P1 ;  /* 0x0000006f5400720c */ /* 0x000fe20000701510 */
[----:B------:R-:W-:Y:S01]  /*17ee0*/  IMAD.X R123, RZ, RZ, R55, P6 ;  /* 0x000000ffff7b7224 */ /* 0x000fe200030e0637 */
[----:B------:R-:W-:Y:S02]  /*17ef0*/  ISETP.LT.U32.AND P5, PT, R127, R94, PT ;  /* 0x0000005e7f00720c */ /* 0x000fe40003fa1070 */
[----:B------:R-:W-:Y:S02]  /*17f00*/  SEL R84, R51, RZ, P2 ;  /* 0x000000ff33547207 */ /* 0x000fe40001000000 */
        /* <DEDUP_REMOVED lines=8> */
[----:B------:R-:W-:Y:S02]  /*17f90*/  IADD3 R86, P1, PT, R83, R56, RZ ;  /* 0x0000003853567210 */ /* 0x000fe40007f3e0ff */
[----:B------:R-:W-:Y:S02]  /*17fa0*/  IADD3 R47, P5, PT, R47, R82, RZ ;  /* 0x000000522f2f7210 */ /* 0x000fe40007fbe0ff */
[----:B------:R-:W-:Y:S01]  /*17fb0*/  SEL R86, R86, RZ, P2 ;  /* 0x000000ff56567207 */ /* 0x000fe20001000000 */
[----:B------:R-:W-:Y:S01]  /*17fc0*/  IMAD.X R111, RZ, RZ, R57, P1 ;  /* 0x000000ffff6f7224 */ /* 0x000fe200008e0639 */
[----:B------:R-:W-:Y:S01]  /*17fd0*/  ISETP.NE.U32.AND P1, PT, R47, RZ, PT ;  /* 0x000000ff2f00720c */ /* 0x000fe20003f25070 */
[----:B------:R-:W-:Y:S01]  /*17fe0*/  IMAD.X R81, RZ, RZ, R81, P5 ;  /* 0x000000ffff517224 */ /* 0x000fe200028e0651 */
[----:B------:R-:W-:Y:S02]  /*17ff0*/  IADD3 R151, P0, PT, R151, -R84, RZ ;  /* 0x8000005497977210 */ /* 0x000fe40007f1e0ff */
[----:B------:R-:W-:-:S02]  /*18000*/  IADD3 R135, P3, PT, R135, -R86, RZ ;  /* 0x8000005687877210 */ /* 0x000fc40007f7e0ff */
[----:B------:R-:W-:Y:S02]  /*18010*/  ISETP.NE.AND.EX P1, PT, R81, RZ, PT, P1 ;  /* 0x000000ff5100720c */ /* 0x000fe40003f25310 */
[----:B------:R-:W-:Y:S02]  /*18020*/  SEL R84, R60, RZ, P2 ;  /* 0x000000ff3c547207 */ /* 0x000fe40001000000 */
[----:B------:R-:W-:Y:S02]  /*18030*/  SEL R86, R51, RZ, P2 ;  /* 0x000000ff33567207 */ /* 0x000fe40001000000 */
        /* <DEDUP_REMOVED lines=19> */
.L_x_210:
        /* <DEDUP_REMOVED lines=34> */
.L_x_209:
[----:B------:R-:W-:Y:S05]  /*18390*/  BSYNC.RECONVERGENT B2 ;  /* 0x0000000000027941 */ /* 0x000fea0003800200 */
.L_x_208:
[-C--:B------:R-:W-:Y:S01]  /*183a0*/  IMAD.WIDE.U32 R48, R45, R2.reuse, RZ ;  /* 0x000000022d307225 */ /* 0x080fe200078e00ff */
[----:B------:R-:W-:Y:S03]  /*183b0*/  BSSY.RECONVERGENT B2, `(.L_x_211) ;  /* 0x00001f4000027945 */ /* 0x000fe60003800200 */
[----:B------:R-:W-:-:S04]  /*183c0*/  IMAD.WIDE.U32 R50, R10, R2, RZ ;  /* 0x000000020a327225 */ /* 0x000fc800078e00ff */
[----:B------:R-:W-:-:S04]  /*183d0*/  IMAD.WIDE.U32 R48, P0, R3, R10, R48 ;  /* 0x0000000a03307225 */ /* 0x000fc80007800030 */
        /* <DEDUP_REMOVED lines=9> */
[----:B------:R-:W-:-:S04]  /*18470*/  IMAD.WIDE.U32 R86, R45, R8, RZ ;  /* 0x000000082d567225 */ /* 0x000fc800078e00ff */
[----:B------:R-:W-:Y:S02]  /*18480*/  IMAD.IADD R89, R89, 0x1, R53 ;  /* 0x0000000159597824 */ /* 0x000fe400078e0235 */
[----:B------:R-:W-:-:S04]  /*18490*/  IMAD.WIDE.U32 R82, R95, R2, RZ ;  /* 0x000000025f527225 */ /* 0x000fc800078e00ff */
[----:B------:R-:W-:-:S04]  /*184a0*/  IMAD.WIDE.U32 R48, R10, R7, RZ ;  /* 0x000000070a307225 */ /* 0x000fc800078e00ff */
[----:B------:R-:W-:-:S04]  /*184b0*/  IMAD.WIDE.U32 R112, P5, R6, R10, R112 ;  /* 0x0000000a06707225 */ /* 0x000fc800078a0070 */
[----:B------:R-:W-:Y:S01]  /*184c0*/  IMAD.WIDE.U32 R80, R95, R8, RZ ;  /* 0x000000085f507225 */ /* 0x000fe200078e00ff */
[----:B------:R-:W-:-:S03]  /*184d0*/  IADD3 RZ, P2, PT, R49, R112, RZ ;  /* 0x0000007031ff7210 */ /* 0x000fc60007f5e0ff */
[----:B------:R-:W-:Y:S02]  /*184e0*/  IMAD.X R134, R89, 0x1, R47, P1 ;  /* 0x0000000159867824 */ /* 0x000fe400008e062f */
[----:B------:R-:W-:-:S04]  /*184f0*/  IMAD.WIDE.U32 R50, R10, R8, RZ ;  /* 0x000000080a327225 */ /* 0x000fc800078e00ff */
[----:B------:R-:W-:-:S04]  /*18500*/  IMAD.WIDE.U32 R86, P0, R9, R10, R86 ;  /* 0x0000000a09567225 */ /* 0x000fc80007800056 */
[----:B------:R-:W-:Y:S01]  /*18510*/  IMAD.WIDE.U32 R46, R95, R7, RZ ;  /* 0x000000075f2e7225 */ /* 0x000fe200078e00ff */
[----:B------:R-:W-:-:S03]  /*18520*/  IADD3 RZ, P6, PT, R51, R86, RZ ;  /* 0x0000005633ff7210 */ /* 0x000fc60007fde0ff */
        /* <DEDUP_REMOVED lines=13> */
[----:B------:R-:W-:Y:S01]  /*18600*/  IMAD.X R51, RZ, RZ, RZ, P3 ;  /* 0x000000ffff337224 */ /* 0x000fe200018e06ff */
[----:B------:R-:W-:Y:S01]  /*18610*/  ISETP.GE.U32.AND P3, PT, R133, R88, PT ;  /* 0x000000588500720c */ /* 0x000fe20003f66070 */
[----:B------:R-:W-:-:S03]  /*18620*/  IMAD.WIDE.U32 R90, R95, R4, RZ ;  /* 0x000000045f5a7225 */ /* 0x000fc600078e00ff */
[----:B------:R-:W-:Y:S01]  /*18630*/  ISETP.GE.U32.AND.EX P3, PT, R134, R89, PT, P3 ;  /* 0x000000598600720c */ /* 0x000fe20003f66130 */
[----:B------:R-:W-:-:S03]  /*18640*/  IMAD.WIDE.U32 R82, R99, R2, RZ ;  /* 0x0000000263527225 */ /* 0x000fc600078e00ff */
[----:B------:R-:W-:Y:S01]  /*18650*/  SEL R139, RZ, 0x1, P3 ;  /* 0x00000001ff8b7807 */ /* 0x000fe20001800000 */
[----:B------:R-:W-:Y:S02]  /*18660*/  IMAD.MOV.U32 R84, RZ, RZ, R87 ;  /* 0x000000ffff547224 */ /* 0x000fe400078e0057 */
[----:B------:R-:W-:-:S04]  /*18670*/  IMAD.WIDE.U32 R86, R99, R8, RZ ;  /* 0x0000000863567225 */ /* 0x000fc800078e00ff */
[----:B------:R-:W-:Y:S02]  /*18680*/  IMAD.MOV.U32 R48, RZ, RZ, R81 ;  /* 0x000000ffff307224 */ /* 0x000fe400078e0051 */
[----:B------:R-:W-:-:S04]  /*18690*/  IMAD.WIDE.U32.X R84, R9, R45, R84, P6 ;  /* 0x0000002d09547225 */ /* 0x000fc800030e0454 */
[----:B------:R-:W-:-:S04]  /*186a0*/  IMAD.WIDE.U32.X R52, R3, R95, R52, P0 ;  /* 0x0000005f03347225 */ /* 0x000fc800000e0434 */
[----:B------:R-:W-:Y:S02]  /*186b0*/  IMAD.MOV.U32 R50, RZ, RZ, R47 ;  /* 0x000000ffff327224 */ /* 0x000fe400078e002f */
[----:B------:R-:W-:-:S04]  /*186c0*/  IMAD.WIDE.U32 R92, R116, R4, RZ ;  /* 0x00000004745c7225 */ /* 0x000fc800078e00ff */
[----:B------:R-:W-:-:S04]  /*186d0*/  IMAD.WIDE.U32 R88, R117, R2, RZ ;  /* 0x0000000275587225 */ /* 0x000fc800078e00ff */
[----:B------:R-:W-:-:S04]  /*186e0*/  IMAD.WIDE.U32 R80, R117, R8, RZ ;  /* 0x0000000875507225 */ /* 0x000fc800078e00ff */
[----:B------:R-:W-:-:S04]  /*186f0*/  IMAD.WIDE.U32 R90, P6, R5, R116, R90 ;  /* 0x00000074055a7225 */ /* 0x000fc800078c005a */
[----:B------:R-:W-:-:S04]  /*18700*/  IMAD.WIDE.U32 R82, P0, R3, R117, R82 ;  /* 0x0000007503527225 */ /* 0x000fc80007800052 */
[----:B------:R-:W-:Y:S01]  /*18710*/  IMAD R80, R6, R10, RZ ;  /* 0x0000000a06507224 */ /* 0x000fe200078e02ff */
[----:B------:R-:W-:Y:S01]  /*18720*/  IADD3 RZ, P3, PT, R89, R82, RZ ;  /* 0x0000005259ff7210 */ /* 0x000fe20007f7e0ff */
[----:B------:R-:W-:-:S04]  /*18730*/  IMAD.WIDE.U32.X R48, R9, R95, R48, P1 ;  /* 0x0000005f09307225 */ /* 0x000fc800008e0430 */
[----:B------:R-:W-:-:S04]  /*18740*/  IMAD.WIDE.U32 R86, P1, R9, R117, R86 ;  /* 0x0000007509567225 */ /* 0x000fc80007820056 */
[----:B------:R-:W-:Y:S01]  /*18750*/  IMAD.WIDE.U32.X R50, R6, R95, R50, P4 ;  /* 0x0000005f06327225 */ /* 0x000fe200020e0432 */
[----:B------:R-:W-:-:S03]  /*18760*/  IADD3 RZ, P4, PT, R93, R90, RZ ;  /* 0x0000005a5dff7210 */ /* 0x000fc60007f9e0ff */
[----:B------:R-:W-:Y:S01]  /*18770*/  IMAD.X R47, RZ, RZ, RZ, P6 ;  /* 0x000000ffff2f7224 */ /* 0x000fe200030e06ff */
[----:B------:R-:W-:Y:S01]  /*18780*/  IADD3 RZ, P6, PT, R81, R86, RZ ;  /* 0x0000005651ff7210 */ /* 0x000fe20007fde0ff */
[----:B------:R-:W-:Y:S02]  /*18790*/  IMAD.MOV.U32 R46, RZ, RZ, R91 ;  /* 0x000000ffff2e7224 */ /* 0x000fe400078e005b */
[----:B------:R-:W-:-:S04]  /*187a0*/  IMAD.WIDE.U32 R114, R7, R10, RZ ;  /* 0x0000000a07727225 */ /* 0x000fc800078e00ff */
[----:B------:R-:W-:Y:S02]  /*187b0*/  IMAD R89, R7, R45, R80 ;  /* 0x0000002d07597224 */ /* 0x000fe400078e0250 */
[----:B------:R-:W-:-:S04]  /*187c0*/  IMAD.WIDE.U32.X R46, R5, R95, R46, P4 ;  /* 0x0000005f052e7225 */ /* 0x000fc800020e042e */
[----:B------:R-:W-:Y:S01]  /*187d0*/  IMAD.X R81, RZ, RZ, RZ, P0 ;  /* 0x000000ffff517224 */ /* 0x000fe200000e06ff */
[----:B------:R-:W-:Y:S01]  /*187e0*/  IADD3 R139, P0, P4, R114, R84, R139 ;  /* 0x00000054728b7210 */ /* 0x000fe20007c1e08b */
[----:B------:R-:W-:Y:S02]  /*187f0*/  IMAD.IADD R112, R115, 0x1, R89 ;  /* 0x0000000173707824 */ /* 0x000fe400078e0259 */
[----:B------:R-:W-:-:S03]  /*18800*/  IMAD.WIDE.U32 R106, R45, R4, RZ ;  /* 0x000000042d6a7225 */ /* 0x000fc600078e00ff */
[----:B------:R-:W-:Y:S01]  /*18810*/  IADD3.X R137, PT, PT, R112, R85, RZ, P0, P4 ;  /* 0x0000005570897210 */ /* 0x000fe200007e84ff */
[----:B------:R-:W-:-:S04]  /*18820*/  IMAD.WIDE.U32 R96, R99, R7, RZ ;  /* 0x0000000763607225 */ /* 0x000fc800078e00ff */
[----:B------:R-:W-:Y:S02]  /*18830*/  IMAD.MOV.U32 R80, RZ, RZ, R83 ;  /* 0x000000ffff507224 */ /* 0x000fe400078e0053 */
[----:B------:R-:W-:-:S04]  /*18840*/  IMAD.WIDE.U32 R92, R99, R4, RZ ;  /* 0x00000004635c7225 */ /* 0x000fc800078e00ff */
[-C--:B------:R-:W-:Y:S02]  /*18850*/  IMAD R101, R3, R116.reuse, RZ ;  /* 0x0000007403657224 */ /* 0x080fe400078e02ff */
[-C--:B------:R-:W-:Y:S02]  /*18860*/  IMAD R141, R9, R116.reuse, RZ ;  /* 0x00000074098d7224 */ /* 0x080fe400078e02ff */
[-C--:B------:R-:W-:Y:S02]  /*18870*/  IMAD R126, R6, R116.reuse, RZ ;  /* 0x00000074067e7224 */ /* 0x080fe400078e02ff */
[----:B------:R-:W-:Y:S02]  /*18880*/  IMAD R132, R5, R116, RZ ;  /* 0x0000007405847224 */ /* 0x000fe400078e02ff */
[----:B------:R-:W-:Y:S02]  /*18890*/  IMAD.X R83, RZ, RZ, RZ, P1 ;  /* 0x000000ffff537224 */ /* 0x000fe400008e06ff */
[----:B------:R-:W-:-:S02]  /*188a0*/  IMAD.MOV.U32 R82, RZ, RZ, R87 ;  /* 0x000000ffff527224 */ /* 0x000fc400078e0057 */
[----:B------:R-:W-:-:S04]  /*188b0*/  IMAD.WIDE.U32 R88, R10, R4, RZ ;  /* 0x000000040a587225 */ /* 0x000fc800078e00ff */
[----:B------:R-:W-:-:S04]  /*188c0*/  IMAD.WIDE.U32 R106, P4, R5, R10, R106 ;  /* 0x0000000a056a7225 */ /* 0x000fc8000788006a */
[-C--:B------:R-:W-:Y:S02]  /*188d0*/  IMAD R101, R2, R95.reuse, R101 ;  /* 0x0000005f02657224 */ /* 0x080fe400078e0265 */
[-C--:B------:R-:W-:Y:S02]  /*188e0*/  IMAD R141, R8, R95.reuse, R141 ;  /* 0x0000005f088d7224 */ /* 0x080fe400078e028d */
[-C--:B------:R-:W-:Y:S02]  /*188f0*/  IMAD R126, R7, R95.reuse, R126 ;  /* 0x0000005f077e7224 */ /* 0x080fe400078e027e */
[----:B------:R-:W-:Y:S02]  /*18900*/  IMAD R132, R4, R95, R132 ;  /* 0x0000005f04847224 */ /* 0x000fe400078e0284 */
[----:B------:R-:W-:-:S04]  /*18910*/  IMAD.WIDE.U32 R84, R117, R7, RZ ;  /* 0x0000000775547225 */ /* 0x000fc800078e00ff */
[----:B------:R-:W-:-:S04]  /*18920*/  IMAD.WIDE.U32 R96, P0, R6, R117, R96 ;  /* 0x0000007506607225 */ /* 0x000fc80007800060 */
[----:B------:R-:W-:Y:S01]  /*18930*/  IMAD.WIDE.U32.X R82, R9, R99, R82, P6 ;  /* 0x0000006309527225 */ /* 0x000fe200030e0452 */
[----:B------:R-:W-:-:S03]  /*18940*/  IADD3 RZ, P1, PT, R85, R96, RZ ;  /* 0x0000006055ff7210 */ /* 0x000fc60007f3e0ff */
[----:B------:R-:W-:-:S04]  /*18950*/  IMAD.WIDE.U32 R92, P6, R5, R117, R92 ;  /* 0x00000075055c7225 */ /* 0x000fc800078c005c */
[----:B------:R-:W-:-:S04]  /*18960*/  IMAD.WIDE.U32 R94, R117, R4, RZ ;  /* 0x00000004755e7225 */ /* 0x000fc800078e00ff */
[----:B------:R-:W-:Y:S01]  /*18970*/  IMAD.WIDE.U32.X R80, R3, R99, R80, P3 ;  /* 0x0000006303507225 */ /* 0x000fe200018e0450 */
[----:B------:R-:W-:-:S03]  /*18980*/  IADD3 RZ, P3, PT, R89, R106, RZ ;  /* 0x0000006a59ff7210 */ /* 0x000fc60007f7e0ff */
[----:B------:R-:W-:Y:S01]  /*18990*/  IMAD.X R89, RZ, RZ, RZ, P6 ;  /* 0x000000ffff597224 */ /* 0x000fe200030e06ff */
[----:B------:R-:W-:Y:S01]  /*189a0*/  IADD3 RZ, P6, PT, R95, R92, RZ ;  /* 0x0000005c5fff7210 */ /* 0x000fe20007fde0ff */
[----:B------:R-:W-:-:S04]  /*189b0*/  IMAD.WIDE.U32 R84, R119, R2, RZ ;  /* 0x0000000277547225 */ /* 0x000fc800078e00ff */
[----:B------:R-:W-:Y:S02]  /*189c0*/  IMAD.MOV.U32 R88, RZ, RZ, R93 ;  /* 0x000000ffff587224 */ /* 0x000fe400078e005d */
[----:B------:R-:W-:Y:S02]  /*189d0*/  IMAD.X R87, RZ, RZ, RZ, P0 ;  /* 0x000000ffff577224 */ /* 0x000fe400000e06ff */
[----:B------:R-:W-:Y:S02]  /*189e0*/  IMAD.MOV.U32 R86, RZ, RZ, R97 ;  /* 0x000000ffff567224 */ /* 0x000fe400078e0061 */
[-C--:B------:R-:W-:Y:S02]  /*189f0*/  IMAD R115, R3, R117.reuse, RZ ;  /* 0x0000007503737224 */ /* 0x080fe400078e02ff */
[-C--:B------:R-:W-:Y:S02]  /*18a00*/  IMAD R106, R9, R117.reuse, RZ ;  /* 0x00000075096a7224 */ /* 0x080fe400078e02ff */
[----:B------:R-:W-:-:S02]  /*18a10*/  IMAD R130, R6, R117, RZ ;  /* 0x0000007506827224 */ /* 0x000fc400078e02ff */
[----:B------:R-:W-:Y:S02]  /*18a20*/  IMAD R128, R5, R117, RZ ;  /* 0x0000007505807224 */ /* 0x000fe400078e02ff */
[----:B------:R-:W-:-:S04]  /*18a30*/  IMAD.WIDE.U32 R92, R2, R116, RZ ;  /* 0x00000074025c7225 */ /* 0x000fc800078e00ff */
[----:B------:R-:W-:-:S04]  /*18a40*/  IMAD.WIDE.U32 R94, R119, R8, RZ ;  /* 0x00000008775e7225 */ /* 0x000fc800078e00ff */
[----:B------:R-:W-:-:S04]  /*18a50*/  IMAD.WIDE.U32 R96, R119, R7, RZ ;  /* 0x0000000777607225 */ /* 0x000fc800078e00ff */
[----:B------:R-:W-:-:S04]  /*18a60*/  IMAD.WIDE.U32.X R86, R6, R99, R86, P1 ;  /* 0x0000006306567225 */ /* 0x000fc800008e0456 */
[-C--:B------:R-:W-:Y:S02]  /*18a70*/  IMAD R115, R2, R99.reuse, R115 ;  /* 0x0000006302737224 */ /* 0x080fe400078e0273 */
[-C--:B------:R-:W-:Y:S02]  /*18a80*/  IMAD R106, R8, R99.reuse, R106 ;  /* 0x00000063086a7224 */ /* 0x080fe400078e026a */
[-C--:B------:R-:W-:Y:S02]  /*18a90*/  IMAD R130, R7, R99.reuse, R130 ;  /* 0x0000006307827224 */ /* 0x080fe400078e0282 */
[-C--:B------:R-:W-:Y:S02]  /*18aa0*/  IMAD R128, R4, R99.reuse, R128 ;  /* 0x0000006304807224 */ /* 0x080fe400078e0280 */
[----:B------:R-:W-:-:S04]  /*18ab0*/  IMAD.WIDE.U32.X R88, R5, R99, R88, P6 ;  /* 0x0000006305587225 */ /* 0x000fc800030e0458 */
[----:B------:R-:W-:Y:S01]  /*18ac0*/  IMAD.X R109, RZ, RZ, RZ, P5 ;  /* 0x000000ffff6d7224 */ /* 0x000fe200028e06ff */
[----:B------:R-:W-:Y:S01]  /*18ad0*/  IADD3 R133, P5, PT, R133, R92, RZ ;  /* 0x0000005c85857210 */ /* 0x000fe20007fbe0ff */
[----:B------:R-:W-:-:S04]  /*18ae0*/  IMAD.WIDE.U32 R90, R125, R2, RZ ;  /* 0x000000027d5a7225 */ /* 0x000fc800078e00ff */
[----:B------:R-:W-:-:S04]  /*18af0*/  IMAD.WIDE.U32 R84, P0, R3, R125, R84 ;  /* 0x0000007d03547225 */ /* 0x000fc80007800054 */
[----:B------:R-:W-:Y:S01]  /*18b00*/  IMAD.WIDE.U32 R98, R119, R4, RZ ;  /* 0x0000000477627225 */ /* 0x000fe200078e00ff */
[----:B------:R-:W-:-:S03]  /*18b10*/  IADD3 RZ, P1, PT, R91, R84, RZ ;  /* 0x000000545bff7210 */ /* 0x000fc60007f3e0ff */
[----:B------:R-:W-:Y:S02]  /*18b20*/  IMAD.IADD R145, R93, 0x1, R101 ;  /* 0x000000015d917824 */ /* 0x000fe400078e0265 */
[----:B------:R-:W-:Y:S02]  /*18b30*/  IMAD.X R93, RZ, RZ, RZ, P4 ;  /* 0x000000ffff5d7224 */ /* 0x000fe400020e06ff */
[----:B------:R-:W-:-:S04]  /*18b40*/  IMAD.WIDE.U32 R102, R125, R8, RZ ;  /* 0x000000087d667225 */ /* 0x000fc800078e00ff */
[----:B------:R-:W-:-:S04]  /*18b50*/  IMAD.WIDE.U32 R94, P4, R9, R125, R94 ;  /* 0x0000007d095e7225 */ /* 0x000fc8000788005e */
[----:B------:R-:W-:-:S04]  /*18b60*/  IMAD.WIDE.U32 R104, R125, R7, RZ ;  /* 0x000000077d687225 */ /* 0x000fc800078e00ff */
[----:B------:R-:W-:-:S04]  /*18b70*/  IMAD.WIDE.U32 R96, P6, R6, R125, R96 ;  /* 0x0000007d06607225 */ /* 0x000fc800078c0060 */
[----:B------:R-:W-:Y:S02]  /*18b80*/  IMAD.X R134, R145, 0x1, R134, P5 ;  /* 0x0000000191867824 */ /* 0x000fe400028e0686 */
        /* <DEDUP_REMOVED lines=8> */
[----:B------:R-:W-:Y:S01]  /*18c10*/  IMAD.X R91, RZ, RZ, RZ, P5 ;  /* 0x000000ffff5b7224 */ /* 0x000fe200028e06ff */
[----:B------:R-:W-:Y:S01]  /*18c20*/  ISETP.GE.U32.AND P5, PT, R133, R92, PT ;  /* 0x0000005c8500720c */ /* 0x000fe20003fa6070 */
[----:B------:R-:W-:Y:S02]  /*18c30*/  IMAD.MOV.U32 R100, RZ, RZ, R85 ;  /* 0x000000ffff647224 */ /* 0x000fe400078e0055 */
[----:B------:R-:W-:Y:S01]  /*18c40*/  IMAD.WIDE.U32 R84, R8, R116, RZ ;  /* 0x0000007408547225 */ /* 0x000fe200078e00ff */
[----:B------:R-:W-:-:S03]  /*18c50*/  ISETP.GE.U32.AND.EX P5, PT, R134, R145, PT, P5 ;  /* 0x000000918600720c */ /* 0x000fc60003fa6150 */
[----:B------:R-:W-:Y:S01]  /*18c60*/  IMAD.MOV.U32 R90, RZ, RZ, R99 ;  /* 0x000000ffff5a7224 */ /* 0x000fe200078e0063 */
[----:B------:R-:W-:Y:S01]  /*18c70*/  SEL R99, RZ, 0x1, P5 ;  /* 0x00000001ff637807 */ /* 0x000fe20002800000 */
[----:B------:R-:W-:Y:S01]  /*18c80*/  IMAD.MOV.U32 R102, RZ, RZ, R95 ;  /* 0x000000ffff667224 */ /* 0x000fe200078e005f */
[----:B------:R-:W-:Y:S01]  /*18c90*/  IADD3 R95, P5, PT, R139, R84, RZ ;  /* 0x000000548b5f7210 */ /* 0x000fe20007fbe0ff */
[----:B------:R-:W-:Y:S02]  /*18ca0*/  IMAD.IADD R94, R85, 0x1, R141 ;  /* 0x00000001555e7824 */ /* 0x000fe400078e028d */
[----:B------:R-:W-:Y:S02]  /*18cb0*/  IMAD.MOV.U32 R104, RZ, RZ, R97 ;  /* 0x000000ffff687224 */ /* 0x000fe400078e0061 */
[----:B------:R-:W-:Y:S01]  /*18cc0*/  IMAD.WIDE.U32.X R100, R3, R119, R100, P1 ;  /* 0x0000007703647225 */ /* 0x000fe200008e0464 */
[----:B------:R-:W-:-:S03]  /*18cd0*/  ISETP.GE.U32.AND P1, PT, R139, R114, PT ;  /* 0x000000728b00720c */ /* 0x000fc60003f26070 */
[-C--:B------:R-:W-:Y:S01]  /*18ce0*/  IMAD.WIDE.U32.X R102, R9, R119.reuse, R102, P0 ;  /* 0x0000007709667225 */ /* 0x080fe200000e0466 */
[----:B------:R-:W-:Y:S02]  /*18cf0*/  ISETP.GE.U32.AND P0, PT, R95, R84, PT ;  /* 0x000000545f00720c */ /* 0x000fe40003f06070 */
[----:B------:R-:W-:Y:S01]  /*18d00*/  ISETP.GE.U32.AND.EX P1, PT, R137, R112, PT, P1 ;  /* 0x000000708900720c */ /* 0x000fe20003f26110 */
[----:B------:R-:W-:Y:S02]  /*18d10*/  IMAD.X R139, R94, 0x1, R137, P5 ;  /* 0x000000015e8b7824 */ /* 0x000fe400028e0689 */
[C---:B------:R-:W-:Y:S01]  /*18d20*/  IMAD.WIDE.U32.X R104, R6.reuse, R119, R104, P4 ;  /* 0x0000007706687225 */ /* 0x040fe200020e0468 */
[----:B------:R-:W-:Y:S02]  /*18d30*/  IADD3 R99, P4, P5, R95, R52, R99 ;  /* 0x000000345f637210 */ /* 0x000fe40007d9e063 */
[C---:B------:R-:W-:Y:S01]  /*18d40*/  ISETP.GE.U32.AND.EX P0, PT, R139.reuse, R94, PT, P0 ;  /* 0x0000005e8b00720c */ /* 0x040fe20003f06100 */
[----:B------:R-:W-:Y:S01]  /*18d50*/  IMAD.MOV.U32 R108, RZ, RZ, R113 ;  /* 0x000000ffff6c7224 */ /* 0x000fe200078e0071 */
[----:B------:R-:W-:Y:S01]  /*18d60*/  IADD3.X R98, PT, PT, R139, R53, RZ, P4, P5 ;  /* 0x000000358b627210 */ /* 0x000fe200027ea4ff */
[----:B------:R-:W-:Y:S01]  /*18d70*/  IMAD.MOV.U32 R92, RZ, RZ, R107 ;  /* 0x000000ffff5c7224 */ /* 0x000fe200078e006b */
[----:B------:R-:W-:Y:S01]  /*18d80*/  ISETP.GE.U32.AND P4, PT, R99, R95, PT ;  /* 0x0000005f6300720c */ /* 0x000fe20003f86070 */
[----:B------:R-:W-:-:S02]  /*18d90*/  IMAD R84, R6, R125, RZ ;  /* 0x0000007d06547224 */ /* 0x000fc400078e02ff */
[----:B------:R-:W-:Y:S01]  /*18da0*/  IMAD R113, R3, R125, RZ ;  /* 0x0000007d03717224 */ /* 0x000fe200078e02ff */
[----:B------:R-:W-:Y:S01]  /*18db0*/  ISETP.GE.U32.AND.EX P4, PT, R98, R139, PT, P4 ;  /* 0x0000008b6200720c */ /* 0x000fe20003f86140 */
[-C--:B------:R-:W-:Y:S02]  /*18dc0*/  IMAD R107, R9, R125.reuse, RZ ;  /* 0x0000007d096b7224 */ /* 0x080fe400078e02ff */
[C---:B------:R-:W-:Y:S02]  /*18dd0*/  IMAD R96, R5.reuse, R125, RZ ;  /* 0x0000007d05607224 */ /* 0x040fe400078e02ff */
[----:B------:R-:W-:Y:S02]  /*18de0*/  IMAD R94, R5, R10, RZ ;  /* 0x0000000a055e7224 */ /* 0x000fe400078e02ff */
[----:B------:R-:W-:-:S04]  /*18df0*/  IMAD.WIDE.U32 R52, R2, R117, RZ ;  /* 0x0000007502347225 */ /* 0x000fc800078e00ff */
[-C--:B------:R-:W-:Y:S02]  /*18e00*/  IMAD R97, R7, R119.reuse, R84 ;  /* 0x0000007707617224 */ /* 0x080fe400078e0254 */
[-C--:B------:R-:W-:Y:S02]  /*18e10*/  IMAD R113, R2, R119.reuse, R113 ;  /* 0x0000007702717224 */ /* 0x080fe400078e0271 */
[-C--:B------:R-:W-:Y:S02]  /*18e20*/  IMAD R107, R8, R119.reuse, R107 ;  /* 0x00000077086b7224 */ /* 0x080fe400078e026b */
[CC--:B------:R-:W-:Y:S02]  /*18e30*/  IMAD R96, R4.reuse, R119.reuse, R96 ;  /* 0x0000007704607224 */ /* 0x0c0fe400078e0260 */
[----:B------:R-:W-:Y:S01]  /*18e40*/  IMAD.WIDE.U32.X R90, R5, R119, R90, P6 ;  /* 0x00000077055a7225 */ /* 0x000fe200030e045a */
[----:B------:R-:W-:Y:S02]  /*18e50*/  SEL R119, RZ, 0x1, P1 ;  /* 0x00000001ff777807 */ /* 0x000fe40000800000 */
[----:B------:R-:W-:Y:S01]  /*18e60*/  IADD3 R99, P1, PT, R99, R52, RZ ;  /* 0x0000003463637210 */ /* 0x000fe20007f3e0ff */
[----:B------:R-:W-:-:S04]  /*18e70*/  IMAD.WIDE.U32 R84, R4, R10, RZ ;  /* 0x0000000a04547225 */ /* 0x000fc800078e00ff */
[-C--:B------:R-:W-:Y:S02]  /*18e80*/  IMAD R137, R4, R45.reuse, R94 ;  /* 0x0000002d04897224 */ /* 0x080fe400078e025e */
[----:B------:R-:W-:Y:S01]  /*18e90*/  IMAD.WIDE.U32.X R108, R6, R45, R108, P2 ;  /* 0x0000002d066c7225 */ /* 0x000fe200010e046c */
[----:B------:R-:W-:Y:S02]  /*18ea0*/  ISETP.GE.U32.AND P2, PT, R99, R52, PT ;  /* 0x000000346300720c */ /* 0x000fe40003f46070 */
[----:B------:R-:W-:Y:S01]  /*18eb0*/  SEL R52, RZ, 0x1, P0 ;  /* 0x00000001ff347807 */ /* 0x000fe20000000000 */
[----:B------:R-:W-:Y:S01]  /*18ec0*/  IMAD.WIDE.U32 R94, R7, R116, RZ ;  /* 0x00000074075e7225 */ /* 0x000fe200078e00ff */
[----:B------:R-:W-:-:S03]  /*18ed0*/  IADD3 R119, P5, P6, R84, R108, R119 ;  /* 0x0000006c54777210 */ /* 0x000fc60007ebe077 */
[----:B------:R-:W-:Y:S01]  /*18ee0*/  IMAD.IADD R137, R85, 0x1, R137 ;  /* 0x0000000155897824 */ /* 0x000fe200078e0289 */
[----:B------:R-:W-:Y:S01]  /*18ef0*/  IADD3 R85, P0, PT, R119, R94, RZ ;  /* 0x0000005e77557210 */ /* 0x000fe20007f1e0ff */
[----:B------:R-:W-:Y:S02]  /*18f00*/  IMAD.IADD R115, R53, 0x1, R115 ;  /* 0x0000000135737824 */ /* 0x000fe400078e0273 */
[----:B------:R-:W-:Y:S01]  /*18f10*/  IMAD.IADD R53, R95, 0x1, R126 ;  /* 0x000000015f357824 */ /* 0x000fe200078e027e */
[----:B------:R-:W-:Y:S01]  /*18f20*/  IADD3.X R112, PT, PT, R137, R109, RZ, P5, P6 ;  /* 0x0000006d89707210 */ /* 0x000fe20002fec4ff */
[----:B------:R-:W-:Y:S01]  /*18f30*/  IMAD.WIDE.U32.X R92, R5, R45, R92, P3 ;  /* 0x0000002d055c7225 */ /* 0x000fe200018e045c */
[----:B------:R-:W-:Y:S02]  /*18f40*/  SEL R95, RZ, 0x1, P4 ;  /* 0x00000001ff5f7807 */ /* 0x000fe40002000000 */
[----:B------:R-:W-:Y:S01]  /*18f50*/  ISETP.GE.U32.AND P6, PT, R119, R84, PT ;  /* 0x000000547700720c */ /* 0x000fe20003fc6070 */
[----:B------:R-:W-:Y:S01]  /*18f60*/  IMAD.X R84, R115, 0x1, R98, P1 ;  /* 0x0000000173547824 */ /* 0x000fe200008e0662 */
[----:B------:R-:W-:Y:S01]  /*18f70*/  IADD3 R52, P4, P5, R95, R48, R52 ;  /* 0x000000305f347210 */ /* 0x000fe20007d9e034 */
[----:B------:R-:W-:Y:S01]  /*18f80*/  IMAD.X R108, R53, 0x1, R112, P0 ;  /* 0x00000001356c7824 */ /* 0x000fe200000e0670 */
[----:B------:R-:W-:-:S02]  /*18f90*/  ISETP.GE.U32.AND P1, PT, R85, R94, PT ;  /* 0x0000005e5500720c */ /* 0x000fc40003f26070 */
[----:B------:R-:W-:Y:S02]  /*18fa0*/  ISETP.GE.U32.AND.EX P0, PT, R84, R115, PT, P2 ;  /* 0x000000735400720c */ /* 0x000fe40003f06120 */
[----:B------:R-:W-:Y:S02]  /*18fb0*/  ISETP.GE.U32.AND.EX P2, PT, R112, R137, PT, P6 ;  /* 0x000000897000720c */ /* 0x000fe40003f46160 */
[----:B------:R-:W-:Y:S01]  /*18fc0*/  IADD3.X R109, PT, PT, RZ, R49, RZ, P4, P5 ;  /* 0x00000031ff6d7210 */ /* 0x000fe200027ea4ff */
[----:B------:R-:W-:Y:S01]  /*18fd0*/  IMAD.WIDE.U32 R48, R4, R116, RZ ;  /* 0x0000007404307225 */ /* 0x000fe200078e00ff */
[----:B------:R-:W-:Y:S02]  /*18fe0*/  IADD3 R95, P4, PT, R85, R52, RZ ;  /* 0x00000034555f7210 */ /* 0x000fe40007f9e0ff */
[----:B------:R-:W-:Y:S01]  /*18ff0*/  ISETP.GE.U32.AND.EX P1, PT, R108, R53, PT, P1 ;  /* 0x000000356c00720c */ /* 0x000fe20003f26110 */
[----:B------:R-:W-:Y:S01]  /*19000*/  IMAD.WIDE.U32 R52, R8, R117, RZ ;  /* 0x0000007508347225 */ /* 0x000fe200078e00ff */
[----:B------:R-:W-:-:S02]  /*19010*/  SEL R115, RZ, 0x1, P2 ;  /* 0x00000001ff737807 */ /* 0x000fc40001000000 */
[----:B------:R-:W-:Y:S01]  /*19020*/  ISETP.GE.U32.AND P2, PT, R95, R85, PT ;  /* 0x000000555f00720c */ /* 0x000fe20003f46070 */
[----:B------:R-:W-:Y:S01]  /*19030*/  IMAD.X R109, R108, 0x1, R109, P4 ;  /* 0x000000016c6d7824 */ /* 0x000fe200020e066d */
[----:B------:R-:W-:Y:S01]  /*19040*/  IADD3 R94, P6, P5, R48, R92, R115 ;  /* 0x0000005c305e7210 */ /* 0x000fe20007dde073 */
[----:B------:R-:W-:Y:S01]  /*19050*/  IMAD.IADD R49, R49, 0x1, R132 ;  /* 0x0000000131317824 */ /* 0x000fe200078e0284 */
[----:B------:R-:W-:Y:S01]  /*19060*/  IADD3 R95, P4, PT, R95, R52, RZ ;  /* 0x000000345f5f7210 */ /* 0x000fe20007f9e0ff */
[----:B------:R-:W-:Y:S01]  /*19070*/  IMAD.IADD R106, R53, 0x1, R106 ;  /* 0x00000001356a7824 */ /* 0x000fe200078e026a */
[----:B------:R-:W-:Y:S02]  /*19080*/  SEL R85, RZ, 0x1, P0 ;  /* 0x00000001ff557807 */ /* 0x000fe40000000000 */
[----:B------:R-:W-:Y:S02]  /*19090*/  ISETP.GE.U32.AND.EX P2, PT, R109, R108, PT, P2 ;  /* 0x0000006c6d00720c */ /* 0x000fe40003f46120 */
[----:B------:R-:W-:-:S02]  /*190a0*/  ISETP.GE.U32.AND P3, PT, R94, R48, PT ;  /* 0x000000305e00720c */ /* 0x000fc40003f66070 */
[----:B------:R-:W-:Y:S01]  /*190b0*/  IADD3.X R98, PT, PT, R49, R93, RZ, P6, P5 ;  /* 0x0000005d31627210 */ /* 0x000fe200037ea4ff */
[----:B------:R-:W-:Y:S01]  /*190c0*/  IMAD.X R93, R106, 0x1, R109, P4 ;  /* 0x000000016a5d7824 */ /* 0x000fe200020e066d */
[C---:B------:R-:W-:Y:S02]  /*190d0*/  ISETP.GE.U32.AND P5, PT, R95.reuse, R52, PT ;  /* 0x000000345f00720c */ /* 0x040fe40003fa6070 */
[----:B------:R-:W-:Y:S02]  /*190e0*/  IADD3 R85, P0, P4, R95, R80, R85 ;  /* 0x000000505f557210 */ /* 0x000fe40007c1e055 */
[----:B------:R-:W-:Y:S02]  /*190f0*/  SEL R52, RZ, 0x1, P1 ;  /* 0x00000001ff347807 */ /* 0x000fe40000800000 */
[----:B------:R-:W-:Y:S02]  /*19100*/  SEL R53, RZ, 0x1, P2 ;  /* 0x00000001ff357807 */ /* 0x000fe40001000000 */
[----:B------:R-:W-:Y:S01]  /*19110*/  ISETP.GE.U32.AND.EX P3, PT, R98, R49, PT, P3 ;  /* 0x000000316200720c */ /* 0x000fe20003f66130 */
[----:B------:R-:W-:Y:S01]  /*19120*/  IMAD.WIDE.U32 R48, R2, R125, RZ ;  /* 0x0000007d02307225 */ /* 0x000fe200078e00ff */
[----:B------:R-:W-:-:S02]  /*19130*/  IADD3.X R80, PT, PT, R93, R81, RZ, P0, P4 ;  /* 0x000000515d507210 */ /* 0x000fc400007e84ff */
[----:B------:R-:W-:Y:S01]  /*19140*/  ISETP.GE.U32.AND P0, PT, R85, R95, PT ;  /* 0x0000005f5500720c */ /* 0x000fe20003f06070 */
[----:B------:R-:W-:Y:S01]  /*19150*/  IMAD.IADD R113, R49, 0x1, R113 ;  /* 0x0000000131717824 */ /* 0x000fe200078e0271 */
[----:B------:R-:W-:Y:S01]  /*19160*/  IADD3 R81, P4, P6, R53, R50, R52 ;  /* 0x0000003235517210 */ /* 0x000fe20007e9e034 */
[----:B------:R-:W-:Y:S01]  /*19170*/  IMAD.WIDE.U32 R52, R7, R117, RZ ;  /* 0x0000007507347225 */ /* 0x000fe200078e00ff */
[----:B------:R-:W-:Y:S02]  /*19180*/  IADD3 R85, P2, PT, R85, R48, RZ ;  /* 0x0000003055557210 */ /* 0x000fe40007f5e0ff */
[----:B------:R-:W-:Y:S01]  /*19190*/  ISETP.GE.U32.AND.EX P5, PT, R93, R106, PT, P5 ;  /* 0x0000006a5d00720c */ /* 0x000fe20003fa6150 */
[----:B------:R-:W-:Y:S01]  /*191a0*/  IMAD.IADD R130, R53, 0x1, R130 ;  /* 0x0000000135827824 */ /* 0x000fe200078e0282 */
[----:B------:R-:W-:Y:S01]  /*191b0*/  ISETP.GE.U32.AND.EX P0, PT, R80, R93, PT, P0 ;  /* 0x0000005d5000720c */ /* 0x000fe20003f06100 */
[----:B------:R-:W-:Y:S01]  /*191c0*/  IMAD.X R92, R113, 0x1, R80, P2 ;  /* 0x00000001715c7824 */ /* 0x000fe200010e0650 */
[----:B------:R-:W-:-:S02]  /*191d0*/  IADD3.X R51, PT, PT, RZ, R51, RZ, P4, P6 ;  /* 0x00000033ff337210 */ /* 0x000fc400027ec4ff */
[----:B------:R-:W-:Y:S02]  /*191e0*/  IADD3 R49, P4, PT, R94, R81, RZ ;  /* 0x000000515e317210 */ /* 0x000fe40007f9e0ff */
[----:B------:R-:W-:Y:S02]  /*191f0*/  ISETP.GE.U32.AND P1, PT, R85, R48, PT ;  /* 0x000000305500720c */ /* 0x000fe40003f26070 */
[----:B------:R-:W-:Y:S01]  /*19200*/  SEL R48, RZ, 0x1, P5 ;  /* 0x00000001ff307807 */ /* 0x000fe20002800000 */
[----:B------:R-:W-:Y:S01]  /*19210*/  IMAD.X R81, R98, 0x1, R51, P4 ;  /* 0x0000000162517824 */ /* 0x000fe200020e0633 */
[----:B------:R-:W-:Y:S02]  /*19220*/  SEL R53, RZ, 0x1, P0 ;  /* 0x00000001ff357807 */ /* 0x000fe40000000000 */
[----:B------:R-:W-:Y:S02]  /*19230*/  IADD3 R50, P0, PT, R49, R52, RZ ;  /* 0x0000003431327210 */ /* 0x000fe40007f1e0ff */
[----:B------:R-:W-:-:S02]  /*19240*/  IADD3 R53, P4, P6, R53, R82, R48 ;  /* 0x0000005235357210 */ /* 0x000fc40007e9e030 */
[----:B------:R-:W-:Y:S01]  /*19250*/  ISETP.GE.U32.AND P2, PT, R49, R94, PT ;  /* 0x0000005e3100720c */ /* 0x000fe20003f46070 */
[----:B------:R-:W-:Y:S01]  /*19260*/  IMAD.X R51, R130, 0x1, R81, P0 ;  /* 0x0000000182337824 */ /* 0x000fe200000e0651 */
[----:B------:R-:W-:Y:S01]  /*19270*/  ISETP.GE.U32.AND P0, PT, R50, R52, PT ;  /* 0x000000343200720c */ /* 0x000fe20003f06070 */
[----:B------:R-:W-:Y:S01]  /*19280*/  IMAD.WIDE.U32 R48, R8, R125, RZ ;  /* 0x0000007d08307225 */ /* 0x000fe200078e00ff */
[----:B------:R-:W-:Y:S02]  /*19290*/  IADD3 R53, P5, PT, R50, R53, RZ ;  /* 0x0000003532357210 */ /* 0x000fe40007fbe0ff */
[----:B------:R-:W-:Y:S01]  /*192a0*/  IADD3.X R52, PT, PT, RZ, R83, RZ, P4, P6 ;  /* 0x00000053ff347210 */ /* 0x000fe200027ec4ff */
[----:B------:R-:W-:Y:S01]  /*192b0*/  IMAD.IADD R107, R49, 0x1, R107 ;  /* 0x00000001316b7824 */ /* 0x000fe200078e026b */
[----:B------:R-:W-:Y:S02]  /*192c0*/  ISETP.GE.U32.AND.EX P1, PT, R92, R113, PT, P1 ;  /* 0x000000715c00720c */ /* 0x000fe40003f26110 */
[----:B------:R-:W-:Y:S01]  /*192d0*/  ISETP.GE.U32.AND.EX P2, PT, R81, R98, PT, P2 ;  /* 0x000000625100720c */ /* 0x000fe20003f46120 */
[----:B------:R-:W-:Y:S01]  /*192e0*/  IMAD.X R52, R51, 0x1, R52, P5 ;  /* 0x0000000133347824 */ /* 0x000fe200028e0634 */
[----:B------:R-:W-:-:S02]  /*192f0*/  ISETP.GE.U32.AND P4, PT, R53, R50, PT ;  /* 0x000000323500720c */ /* 0x000fc40003f86070 */
[----:B------:R-:W-:Y:S02]  /*19300*/  IADD3 R53, P6, PT, R53, R48, RZ ;  /* 0x0000003035357210 */ /* 0x000fe40007fde0ff */
[----:B------:R-:W-:Y:S02]  /*19310*/  SEL R49, RZ, 0x1, P1 ;  /* 0x00000001ff317807 */ /* 0x000fe40000800000 */
[----:B------:R-:W-:Y:S02]  /*19320*/  SEL R81, RZ, 0x1, P2 ;  /* 0x00000001ff517807 */ /* 0x000fe40001000000 */
[----:B------:R-:W-:Y:S01]  /*19330*/  ISETP.GE.U32.AND.EX P2, PT, R52, R51, PT, P4 ;  /* 0x000000333400720c */ /* 0x000fe20003f46140 */
[----:B------:R-:W-:Y:S01]  /*19340*/  IMAD.X R52, R107, 0x1, R52, P6 ;  /* 0x000000016b347824 */ /* 0x000fe200030e0634 */
[----:B------:R-:W-:Y:S02]  /*19350*/  SEL R50, RZ, 0x1, P3 ;  /* 0x00000001ff327807 */ /* 0x000fe40001800000 */
[----:B------:R-:W-:-:S02]  /*19360*/  IADD3 R49, P4, P6, R53, R100, R49 ;  /* 0x0000006435317210 */ /* 0x000fc40007e9e031 */
[----:B------:R-:W-:Y:S02]  /*19370*/  ISETP.GE.U32.AND.EX P0, PT, R51, R130, PT, P0 ;  /* 0x000000823300720c */ /* 0x000fe40003f06100 */
[----:B------:R-:W-:Y:S01]  /*19380*/  IADD3 R81, P5, P3, R81, R46, R50 ;  /* 0x0000002e51517210 */ /* 0x000fe20007bbe032 */
[----:B------:R-:W-:Y:S01]  /*19390*/  IMAD.WIDE.U32 R50, R4, R117, RZ ;  /* 0x0000007504327225 */ /* 0x000fe200078e00ff */
[----:B------:R-:W-:Y:S02]  /*193a0*/  IADD3.X R101, PT, PT, R52, R101, RZ, P4, P6 ;  /* 0x0000006534657210 */ /* 0x000fe400027ec4ff */
[----:B------:R-:W-:Y:S01]  /*193b0*/  IADD3.X R83, PT, PT, RZ, R47, RZ, P5, P3 ;  /* 0x0000002fff537210 */ /* 0x000fe20002fe64ff */
[----:B------:R-:W-:Y:S01]  /*193c0*/  IMAD.IADD R128, R51, 0x1, R128 ;  /* 0x0000000133807824 */ /* 0x000fe200078e0280 */
[----:B------:R-:W-:Y:S01]  /*193d0*/  ISETP.GE.U32.AND P1, PT, R53, R48, PT ;  /* 0x000000303500720c */ /* 0x000fe20003f26070 */
[----:B------:R-:W-:Y:S01]  /*193e0*/  IMAD.WIDE.U32 R46, R101, 0x3d1, RZ ;  /* 0x000003d1652e7825 */ /* 0x000fe200078e00ff */
[----:B------:R-:W-:-:S02]  /*193f0*/  ISETP.GE.U32.AND P4, PT, R49, R53, PT ;  /* 0x000000353100720c */ /* 0x000fc40003f86070 */
[-C--:B------:R-:W-:Y:S02]  /*19400*/  IADD3 R80, P6, PT, R81, R50.reuse, RZ ;  /* 0x0000003251507210 */ /* 0x080fe40007fde0ff */
[----:B------:R-:W-:Y:S02]  /*19410*/  SEL R48, RZ, 0x1, P0 ;  /* 0x00000001ff307807 */ /* 0x000fe40000000000 */
[----:B------:R-:W-:Y:S01]  /*19420*/  SEL R53, RZ, 0x1, P2 ;  /* 0x00000001ff357807 */ /* 0x000fe20001000000 */
[----:B------:R-:W-:Y:S01]  /*19430*/  IMAD.WIDE.U32 R46, P2, RZ, R49, R46 ;  /* 0x00000031ff2e7225 */ /* 0x000fe2000784002e */
[----:B------:R-:W-:Y:S02]  /*19440*/  ISETP.GE.U32.AND P0, PT, R80, R50, PT ;  /* 0x000000325000720c */ /* 0x000fe40003f06070 */
[----:B------:R-:W-:Y:S01]  /*19450*/  IADD3 R53, P3, P5, R53, R86, R48 ;  /* 0x0000005635357210 */ /* 0x000fe20007d7e030 */
[----:B------:R-:W-:Y:S01]  /*19460*/  IMAD.WIDE.U32 R50, R49, 0x3d1, RZ ;  /* 0x000003d131327825 */ /* 0x000fe200078e00ff */
[----:B------:R-:W-:-:S02]  /*19470*/  ISETP.GE.U32.AND.EX P1, PT, R52, R107, PT, P1 ;  /* 0x0000006b3400720c */ /* 0x000fc40003f26110 */
[----:B------:R-:W-:Y:S01]  /*19480*/  ISETP.GE.U32.AND.EX P4, PT, R101, R52, PT, P4 ;  /* 0x000000346500720c */ /* 0x000fe20003f86140 */
[----:B------:R-:W-:Y:S01]  /*19490*/  IMAD.X R81, R128, 0x1, R83, P6 ;  /* 0x0000000180517824 */ /* 0x000fe200030e0653 */
[----:B------:R-:W-:Y:S02]  /*194a0*/  IADD3.X R52, PT, PT, RZ, R87, RZ, P3, P5 ;  /* 0x00000057ff347210 */ /* 0x000fe40001fea4ff */
[----:B------:R-:W-:Y:S01]  /*194b0*/  IADD3 RZ, P3, PT, R51, R46, RZ ;  /* 0x0000002e33ff7210 */ /* 0x000fe20007f7e0ff */
[----:B------:R-:W-:Y:S01]  /*194c0*/  IMAD.WIDE.U32 R50, R7, R125, RZ ;  /* 0x0000007d07327225 */ /* 0x000fe200078e00ff */
[----:B------:R-:W-:Y:S02]  /*194d0*/  IADD3 R53, P5, PT, R80, R53, RZ ;  /* 0x0000003550357210 */ /* 0x000fe40007fbe0ff */
[----:B------:R-:W-:Y:S01]  /*194e0*/  SEL R48, RZ, 0x1, P1 ;  /* 0x00000001ff307807 */ /* 0x000fe20000800000 */
[----:B------:R-:W-:Y:S01]  /*194f0*/  IMAD.IADD R97, R51, 0x1, R97 ;  /* 0x0000000133617824 */ /* 0x000fe200078e0261 */
[----:B------:R-:W-:Y:S01]  /*19500*/  SEL R93, RZ, 0x1, P4 ;  /* 0x00000001ff5d7807 */ /* 0x000fe20002000000 */
[----:B------:R-:W-:Y:S01]  /*19510*/  IMAD.X R52, R81, 0x1, R52, P5 ;  /* 0x0000000151347824 */ /* 0x000fe200028e0634 */
[----:B------:R-:W-:-:S02]  /*19520*/  ISETP.GE.U32.AND P1, PT, R53, R80, PT ;  /* 0x000000503500720c */ /* 0x000fc40003f26070 */
[----:B------:R-:W-:Y:S01]  /*19530*/  IADD3 R80, P4, PT, R53, R50, RZ ;  /* 0x0000003235507210 */ /* 0x000fe20007f9e0ff */
[----:B------:R-:W-:Y:S01]  /*19540*/  IMAD.X R53, RZ, RZ, RZ, P2 ;  /* 0x000000ffff357224 */ /* 0x000fe200010e06ff */
[----:B------:R-:W-:Y:S01]  /*19550*/  IADD3 R93, P5, P6, R93, R102, R48 ;  /* 0x000000665d5d7210 */ /* 0x000fe20007ebe030 */
[----:B------:R-:W-:Y:S01]  /*19560*/  IMAD.MOV.U32 R48, RZ, RZ, RZ ;  /* 0x000000ffff307224 */ /* 0x000fe200078e00ff */
[C---:B------:R-:W-:Y:S02]  /*19570*/  ISETP.GE.U32.AND P2, PT, R80.reuse, R50, PT ;  /* 0x000000325000720c */ /* 0x040fe40003f46070 */
[----:B------:R-:W-:Y:S01]  /*19580*/  IADD3.X R83, PT, PT, RZ, R103, RZ, P5, P6 ;  /* 0x00000067ff537210 */ /* 0x000fe20002fec4ff */
[----:B------:R-:W-:Y:S01]  /*19590*/  IMAD.WIDE.U32 R50, R49, 0x3d1, R48 ;  /* 0x000003d131327825 */ /* 0x000fe200078e0030 */
[----:B------:R-:W-:Y:S02]  /*195a0*/  IADD3 R93, P5, PT, R80, R93, RZ ;  /* 0x0000005d505d7210 */ /* 0x000fe40007fbe0ff */
[----:B------:R-:W-:Y:S01]  /*195b0*/  ISETP.GE.U32.AND.EX P0, PT, R81, R128, PT, P0 ;  /* 0x000000805100720c */ /* 0x000fe20003f06100 */
[----:B------:R-:W-:Y:S01]  /*195c0*/  IMAD.X R48, R97, 0x1, R52, P4 ;  /* 0x0000000161307824 */ /* 0x000fe200020e0634 */
[----:B------:R-:W-:Y:S01]  /*195d0*/  ISETP.GE.U32.AND.EX P1, PT, R52, R81, PT, P1 ;  /* 0x000000513400720c */ /* 0x000fe20003f26110 */
[----:B------:R-:W-:Y:S01]  /*195e0*/  IMAD.IADD R51, R46, 0x1, R51 ;  /* 0x000000012e337824 */ /* 0x000fe200078e0233 */
[----:B------:R-:W-:Y:S01]  /*195f0*/  ISETP.GE.U32.AND P4, PT, R93, R80, PT ;  /* 0x000000505d00720c */ /* 0x000fe20003f86070 */
[----:B------:R-:W-:Y:S01]  /*19600*/  IMAD.X R83, R48, 0x1, R83, P5 ;  /* 0x0000000130537824 */ /* 0x000fe200028e0653 */
[----:B------:R-:W-:Y:S01]  /*19610*/  SEL R80, RZ, 0x1, P0 ;  /* 0x00000001ff507807 */ /* 0x000fe20000000000 */
[----:B------:R-:W-:Y:S01]  /*19620*/  IMAD.MOV.U32 R52, RZ, RZ, R47 ;  /* 0x000000ffff347224 */ /* 0x000fe200078e002f */
[----:B------:R-:W-:Y:S01]  /*19630*/  SEL R87, RZ, 0x1, P1 ;  /* 0x00000001ff577807 */ /* 0x000fe20000800000 */
[----:B------:R-:W-:Y:S01]  /*19640*/  IMAD.WIDE.U32 R46, R4, R125, RZ ;  /* 0x0000007d042e7225 */ /* 0x000fe200078e00ff */
[----:B------:R-:W-:-:S02]  /*19650*/  ISETP.GE.U32.AND.EX P2, PT, R48, R97, PT, P2 ;  /* 0x000000613000720c */ /* 0x000fc40003f46120 */
[----:B------:R-:W-:Y:S01]  /*19660*/  ISETP.GE.U32.AND.EX P0, PT, R83, R48, PT, P4 ;  /* 0x000000305300720c */ /* 0x000fe20003f06140 */
[----:B------:R-:W-:Y:S01]  /*19670*/  IMAD.WIDE.U32.X R52, RZ, R101, R52, P3 ;  /* 0x00000065ff347225 */ /* 0x000fe200018e0434 */
[----:B------:R-:W-:Y:S02]  /*19680*/  IADD3 R87, P4, P5, R87, R88, R80 ;  /* 0x0000005857577210 */ /* 0x000fe40007d9e050 */
[----:B------:R-:W-:Y:S02]  /*19690*/  ISETP.GE.U32.AND P1, PT, R50, RZ, PT ;  /* 0x000000ff3200720c */ /* 0x000fe40003f26070 */
[----:B------:R-:W-:Y:S02]  /*196a0*/  SEL R48, RZ, 0x1, P2 ;  /* 0x00000001ff307807 */ /* 0x000fe40001000000 */
[----:B------:R-:W-:Y:S02]  /*196b0*/  SEL R81, RZ, 0x1, P0 ;  /* 0x00000001ff517807 */ /* 0x000fe40000000000 */
[----:B------:R-:W-:-:S02]  /*196c0*/  IADD3 R80, P2, PT, R87, R46, RZ ;  /* 0x0000002e57507210 */ /* 0x000fc40007f5e0ff */
[----:B------:R-:W-:Y:S02]  /*196d0*/  IADD3.X R82, PT, PT, RZ, R89, RZ, P4, P5 ;  /* 0x00000059ff527210 */ /* 0x000fe400027ea4ff */
[----:B------:R-:W-:Y:S02]  /*196e0*/  ISETP.GE.U32.AND.EX P0, PT, R51, R49, PT, P1 ;  /* 0x000000313300720c */ /* 0x000fe40003f06110 */
[----:B------:R-:W-:Y:S01]  /*196f0*/  IADD3 R89, P4, P5, R81, R104, R48 ;  /* 0x0000006851597210 */ /* 0x000fe20007d9e030 */
[----:B------:R-:W-:Y:S01]  /*19700*/  IMAD.IADD R81, R47, 0x1, R96 ;  /* 0x000000012f517824 */ /* 0x000fe200078e0260 */
[C---:B------:R-:W-:Y:S01]  /*19710*/  ISETP.GE.U32.AND P1, PT, R80.reuse, R46, PT ;  /* 0x0000002e5000720c */ /* 0x040fe20003f26070 */
[----:B------:R-:W-:Y:S01]  /*19720*/  IMAD.WIDE.U32 R46, R83, 0x3d1, RZ ;  /* 0x000003d1532e7825 */ /* 0x000fe200078e00ff */
[----:B------:R-:W-:Y:S02]  /*19730*/  IADD3.X R87, PT, PT, RZ, R105, RZ, P4, P5 ;  /* 0x00000069ff577210 */ /* 0x000fe400027ea4ff */
[----:B------:R-:W-:Y:S01]  /*19740*/  IADD3 R89, P4, PT, R80, R89, RZ ;  /* 0x0000005950597210 */ /* 0x000fe20007f9e0ff */
[----:B------:R-:W-:-:S02]  /*19750*/  IMAD.X R82, R81, 0x1, R82, P2 ;  /* 0x0000000151527824 */ /* 0x000fc400010e0652 */
[----:B------:R-:W-:Y:S01]  /*19760*/  IMAD.WIDE.U32 R48, R93, 0x3d1, RZ ;  /* 0x000003d15d307825 */ /* 0x000fe200078e00ff */
[----:B------:R-:W-:Y:S02]  /*19770*/  ISETP.GE.U32.AND P2, PT, R89, R80, PT ;  /* 0x000000505900720c */ /* 0x000fe40003f46070 */
[----:B------:R-:W-:Y:S01]  /*19780*/  ISETP.GE.U32.AND.EX P1, PT, R82, R81, PT, P1 ;  /* 0x000000515200720c */ /* 0x000fe20003f26110 */
[----:B------:R-:W-:Y:S01]  /*19790*/  IMAD.WIDE.U32 R46, P3, RZ, R93, R46 ;  /* 0x0000005dff2e7225 */ /* 0x000fe2000786002e */
[----:B------:R-:W-:-:S03]  /*197a0*/  IADD3 R105, P5, PT, R52, R48, RZ ;  /* 0x0000003034697210 */ /* 0x000fc60007fbe0ff */
[----:B------:R-:W-:Y:S01]  /*197b0*/  IMAD.X R87, R82, 0x1, R87, P4 ;  /* 0x0000000152577824 */ /* 0x000fe200020e0657 */
[----:B------:R-:W-:Y:S01]  /*197c0*/  IADD3 R49, P4, PT, R49, R46, RZ ;  /* 0x0000002e31317210 */ /* 0x000fe20007f9e0ff */
[----:B------:R-:W-:Y:S01]  /*197d0*/  IMAD.X R81, RZ, RZ, RZ, P3 ;  /* 0x000000ffff517224 */ /* 0x000fe200018e06ff */
[----:B------:R-:W-:Y:S01]  /*197e0*/  ISETP.GE.U32.AND P3, PT, R105, R48, PT ;  /* 0x000000306900720c */ /* 0x000fe20003f66070 */
[----:B------:R-:W-:Y:S01]  /*197f0*/  IMAD.MOV.U32 R80, RZ, RZ, R47 ;  /* 0x000000ffff507224 */ /* 0x000fe200078e002f */
[----:B------:R-:W-:Y:S01]  /*19800*/  SEL R46, RZ, 0x1, P1 ;  /* 0x00000001ff2e7807 */ /* 0x000fe20000800000 */
[----:B------:R-:W-:Y:S01]  /*19810*/  IMAD.X R86, R49, 0x1, R53, P5 ;  /* 0x0000000131567824 */ /* 0x000fe200028e0635 */
[C---:B------:R-:W-:Y:S01]  /*19820*/  ISETP.GE.U32.AND.EX P2, PT, R87.reuse, R82, PT, P2 ;  /* 0x000000525700720c */ /* 0x040fe20003f46120 */
[----:B------:R-:W-:Y:S01]  /*19830*/  IMAD.WIDE.U32.X R80, RZ, R83, R80, P4 ;  /* 0x00000053ff507225 */ /* 0x000fe200020e0450 */
[----:B------:R-:W-:Y:S02]  /*19840*/  SEL R82, RZ, 0x1, P0 ;  /* 0x00000001ff527807 */ /* 0x000fe40000000000 */
[----:B------:R-:W-:Y:S01]  /*19850*/  ISETP.GE.U32.AND.EX P1, PT, R86, R49, PT, P3 ;  /* 0x000000315600720c */ /* 0x000fe20003f26130 */
[----:B------:R-:W-:Y:S01]  /*19860*/  IMAD.WIDE.U32 R48, R87, 0x3d1, RZ ;  /* 0x000003d157307825 */ /* 0x000fe200078e00ff */
[----:B------:R-:W-:-:S02]  /*19870*/  SEL R95, RZ, 0x1, P2 ;  /* 0x00000001ff5f7807 */ /* 0x000fc40001000000 */
[----:B------:R-:W-:Y:S01]  /*19880*/  SEL R97, RZ, 0x1, P1 ;  /* 0x00000001ff617807 */ /* 0x000fe20000800000 */
[----:B------:R-:W-:Y:S01]  /*19890*/  IMAD.WIDE.U32 R52, R89, 0x3d1, RZ ;  /* 0x000003d159347825 */ /* 0x000fe200078e00ff */
[----:B------:R-:W-:-:S03]  /*198a0*/  IADD3 R95, P3, P6, R95, R90, R46 ;  /* 0x0000005a5f5f7210 */ /* 0x000fc60007e7e02e */
[----:B------:R-:W-:Y:S01]  /*198b0*/  IMAD.WIDE.U32 R48, P2, RZ, R89, R48 ;  /* 0x00000059ff307225 */ /* 0x000fe20007840030 */
[----:B------:R-:W-:Y:S02]  /*198c0*/  IADD3 R97, P1, P4, R52, R80, R97 ;  /* 0x0000005034617210 */ /* 0x000fe40007c3e061 */
[----:B------:R-:W-:Y:S01]  /*198d0*/  IADD3.X R91, PT, PT, RZ, R91, RZ, P3, P6 ;  /* 0x0000005bff5b7210 */ /* 0x000fe20001fec4ff */
[----:B------:R-:W-:Y:S01]  /*198e0*/  IMAD.WIDE.U32 R46, R2, R10, R50 ;  /* 0x0000000a022e7225 */ /* 0x000fe200078e0032 */
[----:B------:R-:W-:Y:S02]  /*198f0*/  IADD3 R103, P5, PT, R53, R48, RZ ;  /* 0x0000003035677210 */ /* 0x000fe40007fbe0ff */
[----:B------:R-:W-:Y:S01]  /*19900*/  IADD3 R82, P3, P6, R105, R101, R82 ;  /* 0x0000006569527210 */ /* 0x000fe20007e7e052 */
[----:B------:R-:W-:Y:S01]  /*19910*/  IMAD R10, R3, R10, RZ ;  /* 0x0000000a030a7224 */ /* 0x000fe200078e02ff */
[----:B------:R-:W-:Y:S01]  /*19920*/  IADD3.X R88, PT, PT, R103, R81, RZ, P1, P4 ;  /* 0x0000005167587210 */ /* 0x000fe20000fe84ff */
[----:B------:R-:W-:Y:S01]  /*19930*/  IMAD.X R53, RZ, RZ, RZ, P2 ;  /* 0x000000ffff357224 */ /* 0x000fe200010e06ff */
[----:B------:R-:W-:Y:S01]  /*19940*/  ISETP.GE.U32.AND P4, PT, R97, R52, PT ;  /* 0x000000346100720c */ /* 0x000fe20003f86070 */
[----:B------:R-:W-:Y:S01]  /*19950*/  IMAD.MOV.U32 R52, RZ, RZ, R49 ;  /* 0x000000ffff347224 */ /* 0x000fe200078e0031 */
[----:B------:R-:W-:Y:S01]  /*19960*/  ISETP.EQ.U32.AND P2, PT, R82, R101, PT ;  /* 0x000000655200720c */ /* 0x000fe20003f42070 */
[----:B------:R-:W-:Y:S01]  /*19970*/  IMAD.WIDE.U32 R48, R91, 0x3d1, RZ ;  /* 0x000003d15b307825 */ /* 0x000fe200078e00ff */
[----:B------:R-:W-:-:S02]  /*19980*/  IADD3.X R86, PT, PT, R86, R93, RZ, P3, P6 ;  /* 0x0000005d56567210 */ /* 0x000fc40001fec4ff */
[----:B------:R-:W-:Y:S01]  /*19990*/  ISETP.GE.U32.AND.EX P4, PT, R88, R103, PT, P4 ;  /* 0x000000675800720c */ /* 0x000fe20003f86140 */
[----:B------:R-:W-:Y:S01]  /*199a0*/  IMAD R45, R2, R45, R10 ;  /* 0x0000002d022d7224 */ /* 0x000fe200078e020a */
[----:B------:R-:W-:Y:S01]  /*199b0*/  ISETP.EQ.AND.EX P2, PT, R86, R93, !P0, P2 ;  /* 0x0000005d5600720c */ /* 0x000fe20004742320 */
[----:B------:R-:W-:Y:S01]  /*199c0*/  IMAD.WIDE.U32 R80, R95, 0x3d1, RZ ;  /* 0x000003d15f507825 */ /* 0x000fe200078e00ff */
[----:B------:R-:W-:Y:S02]  /*199d0*/  ISETP.LT.U32.AND P3, PT, R82, R101, PT ;  /* 0x000000655200720c */ /* 0x000fe40003f61070 */
[----:B------:R-:W-:Y:S01]  /*199e0*/  ISETP.GE.U32.AND P1, PT, R46, R50, PT ;  /* 0x000000322e00720c */ /* 0x000fe20003f26070 */
[----:B------:R-:W-:Y:S01]  /*199f0*/  IMAD.IADD R115, R47, 0x1, R45 ;  /* 0x000000012f737824 */ /* 0x000fe200078e022d */
[----:B------:R-:W-:Y:S01]  /*19a00*/  SEL R45, RZ, 0x1, P4 ;  /* 0x00000001ff2d7807 */ /* 0x000fe20002000000 */
[----:B------:R-:W-:Y:S01]  /*19a10*/  IMAD.WIDE.U32.X R52, RZ, R87, R52, P5 ;  /* 0x00000057ff347225 */ /* 0x000fe200028e0434 */
[----:B------:R-:W-:-:S02]  /*19a20*/  ISETP.LT.U32.OR.EX P3, PT, R86, R93, P2, P3 ;  /* 0x0000005d5600720c */ /* 0x000fc40001761530 */
[----:B------:R-:W-:Y:S01]  /*19a30*/  ISETP.GE.U32.AND.EX P1, PT, R115, R51, PT, P1 ;  /* 0x000000337300720c */ /* 0x000fe20003f26110 */
[----:B------:R-:W-:Y:S01]  /*19a40*/  IMAD.WIDE.U32 R48, P0, RZ, R95, R48 ;  /* 0x0000005fff307225 */ /* 0x000fe20007800030 */
[----:B------:R-:W-:Y:S02]  /*19a50*/  IADD3 R45, P4, P5, R80, R52, R45 ;  /* 0x00000034502d7210 */ /* 0x000fe40007d9e02d */
[----:B------:R-:W-:Y:S01]  /*19a60*/  SEL R10, RZ, 0x1, P1 ;  /* 0x00000001ff0a7807 */ /* 0x000fe20000800000 */
[----:B------:R-:W-:Y:S01]  /*19a70*/  IMAD.X R51, RZ, RZ, RZ, P0 ;  /* 0x000000ffff337224 */ /* 0x000fe200000e06ff */
[----:B------:R-:W-:Y:S01]  /*19a80*/  IADD3 R47, P2, PT, R81, R48, RZ ;  /* 0x00000030512f7210 */ /* 0x000fe20007f5e0ff */
[----:B------:R-:W-:Y:S01]  /*19a90*/  IMAD.MOV.U32 R50, RZ, RZ, R49 ;  /* 0x000000ffff327224 */ /* 0x000fe200078e0031 */
[----:B------:R-:W-:Y:S02]  /*19aa0*/  ISETP.GE.U32.AND P0, PT, R45, R80, PT ;  /* 0x000000502d00720c */ /* 0x000fe40003f06070 */
[----:B------:R-:W-:Y:S01]  /*19ab0*/  IADD3.X R80, PT, PT, R47, R53, RZ, P4, P5 ;  /* 0x000000352f507210 */ /* 0x000fe200027ea4ff */
[----:B------:R-:W-:Y:S01]  /*19ac0*/  IMAD.WIDE.U32.X R50, RZ, R91, R50, P2 ;  /* 0x0000005bff327225 */ /* 0x000fe200010e0432 */
[----:B------:R-:W-:-:S02]  /*19ad0*/  IADD3 R109, P5, P4, R10, R82, R133 ;  /* 0x000000520a6d7210 */ /* 0x000fc40007cbe085 */
[----:B------:R-:W-:Y:S02]  /*19ae0*/  ISETP.GE.U32.AND.EX P6, PT, R80, R47, PT, P0 ;  /* 0x0000002f5000720c */ /* 0x000fe40003fc6100 */
[----:B------:R-:W-:Y:S02]  /*19af0*/  ISETP.EQ.U32.AND P0, PT, R109, R133, PT ;  /* 0x000000856d00720c */ /* 0x000fe40003f02070 */
[----:B------:R-:W-:Y:S02]  /*19b00*/  SEL R47, RZ, 0x1, P6 ;  /* 0x00000001ff2f7807 */ /* 0x000fe40003000000 */
[----:B------:R-:W-:Y:S02]  /*19b10*/  IADD3.X R113, PT, PT, RZ, R86, R134, P5, P4 ;  /* 0x00000056ff717210 */ /* 0x000fe40002fe8486 */
[----:B------:R-:W-:Y:S02]  /*19b20*/  SEL R10, RZ, 0x1, !P3 ;  /* 0x00000001ff0a7807 */ /* 0x000fe40005800000 */
[----:B------:R-:W-:-:S02]  /*19b30*/  IADD3 R47, P4, PT, R47, R50, RZ ;  /* 0x000000322f2f7210 */ /* 0x000fc40007f9e0ff */
[----:B------:R-:W-:Y:S02]  /*19b40*/  ISETP.EQ.AND.EX P0, PT, R113, R134, !P1, P0 ;  /* 0x000000867100720c */ /* 0x000fe40004f02300 */
[----:B------:R-:W-:Y:S01]  /*19b50*/  ISETP.LT.U32.AND P6, PT, R109, R133, PT ;  /* 0x000000856d00720c */ /* 0x000fe20003fc1070 */
[----:B------:R-:W-:Y:S01]  /*19b60*/  IMAD.X R49, RZ, RZ, R51, P4 ;  /* 0x000000ffff317224 */ /* 0x000fe200020e0633 */
[-C--:B------:R-:W-:Y:S02]  /*19b70*/  IADD3 R10, P1, P2, R97, R83.reuse, R10 ;  /* 0x00000053610a7210 */ /* 0x080fe40007a3e00a */
[----:B------:R-:W-:Y:S02]  /*19b80*/  ISETP.GE.U32.AND P4, PT, R124, R60, PT ;  /* 0x0000003c7c00720c */ /* 0x000fe40003f86070 */
[----:B------:R-:W-:Y:S02]  /*19b90*/  ISETP.LT.U32.OR.EX P6, PT, R113, R134, P0, P6 ;  /* 0x000000867100720c */ /* 0x000fe400007c1560 */
[----:B------:R-:W-:-:S02]  /*19ba0*/  ISETP.EQ.U32.AND P5, PT, R10, R83, PT ;  /* 0x000000530a00720c */ /* 0x000fc40003fa2070 */
[----:B------:R-:W-:Y:S02]  /*19bb0*/  IADD3.X R48, PT, PT, R88, R89, RZ, P1, P2 ;  /* 0x0000005958307210 */ /* 0x000fe40000fe44ff */
[----:B------:R-:W-:Y:S02]  /*19bc0*/  ISETP.EQ.U32.AND P2, PT, R129, R56, PT ;  /* 0x000000388100720c */ /* 0x000fe40003f42070 */
[----:B------:R-:W-:Y:S02]  /*19bd0*/  ISETP.GE.U32.AND.EX P4, PT, R120, R61, PT, P4 ;  /* 0x0000003d7800720c */ /* 0x000fe40003f86140 */
[----:B------:R-:W-:Y:S02]  /*19be0*/  ISETP.LT.U32.AND P0, PT, R10, R83, PT ;  /* 0x000000530a00720c */ /* 0x000fe40003f01070 */
[----:B------:R-:W-:Y:S02]  /*19bf0*/  SEL R52, RZ, 0x1, !P6 ;  /* 0x00000001ff347807 */ /* 0x000fe40007000000 */
[----:B------:R-:W-:-:S02]  /*19c00*/  ISETP.EQ.AND.EX P3, PT, R48, R89, P3, P5 ;  /* 0x000000593000720c */ /* 0x000fc40001f62350 */
[----:B------:R-:W-:Y:S02]  /*19c10*/  ISETP.GE.U32.AND P1, PT, R127, R58, PT ;  /* 0x0000003a7f00720c */ /* 0x000fe40003f26070 */
[----:B------:R-:W-:Y:S02]  /*19c20*/  ISETP.EQ.AND.EX P2, PT, R110, R57, !P4, P2 ;  /* 0x000000396e00720c */ /* 0x000fe40006742320 */
[----:B------:R-:W-:Y:S02]  /*19c30*/  SEL R53, RZ, 0x1, P4 ;  /* 0x00000001ff357807 */ /* 0x000fe40002000000 */
[----:B------:R-:W-:Y:S02]  /*19c40*/  IADD3 R52, P4, P5, R52, R10, R99 ;  /* 0x0000000a34347210 */ /* 0x000fe40007d9e063 */
[----:B------:R-:W-:Y:S02]  /*19c50*/  ISETP.LT.U32.OR.EX P0, PT, R48, R89, P3, P0 ;  /* 0x000000593000720c */ /* 0x000fe40001f01500 */
[----:B------:R-:W-:-:S02]  /*19c60*/  ISETP.LT.U32.AND P3, PT, R129, R56, PT ;  /* 0x000000388100720c */ /* 0x000fc40003f61070 */
[----:B------:R-:W-:Y:S02]  /*19c70*/  ISETP.GE.U32.AND.EX P1, PT, R118, R59, PT, P1 ;  /* 0x0000003b7600720c */ /* 0x000fe40003f26110 */
[----:B------:R-:W-:Y:S02]  /*19c80*/  IADD3.X R103, PT, PT, RZ, R48, R84, P4, P5 ;  /* 0x00000030ff677210 */ /* 0x000fe400027ea454 */
[----:B------:R-:W-:Y:S02]  /*19c90*/  ISETP.EQ.U32.AND P5, PT, R52, R99, PT ;  /* 0x000000633400720c */ /* 0x000fe40003fa2070 */
[----:B------:R-:W-:Y:S02]  /*19ca0*/  ISETP.LT.U32.OR.EX P2, PT, R110, R57, P2, P3 ;  /* 0x000000396e00720c */ /* 0x000fe40001741530 */
[----:B------:R-:W-:Y:S02]  /*19cb0*/  ISETP.EQ.U32.AND P3, PT, R131, R54, PT ;  /* 0x000000368300720c */ /* 0x000fe40003f62070 */
[----:B------:R-:W-:-:S02]  /*19cc0*/  ISETP.EQ.AND.EX P6, PT, R103, R84, P6, P5 ;  /* 0x000000546700720c */ /* 0x000fc400037c2350 */
[----:B------:R-:W-:Y:S02]  /*19cd0*/  ISETP.LT.U32.AND P5, PT, R131, R54, PT ;  /* 0x000000368300720c */ /* 0x000fe40003fa1070 */
[----:B------:R-:W-:Y:S02]  /*19ce0*/  ISETP.EQ.AND.EX P3, PT, R122, R55, P2, P3 ;  /* 0x000000377a00720c */ /* 0x000fe40001762330 */
[----:B------:R-:W-:Y:S02]  /*19cf0*/  ISETP.LT.U32.AND P4, PT, R52, R99, PT ;  /* 0x000000633400720c */ /* 0x000fe40003f81070 */
[----:B------:R-:W-:Y:S02]  /*19d00*/  ISETP.LT.U32.OR.EX P3, PT, R122, R55, P3, P5 ;  /* 0x000000377a00720c */ /* 0x000fe40001f61550 */
[----:B------:R-:W-:Y:S02]  /*19d10*/  @P1 ISETP.NE.U32.AND P5, PT, R127, R58, PT ;  /* 0x0000003a7f00120c */ /* 0x000fe40003fa5070 */
[----:B------:R-:W-:-:S02]  /*19d20*/  SEL R10, RZ, 0x1, !P0 ;  /* 0x00000001ff0a7807 */ /* 0x000fc40004000000 */
[----:B------:R-:W-:Y:S02]  /*19d30*/  ISETP.LT.U32.OR.EX P4, PT, R103, R84, P6, P4 ;  /* 0x000000546700720c */ /* 0x000fe40003781540 */
[----:B------:R-:W-:Y:S02]  /*19d40*/  SEL R81, RZ, 0x1, !P2 ;  /* 0x00000001ff517807 */ /* 0x000fe40005000000 */
[----:B------:R-:W-:Y:S02]  /*19d50*/  PLOP3.LUT P2, PT, PT, PT, PT, 0x8, 0x80 ;  /* 0x000000000080781c */ /* 0x000fe40003f4e170 */
[----:B------:R-:W-:Y:S02]  /*19d60*/  @P1 ISETP.NE.OR.EX P2, PT, R118, R59, !P3, P5 ;  /* 0x0000003b7600120c */ /* 0x000fe40005f45750 */
[----:B------:R-:W-:Y:S02]  /*19d70*/  IADD3 R10, P1, P5, R45, R87, R10 ;  /* 0x000000572d0a7210 */ /* 0x000fe40007d3e00a */
[----:B------:R-:W-:-:S02]  /*19d80*/  SEL R50, RZ, 0x1, !P4 ;  /* 0x00000001ff327807 */ /* 0x000fc40006000000 */
[----:B------:R-:W-:Y:S02]  /*19d90*/  IADD3.X R48, PT, PT, R80, R95, RZ, P1, P5 ;  /* 0x0000005f50307210 */ /* 0x000fe40000fea4ff */
[----:B------:R-:W-:Y:S02]  /*19da0*/  SEL R51, RZ, 0x1, !P3 ;  /* 0x00000001ff337807 */ /* 0x000fe40005800000 */
[-C--:B------:R-:W-:Y:S02]  /*19db0*/  ISETP.EQ.U32.AND P6, PT, R10, R87.reuse, PT ;  /* 0x000000570a00720c */ /* 0x080fe40003fc2070 */
[----:B------:R-:W-:Y:S02]  /*19dc0*/  IADD3 R50, P3, P5, R50, R10, R85 ;  /* 0x0000000a32327210 */ /* 0x000fe40007d7e055 */
[----:B------:R-:W-:Y:S02]  /*19dd0*/  ISETP.LT.U32.AND P1, PT, R10, R87, PT ;  /* 0x000000570a00720c */ /* 0x000fe40003f21070 */
[----:B------:R-:W-:-:S02]  /*19de0*/  ISETP.EQ.AND.EX P0, PT, R48, R95, P0, P6 ;  /* 0x0000005f3000720c */ /* 0x000fc40000702360 */
[----:B------:R-:W-:Y:S02]  /*19df0*/  IADD3.X R45, PT, PT, RZ, R48, R92, P3, P5 ;  /* 0x00000030ff2d7210 */ /* 0x000fe40001fea45c */
[----:B------:R-:W-:Y:S02]  /*19e00*/  ISETP.EQ.U32.AND P3, PT, R50, R85, PT ;  /* 0x000000553200720c */ /* 0x000fe40003f62070 */
[----:B------:R-:W-:Y:S02]  /*19e10*/  ISETP.LT.U32.OR.EX P0, PT, R48, R95, P0, P1 ;  /* 0x0000005f3000720c */ /* 0x000fe40000701510 */
[----:B------:R-:W-:Y:S02]  /*19e20*/  ISETP.LT.U32.AND P5, PT, R50, R85, PT ;  /* 0x000000553200720c */ /* 0x000fe40003fa1070 */
[----:B------:R-:W-:Y:S02]  /*19e30*/  ISETP.EQ.AND.EX P3, PT, R45, R92, P4, P3 ;  /* 0x0000005c2d00720c */ /* 0x000fe40002762330 */
[----:B------:R-:W-:-:S02]  /*19e40*/  IADD3 R106, P4, PT, R51, R58, RZ ;  /* 0x0000003a336a7210 */ /* 0x000fc40007f9e0ff */
[----:B------:R-:W-:Y:S02]  /*19e50*/  SEL R48, RZ, 0x1, !P0 ;  /* 0x00000001ff307807 */ /* 0x000fe40004000000 */
[----:B------:R-:W-:Y:S02]  /*19e60*/  ISETP.LT.U32.OR.EX P3, PT, R45, R92, P3, P5 ;  /* 0x0000005c2d00720c */ /* 0x000fe40001f61550 */
[----:B------:R-:W-:Y:S01]  /*19e70*/  IADD3 R108, P6, PT, R81, R54, RZ ;  /* 0x00000036516c7210 */ /* 0x000fe20007fde0ff */
        /* <DEDUP_REMOVED lines=10> */
[----:B------:R-:W-:Y:S01]  /*19f20*/  IADD3 R10, P4, PT, R124, -R53, RZ ;  /* 0x800000357c0a7210 */ /* 0x000fe20007f9e0ff */
[----:B------:R-:W-:Y:S01]  /*19f30*/  IMAD.X R53, RZ, RZ, R55, P6 ;  /* 0x000000ffff357224 */ /* 0x000fe200030e0637 */
[----:B------:R-:W-:-:S02]  /*19f40*/  SEL R108, R108, RZ, P2 ;  /* 0x000000ff6c6c7207 */ /* 0x000fc40001000000 */
[----:B------:R-:W-:Y:S02]  /*19f50*/  ISETP.NE.AND.EX P1, PT, R48, RZ, PT, P1 ;  /* 0x000000ff3000720c */ /* 0x000fe40003f25310 */
[----:B------:R-:W-:Y:S02]  /*19f60*/  SEL R112, R112, RZ, P2 ;  /* 0x000000ff70707207 */ /* 0x000fe40001000000 */
[----:B------:R-:W-:Y:S02]  /*19f70*/  SEL R106, R106, RZ, P2 ;  /* 0x000000ff6a6a7207 */ /* 0x000fe40001000000 */
[----:B------:R-:W-:Y:S02]  /*19f80*/  IADD3 R108, P0, PT, R131, -R108, RZ ;  /* 0x8000006c836c7210 */ /* 0x000fe40007f1e0ff */
[----:B------:R-:W-:Y:S02]  /*19f90*/  SEL R53, R53, RZ, P2 ;  /* 0x000000ff35357207 */ /* 0x000fe40001000000 */
[----:B------:R-:W-:-:S02]  /*19fa0*/  IADD3 R112, P3, PT, R129, -R112, RZ ;  /* 0x8000007081707210 */ /* 0x000fc40007f7e0ff */
[----:B------:R-:W-:Y:S01]  /*19fb0*/  IADD3 R106, P6, PT, R127, -R106, RZ ;  /* 0x8000006a7f6a7210 */ /* 0x000fe20007fde0ff */
[----:B------:R-:W-:Y:S01]  /*19fc0*/  IMAD.X R116, R122, 0x1, ~R53, P0 ;  /* 0x000000017a747824 */ /* 0x000fe200000e0e35 */
[----:B------:R-:W-:Y:S01]  /*19fd0*/  SEL R49, R49, RZ, P2 ;  /* 0x000000ff31317207 */ /* 0x000fe20001000000 */
[----:B------:R-:W-:Y:S01]  /*19fe0*/  IMAD.MOV.U32 R53, RZ, RZ, R46 ;  /* 0x000000ffff357224 */ /* 0x000fe200078e002e */
[----:B------:R-:W-:Y:S02]  /*19ff0*/  SEL R47, R61, RZ, P2 ;  /* 0x000000ff3d2f7207 */ /* 0x000fe40001000000 */
        /* <DEDUP_REMOVED lines=10> */
.L_x_214:
        /* <DEDUP_REMOVED lines=34> */
.L_x_213:
[----:B------:R-:W-:Y:S02]  /*1a2c0*/  IMAD.MOV.U32 R50, RZ, RZ, R45 ;  /* 0x000000ffff327224 */ /* 0x000fe400078e002d */
[----:B------:R-:W-:Y:S02]  /*1a2d0*/  IMAD.MOV.U32 R52, RZ, RZ, R47 ;  /* 0x000000ffff347224 */ /* 0x000fe400078e002f */
[----:B------:R-:W-:-:S07]  /*1a2e0*/  IMAD.MOV.U32 R45, RZ, RZ, R46 ;  /* 0x000000ffff2d7224 */ /* 0x000fce00078e002e */
.L_x_212:
[----:B------:R-:W-:Y:S05]  /*1a2f0*/  BSYNC.RECONVERGENT B2 ;  /* 0x0000000000027941 */ /* 0x000fea0003800200 */
.L_x_211:
        /* <DEDUP_REMOVED lines=16> */
[----:B------:R-:W-:Y:S02]  /*1a400*/  SEL R99, RZ, 0x1, !P3 ;  /* 0x00000001ff637807 */ /* 0x000fe40005800000 */
[----:B------:R-:W-:Y:S02]  /*1a410*/  SEL R107, R60, RZ, P5 ;  /* 0x000000ff3c6b7207 */ /* 0x000fe40002800000 */
[----:B------:R-:W-:-:S02]  /*1a420*/  SEL R46, R61, RZ, P5 ;  /* 0x000000ff3d2e7207 */ /* 0x000fc40002800000 */
[----:B------:R-:W-:Y:S02]  /*1a430*/  IADD3 R107, P1, PT, R53, -R107, RZ ;  /* 0x8000006b356b7210 */ /* 0x000fe40007f3e0ff */
[----:B------:R-:W-:Y:S02]  /*1a440*/  SEL R47, RZ, 0x1, P0 ;  /* 0x00000001ff2f7807 */ /* 0x000fe40000000000 */
[----:B------:R-:W-:Y:S01]  /*1a450*/  IADD3 R99, P4, PT, R99, R58, RZ ;  /* 0x0000003a63637210 */ /* 0x000fe20007f9e0ff */
[----:B------:R-:W-:Y:S01]  /*1a460*/  IMAD.X R115, R115, 0x1, ~R46, P1 ;  /* 0x0000000173737824 */ /* 0x000fe200008e0e2e */
[----:B------:R-:W-:Y:S01]  /*1a470*/  SEL R105, RZ, 0x1, !P2 ;  /* 0x00000001ff697807 */ /* 0x000fe20005000000 */
[----:B------:R-:W-:Y:S01]  /*1a480*/  IMAD R88, R43, R107, RZ ;  /* 0x0000006b2b587224 */ /* 0x000fe200078e02ff */
[----:B------:R-:W-:Y:S01]  /*1a490*/  IADD3 R48, P6, PT, R47, R56, RZ ;  /* 0x000000382f307210 */ /* 0x000fe20007fde0ff */
[----:B------:R-:W-:Y:S01]  /*1a4a0*/  IMAD.WIDE.U32 R46, R115, R34, RZ ;  /* 0x00000022732e7225 */ /* 0x000fe200078e00ff */
[----:B------:R-:W-:-:S02]  /*1a4b0*/  SEL R99, R99, RZ, P5 ;  /* 0x000000ff63637207 */ /* 0x000fc40002800000 */
[----:B------:R-:W-:Y:S01]  /*1a4c0*/  IADD3 R105, P0, PT, R105, R54, RZ ;  /* 0x0000003669697210 */ /* 0x000fe20007f1e0ff */
[----:B------:R-:W-:Y:S01]  /*1a4d0*/  IMAD.X R80, RZ, RZ, R59, P4 ;  /* 0x000000ffff507224 */ /* 0x000fe200020e063b */
[----:B------:R-:W-:Y:S01]  /*1a4e0*/  IADD3 R99, P1, PT, R50, -R99, RZ ;  /* 0x8000006332637210 */ /* 0x000fe20007f3e0ff */
[----:B------:R-:W-:Y:S01]  /*1a4f0*/  IMAD.X R50, RZ, RZ, R57, P6 ;  /* 0x000000ffff327224 */ /* 0x000fe200030e0639 */
[----:B------:R-:W-:Y:S01]  /*1a500*/  SEL R105, R105, RZ, P5 ;  /* 0x000000ff69697207 */ /* 0x000fe20002800000 */
[----:B------:R-:W-:Y:S01]  /*1a510*/  IMAD.WIDE.U32 R82, R115, R36, RZ ;  /* 0x0000002473527225 */ /* 0x000fe200078e00ff */
[----:B------:R-:W-:Y:S02]  /*1a520*/  SEL R48, R48, RZ, P5 ;  /* 0x000000ff30307207 */ /* 0x000fe40002800000 */
[----:B------:R-:W-:Y:S01]  /*1a530*/  IADD3 R105, P3, PT, R52, -R105, RZ ;  /* 0x8000006934697210 */ /* 0x000fe20007f7e0ff */
[----:B------:R-:W-:Y:S01]  /*1a540*/  IMAD.X R52, RZ, RZ, R55, P0 ;  /* 0x000000ffff347224 */ /* 0x000fe200000e0637 */
[----:B------:R-:W-:Y:S01]  /*1a550*/  IADD3 R109, P2, PT, R109, -R48, RZ ;  /* 0x800000306d6d7210 */ /* 0x000fe20007f5e0ff */
[----:B------:R-:W-:Y:S01]  /*1a560*/  IMAD.WIDE.U32 R46, P0, R107, R40, R46 ;  /* 0x000000286b2e7225 */ /* 0x000fe2000780002e */
[----:B------:R-:W-:-:S02]  /*1a570*/  SEL R50, R50, RZ, P5 ;  /* 0x000000ff32327207 */ /* 0x000fc40002800000 */
[----:B------:R-:W-:Y:S01]  /*1a580*/  SEL R52, R52, RZ, P5 ;  /* 0x000000ff34347207 */ /* 0x000fe20002800000 */
[----:B------:R-:W-:Y:S01]  /*1a590*/  IMAD.WIDE.U32 R48, R107, R34, RZ ;  /* 0x000000226b307225 */ /* 0x000fe200078e00ff */
[----:B------:R-:W-:-:S03]  /*1a5a0*/  SEL R80, R80, RZ, P5 ;  /* 0x000000ff50507207 */ /* 0x000fc60002800000 */
[----:B------:R-:W-:Y:S01]  /*1a5b0*/  IMAD.X R87, RZ, RZ, RZ, P0 ;  /* 0x000000ffff577224 */ /* 0x000fe200000e06ff */
[----:B------:R-:W-:Y:S01]  /*1a5c0*/  IADD3 RZ, P0, PT, R49, R46, RZ ;  /* 0x0000002e31ff7210 */ /* 0x000fe20007f1e0ff */
[----:B------:R-:W-:Y:S02]  /*1a5d0*/  IMAD.X R113, R113, 0x1, ~R50, P2 ;  /* 0x0000000171717824 */ /* 0x000fe400010e0e32 */
[----:B------:R-:W-:Y:S02]  /*1a5e0*/  IMAD.MOV.U32 R86, RZ, RZ, R47 ;  /* 0x000000ffff567224 */ /* 0x000fe400078e002f */
[----:B------:R-:W-:-:S04]  /*1a5f0*/  IMAD.WIDE.U32 R46, R113, R34, RZ ;  /* 0x00000022712e7225 */ /* 0x000fc800078e00ff */
[----:B------:R-:W-:Y:S02]  /*1a600*/  IMAD.X R103, R103, 0x1, ~R52, P3 ;  /* 0x0000000167677824 */ /* 0x000fe400018e0e34 */
[----:B------:R-:W-:-:S04]  /*1a610*/  IMAD.WIDE.U32 R84, R38, R107, RZ ;  /* 0x0000006b26547225 */ /* 0x000fc800078e00ff */
[----:B------:R-:W-:-:S04]  /*1a620*/  IMAD.WIDE.U32 R52, R115, R38, RZ ;  /* 0x0000002673347225 */ /* 0x000fc800078e00ff */
[C---:B------:R-:W-:Y:S02]  /*1a630*/  IMAD R89, R115.reuse, R38, R88 ;  /* 0x0000002673597224 */ /* 0x040fe400078e0258 */
[----:B------:R-:W-:-:S04]  /*1a640*/  IMAD.WIDE.U32.X R86, R115, R40, R86, P0 ;  /* 0x0000002873567225 */ /* 0x000fc800000e0456 */
[----:B------:R-:W-:Y:S02]  /*1a650*/  IMAD.X R45, R45, 0x1, ~R80, P1 ;  /* 0x000000012d2d7824 */ /* 0x000fe400008e0e50 */
[----:B------:R-:W-:-:S04]  /*1a660*/  IMAD.WIDE.U32 R80, R107, R38, RZ ;  /* 0x000000266b507225 */ /* 0x000fc800078e00ff */
[----:B------:R-:W-:-:S04]  /*1a670*/  IMAD.WIDE.U32 R50, R107, R36, RZ ;  /* 0x000000246b327225 */ /* 0x000fc800078e00ff */
[----:B------:R-:W-:-:S04]  /*1a680*/  IMAD.WIDE.U32 R82, P3, R107, R42, R82 ;  /* 0x0000002a6b527225 */ /* 0x000fc80007860052 */
[----:B------:R-:W-:Y:S01]  /*1a690*/  IMAD.WIDE.U32 R48, R109, R34, RZ ;  /* 0x000000226d307225 */ /* 0x000fe200078e00ff */
[----:B------:R-:W-:-:S03]  /*1a6a0*/  IADD3 RZ, P0, PT, R51, R82, RZ ;  /* 0x0000005233ff7210 */ /* 0x000fc60007f1e0ff */
[----:B------:R-:W-:-:S04]  /*1a6b0*/  IMAD.WIDE.U32 R46, P5, R109, R40, R46 ;  /* 0x000000286d2e7225 */ /* 0x000fc800078a002e */
[----:B------:R-:W-:Y:S01]  /*1a6c0*/  IMAD.IADD R80, R85, 0x1, R89 ;  /* 0x0000000155507824 */ /* 0x000fe200078e0259 */
[----:B------:R-:W-:Y:S01]  /*1a6d0*/  IADD3 R85, P6, PT, R86, R84, RZ ;  /* 0x0000005456557210 */ /* 0x000fe20007fde0ff */
[----:B------:R-:W-:Y:S01]  /*1a6e0*/  IMAD.WIDE.U32 R52, P1, R107, R43, R52 ;  /* 0x0000002b6b347225 */ /* 0x000fe20007820034 */
[----:B------:R-:W-:-:S03]  /*1a6f0*/  IADD3 RZ, P4, PT, R49, R46, RZ ;  /* 0x0000002e31ff7210 */ /* 0x000fc60007f9e0ff */
[-C--:B------:R-:W-:Y:S01]  /*1a700*/  IMAD R48, R40, R109.reuse, RZ ;  /* 0x0000006d28307224 */ /* 0x080fe200078e02ff */
[----:B------:R-:W-:Y:S01]  /*1a710*/  IADD3 RZ, P2, PT, R81, R52, RZ ;  /* 0x0000003451ff7210 */ /* 0x000fe20007f5e0ff */
[----:B------:R-:W-:-:S04]  /*1a720*/  IMAD.WIDE.U32 R50, R34, R109, RZ ;  /* 0x0000006d22327225 */ /* 0x000fc800078e00ff */
[----:B------:R-:W-:Y:S01]  /*1a730*/  IMAD.X R87, R80, 0x1, R87, P6 ;  /* 0x0000000150577824 */ /* 0x000fe200030e0657 */
[C---:B------:R-:W-:Y:S01]  /*1a740*/  IADD3 R100, P6, PT, R85.reuse, R50, RZ ;  /* 0x0000003255647210 */ /* 0x040fe20007fde0ff */
[----:B------:R-:W-:Y:S01]  /*1a750*/  IMAD.X R49, RZ, RZ, RZ, P1 ;  /* 0x000000ffff317224 */ /* 0x000fe200008e06ff */
[----:B------:R-:W-:Y:S01]  /*1a760*/  ISETP.GE.U32.AND P1, PT, R85, R84, PT ;  /* 0x000000545500720c */ /* 0x000fe20003f26070 */
[----:B------:R-:W-:Y:S02]  /*1a770*/  IMAD R46, R42, R107, RZ ;  /* 0x0000006b2a2e7224 */ /* 0x000fe400078e02ff */
[----:B------:R-:W-:Y:S01]  /*1a780*/  IMAD R89, R113, R34, R48 ;  /* 0x0000002271597224 */ /* 0x000fe200078e0230 */
[----:B------:R-:W-:Y:S01]  /*1a790*/  ISETP.GE.U32.AND.EX P1, PT, R87, R80, PT, P1 ;  /* 0x000000505700720c */ /* 0x000fe20003f26110 */
[----:B------:R-:W-:Y:S02]  /*1a7a0*/  IMAD R81, R115, R36, R46 ;  /* 0x0000002473517224 */ /* 0x000fe400078e022e */
[----:B------:R-:W-:Y:S01]  /*1a7b0*/  IMAD.IADD R46, R51, 0x1, R89 ;  /* 0x00000001332e7824 */ /* 0x000fe200078e0259 */
[----:B------:R-:W-:Y:S01]  /*1a7c0*/  SEL R117, RZ, 0x1, P1 ;  /* 0x00000001ff757807 */ /* 0x000fe20000800000 */
[----:B------:R-:W-:Y:S01]  /*1a7d0*/  IMAD.MOV.U32 R48, RZ, RZ, R53 ;  /* 0x000000ffff307224 */ /* 0x000fe200078e0035 */
[----:B------:R-:W-:Y:S01]  /*1a7e0*/  ISETP.GE.U32.AND P1, PT, R100, R50, PT ;  /* 0x000000326400720c */ /* 0x000fe20003f26070 */
[----:B------:R-:W-:-:S02]  /*1a7f0*/  IMAD.X R101, R46, 0x1, R87, P6 ;  /* 0x000000012e657824 */ /* 0x000fc400030e0657 */
[----:B------:R-:W-:-:S03]  /*1a800*/  IMAD.WIDE.U32 R96, R36, R107, RZ ;  /* 0x0000006b24607225 */ /* 0x000fc600078e00ff */
[----:B------:R-:W-:Y:S01]  /*1a810*/  ISETP.GE.U32.AND.EX P1, PT, R101, R46, PT, P1 ;  /* 0x0000002e6500720c */ /* 0x000fe20003f26110 */
[----:B------:R-:W-:-:S04]  /*1a820*/  IMAD.WIDE.U32.X R48, R115, R43, R48, P2 ;  /* 0x0000002b73307225 */ /* 0x000fc800010e0430 */
[-C--:B------:R-:W-:Y:S02]  /*1a830*/  IMAD R46, R43, R109.reuse, RZ ;  /* 0x0000006d2b2e7224 */ /* 0x080fe400078e02ff */
[----:B------:R-:W-:Y:S01]  /*1a840*/  IMAD.X R53, RZ, RZ, RZ, P5 ;  /* 0x000000ffff357224 */ /* 0x000fe200028e06ff */
[----:B------:R-:W-:Y:S01]  /*1a850*/  IADD3 R117, P2, P5, R96, R48, R117 ;  /* 0x0000003060757210 */ /* 0x000fe20007d5e075 */
[----:B------:R-:W-:Y:S01]  /*1a860*/  IMAD.IADD R98, R97, 0x1, R81 ;  /* 0x0000000161627824 */ /* 0x000fe200078e0251 */
[----:B------:R-:W-:Y:S01]  /*1a870*/  SEL R97, RZ, 0x1, P1 ;  /* 0x00000001ff617807 */ /* 0x000fe20000800000 */
[----:B------:R-:W-:-:S03]  /*1a880*/  IMAD.WIDE.U32 R90, R38, R109, RZ ;  /* 0x0000006d265a7225 */ /* 0x000fc600078e00ff */
[----:B------:R-:W-:Y:S01]  /*1a890*/  IADD3.X R104, PT, PT, R98, R49, RZ, P2, P5 ;  /* 0x0000003162687210 */ /* 0x000fe200017ea4ff */
[----:B------:R-:W-:Y:S01]  /*1a8a0*/  IMAD.MOV.U32 R52, RZ, RZ, R47 ;  /* 0x000000ffff347224 */ /* 0x000fe200078e002f */
[----:B------:R-:W-:Y:S01]  /*1a8b0*/  IADD3 R119, P5, PT, R117, R90, RZ ;  /* 0x0000005a75777210 */ /* 0x000fe20007fbe0ff */
[----:B------:R-:W-:Y:S02]  /*1a8c0*/  IMAD R87, R113, R38, R46 ;  /* 0x0000002671577224 */ /* 0x000fe400078e022e */
[----:B------:R-:W-:-:S04]  /*1a8d0*/  IMAD.WIDE.U32 R92, R115, R41, RZ ;  /* 0x00000029735c7225 */ /* 0x000fc800078e00ff */
[----:B------:R-:W-:Y:S02]  /*1a8e0*/  IMAD.IADD R91, R91, 0x1, R87 ;  /* 0x000000015b5b7824 */ /* 0x000fe400078e0257 */
[----:B------:R-:W-:-:S04]  /*1a8f0*/  IMAD.WIDE.U32.X R52, R113, R40, R52, P4 ;  /* 0x0000002871347225 */ /* 0x000fc800020e0434 */
        /* <DEDUP_REMOVED lines=10> */
[----:B------:R-:W-:-:S04]  /*1a9a0*/  IMAD.WIDE.U32 R50, P2, R109, R43, R50 ;  /* 0x0000002b6d327225 */ /* 0x000fc80007840032 */
[----:B------:R-:W-:Y:S01]  /*1a9b0*/  IMAD.WIDE.U32 R48, R109, R36, RZ ;  /* 0x000000246d307225 */ /* 0x000fe200078e00ff */
[----:B------:R-:W-:-:S03]  /*1a9c0*/  IADD3 RZ, P5, PT, R85, R50, RZ ;  /* 0x0000003255ff7210 */ /* 0x000fc60007fbe0ff */
[----:B------:R-:W-:-:S04]  /*1a9d0*/  IMAD.WIDE.U32 R46, P6, R109, R42, R46 ;  /* 0x0000002a6d2e7225 */ /* 0x000fc800078c002e */
[----:B------:R-:W-:-:S04]  /*1a9e0*/  IMAD.WIDE.U32 R80, R113, R41, RZ ;  /* 0x0000002971507225 */ /* 0x000fc800078e00ff */
[----:B------:R-:W-:Y:S02]  /*1a9f0*/  IMAD.MOV.U32 R94, RZ, RZ, R83 ;  /* 0x000000ffff5e7224 */ /* 0x000fe400078e0053 */
[----:B------:R-:W-:-:S04]  /*1aa00*/  IMAD.WIDE.U32 R82, R103, R34, RZ ;  /* 0x0000002267527225 */ /* 0x000fc800078e00ff */
[----:B------:R-:W-:Y:S01]  /*1aa10*/  IMAD.X R85, RZ, RZ, RZ, P2 ;  /* 0x000000ffff557224 */ /* 0x000fe200010e06ff */
[----:B------:R-:W-:Y:S01]  /*1aa20*/  IADD3 RZ, P2, PT, R49, R46, RZ ;  /* 0x0000002e31ff7210 */ /* 0x000fe20007f5e0ff */
[----:B------:R-:W-:-:S04]  /*1aa30*/  IMAD.WIDE.U32 R86, R103, R38, RZ ;  /* 0x0000002667567225 */ /* 0x000fc800078e00ff */
[----:B------:R-:W-:Y:S02]  /*1aa40*/  IMAD.MOV.U32 R84, RZ, RZ, R51 ;  /* 0x000000ffff547224 */ /* 0x000fe400078e0033 */
        /* <DEDUP_REMOVED lines=19> */
[----:B------:R-:W-:-:S02]  /*1ab80*/  IMAD R46, R44, R107, RZ ;  /* 0x0000006b2c2e7224 */ /* 0x000fc400078e02ff */
[----:B------:R-:W-:Y:S01]  /*1ab90*/  IMAD.WIDE.U32.X R88, R113, R42, R88, P2 ;  /* 0x0000002a71587225 */ /* 0x000fe200010e0458 */
[----:B------:R-:W-:Y:S02]  /*1aba0*/  SEL R83, RZ, 0x1, P0 ;  /* 0x00000001ff537807 */ /* 0x000fe40000000000 */
[----:B------:R-:W-:Y:S01]  /*1abb0*/  ISETP.GE.U32.AND P2, PT, R119, R90, PT ;  /* 0x0000005a7700720c */ /* 0x000fe20003f46070 */
[----:B------:R-:W-:Y:S01]  /*1abc0*/  IMAD.MOV.U32 R48, RZ, RZ, R93 ;  /* 0x000000ffff307224 */ /* 0x000fe200078e005d */
[----:B------:R-:W-:Y:S01]  /*1abd0*/  ISETP.GE.U32.AND P0, PT, R97, R119, PT ;  /* 0x000000776100720c */ /* 0x000fe20003f06070 */
[----:B------:R-:W-:Y:S01]  /*1abe0*/  IMAD.MOV.U32 R50, RZ, RZ, R81 ;  /* 0x000000ffff327224 */ /* 0x000fe200078e0051 */
[----:B------:R-:W-:Y:S01]  /*1abf0*/  ISETP.GE.U32.AND.EX P2, PT, R125, R91, PT, P2 ;  /* 0x0000005b7d00720c */ /* 0x000fe20003f46120 */
[----:B------:R-:W-:Y:S01]  /*1ac00*/  IMAD R96, R40, R107, RZ ;  /* 0x0000006b28607224 */ /* 0x000fe200078e02ff */
[----:B------:R-:W-:Y:S01]  /*1ac10*/  ISETP.GE.U32.AND.EX P0, PT, R102, R125, PT, P0 ;  /* 0x0000007d6600720c */ /* 0x000fe20003f06100 */
[----:B------:R-:W-:-:S02]  /*1ac20*/  IMAD R93, R115, R41, R46 ;  /* 0x00000029735d7224 */ /* 0x000fc400078e022e */
[----:B------:R-:W-:Y:S02]  /*1ac30*/  IMAD R82, R42, R109, RZ ;  /* 0x0000006d2a527224 */ /* 0x000fe400078e02ff */
[----:B------:R-:W-:-:S04]  /*1ac40*/  IMAD.WIDE.U32 R80, R41, R107, RZ ;  /* 0x0000006b29507225 */ /* 0x000fc800078e00ff */
[C---:B------:R-:W-:Y:S02]  /*1ac50*/  IMAD R96, R115.reuse, R34, R96 ;  /* 0x0000002273607224 */ /* 0x040fe400078e0260 */
[----:B------:R-:W-:-:S04]  /*1ac60*/  IMAD.WIDE.U32.X R48, R115, R44, R48, P3 ;  /* 0x0000002c73307225 */ /* 0x000fc800018e0430 */
[-C--:B------:R-:W-:Y:S02]  /*1ac70*/  IMAD R86, R44, R109.reuse, RZ ;  /* 0x0000006d2c567224 */ /* 0x080fe400078e02ff */
[----:B------:R-:W-:Y:S01]  /*1ac80*/  IMAD R115, R113, R36, R82 ;  /* 0x0000002471737224 */ /* 0x000fe200078e0252 */
[----:B------:R-:W-:Y:S01]  /*1ac90*/  SEL R82, RZ, 0x1, P2 ;  /* 0x00000001ff527807 */ /* 0x000fe20001000000 */
[----:B------:R-:W-:Y:S01]  /*1aca0*/  IMAD.IADD R93, R81, 0x1, R93 ;  /* 0x00000001515d7824 */ /* 0x000fe200078e025d */
[----:B------:R-:W-:Y:S01]  /*1acb0*/  SEL R81, RZ, 0x1, P0 ;  /* 0x00000001ff517807 */ /* 0x000fe20000000000 */
[----:B------:R-:W-:Y:S01]  /*1acc0*/  IMAD.WIDE.U32 R46, R36, R109, RZ ;  /* 0x0000006d242e7225 */ /* 0x000fe200078e00ff */
[----:B------:R-:W-:-:S03]  /*1acd0*/  IADD3 R83, P2, P3, R80, R94, R83 ;  /* 0x0000005e50537210 */ /* 0x000fc60007b5e053 */
[C---:B------:R-:W-:Y:S02]  /*1ace0*/  IMAD R117, R113.reuse, R41, R86 ;  /* 0x0000002971757224 */ /* 0x040fe400078e0256 */
[----:B------:R-:W-:Y:S01]  /*1acf0*/  IMAD.WIDE.U32.X R50, R113, R44, R50, P6 ;  /* 0x0000002c71327225 */ /* 0x000fe200030e0432 */
[----:B------:R-:W-:Y:S02]  /*1ad00*/  IADD3 R113, P0, P6, R81, R84, R82 ;  /* 0x0000005451717210 */ /* 0x000fe40007e1e052 */
[----:B------:R-:W-:Y:S01]  /*1ad10*/  IADD3.X R84, PT, PT, R93, R95, RZ, P2, P3 ;  /* 0x0000005f5d547210 */ /* 0x000fe200017e64ff */
[----:B------:R-:W-:Y:S01]  /*1ad20*/  IMAD.MOV.U32 R92, RZ, RZ, R87 ;  /* 0x000000ffff5c7224 */ /* 0x000fe200078e0057 */
[C---:B------:R-:W-:Y:S02]  /*1ad30*/  IADD3 R82, P3, PT, R83.reuse, R46, RZ ;  /* 0x0000002e53527210 */ /* 0x040fe40007f7e0ff */
[----:B------:R-:W-:Y:S01]  /*1ad40*/  ISETP.GE.U32.AND P2, PT, R83, R80, PT ;  /* 0x000000505300720c */ /* 0x000fe20003f46070 */
[----:B------:R-:W-:Y:S01]  /*1ad50*/  IMAD.IADD R83, R47, 0x1, R115 ;  /* 0x000000012f537824 */ /* 0x000fe200078e0273 */
[----:B------:R-:W-:Y:S01]  /*1ad60*/  IADD3.X R91, PT, PT, RZ, R85, RZ, P0, P6 ;  /* 0x00000055ff5b7210 */ /* 0x000fe200007ec4ff */
[----:B------:R-:W-:Y:S01]  /*1ad70*/  IMAD.WIDE.U32 R80, R34, R105, RZ ;  /* 0x0000006922507225 */ /* 0x000fe200078e00ff */
[----:B------:R-:W-:-:S02]  /*1ad80*/  ISETP.GE.U32.AND P0, PT, R82, R46, PT ;  /* 0x0000002e5200720c */ /* 0x000fc40003f06070 */
[----:B------:R-:W-:Y:S01]  /*1ad90*/  ISETP.GE.U32.AND.EX P2, PT, R84, R93, PT, P2 ;  /* 0x0000005d5400720c */ /* 0x000fe20003f46120 */
[----:B------:R-:W-:Y:S01]  /*1ada0*/  IMAD R46, R40, R105, RZ ;  /* 0x00000069282e7224 */ /* 0x000fe200078e02ff */
[----:B------:R-:W-:Y:S01]  /*1adb0*/  IADD3 R94, P6, PT, R97, R80, RZ ;  /* 0x00000050615e7210 */ /* 0x000fe20007fde0ff */
[----:B------:R-:W-:Y:S01]  /*1adc0*/  IMAD.X R84, R83, 0x1, R84, P3 ;  /* 0x0000000153547824 */ /* 0x000fe200018e0654 */
[----:B------:R-:W-:Y:S01]  /*1add0*/  IADD3 R113, P3, PT, R82, R113, RZ ;  /* 0x0000007152717210 */ /* 0x000fe20007f7e0ff */
[----:B------:R-:W-:Y:S01]  /*1ade0*/  IMAD R85, R103, R34, R46 ;  /* 0x0000002267557224 */ /* 0x000fe200078e022e */
[----:B------:R-:W-:Y:S01]  /*1adf0*/  SEL R95, RZ, 0x1, P2 ;  /* 0x00000001ff5f7807 */ /* 0x000fe20001000000 */
[----:B------:R-:W-:Y:S01]  /*1ae00*/  IMAD.WIDE.U32 R46, R41, R109, RZ ;  /* 0x0000006d292e7225 */ /* 0x000fe200078e00ff */
[----:B------:R-:W-:Y:S02]  /*1ae10*/  ISETP.GE.U32.AND P2, PT, R94, R80, PT ;  /* 0x000000505e00720c */ /* 0x000fe40003f46070 */
[C---:B------:R-:W-:Y:S01]  /*1ae20*/  ISETP.GE.U32.AND.EX P0, PT, R84.reuse, R83, PT, P0 ;  /* 0x000000535400720c */ /* 0x040fe20003f06100 */
[----:B------:R-:W-:Y:S01]  /*1ae30*/  IMAD.X R91, R84, 0x1, R91, P3 ;  /* 0x00000001545b7824 */ /* 0x000fe200018e065b */
[----:B------:R-:W-:Y:S01]  /*1ae40*/  ISETP.GE.U32.AND P3, PT, R113, R82, PT ;  /* 0x000000527100720c */ /* 0x000fe20003f66070 */
[----:B------:R-:W-:-:S02]  /*1ae50*/  IMAD.IADD R81, R81, 0x1, R85 ;  /* 0x0000000151517824 */ /* 0x000fc400078e0255 */
[----:B------:R-:W-:Y:S01]  /*1ae60*/  IMAD.IADD R98, R47, 0x1, R117 ;  /* 0x000000012f627824 */ /* 0x000fe200078e0275 */
[----:B------:R-:W-:Y:S01]  /*1ae70*/  ISETP.GE.U32.AND.EX P3, PT, R91, R84, PT, P3 ;  /* 0x000000545b00720c */ /* 0x000fe20003f66130 */
[----:B------:R-:W-:Y:S01]  /*1ae80*/  IMAD.X R47, R81, 0x1, R102, P6 ;  /* 0x00000001512f7824 */ /* 0x000fe200030e0666 */
[----:B------:R-:W-:Y:S01]  /*1ae90*/  SEL R102, RZ, 0x1, P0 ;  /* 0x00000001ff667807 */ /* 0x000fe20000000000 */
[-C--:B------:R-:W-:Y:S01]  /*1aea0*/  IMAD R80, R43, R105.reuse, RZ ;  /* 0x000000692b507224 */ /* 0x080fe200078e02ff */
[----:B------:R-:W-:Y:S01]  /*1aeb0*/  SEL R85, RZ, 0x1, P3 ;  /* 0x00000001ff557807 */ /* 0x000fe20001800000 */
[----:B------:R-:W-:Y:S01]  /*1aec0*/  IMAD.WIDE.U32 R82, R38, R105, RZ ;  /* 0x0000006926527225 */ /* 0x000fe200078e00ff */
[----:B------:R-:W-:Y:S02]  /*1aed0*/  ISETP.GE.U32.AND.EX P2, PT, R47, R81, PT, P2 ;  /* 0x000000512f00720c */ /* 0x000fe40003f46120 */
[----:B------:R-:W-:Y:S01]  /*1aee0*/  IADD3 R95, P0, P3, R46, R48, R95 ;  /* 0x000000302e5f7210 */ /* 0x000fe20007b1e05f */
[C---:B------:R-:W-:Y:S01]  /*1aef0*/  IMAD R93, R103.reuse, R38, R80 ;  /* 0x00000026675d7224 */ /* 0x040fe200078e0250 */
[----:B------:R-:W-:Y:S01]  /*1af00*/  SEL R109, RZ, 0x1, P2 ;  /* 0x00000001ff6d7807 */ /* 0x000fe20001000000 */
[----:B------:R-:W-:Y:S01]  /*1af10*/  IMAD.WIDE.U32 R80, R103, R36, RZ ;  /* 0x0000002467507225 */ /* 0x000fe200078e00ff */
[----:B------:R-:W-:-:S02]  /*1af20*/  IADD3.X R97, PT, PT, R98, R49, RZ, P0, P3 ;  /* 0x0000003162617210 */ /* 0x000fc400007e64ff */
[----:B------:R-:W-:Y:S01]  /*1af30*/  IADD3 R102, P3, P0, R85, R88, R102 ;  /* 0x0000005855667210 */ /* 0x000fe2000787e066 */
[----:B------:R-:W-:Y:S01]  /*1af40*/  IMAD.WIDE.U32 R48, R105, R36, RZ ;  /* 0x0000002469307225 */ /* 0x000fe200078e00ff */
[-C--:B------:R-:W-:Y:S02]  /*1af50*/  IADD3 R113, P2, PT, R113, R82.reuse, RZ ;  /* 0x0000005271717210 */ /* 0x080fe40007f5e0ff */
[----:B------:R-:W-:Y:S01]  /*1af60*/  IADD3.X R104, PT, PT, RZ, R89, RZ, P3, P0 ;  /* 0x00000059ff687210 */ /* 0x000fe20001fe04ff */
[----:B------:R-:W-:Y:S01]  /*1af70*/  IMAD.IADD R86, R83, 0x1, R93 ;  /* 0x0000000153567824 */ /* 0x000fe200078e025d */
[----:B------:R-:W-:Y:S01]  /*1af80*/  ISETP.GE.U32.AND P0, PT, R113, R82, PT ;  /* 0x000000527100720c */ /* 0x000fe20003f06070 */
[----:B------:R-:W-:-:S04]  /*1af90*/  IMAD.WIDE.U32.X R84, R103, R40, R52, P4 ;  /* 0x0000002867547225 */ /* 0x000fc800020e0434 */
[----:B------:R-:W-:Y:S01]  /*1afa0*/  IMAD.WIDE.U32 R80, P6, R105, R42, R80 ;  /* 0x0000002a69507225 */ /* 0x000fe200078c0050 */
[----:B------:R-:W-:-:S03]  /*1afb0*/  IADD3 R109, P3, P4, R113, R84, R109 ;  /* 0x00000054716d7210 */ /* 0x000fc60007c7e06d */
[----:B------:R-:W-:-:S04]  /*1afc0*/  IMAD.WIDE.U32 R52, R103, R41, RZ ;  /* 0x0000002967347225 */ /* 0x000fc800078e00ff */
[----:B------:R-:W-:Y:S01]  /*1afd0*/  IMAD.X R89, R86, 0x1, R91, P2 ;  /* 0x0000000156597824 */ /* 0x000fe200010e065b */
[----:B------:R-:W-:Y:S01]  /*1afe0*/  IADD3 RZ, P2, PT, R49, R80, RZ ;  /* 0x0000005031ff7210 */ /* 0x000fe20007f5e0ff */
[----:B------:R-:W-:-:S03]  /*1aff0*/  IMAD.WIDE.U32 R48, R45, R34, RZ ;  /* 0x000000222d307225 */ /* 0x000fc600078e00ff */
[----:B------:R-:W-:Y:S01]  /*1b000*/  IADD3.X R110, PT, PT, R89, R85, RZ, P3, P4 ;  /* 0x00000055596e7210 */ /* 0x000fe20001fe84ff */
[----:B------:R-:W-:Y:S01]  /*1b010*/  IMAD.WIDE.U32 R84, R105, R41, RZ ;  /* 0x0000002969547225 */ /* 0x000fe200078e00ff */
[----:B------:R-:W-:-:S03]  /*1b020*/  ISETP.GE.U32.AND.EX P0, PT, R89, R86, PT, P0 ;  /* 0x000000565900720c */ /* 0x000fc60003f06100 */
[----:B------:R-:W-:-:S04]  /*1b030*/  IMAD.WIDE.U32 R52, P3, R105, R44, R52 ;  /* 0x0000002c69347225 */ /* 0x000fc80007860034 */
[----:B------:R-:W-:Y:S02]  /*1b040*/  IMAD.MOV.U32 R90, RZ, RZ, R81 ;  /* 0x000000ffff5a7224 */ /* 0x000fe400078e0051 */
[----:B------:R-:W-:-:S04]  /*1b050*/  IMAD.WIDE.U32 R82, R99, R34, RZ ;  /* 0x0000002263527225 */ /* 0x000fc800078e00ff */
[----:B------:R-:W-:-:S04]  /*1b060*/  IMAD.WIDE.U32 R48, P4, R99, R40, R48 ;  /* 0x0000002863307225 */ /* 0x000fc80007880030 */
[----:B------:R-:W-:-:S04]  /*1b070*/  IMAD.WIDE.U32 R80, R45, R38, RZ ;  /* 0x000000262d507225 */ /* 0x000fc800078e00ff */
[----:B------:R-:W-:Y:S01]  /*1b080*/  IMAD.X R93, RZ, RZ, RZ, P5 ;  /* 0x000000ffff5d7224 */ /* 0x000fe200028e06ff */
[----:B------:R-:W-:Y:S01]  /*1b090*/  IADD3 RZ, P5, PT, R85, R52, RZ ;  /* 0x0000003455ff7210 */ /* 0x000fe20007fbe0ff */
[----:B------:R-:W-:Y:S01]  /*1b0a0*/  IMAD.X R91, RZ, RZ, RZ, P6 ;  /* 0x000000ffff5b7224 */ /* 0x000fe200030e06ff */
[----:B------:R-:W-:Y:S01]  /*1b0b0*/  SEL R52, RZ, 0x1, P0 ;  /* 0x00000001ff347807 */ /* 0x000fe20000000000 */
[----:B------:R-:W-:Y:S01]  /*1b0c0*/  IMAD.WIDE.U32.X R92, R103, R43, R92, P1 ;  /* 0x0000002b675c7225 */ /* 0x000fe200008e045c */
[----:B------:R-:W-:Y:S02]  /*1b0d0*/  IADD3 RZ, P6, PT, R83, R48, RZ ;  /* 0x0000003053ff7210 */ /* 0x000fe40007fde0ff */
[----:B------:R-:W-:Y:S01]  /*1b0e0*/  ISETP.GE.U32.AND P0, PT, R109, R113, PT ;  /* 0x000000716d00720c */ /* 0x000fe20003f06070 */
[----:B------:R-:W-:-:S03]  /*1b0f0*/  IMAD.WIDE.U32 R82, R99, R38, RZ ;  /* 0x0000002663527225 */ /* 0x000fc600078e00ff */
[----:B------:R-:W-:Y:S01]  /*1b100*/  ISETP.GE.U32.AND.EX P0, PT, R110, R89, PT, P0 ;  /* 0x000000596e00720c */ /* 0x000fe20003f06100 */
[----:B------:R-:W-:-:S03]  /*1b110*/  IMAD.WIDE.U32 R80, P1, R99, R43, R80 ;  /* 0x0000002b63507225 */ /* 0x000fc60007820050 */
[----:B------:R-:W-:Y:S01]  /*1b120*/  SEL R115, RZ, 0x1, P0 ;  /* 0x00000001ff737807 */ /* 0x000fe20000000000 */
[----:B------:R-:W-:-:S04]  /*1b130*/  IMAD.WIDE.U32 R86, R45, R36, RZ ;  /* 0x000000242d567225 */ /* 0x000fc800078e00ff */
[----:B------:R-:W-:Y:S01]  /*1b140*/  IMAD.X R89, RZ, RZ, RZ, P3 ;  /* 0x000000ffff597224 */ /* 0x000fe200018e06ff */
[----:B------:R-:W-:Y:S01]  /*1b150*/  IADD3 RZ, P3, PT, R83, R80, RZ ;  /* 0x0000005053ff7210 */ /* 0x000fe20007f7e0ff */
[-C--:B------:R-:W-:Y:S02]  /*1b160*/  IMAD R48, R42, R105.reuse, RZ ;  /* 0x000000692a307224 */ /* 0x080fe400078e02ff */
[----:B------:R-:W-:Y:S02]  /*1b170*/  IMAD R80, R44, R105, RZ ;  /* 0x000000692c507224 */ /* 0x000fe400078e02ff */
[----:B------:R-:W-:Y:S02]  /*1b180*/  IMAD.MOV.U32 R88, RZ, RZ, R53 ;  /* 0x000000ffff587224 */ /* 0x000fe400078e0035 */
[----:B------:R-:W-:-:S04]  /*1b190*/  IMAD.WIDE.U32.X R90, R103, R42, R90, P2 ;  /* 0x0000002a675a7225 */ /* 0x000fc800010e045a */
[----:B------:R-:W-:-:S04]  /*1b1a0*/  IMAD.WIDE.U32 R84, R99, R36, RZ ;  /* 0x0000002463547225 */ /* 0x000fc800078e00ff */
[----:B------:R-:W-:-:S04]  /*1b1b0*/  IMAD.WIDE.U32 R86, P2, R99, R42, R86 ;  /* 0x0000002a63567225 */ /* 0x000fc80007840056 */
[----:B------:R-:W-:Y:S01]  /*1b1c0*/  IMAD R117, R103, R36, R48 ;  /* 0x0000002467757224 */ /* 0x000fe200078e0230 */
[----:B------:R-:W-:Y:S01]  /*1b1d0*/  IADD3 RZ, P0, PT, R85, R86, RZ ;  /* 0x0000005655ff7210 */ /* 0x000fe20007f1e0ff */
[C---:B------:R-:W-:Y:S02]  /*1b1e0*/  IMAD R113, R103.reuse, R41, R80 ;  /* 0x0000002967717224 */ /* 0x040fe400078e0250 */
[----:B------:R-:W-:-:S04]  /*1b1f0*/  IMAD.WIDE.U32.X R88, R103, R44, R88, P5 ;  /* 0x0000002c67587225 */ /* 0x000fc800028e0458 */
[----:B------:R-:W-:Y:S01]  /*1b200*/  IMAD.X R83, RZ, RZ, RZ, P4 ;  /* 0x000000ffff537224 */ /* 0x000fe200020e06ff */
[----:B------:R-:W-:Y:S01]  /*1b210*/  IADD3 R103, P4, P5, R115, R92, R52 ;  /* 0x0000005c73677210 */ /* 0x000fe20007d9e034 */
[-C--:B------:R-:W-:Y:S02]  /*1b220*/  IMAD R48, R40, R99.reuse, RZ ;  /* 0x0000006328307224 */ /* 0x080fe400078e02ff */
[----:B------:R-:W-:Y:S01]  /*1b230*/  IMAD.WIDE.U32 R84, R34, R99, RZ ;  /* 0x0000006322547225 */ /* 0x000fe200078e00ff */
[----:B------:R-:W-:Y:S02]  /*1b240*/  IADD3.X R122, PT, PT, RZ, R93, RZ, P4, P5 ;  /* 0x0000005dff7a7210 */ /* 0x000fe400027ea4ff */
[----:B------:R-:W-:Y:S01]  /*1b250*/  IADD3 R102, P5, PT, R95, R102, RZ ;  /* 0x000000665f667210 */ /* 0x000fe20007fbe0ff */
[----:B------:R-:W-:Y:S02]  /*1b260*/  IMAD R115, R45, R34, R48 ;  /* 0x000000222d737224 */ /* 0x000fe400078e0230 */
[----:B------:R-:W-:Y:S01]  /*1b270*/  IMAD.X R53, RZ, RZ, RZ, P1 ;  /* 0x000000ffff357224 */ /* 0x000fe200008e06ff */
[----:B------:R-:W-:Y:S01]  /*1b280*/  ISETP.GE.U32.AND P1, PT, R95, R46, PT ;  /* 0x0000002e5f00720c */ /* 0x000fe20003f26070 */
[----:B------:R-:W-:Y:S01]  /*1b290*/  IMAD.MOV.U32 R52, RZ, RZ, R81 ;  /* 0x000000ffff347224 */ /* 0x000fe200078e0051 */
[----:B------:R-:W-:Y:S01]  /*1b2a0*/  IADD3 R46, P4, PT, R109, R84, RZ ;  /* 0x000000546d2e7210 */ /* 0x000fe20007f9e0ff */
[----:B------:R-:W-:Y:S01]  /*1b2b0*/  IMAD.MOV.U32 R82, RZ, RZ, R49 ;  /* 0x000000ffff527224 */ /* 0x000fe200078e0031 */
[----:B------:R-:W-:Y:S01]  /*1b2c0*/  ISETP.GE.U32.AND.EX P1, PT, R97, R98, PT, P1 ;  /* 0x000000626100720c */ /* 0x000fe20003f26110 */
[----:B------:R-:W-:-:S02]  /*1b2d0*/  IMAD.IADD R85, R85, 0x1, R115 ;  /* 0x0000000155557824 */ /* 0x000fc400078e0273 */
[----:B------:R-:W-:-:S04]  /*1b2e0*/  IMAD.WIDE.U32 R80, R36, R105, RZ ;  /* 0x0000006924507225 */ /* 0x000fc800078e00ff */
[----:B------:R-:W-:Y:S01]  /*1b2f0*/  IMAD.X R49, RZ, RZ, RZ, P2 ;  /* 0x000000ffff317224 */ /* 0x000fe200010e06ff */
[C---:B------:R-:W-:Y:S01]  /*1b300*/  ISETP.GE.U32.AND P2, PT, R102.reuse, R95, PT ;  /* 0x0000005f6600720c */ /* 0x040fe20003f46070 */
[----:B------:R-:W-:Y:S01]  /*1b310*/  IMAD.X R104, R97, 0x1, R104, P5 ;  /* 0x0000000161687824 */ /* 0x000fe200028e0668 */
[----:B------:R-:W-:Y:S01]  /*1b320*/  IADD3 R86, P5, PT, R102, R80, RZ ;  /* 0x0000005066567210 */ /* 0x000fe20007fbe0ff */
[----:B------:R-:W-:Y:S01]  /*1b330*/  IMAD.X R93, R85, 0x1, R110, P4 ;  /* 0x00000001555d7824 */ /* 0x000fe200020e066e */
[----:B------:R-:W-:Y:S01]  /*1b340*/  ISETP.GE.U32.AND P4, PT, R46, R84, PT ;  /* 0x000000542e00720c */ /* 0x000fe20003f86070 */
[----:B------:R-:W-:Y:S01]  /*1b350*/  IMAD.MOV.U32 R48, RZ, RZ, R87 ;  /* 0x000000ffff307224 */ /* 0x000fe200078e0057 */
[----:B------:R-:W-:Y:S01]  /*1b360*/  ISETP.GE.U32.AND.EX P2, PT, R104, R97, PT, P2 ;  /* 0x000000616800720c */ /* 0x000fe20003f46120 */
[----:B------:R-:W-:Y:S01]  /*1b370*/  IMAD R84, R43, R99, RZ ;  /* 0x000000632b547224 */ /* 0x000fe200078e02ff */
[----:B------:R-:W-:Y:S01]  /*1b380*/  SEL R87, RZ, 0x1, P1 ;  /* 0x00000001ff577807 */ /* 0x000fe20000800000 */
[----:B------:R-:W-:Y:S01]  /*1b390*/  IMAD.IADD R92, R81, 0x1, R117 ;  /* 0x00000001515c7824 */ /* 0x000fe200078e0275 */
[----:B------:R-:W-:Y:S01]  /*1b3a0*/  ISETP.GE.U32.AND.EX P4, PT, R93, R85, PT, P4 ;  /* 0x000000555d00720c */ /* 0x000fe20003f86140 */
[----:B------:R-:W-:Y:S01]  /*1b3b0*/  IMAD R109, R45, R38, R84 ;  /* 0x000000262d6d7224 */ /* 0x000fe200078e0254 */
        /* <DEDUP_REMOVED lines=8> */
[----:B------:R-:W-:Y:S01]  /*1b440*/  IADD3 R85, P6, PT, R95, R80, RZ ;  /* 0x000000505f557210 */ /* 0x000fe20007fde0ff */
[----:B------:R-:W-:Y:S01]  /*1b450*/  IMAD.X R50, R97, 0x1, R122, P2 ;  /* 0x0000000161327824 */ /* 0x000fe200010e067a */
[----:B------:R-:W-:Y:S01]  /*1b460*/  ISETP.GE.U32.AND P2, PT, R95, R86, PT ;  /* 0x000000565f00720c */ /* 0x000fe20003f46070 */
[----:B------:R-:W-:Y:S01]  /*1b470*/  IMAD.IADD R87, R81, 0x1, R109 ;  /* 0x0000000151577824 */ /* 0x000fe200078e026d */
[----:B------:R-:W-:Y:S01]  /*1b480*/  IADD3.X R109, PT, PT, RZ, R51, RZ, P4, P5 ;  /* 0x00000033ff6d7210 */ /* 0x000fe200027ea4ff */
[----:B------:R-:W-:Y:S01]  /*1b490*/  IMAD.WIDE.U32.X R52, R45, R43, R52, P3 ;  /* 0x0000002b2d347225 */ /* 0x000fe200018e0434 */
[----:B------:R-:W-:-:S02]  /*1b4a0*/  IADD3 R51, P5, P4, R85, R82, R84 ;  /* 0x0000005255337210 */ /* 0x000fc40007cbe054 */
[----:B------:R-:W-:Y:S01]  /*1b4b0*/  ISETP.GE.U32.AND.EX P1, PT, R97, R92, PT, P1 ;  /* 0x0000005c6100720c */ /* 0x000fe20003f26110 */
[----:B------:R-:W-:Y:S01]  /*1b4c0*/  IMAD.X R82, R87, 0x1, R50, P6 ;  /* 0x0000000157527824 */ /* 0x000fe200030e0632 */
[----:B------:R-:W-:Y:S02]  /*1b4d0*/  ISETP.GE.U32.AND.EX P6, PT, R50, R97, PT, P2 ;  /* 0x000000613200720c */ /* 0x000fe40003fc6120 */
[----:B------:R-:W-:Y:S02]  /*1b4e0*/  SEL R50, RZ, 0x1, P1 ;  /* 0x00000001ff327807 */ /* 0x000fe40000800000 */
[----:B------:R-:W-:Y:S01]  /*1b4f0*/  ISETP.GE.U32.AND P2, PT, R85, R80, PT ;  /* 0x000000505500720c */ /* 0x000fe20003f46070 */
[----:B------:R-:W-:Y:S01]  /*1b500*/  IMAD.WIDE.U32 R80, R41, R105, RZ ;  /* 0x0000006929507225 */ /* 0x000fe200078e00ff */
[----:B------:R-:W-:Y:S02]  /*1b510*/  IADD3.X R95, PT, PT, R82, R83, RZ, P5, P4 ;  /* 0x00000053525f7210 */ /* 0x000fe40002fe84ff */
[----:B------:R-:W-:Y:S01]  /*1b520*/  ISETP.GE.U32.AND P1, PT, R51, R85, PT ;  /* 0x000000553300720c */ /* 0x000fe20003f26070 */
[----:B------:R-:W-:Y:S01]  /*1b530*/  IMAD.WIDE.U32 R84, R36, R99, RZ ;  /* 0x0000006324547225 */ /* 0x000fe200078e00ff */
[----:B------:R-:W-:-:S02]  /*1b540*/  SEL R83, RZ, 0x1, P6 ;  /* 0x00000001ff537807 */ /* 0x000fc40003000000 */
[----:B------:R-:W-:Y:S02]  /*1b550*/  ISETP.GE.U32.AND.EX P2, PT, R82, R87, PT, P2 ;  /* 0x000000575200720c */ /* 0x000fe40003f46120 */
[----:B------:R-:W-:Y:S02]  /*1b560*/  ISETP.GE.U32.AND.EX P1, PT, R95, R82, PT, P1 ;  /* 0x000000525f00720c */ /* 0x000fe40003f26110 */
[----:B------:R-:W-:Y:S01]  /*1b570*/  IADD3 R87, P6, P5, R83, R90, R50 ;  /* 0x0000005a53577210 */ /* 0x000fe20007dde032 */
[----:B------:R-:W-:Y:S01]  /*1b580*/  IMAD.IADD R90, R81, 0x1, R113 ;  /* 0x00000001515a7824 */ /* 0x000fe200078e0271 */
[----:B------:R-:W-:Y:S01]  /*1b590*/  IADD3 R86, P4, PT, R103, R80, RZ ;  /* 0x0000005067567210 */ /* 0x000fe20007f9e0ff */
[----:B------:R-:W-:Y:S01]  /*1b5a0*/  IMAD.WIDE.U32 R82, R95, 0x3d1, RZ ;  /* 0x000003d15f527825 */ /* 0x000fe200078e00ff */
[----:B------:R-:W-:Y:S02]  /*1b5b0*/  SEL R50, RZ, 0x1, P2 ;  /* 0x00000001ff327807 */ /* 0x000fe40001000000 */
[----:B------:R-:W-:Y:S01]  /*1b5c0*/  SEL R103, RZ, 0x1, P1 ;  /* 0x00000001ff677807 */ /* 0x000fe20000800000 */
[----:B------:R-:W-:Y:S01]  /*1b5d0*/  IMAD.X R97, R90, 0x1, R109, P4 ;  /* 0x000000015a617824 */ /* 0x000fe200020e066d */
[----:B------:R-:W-:-:S02]  /*1b5e0*/  IADD3.X R92, PT, PT, RZ, R91, RZ, P6, P5 ;  /* 0x0000005bff5c7210 */ /* 0x000fc400037ea4ff */
[----:B------:R-:W-:Y:S01]  /*1b5f0*/  IADD3 R103, P3, P5, R103, R52, R50 ;  /* 0x0000003467677210 */ /* 0x000fe20007d7e032 */
[----:B------:R-:W-:Y:S01]  /*1b600*/  IMAD R50, R42, R99, RZ ;  /* 0x000000632a327224 */ /* 0x000fe200078e02ff */
[C---:B------:R-:W-:Y:S02]  /*1b610*/  IADD3 R87, P4, PT, R86.reuse, R87, RZ ;  /* 0x0000005756577210 */ /* 0x040fe40007f9e0ff */
[----:B------:R-:W-:Y:S01]  /*1b620*/  ISETP.GE.U32.AND P1, PT, R86, R80, PT ;  /* 0x000000505600720c */ /* 0x000fe20003f26070 */
[----:B------:R-:W-:Y:S01]  /*1b630*/  IMAD R81, R45, R36, R50 ;  /* 0x000000242d517224 */ /* 0x000fe200078e0232 */
[----:B------:R-:W-:Y:S01]  /*1b640*/  ISETP.GE.U32.AND P2, PT, R87, R86, PT ;  /* 0x000000565700720c */ /* 0x000fe20003f46070 */
[----:B------:R-:W-:Y:S01]  /*1b650*/  IMAD.X R86, R97, 0x1, R92, P4 ;  /* 0x0000000161567824 */ /* 0x000fe200020e065c */
[----:B------:R-:W-:Y:S01]  /*1b660*/  IADD3.X R91, PT, PT, RZ, R53, RZ, P3, P5 ;  /* 0x00000035ff5b7210 */ /* 0x000fe20001fea4ff */
[----:B------:R-:W-:Y:S01]  /*1b670*/  IMAD.IADD R85, R85, 0x1, R81 ;  /* 0x0000000155557824 */ /* 0x000fe200078e0251 */
[----:B------:R-:W-:Y:S01]  /*1b680*/  ISETP.GE.U32.AND.EX P1, PT, R97, R90, PT, P1 ;  /* 0x0000005a6100720c */ /* 0x000fe20003f26110 */
[----:B------:R-:W-:Y:S01]  /*1b690*/  IMAD.WIDE.U32 R80, R51, 0x3d1, RZ ;  /* 0x000003d133507825 */ /* 0x000fe200078e00ff */
[----:B------:R-:W-:-:S02]  /*1b6a0*/  IADD3 R80, P4, PT, R87, R84, RZ ;  /* 0x0000005457507210 */ /* 0x000fc40007f9e0ff */
[----:B------:R-:W-:Y:S01]  /*1b6b0*/  ISETP.GE.U32.AND.EX P2, PT, R86, R97, PT, P2 ;  /* 0x000000615600720c */ /* 0x000fe20003f46120 */
[----:B------:R-:W-:Y:S02]  /*1b6c0*/  IMAD.MOV.U32 R50, RZ, RZ, RZ ;  /* 0x000000ffff327224 */ /* 0x000fe400078e00ff */
[----:B------:R-:W-:Y:S01]  /*1b6d0*/  IMAD.WIDE.U32 R82, P3, RZ, R51, R82 ;  /* 0x00000033ff527225 */ /* 0x000fe20007860052 */
[----:B------:R-:W-:-:S03]  /*1b6e0*/  SEL R87, RZ, 0x1, P2 ;  /* 0x00000001ff577807 */ /* 0x000fc60001000000 */
[----:B------:R-:W-:Y:S01]  /*1b6f0*/  IMAD.WIDE.U32 R52, R51, 0x3d1, R50 ;  /* 0x000003d133347825 */ /* 0x000fe200078e0032 */
[----:B------:R-:W-:-:S03]  /*1b700*/  IADD3 RZ, P6, PT, R81, R82, RZ ;  /* 0x0000005251ff7210 */ /* 0x000fc60007fde0ff */
[----:B------:R-:W-:Y:S01]  /*1b710*/  IMAD.X R50, R85, 0x1, R86, P4 ;  /* 0x0000000155327824 */ /* 0x000fe200020e0656 */
[C---:B------:R-:W-:Y:S01]  /*1b720*/  IADD3 R103, P4, PT, R80.reuse, R103, RZ ;  /* 0x0000006750677210 */ /* 0x040fe20007f9e0ff */
[----:B------:R-:W-:Y:S01]  /*1b730*/  IMAD.X R81, RZ, RZ, RZ, P3 ;  /* 0x000000ffff517224 */ /* 0x000fe200018e06ff */
[----:B------:R-:W-:Y:S01]  /*1b740*/  ISETP.GE.U32.AND P3, PT, R80, R84, PT ;  /* 0x000000545000720c */ /* 0x000fe20003f66070 */
[----:B------:R-:W-:Y:S01]  /*1b750*/  IMAD.IADD R53, R82, 0x1, R53 ;  /* 0x0000000152357824 */ /* 0x000fe200078e0235 */
[----:B------:R-:W-:Y:S01]  /*1b760*/  ISETP.GE.U32.AND P5, PT, R52, RZ, PT ;  /* 0x000000ff3400720c */ /* 0x000fe20003fa6070 */
[C---:B------:R-:W-:Y:S01]  /*1b770*/  IMAD.X R91, R50.reuse, 0x1, R91, P4 ;  /* 0x00000001325b7824 */ /* 0x040fe200020e065b */
[----:B------:R-:W-:Y:S01]  /*1b780*/  ISETP.GE.U32.AND P4, PT, R103, R80, PT ;  /* 0x000000506700720c */ /* 0x000fe20003f86070 */
        /* <DEDUP_REMOVED lines=9> */
[----:B------:R-:W-:Y:S01]  /*1b820*/  SEL R97, RZ, 0x1, P4 ;  /* 0x00000001ff617807 */ /* 0x000fe20002000000 */
[----:B------:R-:W-:Y:S01]  /*1b830*/  IMAD R109, R45, R41, R84 ;  /* 0x000000292d6d7224 */ /* 0x000fe200078e0254 */
[----:B------:R-:W-:Y:S01]  /*1b840*/  IADD3 R87, P1, P2, R87, R88, R51 ;  /* 0x0000005857577210 */ /* 0x000fe20007a3e033 */
[----:B------:R-:W-:Y:S01]  /*1b850*/  IMAD.WIDE.U32 R84, R91, 0x3d1, RZ ;  /* 0x000003d15b547825 */ /* 0x000fe200078e00ff */
[----:B------:R-:W-:-:S02]  /*1b860*/  IADD3 R97, P3, P4, R97, R82, R50 ;  /* 0x0000005261617210 */ /* 0x000fc40007c7e032 */
[----:B------:R-:W-:Y:S01]  /*1b870*/  IADD3.X R102, PT, PT, RZ, R89, RZ, P1, P2 ;  /* 0x00000059ff667210 */ /* 0x000fe20000fe44ff */
[----:B------:R-:W-:Y:S01]  /*1b880*/  IMAD.WIDE.U32 R50, R41, R99, RZ ;  /* 0x0000006329327225 */ /* 0x000fe200078e00ff */
[----:B------:R-:W-:Y:S02]  /*1b890*/  IADD3.X R89, PT, PT, RZ, R83, RZ, P3, P4 ;  /* 0x00000053ff597210 */ /* 0x000fe40001fe84ff */
[----:B------:R-:W-:Y:S01]  /*1b8a0*/  SEL R88, RZ, 0x1, P5 ;  /* 0x00000001ff587807 */ /* 0x000fe20002800000 */
[----:B------:R-:W-:Y:S01]  /*1b8b0*/  IMAD.IADD R109, R51, 0x1, R109 ;  /* 0x00000001336d7824 */ /* 0x000fe200078e026d */
[----:B------:R-:W-:Y:S01]  /*1b8c0*/  IADD3 R92, P1, PT, R87, R50, RZ ;  /* 0x00000032575c7210 */ /* 0x000fe20007f3e0ff */
        /* <DEDUP_REMOVED lines=30> */
[----:B------:R-:W-:-:S03]  /*1bab0*/  ISETP.GE.U32.AND P2, PT, R105, R82, PT ;  /* 0x000000526900720c */ /* 0x000fc60003f46070 */
[----:B------:R-:W-:Y:S01]  /*1bac0*/  IMAD.WIDE.U32 R86, R99, R41, RZ ;  /* 0x0000002963567225 */ /* 0x000fe200078e00ff */
[----:B------:R-:W-:Y:S02]  /*1bad0*/  IADD3 R99, P0, P3, R49, R88, R100 ;  /* 0x0000005831637210 */ /* 0x000fe40007b1e064 */
[----:B------:R-:W-:Y:S01]  /*1bae0*/  ISETP.GE.U32.AND.EX P2, PT, R84, R107, PT, P2 ;  /* 0x0000006b5400720c */ /* 0x000fe20003f46120 */
[----:B------:R-:W-:Y:S01]  /*1baf0*/  IMAD.X R51, RZ, RZ, RZ, P1 ;  /* 0x000000ffff337224 */ /* 0x000fe200008e06ff */
[----:B------:R-:W-:Y:S01]  /*1bb00*/  IADD3.X R98, PT, PT, RZ, R90, R101, P0, P3 ;  /* 0x0000005aff627210 */ /* 0x000fe200007e6465 */
[----:B------:R-:W-:Y:S01]  /*1bb10*/  IMAD.MOV.U32 R82, RZ, RZ, R81 ;  /* 0x000000ffff527224 */ /* 0x000fe200078e0051 */
[----:B------:R-:W-:Y:S02]  /*1bb20*/  IADD3 RZ, P1, PT, R87, R52, RZ ;  /* 0x0000003457ff7210 */ /* 0x000fe40007f3e0ff */
[----:B------:R-:W-:Y:S01]  /*1bb30*/  ISETP.GE.U32.AND P3, PT, R92, R50, PT ;  /* 0x000000325c00720c */ /* 0x000fe20003f66070 */
[----:B------:R-:W-:Y:S01]  /*1bb40*/  IMAD.MOV.U32 R50, RZ, RZ, R53 ;  /* 0x000000ffff327224 */ /* 0x000fe200078e0035 */
[----:B------:R-:W-:Y:S01]  /*1bb50*/  ISETP.GE.U32.AND P0, PT, R97, R92, PT ;  /* 0x0000005c6100720c */ /* 0x000fe20003f06070 */
[----:B------:R-:W-:Y:S01]  /*1bb60*/  IMAD.WIDE.U32.X R82, RZ, R89, R82, P4 ;  /* 0x00000059ff527225 */ /* 0x000fe200020e0452 */
[----:B------:R-:W-:-:S02]  /*1bb70*/  ISETP.GE.U32.AND.EX P3, PT, R102, R109, PT, P3 ;  /* 0x0000006d6600720c */ /* 0x000fc40003f66130 */
[----:B------:R-:W-:Y:S01]  /*1bb80*/  ISETP.GE.U32.AND.EX P0, PT, R89, R102, PT, P0 ;  /* 0x000000665900720c */ /* 0x000fe20003f06100 */
[----:B------:R-:W-:Y:S01]  /*1bb90*/  IMAD.WIDE.U32.X R50, R45, R44, R50, P1 ;  /* 0x0000002c2d327225 */ /* 0x000fe200008e0432 */
[CC--:B------:R-:W-:Y:S02]  /*1bba0*/  ISETP.EQ.U32.AND P1, PT, R88.reuse, R95.reuse, PT ;  /* 0x0000005f5800720c */ /* 0x0c0fe40003f22070 */
[----:B------:R-:W-:Y:S02]  /*1bbb0*/  SEL R45, RZ, 0x1, P3 ;  /* 0x00000001ff2d7807 */ /* 0x000fe40001800000 */
[----:B------:R-:W-:Y:S02]  /*1bbc0*/  ISETP.LT.U32.AND P3, PT, R88, R95, PT ;  /* 0x0000005f5800720c */ /* 0x000fe40003f61070 */
[----:B------:R-:W-:Y:S02]  /*1bbd0*/  ISETP.EQ.AND.EX P5, PT, R90, R103, !P5, P1 ;  /* 0x000000675a00720c */ /* 0x000fe40006fa2310 */
[----:B------:R-:W-:-:S02]  /*1bbe0*/  ISETP.EQ.U32.AND P1, PT, R99, R100, PT ;  /* 0x000000646300720c */ /* 0x000fc40003f22070 */
[----:B------:R-:W-:Y:S02]  /*1bbf0*/  SEL R85, RZ, 0x1, P0 ;  /* 0x00000001ff557807 */ /* 0x000fe40000000000 */
[----:B------:R-:W-:Y:S02]  /*1bc00*/  ISETP.LT.U32.OR.EX P3, PT, R90, R103, P5, P3 ;  /* 0x000000675a00720c */ /* 0x000fe40002f61530 */
[----:B------:R-:W-:Y:S02]  /*1bc10*/  ISETP.LT.U32.AND P0, PT, R99, R100, PT ;  /* 0x000000646300720c */ /* 0x000fe40003f01070 */
[----:B------:R-:W-:Y:S02]  /*1bc20*/  ISETP.EQ.AND.EX P6, PT, R98, R101, !P6, P1 ;  /* 0x000000656200720c */ /* 0x000fe400077c2310 */
[----:B------:R-:W-:Y:S02]  /*1bc30*/  IADD3 R85, P1, P5, R85, R50, R45 ;  /* 0x0000003255557210 */ /* 0x000fe40007d3e02d */
[----:B------:R-:W-:-:S02]  /*1bc40*/  SEL R50, RZ, 0x1, !P3 ;  /* 0x00000001ff327807 */ /* 0x000fc40005800000 */
[----:B------:R-:W-:Y:S01]  /*1bc50*/  ISETP.LT.U32.OR.EX P0, PT, R98, R101, P6, P0 ;  /* 0x000000656200720c */ /* 0x000fe20003701500 */
[----:B------:R-:W-:Y:S01]  /*1bc60*/  IMAD.WIDE.U32 R80, R85, 0x3d1, RZ ;  /* 0x000003d155507825 */ /* 0x000fe200078e00ff */
[----:B------:R-:W-:Y:S02]  /*1bc70*/  IADD3.X R87, PT, PT, RZ, R51, RZ, P1, P5 ;  /* 0x00000033ff577210 */ /* 0x000fe40000fea4ff */
[----:B------:R-:W-:Y:S02]  /*1bc80*/  IADD3 R50, P1, P5, R105, R91, R50 ;  /* 0x0000005b69327210 */ /* 0x000fe40007d3e032 */
[----:B------:R-:W-:Y:S01]  /*1bc90*/  SEL R101, RZ, 0x1, !P0 ;  /* 0x00000001ff657807 */ /* 0x000fe20004000000 */
[----:B------:R-:W-:Y:S01]  /*1bca0*/  IMAD.WIDE.U32 R52, R87, 0x3d1, RZ ;  /* 0x000003d157347825 */ /* 0x000fe200078e00ff */
[----:B------:R-:W-:Y:S02]  /*1bcb0*/  IADD3.X R84, PT, PT, R84, R97, RZ, P1, P5 ;  /* 0x0000006154547210 */ /* 0x000fe40000fea4ff */
[----:B------:R-:W-:-:S02]  /*1bcc0*/  ISETP.EQ.U32.AND P6, PT, R50, R91, PT ;  /* 0x0000005b3200720c */ /* 0x000fc40003fc2070 */
[----:B------:R-:W-:Y:S02]  /*1bcd0*/  IADD3 R101, P4, P5, R101, R50, R94 ;  /* 0x0000003265657210 */ /* 0x000fe40007d9e05e */
[----:B------:R-:W-:Y:S02]  /*1bce0*/  ISETP.LT.U32.AND P1, PT, R50, R91, PT ;  /* 0x0000005b3200720c */ /* 0x000fe40003f21070 */
[C---:B------:R-:W-:Y:S01]  /*1bcf0*/  ISETP.EQ.AND.EX P3, PT, R84.reuse, R97, P3, P6 ;  /* 0x000000615400720c */ /* 0x040fe20001f62360 */
[----:B------:R-:W-:Y:S01]  /*1bd00*/  IMAD.WIDE.U32 R52, P6, RZ, R85, R52 ;  /* 0x00000055ff347225 */ /* 0x000fe200078c0034 */
[----:B------:R-:W-:Y:S02]  /*1bd10*/  SEL R45, RZ, 0x1, P2 ;  /* 0x00000001ff2d7807 */ /* 0x000fe40001000000 */
[C---:B------:R-:W-:Y:S01]  /*1bd20*/  ISETP.EQ.U32.AND P2, PT, R101.reuse, R94, PT ;  /* 0x0000005e6500720c */ /* 0x040fe20003f42070 */
[----:B------:R-:W-:Y:S01]  /*1bd30*/  IMAD.X R51, RZ, RZ, RZ, P6 ;  /* 0x000000ffff337224 */ /* 0x000fe200030e06ff */
[----:B------:R-:W-:Y:S01]  /*1bd40*/  IADD3.X R100, PT, PT, RZ, R84, R47, P4, P5 ;  /* 0x00000054ff647210 */ /* 0x000fe200027ea42f */
[----:B------:R-:W-:Y:S01]  /*1bd50*/  IMAD.MOV.U32 R50, RZ, RZ, R53 ;  /* 0x000000ffff327224 */ /* 0x000fe200078e0035 */
[----:B------:R-:W-:Y:S01]  /*1bd60*/  ISETP.LT.U32.OR.EX P1, PT, R84, R97, P3, P1 ;  /* 0x000000615400720c */ /* 0x000fe20001f21510 */
[----:B------:R-:W-:Y:S01]  /*1bd70*/  IMAD.MOV.U32 R97, RZ, RZ, R48 ;  /* 0x000000ffff617224 */ /* 0x000fe200078e0030 */
[----:B------:R-:W-:-:S02]  /*1bd80*/  ISETP.LT.U32.AND P4, PT, R101, R94, PT ;  /* 0x0000005e6500720c */ /* 0x000fc40003f81070 */
[----:B------:R-:W-:Y:S02]  /*1bd90*/  IADD3 R45, P5, P3, R80, R82, R45 ;  /* 0x00000052502d7210 */ /* 0x000fe40007bbe02d */
        /* <DEDUP_REMOVED lines=40> */
.L_x_217:
        /* <DEDUP_REMOVED lines=34> */
.L_x_216:
[----:B------:R-:W-:Y:S05]  /*1c240*/  BSYNC.RECONVERGENT B2 ;  /* 0x0000000000027941 */ /* 0x000fea0003800200 */
.L_x_215:
[C---:B------:R-:W-:Y:S01]  /*1c250*/  IMAD.WIDE.U32 R80, R71.reuse, R24, RZ ;  /* 0x0000001847507225 */ /* 0x040fe200078e00ff */
[----:B------:R-:W-:Y:S03]  /*1c260*/  BSSY.RECONVERGENT B2, `(.L_x_218) ;  /* 0x00001fa000027945 */ /* 0x000fe60003800200 */
[----:B------:R-:W-:-:S04]  /*1c270*/  IMAD.WIDE.U32 R48, R71, R26, RZ ;  /* 0x0000001a47307225 */ /* 0x000fc800078e00ff */
[----:B------:R-:W-:-:S04]  /*1c280*/  IMAD.WIDE.U32 R46, R70, R24, RZ ;  /* 0x00000018462e7225 */ /* 0x000fc800078e00ff */
[----:B------:R-:W-:-:S04]  /*1c290*/  IMAD.WIDE.U32 R80, P2, R70, R27, R80 ;  /* 0x0000001b46507225 */ /* 0x000fc80007840050 */
[----:B------:R-:W-:Y:S01]  /*1c2a0*/  IMAD.WIDE.U32 R48, P0, R70, R29, R48 ;  /* 0x0000001d46307225 */ /* 0x000fe20007800030 */
[----:B------:R-:W-:-:S03]  /*1c2b0*/  IADD3 RZ, P1, PT, R47, R80, RZ ;  /* 0x000000502fff7210 */ /* 0x000fc60007f3e0ff */
[----:B------:R-:W-:-:S04]  /*1c2c0*/  IMAD.WIDE.U32 R50, R70, R26, RZ ;  /* 0x0000001a46327225 */ /* 0x000fc800078e00ff */
[----:B------:R-:W-:Y:S01]  /*1c2d0*/  IMAD.X R87, RZ, RZ, RZ, P0 ;  /* 0x000000ffff577224 */ /* 0x000fe200000e06ff */
[----:B------:R-:W-:Y:S01]  /*1c2e0*/  IADD3 RZ, P0, PT, R51, R48, RZ ;  /* 0x0000003033ff7210 */ /* 0x000fe20007f1e0ff */
[----:B------:R-:W-:-:S04]  /*1c2f0*/  IMAD.WIDE.U32 R46, R69, R26, RZ ;  /* 0x0000001a452e7225 */ /* 0x000fc800078e00ff */
[----:B------:R-:W-:Y:S02]  /*1c300*/  IMAD.MOV.U32 R86, RZ, RZ, R49 ;  /* 0x000000ffff567224 */ /* 0x000fe400078e0031 */
[----:B------:R-:W-:-:S04]  /*1c310*/  IMAD.WIDE.U32 R82, R71, R22, RZ ;  /* 0x0000001647527225 */ /* 0x000fc800078e00ff */
[-C--:B------:R-:W-:Y:S02]  /*1c320*/  IMAD R45, R27, R70.reuse, RZ ;  /* 0x000000461b2d7224 */ /* 0x080fe400078e02ff */
[----:B------:R-:W-:-:S04]  /*1c330*/  IMAD.WIDE.U32 R84, R24, R70, RZ ;  /* 0x0000004618547225 */ /* 0x000fc800078e00ff */
[----:B------:R-:W-:-:S04]  /*1c340*/  IMAD.WIDE.U32 R50, R68, R26, RZ ;  /* 0x0000001a44327225 */ /* 0x000fc800078e00ff */
[----:B------:R-:W-:-:S04]  /*1c350*/  IMAD.WIDE.U32.X R86, R71, R29, R86, P0 ;  /* 0x0000001d47567225 */ /* 0x000fc800000e0456 */
[----:B------:R-:W-:-:S04]  /*1c360*/  IMAD.WIDE.U32 R46, P6, R68, R29, R46 ;  /* 0x0000001d442e7225 */ /* 0x000fc800078c002e */
[----:B------:R-:W-:Y:S01]  /*1c370*/  IMAD.WIDE.U32 R52, R70, R22, RZ ;  /* 0x0000001646347225 */ /* 0x000fe200078e00ff */
[----:B------:R-:W-:-:S03]  /*1c380*/  IADD3 RZ, P4, PT, R51, R46, RZ ;  /* 0x0000002e33ff7210 */ /* 0x000fc60007f9e0ff */
[----:B------:R-:W-:-:S04]  /*1c390*/  IMAD.WIDE.U32 R82, P3, R70, R25, R82 ;  /* 0x0000001946527225 */ /* 0x000fc80007860052 */
[----:B------:R-:W-:Y:S01]  /*1c3a0*/  IMAD R89, R71, R24, R45 ;  /* 0x0000001847597224 */ /* 0x000fe200078e022d */
[----:B------:R-:W-:Y:S01]  /*1c3b0*/  IADD3 R45, P5, PT, R86, R84, RZ ;  /* 0x00000054562d7210 */ /* 0x000fe20007fbe0ff */
[----:B------:R-:W-:Y:S02]  /*1c3c0*/  IMAD R52, R29, R68, RZ ;  /* 0x000000441d347224 */ /* 0x000fe400078e02ff */
[----:B------:R-:W-:Y:S01]  /*1c3d0*/  IMAD.X R49, RZ, RZ, RZ, P2 ;  /* 0x000000ffff317224 */ /* 0x000fe200010e06ff */
[----:B------:R-:W-:Y:S01]  /*1c3e0*/  IADD3 RZ, P2, PT, R53, R82, RZ ;  /* 0x0000005235ff7210 */ /* 0x000fe20007f5e0ff */
[----:B------:R-:W-:Y:S01]  /*1c3f0*/  IMAD.IADD R86, R85, 0x1, R89 ;  /* 0x0000000155567824 */ /* 0x000fe200078e0259 */
[----:B------:R-:W-:Y:S01]  /*1c400*/  ISETP.GE.U32.AND P0, PT, R45, R84, PT ;  /* 0x000000542d00720c */ /* 0x000fe20003f06070 */
[----:B------:R-:W-:-:S04]  /*1c410*/  IMAD.WIDE.U32 R50, R26, R68, RZ ;  /* 0x000000441a327225 */ /* 0x000fc800078e00ff */
[----:B------:R-:W-:Y:S02]  /*1c420*/  IMAD R46, R25, R70, RZ ;  /* 0x00000046192e7224 */ /* 0x000fe400078e02ff */
[----:B------:R-:W-:Y:S02]  /*1c430*/  IMAD R53, R69, R26, R52 ;  /* 0x0000001a45357224 */ /* 0x000fe400078e0234 */
[----:B------:R-:W-:Y:S02]  /*1c440*/  IMAD.MOV.U32 R48, RZ, RZ, R81 ;  /* 0x000000ffff307224 */ /* 0x000fe400078e0051 */
        /* <DEDUP_REMOVED lines=11> */
[----:B------:R-:W-:Y:S01]  /*1c500*/  IMAD R80, R27, R68, RZ ;  /* 0x000000441b507224 */ /* 0x000fe200078e02ff */
[----:B------:R-:W-:Y:S01]  /*1c510*/  IADD3 R89, P0, P5, R84, R48, R89 ;  /* 0x0000003054597210 */ /* 0x000fe20007d1e059 */
[----:B------:R-:W-:Y:S01]  /*1c520*/  IMAD.MOV.U32 R52, RZ, RZ, R47 ;  /* 0x000000ffff347224 */ /* 0x000fe200078e002f */
[----:B------:R-:W-:Y:S01]  /*1c530*/  SEL R87, RZ, 0x1, P1 ;  /* 0x00000001ff577807 */ /* 0x000fe20000800000 */
[----:B------:R-:W-:Y:S02]  /*1c540*/  IMAD.IADD R86, R85, 0x1, R81 ;  /* 0x0000000155567824 */ /* 0x000fe400078e0251 */
[----:B------:R-:W-:-:S03]  /*1c550*/  IMAD.WIDE.U32 R46, R69, R24, RZ ;  /* 0x00000018452e7225 */ /* 0x000fc600078e00ff */
[----:B------:R-:W-:Y:S01]  /*1c560*/  IADD3.X R91, PT, PT, R86, R49, RZ, P0, P5 ;  /* 0x00000031565b7210 */ /* 0x000fe200007ea4ff */
[----:B------:R-:W-:-:S04]  /*1c570*/  IMAD.WIDE.U32 R50, R24, R68, RZ ;  /* 0x0000004418327225 */ /* 0x000fc800078e00ff */
[----:B------:R-:W-:Y:S01]  /*1c580*/  IMAD R93, R69, R24, R80 ;  /* 0x00000018455d7224 */ /* 0x000fe200078e0250 */
[----:B------:R-:W-:Y:S01]  /*1c590*/  IADD3 R85, P1, PT, R89, R50, RZ ;  /* 0x0000003259557210 */ /* 0x000fe20007f3e0ff */
[----:B------:R-:W-:Y:S02]  /*1c5a0*/  IMAD.X R53, RZ, RZ, RZ, P6 ;  /* 0x000000ffff357224 */ /* 0x000fe400030e06ff */
[----:B------:R-:W-:-:S04]  /*1c5b0*/  IMAD.WIDE.U32 R48, R68, R24, RZ ;  /* 0x0000001844307225 */ /* 0x000fc800078e00ff */
[----:B------:R-:W-:-:S04]  /*1c5c0*/  IMAD.WIDE.U32 R46, P0, R68, R27, R46 ;  /* 0x0000001b442e7225 */ /* 0x000fc8000780002e */
[----:B------:R-:W-:Y:S02]  /*1c5d0*/  IMAD.IADD R82, R51, 0x1, R93 ;  /* 0x0000000133527824 */ /* 0x000fe400078e025d */
[----:B------:R-:W-:Y:S01]  /*1c5e0*/  IMAD.WIDE.U32.X R52, R69, R29, R52, P4 ;  /* 0x0000001d45347225 */ /* 0x000fe200020e0434 */
[----:B------:R-:W-:-:S03]  /*1c5f0*/  IADD3 RZ, P4, PT, R49, R46, RZ ;  /* 0x0000002e31ff7210 */ /* 0x000fc60007f9e0ff */
[----:B------:R-:W-:Y:S01]  /*1c600*/  IMAD.X R51, R82, 0x1, R91, P1 ;  /* 0x0000000152337824 */ /* 0x000fe200008e065b */
[----:B------:R-:W-:Y:S01]  /*1c610*/  ISETP.GE.U32.AND P1, PT, R89, R84, PT ;  /* 0x000000545900720c */ /* 0x000fe20003f26070 */
[----:B------:R-:W-:Y:S01]  /*1c620*/  IMAD.X R81, RZ, RZ, RZ, P3 ;  /* 0x000000ffff517224 */ /* 0x000fe200018e06ff */
[C---:B------:R-:W-:Y:S01]  /*1c630*/  IADD3 R87, P3, P5, R85.reuse, R52, R87 ;  /* 0x0000003455577210 */ /* 0x040fe20007d7e057 */
[----:B------:R-:W-:Y:S01]  /*1c640*/  IMAD.X R49, RZ, RZ, RZ, P0 ;  /* 0x000000ffff317224 */ /* 0x000fe200000e06ff */
[----:B------:R-:W-:Y:S01]  /*1c650*/  ISETP.GE.U32.AND P0, PT, R85, R50, PT ;  /* 0x000000325500720c */ /* 0x000fe20003f06070 */
[----:B------:R-:W-:Y:S01]  /*1c660*/  IMAD.MOV.U32 R80, RZ, RZ, R83 ;  /* 0x000000ffff507224 */ /* 0x000fe200078e0053 */
[----:B------:R-:W-:Y:S01]  /*1c670*/  ISETP.GE.U32.AND.EX P1, PT, R91, R86, PT, P1 ;  /* 0x000000565b00720c */ /* 0x000fe20003f26110 */
[-C--:B------:R-:W-:Y:S01]  /*1c680*/  IMAD R50, R23, R70.reuse, RZ ;  /* 0x0000004617327224 */ /* 0x080fe200078e02ff */
[----:B------:R-:W-:Y:S01]  /*1c690*/  IADD3.X R102, PT, PT, R51, R53, RZ, P3, P5 ;  /* 0x0000003533667210 */ /* 0x000fe20001fea4ff */
[----:B------:R-:W-:Y:S01]  /*1c6a0*/  IMAD.WIDE.U32 R52, R21, R70, RZ ;  /* 0x0000004615347225 */ /* 0x000fe200078e00ff */
[----:B------:R-:W-:-:S02]  /*1c6b0*/  ISETP.GE.U32.AND P3, PT, R87, R85, PT ;  /* 0x000000555700720c */ /* 0x000fc40003f66070 */
[----:B------:R-:W-:Y:S01]  /*1c6c0*/  SEL R85, RZ, 0x1, P1 ;  /* 0x00000001ff557807 */ /* 0x000fe20000800000 */
[----:B------:R-:W-:Y:S01]  /*1c6d0*/  IMAD R83, R71, R21, R50 ;  /* 0x0000001547537224 */ /* 0x000fe200078e0232 */
[----:B------:R-:W-:Y:S01]  /*1c6e0*/  ISETP.GE.U32.AND.EX P0, PT, R51, R82, PT, P0 ;  /* 0x000000523300720c */ /* 0x000fe20003f06100 */
[----:B------:R-:W-:Y:S01]  /*1c6f0*/  IMAD.WIDE.U32.X R80, R71, R25, R80, P2 ;  /* 0x0000001947507225 */ /* 0x000fe200010e0450 */
[----:B------:R-:W-:-:S03]  /*1c700*/  ISETP.GE.U32.AND.EX P3, PT, R102, R51, PT, P3 ;  /* 0x000000336600720c */ /* 0x000fc60003f66130 */
[----:B------:R-:W-:Y:S01]  /*1c710*/  IMAD R82, R25, R68, RZ ;  /* 0x0000004419527224 */ /* 0x000fe200078e02ff */
[----:B------:R-:W-:Y:S01]  /*1c720*/  IADD3 R85, P1, P2, R52, R80, R85 ;  /* 0x0000005034557210 */ /* 0x000fe20007a3e055 */
[----:B------:R-:W-:Y:S02]  /*1c730*/  IMAD.MOV.U32 R48, RZ, RZ, R47 ;  /* 0x000000ffff307224 */ /* 0x000fe400078e002f */
[----:B------:R-:W-:Y:S02]  /*1c740*/  IMAD.IADD R84, R53, 0x1, R83 ;  /* 0x0000000135547824 */ /* 0x000fe400078e0253 */
[----:B------:R-:W-:Y:S02]  /*1c750*/  IMAD R89, R69, R22, R82 ;  /* 0x0000001645597224 */ /* 0x000fe400078e0252 */
[----:B------:R-:W-:Y:S01]  /*1c760*/  IMAD.WIDE.U32 R46, R22, R68, RZ ;  /* 0x00000044162e7225 */ /* 0x000fe200078e00ff */
[----:B------:R-:W-:-:S03]  /*1c770*/  IADD3.X R93, PT, PT, R84, R81, RZ, P1, P2 ;  /* 0x00000051545d7210 */ /* 0x000fc60000fe44ff */
[----:B------:R-:W-:Y:S01]  /*1c780*/  IMAD.WIDE.U32.X R82, R69, R27, R48, P4 ;  /* 0x0000001b45527225 */ /* 0x000fe200020e0430 */
[----:B------:R-:W-:Y:S02]  /*1c790*/  SEL R48, RZ, 0x1, P0 ;  /* 0x00000001ff307807 */ /* 0x000fe40000000000 */
[----:B------:R-:W-:Y:S01]  /*1c7a0*/  SEL R49, RZ, 0x1, P3 ;  /* 0x00000001ff317807 */ /* 0x000fe20001800000 */
[----:B------:R-:W-:-:S03]  /*1c7b0*/  IMAD.WIDE.U32 R80, R68, R22, RZ ;  /* 0x0000001644507225 */ /* 0x000fc600078e00ff */
[----:B------:R-:W-:Y:S01]  /*1c7c0*/  IADD3 R48, P0, P1, R49, R82, R48 ;  /* 0x0000005231307210 */ /* 0x000fe2000791e030 */
[----:B------:R-:W-:Y:S01]  /*1c7d0*/  IMAD.IADD R80, R47, 0x1, R89 ;  /* 0x000000012f507824 */ /* 0x000fe200078e0259 */
[----:B------:R-:W-:Y:S01]  /*1c7e0*/  IADD3 R47, P3, PT, R85, R46, RZ ;  /* 0x0000002e552f7210 */ /* 0x000fe20007f7e0ff */
[----:B------:R-:W-:Y:S01]  /*1c7f0*/  IMAD.WIDE.U32 R50, R69, R22, RZ ;  /* 0x0000001645327225 */ /* 0x000fe200078e00ff */
[----:B------:R-:W-:Y:S02]  /*1c800*/  IADD3.X R86, PT, PT, RZ, R83, RZ, P0, P1 ;  /* 0x00000053ff567210 */ /* 0x000fe400007e24ff */
[C---:B------:R-:W-:Y:S01]  /*1c810*/  IADD3 R89, P4, PT, R47.reuse, R48, RZ ;  /* 0x000000302f597210 */ /* 0x040fe20007f9e0ff */
[----:B------:R-:W-:Y:S01]  /*1c820*/  IMAD.X R53, R80, 0x1, R93, P3 ;  /* 0x0000000150357824 */ /* 0x000fe200018e065d */
[----:B------:R-:W-:Y:S01]  /*1c830*/  ISETP.GE.U32.AND P0, PT, R47, R46, PT ;  /* 0x0000002e2f00720c */ /* 0x000fe20003f06070 */
[----:B------:R-:W-:Y:S01]  /*1c840*/  IMAD.WIDE.U32 R50, P2, R68, R25, R50 ;  /* 0x0000001944327225 */ /* 0x000fe20007840032 */
[----:B------:R-:W-:-:S02]  /*1c850*/  ISETP.GE.U32.AND P1, PT, R89, R47, PT ;  /* 0x0000002f5900720c */ /* 0x000fc40003f26070 */
[C---:B------:R-:W-:Y:S01]  /*1c860*/  ISETP.GE.U32.AND.EX P0, PT, R53.reuse, R80, PT, P0 ;  /* 0x000000503500720c */ /* 0x040fe20003f06100 */
[----:B------:R-:W-:Y:S02]  /*1c870*/  IMAD.X R86, R53, 0x1, R86, P4 ;  /* 0x0000000135567824 */ /* 0x000fe400020e0656 */
[----:B------:R-:W-:Y:S01]  /*1c880*/  IMAD.X R49, RZ, RZ, RZ, P2 ;  /* 0x000000ffff317224 */ /* 0x000fe200010e06ff */
[----:B------:R-:W-:Y:S01]  /*1c890*/  IADD3 RZ, P2, PT, R81, R50, RZ ;  /* 0x0000003251ff7210 */ /* 0x000fe20007f5e0ff */
[----:B------:R-:W-:Y:S01]  /*1c8a0*/  IMAD.MOV.U32 R48, RZ, RZ, R51 ;  /* 0x000000ffff307224 */ /* 0x000fe200078e0033 */
[----:B------:R-:W-:Y:S01]  /*1c8b0*/  ISETP.GE.U32.AND.EX P1, PT, R86, R53, PT, P1 ;  /* 0x000000355600720c */ /* 0x000fe20003f26110 */
[-C--:B------:R-:W-:Y:S01]  /*1c8c0*/  IMAD.WIDE.U32 R50, R71, R21.reuse, RZ ;  /* 0x0000001547327225 */ /* 0x080fe200078e00ff */
[----:B------:R-:W-:Y:S02]  /*1c8d0*/  SEL R88, RZ, 0x1, P0 ;  /* 0x00000001ff587807 */ /* 0x000fe40000000000 */
[----:B------:R-:W-:Y:S01]  /*1c8e0*/  ISETP.GE.U32.AND P0, PT, R85, R52, PT ;  /* 0x000000345500720c */ /* 0x000fe20003f06070 */
[----:B------:R-:W-:Y:S01]  /*1c8f0*/  IMAD.WIDE.U32 R90, R69, R21, RZ ;  /* 0x00000015455a7225 */ /* 0x000fe200078e00ff */
[----:B------:R-:W-:-:S02]  /*1c900*/  SEL R83, RZ, 0x1, P1 ;  /* 0x00000001ff537807 */ /* 0x000fc40000800000 */
[----:B------:R-:W-:Y:S01]  /*1c910*/  ISETP.GE.U32.AND.EX P0, PT, R93, R84, PT, P0 ;  /* 0x000000545d00720c */ /* 0x000fe20003f06100 */
[----:B------:R-:W-:-:S03]  /*1c920*/  IMAD.WIDE.U32.X R48, R69, R25, R48, P2 ;  /* 0x0000001945307225 */ /* 0x000fc600010e0430 */
[----:B------:R-:W-:Y:S01]  /*1c930*/  SEL R107, RZ, 0x1, P0 ;  /* 0x00000001ff6b7807 */ /* 0x000fe20000000000 */
[----:B------:R-:W-:Y:S01]  /*1c940*/  IMAD.WIDE.U32 R80, R70, R21, RZ ;  /* 0x0000001546507225 */ /* 0x000fe200078e00ff */
[----:B------:R-:W-:-:S03]  /*1c950*/  IADD3 R88, P2, P5, R83, R48, R88 ;  /* 0x0000003053587210 */ /* 0x000fc60007d5e058 */
[----:B------:R-:W-:-:S04]  /*1c960*/  IMAD.WIDE.U32 R50, P4, R70, R23, R50 ;  /* 0x0000001746327225 */ /* 0x000fc80007880032 */
[----:B------:R-:W-:Y:S01]  /*1c970*/  IMAD.WIDE.U32 R46, R68, R21, RZ ;  /* 0x00000015442e7225 */ /* 0x000fe200078e00ff */
[----:B------:R-:W-:-:S03]  /*1c980*/  IADD3 RZ, P1, PT, R81, R50, RZ ;  /* 0x0000003251ff7210 */ /* 0x000fc60007f3e0ff */
[----:B------:R-:W-:-:S04]  /*1c990*/  IMAD.WIDE.U32 R90, P3, R68, R23, R90 ;  /* 0x00000017445a7225 */ /* 0x000fc8000786005a */
[----:B------:R-:W-:-:S04]  /*1c9a0*/  IMAD.WIDE.U32 R84, R67, R26, RZ ;  /* 0x0000001a43547225 */ /* 0x000fc800078e00ff */
[----:B------:R-:W-:Y:S01]  /*1c9b0*/  IMAD.X R53, RZ, RZ, RZ, P4 ;  /* 0x000000ffff357224 */ /* 0x000fe200020e06ff */
[----:B------:R-:W-:Y:S01]  /*1c9c0*/  IADD3 RZ, P4, PT, R47, R90, RZ ;  /* 0x0000005a2fff7210 */ /* 0x000fe20007f9e0ff */
[----:B------:R-:W-:Y:S01]  /*1c9d0*/  IMAD.MOV.U32 R52, RZ, RZ, R51 ;  /* 0x000000ffff347224 */ /* 0x000fe200078e0033 */
[----:B------:R-:W-:Y:S01]  /*1c9e0*/  IADD3.X R90, PT, PT, RZ, R49, RZ, P2, P5 ;  /* 0x00000031ff5a7210 */ /* 0x000fe200017ea4ff */
[----:B------:R-:W-:Y:S02]  /*1c9f0*/  IMAD R50, R23, R68, RZ ;  /* 0x0000004417327224 */ /* 0x000fe400078e02ff */
[----:B------:R-:W-:-:S04]  /*1ca00*/  IMAD.WIDE.U32 R48, R66, R26, RZ ;  /* 0x0000001a42307225 */ /* 0x000fc800078e00ff */
[----:B------:R-:W-:-:S04]  /*1ca10*/  IMAD.WIDE.U32 R84, P6, R66, R29, R84 ;  /* 0x0000001d42547225 */ /* 0x000fc800078c0054 */
[----:B------:R-:W-:Y:S01]  /*1ca20*/  IMAD.WIDE.U32 R92, R21, R68, RZ ;  /* 0x00000044155c7225 */ /* 0x000fe200078e00ff */
[----:B------:R-:W-:-:S03]  /*1ca30*/  IADD3 RZ, P5, PT, R49, R84, RZ ;  /* 0x0000005431ff7210 */ /* 0x000fc60007fbe0ff */
[----:B------:R-:W-:-:S04]  /*1ca40*/  IMAD.WIDE.U32 R46, R67, R24, RZ ;  /* 0x00000018432e7225 */ /* 0x000fc800078e00ff */
[----:B------:R-:W-:Y:S02]  /*1ca50*/  IMAD R81, R69, R21, R50 ;  /* 0x0000001545517224 */ /* 0x000fe400078e0232 */
[----:B------:R-:W-:-:S04]  /*1ca60*/  IMAD.WIDE.U32.X R52, R71, R23, R52, P1 ;  /* 0x0000001747347225 */ /* 0x000fc800008e0434 */
[----:B------:R-:W-:Y:S01]  /*1ca70*/  IMAD R80, R29, R66, RZ ;  /* 0x000000421d507224 */ /* 0x000fe200078e02ff */
[----:B------:R-:W-:Y:S01]  /*1ca80*/  IADD3 R107, P0, P1, R92, R52, R107 ;  /* 0x000000345c6b7210 */ /* 0x000fe2000791e06b */
[----:B------:R-:W-:Y:S02]  /*1ca90*/  IMAD.IADD R104, R93, 0x1, R81 ;  /* 0x000000015d687824 */ /* 0x000fe400078e0251 */
[----:B------:R-:W-:-:S03]  /*1caa0*/  IMAD.WIDE.U32 R48, R26, R66, RZ ;  /* 0x000000421a307225 */ /* 0x000fc600078e00ff */
[----:B------:R-:W-:Y:S01]  /*1cab0*/  IADD3.X R105, PT, PT, R104, R53, RZ, P0, P1 ;  /* 0x0000003568697210 */ /* 0x000fe200007e24ff */
[----:B------:R-:W-:Y:S01]  /*1cac0*/  IMAD.WIDE.U32 R50, R66, R24, RZ ;  /* 0x0000001842327225 */ /* 0x000fe200078e00ff */
[----:B------:R-:W-:-:S03]  /*1cad0*/  IADD3 R93, P1, PT, R87, R48, RZ ;  /* 0x00000030575d7210 */ /* 0x000fc60007f3e0ff */
[----:B------:R-:W-:-:S04]  /*1cae0*/  IMAD.WIDE.U32 R46, P2, R66, R27, R46 ;  /* 0x0000001b422e7225 */ /* 0x000fc8000784002e */
[----:B------:R-:W-:Y:S01]  /*1caf0*/  IMAD R109, R67, R26, R80 ;  /* 0x0000001a436d7224 */ /* 0x000fe200078e0250 */
[----:B------:R-:W-:Y:S01]  /*1cb00*/  IADD3 RZ, P0, PT, R51, R46, RZ ;  /* 0x0000002e33ff7210 */ /* 0x000fe20007f1e0ff */
[----:B------:R-:W-:-:S04]  /*1cb10*/  IMAD.WIDE.U32 R50, R67, R22, RZ ;  /* 0x0000001643327225 */ /* 0x000fc800078e00ff */
[----:B------:R-:W-:Y:S02]  /*1cb20*/  IMAD.IADD R109, R49, 0x1, R109 ;  /* 0x00000001316d7824 */ /* 0x000fe400078e026d */
[----:B------:R-:W-:Y:S02]  /*1cb30*/  IMAD R46, R27, R66, RZ ;  /* 0x000000421b2e7224 */ /* 0x000fe400078e02ff */
[----:B------:R-:W-:Y:S01]  /*1cb40*/  IMAD.X R102, R109, 0x1, R102, P1 ;  /* 0x000000016d667824 */ /* 0x000fe200008e0666 */
[----:B------:R-:W-:Y:S01]  /*1cb50*/  ISETP.GE.U32.AND P1, PT, R93, R48, PT ;  /* 0x000000305d00720c */ /* 0x000fe20003f26070 */
[----:B------:R-:W-:Y:S02]  /*1cb60*/  IMAD.X R49, RZ, RZ, RZ, P3 ;  /* 0x000000ffff317224 */ /* 0x000fe400018e06ff */
[----:B------:R-:W-:Y:S01]  /*1cb70*/  IMAD.WIDE.U32 R82, R66, R22, RZ ;  /* 0x0000001642527225 */ /* 0x000fe200078e00ff */
[----:B------:R-:W-:-:S03]  /*1cb80*/  ISETP.GE.U32.AND.EX P1, PT, R102, R109, PT, P1 ;  /* 0x0000006d6600720c */ /* 0x000fc60003f26110 */
[----:B------:R-:W-:-:S04]  /*1cb90*/  IMAD.WIDE.U32 R50, P3, R66, R25, R50 ;  /* 0x0000001942327225 */ /* 0x000fc80007860032 */
[----:B------:R-:W-:-:S04]  /*1cba0*/  IMAD.WIDE.U32 R52, R24, R66, RZ ;  /* 0x0000004218347225 */ /* 0x000fc800078e00ff */
[----:B------:R-:W-:Y:S02]  /*1cbb0*/  IMAD R87, R67, R24, R46 ;  /* 0x0000001843577224 */ /* 0x000fe400078e022e */
[----:B------:R-:W-:Y:S01]  /*1cbc0*/  IMAD.X R81, RZ, RZ, RZ, P6 ;  /* 0x000000ffff517224 */ /* 0x000fe200030e06ff */
[----:B------:R-:W-:Y:S01]  /*1cbd0*/  IADD3 RZ, P6, PT, R83, R50, RZ ;  /* 0x0000003253ff7210 */ /* 0x000fe20007fde0ff */
[----:B------:R-:W-:Y:S02]  /*1cbe0*/  IMAD.MOV.U32 R80, RZ, RZ, R85 ;  /* 0x000000ffff507224 */ /* 0x000fe400078e0055 */
[----:B------:R-:W-:Y:S01]  /*1cbf0*/  IMAD.IADD R46, R53, 0x1, R87 ;  /* 0x00000001352e7824 */ /* 0x000fe200078e0257 */
[----:B------:R-:W-:Y:S01]  /*1cc00*/  SEL R53, RZ, 0x1, P1 ;  /* 0x00000001ff357807 */ /* 0x000fe20000800000 */
[----:B------:R-:W-:Y:S01]  /*1cc10*/  IMAD.WIDE.U32 R82, R65, R26, RZ ;  /* 0x0000001a41527225 */ /* 0x000fe200078e00ff */
[----:B------:R-:W-:-:S03]  /*1cc20*/  IADD3 R109, P1, PT, R89, R52, RZ ;  /* 0x00000034596d7210 */ /* 0x000fc60007f3e0ff */
[----:B------:R-:W-:-:S04]  /*1cc30*/  IMAD.WIDE.U32.X R80, R67, R29, R80, P5 ;  /* 0x0000001d43507225 */ /* 0x000fc800028e0450 */
[----:B------:R-:W-:-:S04]  /*1cc40*/  IMAD.WIDE.U32 R82, P5, R64, R29, R82 ;  /* 0x0000001d40527225 */ /* 0x000fc800078a0052 */
[----:B------:R-:W-:-:S04]  /*1cc50*/  IMAD.WIDE.U32 R84, R64, R26, RZ ;  /* 0x0000001a40547225 */ /* 0x000fc800078e00ff */
[----:B------:R-:W-:Y:S02]  /*1cc60*/  IMAD.X R87, RZ, RZ, RZ, P2 ;  /* 0x000000ffff577224 */ /* 0x000fe400010e06ff */
[----:B------:R-:W-:Y:S01]  /*1cc70*/  IMAD.X R113, R46, 0x1, R86, P1 ;  /* 0x000000012e717824 */ /* 0x000fe200008e0656 */
[----:B------:R-:W-:Y:S01]  /*1cc80*/  IADD3 R53, P1, P2, R109, R80, R53 ;  /* 0x000000506d357210 */ /* 0x000fe20007a3e035 */
[----:B------:R-:W-:Y:S01]  /*1cc90*/  IMAD.X R89, RZ, RZ, RZ, P5 ;  /* 0x000000ffff597224 */ /* 0x000fe200028e06ff */
[----:B------:R-:W-:Y:S01]  /*1cca0*/  IADD3 RZ, P5, PT, R85, R82, RZ ;  /* 0x0000005255ff7210 */ /* 0x000fe20007fbe0ff */
[----:B------:R-:W-:Y:S01]  /*1ccb0*/  IMAD.MOV.U32 R48, RZ, RZ, R91 ;  /* 0x000000ffff307224 */ /* 0x000fe200078e005b */
[----:B------:R-:W-:Y:S01]  /*1ccc0*/  IADD3.X R80, PT, PT, R113, R81, RZ, P1, P2 ;  /* 0x0000005171507210 */ /* 0x000fe20000fe44ff */
[----:B------:R-:W-:Y:S01]  /*1ccd0*/  IMAD.MOV.U32 R86, RZ, RZ, R47 ;  /* 0x000000ffff567224 */ /* 0x000fe200078e002f */
[----:B------:R-:W-:Y:S01]  /*1cce0*/  IADD3 R82, P2, PT, R107, R88, RZ ;  /* 0x000000586b527210 */ /* 0x000fe20007f5e0ff */
[----:B------:R-:W-:Y:S01]  /*1ccf0*/  IMAD.WIDE.U32.X R48, R69, R23, R48, P4 ;  /* 0x0000001745307225 */ /* 0x000fe200020e0430 */
[----:B------:R-:W-:-:S02]  /*1cd00*/  ISETP.GE.U32.AND P4, PT, R53, R109, PT ;  /* 0x0000006d3500720c */ /* 0x000fc40003f86070 */
[----:B------:R-:W-:Y:S01]  /*1cd10*/  ISETP.GE.U32.AND P1, PT, R107, R92, PT ;  /* 0x0000005c6b00720c */ /* 0x000fe20003f26070 */
[----:B------:R-:W-:Y:S01]  /*1cd20*/  IMAD.X R90, R105, 0x1, R90, P2 ;  /* 0x00000001695a7824 */ /* 0x000fe200010e065a */
[----:B------:R-:W-:Y:S01]  /*1cd30*/  ISETP.GE.U32.AND P2, PT, R109, R52, PT ;  /* 0x000000346d00720c */ /* 0x000fe20003f46070 */
[----:B------:R-:W-:Y:S01]  /*1cd40*/  IMAD R50, R29, R64, RZ ;  /* 0x000000401d327224 */ /* 0x000fe200078e02ff */
[----:B------:R-:W-:Y:S01]  /*1cd50*/  ISETP.GE.U32.AND.EX P4, PT, R80, R113, PT, P4 ;  /* 0x000000715000720c */ /* 0x000fe20003f86140 */
[----:B------:R-:W-:Y:S01]  /*1cd60*/  IMAD.MOV.U32 R88, RZ, RZ, R83 ;  /* 0x000000ffff587224 */ /* 0x000fe200078e0053 */
[----:B------:R-:W-:Y:S01]  /*1cd70*/  ISETP.GE.U32.AND.EX P2, PT, R113, R46, PT, P2 ;  /* 0x0000002e7100720c */ /* 0x000fe20003f46120 */
[----:B------:R-:W-:Y:S01]  /*1cd80*/  IMAD.WIDE.U32 R46, R26, R64, RZ ;  /* 0x000000401a2e7225 */ /* 0x000fe200078e00ff */
[----:B------:R-:W-:Y:S02]  /*1cd90*/  SEL R81, RZ, 0x1, P4 ;  /* 0x00000001ff517807 */ /* 0x000fe40002000000 */
[----:B------:R-:W-:Y:S01]  /*1cda0*/  ISETP.GE.U32.AND.EX P1, PT, R105, R104, PT, P1 ;  /* 0x000000686900720c */ /* 0x000fe20003f26110 */
[----:B------:R-:W-:Y:S01]  /*1cdb0*/  IMAD R83, R65, R26, R50 ;  /* 0x0000001a41537224 */ /* 0x000fe200078e0232 */
[----:B------:R-:W-:Y:S01]  /*1cdc0*/  SEL R50, RZ, 0x1, P2 ;  /* 0x00000001ff327807 */ /* 0x000fe20001000000 */
[----:B------:R-:W-:Y:S01]  /*1cdd0*/  IMAD R52, R25, R66, RZ ;  /* 0x0000004219347224 */ /* 0x000fe200078e02ff */
[----:B------:R-:W-:Y:S01]  /*1cde0*/  IADD3 R92, P4, PT, R53, R46, RZ ;  /* 0x0000002e355c7210 */ /* 0x000fe20007f9e0ff */
[----:B------:R-:W-:Y:S01]  /*1cdf0*/  IMAD.WIDE.U32.X R86, R67, R27, R86, P0 ;  /* 0x0000001b43567225 */ /* 0x000fe200000e0456 */
[----:B------:R-:W-:-:S02]  /*1ce00*/  ISETP.GE.U32.AND P2, PT, R82, R107, PT ;  /* 0x0000006b5200720c */ /* 0x000fc40003f46070 */
[----:B------:R-:W-:Y:S01]  /*1ce10*/  ISETP.GE.U32.AND P0, PT, R92, R46, PT ;  /* 0x0000002e5c00720c */ /* 0x000fe20003f06070 */
[----:B------:R-:W-:Y:S01]  /*1ce20*/  IMAD.IADD R53, R47, 0x1, R83 ;  /* 0x000000012f357824 */ /* 0x000fe200078e0253 */
[----:B------:R-:W-:Y:S01]  /*1ce30*/  ISETP.GE.U32.AND.EX P2, PT, R90, R105, PT, P2 ;  /* 0x000000695a00720c */ /* 0x000fe20003f46120 */
[----:B------:R-:W-:-:S03]  /*1ce40*/  IMAD.WIDE.U32 R46, R22, R66, RZ ;  /* 0x00000042162e7225 */ /* 0x000fc600078e00ff */
[----:B------:R-:W-:Y:S01]  /*1ce50*/  SEL R109, RZ, 0x1, P2 ;  /* 0x00000001ff6d7807 */ /* 0x000fe20001000000 */
[----:B------:R-:W-:Y:S01]  /*1ce60*/  IMAD R83, R67, R22, R52 ;  /* 0x0000001643537224 */ /* 0x000fe200078e0234 */
[----:B------:R-:W-:Y:S01]  /*1ce70*/  SEL R52, RZ, 0x1, P1 ;  /* 0x00000001ff347807 */ /* 0x000fe20000800000 */
[----:B------:R-:W-:Y:S01]  /*1ce80*/  IMAD.X R104, R53, 0x1, R80, P4 ;  /* 0x0000000135687824 */ /* 0x000fe200020e0650 */
[----:B------:R-:W-:Y:S01]  /*1ce90*/  IADD3 R81, P1, P4, R81, R86, R50 ;  /* 0x0000005651517210 */ /* 0x000fe20007c3e032 */
[----:B------:R-:W-:Y:S01]  /*1cea0*/  IMAD.IADD R80, R47, 0x1, R83 ;  /* 0x000000012f507824 */ /* 0x000fe200078e0253 */
[----:B------:R-:W-:Y:S01]  /*1ceb0*/  IADD3 R86, P2, PT, R82, R46, RZ ;  /* 0x0000002e52567210 */ /* 0x000fe20007f5e0ff */
[----:B------:R-:W-:Y:S01]  /*1cec0*/  IMAD.WIDE.U32.X R88, R65, R29, R88, P5 ;  /* 0x0000001d41587225 */ /* 0x000fe200028e0458 */
[----:B------:R-:W-:Y:S02]  /*1ced0*/  ISETP.GE.U32.AND.EX P0, PT, R104, R53, PT, P0 ;  /* 0x000000356800720c */ /* 0x000fe40003f06100 */
[----:B------:R-:W-:Y:S01]  /*1cee0*/  IADD3.X R84, PT, PT, RZ, R87, RZ, P1, P4 ;  /* 0x00000057ff547210 */ /* 0x000fe20000fe84ff */
[----:B------:R-:W-:Y:S01]  /*1cef0*/  IMAD.X R115, R80, 0x1, R90, P2 ;  /* 0x0000000150737824 */ /* 0x000fe200010e065a */
[----:B------:R-:W-:Y:S01]  /*1cf00*/  IADD3 R109, P2, P4, R109, R48, R52 ;  /* 0x000000306d6d7210 */ /* 0x000fe20007c5e034 */
[----:B------:R-:W-:Y:S01]  /*1cf10*/  IMAD R48, R27, R64, RZ ;  /* 0x000000401b307224 */ /* 0x000fe200078e02ff */
[----:B------:R-:W-:Y:S01]  /*1cf20*/  SEL R50, RZ, 0x1, P0 ;  /* 0x00000001ff327807 */ /* 0x000fe20000000000 */
[----:B------:R-:W-:Y:S01]  /*1cf30*/  IMAD.WIDE.U32 R52, R67, R21, RZ ;  /* 0x0000001543347225 */ /* 0x000fe200078e00ff */
[----:B------:R-:W-:-:S02]  /*1cf40*/  ISETP.GE.U32.AND P1, PT, R86, R46, PT ;  /* 0x0000002e5600720c */ /* 0x000fc40003f26070 */
[----:B------:R-:W-:Y:S01]  /*1cf50*/  IADD3 R87, P0, PT, R86, R81, RZ ;  /* 0x0000005156577210 */ /* 0x000fe20007f1e0ff */
[----:B------:R-:W-:Y:S01]  /*1cf60*/  IMAD.WIDE.U32 R46, R24, R64, RZ ;  /* 0x00000040182e7225 */ /* 0x000fe200078e00ff */
[----:B------:R-:W-:Y:S02]  /*1cf70*/  IADD3.X R107, PT, PT, RZ, R49, RZ, P2, P4 ;  /* 0x00000031ff6b7210 */ /* 0x000fe400017e84ff */
[----:B------:R-:W-:Y:S01]  /*1cf80*/  ISETP.GE.U32.AND.EX P1, PT, R115, R80, PT, P1 ;  /* 0x000000507300720c */ /* 0x000fe20003f26110 */
[----:B------:R-:W-:Y:S01]  /*1cf90*/  IMAD R85, R65, R24, R48 ;  /* 0x0000001841557224 */ /* 0x000fe200078e0230 */
[----:B------:R-:W-:Y:S01]  /*1cfa0*/  ISETP.GE.U32.AND P5, PT, R87, R86, PT ;  /* 0x000000565700720c */ /* 0x000fe20003fa6070 */
[----:B------:R-:W-:Y:S01]  /*1cfb0*/  IMAD.X R84, R115, 0x1, R84, P0 ;  /* 0x0000000173547824 */ /* 0x000fe200000e0654 */
[----:B------:R-:W-:Y:S01]  /*1cfc0*/  IADD3 R113, P0, PT, R87, R46, RZ ;  /* 0x0000002e57717210 */ /* 0x000fe20007f1e0ff */
[----:B------:R-:W-:Y:S02]  /*1cfd0*/  IMAD.IADD R85, R47, 0x1, R85 ;  /* 0x000000012f557824 */ /* 0x000fe400078e0255 */
[----:B------:R-:W-:Y:S01]  /*1cfe0*/  IMAD.WIDE.U32 R48, R65, R24, RZ ;  /* 0x0000001841307225 */ /* 0x000fe200078e00ff */
[----:B------:R-:W-:-:S02]  /*1cff0*/  IADD3 R47, P2, P4, R113, R88, R50 ;  /* 0x00000058712f7210 */ /* 0x000fc40007c5e032 */
[----:B------:R-:W-:Y:S01]  /*1d000*/  ISETP.GE.U32.AND.EX P5, PT, R84, R115, PT, P5 ;  /* 0x000000735400720c */ /* 0x000fe20003fa6150 */
[----:B------:R-:W-:Y:S02]  /*1d010*/  IMAD.X R88, R85, 0x1, R84, P0 ;  /* 0x0000000155587824 */ /* 0x000fe400000e0654 */
[----:B------:R-:W-:Y:S01]  /*1d020*/  IMAD.WIDE.U32 R82, R66, R21, RZ ;  /* 0x0000001542527225 */ /* 0x000fe200078e00ff */
[----:B------:R-:W-:Y:S02]  /*1d030*/  SEL R115, RZ, 0x1, P5 ;  /* 0x00000001ff737807 */ /* 0x000fe40002800000 */
[----:B------:R-:W-:Y:S01]  /*1d040*/  IADD3.X R105, PT, PT, R88, R89, RZ, P2, P4 ;  /* 0x0000005958697210 */ /* 0x000fe200017e84ff */
[----:B------:R-:W-:-:S04]  /*1d050*/  IMAD.WIDE.U32 R52, P0, R66, R23, R52 ;  /* 0x0000001742347225 */ /* 0x000fc80007800034 */
[C---:B------:R-:W-:Y:S01]  /*1d060*/  IMAD.WIDE.U32 R80, R64.reuse, R24, RZ ;  /* 0x0000001840507225 */ /* 0x040fe200078e00ff */
[----:B------:R-:W-:Y:S02]  /*1d070*/  IADD3 RZ, P2, PT, R83, R52, RZ ;  /* 0x0000003453ff7210 */ /* 0x000fe40007f5e0ff */
[----:B------:R-:W-:Y:S01]  /*1d080*/  SEL R52, RZ, 0x1, P1 ;  /* 0x00000001ff347807 */ /* 0x000fe20000800000 */
[----:B------:R-:W-:Y:S01]  /*1d090*/  IMAD.WIDE.U32 R48, P4, R64, R27, R48 ;  /* 0x0000001b40307225 */ /* 0x000fe20007880030 */
[----:B------:R-:W-:-:S03]  /*1d0a0*/  ISETP.GE.U32.AND P1, PT, R113, R46, PT ;  /* 0x0000002e7100720c */ /* 0x000fc60003f26070 */
[----:B------:R-:W-:Y:S01]  /*1d0b0*/  IMAD.X R91, RZ, RZ, RZ, P3 ;  /* 0x000000ffff5b7224 */ /* 0x000fe200018e06ff */
[----:B------:R-:W-:Y:S01]  /*1d0c0*/  IADD3 RZ, P3, PT, R81, R48, RZ ;  /* 0x0000003051ff7210 */ /* 0x000fe20007f7e0ff */
[----:B------:R-:W-:Y:S01]  /*1d0d0*/  IMAD.WIDE.U32 R80, R65, R22, RZ ;  /* 0x0000001641507225 */ /* 0x000fe200078e00ff */
[----:B------:R-:W-:-:S03]  /*1d0e0*/  ISETP.GE.U32.AND.EX P1, PT, R88, R85, PT, P1 ;  /* 0x000000555800720c */ /* 0x000fc60003f26110 */
[----:B------:R-:W-:Y:S01]  /*1d0f0*/  IMAD.X R87, RZ, RZ, RZ, P0 ;  /* 0x000000ffff577224 */ /* 0x000fe200000e06ff */
[----:B------:R-:W-:Y:S01]  /*1d100*/  ISETP.GE.U32.AND P0, PT, R47, R113, PT ;  /* 0x000000712f00720c */ /* 0x000fe20003f06070 */
[----:B------:R-:W-:Y:S01]  /*1d110*/  IMAD.MOV.U32 R90, RZ, RZ, R51 ;  /* 0x000000ffff5a7224 */ /* 0x000fe200078e0033 */
[----:B------:R-:W-:Y:S01]  /*1d120*/  SEL R46, RZ, 0x1, P1 ;  /* 0x00000001ff2e7807 */ /* 0x000fe20000800000 */
[----:B------:R-:W-:Y:S01]  /*1d130*/  IMAD.WIDE.U32 R84, R65, R21, RZ ;  /* 0x0000001541547225 */ /* 0x000fe200078e00ff */
[----:B------:R-:W-:-:S03]  /*1d140*/  ISETP.GE.U32.AND.EX P0, PT, R105, R88, PT, P0 ;  /* 0x000000586900720c */ /* 0x000fc60003f06100 */
[----:B------:R-:W-:-:S04]  /*1d150*/  IMAD.WIDE.U32 R50, R64, R22, RZ ;  /* 0x0000001640327225 */ /* 0x000fc800078e00ff */
[----:B------:R-:W-:-:S04]  /*1d160*/  IMAD.WIDE.U32 R80, P5, R64, R25, R80 ;  /* 0x0000001940507225 */ /* 0x000fc800078a0050 */
[----:B------:R-:W-:Y:S01]  /*1d170*/  IMAD.WIDE.U32.X R90, R67, R25, R90, P6 ;  /* 0x00000019435a7225 */ /* 0x000fe200030e045a */
[----:B------:R-:W-:-:S03]  /*1d180*/  IADD3 RZ, P1, PT, R51, R80, RZ ;  /* 0x0000005033ff7210 */ /* 0x000fc60007f3e0ff */
[----:B------:R-:W-:Y:S02]  /*1d190*/  IMAD.X R89, RZ, RZ, RZ, P4 ;  /* 0x000000ffff597224 */ /* 0x000fe400020e06ff */
[----:B------:R-:W-:Y:S02]  /*1d1a0*/  IMAD.MOV.U32 R88, RZ, RZ, R49 ;  /* 0x000000ffff587224 */ /* 0x000fe400078e0031 */
[----:B------:R-:W-:-:S04]  /*1d1b0*/  IMAD.WIDE.U32 R82, R64, R21, RZ ;  /* 0x0000001540527225 */ /* 0x000fc800078e00ff */
[----:B------:R-:W-:-:S04]  /*1d1c0*/  IMAD.WIDE.U32 R84, P6, R64, R23, R84 ;  /* 0x0000001740547225 */ /* 0x000fc800078c0054 */
[----:B------:R-:W-:Y:S01]  /*1d1d0*/  IMAD.MOV.U32 R86, RZ, RZ, R53 ;  /* 0x000000ffff567224 */ /* 0x000fe200078e0035 */
[----:B------:R-:W-:Y:S01]  /*1d1e0*/  SEL R53, RZ, 0x1, P0 ;  /* 0x00000001ff357807 */ /* 0x000fe20000000000 */
[----:B------:R-:W-:Y:S01]  /*1d1f0*/  IMAD.WIDE.U32.X R88, R65, R27, R88, P3 ;  /* 0x0000001b41587225 */ /* 0x000fe200018e0458 */
[----:B------:R-:W-:Y:S02]  /*1d200*/  IADD3 R113, P0, P3, R115, R90, R52 ;  /* 0x0000005a73717210 */ /* 0x000fe40007b1e034 */
[----:B------:R-:W-:Y:S01]  /*1d210*/  IADD3 RZ, P4, PT, R83, R84, RZ ;  /* 0x0000005453ff7210 */ /* 0x000fe20007f9e0ff */
[-C--:B------:R-:W-:Y:S01]  /*1d220*/  IMAD R48, R23, R66.reuse, RZ ;  /* 0x0000004217307224 */ /* 0x080fe200078e02ff */
[----:B------:R-:W-:Y:S01]  /*1d230*/  IADD3.X R90, PT, PT, RZ, R91, RZ, P0, P3 ;  /* 0x0000005bff5a7210 */ /* 0x000fe200007e64ff */
[----:B------:R-:W-:-:S04]  /*1d240*/  IMAD.WIDE.U32 R50, R21, R66, RZ ;  /* 0x0000004215327225 */ /* 0x000fc800078e00ff */
[----:B------:R-:W-:Y:S01]  /*1d250*/  IMAD.X R49, RZ, RZ, RZ, P5 ;  /* 0x000000ffff317224 */ /* 0x000fe200028e06ff */
[----:B------:R-:W-:Y:S01]  /*1d260*/  IADD3 R91, P3, P5, R53, R88, R46 ;  /* 0x00000058355b7210 */ /* 0x000fe20007d7e02e */
[----:B------:R-:W-:Y:S01]  /*1d270*/  IMAD R83, R67, R21, R48 ;  /* 0x0000001543537224 */ /* 0x000fe200078e0230 */
[----:B------:R-:W-:Y:S01]  /*1d280*/  IADD3 R46, P0, PT, R109, R50, RZ ;  /* 0x000000326d2e7210 */ /* 0x000fe20007f1e0ff */
[----:B------:R-:W-:Y:S01]  /*1d290*/  IMAD.MOV.U32 R48, RZ, RZ, R81 ;  /* 0x000000ffff307224 */ /* 0x000fe200078e0051 */
[----:B------:R-:W-:Y:S01]  /*1d2a0*/  IADD3.X R109, PT, PT, RZ, R89, RZ, P3, P5 ;  /* 0x00000059ff6d7210 */ /* 0x000fe20001fea4ff */
[----:B------:R-:W-:Y:S01]  /*1d2b0*/  IMAD.IADD R84, R51, 0x1, R83 ;  /* 0x0000000133547824 */ /* 0x000fe200078e0253 */
[----:B------:R-:W-:Y:S01]  /*1d2c0*/  IADD3 R113, P5, PT, R46, R113, RZ ;  /* 0x000000712e717210 */ /* 0x000fe20007fbe0ff */
[----:B------:R-:W-:Y:S01]  /*1d2d0*/  IMAD.WIDE.U32 R80, R22, R64, RZ ;  /* 0x0000004016507225 */ /* 0x000fe200078e00ff */
[----:B------:R-:W-:-:S03]  /*1d2e0*/  ISETP.GE.U32.AND P3, PT, R46, R50, PT ;  /* 0x000000322e00720c */ /* 0x000fc60003f66070 */
[----:B------:R-:W-:Y:S01]  /*1d2f0*/  IMAD.X R107, R84, 0x1, R107, P0 ;  /* 0x00000001546b7824 */ /* 0x000fe200000e066b */
[----:B------:R-:W-:Y:S01]  /*1d300*/  ISETP.GE.U32.AND P0, PT, R113, R46, PT ;  /* 0x0000002e7100720c */ /* 0x000fe20003f06070 */
[----:B------:R-:W-:-:S03]  /*1d310*/  IMAD.WIDE.U32 R50, R105, 0x3d1, RZ ;  /* 0x000003d169327825 */ /* 0x000fc600078e00ff */
[----:B------:R-:W-:Y:S01]  /*1d320*/  ISETP.GE.U32.AND.EX P3, PT, R107, R84, PT, P3 ;  /* 0x000000546b00720c */ /* 0x000fe20003f66130 */
[----:B------:R-:W-:Y:S02]  /*1d330*/  IMAD R46, R25, R64, RZ ;  /* 0x00000040192e7224 */ /* 0x000fe400078e02ff */
[----:B------:R-:W-:Y:S02]  /*1d340*/  IMAD.X R53, RZ, RZ, RZ, P6 ;  /* 0x000000ffff357224 */ /* 0x000fe400030e06ff */
[----:B------:R-:W-:Y:S02]  /*1d350*/  IMAD R89, R65, R22, R46 ;  /* 0x0000001641597224 */ /* 0x000fe400078e022e */
[----:B------:R-:W-:-:S04]  /*1d360*/  IMAD.WIDE.U32 R82, R47, 0x3d1, RZ ;  /* 0x000003d12f527825 */ /* 0x000fc800078e00ff */
[----:B------:R-:W-:Y:S01]  /*1d370*/  IMAD.X R88, R107, 0x1, R90, P5 ;  /* 0x000000016b587824 */ /* 0x000fe200028e065a */
[----:B------:R-:W-:Y:S01]  /*1d380*/  SEL R90, RZ, 0x1, P3 ;  /* 0x00000001ff5a7807 */ /* 0x000fe20001800000 */
[----:B------:R-:W-:Y:S01]  /*1d390*/  IMAD.WIDE.U32 R50, P6, RZ, R47, R50 ;  /* 0x0000002fff327225 */ /* 0x000fe200078c0032 */
[----:B------:R-:W-:Y:S02]  /*1d3a0*/  IADD3 R84, P3, PT, R113, R80, RZ ;  /* 0x0000005071547210 */ /* 0x000fe40007f7e0ff */
[----:B------:R-:W-:Y:S01]  /*1d3b0*/  ISETP.GE.U32.AND.EX P0, PT, R88, R107, PT, P0 ;  /* 0x0000006b5800720c */ /* 0x000fe20003f06100 */
[----:B------:R-:W-:Y:S01]  /*1d3c0*/  IMAD.MOV.U32 R46, RZ, RZ, RZ ;  /* 0x000000ffff2e7224 */ /* 0x000fe200078e00ff */
[----:B------:R-:W-:Y:S01]  /*1d3d0*/  IADD3 RZ, P5, PT, R83, R50, RZ ;  /* 0x0000003253ff7210 */ /* 0x000fe20007fbe0ff */
[----:B------:R-:W-:Y:S02]  /*1d3e0*/  IMAD.IADD R89, R81, 0x1, R89 ;  /* 0x0000000151597824 */ /* 0x000fe400078e0259 */
[----:B------:R-:W-:-:S04]  /*1d3f0*/  IMAD.WIDE.U32 R82, R47, 0x3d1, R46 ;  /* 0x000003d12f527825 */ /* 0x000fc800078e002e */
[----:B------:R-:W-:Y:S01]  /*1d400*/  IMAD.X R46, R89, 0x1, R88, P3 ;  /* 0x00000001592e7824 */ /* 0x000fe200018e0658 */
[C---:B------:R-:W-:Y:S01]  /*1d410*/  IADD3 R107, P3, PT, R84.reuse, R91, RZ ;  /* 0x0000005b546b7210 */ /* 0x040fe20007f7e0ff */
[----:B------:R-:W-:Y:S01]  /*1d420*/  IMAD.MOV.U32 R52, RZ, RZ, R85 ;  /* 0x000000ffff347224 */ /* 0x000fe200078e0055 */
[----:B------:R-:W-:Y:S01]  /*1d430*/  SEL R91, RZ, 0x1, P0 ;  /* 0x00000001ff5b7807 */ /* 0x000fe20000000000 */
[----:B------:R-:W-:Y:S01]  /*1d440*/  IMAD.WIDE.U32.X R86, R67, R23, R86, P2 ;  /* 0x0000001743567225 */ /* 0x000fe200010e0456 */
[----:B------:R-:W-:Y:S02]  /*1d450*/  ISETP.GE.U32.AND P2, PT, R84, R80, PT ;  /* 0x000000505400720c */ /* 0x000fe40003f46070 */
[----:B------:R-:W-:Y:S01]  /*1d460*/  ISETP.GE.U32.AND P0, PT, R107, R84, PT ;  /* 0x000000546b00720c */ /* 0x000fe20003f06070 */
[C---:B------:R-:W-:Y:S01]  /*1d470*/  IMAD.X R85, R46.reuse, 0x1, R109, P3 ;  /* 0x000000012e557824 */ /* 0x040fe200018e066d */
[----:B------:R-:W-:Y:S01]  /*1d480*/  ISETP.GE.U32.AND.EX P2, PT, R46, R89, PT, P2 ;  /* 0x000000592e00720c */ /* 0x000fe20003f46120 */
[----:B------:R-:W-:Y:S01]  /*1d490*/  IMAD.X R81, RZ, RZ, RZ, P6 ;  /* 0x000000ffff517224 */ /* 0x000fe200030e06ff */
[----:B------:R-:W-:Y:S01]  /*1d4a0*/  IADD3 R91, P3, P6, R91, R86, R90 ;  /* 0x000000565b5b7210 */ /* 0x000fe20007e7e05a */
[----:B------:R-:W-:Y:S01]  /*1d4b0*/  IMAD R84, R23, R64, RZ ;  /* 0x0000004017547224 */ /* 0x000fe200078e02ff */
[----:B------:R-:W-:Y:S01]  /*1d4c0*/  ISETP.GE.U32.AND.EX P0, PT, R85, R46, PT, P0 ;  /* 0x0000002e5500720c */ /* 0x000fe20003f06100 */
[----:B------:R-:W-:Y:S01]  /*1d4d0*/  IMAD.IADD R83, R50, 0x1, R83 ;  /* 0x0000000132537824 */ /* 0x000fe200078e0253 */
[----:B------:R-:W-:Y:S01]  /*1d4e0*/  SEL R46, RZ, 0x1, P2 ;  /* 0x00000001ff2e7807 */ /* 0x000fe20001000000 */
[----:B------:R-:W-:Y:S01]  /*1d4f0*/  IMAD.MOV.U32 R80, RZ, RZ, R51 ;  /* 0x000000ffff507224 */ /* 0x000fe200078e0033 */
[----:B------:R-:W-:Y:S01]  /*1d500*/  SEL R89, RZ, 0x1, P0 ;  /* 0x00000001ff597807 */ /* 0x000fe20000000000 */
[----:B------:R-:W-:Y:S01]  /*1d510*/  IMAD.WIDE.U32.X R48, R65, R25, R48, P1 ;  /* 0x0000001941307225 */ /* 0x000fe200008e0430 */
[----:B------:R-:W-:-:S02]  /*1d520*/  IADD3.X R86, PT, PT, RZ, R87, RZ, P3, P6 ;  /* 0x00000057ff567210 */ /* 0x000fc40001fec4ff */
[----:B------:R-:W-:Y:S01]  /*1d530*/  ISETP.GE.U32.AND P0, PT, R82, RZ, PT ;  /* 0x000000ff5200720c */ /* 0x000fe20003f06070 */
[----:B------:R-:W-:Y:S01]  /*1d540*/  IMAD.WIDE.U32 R50, R21, R64, RZ ;  /* 0x0000004015327225 */ /* 0x000fe200078e00ff */
[----:B------:R-:W-:Y:S02]  /*1d550*/  IADD3 R89, P2, P3, R89, R48, R46 ;  /* 0x0000003059597210 */ /* 0x000fe40007b5e02e */
[----:B------:R-:W-:Y:S01]  /*1d560*/  ISETP.GE.U32.AND.EX P0, PT, R83, R47, PT, P0 ;  /* 0x0000002f5300720c */ /* 0x000fe20003f06100 */
[----:B------:R-:W-:Y:S01]  /*1d570*/  IMAD R109, R65, R21, R84 ;  /* 0x00000015416d7224 */ /* 0x000fe200078e0254 */
[-C--:B------:R-:W-:Y:S01]  /*1d580*/  IADD3 R46, P1, PT, R91, R50.reuse, RZ ;  /* 0x000000325b2e7210 */ /* 0x080fe20007f3e0ff */
[----:B------:R-:W-:Y:S01]  /*1d590*/  IMAD.WIDE.U32.X R80, RZ, R105, R80, P5 ;  /* 0x00000069ff507225 */ /* 0x000fe200028e0450 */
[----:B------:R-:W-:Y:S02]  /*1d5a0*/  IADD3.X R87, PT, PT, RZ, R49, RZ, P2, P3 ;  /* 0x00000031ff577210 */ /* 0x000fe400017e64ff */
[C---:B------:R-:W-:Y:S01]  /*1d5b0*/  IADD3 R89, P3, PT, R46.reuse, R89, RZ ;  /* 0x000000592e597210 */ /* 0x040fe20007f7e0ff */
[----:B------:R-:W-:Y:S01]  /*1d5c0*/  IMAD.IADD R51, R51, 0x1, R109 ;  /* 0x0000000133337824 */ /* 0x000fe200078e026d */
[----:B------:R-:W-:Y:S01]  /*1d5d0*/  ISETP.GE.U32.AND P2, PT, R46, R50, PT ;  /* 0x000000322e00720c */ /* 0x000fe20003f46070 */
[----:B------:R-:W-:Y:S01]  /*1d5e0*/  IMAD.WIDE.U32 R48, R85, 0x3d1, RZ ;  /* 0x000003d155307825 */ /* 0x000fe200078e00ff */
[----:B------:R-:W-:-:S03]  /*1d5f0*/  SEL R84, RZ, 0x1, P0 ;  /* 0x00000001ff547807 */ /* 0x000fc60000000000 */
[----:B------:R-:W-:Y:S01]  /*1d600*/  IMAD.X R50, R51, 0x1, R86, P1 ;  /* 0x0000000133327824 */ /* 0x000fe200008e0656 */
[----:B------:R-:W-:Y:S01]  /*1d610*/  ISETP.GE.U32.AND P1, PT, R89, R46, PT ;  /* 0x0000002e5900720c */ /* 0x000fe20003f26070 */
[----:B------:R-:W-:-:S03]  /*1d620*/  IMAD.WIDE.U32 R46, R107, 0x3d1, RZ ;  /* 0x000003d16b2e7825 */ /* 0x000fc600078e00ff */
[C---:B------:R-:W-:Y:S01]  /*1d630*/  ISETP.GE.U32.AND.EX P5, PT, R50.reuse, R51, PT, P2 ;  /* 0x000000333200720c */ /* 0x040fe20003fa6120 */
[----:B------:R-:W-:Y:S01]  /*1d640*/  IMAD.X R87, R50, 0x1, R87, P3 ;  /* 0x0000000132577824 */ /* 0x000fe200018e0657 */
[----:B------:R-:W-:Y:S01]  /*1d650*/  IADD3 R51, P2, PT, R80, R46, RZ ;  /* 0x0000002e50337210 */ /* 0x000fe20007f5e0ff */
[----:B------:R-:W-:-:S03]  /*1d660*/  IMAD.WIDE.U32 R48, P3, RZ, R107, R48 ;  /* 0x0000006bff307225 */ /* 0x000fc60007860030 */
[----:B------:R-:W-:Y:S01]  /*1d670*/  ISETP.GE.U32.AND.EX P1, PT, R87, R50, PT, P1 ;  /* 0x000000325700720c */ /* 0x000fe20003f26110 */
[----:B------:R-:W-:Y:S01]  /*1d680*/  IMAD.WIDE.U32.X R52, R65, R23, R52, P4 ;  /* 0x0000001741347225 */ /* 0x000fe200020e0434 */
[----:B------:R-:W-:Y:S02]  /*1d690*/  IADD3 R91, P6, PT, R47, R48, RZ ;  /* 0x000000302f5b7210 */ /* 0x000fe40007fde0ff */
[----:B------:R-:W-:Y:S01]  /*1d6a0*/  SEL R48, RZ, 0x1, P5 ;  /* 0x00000001ff307807 */ /* 0x000fe20002800000 */
[----:B------:R-:W-:Y:S01]  /*1d6b0*/  IMAD.X R47, RZ, RZ, RZ, P3 ;  /* 0x000000ffff2f7224 */ /* 0x000fe200018e06ff */
[----:B------:R-:W-:Y:S01]  /*1d6c0*/  IADD3 R84, P4, P5, R51, R105, R84 ;  /* 0x0000006933547210 */ /* 0x000fe20007d9e054 */
[----:B------:R-:W-:Y:S01]  /*1d6d0*/  IMAD.X R80, R91, 0x1, R81, P2 ;  /* 0x000000015b507824 */ /* 0x000fe200010e0651 */
[----:B------:R-:W-:Y:S01]  /*1d6e0*/  ISETP.GE.U32.AND P3, PT, R51, R46, PT ;  /* 0x0000002e3300720c */ /* 0x000fe20003f66070 */
[----:B------:R-:W-:Y:S01]  /*1d6f0*/  IMAD.MOV.U32 R46, RZ, RZ, R49 ;  /* 0x000000ffff2e7224 */ /* 0x000fe200078e0031 */
[----:B------:R-:W-:-:S02]  /*1d700*/  SEL R51, RZ, 0x1, P1 ;  /* 0x00000001ff337807 */ /* 0x000fc40000800000 */
[C---:B------:R-:W-:Y:S02]  /*1d710*/  ISETP.GE.U32.AND.EX P3, PT, R80.reuse, R91, PT, P3 ;  /* 0x0000005b5000720c */ /* 0x040fe40003f66130 */
[----:B------:R-:W-:Y:S01]  /*1d720*/  IADD3.X R88, PT, PT, R80, R107, RZ, P4, P5 ;  /* 0x0000006b50587210 */ /* 0x000fe200027ea4ff */
[----:B------:R-:W-:Y:S01]  /*1d730*/  IMAD.WIDE.U32 R80, R70, R26, R82 ;  /* 0x0000001a46507225 */ /* 0x000fe200078e0052 */
[----:B------:R-:W-:Y:S02]  /*1d740*/  IADD3 R91, P4, P5, R51, R52, R48 ;  /* 0x00000034335b7210 */ /* 0x000fe40007d9e030 */
[CC--:B------:R-:W-:Y:S01]  /*1d750*/  ISETP.EQ.U32.AND P1, PT, R84.reuse, R105.reuse, PT ;  /* 0x000000695400720c */ /* 0x0c0fe20003f22070 */
[----:B------:R-:W-:Y:S01]  /*1d760*/  IMAD.WIDE.U32 R48, R87, 0x3d1, RZ ;  /* 0x000003d157307825 */ /* 0x000fe200078e00ff */
[----:B------:R-:W-:Y:S02]  /*1d770*/  SEL R109, RZ, 0x1, P3 ;  /* 0x00000001ff6d7807 */ /* 0x000fe40001800000 */
[----:B------:R-:W-:Y:S01]  /*1d780*/  ISETP.LT.U32.AND P2, PT, R84, R105, PT ;  /* 0x000000695400720c */ /* 0x000fe20003f41070 */
[----:B------:R-:W-:Y:S01]  /*1d790*/  IMAD.WIDE.U32.X R50, RZ, R85, R46, P6 ;  /* 0x00000055ff327225 */ /* 0x000fe200030e042e */
[----:B------:R-:W-:-:S02]  /*1d7a0*/  ISETP.EQ.AND.EX P0, PT, R88, R107, !P0, P1 ;  /* 0x0000006b5800720c */ /* 0x000fc40004702310 */
[----:B------:R-:W-:Y:S01]  /*1d7b0*/  IADD3.X R105, PT, PT, RZ, R53, RZ, P4, P5 ;  /* 0x00000035ff697210 */ /* 0x000fe200027ea4ff */
[----:B------:R-:W-:Y:S01]  /*1d7c0*/  IMAD.WIDE.U32 R46, R89, 0x3d1, RZ ;  /* 0x000003d1592e7825 */ /* 0x000fe200078e00ff */
[----:B------:R-:W-:Y:S02]  /*1d7d0*/  ISETP.LT.U32.OR.EX P0, PT, R88, R107, P0, P2 ;  /* 0x0000006b5800720c */ /* 0x000fe40000701520 */
[----:B------:R-:W-:Y:S01]  /*1d7e0*/  ISETP.GE.U32.AND P1, PT, R80, R82, PT ;  /* 0x000000525000720c */ /* 0x000fe20003f26070 */
[----:B------:R-:W-:Y:S01]  /*1d7f0*/  IMAD.WIDE.U32 R48, P3, RZ, R89, R48 ;  /* 0x00000059ff307225 */ /* 0x000fe20007860030 */
[----:B------:R-:W-:Y:S02]  /*1d800*/  IADD3 R53, P4, P6, R46, R50, R109 ;  /* 0x000000322e357210 */ /* 0x000fe40007e9e06d */
[----:B------:R-:W-:Y:S02]  /*1d810*/  SEL R52, RZ, 0x1, !P0 ;  /* 0x00000001ff347807 */ /* 0x000fe40004000000 */
[----:B------:R-:W-:Y:S01]  /*1d820*/  IADD3 R107, P5, PT, R47, R48, RZ ;  /* 0x000000302f6b7210 */ /* 0x000fe20007fbe0ff */
[----:B------:R-:W-:Y:S01]  /*1d830*/  IMAD R48, R29, R70, RZ ;  /* 0x000000461d307224 */ /* 0x000fe200078e02ff */
[----:B------:R-:W-:Y:S01]  /*1d840*/  ISETP.GE.U32.AND P2, PT, R53, R46, PT ;  /* 0x0000002e3500720c */ /* 0x000fe20003f46070 */
[----:B------:R-:W-:Y:S01]  /*1d850*/  IMAD.MOV.U32 R46, RZ, RZ, R49 ;  /* 0x000000ffff2e7224 */ /* 0x000fe200078e0031 */
[----:B------:R-:W-:Y:S01]  /*1d860*/  IADD3.X R86, PT, PT, R107, R51, RZ, P4, P6 ;  /* 0x000000336b567210 */ /* 0x000fe200027ec4ff */
[----:B------:R-:W-:Y:S01]  /*1d870*/  IMAD R51, R71, R26, R48 ;  /* 0x0000001a47337224 */ /* 0x000fe200078e0230 */
[----:B------:R-:W-:Y:S01]  /*1d880*/  ISETP.LT.U32.AND P6, PT, R97, R60, PT ;  /* 0x0000003c6100720c */ /* 0x000fe20003fc1070 */
        /* <DEDUP_REMOVED lines=12> */
[----:B------:R-:W-:Y:S02]  /*1d950*/  SEL R46, RZ, 0x1, P2 ;  /* 0x00000001ff2e7807 */ /* 0x000fe40001000000 */
[----:B------:R-:W-:Y:S02]  /*1d960*/  IADD3 R51, P1, PT, R51, R48, RZ ;  /* 0x0000003033337210 */ /* 0x000fe40007f3e0ff */
[----:B------:R-:W-:Y:S02]  /*1d970*/  P2R R83, PR, RZ, 0x20 ;  /* 0x00000020ff537803 */ /* 0x000fe40000000000 */
[----:B------:R-:W-:Y:S02]  /*1d980*/  IADD3.X R48, PT, PT, R51, R47, RZ, P3, P4 ;  /* 0x0000002f33307210 */ /* 0x000fe40001fe84ff */
[----:B------:R-:W-:Y:S01]  /*1d990*/  IADD3 R53, P4, P5, R46, R84, R45 ;  /* 0x000000542e357210 */ /* 0x000fe20007d9e02d */
[----:B------:R-:W-:Y:S01]  /*1d9a0*/  IMAD.MOV.U32 R46, RZ, RZ, R49 ;  /* 0x000000ffff2e7224 */ /* 0x000fe200078e0031 */
[----:B------:R-:W-:-:S02]  /*1d9b0*/  ISETP.NE.U32.AND P3, PT, R99, R56, PT ;  /* 0x000000386300720c */ /* 0x000fc40003f65070 */
[----:B------:R-:W-:Y:S02]  /*1d9c0*/  IADD3.X R84, PT, PT, RZ, R88, R103, P4, P5 ;  /* 0x00000058ff547210 */ /* 0x000fe400027ea467 */
[----:B------:R-:W-:Y:S02]  /*1d9d0*/  ISETP.NE.AND.EX P4, PT, R98, R57, PT, P3 ;  /* 0x000000396200720c */ /* 0x000fe40003f85330 */
[----:B------:R-:W-:Y:S02]  /*1d9e0*/  ISETP.GE.U32.AND P3, PT, R97, R60, PT ;  /* 0x0000003c6100720c */ /* 0x000fe40003f66070 */
[CC--:B------:R-:W-:Y:S02]  /*1d9f0*/  ISETP.LT.U32.AND.EX P6, PT, R96.reuse, R61.reuse, !P4, P6 ;  /* 0x0000003d6000720c */ /* 0x0c0fe400067c1160 */
[----:B------:R-:W-:Y:S02]  /*1da00*/  ISETP.EQ.U32.AND P4, PT, R99, R56, PT ;  /* 0x000000386300720c */ /* 0x000fe40003f82070 */
[----:B------:R-:W-:-:S02]  /*1da10*/  ISETP.GE.U32.AND.EX P3, PT, R96, R61, PT, P3 ;  /* 0x0000003d6000720c */ /* 0x000fc40003f66130 */
[----:B------:R-:W-:Y:S02]  /*1da20*/  ISETP.LT.U32.AND P5, PT, R99, R56, PT ;  /* 0x000000386300720c */ /* 0x000fe40003fa1070 */
[CC--:B------:R-:W-:Y:S02]  /*1da30*/  ISETP.EQ.AND.EX P4, PT, R98.reuse, R57.reuse, !P3, P4 ;  /* 0x000000396200720c */ /* 0x0c0fe40005f82340 */
[CC--:B------:R-:W-:Y:S02]  /*1da40*/  ISETP.LT.U32.OR.EX P6, PT, R98.reuse, R57.reuse, P6, P5 ;  /* 0x000000396200720c */ /* 0x0c0fe400037c1550 */
[----:B------:R-:W-:Y:S02]  /*1da50*/  ISETP.LT.U32.OR.EX P4, PT, R98, R57, P4, P5 ;  /* 0x000000396200720c */ /* 0x000fe40002781550 */
[----:B------:R-:W-:-:S04]  /*1da60*/  ISETP.EQ.U32.AND P5, PT, R101, R54, PT ;  /* 0x000000366500720c */ /* 0x000fc80003fa2070 */
[----:B------:R-:W-:Y:S02]  /*1da70*/  ISETP.EQ.AND.EX P5, PT, R100, R55, P6, P5 ;  /* 0x000000376400720c */ /* 0x000fe400037a2350 */
[----:B------:R-:W-:-:S05]  /*1da80*/  ISETP.NE.AND P6, PT, R83, RZ, PT ;  /* 0x000000ff5300720c */ /* 0x000fca0003fc5270 */
[----:B------:R-:W-:Y:S01]  /*1da90*/  IMAD.X R47, RZ, RZ, RZ, P6 ;  /* 0x000000ffff2f7224 */ /* 0x000fe200030e06ff */
[----:B------:R-:W-:Y:S01]  /*1daa0*/  ISETP.EQ.U32.AND P6, PT, R53, R45, PT ;  /* 0x0000002d3500720c */ /* 0x000fe20003fc2070 */
[----:B------:R-:W-:-:S03]  /*1dab0*/  IMAD.WIDE.U32.X R46, RZ, R105, R46, P1 ;  /* 0x00000069ff2e7225 */ /* 0x000fc600008e042e */
[C---:B------:R-:W-:Y:S02]  /*1dac0*/  ISETP.EQ.AND.EX P2, PT, R84.reuse, R103, !P2, P6 ;  /* 0x000000675400720c */ /* 0x040fe40005742360 */
[----:B------:R-:W-:Y:S02]  /*1dad0*/  ISETP.LT.U32.AND P6, PT, R53, R45, PT ;  /* 0x0000002d3500720c */ /* 0x000fe40003fc1070 */
[----:B------:R-:W-:Y:S02]  /*1dae0*/  SEL R45, RZ, 0x1, P3 ;  /* 0x00000001ff2d7807 */ /* 0x000fe40001800000 */
[----:B------:R-:W-:Y:S02]  /*1daf0*/  ISETP.LT.U32.OR.EX P2, PT, R84, R103, P2, P6 ;  /* 0x000000675400720c */ /* 0x000fe40001741560 */
[----:B------:R-:W-:Y:S02]  /*1db00*/  ISETP.GE.U32.AND P6, PT, R81, R50, PT ;  /* 0x000000325100720c */ /* 0x000fe40003fc6070 */
[----:B------:R-:W-:-:S02]  /*1db10*/  SEL R128, RZ, 0x1, !P2 ;  /* 0x00000001ff807807 */ /* 0x000fc40005000000 */
[----:B------:R-:W-:Y:S02]  /*1db20*/  ISETP.GE.U32.AND.EX P6, PT, R48, R51, PT, P6 ;  /* 0x000000333000720c */ /* 0x000fe40003fc6160 */
        /* <DEDUP_REMOVED lines=13> */
[----:B------:R-:W-:Y:S01]  /*1dc00*/  ISETP.LT.U32.AND P3, PT, R128, R93, PT ;  /* 0x0000005d8000720c */ /* 0x000fe20003f61070 */
[----:B------:R-:W-:Y:S01]  /*1dc10*/  IMAD.MOV.U32 R93, RZ, RZ, R80 ;  /* 0x000000ffff5d7224 */ /* 0x000fe200078e0050 */
        /* <DEDUP_REMOVED lines=16> */
[----:B------:R-:W-:Y:S02]  /*1dd20*/  IADD3 R46, P5, PT, R51, R54, RZ ;  /* 0x00000036332e7210 */ /* 0x000fe40007fbe0ff */
[----:B------:R-:W-:Y:S02]  /*1dd30*/  IADD3.X R85, PT, PT, RZ, R48, R104, P3, P4 ;  /* 0x00000030ff557210 */ /* 0x000fe40001fe8468 */
[CC--:B------:R-:W-:Y:S02]  /*1dd40*/  ISETP.EQ.U32.AND P3, PT, R89.reuse, R92.reuse, PT ;  /* 0x0000005c5900720c */ /* 0x0c0fe40003f62070 */
[----:B------:R-:W-:Y:S02]  /*1dd50*/  ISETP.LT.U32.OR.EX P1, PT, R48, R91, P6, P1 ;  /* 0x0000005b3000720c */ /* 0x000fe40003721510 */
[----:B------:R-:W-:Y:S02]  /*1dd60*/  SEL R48, R46, RZ, P2 ;  /* 0x000000ff2e307207 */ /* 0x000fe40001000000 */
[----:B------:R-:W-:-:S02]  /*1dd70*/  ISETP.LT.U32.AND P4, PT, R89, R92, PT ;  /* 0x0000005c5900720c */ /* 0x000fc40003f81070 */
[----:B------:R-:W-:Y:S02]  /*1dd80*/  ISETP.EQ.AND.EX P3, PT, R85, R104, P0, P3 ;  /* 0x000000685500720c */ /* 0x000fe40000762330 */
[----:B------:R-:W-:Y:S02]  /*1dd90*/  SEL R46, RZ, 0x1, !P1 ;  /* 0x00000001ff2e7807 */ /* 0x000fe40004800000 */
[----:B------:R-:W-:Y:S02]  /*1dda0*/  IADD3 R51, P1, PT, R81, R58, RZ ;  /* 0x0000003a51337210 */ /* 0x000fe40007f3e0ff */
[----:B------:R-:W-:Y:S02]  /*1ddb0*/  ISETP.LT.U32.OR.EX P3, PT, R85, R104, P3, P4 ;  /* 0x000000685500720c */ /* 0x000fe40001f61540 */
[----:B------:R-:W-:Y:S01]  /*1ddc0*/  IADD3 R50, P6, PT, R45, R56, RZ ;  /* 0x000000382d327210 */ /* 0x000fe20007fde0ff */
[----:B------:R-:W-:Y:S01]  /*1ddd0*/  IMAD.X R83, RZ, RZ, R59, P1 ;  /* 0x000000ffff537224 */ /* 0x000fe200008e063b */
[----:B------:R-:W-:Y:S01]  /*1dde0*/  IADD3 R105, P1, P4, R49, R105, R46 ;  /* 0x0000006931697210 */ /* 0x000fe20007c3e02e */
[----:B------:R-:W-:Y:S01]  /*1ddf0*/  IMAD.X R49, RZ, RZ, R55, P5 ;  /* 0x000000ffff317224 */ /* 0x000fe200028e0637 */
[----:B------:R-:W-:Y:S01]  /*1de00*/  SEL R92, RZ, 0x1, !P3 ;  /* 0x00000001ff5c7807 */ /* 0x000fe20005800000 */
[----:B------:R-:W-:Y:S01]  /*1de10*/  IMAD.X R81, RZ, RZ, R57, P6 ;  /* 0x000000ffff517224 */ /* 0x000fe200030e0639 */
[----:B------:R-:W-:-:S02]  /*1de20*/  IADD3.X R91, PT, PT, R47, RZ, RZ, P1, P4 ;  /* 0x000000ff2f5b7210 */ /* 0x000fc40000fe84ff */
[----:B------:R-:W-:Y:S02]  /*1de30*/  IADD3 R92, P4, PT, R92, R105, RZ ;  /* 0x000000695c5c7210 */ /* 0x000fe40007f9e0ff */
[----:B------:R-:W-:Y:S02]  /*1de40*/  SEL R50, R50, RZ, P2 ;  /* 0x000000ff32327207 */ /* 0x000fe40001000000 */
[----:B------:R-:W-:Y:S01]  /*1de50*/  IADD3 R45, P0, PT, R101, -R48, RZ ;  /* 0x80000030652d7210 */ /* 0x000fe20007f1e0ff */
[----:B------:R-:W-:Y:S01]  /*1de60*/  IMAD.X R91, RZ, RZ, R91, P4 ;  /* 0x000000ffff5b7224 */ /* 0x000fe200020e065b */
[----:B------:R-:W-:Y:S02]  /*1de70*/  ISETP.NE.U32.AND P4, PT, R92, RZ, PT ;  /* 0x000000ff5c00720c */ /* 0x000fe40003f85070 */
[----:B------:R-:W-:Y:S02]  /*1de80*/  SEL R48, R60, RZ, P2 ;  /* 0x000000ff3c307207 */ /* 0x000fe40001000000 */
[----:B------:R-:W-:-:S02]  /*1de90*/  ISETP.NE.AND.EX P4, PT, R91, RZ, PT, P4 ;  /* 0x000000ff5b00720c */ /* 0x000fc40003f85340 */
[----:B------:R-:W-:Y:S02]  /*1dea0*/  IADD3 R46, P3, PT, R99, -R50, RZ ;  /* 0x80000032632e7210 */ /* 0x000fe40007f7e0ff */
        /* <DEDUP_REMOVED lines=18> */
.L_x_221:
        /* <DEDUP_REMOVED lines=34> */
.L_x_220:
[----:B------:R-:W-:-:S07]  /*1e1f0*/  IMAD.MOV.U32 R89, RZ, RZ, R80 ;  /* 0x000000ffff597224 */ /* 0x000fce00078e0050 */
.L_x_219:
[----:B------:R-:W-:Y:S05]  /*1e200*/  BSYNC.RECONVERGENT B2 ;  /* 0x0000000000027941 */ /* 0x000fea0003800200 */
.L_x_218:
        /* <DEDUP_REMOVED lines=8> */
[-C--:B------:R-:W-:Y:S02]  /*1e290*/  ISETP.EQ.U32.AND P4, PT, R128, R54.reuse, PT ;  /* 0x000000368000720c */ /* 0x080fe40003f82070 */
        /* <DEDUP_REMOVED lines=12> */
[----:B------:R-:W-:Y:S02]  /*1e360*/  ISETP.LT.U32.OR.EX P4, PT, R84, R57, P4, P1 ;  /* 0x000000395400720c */ /* 0x000fe40002781510 */
[----:B------:R-:W-:Y:S02]  /*1e370*/  SEL R87, RZ, 0x1, P2 ;  /* 0x00000001ff577807 */ /* 0x000fe40001000000 */
[----:B------:R-:W-:Y:S02]  /*1e380*/  IADD3 R124, P1, PT, R93, -R124, RZ ;  /* 0x8000007c5d7c7210 */ /* 0x000fe40007f3e0ff */
[----:B------:R-:W-:-:S02]  /*1e390*/  SEL R117, R61, RZ, P6 ;  /* 0x000000ff3d757207 */ /* 0x000fc40003000000 */
[----:B------:R-:W-:Y:S01]  /*1e3a0*/  SEL R81, RZ, 0x1, !P3 ;  /* 0x00000001ff517807 */ /* 0x000fe20005800000 */
[----:B------:R-:W-:Y:S01]  /*1e3b0*/  IMAD R96, R35, R124, RZ ;  /* 0x0000007c23607224 */ /* 0x000fe200078e02ff */
[----:B------:R-:W-:Y:S01]  /*1e3c0*/  SEL R83, RZ, 0x1, !P4 ;  /* 0x00000001ff537807 */ /* 0x000fe20006000000 */
[----:B------:R-:W-:Y:S01]  /*1e3d0*/  IMAD.X R117, R82, 0x1, ~R117, P1 ;  /* 0x0000000152757824 */ /* 0x000fe200008e0e75 */
[----:B------:R-:W-:Y:S01]  /*1e3e0*/  IADD3 R126, P0, PT, R87, R56, RZ ;  /* 0x00000038577e7210 */ /* 0x000fe20007f1e0ff */
[----:B------:R-:W-:Y:S01]  /*1e3f0*/  IMAD.WIDE.U32 R92, R30, R124, RZ ;  /* 0x0000007c1e5c7225 */ /* 0x000fe200078e00ff */
[----:B------:R-:W-:Y:S02]  /*1e400*/  IADD3 R122, P5, PT, R81, R58, RZ ;  /* 0x0000003a517a7210 */ /* 0x000fe40007fbe0ff */
[----:B------:R-:W-:Y:S01]  /*1e410*/  IADD3 R83, P4, PT, R83, R54, RZ ;  /* 0x0000003653537210 */ /* 0x000fe20007f9e0ff */
[----:B------:R-:W-:Y:S01]  /*1e420*/  IMAD.X R109, RZ, RZ, R57, P0 ;  /* 0x000000ffff6d7224 */ /* 0x000fe200000e0639 */
[----:B------:R-:W-:Y:S01]  /*1e430*/  SEL R126, R126, RZ, P6 ;  /* 0x000000ff7e7e7207 */ /* 0x000fe20003000000 */
[----:B------:R-:W-:Y:S01]  /*1e440*/  IMAD.WIDE.U32 R80, R117, R31, RZ ;  /* 0x0000001f75507225 */ /* 0x000fe200078e00ff */
[----:B------:R-:W-:-:S02]  /*1e450*/  SEL R83, R83, RZ, P6 ;  /* 0x000000ff53537207 */ /* 0x000fc40003000000 */
[----:B------:R-:W-:Y:S01]  /*1e460*/  SEL R122, R122, RZ, P6 ;  /* 0x000000ff7a7a7207 */ /* 0x000fe20003000000 */
[----:B------:R-:W-:Y:S01]  /*1e470*/  IMAD.X R86, RZ, RZ, R59, P5 ;  /* 0x000000ffff567224 */ /* 0x000fe200028e063b */
[----:B------:R-:W-:Y:S01]  /*1e480*/  IADD3 R126, P3, PT, R53, -R126, RZ ;  /* 0x8000007e357e7210 */ /* 0x000fe20007f7e0ff */
[----:B------:R-:W-:Y:S01]  /*1e490*/  IMAD.X R88, RZ, RZ, R55, P4 ;  /* 0x000000ffff587224 */ /* 0x000fe200020e0637 */
[----:B------:R-:W-:Y:S01]  /*1e4a0*/  SEL R109, R109, RZ, P6 ;  /* 0x000000ff6d6d7207 */ /* 0x000fe20003000000 */
[----:B------:R-:W-:Y:S01]  /*1e4b0*/  IMAD.WIDE.U32 R80, P0, R124, R37, R80 ;  /* 0x000000257c507225 */ /* 0x000fe20007800050 */
[----:B------:R-:W-:Y:S02]  /*1e4c0*/  IADD3 R128, P2, PT, R128, -R83, RZ ;  /* 0x8000005380807210 */ /* 0x000fe40007f5e0ff */
[----:B------:R-:W-:Y:S01]  /*1e4d0*/  IADD3 R122, P1, PT, R89, -R122, RZ ;  /* 0x8000007a597a7210 */ /* 0x000fe20007f3e0ff */
[----:B------:R-:W-:Y:S01]  /*1e4e0*/  IMAD.WIDE.U32 R82, R124, R31, RZ ;  /* 0x0000001f7c527225 */ /* 0x000fe200078e00ff */
[----:B------:R-:W-:-:S02]  /*1e4f0*/  SEL R86, R86, RZ, P6 ;  /* 0x000000ff56567207 */ /* 0x000fc40003000000 */
[----:B------:R-:W-:Y:S01]  /*1e500*/  SEL R88, R88, RZ, P6 ;  /* 0x000000ff58587207 */ /* 0x000fe20003000000 */
[----:B------:R-:W-:Y:S02]  /*1e510*/  IMAD.X R109, R84, 0x1, ~R109, P3 ;  /* 0x00000001546d7824 */ /* 0x000fe400018e0e6d */
[----:B------:R-:W-:Y:S01]  /*1e520*/  IMAD.X R95, RZ, RZ, RZ, P0 ;  /* 0x000000ffff5f7224 */ /* 0x000fe200000e06ff */
[----:B------:R-:W-:Y:S01]  /*1e530*/  IADD3 RZ, P0, PT, R83, R80, RZ ;  /* 0x0000005053ff7210 */ /* 0x000fe20007f1e0ff */
[----:B------:R-:W-:Y:S02]  /*1e540*/  IMAD.X R53, R85, 0x1, ~R86, P1 ;  /* 0x0000000155357824 */ /* 0x000fe400008e0e56 */
[----:B------:R-:W-:-:S04]  /*1e550*/  IMAD.WIDE.U32 R86, R117, R30, RZ ;  /* 0x0000001e75567225 */ /* 0x000fc800078e00ff */
[----:B------:R-:W-:Y:S02]  /*1e560*/  IMAD.MOV.U32 R94, RZ, RZ, R81 ;  /* 0x000000ffff5e7224 */ /* 0x000fe400078e0051 */
[----:B------:R-:W-:-:S04]  /*1e570*/  IMAD.WIDE.U32 R80, R109, R31, RZ ;  /* 0x0000001f6d507225 */ /* 0x000fc800078e00ff */
[----:B------:R-:W-:-:S04]  /*1e580*/  IMAD.WIDE.U32 R90, R117, R28, RZ ;  /* 0x0000001c755a7225 */ /* 0x000fc800078e00ff */
[----:B------:R-:W-:Y:S02]  /*1e590*/  IMAD.X R113, R113, 0x1, ~R88, P2 ;  /* 0x0000000171717824 */ /* 0x000fe400010e0e58 */
[C---:B------:R-:W-:Y:S02]  /*1e5a0*/  IMAD R97, R117.reuse, R30, R96 ;  /* 0x0000001e75617224 */ /* 0x040fe400078e0260 */
[----:B------:R-:W-:-:S04]  /*1e5b0*/  IMAD.WIDE.U32.X R94, R117, R37, R94, P0 ;  /* 0x00000025755e7225 */ /* 0x000fc800000e045e */
[----:B------:R-:W-:-:S04]  /*1e5c0*/  IMAD.WIDE.U32 R88, R124, R30, RZ ;  /* 0x0000001e7c587225 */ /* 0x000fc800078e00ff */
[----:B------:R-:W-:-:S04]  /*1e5d0*/  IMAD.WIDE.U32 R86, P1, R124, R35, R86 ;  /* 0x000000237c567225 */ /* 0x000fc80007820056 */
[----:B------:R-:W-:Y:S01]  /*1e5e0*/  IMAD.WIDE.U32 R84, R124, R28, RZ ;  /* 0x0000001c7c547225 */ /* 0x000fe200078e00ff */
[----:B------:R-:W-:-:S03]  /*1e5f0*/  IADD3 RZ, P2, PT, R89, R86, RZ ;  /* 0x0000005659ff7210 */ /* 0x000fc60007f5e0ff */
[----:B------:R-:W-:-:S04]  /*1e600*/  IMAD.WIDE.U32 R82, R126, R31, RZ ;  /* 0x0000001f7e527225 */ /* 0x000fc800078e00ff */
[----:B------:R-:W-:-:S04]  /*1e610*/  IMAD.WIDE.U32 R80, P5, R126, R37, R80 ;  /* 0x000000257e507225 */ /* 0x000fc800078a0050 */
[----:B------:R-:W-:Y:S01]  /*1e620*/  IMAD.IADD R84, R93, 0x1, R97 ;  /* 0x000000015d547824 */ /* 0x000fe200078e0261 */
[----:B------:R-:W-:Y:S01]  /*1e630*/  IADD3 R93, P6, PT, R94, R92, RZ ;  /* 0x0000005c5e5d7210 */ /* 0x000fe20007fde0ff */
[----:B------:R-:W-:Y:S01]  /*1e640*/  IMAD.WIDE.U32 R90, P3, R124, R33, R90 ;  /* 0x000000217c5a7225 */ /* 0x000fe2000786005a */
[----:B------:R-:W-:-:S03]  /*1e650*/  IADD3 RZ, P4, PT, R83, R80, RZ ;  /* 0x0000005053ff7210 */ /* 0x000fc60007f9e0ff */
[----:B------:R-:W-:Y:S01]  /*1e660*/  IMAD R86, R37, R126, RZ ;  /* 0x0000007e25567224 */ /* 0x000fe200078e02ff */
        /* <DEDUP_REMOVED lines=17> */
[----:B------:R-:W-:-:S03]  /*1e780*/  IMAD.WIDE.U32.X R132, R117, R35, R132, P2 ;  /* 0x0000002375847225 */ /* 0x000fc600010e0484 */
[----:B------:R-:W-:Y:S01]  /*1e790*/  SEL R130, RZ, 0x1, P1 ;  /* 0x00000001ff827807 */ /* 0x000fe20000800000 */
[----:B------:R-:W-:Y:S02]  /*1e7a0*/  IMAD R80, R35, R126, RZ ;  /* 0x0000007e23507224 */ /* 0x000fe400078e02ff */
[----:B------:R-:W-:Y:S01]  /*1e7b0*/  IMAD.X R87, RZ, RZ, RZ, P5 ;  /* 0x000000ffff577224 */ /* 0x000fe200028e06ff */
[----:B------:R-:W-:Y:S01]  /*1e7c0*/  IADD3 R125, P2, P5, R104, R132, R125 ;  /* 0x00000084687d7210 */ /* 0x000fe20007d5e07d */
[----:B------:R-:W-:Y:S02]  /*1e7d0*/  IMAD.IADD R119, R105, 0x1, R119 ;  /* 0x0000000169777824 */ /* 0x000fe400078e0277 */
[----:B------:R-:W-:-:S03]  /*1e7e0*/  IMAD.WIDE.U32 R98, R30, R126, RZ ;  /* 0x0000007e1e627225 */ /* 0x000fc600078e00ff */
[----:B------:R-:W-:Y:S01]  /*1e7f0*/  IADD3.X R132, PT, PT, R119, R133, RZ, P2, P5 ;  /* 0x0000008577847210 */ /* 0x000fe200017ea4ff */
[----:B------:R-:W-:Y:S01]  /*1e800*/  IMAD.WIDE.U32 R84, R109, R30, RZ ;  /* 0x0000001e6d547225 */ /* 0x000fe200078e00ff */
[----:B------:R-:W-:-:S03]  /*1e810*/  IADD3 R105, P5, PT, R125, R98, RZ ;  /* 0x000000627d697210 */ /* 0x000fc60007fbe0ff */
[----:B------:R-:W-:Y:S02]  /*1e820*/  IMAD.MOV.U32 R86, RZ, RZ, R81 ;  /* 0x000000ffff567224 */ /* 0x000fe400078e0051 */
[C---:B------:R-:W-:Y:S02]  /*1e830*/  IMAD R95, R109.reuse, R30, R80 ;  /* 0x0000001e6d5f7224 */ /* 0x040fe400078e0250 */
[----:B------:R-:W-:-:S04]  /*1e840*/  IMAD.WIDE.U32 R80, R109, R28, RZ ;  /* 0x0000001c6d507225 */ /* 0x000fc800078e00ff */
        /* <DEDUP_REMOVED lines=11> */
[----:B------:R-:W-:-:S04]  /*1e900*/  IMAD.WIDE.U32 R88, R124, R32, RZ ;  /* 0x000000207c587225 */ /* 0x000fc800078e00ff */
[----:B------:R-:W-:-:S04]  /*1e910*/  IMAD.WIDE.U32 R100, P4, R124, R39, R100 ;  /* 0x000000277c647225 */ /* 0x000fc80007880064 */
[----:B------:R-:W-:Y:S01]  /*1e920*/  IMAD.X R93, RZ, RZ, RZ, P2 ;  /* 0x000000ffff5d7224 */ /* 0x000fe200010e06ff */
[----:B------:R-:W-:Y:S01]  /*1e930*/  IADD3 RZ, P2, PT, R83, R80, RZ ;  /* 0x0000005053ff7210 */ /* 0x000fe20007f5e0ff */
[----:B------:R-:W-:Y:S01]  /*1e940*/  IMAD.MOV.U32 R102, RZ, RZ, R91 ;  /* 0x000000ffff667224 */ /* 0x000fe200078e005b */
[----:B------:R-:W-:Y:S01]  /*1e950*/  IADD3.X R80, PT, PT, R115, R87, RZ, P1, P3 ;  /* 0x0000005773507210 */ /* 0x000fe20000fe64ff */
[----:B------:R-:W-:Y:S01]  /*1e960*/  IMAD.WIDE.U32 R90, R113, R31, RZ ;  /* 0x0000001f715a7225 */ /* 0x000fe200078e00ff */
[----:B------:R-:W-:-:S03]  /*1e970*/  IADD3 RZ, P3, PT, R89, R100, RZ ;  /* 0x0000006459ff7210 */ /* 0x000fc60007f7e0ff */
[----:B------:R-:W-:-:S04]  /*1e980*/  IMAD.WIDE.U32 R88, R109, R32, RZ ;  /* 0x000000206d587225 */ /* 0x000fc800078e00ff */
        /* <DEDUP_REMOVED lines=22> */
[----:B------:R-:W-:Y:S02]  /*1eaf0*/  IMAD R132, R37, R124, RZ ;  /* 0x0000007c25847224 */ /* 0x000fe400078e02ff */
[----:B------:R-:W-:Y:S01]  /*1eb00*/  IMAD.WIDE.U32.X R96, R109, R33, R96, P2 ;  /* 0x000000216d607225 */ /* 0x000fe200010e0460 */
[----:B------:R-:W-:-:S03]  /*1eb10*/  ISETP.GE.U32.AND P2, PT, R105, R98, PT ;  /* 0x000000626900720c */ /* 0x000fc60003f46070 */
[----:B------:R-:W-:Y:S01]  /*1eb20*/  IMAD R81, R117, R32, R81 ;  /* 0x0000002075517224 */ /* 0x000fe200078e0251 */
[----:B------:R-:W-:Y:S01]  /*1eb30*/  ISETP.GE.U32.AND.EX P2, PT, R115, R99, PT, P2 ;  /* 0x000000637300720c */ /* 0x000fe20003f46120 */
[C---:B------:R-:W-:Y:S02]  /*1eb40*/  IMAD R132, R117.reuse, R31, R132 ;  /* 0x0000001f75847224 */ /* 0x040fe400078e0284 */
[----:B------:R-:W-:Y:S01]  /*1eb50*/  IMAD.WIDE.U32.X R82, R117, R39, R82, P3 ;  /* 0x0000002775527225 */ /* 0x000fe200018e0452 */
[----:B------:R-:W-:Y:S02]  /*1eb60*/  SEL R117, RZ, 0x1, P0 ;  /* 0x00000001ff757807 */ /* 0x000fe40000000000 */
[----:B------:R-:W-:Y:S01]  /*1eb70*/  ISETP.GE.U32.AND P0, PT, R130, R105, PT ;  /* 0x000000698200720c */ /* 0x000fe20003f06070 */
[----:B------:R-:W-:Y:S02]  /*1eb80*/  IMAD.MOV.U32 R84, RZ, RZ, R89 ;  /* 0x000000ffff547224 */ /* 0x000fe400078e0059 */
[----:B------:R-:W-:Y:S01]  /*1eb90*/  IMAD.WIDE.U32 R88, R32, R124, RZ ;  /* 0x0000007c20587225 */ /* 0x000fe200078e00ff */
[----:B------:R-:W-:-:S03]  /*1eba0*/  ISETP.GE.U32.AND.EX P0, PT, R80, R115, PT, P0 ;  /* 0x000000735000720c */ /* 0x000fc60003f06100 */
[-C--:B------:R-:W-:Y:S02]  /*1ebb0*/  IMAD R94, R33, R126.reuse, RZ ;  /* 0x0000007e215e7224 */ /* 0x080fe400078e02ff */
[----:B------:R-:W-:Y:S01]  /*1ebc0*/  IMAD.IADD R101, R89, 0x1, R81 ;  /* 0x0000000159657824 */ /* 0x000fe200078e0251 */
[----:B------:R-:W-:Y:S01]  /*1ebd0*/  SEL R89, RZ, 0x1, P2 ;  /* 0x00000001ff597807 */ /* 0x000fe20001000000 */
[----:B------:R-:W-:Y:S01]  /*1ebe0*/  IMAD.MOV.U32 R86, RZ, RZ, R91 ;  /* 0x000000ffff567224 */ /* 0x000fe200078e005b */
[----:B------:R-:W-:Y:S01]  /*1ebf0*/  SEL R81, RZ, 0x1, P0 ;  /* 0x00000001ff517807 */ /* 0x000fe20000000000 */
[----:B------:R-:W-:Y:S01]  /*1ec00*/  IMAD.WIDE.U32 R90, R28, R126, RZ ;  /* 0x0000007e1c5a7225 */ /* 0x000fe200078e00ff */
[----:B------:R-:W-:-:S03]  /*1ec10*/  IADD3 R99, P2, P3, R88, R102, R117 ;  /* 0x0000006658637210 */ /* 0x000fc60007b5e075 */
[----:B------:R-:W-:Y:S01]  /*1ec20*/  IMAD R105, R109, R28, R94 ;  /* 0x0000001c6d697224 */ /* 0x000fe200078e025e */
        /* <DEDUP_REMOVED lines=9> */
[----:B------:R-:W-:Y:S01]  /*1ecc0*/  IADD3 R93, P3, PT, R81, R92, RZ ;  /* 0x0000005c515d7210 */ /* 0x000fe20007f7e0ff */
[----:B------:R-:W-:Y:S01]  /*1ecd0*/  IMAD R98, R39, R126, RZ ;  /* 0x0000007e27627224 */ /* 0x000fe200078e02ff */
[----:B------:R-:W-:Y:S01]  /*1ece0*/  ISETP.GE.U32.AND P2, PT, R99, R88, PT ;  /* 0x000000586300720c */ /* 0x000fe20003f46070 */
[----:B------:R-:W-:Y:S01]  /*1ecf0*/  IMAD.WIDE.U32 R88, R31, R128, RZ ;  /* 0x000000801f587225 */ /* 0x000fe200078e00ff */
[----:B------:R-:W-:-:S02]  /*1ed00*/  ISETP.GE.U32.AND.EX P0, PT, R90, R91, PT, P0 ;  /* 0x0000005b5a00720c */ /* 0x000fc40003f06100 */
[----:B------:R-:W-:Y:S01]  /*1ed10*/  ISETP.GE.U32.AND.EX P2, PT, R102, R101, PT, P2 ;  /* 0x000000656600720c */ /* 0x000fe20003f46120 */
[----:B------:R-:W-:Y:S01]  /*1ed20*/  IMAD R99, R113, R31, R94 ;  /* 0x0000001f71637224 */ /* 0x000fe200078e025e */
[----:B------:R-:W-:Y:S01]  /*1ed30*/  IADD3 R130, P6, PT, R130, R88, RZ ;  /* 0x0000005882827210 */ /* 0x000fe20007fde0ff */
[----:B------:R-:W-:Y:S01]  /*1ed40*/  IMAD.X R117, R90, 0x1, R117, P3 ;  /* 0x000000015a757824 */ /* 0x000fe200018e0675 */
[----:B------:R-:W-:Y:S01]  /*1ed50*/  ISETP.GE.U32.AND P3, PT, R93, R81, PT ;  /* 0x000000515d00720c */ /* 0x000fe20003f66070 */
[----:B------:R-:W-:Y:S01]  /*1ed60*/  IMAD.IADD R81, R89, 0x1, R99 ;  /* 0x0000000159517824 */ /* 0x000fe200078e0263 */
[----:B------:R-:W-:Y:S01]  /*1ed70*/  SEL R105, RZ, 0x1, P2 ;  /* 0x00000001ff697807 */ /* 0x000fe20001000000 */
[----:B------:R-:W-:Y:S01]  /*1ed80*/  IMAD R115, R109, R32, R98 ;  /* 0x000000206d737224 */ /* 0x000fe200078e0262 */
[----:B------:R-:W-:Y:S01]  /*1ed90*/  ISETP.GE.U32.AND.EX P3, PT, R117, R90, PT, P3 ;  /* 0x0000005a7500720c */ /* 0x000fe20003f66130 */
[----:B------:R-:W-:Y:S01]  /*1eda0*/  IMAD.WIDE.U32 R126, R32, R126, RZ ;  /* 0x0000007e207e7225 */ /* 0x000fe200078e00ff */
[----:B------:R-:W-:-:S02]  /*1edb0*/  ISETP.GE.U32.AND P2, PT, R130, R88, PT ;  /* 0x000000588200720c */ /* 0x000fc40003f46070 */
[----:B------:R-:W-:Y:S01]  /*1edc0*/  SEL R102, RZ, 0x1, P0 ;  /* 0x00000001ff667807 */ /* 0x000fe20000000000 */
        /* <DEDUP_REMOVED lines=14> */
[----:B------:R-:W-:Y:S01]  /*1eeb0*/  IMAD.WIDE.U32 R88, R128, R28, RZ ;  /* 0x0000001c80587225 */ /* 0x000fe200078e00ff */
[----:B------:R-:W-:-:S03]  /*1eec0*/  ISETP.GE.U32.AND P0, PT, R93, R80, PT ;  /* 0x000000505d00720c */ /* 0x000fc60003f06070 */
[----:B------:R-:W-:Y:S02]  /*1eed0*/  IMAD.IADD R88, R81, 0x1, R91 ;  /* 0x0000000151587824 */ /* 0x000fe400078e025b */
[----:B------:R-:W-:-:S04]  /*1eee0*/  IMAD.WIDE.U32.X R90, R113, R37, R86, P4 ;  /* 0x00000025715a7225 */ /* 0x000fc800020e0456 */
[----:B------:R-:W-:Y:S01]  /*1eef0*/  IMAD.WIDE.U32 R86, P6, R128, R33, R82 ;  /* 0x0000002180567225 */ /* 0x000fe200078c0052 */
[----:B------:R-:W-:-:S03]  /*1ef00*/  IADD3 R115, P3, P4, R93, R90, R115 ;  /* 0x0000005a5d737210 */ /* 0x000fc60007c7e073 */
        /* <DEDUP_REMOVED lines=20> */
[----:B------:R-:W-:Y:S02]  /*1f050*/  IMAD.MOV.U32 R98, RZ, RZ, R95 ;  /* 0x000000ffff627224 */ /* 0x000fe400078e005f */
[----:B------:R-:W-:-:S04]  /*1f060*/  IMAD.WIDE.U32 R90, R53, R30, RZ ;  /* 0x0000001e355a7225 */ /* 0x000fc800078e00ff */
[----:B------:R-:W-:-:S04]  /*1f070*/  IMAD.WIDE.U32.X R96, R113, R33, R96, P2 ;  /* 0x0000002171607225 */ /* 0x000fc800010e0460 */
[----:B------:R-:W-:-:S04]  /*1f080*/  IMAD.WIDE.U32 R88, R122, R28, RZ ;  /* 0x0000001c7a587225 */ /* 0x000fc800078e00ff */
[----:B------:R-:W-:-:S04]  /*1f090*/  IMAD.WIDE.U32 R86, P2, R122, R33, R86 ;  /* 0x000000217a567225 */ /* 0x000fc80007840056 */
[----:B------:R-:W-:Y:S01]  /*1f0a0*/  IMAD.WIDE.U32.X R98, R113, R35, R98, P1 ;  /* 0x0000002371627225 */ /* 0x000fe200008e0462 */
[----:B------:R-:W-:-:S03]  /*1f0b0*/  IADD3 RZ, P0, PT, R89, R86, RZ ;  /* 0x0000005659ff7210 */ /* 0x000fc60007f1e0ff */
[----:B------:R-:W-:Y:S02]  /*1f0c0*/  IMAD.X R95, RZ, RZ, RZ, P3 ;  /* 0x000000ffff5f7224 */ /* 0x000fe400018e06ff */
[-C--:B------:R-:W-:Y:S02]  /*1f0d0*/  IMAD R80, R33, R128.reuse, RZ ;  /* 0x0000008021507224 */ /* 0x080fe400078e02ff */
[----:B------:R-:W-:Y:S02]  /*1f0e0*/  IMAD R117, R39, R128, RZ ;  /* 0x0000008027757224 */ /* 0x000fe400078e02ff */
[----:B------:R-:W-:Y:S02]  /*1f0f0*/  IMAD.MOV.U32 R94, RZ, RZ, R83 ;  /* 0x000000ffff5e7224 */ /* 0x000fe400078e0053 */
        /* <DEDUP_REMOVED lines=8> */
[----:B------:R-:W-:Y:S02]  /*1f180*/  IMAD R80, R37, R122, RZ ;  /* 0x0000007a25507224 */ /* 0x000fe400078e02ff */
[----:B------:R-:W-:Y:S01]  /*1f190*/  IMAD.X R83, RZ, RZ, RZ, P1 ;  /* 0x000000ffff537224 */ /* 0x000fe200008e06ff */
[----:B------:R-:W-:Y:S01]  /*1f1a0*/  ISETP.GE.U32.AND P1, PT, R105, R126, PT ;  /* 0x0000007e6900720c */ /* 0x000fe20003f26070 */
[----:B------:R-:W-:Y:S01]  /*1f1b0*/  IMAD.WIDE.U32 R92, R31, R122, RZ ;  /* 0x0000007a1f5c7225 */ /* 0x000fe200078e00ff */
[----:B------:R-:W-:Y:S02]  /*1f1c0*/  IADD3.X R126, PT, PT, RZ, R99, RZ, P4, P5 ;  /* 0x00000063ff7e7210 */ /* 0x000fe400027ea4ff */
[----:B------:R-:W-:Y:S01]  /*1f1d0*/  IADD3 R102, P5, PT, R105, R102, RZ ;  /* 0x0000006669667210 */ /* 0x000fe20007fbe0ff */
[----:B------:R-:W-:Y:S01]  /*1f1e0*/  IMAD R119, R53, R31, R80 ;  /* 0x0000001f35777224 */ /* 0x000fe200078e0250 */
[----:B------:R-:W-:Y:S01]  /*1f1f0*/  IADD3 R98, P4, PT, R115, R92, RZ ;  /* 0x0000005c73627210 */ /* 0x000fe20007f9e0ff */
[----:B------:R-:W-:Y:S01]  /*1f200*/  IMAD.MOV.U32 R88, RZ, RZ, R81 ;  /* 0x000000ffff587224 */ /* 0x000fe200078e0051 */
[----:B------:R-:W-:Y:S01]  /*1f210*/  ISETP.GE.U32.AND.EX P1, PT, R100, R103, PT, P1 ;  /* 0x000000676400720c */ /* 0x000fe20003f26110 */
[----:B------:R-:W-:-:S02]  /*1f220*/  IMAD.IADD R86, R93, 0x1, R119 ;  /* 0x000000015d567824 */ /* 0x000fc400078e0277 */
[----:B------:R-:W-:Y:S02]  /*1f230*/  IMAD.MOV.U32 R82, RZ, RZ, R91 ;  /* 0x000000ffff527224 */ /* 0x000fe400078e005b */
[----:B------:R-:W-:Y:S01]  /*1f240*/  IMAD.X R81, RZ, RZ, RZ, P2 ;  /* 0x000000ffff517224 */ /* 0x000fe200010e06ff */
[----:B------:R-:W-:Y:S01]  /*1f250*/  ISETP.GE.U32.AND P2, PT, R102, R105, PT ;  /* 0x000000696600720c */ /* 0x000fe20003f46070 */
[----:B------:R-:W-:Y:S02]  /*1f260*/  IMAD.X R103, R100, 0x1, R109, P5 ;  /* 0x0000000164677824 */ /* 0x000fe400028e066d */
        /* <DEDUP_REMOVED lines=11> */
[----:B------:R-:W-:-:S02]  /*1f320*/  SEL R109, RZ, 0x1, P2 ;  /* 0x00000001ff6d7807 */ /* 0x000fc40001000000 */
[C---:B------:R-:W-:Y:S01]  /*1f330*/  ISETP.GE.U32.AND P1, PT, R92.reuse, R90, PT ;  /* 0x0000005a5c00720c */ /* 0x040fe20003f26070 */
[C---:B------:R-:W-:Y:S01]  /*1f340*/  IMAD R105, R53.reuse, R30, R99 ;  /* 0x0000001e35697224 */ /* 0x040fe200078e0263 */
[----:B------:R-:W-:Y:S01]  /*1f350*/  IADD3 R99, P2, PT, R92, R113, RZ ;  /* 0x000000715c637210 */ /* 0x000fe20007f5e0ff */
[----:B------:R-:W-:Y:S01]  /*1f360*/  IMAD.X R103, R100, 0x1, R103, P5 ;  /* 0x0000000164677824 */ /* 0x000fe200028e0667 */
[----:B------:R-:W-:Y:S01]  /*1f370*/  SEL R90, RZ, 0x1, P4 ;  /* 0x00000001ff5a7807 */ /* 0x000fe20002000000 */
[----:B------:R-:W-:Y:S01]  /*1f380*/  IMAD.WIDE.U32.X R88, R53, R37, R88, P6 ;  /* 0x0000002535587225 */ /* 0x000fe200030e0458 */
[----:B------:R-:W-:Y:S02]  /*1f390*/  IADD3 R109, P4, P5, R109, R84, R104 ;  /* 0x000000546d6d7210 */ /* 0x000fe40007d9e068 */
[----:B------:R-:W-:Y:S01]  /*1f3a0*/  IADD3 R91, P6, PT, R99, R86, RZ ;  /* 0x00000056635b7210 */ /* 0x000fe20007fde0ff */
[----:B------:R-:W-:Y:S01]  /*1f3b0*/  IMAD.X R84, R103, 0x1, R126, P2 ;  /* 0x0000000167547824 */ /* 0x000fe200010e067e */
[----:B------:R-:W-:Y:S01]  /*1f3c0*/  IADD3.X R113, PT, PT, RZ, R85, RZ, P4, P5 ;  /* 0x00000055ff717210 */ /* 0x000fe200027ea4ff */
[----:B------:R-:W-:Y:S01]  /*1f3d0*/  IMAD.IADD R87, R87, 0x1, R105 ;  /* 0x0000000157577824 */ /* 0x000fe200078e0269 */
[----:B------:R-:W-:Y:S01]  /*1f3e0*/  ISETP.GE.U32.AND P2, PT, R99, R92, PT ;  /* 0x0000005c6300720c */ /* 0x000fe20003f46070 */
[----:B------:R-:W-:Y:S01]  /*1f3f0*/  IMAD.WIDE.U32 R128, R32, R128, RZ ;  /* 0x0000008020807225 */ /* 0x000fe200078e00ff */
[----:B------:R-:W-:-:S02]  /*1f400*/  IADD3 R85, P5, P4, R91, R88, R90 ;  /* 0x000000585b557210 */ /* 0x000fc40007cbe05a */
[----:B------:R-:W-:Y:S01]  /*1f410*/  ISETP.GE.U32.AND.EX P1, PT, R103, R100, PT, P1 ;  /* 0x000000646700720c */ /* 0x000fe20003f26110 */
[----:B------:R-:W-:Y:S01]  /*1f420*/  IMAD.X R88, R87, 0x1, R84, P6 ;  /* 0x0000000157587824 */ /* 0x000fe200030e0654 */
[----:B------:R-:W-:Y:S01]  /*1f430*/  ISETP.GE.U32.AND.EX P6, PT, R84, R103, PT, P2 ;  /* 0x000000675400720c */ /* 0x000fe20003fc6120 */
[----:B------:R-:W-:Y:S01]  /*1f440*/  IMAD.WIDE.U32.X R82, R53, R35, R82, P3 ;  /* 0x0000002335527225 */ /* 0x000fe200018e0452 */
[----:B------:R-:W-:Y:S02]  /*1f450*/  SEL R84, RZ, 0x1, P1 ;  /* 0x00000001ff547807 */ /* 0x000fe40000800000 */
[----:B------:R-:W-:Y:S01]  /*1f460*/  ISETP.GE.U32.AND P2, PT, R91, R86, PT ;  /* 0x000000565b00720c */ /* 0x000fe20003f46070 */
[----:B------:R-:W-:Y:S01]  /*1f470*/  IMAD.IADD R92, R129, 0x1, R117 ;  /* 0x00000001815c7824 */ /* 0x000fe200078e0275 */
[----:B------:R-:W-:Y:S02]  /*1f480*/  IADD3.X R99, PT, PT, R88, R89, RZ, P5, P4 ;  /* 0x0000005958637210 */ /* 0x000fe40002fe84ff */
[----:B------:R-:W-:Y:S01]  /*1f490*/  ISETP.GE.U32.AND P1, PT, R85, R91, PT ;  /* 0x0000005b5500720c */ /* 0x000fe20003f26070 */
[----:B------:R-:W-:Y:S01]  /*1f4a0*/  IMAD.WIDE.U32 R90, R28, R122, RZ ;  /* 0x0000007a1c5a7225 */ /* 0x000fe200078e00ff */
[----:B------:R-:W-:-:S02]  /*1f4b0*/  SEL R105, RZ, 0x1, P6 ;  /* 0x00000001ff697807 */ /* 0x000fc40003000000 */
[----:B------:R-:W-:Y:S02]  /*1f4c0*/  ISETP.GE.U32.AND.EX P2, PT, R88, R87, PT, P2 ;  /* 0x000000575800720c */ /* 0x000fe40003f46120 */
[C---:B------:R-:W-:Y:S01]  /*1f4d0*/  ISETP.GE.U32.AND.EX P1, PT, R99.reuse, R88, PT, P1 ;  /* 0x000000586300720c */ /* 0x040fe20003f26110 */
[----:B------:R-:W-:Y:S01]  /*1f4e0*/  IMAD.WIDE.U32 R88, R99, 0x3d1, RZ ;  /* 0x000003d163587825 */ /* 0x000fe200078e00ff */
[----:B------:R-:W-:Y:S02]  /*1f4f0*/  IADD3 R105, P6, P5, R105, R96, R84 ;  /* 0x0000006069697210 */ /* 0x000fe40007dde054 */
[----:B------:R-:W-:Y:S02]  /*1f500*/  SEL R84, RZ, 0x1, P2 ;  /* 0x00000001ff547807 */ /* 0x000fe40001000000 */
[----:B------:R-:W-:Y:S02]  /*1f510*/  SEL R103, RZ, 0x1, P1 ;  /* 0x00000001ff677807 */ /* 0x000fe40000800000 */
[----:B------:R-:W-:-:S02]  /*1f520*/  IADD3 R86, P4, PT, R109, R128, RZ ;  /* 0x000000806d567210 */ /* 0x000fc40007f9e0ff */
[----:B------:R-:W-:Y:S02]  /*1f530*/  IADD3.X R96, PT, PT, RZ, R97, RZ, P6, P5 ;  /* 0x00000061ff607210 */ /* 0x000fe400037ea4ff */
[----:B------:R-:W-:Y:S01]  /*1f540*/  IADD3 R103, P3, P5, R103, R82, R84 ;  /* 0x0000005267677210 */ /* 0x000fe20007d7e054 */
[----:B------:R-:W-:Y:S01]  /*1f550*/  IMAD R82, R33, R122, RZ ;  /* 0x0000007a21527224 */ /* 0x000fe200078e02ff */
[----:B------:R-:W-:Y:S01]  /*1f560*/  ISETP.GE.U32.AND P1, PT, R86, R128, PT ;  /* 0x000000805600720c */ /* 0x000fe20003f26070 */
[----:B------:R-:W-:Y:S01]  /*1f570*/  IMAD.X R109, R92, 0x1, R113, P4 ;  /* 0x000000015c6d7824 */ /* 0x000fe200020e0671 */
[----:B------:R-:W-:Y:S01]  /*1f580*/  IADD3 R105, P4, PT, R86, R105, RZ ;  /* 0x0000006956697210 */ /* 0x000fe20007f9e0ff */
[----:B------:R-:W-:Y:S01]  /*1f590*/  IMAD R87, R53, R28, R82 ;  /* 0x0000001c35577224 */ /* 0x000fe200078e0252 */
[----:B------:R-:W-:Y:S01]  /*1f5a0*/  IADD3.X R97, PT, PT, RZ, R83, RZ, P3, P5 ;  /* 0x00000053ff617210 */ /* 0x000fe20001fea4ff */
[----:B------:R-:W-:Y:S01]  /*1f5b0*/  IMAD.MOV.U32 R84, RZ, RZ, RZ ;  /* 0x000000ffff547224 */ /* 0x000fe200078e00ff */
[----:B------:R-:W-:Y:S01]  /*1f5c0*/  ISETP.GE.U32.AND.EX P1, PT, R109, R92, PT, P1 ;  /* 0x0000005c6d00720c */ /* 0x000fe20003f26110 */
[----:B------:R-:W-:Y:S01]  /*1f5d0*/  IMAD.IADD R91, R91, 0x1, R87 ;  /* 0x000000015b5b7824 */ /* 0x000fe200078e0257 */
[----:B------:R-:W-:Y:S01]  /*1f5e0*/  ISETP.GE.U32.AND P2, PT, R105, R86, PT ;  /* 0x000000566900720c */ /* 0x000fe20003f46070 */
[----:B------:R-:W-:-:S04]  /*1f5f0*/  IMAD.WIDE.U32 R86, R85, 0x3d1, RZ ;  /* 0x000003d155567825 */ /* 0x000fc800078e00ff */
[----:B------:R-:W-:Y:S01]  /*1f600*/  IMAD.X R92, R109, 0x1, R96, P4 ;  /* 0x000000016d5c7824 */ /* 0x000fe200020e0660 */
[----:B------:R-:W-:Y:S01]  /*1f610*/  IADD3 R86, P4, PT, R105, R90, RZ ;  /* 0x0000005a69567210 */ /* 0x000fe20007f9e0ff */
[----:B------:R-:W-:-:S03]  /*1f620*/  IMAD.WIDE.U32 R82, R85, 0x3d1, R84 ;  /* 0x000003d155527825 */ /* 0x000fc600078e0054 */
[----:B------:R-:W-:Y:S01]  /*1f630*/  ISETP.GE.U32.AND.EX P2, PT, R92, R109, PT, P2 ;  /* 0x0000006d5c00720c */ /* 0x000fe20003f46120 */
[----:B------:R-:W-:Y:S01]  /*1f640*/  IMAD.WIDE.U32 R88, P3, RZ, R85, R88 ;  /* 0x00000055ff587225 */ /* 0x000fe20007860058 */
[----:B------:R-:W-:-:S03]  /*1f650*/  ISETP.GE.U32.AND P5, PT, R82, RZ, PT ;  /* 0x000000ff5200720c */ /* 0x000fc60003fa6070 */
[----:B------:R-:W-:Y:S01]  /*1f660*/  IMAD.X R84, R91, 0x1, R92, P4 ;  /* 0x000000015b547824 */ /* 0x000fe200020e065c */
[----:B------:R-:W-:Y:S01]  /*1f670*/  IADD3 R103, P4, PT, R86, R103, RZ ;  /* 0x0000006756677210 */ /* 0x000fe20007f9e0ff */
[----:B------:R-:W-:Y:S01]  /*1f680*/  IMAD.IADD R83, R88, 0x1, R83 ;  /* 0x0000000158537824 */ /* 0x000fe200078e0253 */
[----:B------:R-:W-:Y:S01]  /*1f690*/  IADD3 RZ, P6, PT, R87, R88, RZ ;  /* 0x0000005857ff7210 */ /* 0x000fe20007fde0ff */
[----:B------:R-:W-:Y:S01]  /*1f6a0*/  IMAD.X R87, RZ, RZ, RZ, P3 ;  /* 0x000000ffff577224 */ /* 0x000fe200018e06ff */
[----:B------:R-:W-:Y:S01]  /*1f6b0*/  ISETP.GE.U32.AND P3, PT, R86, R90, PT ;  /* 0x0000005a5600720c */ /* 0x000fe20003f66070 */
[C---:B------:R-:W-:Y:S01]  /*1f6c0*/  IMAD.X R97, R84.reuse, 0x1, R97, P4 ;  /* 0x0000000154617824 */ /* 0x040fe200020e0661 */
[----:B------:R-:W-:Y:S01]  /*1f6d0*/  ISETP.GE.U32.AND P4, PT, R103, R86, PT ;  /* 0x000000566700720c */ /* 0x000fe20003f86070 */
[----:B------:R-:W-:Y:S01]  /*1f6e0*/  IMAD R88, R39, R122, RZ ;  /* 0x0000007a27587224 */ /* 0x000fe200078e02ff */
[----:B------:R-:W-:Y:S01]  /*1f6f0*/  ISETP.GE.U32.AND.EX P3, PT, R84, R91, PT, P3 ;  /* 0x0000005b5400720c */ /* 0x000fe20003f66130 */
[----:B------:R-:W-:Y:S01]  /*1f700*/  IMAD.MOV.U32 R86, RZ, RZ, R89 ;  /* 0x000000ffff567224 */ /* 0x000fe200078e0059 */
[----:B------:R-:W-:Y:S01]  /*1f710*/  ISETP.GE.U32.AND.EX P4, PT, R97, R84, PT, P4 ;  /* 0x000000546100720c */ /* 0x000fe20003f86140 */
[----:B------:R-:W-:Y:S01]  /*1f720*/  IMAD R115, R53, R32, R88 ;  /* 0x0000002035737224 */ /* 0x000fe200078e0258 */
[----:B------:R-:W-:Y:S01]  /*1f730*/  ISETP.GE.U32.AND.EX P5, PT, R83, R85, PT, P5 ;  /* 0x000000555300720c */ /* 0x000fe20003fa6150 */
[----:B------:R-:W-:Y:S01]  /*1f740*/  IMAD.WIDE.U32.X R84, R53, R33, R80, P0 ;  /* 0x0000002135547225 */ /* 0x000fe200000e0450 */
[----:B------:R-:W-:-:S02]  /*1f750*/  SEL R81, RZ, 0x1, P1 ;  /* 0x00000001ff517807 */ /* 0x000fc40000800000 */
[----:B------:R-:W-:Y:S01]  /*1f760*/  SEL R91, RZ, 0x1, P2 ;  /* 0x00000001ff5b7807 */ /* 0x000fe20001000000 */
[----:B------:R-:W-:Y:S01]  /*1f770*/  IMAD.WIDE.U32 R88, R97, 0x3d1, RZ ;  /* 0x000003d161587825 */ /* 0x000fe200078e00ff */
[----:B------:R-:W-:Y:S02]  /*1f780*/  SEL R80, RZ, 0x1, P3 ;  /* 0x00000001ff507807 */ /* 0x000fe40001800000 */
[----:B------:R-:W-:Y:S01]  /*1f790*/  SEL R105, RZ, 0x1, P4 ;  /* 0x00000001ff697807 */ /* 0x000fe20002000000 */
[----:B------:R-:W-:Y:S01]  /*1f7a0*/  IMAD.WIDE.U32.X R86, RZ, R99, R86, P6 ;  /* 0x00000063ff567225 */ /* 0x000fe200030e0456 */
[----:B------:R-:W-:Y:S02]  /*1f7b0*/  IADD3 R91, P1, P2, R91, R94, R81 ;  /* 0x0000005e5b5b7210 */ /* 0x000fe40007a3e051 */
[----:B------:R-:W-:Y:S01]  /*1f7c0*/  IADD3 R105, P3, P4, R105, R84, R80 ;  /* 0x0000005469697210 */ /* 0x000fe20007c7e050 */
[----:B------:R-:W-:Y:S01]  /*1f7d0*/  IMAD.WIDE.U32 R80, R32, R122, RZ ;  /* 0x0000007a20507225 */ /* 0x000fe200078e00ff */
[----:B------:R-:W-:-:S02]  /*1f7e0*/  IADD3.X R100, PT, PT, RZ, R95, RZ, P1, P2 ;  /* 0x0000005fff647210 */ /* 0x000fc40000fe44ff */
[----:B------:R-:W-:Y:S01]  /*1f7f0*/  IADD3.X R95, PT, PT, RZ, R85, RZ, P3, P4 ;  /* 0x00000055ff5f7210 */ /* 0x000fe20001fe84ff */
[----:B------:R-:W-:Y:S01]  /*1f800*/  IMAD.IADD R115, R81, 0x1, R115 ;  /* 0x0000000151737824 */ /* 0x000fe200078e0273 */
[----:B------:R-:W-:Y:S01]  /*1f810*/  IADD3 R96, P1, PT, R91, R80, RZ ;  /* 0x000000505b607210 */ /* 0x000fe20007f3e0ff */
[----:B------:R-:W-:Y:S01]  /*1f820*/  IMAD.WIDE.U32 R90, R103, 0x3d1, RZ ;  /* 0x000003d1675a7825 */ /* 0x000fe200078e00ff */
        /* <DEDUP_REMOVED lines=51> */
[----:B------:R-:W-:Y:S01]  /*1fb60*/  ISETP.LT.U32.AND P0, PT, R139, R110, PT ;  /* 0x0000006e8b00720c */ /* 0x000fe20003f01070 */
[----:B------:R-:W-:Y:S01]  /*1fb70*/  IMAD.MOV.U32 R110, RZ, RZ, R124 ;  /* 0x000000ffff6e7224 */ /* 0x000fe200078e007c */
[CC--:B------:R-:W-:Y:S02]  /*1fb80*/  ISETP.EQ.AND.EX P6, PT, R128.reuse, R107.reuse, !P6, P1 ;  /* 0x0000006b8000720c */ /* 0x0c0fe400077c2310 */
[----:B------:R-:W-:Y:S02]  /*1fb90*/  IADD3 R89, P1, P5, R89, R80, R53 ;  /* 0x0000005059597210 */ /* 0x000fe40007d3e035 */
[----:B------:R-:W-:Y:S02]  /*1fba0*/  SEL R80, RZ, 0x1, !P3 ;  /* 0x00000001ff507807 */ /* 0x000fe40005800000 */
[----:B------:R-:W-:Y:S01]  /*1fbb0*/  ISETP.LT.U32.OR.EX P0, PT, R128, R107, P6, P0 ;  /* 0x0000006b8000720c */ /* 0x000fe20003701500 */
[----:B------:R-:W-:Y:S01]  /*1fbc0*/  IMAD.WIDE.U32 R84, R89, 0x3d1, RZ ;  /* 0x000003d159547825 */ /* 0x000fe200078e00ff */
[----:B------:R-:W-:-:S02]  /*1fbd0*/  IADD3.X R91, PT, PT, RZ, R81, RZ, P1, P5 ;  /* 0x00000051ff5b7210 */ /* 0x000fc40000fea4ff */
[----:B------:R-:W-:Y:S02]  /*1fbe0*/  IADD3 R80, P1, P5, R109, R97, R80 ;  /* 0x000000616d507210 */ /* 0x000fe40007d3e050 */
[----:B------:R-:W-:Y:S01]  /*1fbf0*/  SEL R137, RZ, 0x1, !P0 ;  /* 0x00000001ff897807 */ /* 0x000fe20004000000 */
[----:B------:R-:W-:Y:S01]  /*1fc00*/  IMAD.WIDE.U32 R82, R91, 0x3d1, RZ ;  /* 0x000003d15b527825 */ /* 0x000fe200078e00ff */
[C---:B------:R-:W-:Y:S02]  /*1fc10*/  ISETP.GE.U32.AND.EX P2, PT, R88.reuse, R113, PT, P2 ;  /* 0x000000715800720c */ /* 0x040fe40003f46120 */
[----:B------:R-:W-:Y:S02]  /*1fc20*/  IADD3.X R88, PT, PT, R88, R105, RZ, P1, P5 ;  /* 0x0000006958587210 */ /* 0x000fe40000fea4ff */
[----:B------:R-:W-:Y:S02]  /*1fc30*/  ISETP.EQ.U32.AND P6, PT, R80, R97, PT ;  /* 0x000000615000720c */ /* 0x000fe40003fc2070 */
[----:B------:R-:W-:-:S02]  /*1fc40*/  IADD3 R137, P4, P5, R137, R80, R130 ;  /* 0x0000005089897210 */ /* 0x000fc40007d9e082 */
        /* <DEDUP_REMOVED lines=34> */
[----:B------:R-:W-:-:S02]  /*1fe70*/  ISETP.LT.U32.OR.EX P1, PT, R130, R93, P1, P4 ;  /* 0x0000005d8200720c */ /* 0x000fc40000f21540 */
        /* <DEDUP_REMOVED lines=16> */
.L_x_224:
        /* <DEDUP_REMOVED lines=34> */
.L_x_223:
[----:B------:R-:W-:Y:S05]  /*201a0*/  BSYNC.RECONVERGENT B2 ;  /* 0x0000000000027941 */ /* 0x000fea0003800200 */
.L_x_222:
        /* <DEDUP_REMOVED lines=52> */
.L_x_226:
[----:B------:R-:W-:Y:S05]  /*204f0*/  BSYNC.RECONVERGENT B2 ;  /* 0x0000000000027941 */ /* 0x000fea0003800200 */
.L_x_225:
        /* <DEDUP_REMOVED lines=11> */
[CC--:B------:R-:W-:Y:S02]  /*205b0*/  ISETP.LT.U32.OR.EX P0, PT, R86.reuse, R114.reuse, P0, P1 ;  /* 0x000000725600720c */ /* 0x0c0fe40000701510 */
[----:B------:R-:W-:Y:S02]  /*205c0*/  ISETP.NE.U32.AND P5, PT, R87, R53, PT ;  /* 0x000000355700720c */ /* 0x000fe40003fa5070 */
[----:B------:R-:W-:Y:S02]  /*205d0*/  SEL R10, RZ, 0x1, !P0 ;  /* 0x00000001ff0a7807 */ /* 0x000fe40004000000 */
[----:B------:R-:W-:-:S02]  /*205e0*/  ISETP.NE.AND.EX P5, PT, R86, R114, PT, P5 ;  /* 0x000000725600720c */ /* 0x000fc40003fa5350 */
[----:B------:R-:W-:Y:S01]  /*205f0*/  LOP3.LUT R80, R83, R10, RZ, 0xfc, !PT ;  /* 0x0000000a53507212 */ /* 0x000fe200078efcff */
[----:B------:R-:W-:Y:S01]  /*20600*/  IMAD.SHL.U32 R10, R117, 0x2, RZ ;  /* 0x00000002750a7824 */ /* 0x000fe200078e00ff */
[----:B------:R-:W-:Y:S02]  /*20610*/  SHF.L.U64.HI R84, R119, 0x1, R120 ;  /* 0x0000000177547819 */ /* 0x000fe40000010278 */
[CC--:B------:R-:W-:Y:S02]  /*20620*/  ISETP.EQ.U32.AND P3, PT, R80.reuse, R115.reuse, PT ;  /* 0x000000735000720c */ /* 0x0c0fe40003f62070 */
[----:B------:R-:W-:Y:S02]  /*20630*/  ISETP.LT.U32.AND P1, PT, R80, R115, PT ;  /* 0x000000735000720c */ /* 0x000fe40003f21070 */
[----:B------:R-:W-:Y:S02]  /*20640*/  ISETP.EQ.AND.EX P3, PT, R89, R116, P0, P3 ;  /* 0x000000745900720c */ /* 0x000fe40000762330 */
[----:B------:R-:W-:-:S02]  /*20650*/  PLOP3.LUT P0, PT, PT, PT, PT, 0x80, 0x8 ;  /* 0x000000000008781c */ /* 0x000fc40003f0f070 */
[----:B------:R-:W-:Y:S02]  /*20660*/  ISETP.LT.U32.OR.EX P3, PT, R89, R116, P3, P1 ;  /* 0x000000745900720c */ /* 0x000fe40001f61510 */
[----:B------:R-:W-:Y:S02]  /*20670*/  ISETP.NE.U32.AND P1, PT, R87, R56, PT ;  /* 0x000000385700720c */ /* 0x000fe40003f25070 */
[----:B------:R-:W-:Y:S02]  /*20680*/  SEL R81, RZ, 0x1, !P3 ;  /* 0x00000001ff517807 */ /* 0x000fe40005800000 */
[----:B------:R-:W-:Y:S02]  /*20690*/  ISETP.LT.U32.AND P4, PT, R85, R60, PT ;  /* 0x0000003c5500720c */ /* 0x000fe40003f81070 */
[----:B------:R-:W-:Y:S02]  /*206a0*/  LOP3.LUT R82, R10, R81, RZ, 0xfc, !PT ;  /* 0x000000510a527212 */ /* 0x000fe400078efcff */
[----:B------:R-:W-:-:S02]  /*206b0*/  ISETP.NE.AND.EX P1, PT, R86, R57, PT, P1 ;  /* 0x000000395600720c */ /* 0x000fc40003f25310 */
[----:B------:R-:W-:Y:S02]  /*206c0*/  ISETP.GE.U32.AND P2, PT, R82, R117, PT ;  /* 0x000000755200720c */ /* 0x000fe40003f46070 */
[----:B------:R-:W-:Y:S02]  /*206d0*/  ISETP.LT.AND P5, PT, R120, RZ, !P5 ;  /* 0x000000ff7800720c */ /* 0x000fe40006fa1270 */
[----:B------:R-:W-:Y:S02]  /*206e0*/  ISETP.GE.U32.AND.EX P2, PT, R88, R118, PT, P2 ;  /* 0x000000765800720c */ /* 0x000fe40003f46120 */
[----:B------:R-:W-:Y:S02]  /*206f0*/  ISETP.LT.U32.AND.EX P4, PT, R84, R61, !P1, P4 ;  /* 0x0000003d5400720c */ /* 0x000fe40004f81140 */
[----:B------:R-:W-:Y:S02]  /*20700*/  ISETP.GE.U32.AND P1, PT, R85, R60, PT ;  /* 0x0000003c5500720c */ /* 0x000fe40003f26070 */
[----:B------:R-:W-:-:S02]  /*20710*/  LOP3.LUT R149, R149, 0xfffffffb, RZ, 0xc0, !PT ;  /* 0xfffffffb95957812 */ /* 0x000fc400078ec0ff */
[----:B------:R-:W-:-:S04]  /*20720*/  ISETP.GE.U32.AND.EX P1, PT, R84, R61, PT, P1 ;  /* 0x0000003d5400720c */ /* 0x000fc80003f26110 */
[----:B------:R-:W-:Y:S02]  /*20730*/  SEL R81, RZ, 0x1, P1 ;  /* 0x00000001ff517807 */ /* 0x000fe40000800000 */
[----:B------:R-:W-:-:S04]  /*20740*/  @P2 ISETP.EQ.U32.AND P6, PT, R82, R117, PT ;  /* 0x000000755200220c */ /* 0x000fc80003fc2070 */
[----:B------:R-:W-:Y:S02]  /*20750*/  @P2 ISETP.EQ.AND.EX P0, PT, R88, R118, P3, P6 ;  /* 0x000000765800220c */ /* 0x000fe40001f02360 */
[C---:B------:R-:W-:Y:S02]  /*20760*/  ISETP.LT.U32.AND P2, PT, R87.reuse, R53, PT ;  /* 0x000000355700720c */ /* 0x040fe40003f41070 */
[----:B------:R-:W-:Y:S02]  /*20770*/  ISETP.LT.U32.AND P3, PT, R87, R56, PT ;  /* 0x000000385700720c */ /* 0x000fe40003f61070 */
[----:B------:R-:W-:Y:S02]  /*20780*/  ISETP.LT.U32.OR.EX P2, PT, R86, R114, P5, P2 ;  /* 0x000000725600720c */ /* 0x000fe40002f41520 */
[----:B------:R-:W-:Y:S02]  /*20790*/  ISETP.GE.U32.AND P6, PT, R82, R58, PT ;  /* 0x0000003a5200720c */ /* 0x000fe40003fc6070 */
[----:B------:R-:W-:-:S02]  /*207a0*/  ISETP.LT.U32.OR.EX P3, PT, R86, R57, P4, P3 ;  /* 0x000000395600720c */ /* 0x000fc40002761530 */
[-C--:B------:R-:W-:Y:S02]  /*207b0*/  ISETP.EQ.U32.AND P4, PT, R80, R54.reuse, PT ;  /* 0x000000365000720c */ /* 0x080fe40003f82070 */
[----:B------:R-:W-:Y:S02]  /*207c0*/  SEL R134, RZ, 0x1, !P2 ;  /* 0x00000001ff867807 */ /* 0x000fe40005000000 */
[----:B------:R-:W-:Y:S02]  /*207d0*/  ISETP.GE.U32.AND.EX P6, PT, R88, R59, PT, P6 ;  /* 0x0000003b5800720c */ /* 0x000fe40003fc6160 */
[----:B------:R-:W-:Y:S02]  /*207e0*/  ISETP.LT.U32.AND P5, PT, R80, R54, PT ;  /* 0x000000365000720c */ /* 0x000fe40003fa1070 */
[----:B------:R-:W-:Y:S02]  /*207f0*/  ISETP.EQ.AND.EX P3, PT, R89, R55, P3, P4 ;  /* 0x000000375900720c */ /* 0x000fe40001f62340 */
[----:B------:R-:W-:-:S02]  /*20800*/  LOP3.LUT R134, R83, R134, RZ, 0xfc, !PT ;  /* 0x0000008653867212 */ /* 0x000fc400078efcff */
[----:B------:R-:W-:Y:S02]  /*20810*/  ISETP.EQ.U32.AND P4, PT, R87, R56, PT ;  /* 0x000000385700720c */ /* 0x000fe40003f82070 */
[C---:B------:R-:W-:Y:S02]  /*20820*/  ISETP.LT.U32.OR.EX P5, PT, R89.reuse, R55, P3, P5 ;  /* 0x000000375900720c */ /* 0x040fe40001fa1550 */
[----:B------:R-:W-:Y:S02]  /*20830*/  ISETP.EQ.U32.AND P3, PT, R134, R115, PT ;  /* 0x000000738600720c */ /* 0x000fe40003f62070 */
[----:B------:R-:W-:Y:S02]  /*20840*/  ISETP.EQ.AND.EX P4, PT, R86, R57, !P1, P4 ;  /* 0x000000395600720c */ /* 0x000fe40004f82340 */
[----:B------:R-:W-:Y:S02]  /*20850*/  ISETP.LT.U32.AND P1, PT, R134, R115, PT ;  /* 0x000000738600720c */ /* 0x000fe40003f21070 */
[----:B------:R-:W-:-:S02]  /*20860*/  ISETP.EQ.AND.EX P3, PT, R89, R116, P2, P3 ;  /* 0x000000745900720c */ /* 0x000fc40001762330 */
[----:B------:R-:W-:Y:S02]  /*20870*/  @P6 ISETP.NE.U32.AND P2, PT, R82, R58, PT ;  /* 0x0000003a5200620c */ /* 0x000fe40003f45070 */
[----:B------:R-:W-:Y:S02]  /*20880*/  ISETP.LT.U32.OR.EX P3, PT, R89, R116, P3, P1 ;  /* 0x000000745900720c */ /* 0x000fe40001f61510 */
[----:B------:R-:W-:Y:S02]  /*20890*/  PLOP3.LUT P1, PT, PT, PT, PT, 0x8, 0x80 ;  /* 0x000000000080781c */ /* 0x000fe40003f2e170 */
[----:B------:R-:W-:Y:S02]  /*208a0*/  @P6 ISETP.NE.OR.EX P1, PT, R88, R59, !P5, P2 ;  /* 0x0000003b5800620c */ /* 0x000fe40006f25720 */
[----:B------:R-:W-:Y:S02]  /*208b0*/  SEL R131, RZ, 0x1, !P3 ;  /* 0x00000001ff837807 */ /* 0x000fe40005800000 */
[----:B------:R-:W-:-:S02]  /*208c0*/  ISETP.LT.U32.AND P2, PT, R87, R56, PT ;  /* 0x000000385700720c */ /* 0x000fc40003f41070 */
[----:B------:R-:W-:Y:S02]  /*208d0*/  PLOP3.LUT P0, PT, P0, P1, PT, 0xf8, 0x8f ;  /* 0x00000000008f781c */ /* 0x000fe40000703f70 */
[----:B------:R-:W-:Y:S02]  /*208e0*/  LOP3.LUT R131, R10, R131, RZ, 0xfc, !PT ;  /* 0x000000830a837212 */ /* 0x000fe400078efcff */
[----:B------:R-:W-:Y:S02]  /*208f0*/  ISETP.LT.U32.OR.EX P4, PT, R86, R57, P4, P2 ;  /* 0x000000395600720c */ /* 0x000fe40002781520 */
[----:B------:R-:W-:Y:S02]  /*20900*/  SEL R10, R60, RZ, P0 ;  /* 0x000000ff3c0a7207 */ /* 0x000fe40000000000 */
[----:B------:R-:W-:Y:S02]  /*20910*/  IADD3 R94, P1, PT, R81, R56, RZ ;  /* 0x00000038515e7210 */ /* 0x000fe40007f3e0ff */
[----:B------:R-:W-:-:S02]  /*20920*/  SEL R81, RZ, 0x1, !P5 ;  /* 0x00000001ff517807 */ /* 0x000fc40006800000 */
[----:B------:R-:W-:Y:S01]  /*20930*/  SEL R83, RZ, 0x1, !P4 ;  /* 0x00000001ff537807 */ /* 0x000fe20006000000 */
[----:B------:R-:W-:Y:S01]  /*20940*/  IMAD.X R145, RZ, RZ, R57, P1 ;  /* 0x000000ffff917224 */ /* 0x000fe200008e0639 */
[----:B------:R-:W-:Y:S02]  /*20950*/  IADD3 R10, P5, PT, -R10, R85, RZ ;  /* 0x000000550a0a7210 */ /* 0x000fe40007fbe1ff */
[----:B------:R-:W-:Y:S02]  /*20960*/  SEL R157, R61, RZ, P0 ;  /* 0x000000ff3d9d7207 */ /* 0x000fe40000000000 */
[----:B------:R-:W-:Y:S02]  /*20970*/  IADD3 R82, P2, PT, R83, R54, RZ ;  /* 0x0000003653527210 */ /* 0x000fe40007f5e0ff */
[----:B------:R-:W-:Y:S01]  /*20980*/  SEL R94, R94, RZ, P0 ;  /* 0x000000ff5e5e7207 */ /* 0x000fe20000000000 */
[----:B------:R-:W-:Y:S01]  /*20990*/  IMAD.X R157, R84, 0x1, ~R157, P5 ;  /* 0x00000001549d7824 */ /* 0x000fe200028e0e9d */
[----:B------:R-:W-:Y:S01]  /*209a0*/  IADD3 R80, P4, PT, R81, R58, RZ ;  /* 0x0000003a51507210 */ /* 0x000fe20007f9e0ff */
[----:B------:R-:W-:Y:S01]  /*209b0*/  IMAD.X R129, RZ, RZ, R55, P2 ;  /* 0x000000ffff817224 */ /* 0x000fe200010e0637 */
[----:B------:R-:W-:Y:S01]  /*209c0*/  IADD3 R94, P3, PT, -R94, R87, RZ ;  /* 0x000000575e5e7210 */ /* 0x000fe20007f7e1ff */
[----:B------:R-:W-:Y:S01]  /*209d0*/  IMAD.WIDE.U32 R126, R157, R10, RZ ;  /* 0x0000000a9d7e7225 */ /* 0x000fe200078e00ff */
[----:B------:R-:W-:-:S02]  /*209e0*/  SEL R145, R145, RZ, P0 ;  /* 0x000000ff91917207 */ /* 0x000fc40000000000 */
[----:B------:R-:W-:Y:S01]  /*209f0*/  SEL R81, R82, RZ, P0 ;  /* 0x000000ff52517207 */ /* 0x000fe20000000000 */
[----:B------:R-:W-:Y:S01]  /*20a00*/  IMAD.WIDE.U32 R82, R157, R94, RZ ;  /* 0x0000005e9d527225 */ /* 0x000fe200078e00ff */
[----:B------:R-:W-:Y:S02]  /*20a10*/  SEL R129, R129, RZ, P0 ;  /* 0x000000ff81817207 */ /* 0x000fe40000000000 */
[----:B------:R-:W-:Y:S01]  /*20a20*/  IADD3 R134, P1, PT, R134, -R81, RZ ;  /* 0x8000005186867210 */ /* 0x000fe20007f3e0ff */
[----:B------:R-:W-:Y:S01]  /*20a30*/  IMAD.X R145, R86, 0x1, ~R145, P3 ;  /* 0x0000000156917824 */ /* 0x000fe200018e0e91 */
[----:B------:R-:W-:Y:S01]  /*20a40*/  SEL R80, R80, RZ, P0 ;  /* 0x000000ff50507207 */ /* 0x000fe20000000000 */
[----:B------:R-:W-:-:S03]  /*20a50*/  IMAD.WIDE.U32 R86, R10, R10, RZ ;  /* 0x0000000a0a567225 */ /* 0x000fc600078e00ff */
[----:B------:R-:W-:Y:S01]  /*20a60*/  IADD3 R131, P5, PT, R131, -R80, RZ ;  /* 0x8000005083837210 */ /* 0x000fe20007fbe0ff */
[----:B------:R-:W-:-:S04]  /*20a70*/  IMAD.WIDE.U32 R126, P3, R10, R157, R126 ;  /* 0x0000009d0a7e7225 */ /* 0x000fc8000786007e */
[----:B------:R-:W-:Y:S02]  /*20a80*/  IMAD.X R141, RZ, RZ, R59, P4 ;  /* 0x000000ffff8d7224 */ /* 0x000fe400020e063b */
[----:B------:R-:W-:Y:S01]  /*20a90*/  IMAD.X R129, R89, 0x1, ~R129, P1 ;  /* 0x0000000159817824 */ /* 0x000fe200008e0e81 */
[----:B------:R-:W-:Y:S01]  /*20aa0*/  IADD3 RZ, P1, PT, R87, R126, RZ ;  /* 0x0000007e57ff7210 */ /* 0x000fe20007f3e0ff */
[----:B------:R-:W-:Y:S01]  /*20ab0*/  IMAD.WIDE.U32 R80, R10, R94, RZ ;  /* 0x0000005e0a507225 */ /* 0x000fe200078e00ff */
[----:B------:R-:W-:-:S03]  /*20ac0*/  SEL R141, R141, RZ, P0 ;  /* 0x000000ff8d8d7207 */ /* 0x000fc60000000000 */
[----:B------:R-:W-:-:S04]  /*20ad0*/  IMAD.WIDE.U32 R82, P2, R145, R10, R82 ;  /* 0x0000000a91527225 */ /* 0x000fc80007840052 */
[----:B------:R-:W-:Y:S01]  /*20ae0*/  IMAD.WIDE.U32 R84, R145, R10, RZ ;  /* 0x0000000a91547225 */ /* 0x000fe200078e00ff */
[----:B------:R-:W-:-:S03]  /*20af0*/  IADD3 RZ, P0, PT, R81, R82, RZ ;  /* 0x0000005251ff7210 */ /* 0x000fc60007f1e0ff */
[----:B------:R-:W-:-:S04]  /*20b00*/  IMAD.WIDE.U32 R98, R157, R134, RZ ;  /* 0x000000869d627225 */ /* 0x000fc800078e00ff */
[----:B------:R-:W-:Y:S02]  /*20b10*/  IMAD.X R87, RZ, RZ, RZ, P3 ;  /* 0x000000ffff577224 */ /* 0x000fe400018e06ff */
[----:B------:R-:W-:Y:S02]  /*20b20*/  IMAD.MOV.U32 R86, RZ, RZ, R127 ;  /* 0x000000ffff567224 */ /* 0x000fe400078e007f */
[----:B------:R-:W-:-:S04]  /*20b30*/  IMAD.WIDE.U32 R84, P3, R94, R157, R84 ;  /* 0x0000009d5e547225 */ /* 0x000fc80007860054 */
[----:B------:R-:W-:-:S04]  /*20b40*/  IMAD.WIDE.U32.X R86, R157, R157, R86, P1 ;  /* 0x0000009d9d567225 */ /* 0x000fc800008e0456 */
[----:B------:R-:W-:-:S04]  /*20b50*/  IMAD.WIDE.U32 R80, R10, R134, RZ ;  /* 0x000000860a507225 */ /* 0x000fc800078e00ff */
[----:B------:R-:W-:-:S04]  /*20b60*/  IMAD.WIDE.U32 R98, P1, R129, R10, R98 ;  /* 0x0000000a81627225 */ /* 0x000fc80007820062 */
[----:B------:R-:W-:-:S04]  /*20b70*/  IMAD.WIDE.U32 R92, R94, R10, RZ ;  /* 0x0000000a5e5c7225 */ /* 0x000fc800078e00ff */
[----:B------:R-:W-:Y:S01]  /*20b80*/  IMAD.X R103, RZ, RZ, RZ, P3 ;  /* 0x000000ffff677224 */ /* 0x000fe200018e06ff */
[----:B------:R-:W-:Y:S01]  /*20b90*/  IADD3 RZ, P3, PT, R81, R98, RZ ;  /* 0x0000006251ff7210 */ /* 0x000fe20007f7e0ff */
[----:B------:R-:W-:Y:S01]  /*20ba0*/  IMAD.X R141, R88, 0x1, ~R141, P5 ;  /* 0x00000001588d7824 */ /* 0x000fe200028e0e8d */
[----:B------:R-:W-:Y:S01]  /*20bb0*/  IADD3 R140, P5, PT, R93, R84, RZ ;  /* 0x000000545d8c7210 */ /* 0x000fe20007fbe0ff */
[----:B------:R-:W-:Y:S02]  /*20bc0*/  IMAD.MOV.U32 R124, RZ, RZ, R83 ;  /* 0x000000ffff7c7224 */ /* 0x000fe400078e0053 */
[----:B------:R-:W-:-:S04]  /*20bd0*/  IMAD.WIDE.U32 R82, R129, R10, RZ ;  /* 0x0000000a81527225 */ /* 0x000fc800078e00ff */
[----:B------:R-:W-:-:S04]  /*20be0*/  IMAD.WIDE.U32 R80, R145, R94, RZ ;  /* 0x0000005e91507225 */ /* 0x000fc800078e00ff */
[----:B------:R-:W-:Y:S02]  /*20bf0*/  IMAD.MOV.U32 R102, RZ, RZ, R85 ;  /* 0x000000ffff667224 */ /* 0x000fe400078e0055 */
[----:B------:R-:W-:-:S04]  /*20c00*/  IMAD.WIDE.U32 R96, R157, R131, RZ ;  /* 0x000000839d607225 */ /* 0x000fc800078e00ff */
[----:B------:R-:W-:Y:S01]  /*20c10*/  IMAD.X R125, RZ, RZ, RZ, P2 ;  /* 0x000000ffff7d7224 */ /* 0x000fe200010e06ff */
[----:B------:R-:W-:Y:S01]  /*20c20*/  IADD3 R95, P2, PT, R86, R92, RZ ;  /* 0x0000005c565f7210 */ /* 0x000fe20007f5e0ff */
[----:B------:R-:W-:-:S04]  /*20c30*/  IMAD.WIDE.U32 R88, R145, R134, RZ ;  /* 0x0000008691587225 */ /* 0x000fc800078e00ff */
[----:B------:R-:W-:-:S04]  /*20c40*/  IMAD.WIDE.U32.X R102, R145, R157, R102, P5 ;  /* 0x0000009d91667225 */ /* 0x000fc800028e0466 */
[----:B------:R-:W-:-:S04]  /*20c50*/  IMAD.WIDE.U32 R112, R134, R10, RZ ;  /* 0x0000000a86707225 */ /* 0x000fc800078e00ff */
[----:B------:R-:W-:-:S04]  /*20c60*/  IMAD.WIDE.U32 R82, P4, R134, R157, R82 ;  /* 0x0000009d86527225 */ /* 0x000fc80007880052 */
[----:B------:R-:W-:-:S04]  /*20c70*/  IMAD.WIDE.U32 R80, P5, R94, R145, R80 ;  /* 0x000000915e507225 */ /* 0x000fc800078a0050 */
[----:B------:R-:W-:-:S04]  /*20c80*/  IMAD.WIDE.U32 R90, R10, R131, RZ ;  /* 0x000000830a5a7225 */ /* 0x000fc800078e00ff */
[----:B------:R-:W-:-:S04]  /*20c90*/  IMAD.WIDE.U32 R96, P6, R141, R10, R96 ;  /* 0x0000000a8d607225 */ /* 0x000fc800078c0060 */
[----:B------:R-:W-:Y:S02]  /*20ca0*/  IMAD.X R127, R140, 0x1, R87, P2 ;  /* 0x000000018c7f7824 */ /* 0x000fe400010e0657 */
[----:B------:R-:W-:Y:S01]  /*20cb0*/  IMAD.X R109, RZ, RZ, RZ, P1 ;  /* 0x000000ffff6d7224 */ /* 0x000fe200008e06ff */
[----:B------:R-:W-:Y:S01]  /*20cc0*/  ISETP.GE.U32.AND P1, PT, R95, R92, PT ;  /* 0x0000005c5f00720c */ /* 0x000fe20003f26070 */
[----:B------:R-:W-:-:S03]  /*20cd0*/  IMAD.WIDE.U32 R84, R94, R134, RZ ;  /* 0x000000865e547225 */ /* 0x000fc600078e00ff */
[----:B------:R-:W-:Y:S01]  /*20ce0*/  ISETP.GE.U32.AND.EX P1, PT, R127, R140, PT, P1 ;  /* 0x0000008c7f00720c */ /* 0x000fe20003f26110 */
[----:B------:R-:W-:-:S03]  /*20cf0*/  IMAD.WIDE.U32 R88, P2, R129, R94, R88 ;  /* 0x0000005e81587225 */ /* 0x000fc60007840058 */
[----:B------:R-:W-:Y:S01]  /*20d00*/  SEL R153, RZ, 0x1, P1 ;  /* 0x00000001ff997807 */ /* 0x000fe20000800000 */
[----:B------:R-:W-:Y:S01]  /*20d10*/  IMAD.X R101, RZ, RZ, RZ, P5 ;  /* 0x000000ffff657224 */ /* 0x000fe200028e06ff */
[----:B------:R-:W-:Y:S01]  /*20d20*/  IADD3 R113, P5, PT, R113, R82, RZ ;  /* 0x0000005271717210 */ /* 0x000fe20007fbe0ff */
[----:B------:R-:W-:Y:S01]  /*20d30*/  IMAD.WIDE.U32.X R124, R145, R157, R124, P0 ;  /* 0x0000009d917c7225 */ /* 0x000fe200000e047c */
[----:B------:R-:W-:-:S03]  /*20d40*/  IADD3 RZ, P0, PT, R91, R96, RZ ;  /* 0x000000605bff7210 */ /* 0x000fc60007f1e0ff */
[----:B------:R-:W-:Y:S02]  /*20d50*/  IMAD.MOV.U32 R86, RZ, RZ, R83 ;  /* 0x000000ffff567224 */ /* 0x000fe400078e0053 */
[----:B------:R-:W-:-:S04]  /*20d60*/  IMAD.WIDE.U32 R82, R141, R10, RZ ;  /* 0x0000000a8d527225 */ /* 0x000fc800078e00ff */
[----:B------:R-:W-:Y:S01]  /*20d70*/  IMAD.X R87, RZ, RZ, RZ, P4 ;  /* 0x000000ffff577224 */ /* 0x000fe200020e06ff */
[----:B------:R-:W-:Y:S01]  /*20d80*/  IADD3 RZ, P4, PT, R85, R88, RZ ;  /* 0x0000005855ff7210 */ /* 0x000fe20007f9e0ff */
[----:B------:R-:W-:-:S04]  /*20d90*/  IMAD.WIDE.U32 R90, R129, R94, RZ ;  /* 0x0000005e815a7225 */ /* 0x000fc800078e00ff */
[----:B------:R-:W-:-:S04]  /*20da0*/  IMAD.WIDE.U32 R84, R94, R94, RZ ;  /* 0x0000005e5e547225 */ /* 0x000fc800078e00ff */
[----:B------:R-:W-:-:S04]  /*20db0*/  IMAD.WIDE.U32.X R86, R129, R157, R86, P5 ;  /* 0x0000009d81567225 */ /* 0x000fc800028e0456 */
[----:B------:R-:W-:-:S04]  /*20dc0*/  IMAD.WIDE.U32 R82, P5, R131, R157, R82 ;  /* 0x0000009d83527225 */ /* 0x000fc800078a0052 */
[----:B------:R-:W-:-:S04]  /*20dd0*/  IMAD.WIDE.U32 R90, P1, R134, R145, R90 ;  /* 0x00000091865a7225 */ /* 0x000fc8000782005a */
[----:B------:R-:W-:Y:S01]  /*20de0*/  IMAD.X R105, RZ, RZ, RZ, P6 ;  /* 0x000000ffff697224 */ /* 0x000fe200030e06ff */
[----:B------:R-:W-:Y:S01]  /*20df0*/  IADD3 R136, P6, PT, R85, R80, RZ ;  /* 0x0000005055887210 */ /* 0x000fe20007fde0ff */
[----:B------:R-:W-:-:S04]  /*20e00*/  IMAD.WIDE.U32 R106, R131, R10, RZ ;  /* 0x0000000a836a7225 */ /* 0x000fc800078e00ff */
[----:B------:R-:W-:Y:S02]  /*20e10*/  IMAD.MOV.U32 R108, RZ, RZ, R99 ;  /* 0x000000ffff6c7224 */ /* 0x000fe400078e0063 */
[----:B------:R-:W-:Y:S02]  /*20e20*/  IMAD.MOV.U32 R100, RZ, RZ, R81 ;  /* 0x000000ffff647224 */ /* 0x000fe400078e0051 */
[----:B------:R-:W-:Y:S02]  /*20e30*/  IMAD.MOV.U32 R80, RZ, RZ, R83 ;  /* 0x000000ffff507224 */ /* 0x000fe400078e0053 */
[----:B------:R-:W-:-:S04]  /*20e40*/  IMAD.WIDE.U32 R98, R134, R94, RZ ;  /* 0x0000005e86627225 */ /* 0x000fc800078e00ff */
[----:B------:R-:W-:Y:S01]  /*20e50*/  IMAD.X R83, RZ, RZ, RZ, P1 ;  /* 0x000000ffff537224 */ /* 0x000fe200008e06ff */
[----:B------:R-:W-:Y:S01]  /*20e60*/  IADD3 R138, P1, PT, R95, R92, RZ ;  /* 0x0000005c5f8a7210 */ /* 0x000fe20007f3e0ff */
[----:B------:R-:W-:Y:S02]  /*20e70*/  IMAD.MOV.U32 R104, RZ, RZ, R97 ;  /* 0x000000ffff687224 */ /* 0x000fe400078e0061 */
[----:B------:R-:W-:Y:S01]  /*20e80*/  IMAD.X R81, RZ, RZ, RZ, P5 ;  /* 0x000000ffff517224 */ /* 0x000fe200028e06ff */
[----:B------:R-:W-:Y:S01]  /*20e90*/  IADD3 R107, P5, PT, R107, R82, RZ ;  /* 0x000000526b6b7210 */ /* 0x000fe20007fbe0ff */
[----:B------:R-:W-:Y:S02]  /*20ea0*/  IMAD.X R97, RZ, RZ, RZ, P2 ;  /* 0x000000ffff617224 */ /* 0x000fe400010e06ff */
[----:B------:R-:W-:Y:S01]  /*20eb0*/  IMAD.WIDE.U32.X R108, R129, R157, R108, P3 ;  /* 0x0000009d816c7225 */ /* 0x000fe200018e046c */
[----:B------:R-:W-:-:S03]  /*20ec0*/  IADD3 R153, P2, P3, R112, R124, R153 ;  /* 0x0000007c70997210 */ /* 0x000fc60007b5e099 */
[----:B------:R-:W-:Y:S01]  /*20ed0*/  IMAD.WIDE.U32.X R100, R145, R145, R100, P6 ;  /* 0x0000009191647225 */ /* 0x000fe200030e0464 */
[----:B------:R-:W-:-:S03]  /*20ee0*/  IADD3 R99, P6, PT, R99, R90, RZ ;  /* 0x0000005a63637210 */ /* 0x000fc60007fde0ff */
[----:B------:R-:W-:Y:S02]  /*20ef0*/  IMAD.MOV.U32 R82, RZ, RZ, R91 ;  /* 0x000000ffff527224 */ /* 0x000fe400078e005b */
[----:B------:R-:W-:-:S04]  /*20f00*/  IMAD.WIDE.U32 R90, R145, R131, RZ ;  /* 0x00000083915a7225 */ /* 0x000fc800078e00ff */
[----:B------:R-:W-:Y:S01]  /*20f10*/  IMAD.X R124, R127, 0x1, R140, P1 ;  /* 0x000000017f7c7824 */ /* 0x000fe200008e068c */
[----:B------:R-:W-:Y:S01]  /*20f20*/  IADD3 R155, P1, PT, R153, R84, RZ ;  /* 0x00000054999b7210 */ /* 0x000fe20007f3e0ff */
[----:B------:R-:W-:-:S03]  /*20f30*/  IMAD.WIDE.U32.X R104, R141, R157, R104, P0 ;  /* 0x0000009d8d687225 */ /* 0x000fc600000e0468 */
[----:B------:R-:W-:Y:S01]  /*20f40*/  ISETP.GE.U32.AND P0, PT, R155, R84, PT ;  /* 0x000000549b00720c */ /* 0x000fe20003f06070 */
[----:B------:R-:W-:-:S04]  /*20f50*/  IMAD.WIDE.U32.X R80, R141, R157, R80, P5 ;  /* 0x0000009d8d507225 */ /* 0x000fc800028e0450 */
[----:B------:R-:W-:-:S04]  /*20f60*/  IMAD.WIDE.U32 R92, R141, R94, RZ ;  /* 0x0000005e8d5c7225 */ /* 0x000fc800078e00ff */
[----:B------:R-:W-:-:S04]  /*20f70*/  IMAD.WIDE.U32 R90, P5, R141, R94, R90 ;  /* 0x0000005e8d5a7225 */ /* 0x000fc800078a005a */
[----:B------:R-:W-:Y:S02]  /*20f80*/  IMAD.MOV.U32 R96, RZ, RZ, R89 ;  /* 0x000000ffff607224 */ /* 0x000fe400078e0059 */
[----:B------:R-:W-:-:S04]  /*20f90*/  IMAD.WIDE.U32 R84, R94, R131, RZ ;  /* 0x000000835e547225 */ /* 0x000fc800078e00ff */
[----:B------:R-:W-:Y:S01]  /*20fa0*/  IMAD.X R89, RZ, RZ, RZ, P5 ;  /* 0x000000ffff597224 */ /* 0x000fe200028e06ff */
[----:B------:R-:W-:Y:S01]  /*20fb0*/  ISETP.GE.U32.AND P5, PT, R138, R95, PT ;  /* 0x0000005f8a00720c */ /* 0x000fe20003fa6070 */
[----:B------:R-:W-:-:S04]  /*20fc0*/  IMAD.WIDE.U32.X R82, R129, R145, R82, P6 ;  /* 0x0000009181527225 */ /* 0x000fc800030e0452 */
[----:B------:R-:W-:Y:S01]  /*20fd0*/  IMAD.WIDE.U32.X R96, R129, R145, R96, P4 ;  /* 0x0000009181607225 */ /* 0x000fe200020e0460 */
[----:B------:R-:W-:-:S03]  /*20fe0*/  IADD3 RZ, P4, PT, R85, R90, RZ ;  /* 0x0000005a55ff7210 */ /* 0x000fc60007f9e0ff */
[----:B------:R-:W-:-:S04]  /*20ff0*/  IMAD.WIDE.U32 R92, P6, R131, R145, R92 ;  /* 0x00000091835c7225 */ /* 0x000fc800078c005c */
[----:B------:R-:W-:-:S04]  /*21000*/  IMAD.WIDE.U32 R94, R131, R94, RZ ;  /* 0x0000005e835e7225 */ /* 0x000fc800078e00ff */
[----:B------:R-:W-:Y:S02]  /*21010*/  IMAD.MOV.U32 R88, RZ, RZ, R91 ;  /* 0x000000ffff587224 */ /* 0x000fe400078e005b */
[----:B------:R-:W-:-:S04]  /*21020*/  IMAD.WIDE.U32 R90, R129, R131, RZ ;  /* 0x00000083815a7225 */ /* 0x000fc800078e00ff */
[----:B------:R-:W-:Y:S01]  /*21030*/  IMAD.X R85, RZ, RZ, RZ, P6 ;  /* 0x000000ffff557224 */ /* 0x000fe200030e06ff */
[----:B------:R-:W-:Y:S01]  /*21040*/  IADD3 R95, P6, PT, R95, R92, RZ ;  /* 0x0000005c5f5f7210 */ /* 0x000fe20007fde0ff */
[----:B------:R-:W-:Y:S02]  /*21050*/  IMAD.MOV.U32 R84, RZ, RZ, R93 ;  /* 0x000000ffff547224 */ /* 0x000fe400078e005d */
[----:B------:R-:W-:-:S04]  /*21060*/  IMAD.WIDE.U32.X R88, R141, R145, R88, P4 ;  /* 0x000000918d587225 */ /* 0x000fc800020e0458 */
[----:B------:R-:W-:-:S04]  /*21070*/  IMAD.WIDE.U32 R90, P4, R141, R134, R90 ;  /* 0x000000868d5a7225 */ /* 0x000fc8000788005a */
[----:B------:R-:W-:-:S04]  /*21080*/  IMAD.WIDE.U32 R92, R134, R131, RZ ;  /* 0x00000083865c7225 */ /* 0x000fc800078e00ff */
[----:B------:R-:W-:Y:S01]  /*21090*/  IMAD.WIDE.U32.X R84, R141, R145, R84, P6 ;  /* 0x000000918d547225 */ /* 0x000fe200030e0454 */
[----:B------:R-:W-:Y:S02]  /*210a0*/  ISETP.GE.U32.AND.EX P6, PT, R124, R127, PT, P5 ;  /* 0x0000007f7c00720c */ /* 0x000fe40003fc6150 */
[----:B------:R-:W-:Y:S01]  /*210b0*/  IADD3 RZ, P5, PT, R93, R90, RZ ;  /* 0x0000005a5dff7210 */ /* 0x000fe20007fbe0ff */
[-C--:B------:R-:W-:Y:S01]  /*210c0*/  IMAD.WIDE.U32 R92, R129, R134.reuse, RZ ;  /* 0x00000086815c7225 */ /* 0x080fe200078e00ff */
[----:B------:R-:W-:Y:S02]  /*210d0*/  IADD3.X R90, PT, PT, R113, R125, RZ, P2, P3 ;  /* 0x0000007d715a7210 */ /* 0x000fe400017e64ff */
[----:B------:R-:W-:Y:S01]  /*210e0*/  SEL R125, RZ, 0x1, P6 ;  /* 0x00000001ff7d7807 */ /* 0x000fe20003000000 */
[----:B------:R-:W-:Y:S01]  /*210f0*/  IMAD.WIDE.U32 R144, R134, R134, RZ ;  /* 0x0000008686907225 */ /* 0x000fe200078e00ff */
[----:B------:R-:W-:Y:S02]  /*21100*/  ISETP.GE.U32.AND P2, PT, R153, R112, PT ;  /* 0x000000709900720c */ /* 0x000fe40003f46070 */
[----:B------:R-:W-:Y:S01]  /*21110*/  IADD3 R125, P3, P6, R155, R102, R125 ;  /* 0x000000669b7d7210 */ /* 0x000fe20007e7e07d */
[----:B------:R-:W-:Y:S01]  /*21120*/  IMAD.X R127, R136, 0x1, R90, P1 ;  /* 0x00000001887f7824 */ /* 0x000fe200008e065a */
[----:B------:R-:W-:Y:S01]  /*21130*/  ISETP.GE.U32.AND.EX P2, PT, R90, R113, PT, P2 ;  /* 0x000000715a00720c */ /* 0x000fe20003f46120 */
[----:B------:R-:W-:Y:S01]  /*21140*/  IMAD.X R153, RZ, RZ, RZ, P4 ;  /* 0x000000ffff997224 */ /* 0x000fe200020e06ff */
[----:B------:R-:W-:Y:S01]  /*21150*/  ISETP.GE.U32.AND P1, PT, R125, R155, PT ;  /* 0x0000009b7d00720c */ /* 0x000fe20003f26070 */
[----:B------:R-:W-:Y:S01]  /*21160*/  IMAD.WIDE.U32 R154, R141, R134, RZ ;  /* 0x000000868d9a7225 */ /* 0x000fe200078e00ff */
[----:B------:R-:W-:-:S02]  /*21170*/  IADD3.X R140, PT, PT, R127, R103, RZ, P3, P6 ;  /* 0x000000677f8c7210 */ /* 0x000fc40001fec4ff */
[----:B------:R-:W-:Y:S01]  /*21180*/  IADD3 R125, P6, PT, R125, R112, RZ ;  /* 0x000000707d7d7210 */ /* 0x000fe20007fde0ff */
[----:B------:R-:W-:Y:S01]  /*21190*/  IMAD.WIDE.U32 R92, P3, R134, R129, R92 ;  /* 0x00000081865c7225 */ /* 0x000fe2000786005c */
[----:B------:R-:W-:Y:S02]  /*211a0*/  ISETP.GE.U32.AND.EX P0, PT, R127, R136, PT, P0 ;  /* 0x000000887f00720c */ /* 0x000fe40003f06100 */
[----:B------:R-:W-:Y:S01]  /*211b0*/  ISETP.GE.U32.AND.EX P1, PT, R140, R127, PT, P1 ;  /* 0x0000007f8c00720c */ /* 0x000fe20003f26110 */
[----:B------:R-:W-:Y:S01]  /*211c0*/  IMAD.X R103, RZ, RZ, RZ, P3 ;  /* 0x000000ffff677224 */ /* 0x000fe200018e06ff */
[----:B------:R-:W-:Y:S01]  /*211d0*/  ISETP.GE.U32.AND P3, PT, R125, R112, PT ;  /* 0x000000707d00720c */ /* 0x000fe20003f66070 */
[----:B------:R-:W-:Y:S01]  /*211e0*/  IMAD.MOV.U32 R102, RZ, RZ, R93 ;  /* 0x000000ffff667224 */ /* 0x000fe200078e005d */
[----:B------:R-:W-:Y:S01]  /*211f0*/  IADD3 R112, P4, PT, R145, R92, RZ ;  /* 0x0000005c91707210 */ /* 0x000fe20007f9e0ff */
[----:B------:R-:W-:Y:S01]  /*21200*/  IMAD.MOV.U32 R152, RZ, RZ, R91 ;  /* 0x000000ffff987224 */ /* 0x000fe200078e005b */
[----:B------:R-:W-:Y:S01]  /*21210*/  SEL R127, RZ, 0x1, P2 ;  /* 0x00000001ff7f7807 */ /* 0x000fe20001000000 */
[----:B------:R-:W-:-:S04]  /*21220*/  IMAD.WIDE.U32 R90, R131, R134, RZ ;  /* 0x00000086835a7225 */ /* 0x000fc800078e00ff */
[----:B------:R-:W-:-:S04]  /*21230*/  IMAD.WIDE.U32.X R102, R129, R129, R102, P4 ;  /* 0x0000008181667225 */ /* 0x000fc800020e0466 */
[----:B------:R-:W-:-:S04]  /*21240*/  IMAD.WIDE.U32 R154, P4, R131, R129, R154 ;  /* 0x00000081839a7225 */ /* 0x000fc8000788009a */
[----:B------:R-:W-:Y:S01]  /*21250*/  IMAD.X R93, RZ, RZ, RZ, P4 ;  /* 0x000000ffff5d7224 */ /* 0x000fe200020e06ff */
[----:B------:R-:W-:Y:S01]  /*21260*/  IADD3 R127, P2, P4, R106, R108, R127 ;  /* 0x0000006c6a7f7210 */ /* 0x000fe20007c5e07f */
[----:B------:R-:W-:Y:S01]  /*21270*/  IMAD.X R140, R140, 0x1, R113, P6 ;  /* 0x000000018c8c7824 */ /* 0x000fe200030e0671 */
[----:B------:R-:W-:Y:S01]  /*21280*/  SEL R108, RZ, 0x1, P0 ;  /* 0x00000001ff6c7807 */ /* 0x000fe20000000000 */
[----:B------:R-:W-:Y:S01]  /*21290*/  IMAD.WIDE.U32.X R152, R141, R129, R152, P5 ;  /* 0x000000818d987225 */ /* 0x000fe200028e0498 */
[----:B------:R-:W-:Y:S02]  /*212a0*/  IADD3.X R134, PT, PT, R107, R109, RZ, P2, P4 ;  /* 0x0000006d6b867210 */ /* 0x000fe400017e84ff */
[----:B------:R-:W-:Y:S01]  /*212b0*/  SEL R109, RZ, 0x1, P1 ;  /* 0x00000001ff6d7807 */ /* 0x000fe20000800000 */
[----:B------:R-:W-:Y:S01]  /*212c0*/  IMAD.MOV.U32 R92, RZ, RZ, R155 ;  /* 0x000000ffff5c7224 */ /* 0x000fe200078e009b */
[----:B------:R-:W-:Y:S02]  /*212d0*/  ISETP.GE.U32.AND P0, PT, R127, R106, PT ;  /* 0x0000006a7f00720c */ /* 0x000fe40003f06070 */
[----:B------:R-:W-:-:S02]  /*212e0*/  IADD3 R109, P2, P4, R109, R100, R108 ;  /* 0x000000646d6d7210 */ /* 0x000fc40007c5e06c */
[----:B------:R-:W-:Y:S02]  /*212f0*/  IADD3 R100, P1, PT, R127, R98, RZ ;  /* 0x000000627f647210 */ /* 0x000fe40007f3e0ff */
[----:B------:R-:W-:Y:S02]  /*21300*/  IADD3.X R127, PT, PT, RZ, R101, RZ, P2, P4 ;  /* 0x00000065ff7f7210 */ /* 0x000fe400017e84ff */
[----:B------:R-:W-:Y:S01]  /*21310*/  ISETP.GE.U32.AND.EX P0, PT, R134, R107, PT, P0 ;  /* 0x0000006b8600720c */ /* 0x000fe20003f06100 */
[----:B------:R-:W-:Y:S01]  /*21320*/  IMAD.X R108, R99, 0x1, R134, P1 ;  /* 0x00000001636c7824 */ /* 0x000fe200008e0686 */
[----:B------:R-:W-:Y:S02]  /*21330*/  IADD3 R101, P4, PT, R100, R109, RZ ;  /* 0x0000006d64657210 */ /* 0x000fe40007f9e0ff */
[----:B------:R-:W-:Y:S02]  /*21340*/  ISETP.GE.U32.AND.EX P3, PT, R140, R113, PT, P3 ;  /* 0x000000718c00720c */ /* 0x000fe40003f66130 */
[----:B------:R-:W-:-:S02]  /*21350*/  SEL R109, RZ, 0x1, P0 ;  /* 0x00000001ff6d7807 */ /* 0x000fc40000000000 */
[----:B------:R-:W-:Y:S02]  /*21360*/  IADD3 R91, P5, PT, R91, R154, RZ ;  /* 0x0000009a5b5b7210 */ /* 0x000fe40007fbe0ff */
[----:B------:R-:W-:Y:S02]  /*21370*/  ISETP.GE.U32.AND P1, PT, R100, R98, PT ;  /* 0x000000626400720c */ /* 0x000fe40003f26070 */
[C---:B------:R-:W-:Y:S01]  /*21380*/  ISETP.GE.U32.AND P2, PT, R101.reuse, R100, PT ;  /* 0x000000646500720c */ /* 0x040fe20003f46070 */
[----:B------:R-:W-:Y:S01]  /*21390*/  IMAD.X R100, R108, 0x1, R127, P4 ;  /* 0x000000016c647824 */ /* 0x000fe200020e067f */
[----:B------:R-:W-:Y:S01]  /*213a0*/  IADD3 R113, P0, PT, R101, R98, RZ ;  /* 0x0000006265717210 */ /* 0x000fe20007f1e0ff */
[----:B------:R-:W-:Y:S01]  /*213b0*/  IMAD.WIDE.U32.X R92, R141, R129, R92, P5 ;  /* 0x000000818d5c7225 */ /* 0x000fe200028e045c */
[----:B------:R-:W-:Y:S02]  /*213c0*/  SEL R101, RZ, 0x1, P3 ;  /* 0x00000001ff657807 */ /* 0x000fe40001800000 */
[----:B------:R-:W-:Y:S01]  /*213d0*/  IADD3 R109, P4, P3, R94, R104, R109 ;  /* 0x000000685e6d7210 */ /* 0x000fe20007b9e06d */
[----:B------:R-:W-:Y:S01]  /*213e0*/  IMAD.X R127, R100, 0x1, R99, P0 ;  /* 0x00000001647f7824 */ /* 0x000fe200000e0663 */
[----:B------:R-:W-:-:S02]  /*213f0*/  IADD3 R101, P5, P6, R113, R86, R101 ;  /* 0x0000005671657210 */ /* 0x000fc40007ebe065 */
[----:B------:R-:W-:Y:S02]  /*21400*/  ISETP.GE.U32.AND.EX P1, PT, R108, R99, PT, P1 ;  /* 0x000000636c00720c */ /* 0x000fe40003f26110 */
[----:B------:R-:W-:Y:S02]  /*21410*/  ISETP.GE.U32.AND.EX P2, PT, R100, R108, PT, P2 ;  /* 0x0000006c6400720c */ /* 0x000fe40003f46120 */
[----:B------:R-:W-:Y:S02]  /*21420*/  IADD3.X R104, PT, PT, R95, R105, RZ, P4, P3 ;  /* 0x000000695f687210 */ /* 0x000fe400027e64ff */
[----:B------:R-:W-:Y:S02]  /*21430*/  ISETP.GE.U32.AND P0, PT, R113, R98, PT ;  /* 0x000000627100720c */ /* 0x000fe40003f06070 */
[----:B------:R-:W-:Y:S02]  /*21440*/  IADD3.X R86, PT, PT, R127, R87, RZ, P5, P6 ;  /* 0x000000577f567210 */ /* 0x000fe40002fec4ff */
[----:B------:R-:W-:-:S02]  /*21450*/  ISETP.GE.U32.AND P4, PT, R101, R113, PT ;  /* 0x000000716500720c */ /* 0x000fc40003f86070 */
[----:B------:R-:W-:Y:S02]  /*21460*/  SEL R98, RZ, 0x1, P1 ;  /* 0x00000001ff627807 */ /* 0x000fe40000800000 */
[----:B------:R-:W-:Y:S02]  /*21470*/  SEL R87, RZ, 0x1, P2 ;  /* 0x00000001ff577807 */ /* 0x000fe40001000000 */
[----:B------:R-:W-:Y:S02]  /*21480*/  IADD3 R101, P3, PT, R101, R106, RZ ;  /* 0x0000006a65657210 */ /* 0x000fe40007f7e0ff */
[C---:B------:R-:W-:Y:S02]  /*21490*/  ISETP.GE.U32.AND.EX P1, PT, R86.reuse, R127, PT, P4 ;  /* 0x0000007f5600720c */ /* 0x040fe40003f26140 */
[----:B------:R-:W-:Y:S01]  /*214a0*/  IADD3 R98, P4, P5, R87, R96, R98 ;  /* 0x0000006057627210 */ /* 0x000fe20007d9e062 */
[----:B------:R-:W-:Y:S01]  /*214b0*/  IMAD.X R96, R86, 0x1, R107, P3 ;  /* 0x0000000156607824 */ /* 0x000fe200018e066b */
[----:B------:R-:W-:-:S02]  /*214c0*/  ISETP.GE.U32.AND.EX P0, PT, R127, R99, PT, P0 ;  /* 0x000000637f00720c */ /* 0x000fc40003f06100 */
[----:B------:R-:W-:Y:S02]  /*214d0*/  SEL R87, RZ, 0x1, P1 ;  /* 0x00000001ff577807 */ /* 0x000fe40000800000 */
[----:B------:R-:W-:Y:S02]  /*214e0*/  IADD3 R98, P1, PT, R109, R98, RZ ;  /* 0x000000626d627210 */ /* 0x000fe40007f3e0ff */
[----:B------:R-:W-:Y:S02]  /*214f0*/  IADD3.X R99, PT, PT, RZ, R97, RZ, P4, P5 ;  /* 0x00000061ff637210 */ /* 0x000fe400027ea4ff */
[----:B------:R-:W-:Y:S02]  /*21500*/  SEL R86, RZ, 0x1, P0 ;  /* 0x00000001ff567807 */ /* 0x000fe40000000000 */
[----:B------:R-:W-:Y:S01]  /*21510*/  ISETP.GE.U32.AND P4, PT, R98, R109, PT ;  /* 0x0000006d6200720c */ /* 0x000fe20003f86070 */
[----:B------:R-:W-:Y:S01]  /*21520*/  IMAD.X R99, R104, 0x1, R99, P1 ;  /* 0x0000000168637824 */ /* 0x000fe200008e0663 */
[----:B------:R-:W-:-:S02]  /*21530*/  IADD3 R97, P0, P6, R87, R82, R86 ;  /* 0x0000005257617210 */ /* 0x000fc40007e1e056 */
[----:B------:R-:W-:Y:S02]  /*21540*/  IADD3 R82, P5, PT, R98, R144, RZ ;  /* 0x0000009062527210 */ /* 0x000fe40007fbe0ff */
[----:B------:R-:W-:Y:S02]  /*21550*/  ISETP.GE.U32.AND P2, PT, R101, R106, PT ;  /* 0x0000006a6500720c */ /* 0x000fe40003f46070 */
[----:B------:R-:W-:Y:S02]  /*21560*/  IADD3.X R86, PT, PT, RZ, R83, RZ, P0, P6 ;  /* 0x00000053ff567210 */ /* 0x000fe400007ec4ff */
[----:B------:R-:W-:Y:S02]  /*21570*/  IADD3 R97, P0, PT, R82, R97, RZ ;  /* 0x0000006152617210 */ /* 0x000fe40007f1e0ff */
[----:B------:R-:W-:Y:S01]  /*21580*/  ISETP.GE.U32.AND.EX P4, PT, R99, R104, PT, P4 ;  /* 0x000000686300720c */ /* 0x000fe20003f86140 */
[----:B------:R-:W-:Y:S01]  /*21590*/  IMAD.X R99, R112, 0x1, R99, P5 ;  /* 0x0000000170637824 */ /* 0x000fe200028e0663 */
[----:B------:R-:W-:-:S02]  /*215a0*/  ISETP.GE.U32.AND P3, PT, R109, R94, PT ;  /* 0x0000005e6d00720c */ /* 0x000fc40003f66070 */
[----:B------:R-:W-:Y:S01]  /*215b0*/  ISETP.GE.U32.AND.EX P2, PT, R96, R107, PT, P2 ;  /* 0x0000006b6000720c */ /* 0x000fe20003f46120 */
[----:B------:R-:W-:Y:S01]  /*215c0*/  IMAD.X R86, R99, 0x1, R86, P0 ;  /* 0x0000000163567824 */ /* 0x000fe200000e0656 */
[C---:B------:R-:W-:Y:S02]  /*215d0*/  IADD3 R87, P5, PT, R97.reuse, R94, RZ ;  /* 0x0000005e61577210 */ /* 0x040fe40007fbe0ff */
[----:B------:R-:W-:Y:S02]  /*215e0*/  ISETP.GE.U32.AND.EX P3, PT, R104, R95, PT, P3 ;  /* 0x0000005f6800720c */ /* 0x000fe40003f66130 */
[----:B------:R-:W-:Y:S02]  /*215f0*/  SEL R83, RZ, 0x1, P2 ;  /* 0x00000001ff537807 */ /* 0x000fe40001000000 */
[----:B------:R-:W-:Y:S02]  /*21600*/  ISETP.GE.U32.AND P1, PT, R82, R144, PT ;  /* 0x000000905200720c */ /* 0x000fe40003f26070 */
[----:B------:R-:W-:Y:S01]  /*21610*/  ISETP.GE.U32.AND P2, PT, R97, R82, PT ;  /* 0x000000526100720c */ /* 0x000fe20003f46070 */
[----:B------:R-:W-:Y:S01]  /*21620*/  IMAD.X R82, R86, 0x1, R95, P5 ;  /* 0x0000000156527824 */ /* 0x000fe200028e065f */
[----:B------:R-:W-:-:S02]  /*21630*/  ISETP.GE.U32.AND P0, PT, R87, R94, PT ;  /* 0x0000005e5700720c */ /* 0x000fc40003f06070 */
[----:B------:R-:W-:Y:S02]  /*21640*/  SEL R94, RZ, 0x1, P3 ;  /* 0x00000001ff5e7807 */ /* 0x000fe40001800000 */
[----:B------:R-:W-:Y:S02]  /*21650*/  SEL R97, RZ, 0x1, P4 ;  /* 0x00000001ff617807 */ /* 0x000fe40002000000 */
[----:B------:R-:W-:Y:S02]  /*21660*/  IADD3 R83, P3, P4, R87, R80, R83 ;  /* 0x0000005057537210 */ /* 0x000fe40007c7e053 */
[----:B------:R-:W-:Y:S02]  /*21670*/  ISETP.GE.U32.AND.EX P1, PT, R99, R112, PT, P1 ;  /* 0x000000706300720c */ /* 0x000fe40003f26110 */
[----:B------:R-:W-:Y:S02]  /*21680*/  ISETP.GE.U32.AND.EX P2, PT, R86, R99, PT, P2 ;  /* 0x000000635600720c */ /* 0x000fe40003f46120 */
[----:B------:R-:W-:-:S02]  /*21690*/  ISETP.GE.U32.AND.EX P0, PT, R82, R95, PT, P0 ;  /* 0x0000005f5200720c */ /* 0x000fc40003f06100 */
[----:B------:R-:W-:Y:S02]  /*216a0*/  IADD3 R97, P5, P6, R97, R88, R94 ;  /* 0x0000005861617210 */ /* 0x000fe40007ebe05e */
[----:B------:R-:W-:Y:S02]  /*216b0*/  IADD3.X R95, PT, PT, R82, R81, RZ, P3, P4 ;  /* 0x00000051525f7210 */ /* 0x000fe40001fe84ff */
[----:B------:R-:W-:Y:S02]  /*216c0*/  SEL R80, RZ, 0x1, P1 ;  /* 0x00000001ff507807 */ /* 0x000fe40000800000 */
[----:B------:R-:W-:Y:S02]  /*216d0*/  SEL R81, RZ, 0x1, P2 ;  /* 0x00000001ff517807 */ /* 0x000fe40001000000 */
[----:B------:R-:W-:Y:S02]  /*216e0*/  ISETP.GE.U32.AND P2, PT, R110, R60, PT ;  /* 0x0000003c6e00720c */ /* 0x000fe40003f46070 */
[----:B------:R-:W-:-:S02]  /*216f0*/  IADD3.X R88, PT, PT, RZ, R89, RZ, P5, P6 ;  /* 0x00000059ff587210 */ /* 0x000fc40002fec4ff */
[----:B------:R-:W-:Y:S02]  /*21700*/  IADD3 R81, P4, P5, R81, R102, R80 ;  /* 0x0000006651517210 */ /* 0x000fe40007d9e050 */
[----:B------:R-:W-:Y:S02]  /*21710*/  ISETP.GE.U32.AND P1, PT, R83, R87, PT ;  /* 0x000000575300720c */ /* 0x000fe40003f26070 */
[----:B------:R-:W-:Y:S02]  /*21720*/  ISETP.EQ.U32.AND P3, PT, R139, R56, PT ;  /* 0x000000388b00720c */ /* 0x000fe40003f62070 */
[----:B------:R-:W-:Y:S02]  /*21730*/  ISETP.GE.U32.AND.EX P6, PT, R132, R61, PT, P2 ;  /* 0x0000003d8400720c */ /* 0x000fe40003fc6120 */
[----:B------:R-:W-:Y:S02]  /*21740*/  IADD3.X R102, PT, PT, RZ, R103, RZ, P4, P5 ;  /* 0x00000067ff667210 */ /* 0x000fe400027ea4ff */
[----:B------:R-:W-:-:S02]  /*21750*/  ISETP.GE.U32.AND.EX P1, PT, R95, R82, PT, P1 ;  /* 0x000000525f00720c */ /* 0x000fc40003f26110 */
[----:B------:R-:W-:Y:S02]  /*21760*/  ISETP.EQ.AND.EX P4, PT, R128, R57, !P6, P3 ;  /* 0x000000398000720c */ /* 0x000fe40007782330 */
[----:B------:R-:W-:Y:S02]  /*21770*/  IADD3 R86, P3, PT, R97, R90, RZ ;  /* 0x0000005a61567210 */ /* 0x000fe40007f7e0ff */
[----:B------:R-:W-:Y:S02]  /*21780*/  ISETP.LT.U32.AND P2, PT, R139, R56, PT ;  /* 0x000000388b00720c */ /* 0x000fe40003f41070 */
[----:B------:R-:W-:Y:S01]  /*21790*/  SEL R99, RZ, 0x1, P1 ;  /* 0x00000001ff637807 */ /* 0x000fe20000800000 */
[----:B------:R-:W-:Y:S01]  /*217a0*/  IMAD.X R87, R91, 0x1, R88, P3 ;  /* 0x000000015b577824 */ /* 0x000fe200018e0658 */
[----:B------:R-:W-:Y:S02]  /*217b0*/  SEL R80, RZ, 0x1, P0 ;  /* 0x00000001ff507807 */ /* 0x000fe40000000000 */
[----:B------:R-:W-:-:S02]  /*217c0*/  IADD3 R81, P1, PT, R86, R81, RZ ;  /* 0x0000005156517210 */ /* 0x000fc40007f3e0ff */
[----:B------:R-:W-:Y:S02]  /*217d0*/  ISETP.EQ.U32.AND P0, PT, R137, R54, PT ;  /* 0x000000368900720c */ /* 0x000fe40003f02070 */
[----:B------:R-:W-:Y:S02]  /*217e0*/  ISETP.LT.U32.OR.EX P5, PT, R128, R57, P4, P2 ;  /* 0x000000398000720c */ /* 0x000fe400027a1520 */
[----:B------:R-:W-:Y:S01]  /*217f0*/  IADD3 R99, P3, P4, R99, R84, R80 ;  /* 0x0000005463637210 */ /* 0x000fe20007c7e050 */
[----:B------:R-:W-:Y:S01]  /*21800*/  IMAD.X R84, R87, 0x1, R102, P1 ;  /* 0x0000000157547824 */ /* 0x000fe200008e0666 */
        /* <DEDUP_REMOVED lines=16> */
[----:B------:R-:W-:-:S02]  /*21910*/  ISETP.GE.U32.AND P4, PT, R81, R86, PT ;  /* 0x000000565100720c */ /* 0x000fc40003f86070 */
[----:B------:R-:W-:Y:S02]  /*21920*/  ISETP.GE.U32.AND.EX P0, PT, R87, R91, PT, P0 ;  /* 0x0000005b5700720c */ /* 0x000fe40003f06100 */
[----:B------:R-:W-:Y:S02]  /*21930*/  SEL R89, RZ, 0x1, P3 ;  /* 0x00000001ff597807 */ /* 0x000fe40001800000 */
[----:B------:R-:W-:Y:S01]  /*21940*/  ISETP.GE.U32.AND.EX P3, PT, R84, R87, PT, P4 ;  /* 0x000000575400720c */ /* 0x000fe20003f66140 */
[----:B------:R-:W-:Y:S01]  /*21950*/  IMAD.WIDE.U32 R86, R95, 0x3d1, RZ ;  /* 0x000003d15f567825 */ /* 0x000fe200078e00ff */
[----:B------:R-:W-:Y:S02]  /*21960*/  SEL R82, RZ, 0x1, P0 ;  /* 0x00000001ff527807 */ /* 0x000fe40000000000 */
[----:B------:R-:W-:Y:S01]  /*21970*/  IADD3 R89, P0, P4, R89, R92, R80 ;  /* 0x0000005c59597210 */ /* 0x000fe20007c1e050 */
[----:B------:R-:W-:Y:S01]  /*21980*/  IMAD.WIDE.U32 R80, R141, R131, RZ ;  /* 0x000000838d507225 */ /* 0x000fe200078e00ff */
[----:B------:R-:W-:-:S02]  /*21990*/  SEL R85, RZ, 0x1, P3 ;  /* 0x00000001ff557807 */ /* 0x000fc40001800000 */
[----:B------:R-:W-:Y:S02]  /*219a0*/  @P1 ISETP.NE.U32.AND P3, PT, R133, R58, PT ;  /* 0x0000003a8500120c */ /* 0x000fe40003f65070 */
[----:B------:R-:W-:Y:S01]  /*219b0*/  IADD3.X R103, PT, PT, RZ, R93, RZ, P0, P4 ;  /* 0x0000005dff677210 */ /* 0x000fe200007e84ff */
[----:B------:R-:W-:Y:S01]  /*219c0*/  IMAD.WIDE.U32 R80, P4, R131, R141, R80 ;  /* 0x0000008d83507225 */ /* 0x000fe20007880050 */
[----:B------:R-:W-:Y:S02]  /*219d0*/  PLOP3.LUT P0, PT, PT, PT, PT, 0x8, 0x80 ;  /* 0x000000000080781c */ /* 0x000fe40003f0e170 */
[----:B------:R-:W-:Y:S01]  /*219e0*/  @P1 ISETP.NE.OR.EX P0, PT, R130, R59, !P2, P3 ;  /* 0x0000003b8200120c */ /* 0x000fe20005705730 */
[----:B------:R-:W-:Y:S01]  /*219f0*/  IMAD.X R91, RZ, RZ, RZ, P4 ;  /* 0x000000ffff5b7224 */ /* 0x000fe200020e06ff */
[----:B------:R-:W-:Y:S01]  /*21a00*/  IADD3 R93, P1, P3, R85, R152, R82 ;  /* 0x00000098555d7210 */ /* 0x000fe20007b3e052 */
[----:B------:R-:W-:Y:S01]  /*21a10*/  IMAD.WIDE.U32 R84, R131, R131, RZ ;  /* 0x0000008383547225 */ /* 0x000fe200078e00ff */
[----:B------:R-:W-:-:S02]  /*21a20*/  P2R R92, PR, RZ, 0x4 ;  /* 0x00000004ff5c7803 */ /* 0x000fc40000000000 */
[----:B------:R-:W-:Y:S01]  /*21a30*/  IADD3.X R88, PT, PT, RZ, R153, RZ, P1, P3 ;  /* 0x00000099ff587210 */ /* 0x000fe20000fe64ff */
[----:B------:R-:W-:Y:S01]  /*21a40*/  IMAD.MOV.U32 R90, RZ, RZ, R81 ;  /* 0x000000ffff5a7224 */ /* 0x000fe200078e0051 */
[----:B------:R-:W-:Y:S01]  /*21a50*/  IADD3 R85, P3, PT, R85, R80, RZ ;  /* 0x0000005055557210 */ /* 0x000fe20007f7e0ff */
[----:B------:R-:W-:Y:S01]  /*21a60*/  IMAD.WIDE.U32 R80, P4, RZ, R83, R86 ;  /* 0x00000053ff507225 */ /* 0x000fe20007880056 */
[----:B------:R-:W-:Y:S02]  /*21a70*/  IADD3 R82, P1, PT, R93, R84, RZ ;  /* 0x000000545d527210 */ /* 0x000fe40007f3e0ff */
[----:B------:R-:W-:Y:S01]  /*21a80*/  P2R R94, PR, RZ, 0x40 ;  /* 0x00000040ff5e7803 */ /* 0x000fe20000000000 */
[----:B------:R-:W-:Y:S01]  /*21a90*/  IMAD.WIDE.U32 R86, R83, 0x3d1, RZ ;  /* 0x000003d153567825 */ /* 0x000fe200078e00ff */
[----:B------:R-:W-:-:S03]  /*21aa0*/  @P5 LOP3.LUT R149, R149, 0x4, RZ, 0xfc, !PT ;  /* 0x0000000495955812 */ /* 0x000fc600078efcff */
[----:B------:R-:W-:Y:S01]  /*21ab0*/  IMAD.X R88, R85, 0x1, R88, P1 ;  /* 0x0000000155587824 */ /* 0x000fe200008e0658 */
[C---:B------:R-:W-:Y:S01]  /*21ac0*/  IADD3 R93, P1, PT, R82.reuse, R89, RZ ;  /* 0x00000059525d7210 */ /* 0x040fe20007f3e0ff */
[----:B------:R-:W-:Y:S01]  /*21ad0*/  IMAD.WIDE.U32.X R90, R141, R141, R90, P3 ;  /* 0x0000008d8d5a7225 */ /* 0x000fe200018e045a */
[----:B------:R-:W-:-:S03]  /*21ae0*/  ISETP.GE.U32.AND P3, PT, R82, R84, PT ;  /* 0x000000545200720c */ /* 0x000fc60003f66070 */
[C---:B------:R-:W-:Y:S01]  /*21af0*/  IMAD.X R103, R88.reuse, 0x1, R103, P1 ;  /* 0x0000000158677824 */ /* 0x040fe200008e0667 */
[----:B------:R-:W-:Y:S01]  /*21b00*/  ISETP.GE.U32.AND P1, PT, R93, R82, PT ;  /* 0x000000525d00720c */ /* 0x000fe20003f26070 */
[----:B------:R-:W-:Y:S01]  /*21b10*/  IMAD.X R89, RZ, RZ, RZ, P4 ;  /* 0x000000ffff597224 */ /* 0x000fe200020e06ff */
[----:B------:R-:W-:Y:S01]  /*21b20*/  IADD3 RZ, P4, PT, R87, R80, RZ ;  /* 0x0000005057ff7210 */ /* 0x000fe20007f9e0ff */
[----:B------:R-:W-:Y:S01]  /*21b30*/  IMAD.WIDE.U32 R86, R97, 0x3d1, RZ ;  /* 0x000003d161567825 */ /* 0x000fe200078e00ff */
[----:B------:R-:W-:Y:S02]  /*21b40*/  ISETP.GE.U32.AND.EX P3, PT, R88, R85, PT, P3 ;  /* 0x000000555800720c */ /* 0x000fe40003f66130 */
[----:B------:R-:W-:Y:S01]  /*21b50*/  ISETP.GE.U32.AND.EX P1, PT, R103, R88, PT, P1 ;  /* 0x000000586700720c */ /* 0x000fe20003f26110 */
[----:B------:R-:W-:Y:S01]  /*21b60*/  IMAD.MOV.U32 R88, RZ, RZ, R81 ;  /* 0x000000ffff587224 */ /* 0x000fe200078e0051 */
[----:B------:R-:W-:Y:S01]  /*21b70*/  SEL R82, RZ, 0x1, P3 ;  /* 0x00000001ff527807 */ /* 0x000fe20001800000 */
[----:B------:R-:W-:Y:S01]  /*21b80*/  IMAD.WIDE.U32 R84, R99, 0x3d1, RZ ;  /* 0x000003d163547825 */ /* 0x000fe200078e00ff */
[----:B------:R-:W-:-:S03]  /*21b90*/  SEL R107, RZ, 0x1, P1 ;  /* 0x00000001ff6b7807 */ /* 0x000fc60000800000 */
[----:B------:R-:W-:-:S04]  /*21ba0*/  IMAD.WIDE.U32.X R88, RZ, R95, R88, P4 ;  /* 0x0000005fff587225 */ /* 0x000fc800020e0458 */
        /* <DEDUP_REMOVED lines=22> */
[----:B------:R-:W-:Y:S01]  /*21d10*/  ISETP.GE.U32.AND.EX P3, PT, R85, R83, PT, P3 ;  /* 0x000000535500720c */ /* 0x000fe20003f66130 */
[----:B------:R-:W-:-:S03]  /*21d20*/  IMAD.X R83, RZ, RZ, RZ, P2 ;  /* 0x000000ffff537224 */ /* 0x000fc600010e06ff */
[----:B------:R-:W-:-:S04]  /*21d30*/  SEL R82, RZ, 0x1, P3 ;  /* 0x00000001ff527807 */ /* 0x000fc80001800000 */
[----:B------:R-:W-:Y:S01]  /*21d40*/  IADD3 R82, P1, P4, R81, R95, R82 ;  /* 0x0000005f51527210 */ /* 0x000fe20007c3e052 */
[----:B------:R-:W-:-:S03]  /*21d50*/  IMAD.WIDE.U32 R80, R10, R10, R84 ;  /* 0x0000000a0a507225 */ /* 0x000fc600078e0054 */
[----:B------:R-:W-:Y:S01]  /*21d60*/  IADD3.X R86, PT, PT, R98, R99, RZ, P1, P4 ;  /* 0x0000006362567210 */ /* 0x000fe20000fe84ff */
[----:B------:R-:W-:Y:S01]  /*21d70*/  IMAD.IADD R10, R126, 0x1, R81 ;  /* 0x000000017e0a7824 */ /* 0x000fe200078e0251 */
        /* <DEDUP_REMOVED lines=18> */
[----:B------:R-:W-:Y:S01]  /*21ea0*/  IADD3 R89, P1, P4, R82, R90, R125 ;  /* 0x0000005a52597210 */ /* 0x000fe20007c3e07d */
[----:B------:R-:W-:Y:S02]  /*21eb0*/  IMAD.MOV.U32 R82, RZ, RZ, R87 ;  /* 0x000000ffff527224 */ /* 0x000fe400078e0057 */
[----:B------:R-:W-:Y:S01]  /*21ec0*/  IMAD.WIDE.U32 R86, R105, 0x3d1, RZ ;  /* 0x000003d169567825 */ /* 0x000fe200078e00ff */
[----:B------:R-:W-:Y:S02]  /*21ed0*/  IADD3.X R146, PT, PT, RZ, R98, R140, P1, P4 ;  /* 0x00000062ff927210 */ /* 0x000fe40000fe848c */
[----:B------:R-:W-:Y:S01]  /*21ee0*/  ISETP.GE.U32.AND P1, PT, R107, R88, PT ;  /* 0x000000586b00720c */ /* 0x000fe20003f26070 */
[----:B------:R-:W-:-:S03]  /*21ef0*/  IMAD.WIDE.U32 R84, P4, RZ, R105, R84 ;  /* 0x00000069ff547225 */ /* 0x000fc60007880054 */
[----:B------:R-:W-:Y:S01]  /*21f00*/  ISETP.GE.U32.AND.EX P1, PT, R100, R109, PT, P1 ;  /* 0x0000006d6400720c */ /* 0x000fe20003f26110 */
[----:B------:R-:W-:-:S03]  /*21f10*/  IMAD.WIDE.U32.X R82, RZ, R103, R82, P6 ;  /* 0x00000067ff527225 */ /* 0x000fc600030e0452 */
        /* <DEDUP_REMOVED lines=13> */
[----:B------:R-:W-:-:S04]  /*21ff0*/  ISETP.EQ.U32.AND P6, PT, R90, R97, PT ;  /* 0x000000615a00720c */ /* 0x000fc80003fc2070 */
[----:B------:R-:W-:Y:S02]  /*22000*/  ISETP.EQ.AND.EX P5, PT, R98, R93, P5, P6 ;  /* 0x0000005d6200720c */ /* 0x000fe40002fa2360 */
[----:B------:R-:W-:Y:S01]  /*22010*/  ISETP.LT.U32.AND P6, PT, R90, R97, PT ;  /* 0x000000615a00720c */ /* 0x000fe20003fc1070 */
[----:B------:R-:W-:-:S03]  /*22020*/  IMAD.MOV.U32 R97, RZ, RZ, R80 ;  /* 0x000000ffff617224 */ /* 0x000fc600078e0050 */
[----:B------:R-:W-:Y:S02]  /*22030*/  ISETP.LT.U32.OR.EX P5, PT, R98, R93, P5, P6 ;  /* 0x0000005d6200720c */ /* 0x000fe40002fa1560 */
[----:B------:R-:W-:Y:S02]  /*22040*/  ISETP.EQ.U32.AND P6, PT, R89, R125, PT ;  /* 0x0000007d5900720c */ /* 0x000fe40003fc2070 */
[----:B------:R-:W-:Y:S02]  /*22050*/  SEL R84, RZ, 0x1, !P5 ;  /* 0x00000001ff547807 */ /* 0x000fe40006800000 */
[CC--:B------:R-:W-:Y:S02]  /*22060*/  ISETP.EQ.AND.EX P6, PT, R146.reuse, R140.reuse, P3, P6 ;  /* 0x0000008c9200720c */ /* 0x0c0fe40001fc2360 */
        /* <DEDUP_REMOVED lines=16> */
[-C--:B------:R-:W-:Y:S02]  /*22170*/  ISETP.EQ.U32.AND P5, PT, R150, R101.reuse, PT ;  /* 0x000000659600720c */ /* 0x080fe40003fa2070 */
        /* <DEDUP_REMOVED lines=17> */
[----:B------:R-:W-:Y:S02]  /*22290*/  SEL R83, R60, RZ, P0 ;  /* 0x000000ff3c537207 */ /* 0x000fe40000000000 */
[----:B------:R-:W-:-:S02]  /*222a0*/  SEL R92, R92, RZ, P0 ;  /* 0x000000ff5c5c7207 */ /* 0x000fc40000000000 */
[----:B------:R-:W-:Y:S02]  /*222b0*/  ISETP.NE.AND.EX P2, PT, R90, RZ, PT, P2 ;  /* 0x000000ff5a00720c */ /* 0x000fe40003f45320 */
[----:B------:R-:W-:Y:S01]  /*222c0*/  IADD3 R110, P5, PT, R110, -R83, RZ ;  /* 0x800000536e6e7210 */ /* 0x000fe20007fbe0ff */
[----:B------:R-:W-:Y:S01]  /*222d0*/  IMAD.X R83, RZ, RZ, R55, P1 ;  /* 0x000000ffff537224 */ /* 0x000fe200008e0637 */
        /* <DEDUP_REMOVED lines=19> */
.L_x_229:
        /* <DEDUP_REMOVED lines=34> */
.L_x_228:
[----:B------:R-:W-:Y:S05]  /*22630*/  BSYNC.RECONVERGENT B2 ;  /* 0x0000000000027941 */ /* 0x000fea0003800200 */
.L_x_227:
        /* <DEDUP_REMOVED lines=21> */
[----:B------:R-:W-:Y:S02]  /*22790*/  @P0 ISETP.NE.OR.EX P2, PT, R82, R59, !P3, P1 ;  /* 0x0000003b5200020c */ /* 0x000fe40005f45710 */
[----:B------:R-:W-:Y:S02]  /*227a0*/  IADD3 R138, P5, PT, R85, R56, RZ ;  /* 0x00000038558a7210 */ /* 0x000fe40007fbe0ff */
[----:B------:R-:W-:Y:S02]  /*227b0*/  SEL R83, RZ, 0x1, !P6 ;  /* 0x00000001ff537807 */ /* 0x000fe40007000000 */
[----:B------:R-:W-:Y:S01]  /*227c0*/  SEL R138, R138, RZ, P2 ;  /* 0x000000ff8a8a7207 */ /* 0x000fe20001000000 */
[----:B------:R-:W-:Y:S01]  /*227d0*/  IMAD.X R85, RZ, RZ, R57, P5 ;  /* 0x000000ffff557224 */ /* 0x000fe200028e0639 */
[----:B------:R-:W-:-:S02]  /*227e0*/  IADD3 R140, P6, PT, R83, R54, RZ ;  /* 0x00000036538c7210 */ /* 0x000fc40007fde0ff */
[----:B------:R-:W-:Y:S02]  /*227f0*/  IADD3 R138, P1, PT, R81, -R138, RZ ;  /* 0x8000008a518a7210 */ /* 0x000fe40007f3e0ff */
[----:B------:R-:W-:Y:S01]  /*22800*/  SEL R144, R60, RZ, P2 ;  /* 0x000000ff3c907207 */ /* 0x000fe20001000000 */
[----:B------:R-:W-:Y:S01]  /*22810*/  IMAD.X R83, RZ, RZ, R55, P6 ;  /* 0x000000ffff537224 */ /* 0x000fe200030e0637 */
[----:B------:R-:W-:Y:S01]  /*22820*/  SEL R81, RZ, 0x1, !P3 ;  /* 0x00000001ff517807 */ /* 0x000fe20005800000 */
[----:B------:R-:W-:Y:S01]  /*22830*/  IMAD.WIDE.U32 R102, R138, R53, RZ ;  /* 0x000000358a667225 */ /* 0x000fe200078e00ff */
[----:B------:R-:W-:Y:S02]  /*22840*/  SEL R140, R140, RZ, P2 ;  /* 0x000000ff8c8c7207 */ /* 0x000fe40001000000 */
[----:B------:R-:W-:Y:S02]  /*22850*/  IADD3 R144, P4, PT, R97, -R144, RZ ;  /* 0x8000009061907210 */ /* 0x000fe40007f9e0ff */
[----:B------:R-:W-:-:S02]  /*22860*/  IADD3 R81, P3, PT, R81, R58, RZ ;  /* 0x0000003a51517210 */ /* 0x000fc40007f7e0ff */
[----:B------:R-:W-:Y:S01]  /*22870*/  SEL R87, R61, RZ, P2 ;  /* 0x000000ff3d577207 */ /* 0x000fe20001000000 */
[----:B------:R-:W-:Y:S01]  /*22880*/  IMAD.WIDE.U32 R90, R120, R144, RZ ;  /* 0x00000090785a7225 */ /* 0x000fe200078e00ff */
[----:B------:R-:W-:Y:S02]  /*22890*/  IADD3 R140, P0, PT, R89, -R140, RZ ;  /* 0x8000008c598c7210 */ /* 0x000fe40007f1e0ff */
[----:B------:R-:W-:Y:S01]  /*228a0*/  SEL R83, R83, RZ, P2 ;  /* 0x000000ff53537207 */ /* 0x000fe20001000000 */
[----:B------:R-:W-:Y:S01]  /*228b0*/  IMAD.X R99, RZ, RZ, R59, P3 ;  /* 0x000000ffff637224 */ /* 0x000fe200018e063b */
[----:B------:R-:W-:Y:S01]  /*228c0*/  SEL R85, R85, RZ, P2 ;  /* 0x000000ff55557207 */ /* 0x000fe20001000000 */
[----:B------:R-:W-:Y:S01]  /*228d0*/  IMAD.X R10, R10, 0x1, ~R87, P4 ;  /* 0x000000010a0a7824 */ /* 0x000fe200020e0e57 */
[----:B------:R-:W-:Y:S01]  /*228e0*/  SEL R81, R81, RZ, P2 ;  /* 0x000000ff51517207 */ /* 0x000fe20001000000 */
[----:B------:R-:W-:Y:S01]  /*228f0*/  IMAD.WIDE.U32 R86, R120, R140, RZ ;  /* 0x0000008c78567225 */ /* 0x000fe200078e00ff */
[----:B------:R-:W-:-:S03]  /*22900*/  SEL R99, R99, RZ, P2 ;  /* 0x000000ff63637207 */ /* 0x000fc60001000000 */
[----:B------:R-:W-:Y:S01]  /*22910*/  IMAD.X R146, R146, 0x1, ~R83, P0 ;  /* 0x0000000192927824 */ /* 0x000fe200000e0e53 */
[----:B------:R-:W-:Y:S01]  /*22920*/  IADD3 R150, P0, PT, R150, -R81, RZ ;  /* 0x8000005196967210 */ /* 0x000fe20007f1e0ff */
[----:B------:R-:W-:Y:S02]  /*22930*/  IMAD.X R134, R134, 0x1, ~R85, P1 ;  /* 0x0000000186867824 */ /* 0x000fe400008e0e55 */
[----:B------:R-:W-:-:S04]  /*22940*/  IMAD.WIDE.U32 R96, R119, R144, RZ ;  /* 0x0000009077607225 */ /* 0x000fc800078e00ff */
[----:B------:R-:W-:-:S04]  /*22950*/  IMAD.WIDE.U32 R90, P1, R119, R10, R90 ;  /* 0x0000000a775a7225 */ /* 0x000fc8000782005a */
[----:B------:R-:W-:-:S04]  /*22960*/  IMAD.WIDE.U32 R80, R119, R140, RZ ;  /* 0x0000008c77507225 */ /* 0x000fc800078e00ff */
[----:B------:R-:W-:-:S04]  /*22970*/  IMAD.WIDE.U32 R86, P4, R119, R146, R86 ;  /* 0x0000009277567225 */ /* 0x000fc80007880056 */
[----:B------:R-:W-:Y:S01]  /*22980*/  IMAD.WIDE.U32 R88, R120, R138, RZ ;  /* 0x0000008a78587225 */ /* 0x000fe200078e00ff */
[----:B------:R-:W-:-:S03]  /*22990*/  IADD3 RZ, P6, PT, R81, R86, RZ ;  /* 0x0000005651ff7210 */ /* 0x000fc60007fde0ff */
[----:B------:R-:W-:Y:S01]  /*229a0*/  IMAD.X R132, R82, 0x1, ~R99, P0 ;  /* 0x0000000152847824 */ /* 0x000fe200000e0e63 */
[----:B------:R-:W-:Y:S01]  /*229b0*/  IADD3 RZ, P0, PT, R97, R90, RZ ;  /* 0x0000005a61ff7210 */ /* 0x000fe20007f1e0ff */
[----:B------:R-:W-:Y:S02]  /*229c0*/  IMAD.X R83, RZ, RZ, RZ, P1 ;  /* 0x000000ffff537224 */ /* 0x000fe400008e06ff */
[----:B------:R-:W-:Y:S02]  /*229d0*/  IMAD.MOV.U32 R82, RZ, RZ, R91 ;  /* 0x000000ffff527224 */ /* 0x000fe400078e005b */
[----:B------:R-:W-:Y:S02]  /*229e0*/  IMAD R81, R134, R119, RZ ;  /* 0x0000007786517224 */ /* 0x000fe400078e02ff */
[----:B------:R-:W-:-:S04]  /*229f0*/  IMAD.WIDE.U32 R84, R119, R138, RZ ;  /* 0x0000008a77547225 */ /* 0x000fc800078e00ff */
[----:B------:R-:W-:-:S04]  /*22a00*/  IMAD.WIDE.U32 R88, P3, R119, R134, R88 ;  /* 0x0000008677587225 */ /* 0x000fc80007860058 */
[----:B------:R-:W-:Y:S01]  /*22a10*/  IMAD.WIDE.U32 R90, R138, R119, RZ ;  /* 0x000000778a5a7225 */ /* 0x000fe200078e00ff */
[----:B------:R-:W-:-:S03]  /*22a20*/  IADD3 RZ, P2, PT, R85, R88, RZ ;  /* 0x0000005855ff7210 */ /* 0x000fc60007f5e0ff */
[----:B------:R-:W-:-:S04]  /*22a30*/  IMAD.WIDE.U32.X R82, R120, R10, R82, P0 ;  /* 0x0000000a78527225 */ /* 0x000fc800000e0452 */
[----:B------:R-:W-:Y:S01]  /*22a40*/  IMAD R99, R120, R138, R81 ;  /* 0x0000008a78637224 */ /* 0x000fe200078e0251 */
[-C--:B------:R-:W-:Y:S01]  /*22a50*/  IADD3 R97, P0, PT, R82, R90.reuse, RZ ;  /* 0x0000005a52617210 */ /* 0x080fe20007f1e0ff */
[-C--:B------:R-:W-:Y:S02]  /*22a60*/  IMAD R101, R10, R53.reuse, RZ ;  /* 0x000000350a657224 */ /* 0x080fe400078e02ff */
[----:B------:R-:W-:Y:S01]  /*22a70*/  IMAD.IADD R88, R91, 0x1, R99 ;  /* 0x000000015b587824 */ /* 0x000fe200078e0263 */
[----:B------:R-:W-:Y:S01]  /*22a80*/  ISETP.GE.U32.AND P1, PT, R97, R90, PT ;  /* 0x0000005a6100720c */ /* 0x000fe20003f26070 */
[----:B------:R-:W-:Y:S02]  /*22a90*/  IMAD.MOV.U32 R84, RZ, RZ, R89 ;  /* 0x000000ffff547224 */ /* 0x000fe400078e0059 */
[----:B------:R-:W-:Y:S02]  /*22aa0*/  IMAD.X R89, R88, 0x1, R83, P0 ;  /* 0x0000000158597824 */ /* 0x000fe400000e0653 */
[----:B------:R-:W-:-:S03]  /*22ab0*/  IMAD.WIDE.U32 R80, R144, R53, RZ ;  /* 0x0000003590507225 */ /* 0x000fc600078e00ff */
[----:B------:R-:W-:Y:S01]  /*22ac0*/  ISETP.GE.U32.AND.EX P1, PT, R89, R88, PT, P1 ;  /* 0x000000585900720c */ /* 0x000fe20003f26110 */
[----:B------:R-:W-:Y:S02]  /*22ad0*/  IMAD R101, R114, R144, R101 ;  /* 0x0000009072657224 */ /* 0x000fe400078e0265 */
[----:B------:R-:W-:Y:S01]  /*22ae0*/  IMAD.X R85, RZ, RZ, RZ, P3 ;  /* 0x000000ffff557224 */ /* 0x000fe200018e06ff */
[----:B------:R-:W-:Y:S01]  /*22af0*/  IADD3 R98, P3, PT, R97, R80, RZ ;  /* 0x0000005061627210 */ /* 0x000fe20007f7e0ff */
[----:B------:R-:W-:Y:S01]  /*22b00*/  IMAD R91, R146, R119, RZ ;  /* 0x00000077925b7224 */ /* 0x000fe200078e02ff */
[----:B------:R-:W-:Y:S01]  /*22b10*/  SEL R127, RZ, 0x1, P1 ;  /* 0x00000001ff7f7807 */ /* 0x000fe20000800000 */
[----:B------:R-:W-:Y:S01]  /*22b20*/  IMAD.WIDE.U32 R82, R114, R144, RZ ;  /* 0x0000009072527225 */ /* 0x000fe200078e00ff */
[----:B------:R-:W-:-:S03]  /*22b30*/  ISETP.GE.U32.AND P0, PT, R98, R80, PT ;  /* 0x000000506200720c */ /* 0x000fc60003f06070 */
[----:B------:R-:W-:Y:S02]  /*22b40*/  IMAD.IADD R86, R81, 0x1, R101 ;  /* 0x0000000151567824 */ /* 0x000fe400078e0265 */
        /* <DEDUP_REMOVED lines=8> */
[----:B------:R-:W-:Y:S01]  /*22bd0*/  IMAD.X R101, R86, 0x1, R89, P3 ;  /* 0x0000000156657824 */ /* 0x000fe200018e0659 */
[----:B------:R-:W-:Y:S01]  /*22be0*/  IADD3 RZ, P3, PT, R83, R80, RZ ;  /* 0x0000005053ff7210 */ /* 0x000fe20007f7e0ff */
[----:B------:R-:W-:Y:S01]  /*22bf0*/  IMAD.MOV.U32 R104, RZ, RZ, R81 ;  /* 0x000000ffff687224 */ /* 0x000fe200078e0051 */
[----:B------:R-:W-:Y:S01]  /*22c00*/  IADD3 R113, P2, PT, R127, R102, RZ ;  /* 0x000000667f717210 */ /* 0x000fe20007f5e0ff */
[----:B------:R-:W-:Y:S01]  /*22c10*/  IMAD R81, R134, R53, RZ ;  /* 0x0000003586517224 */ /* 0x000fe200078e02ff */
[----:B------:R-:W-:Y:S01]  /*22c20*/  ISETP.GE.U32.AND.EX P0, PT, R101, R86, PT, P0 ;  /* 0x000000566500720c */ /* 0x000fe20003f06100 */
[----:B------:R-:W-:-:S03]  /*22c30*/  IMAD.WIDE.U32 R84, R114, R138, RZ ;  /* 0x0000008a72547225 */ /* 0x000fc600078e00ff */
[----:B------:R-:W-:Y:S01]  /*22c40*/  SEL R107, RZ, 0x1, P0 ;  /* 0x00000001ff6b7807 */ /* 0x000fe20000000000 */
[----:B------:R-:W-:Y:S02]  /*22c50*/  IMAD.X R105, RZ, RZ, RZ, P5 ;  /* 0x000000ffff697224 */ /* 0x000fe400028e06ff */
[C---:B------:R-:W-:Y:S02]  /*22c60*/  IMAD R81, R114.reuse, R138, R81 ;  /* 0x0000008a72517224 */ /* 0x040fe400078e0251 */
[----:B------:R-:W-:-:S04]  /*22c70*/  IMAD.WIDE.U32 R88, R114, R140, RZ ;  /* 0x0000008c72587225 */ /* 0x000fc800078e00ff */
[----:B------:R-:W-:-:S04]  /*22c80*/  IMAD.WIDE.U32.X R104, R114, R10, R104, P3 ;  /* 0x0000000a72687225 */ /* 0x000fc800018e0468 */
[----:B------:R-:W-:Y:S01]  /*22c90*/  IMAD.IADD R125, R103, 0x1, R81 ;  /* 0x00000001677d7824 */ /* 0x000fe200078e0251 */
[----:B------:R-:W-:Y:S01]  /*22ca0*/  IADD3 R107, P1, P5, R113, R104, R107 ;  /* 0x00000068716b7210 */ /* 0x000fe20007d3e06b */
[----:B------:R-:W-:-:S04]  /*22cb0*/  IMAD.WIDE.U32 R84, P0, R53, R134, R84 ;  /* 0x0000008635547225 */ /* 0x000fc80007800054 */
[----:B------:R-:W-:-:S04]  /*22cc0*/  IMAD.WIDE.U32 R82, R116, R144, RZ ;  /* 0x0000009074527225 */ /* 0x000fc800078e00ff */
[----:B------:R-:W-:Y:S02]  /*22cd0*/  IMAD.X R86, R125, 0x1, R94, P2 ;  /* 0x000000017d567824 */ /* 0x000fe400010e065e */
[----:B------:R-:W-:Y:S01]  /*22ce0*/  IMAD.X R103, RZ, RZ, RZ, P0 ;  /* 0x000000ffff677224 */ /* 0x000fe200000e06ff */
[----:B------:R-:W-:Y:S01]  /*22cf0*/  ISETP.GE.U32.AND P0, PT, R127, R100, PT ;  /* 0x000000647f00720c */ /* 0x000fe20003f06070 */
[C---:B------:R-:W-:Y:S01]  /*22d00*/  IMAD.WIDE.U32 R90, R53.reuse, R140, RZ ;  /* 0x0000008c355a7225 */ /* 0x040fe200078e00ff */
[----:B------:R-:W-:Y:S02]  /*22d10*/  IADD3.X R109, PT, PT, R86, R105, RZ, P1, P5 ;  /* 0x00000069566d7210 */ /* 0x000fe40000fea4ff */
[----:B------:R-:W-:Y:S01]  /*22d20*/  ISETP.GE.U32.AND.EX P0, PT, R94, R99, PT, P0 ;  /* 0x000000635e00720c */ /* 0x000fe20003f06100 */
        /* <DEDUP_REMOVED lines=8> */
[----:B------:R-:W-:Y:S01]  /*22db0*/  IADD3 RZ, P5, PT, R97, R84, RZ ;  /* 0x0000005461ff7210 */ /* 0x000fe20007fbe0ff */
[----:B------:R-:W-:Y:S01]  /*22dc0*/  IMAD.MOV.U32 R90, RZ, RZ, R87 ;  /* 0x000000ffff5a7224 */ /* 0x000fe200078e0057 */
[----:B------:R-:W-:Y:S01]  /*22dd0*/  SEL R87, RZ, 0x1, P0 ;  /* 0x00000001ff577807 */ /* 0x000fe20000000000 */
[----:B------:R-:W-:Y:S01]  /*22de0*/  IMAD R83, R132, R119, RZ ;  /* 0x0000007784537224 */ /* 0x000fe200078e02ff */
[----:B------:R-:W-:Y:S01]  /*22df0*/  ISETP.GE.U32.AND P0, PT, R107, R113, PT ;  /* 0x000000716b00720c */ /* 0x000fe20003f06070 */
[----:B------:R-:W-:Y:S01]  /*22e00*/  IMAD.X R81, RZ, RZ, RZ, P2 ;  /* 0x000000ffff517224 */ /* 0x000fe200010e06ff */
[----:B------:R-:W-:Y:S01]  /*22e10*/  ISETP.GE.U32.AND P2, PT, R113, R102, PT ;  /* 0x000000667100720c */ /* 0x000fe20003f46070 */
[----:B------:R-:W-:Y:S01]  /*22e20*/  IMAD.MOV.U32 R102, RZ, RZ, R85 ;  /* 0x000000ffff667224 */ /* 0x000fe200078e0055 */
[----:B------:R-:W-:Y:S01]  /*22e30*/  ISETP.GE.U32.AND.EX P0, PT, R109, R86, PT, P0 ;  /* 0x000000566d00720c */ /* 0x000fe20003f06100 */
[----:B------:R-:W-:Y:S01]  /*22e40*/  IMAD R97, R10, R115, RZ ;  /* 0x000000730a617224 */ /* 0x000fe200078e02ff */
[----:B------:R-:W-:Y:S01]  /*22e50*/  ISETP.GE.U32.AND.EX P2, PT, R86, R125, PT, P2 ;  /* 0x0000007d5600720c */ /* 0x000fe20003f46120 */
[----:B------:R-:W-:-:S02]  /*22e60*/  IMAD R85, R120, R150, R83 ;  /* 0x0000009678557224 */ /* 0x000fc400078e0253 */
[----:B------:R-:W-:-:S04]  /*22e70*/  IMAD.WIDE.U32 R104, R150, R119, RZ ;  /* 0x0000007796687225 */ /* 0x000fc800078e00ff */
[----:B------:R-:W-:-:S04]  /*22e80*/  IMAD.WIDE.U32 R82, R144, R115, RZ ;  /* 0x0000007390527225 */ /* 0x000fc800078e00ff */
[----:B------:R-:W-:Y:S01]  /*22e90*/  IMAD.WIDE.U32.X R90, R120, R146, R90, P6 ;  /* 0x00000092785a7225 */ /* 0x000fe200030e045a */
[----:B------:R-:W-:-:S03]  /*22ea0*/  IADD3 R96, P6, PT, R107, R82, RZ ;  /* 0x000000526b607210 */ /* 0x000fc60007fde0ff */
[----:B------:R-:W-:Y:S01]  /*22eb0*/  IMAD R99, R116, R144, R97 ;  /* 0x0000009074637224 */ /* 0x000fe200078e0261 */
[----:B------:R-:W-:Y:S01]  /*22ec0*/  SEL R97, RZ, 0x1, P0 ;  /* 0x00000001ff617807 */ /* 0x000fe20000000000 */
[----:B------:R-:W-:Y:S01]  /*22ed0*/  IMAD.IADD R105, R105, 0x1, R85 ;  /* 0x0000000169697824 */ /* 0x000fe200078e0255 */
[----:B------:R-:W-:Y:S01]  /*22ee0*/  SEL R85, RZ, 0x1, P2 ;  /* 0x00000001ff557807 */ /* 0x000fe20001000000 */
[----:B------:R-:W-:Y:S01]  /*22ef0*/  IMAD.IADD R84, R83, 0x1, R99 ;  /* 0x0000000153547824 */ /* 0x000fe200078e0263 */
[----:B------:R-:W-:Y:S01]  /*22f00*/  IADD3 R107, P0, P2, R104, R90, R87 ;  /* 0x0000005a686b7210 */ /* 0x000fe20007a1e057 */
[----:B------:R-:W-:Y:S01]  /*22f10*/  IMAD.WIDE.U32.X R102, R114, R134, R102, P5 ;  /* 0x0000008672667225 */ /* 0x000fe200028e0466 */
[----:B------:R-:W-:Y:S02]  /*22f20*/  ISETP.GE.U32.AND P5, PT, R96, R82, PT ;  /* 0x000000526000720c */ /* 0x000fe40003fa6070 */
[----:B------:R-:W-:Y:S01]  /*22f30*/  IADD3.X R88, PT, PT, R105, R91, RZ, P0, P2 ;  /* 0x0000005b69587210 */ /* 0x000fe200007e44ff */
[----:B------:R-:W-:-:S02]  /*22f40*/  IMAD R83, R146, R53, RZ ;  /* 0x0000003592537224 */ /* 0x000fc400078e02ff */
[----:B------:R-:W-:Y:S01]  /*22f50*/  IMAD.X R99, R84, 0x1, R109, P6 ;  /* 0x0000000154637824 */ /* 0x000fe200030e066d */
[----:B------:R-:W-:Y:S01]  /*22f60*/  IADD3 R97, P2, P6, R97, R102, R85 ;  /* 0x0000006661617210 */ /* 0x000fe20007e5e055 */
[----:B------:R-:W-:-:S03]  /*22f70*/  IMAD.WIDE.U32 R90, R140, R53, RZ ;  /* 0x000000358c5a7225 */ /* 0x000fc600078e00ff */
[----:B------:R-:W-:Y:S01]  /*22f80*/  IADD3.X R102, PT, PT, RZ, R103, RZ, P2, P6 ;  /* 0x00000067ff667210 */ /* 0x000fe200017ec4ff */
[----:B------:R-:W-:Y:S01]  /*22f90*/  IMAD R85, R114, R140, R83 ;  /* 0x0000008c72557224 */ /* 0x000fe200078e0253 */
[----:B------:R-:W-:Y:S01]  /*22fa0*/  IADD3 R100, P2, PT, R107, R90, RZ ;  /* 0x0000005a6b647210 */ /* 0x000fe20007f5e0ff */
[-C--:B------:R-:W-:Y:S01]  /*22fb0*/  IMAD R87, R134, R115.reuse, RZ ;  /* 0x0000007386577224 */ /* 0x080fe200078e02ff */
[----:B------:R-:W-:Y:S01]  /*22fc0*/  ISETP.GE.U32.AND.EX P0, PT, R99, R84, PT, P5 ;  /* 0x000000546300720c */ /* 0x000fe20003f06150 */
[----:B------:R-:W-:Y:S01]  /*22fd0*/  IMAD.IADD R91, R91, 0x1, R85 ;  /* 0x000000015b5b7824 */ /* 0x000fe200078e0255 */
[----:B------:R-:W-:Y:S01]  /*22fe0*/  ISETP.GE.U32.AND P6, PT, R100, R90, PT ;  /* 0x0000005a6400720c */ /* 0x000fe20003fc6070 */
[----:B------:R-:W-:Y:S01]  /*22ff0*/  IMAD.WIDE.U32 R84, R138, R115, RZ ;  /* 0x000000738a547225 */ /* 0x000fe200078e00ff */
[----:B------:R-:W-:-:S03]  /*23000*/  SEL R113, RZ, 0x1, P0 ;  /* 0x00000001ff717807 */ /* 0x000fc60000000000 */
[----:B------:R-:W-:Y:S01]  /*23010*/  IMAD.X R129, R91, 0x1, R88, P2 ;  /* 0x000000015b817824 */ /* 0x000fe200010e0658 */
[----:B------:R-:W-:Y:S01]  /*23020*/  IADD3 R103, P2, PT, R100, R97, RZ ;  /* 0x0000006164677210 */ /* 0x000fe20007f5e0ff */
[-C--:B------:R-:W-:Y:S02]  /*23030*/  IMAD R127, R116, R138.reuse, R87 ;  /* 0x0000008a747f7224 */ /* 0x080fe400078e0257 */
[----:B------:R-:W-:Y:S01]  /*23040*/  IMAD.WIDE.U32 R86, R115, R138, RZ ;  /* 0x0000008a73567225 */ /* 0x000fe200078e00ff */
[----:B------:R-:W-:-:S03]  /*23050*/  ISETP.GE.U32.AND.EX P6, PT, R129, R91, PT, P6 ;  /* 0x0000005b8100720c */ /* 0x000fc60003fc6160 */
[----:B------:R-:W-:Y:S01]  /*23060*/  IMAD.WIDE.U32.X R80, R116, R10, R80, P4 ;  /* 0x0000000a74507225 */ /* 0x000fe200020e0450 */
[----:B------:R-:W-:-:S03]  /*23070*/  IADD3 R109, P4, PT, R103, R84, RZ ;  /* 0x00000054676d7210 */ /* 0x000fc60007f9e0ff */
[----:B------:R-:W-:Y:S02]  /*23080*/  IMAD.IADD R127, R85, 0x1, R127 ;  /* 0x00000001557f7824 */ /* 0x000fe400078e027f */
[----:B------:R-:W-:Y:S02]  /*23090*/  IMAD.X R86, R129, 0x1, R102, P2 ;  /* 0x0000000181567824 */ /* 0x000fe400010e0666 */
[----:B------:R-:W-:-:S04]  /*230a0*/  IMAD.WIDE.U32 R82, R116, R138, RZ ;  /* 0x0000008a74527225 */ /* 0x000fc800078e00ff */
[----:B------:R-:W-:Y:S01]  /*230b0*/  IMAD.X R94, R127, 0x1, R86, P4 ;  /* 0x000000017f5e7824 */ /* 0x000fe200020e0656 */
[----:B------:R-:W-:Y:S01]  /*230c0*/  IADD3 R113, P0, P4, R109, R80, R113 ;  /* 0x000000506d717210 */ /* 0x000fe20007c1e071 */
[----:B------:R-:W-:-:S03]  /*230d0*/  IMAD.WIDE.U32 R124, R116, R140, RZ ;  /* 0x0000008c747c7225 */ /* 0x000fc600078e00ff */
[----:B------:R-:W-:Y:S01]  /*230e0*/  IADD3.X R97, PT, PT, R94, R81, RZ, P0, P4 ;  /* 0x000000515e617210 */ /* 0x000fe200007e84ff */
[----:B------:R-:W-:Y:S01]  /*230f0*/  IMAD.WIDE.U32 R82, P5, R115, R134, R82 ;  /* 0x0000008673527225 */ /* 0x000fe200078a0052 */
[----:B------:R-:W-:Y:S02]  /*23100*/  ISETP.GE.U32.AND P0, PT, R103, R100, PT ;  /* 0x000000646700720c */ /* 0x000fe40003f06070 */
[----:B------:R-:W-:Y:S01]  /*23110*/  SEL R100, RZ, 0x1, P6 ;  /* 0x00000001ff647807 */ /* 0x000fe20003000000 */
[----:B------:R-:W-:Y:S01]  /*23120*/  IMAD.WIDE.U32 R90, R120, R150, RZ ;  /* 0x00000096785a7225 */ /* 0x000fe200078e00ff */
[----:B------:R-:W-:Y:S02]  /*23130*/  IADD3 RZ, P2, PT, R87, R82, RZ ;  /* 0x0000005257ff7210 */ /* 0x000fe40007f5e0ff */
[----:B------:R-:W-:Y:S01]  /*23140*/  ISETP.GE.U32.AND.EX P0, PT, R86, R129, PT, P0 ;  /* 0x000000815600720c */ /* 0x000fe20003f06100 */
[----:B------:R-:W-:-:S04]  /*23150*/  IMAD.WIDE.U32 R80, R115, R140, RZ ;  /* 0x0000008c73507225 */ /* 0x000fc800078e00ff */
[----:B------:R-:W-:-:S04]  /*23160*/  IMAD.WIDE.U32 R124, P4, R115, R146, R124 ;  /* 0x00000092737c7225 */ /* 0x000fc8000788007c */
[----:B------:R-:W-:Y:S01]  /*23170*/  IMAD.X R87, RZ, RZ, RZ, P3 ;  /* 0x000000ffff577224 */ /* 0x000fe200018e06ff */
[----:B------:R-:W-:Y:S01]  /*23180*/  IADD3 RZ, P3, PT, R81, R124, RZ ;  /* 0x0000007c51ff7210 */ /* 0x000fe20007f7e0ff */
[----:B------:R-:W-:-:S04]  /*23190*/  IMAD.WIDE.U32 R90, P6, R119, R132, R90 ;  /* 0x00000084775a7225 */ /* 0x000fc800078c005a */
[----:B------:R-:W-:-:S04]  /*231a0*/  IMAD.WIDE.U32 R102, R119, R150, RZ ;  /* 0x0000009677667225 */ /* 0x000fc800078e00ff */
[----:B------:R-:W-:Y:S01]  /*231b0*/  IMAD.X R81, RZ, RZ, RZ, P5 ;  /* 0x000000ffff517224 */ /* 0x000fe200028e06ff */
[----:B------:R-:W-:Y:S01]  /*231c0*/  ISETP.GE.U32.AND P5, PT, R107, R104, PT ;  /* 0x000000686b00720c */ /* 0x000fe20003fa6070 */
[----:B------:R-:W-:Y:S01]  /*231d0*/  IMAD.MOV.U32 R86, RZ, RZ, R89 ;  /* 0x000000ffff567224 */ /* 0x000fe200078e0059 */
[----:B------:R-:W-:Y:S01]  /*231e0*/  SEL R89, RZ, 0x1, P0 ;  /* 0x00000001ff597807 */ /* 0x000fe20000000000 */
[----:B------:R-:W-:Y:S01]  /*231f0*/  IMAD.X R85, RZ, RZ, RZ, P6 ;  /* 0x000000ffff557224 */ /* 0x000fe200030e06ff */
[----:B------:R-:W-:Y:S01]  /*23200*/  IADD3 RZ, P6, PT, R103, R90, RZ ;  /* 0x0000005a67ff7210 */ /* 0x000fe20007fde0ff */
[----:B------:R-:W-:Y:S01]  /*23210*/  IMAD.WIDE.U32.X R86, R114, R146, R86, P1 ;  /* 0x0000009272567225 */ /* 0x000fe200008e0456 */
[----:B------:R-:W-:Y:S02]  /*23220*/  ISETP.GE.U32.AND P0, PT, R109, R84, PT ;  /* 0x000000546d00720c */ /* 0x000fe40003f06070 */
[----:B------:R-:W-:Y:S01]  /*23230*/  ISETP.GE.U32.AND.EX P5, PT, R88, R105, PT, P5 ;  /* 0x000000695800720c */ /* 0x000fe20003fa6150 */
[----:B------:R-:W-:Y:S01]  /*23240*/  IMAD.MOV.U32 R84, RZ, RZ, R91 ;  /* 0x000000ffff547224 */ /* 0x000fe200078e005b */
[----:B------:R-:W-:Y:S01]  /*23250*/  ISETP.GE.U32.AND P1, PT, R113, R109, PT ;  /* 0x0000006d7100720c */ /* 0x000fe20003f26070 */
[----:B------:R-:W-:Y:S01]  /*23260*/  IMAD R103, R132, R53, RZ ;  /* 0x0000003584677224 */ /* 0x000fe200078e02ff */
[----:B------:R-:W-:Y:S01]  /*23270*/  SEL R91, RZ, 0x1, P5 ;  /* 0x00000001ff5b7807 */ /* 0x000fe20002800000 */
[----:B------:R-:W-:Y:S01]  /*23280*/  IMAD.MOV.U32 R80, RZ, RZ, R83 ;  /* 0x000000ffff507224 */ /* 0x000fe200078e0053 */
[----:B------:R-:W-:Y:S01]  /*23290*/  ISETP.GE.U32.AND.EX P0, PT, R94, R127, PT, P0 ;  /* 0x0000007f5e00720c */ /* 0x000fe20003f06100 */
[----:B------:R-:W-:Y:S01]  /*232a0*/  IMAD.WIDE.U32.X R82, R120, R132, R84, P6 ;  /* 0x0000008478527225 */ /* 0x000fe200030e0454 */
[----:B------:R-:W-:-:S02]  /*232b0*/  IADD3 R107, P5, P6, R89, R86, R100 ;  /* 0x00000056596b7210 */ /* 0x000fc40007ebe064 */
[----:B------:R-:W-:Y:S01]  /*232c0*/  ISETP.GE.U32.AND.EX P1, PT, R97, R94, PT, P1 ;  /* 0x0000005e6100720c */ /* 0x000fe20003f26110 */
[----:B------:R-:W-:Y:S01]  /*232d0*/  IMAD.WIDE.U32 R84, R150, R53, RZ ;  /* 0x0000003596547225 */ /* 0x000fe200078e00ff */
[----:B------:R-:W-:Y:S02]  /*232e0*/  IADD3.X R127, PT, PT, RZ, R87, RZ, P5, P6 ;  /* 0x00000057ff7f7210 */ /* 0x000fe40002fec4ff */
[----:B------:R-:W-:Y:S01]  /*232f0*/  SEL R126, RZ, 0x1, P0 ;  /* 0x00000001ff7e7807 */ /* 0x000fe20000000000 */
[----:B------:R-:W-:Y:S01]  /*23300*/  IMAD R103, R114, R150, R103 ;  /* 0x0000009672677224 */ /* 0x000fe200078e0267 */
[----:B------:R-:W-:Y:S01]  /*23310*/  IADD3 R90, P5, P6, R84, R82, R91 ;  /* 0x00000052545a7210 */ /* 0x000fe20007ebe05b */
[----:B------:R-:W-:Y:S01]  /*23320*/  IMAD.WIDE.U32 R88, R114, R150, RZ ;  /* 0x0000009672587225 */ /* 0x000fe200078e00ff */
[----:B------:R-:W-:Y:S02]  /*23330*/  SEL R91, RZ, 0x1, P1 ;  /* 0x00000001ff5b7807 */ /* 0x000fe40000800000 */
[----:B------:R-:W-:Y:S01]  /*23340*/  ISETP.GE.U32.AND P0, PT, R90, R84, PT ;  /* 0x000000545a00720c */ /* 0x000fe20003f06070 */
[----:B------:R-:W-:-:S02]  /*23350*/  IMAD.IADD R103, R85, 0x1, R103 ;  /* 0x0000000155677824 */ /* 0x000fc400078e0267 */
[----:B------:R-:W-:-:S03]  /*23360*/  IMAD.WIDE.U32.X R86, R116, R134, R80, P2 ;  /* 0x0000008674567225 */ /* 0x000fc600010e0450 */
[----:B------:R-:W-:Y:S01]  /*23370*/  IADD3.X R112, PT, PT, R103, R83, RZ, P5, P6 ;  /* 0x0000005367707210 */ /* 0x000fe20002fec4ff */
[----:B------:R-:W-:Y:S01]  /*23380*/  IMAD.WIDE.U32 R80, P2, R53, R132, R88 ;  /* 0x0000008435507225 */ /* 0x000fe20007840058 */
[----:B------:R-:W-:Y:S02]  /*23390*/  IADD3 R126, P6, P5, R91, R86, R126 ;  /* 0x000000565b7e7210 */ /* 0x000fe40007dde07e */
[----:B------:R-:W-:Y:S01]  /*233a0*/  ISETP.GE.U32.AND.EX P0, PT, R112, R103, PT, P0 ;  /* 0x000000677000720c */ /* 0x000fe20003f06100 */
[----:B------:R-:W-:Y:S01]  /*233b0*/  IMAD.MOV.U32 R104, RZ, RZ, R81 ;  /* 0x000000ffff687224 */ /* 0x000fe200078e0051 */
[----:B------:R-:W-:Y:S01]  /*233c0*/  IADD3.X R124, PT, PT, RZ, R87, RZ, P6, P5 ;  /* 0x00000057ff7c7210 */ /* 0x000fe200037ea4ff */
[----:B------:R-:W-:Y:S01]  /*233d0*/  IMAD R81, R146, R115, RZ ;  /* 0x0000007392517224 */ /* 0x000fe200078e02ff */
[----:B------:R-:W-:Y:S01]  /*233e0*/  IADD3 R87, P6, PT, R90, R107, RZ ;  /* 0x0000006b5a577210 */ /* 0x000fe20007fde0ff */
[----:B------:R-:W-:Y:S01]  /*233f0*/  IMAD.WIDE.U32 R108, R118, R144, RZ ;  /* 0x00000090766c7225 */ /* 0x000fe200078e00ff */
[----:B------:R-:W-:-:S02]  /*23400*/  SEL R131, RZ, 0x1, P0 ;  /* 0x00000001ff837807 */ /* 0x000fc40000000000 */
[----:B------:R-:W-:Y:S01]  /*23410*/  ISETP.GE.U32.AND P0, PT, R87, R90, PT ;  /* 0x0000005a5700720c */ /* 0x000fe20003f06070 */
[----:B------:R-:W-:-:S04]  /*23420*/  IMAD.WIDE.U32 R82, R53, R150, RZ ;  /* 0x0000009635527225 */ /* 0x000fc800078e00ff */
[----:B------:R-:W-:Y:S01]  /*23430*/  IMAD.WIDE.U32 R102, R140, R115, RZ ;  /* 0x000000738c667225 */ /* 0x000fe200078e00ff */
[----:B------:R-:W-:-:S03]  /*23440*/  IADD3 RZ, P5, PT, R83, R80, RZ ;  /* 0x0000005053ff7210 */ /* 0x000fc60007fbe0ff */
[----:B------:R-:W-:Y:S02]  /*23450*/  IMAD R81, R116, R140, R81 ;  /* 0x0000008c74517224 */ /* 0x000fe400078e0251 */
[----:B------:R-:W-:Y:S02]  /*23460*/  IMAD R129, R10, R117, RZ ;  /* 0x000000750a817224 */ /* 0x000fe400078e02ff */
[----:B------:R-:W-:-:S04]  /*23470*/  IMAD.WIDE.U32 R84, R117, R144, RZ ;  /* 0x0000009075547225 */ /* 0x000fc800078e00ff */
[----:B------:R-:W-:-:S04]  /*23480*/  IMAD.WIDE.U32 R108, P1, R117, R10, R108 ;  /* 0x0000000a756c7225 */ /* 0x000fc8000782006c */
[----:B------:R-:W-:-:S04]  /*23490*/  IMAD.WIDE.U32 R82, R144, R117, RZ ;  /* 0x0000007590527225 */ /* 0x000fc800078e00ff */
[----:B------:R-:W-:-:S04]  /*234a0*/  IMAD.WIDE.U32 R88, R118, R138, RZ ;  /* 0x0000008a76587225 */ /* 0x000fc800078e00ff */
[----:B------:R-:W-:Y:S01]  /*234b0*/  IMAD.X R105, RZ, RZ, RZ, P2 ;  /* 0x000000ffff697224 */ /* 0x000fe200010e06ff */
[----:B------:R-:W-:Y:S01]  /*234c0*/  IADD3 RZ, P2, PT, R85, R108, RZ ;  /* 0x0000006c55ff7210 */ /* 0x000fe20007f5e0ff */
[----:B------:R-:W-:Y:S02]  /*234d0*/  IMAD.IADD R100, R103, 0x1, R81 ;  /* 0x0000000167647824 */ /* 0x000fe400078e0251 */
[----:B------:R-:W-:Y:S01]  /*234e0*/  IMAD.X R103, R112, 0x1, R127, P6 ;  /* 0x0000000170677824 */ /* 0x000fe200030e067f */
[----:B------:R-:W-:Y:S01]  /*234f0*/  IADD3 R127, P6, PT, R87, R102, RZ ;  /* 0x00000066577f7210 */ /* 0x000fe20007fde0ff */
[----:B------:R-:W-:Y:S02]  /*23500*/  IMAD R81, R118, R144, R129 ;  /* 0x0000009076517224 */ /* 0x000fe400078e0281 */
[----:B------:R-:W-:Y:S01]  /*23510*/  IMAD.X R87, RZ, RZ, RZ, P4 ;  /* 0x000000ffff577224 */ /* 0x000fe200020e06ff */
[----:B------:R-:W-:Y:S01]  /*23520*/  IADD3 R94, P4, PT, R113, R82, RZ ;  /* 0x00000052715e7210 */ /* 0x000fe20007f9e0ff */
[----:B------:R-:W-:Y:S01]  /*23530*/  IMAD.WIDE.U32 R90, R116, R150, RZ ;  /* 0x00000096745a7225 */ /* 0x000fe200078e00ff */
[----:B------:R-:W-:-:S03]  /*23540*/  ISETP.GE.U32.AND.EX P0, PT, R103, R112, PT, P0 ;  /* 0x000000706700720c */ /* 0x000fc60003f06100 */
[----:B------:R-:W-:-:S04]  /*23550*/  IMAD.WIDE.U32.X R104, R114, R132, R104, P5 ;  /* 0x0000008472687225 */ /* 0x000fc800028e0468 */
[----:B------:R-:W-:-:S04]  /*23560*/  IMAD.WIDE.U32 R106, R117, R138, RZ ;  /* 0x0000008a756a7225 */ /* 0x000fc800078e00ff */
[----:B------:R-:W-:-:S04]  /*23570*/  IMAD.WIDE.U32 R88, P5, R117, R134, R88 ;  /* 0x0000008675587225 */ /* 0x000fc800078a0058 */
[----:B------:R-:W-:Y:S02]  /*23580*/  IMAD.IADD R108, R83, 0x1, R81 ;  /* 0x00000001536c7824 */ /* 0x000fe400078e0251 */
[----:B------:R-:W-:-:S04]  /*23590*/  IMAD.WIDE.U32 R84, R118, R140, RZ ;  /* 0x0000008c76547225 */ /* 0x000fc800078e00ff */
[----:B------:R-:W-:Y:S02]  /*235a0*/  IMAD.X R129, R100, 0x1, R103, P6 ;  /* 0x0000000164817824 */ /* 0x000fe400030e0667 */
[----:B------:R-:W-:Y:S01]  /*235b0*/  IMAD.X R97, R108, 0x1, R97, P4 ;  /* 0x000000016c617824 */ /* 0x000fe200020e0661 */
[----:B------:R-:W-:Y:S01]  /*235c0*/  IADD3 RZ, P4, PT, R107, R88, RZ ;  /* 0x000000586bff7210 */ /* 0x000fe20007f9e0ff */
[----:B------:R-:W-:Y:S01]  /*235d0*/  IMAD.WIDE.U32 R90, P6, R115, R132, R90 ;  /* 0x00000084735a7225 */ /* 0x000fe200078c005a */
[----:B------:R-:W-:Y:S02]  /*235e0*/  SEL R88, RZ, 0x1, P0 ;  /* 0x00000001ff587807 */ /* 0x000fe40000000000 */
[----:B------:R-:W-:Y:S01]  /*235f0*/  ISETP.GE.U32.AND P0, PT, R94, R82, PT ;  /* 0x000000525e00720c */ /* 0x000fe20003f06070 */
[----:B------:R-:W-:Y:S02]  /*23600*/  IMAD.X R107, RZ, RZ, RZ, P1 ;  /* 0x000000ffff6b7224 */ /* 0x000fe400008e06ff */
[----:B------:R-:W-:Y:S01]  /*23610*/  IMAD.MOV.U32 R106, RZ, RZ, R109 ;  /* 0x000000ffff6a7224 */ /* 0x000fe200078e006d */
[----:B------:R-:W-:Y:S01]  /*23620*/  ISETP.GE.U32.AND.EX P0, PT, R97, R108, PT, P0 ;  /* 0x0000006c6100720c */ /* 0x000fe20003f06100 */
[----:B------:R-:W-:-:S04]  /*23630*/  IMAD.WIDE.U32 R80, R117, R140, RZ ;  /* 0x0000008c75507225 */ /* 0x000fc800078e00ff */
[----:B------:R-:W-:Y:S02]  /*23640*/  IMAD.X R83, RZ, RZ, RZ, P6 ;  /* 0x000000ffff537224 */ /* 0x000fe400030e06ff */
[----:B------:R-:W-:-:S04]  /*23650*/  IMAD.WIDE.U32 R84, P6, R117, R146, R84 ;  /* 0x0000009275547225 */ /* 0x000fc800078c0054 */
[----:B------:R-:W-:Y:S01]  /*23660*/  IMAD.MOV.U32 R80, RZ, RZ, R89 ;  /* 0x000000ffff507224 */ /* 0x000fe200078e0059 */
[----:B------:R-:W-:Y:S01]  /*23670*/  IADD3 RZ, P1, PT, R81, R84, RZ ;  /* 0x0000005451ff7210 */ /* 0x000fe20007f3e0ff */
[----:B------:R-:W-:Y:S01]  /*23680*/  IMAD.WIDE.U32.X R106, R118, R10, R106, P2 ;  /* 0x0000000a766a7225 */ /* 0x000fe200010e046a */
[----:B------:R-:W-:Y:S02]  /*23690*/  IADD3 R126, P2, PT, R127, R126, RZ ;  /* 0x0000007e7f7e7210 */ /* 0x000fe40007f5e0ff */
[----:B------:R-:W-:Y:S01]  /*236a0*/  SEL R84, RZ, 0x1, P0 ;  /* 0x00000001ff547807 */ /* 0x000fe20000000000 */
[----:B------:R-:W-:Y:S02]  /*236b0*/  IMAD R89, R134, R117, RZ ;  /* 0x0000007586597224 */ /* 0x000fe400078e02ff */
[----:B------:R-:W-:-:S04]  /*236c0*/  IMAD.WIDE.U32 R112, R115, R150, RZ ;  /* 0x0000009673707225 */ /* 0x000fc800078e00ff */
[----:B------:R-:W-:-:S04]  /*236d0*/  IMAD.WIDE.U32 R108, R138, R117, RZ ;  /* 0x000000758a6c7225 */ /* 0x000fc800078e00ff */
[----:B------:R-:W-:Y:S02]  /*236e0*/  IMAD R103, R118, R138, R89 ;  /* 0x0000008a76677224 */ /* 0x000fe400078e0259 */
[----:B------:R-:W-:Y:S01]  /*236f0*/  IMAD.X R81, RZ, RZ, RZ, P5 ;  /* 0x000000ffff517224 */ /* 0x000fe200028e06ff */
[----:B------:R-:W-:Y:S01]  /*23700*/  IADD3 RZ, P5, PT, R113, R90, RZ ;  /* 0x0000005a71ff7210 */ /* 0x000fe20007fbe0ff */
[----:B------:R-:W-:Y:S01]  /*23710*/  IMAD.X R124, R129, 0x1, R124, P2 ;  /* 0x00000001817c7824 */ /* 0x000fe200010e067c */
[----:B------:R-:W-:Y:S01]  /*23720*/  IADD3 R131, P0, P2, R88, R104, R131 ;  /* 0x0000006858837210 */ /* 0x000fe20007a1e083 */
[----:B------:R-:W-:Y:S01]  /*23730*/  IMAD.X R89, RZ, RZ, RZ, P6 ;  /* 0x000000ffff597224 */ /* 0x000fe200030e06ff */
[----:B------:R-:W-:Y:S01]  /*23740*/  IADD3 R113, P6, PT, R126, R108, RZ ;  /* 0x0000006c7e717210 */ /* 0x000fe20007fde0ff */
[----:B------:R-:W-:Y:S02]  /*23750*/  IMAD.IADD R109, R109, 0x1, R103 ;  /* 0x000000016d6d7824 */ /* 0x000fe400078e0267 */
[----:B------:R-:W-:Y:S01]  /*23760*/  IMAD.MOV.U32 R86, RZ, RZ, R125 ;  /* 0x000000ffff567224 */ /* 0x000fe200078e007d */
[----:B------:R-:W-:Y:S01]  /*23770*/  IADD3.X R125, PT, PT, RZ, R105, RZ, P0, P2 ;  /* 0x00000069ff7d7210 */ /* 0x000fe200007e44ff */
[----:B------:R-:W-:Y:S01]  /*23780*/  IMAD.MOV.U32 R88, RZ, RZ, R85 ;  /* 0x000000ffff587224 */ /* 0x000fe200078e0055 */
[----:B------:R-:W-:Y:S01]  /*23790*/  IADD3 R85, P0, P2, R113, R106, R84 ;  /* 0x0000006a71557210 */ /* 0x000fe20007a1e054 */
[----:B------:R-:W-:Y:S01]  /*237a0*/  IMAD.X R106, R109, 0x1, R124, P6 ;  /* 0x000000016d6a7824 */ /* 0x000fe200030e067c */
[----:B------:R-:W-:Y:S01]  /*237b0*/  ISETP.GE.U32.AND P6, PT, R127, R102, PT ;  /* 0x000000667f00720c */ /* 0x000fe20003fc6070 */
        /* <DEDUP_REMOVED lines=9> */
[----:B------:R-:W-:Y:S02]  /*23850*/  ISETP.GE.U32.AND P0, PT, R113, R108, PT ;  /* 0x0000006c7100720c */ /* 0x000fe40003f06070 */
[----:B------:R-:W-:Y:S01]  /*23860*/  SEL R84, RZ, 0x1, P6 ;  /* 0x00000001ff547807 */ /* 0x000fe20003000000 */
[----:B------:R-:W-:Y:S01]  /*23870*/  IMAD.IADD R100, R91, 0x1, R105 ;  /* 0x000000015b647824 */ /* 0x000fe200078e0269 */
[----:B------:R-:W-:Y:S01]  /*23880*/  IADD3 R91, P3, PT, R131, R90, RZ ;  /* 0x0000005a835b7210 */ /* 0x000fe20007f7e0ff */
[----:B------:R-:W-:Y:S01]  /*23890*/  IMAD.WIDE.U32.X R88, R118, R146, R88, P1 ;  /* 0x0000009276587225 */ /* 0x000fe200008e0458 */
[----:B------:R-:W-:-:S02]  /*238a0*/  SEL R105, RZ, 0x1, P2 ;  /* 0x00000001ff697807 */ /* 0x000fc40001000000 */
[----:B------:R-:W-:Y:S01]  /*238b0*/  ISETP.GE.U32.AND P2, PT, R85, R113, PT ;  /* 0x000000715500720c */ /* 0x000fe20003f46070 */
[----:B------:R-:W-:Y:S01]  /*238c0*/  IMAD.X R125, R100, 0x1, R125, P3 ;  /* 0x00000001647d7824 */ /* 0x000fe200018e067d */
[----:B------:R-:W-:Y:S01]  /*238d0*/  ISETP.GE.U32.AND.EX P0, PT, R106, R109, PT, P0 ;  /* 0x0000006d6a00720c */ /* 0x000fe20003f06100 */
[----:B------:R-:W-:Y:S01]  /*238e0*/  IMAD R109, R146, R117, RZ ;  /* 0x00000075926d7224 */ /* 0x000fe200078e02ff */
[----:B------:R-:W-:Y:S02]  /*238f0*/  ISETP.GE.U32.AND.EX P2, PT, R103, R106, PT, P2 ;  /* 0x0000006a6700720c */ /* 0x000fe40003f46120 */
[----:B------:R-:W-:Y:S01]  /*23900*/  IADD3 R86, P3, P6, R105, R86, R84 ;  /* 0x0000005669567210 */ /* 0x000fe20007e7e054 */
[----:B------:R-:W-:Y:S01]  /*23910*/  IMAD.WIDE.U32.X R104, R118, R134, R80, P4 ;  /* 0x0000008676687225 */ /* 0x000fe200020e0450 */
[----:B------:R-:W-:Y:S02]  /*23920*/  SEL R84, RZ, 0x1, P0 ;  /* 0x00000001ff547807 */ /* 0x000fe40000000000 */
[----:B------:R-:W-:Y:S01]  /*23930*/  ISETP.GE.U32.AND P0, PT, R91, R90, PT ;  /* 0x0000005a5b00720c */ /* 0x000fe20003f06070 */
[----:B------:R-:W-:Y:S01]  /*23940*/  IMAD.WIDE.U32 R80, R103, 0x3d1, RZ ;  /* 0x000003d167507825 */ /* 0x000fe200078e00ff */
[----:B------:R-:W-:-:S02]  /*23950*/  SEL R107, RZ, 0x1, P2 ;  /* 0x00000001ff6b7807 */ /* 0x000fc40001000000 */
[----:B------:R-:W-:Y:S01]  /*23960*/  IADD3.X R90, PT, PT, RZ, R87, RZ, P3, P6 ;  /* 0x00000057ff5a7210 */ /* 0x000fe20001fec4ff */
[----:B------:R-:W-:Y:S01]  /*23970*/  IMAD R127, R118, R140, R109 ;  /* 0x0000008c767f7224 */ /* 0x000fe200078e026d */
[----:B------:R-:W-:Y:S01]  /*23980*/  IADD3 R113, P2, PT, R91, R86, RZ ;  /* 0x000000565b717210 */ /* 0x000fe20007f5e0ff */
[----:B------:R-:W-:Y:S01]  /*23990*/  IMAD.WIDE.U32 R86, R85, 0x3d1, RZ ;  /* 0x000003d155567825 */ /* 0x000fe200078e00ff */
[----:B------:R-:W-:Y:S02]  /*239a0*/  ISETP.GE.U32.AND.EX P0, PT, R125, R100, PT, P0 ;  /* 0x000000647d00720c */ /* 0x000fe40003f06100 */
[----:B------:R-:W-:Y:S01]  /*239b0*/  IADD3 R107, P6, P3, R107, R104, R84 ;  /* 0x000000686b6b7210 */ /* 0x000fe20007bde054 */
[----:B------:R-:W-:Y:S01]  /*239c0*/  IMAD.X R100, R125, 0x1, R90, P2 ;  /* 0x000000017d647824 */ /* 0x000fe200010e065a */
[----:B------:R-:W-:Y:S01]  /*239d0*/  ISETP.GE.U32.AND P2, PT, R113, R91, PT ;  /* 0x0000005b7100720c */ /* 0x000fe20003f46070 */
[----:B------:R-:W-:Y:S01]  /*239e0*/  IMAD.WIDE.U32 R90, R140, R117, RZ ;  /* 0x000000758c5a7225 */ /* 0x000fe200078e00ff */
[----:B------:R-:W-:-:S02]  /*239f0*/  IADD3.X R109, PT, PT, RZ, R105, RZ, P6, P3 ;  /* 0x00000069ff6d7210 */ /* 0x000fc400037e64ff */
[----:B------:R-:W-:Y:S01]  /*23a00*/  ISETP.GE.U32.AND.EX P2, PT, R100, R125, PT, P2 ;  /* 0x0000007d6400720c */ /* 0x000fe20003f46120 */
[----:B------:R-:W-:Y:S01]  /*23a10*/  IMAD.WIDE.U32 R80, P4, RZ, R85, R80 ;  /* 0x00000055ff507225 */ /* 0x000fe20007880050 */
[----:B------:R-:W-:Y:S02]  /*23a20*/  IADD3 R84, P6, PT, R113, R90, RZ ;  /* 0x0000005a71547210 */ /* 0x000fe40007fde0ff */
[----:B------:R-:W-:Y:S01]  /*23a30*/  SEL R113, RZ, 0x1, P2 ;  /* 0x00000001ff717807 */ /* 0x000fe20001000000 */
[----:B------:R-:W-:Y:S01]  /*23a40*/  IMAD.IADD R91, R91, 0x1, R127 ;  /* 0x000000015b5b7824 */ /* 0x000fe200078e027f */
[----:B------:R-:W-:Y:S01]  /*23a50*/  IADD3 RZ, P3, PT, R87, R80, RZ ;  /* 0x0000005057ff7210 */ /* 0x000fe20007f7e0ff */
[----:B------:R-:W-:Y:S01]  /*23a60*/  IMAD.WIDE.U32.X R86, R116, R132, R82, P5 ;  /* 0x0000008474567225 */ /* 0x000fe200028e0452 */
[----:B------:R-:W-:Y:S02]  /*23a70*/  SEL R83, RZ, 0x1, P0 ;  /* 0x00000001ff537807 */ /* 0x000fe40000000000 */
[C---:B------:R-:W-:Y:S01]  /*23a80*/  IADD3 R105, P0, PT, R84.reuse, R107, RZ ;  /* 0x0000006b54697210 */ /* 0x040fe20007f1e0ff */
[----:B------:R-:W-:Y:S01]  /*23a90*/  IMAD.X R82, R91, 0x1, R100, P6 ;  /* 0x000000015b527824 */ /* 0x000fe200030e0664 */
[----:B------:R-:W-:-:S02]  /*23aa0*/  ISETP.GE.U32.AND P5, PT, R84, R90, PT ;  /* 0x0000005a5400720c */ /* 0x000fc40003fa6070 */
[----:B------:R-:W-:Y:S01]  /*23ab0*/  ISETP.GE.U32.AND P2, PT, R105, R84, PT ;  /* 0x000000546900720c */ /* 0x000fe20003f46070 */
[----:B------:R-:W-:Y:S02]  /*23ac0*/  IMAD.MOV.U32 R84, RZ, RZ, RZ ;  /* 0x000000ffff547224 */ /* 0x000fe400078e00ff */
[C---:B------:R-:W-:Y:S01]  /*23ad0*/  IMAD.X R107, R82.reuse, 0x1, R109, P0 ;  /* 0x00000001526b7824 */ /* 0x040fe200000e066d */
[----:B------:R-:W-:Y:S01]  /*23ae0*/  ISETP.GE.U32.AND.EX P0, PT, R82, R91, PT, P5 ;  /* 0x0000005b5200720c */ /* 0x000fe20003f06150 */
[----:B------:R-:W-:Y:S01]  /*23af0*/  IMAD.WIDE.U32 R130, R85, 0x3d1, R84 ;  /* 0x000003d155827825 */ /* 0x000fe200078e0054 */
[----:B------:R-:W-:Y:S02]  /*23b00*/  IADD3 R113, P5, P6, R113, R86, R83 ;  /* 0x0000005671717210 */ /* 0x000fe40007ebe053 */
[----:B------:R-:W-:Y:S01]  /*23b10*/  ISETP.GE.U32.AND.EX P2, PT, R107, R82, PT, P2 ;  /* 0x000000526b00720c */ /* 0x000fe20003f46120 */
[----:B------:R-:W-:Y:S01]  /*23b20*/  IMAD R109, R132, R117, RZ ;  /* 0x00000075846d7224 */ /* 0x000fe200078e02ff */
[----:B------:R-:W-:Y:S01]  /*23b30*/  SEL R84, RZ, 0x1, P0 ;  /* 0x00000001ff547807 */ /* 0x000fe20000000000 */
[----:B------:R-:W-:Y:S01]  /*23b40*/  IMAD.IADD R131, R80, 0x1, R131 ;  /* 0x0000000150837824 */ /* 0x000fe200078e0283 */
[----:B------:R-:W-:Y:S01]  /*23b50*/  IADD3.X R125, PT, PT, RZ, R87, RZ, P5, P6 ;  /* 0x00000057ff7d7210 */ /* 0x000fe20002fec4ff */
[----:B------:R-:W-:-:S02]  /*23b60*/  IMAD.MOV.U32 R82, RZ, RZ, R81 ;  /* 0x000000ffff527224 */ /* 0x000fc400078e0051 */
[----:B------:R-:W-:-:S04]  /*23b70*/  IMAD.WIDE.U32 R90, R150, R117, RZ ;  /* 0x00000075965a7225 */ /* 0x000fc800078e00ff */
[----:B------:R-:W-:Y:S01]  /*23b80*/  IMAD.X R83, RZ, RZ, RZ, P4 ;  /* 0x000000ffff537224 */ /* 0x000fe200020e06ff */
[----:B------:R-:W-:Y:S01]  /*23b90*/  ISETP.GE.U32.AND P4, PT, R130, RZ, PT ;  /* 0x000000ff8200720c */ /* 0x000fe20003f86070 */
[----:B------:R-:W-:-:S03]  /*23ba0*/  IMAD.WIDE.U32 R80, R107, 0x3d1, RZ ;  /* 0x000003d16b507825 */ /* 0x000fc600078e00ff */
[----:B------:R-:W-:Y:S01]  /*23bb0*/  ISETP.GE.U32.AND.EX P4, PT, R131, R85, PT, P4 ;  /* 0x000000558300720c */ /* 0x000fe20003f86140 */
[----:B------:R-:W-:Y:S01]  /*23bc0*/  IMAD R127, R118, R150, R109 ;  /* 0x00000096767f7224 */ /* 0x000fe200078e026d */
[----:B------:R-:W-:Y:S01]  /*23bd0*/  SEL R109, RZ, 0x1, P2 ;  /* 0x00000001ff6d7807 */ /* 0x000fe20001000000 */
[----:B------:R-:W-:Y:S01]  /*23be0*/  IMAD.WIDE.U32.X R82, RZ, R103, R82, P3 ;  /* 0x00000067ff527225 */ /* 0x000fe200018e0452 */
[----:B------:R-:W-:Y:S02]  /*23bf0*/  IADD3 R104, P3, PT, R113, R90, RZ ;  /* 0x0000005a71687210 */ /* 0x000fe40007f7e0ff */
[----:B------:R-:W-:Y:S01]  /*23c00*/  IADD3 R109, P1, P2, R109, R88, R84 ;  /* 0x000000586d6d7210 */ /* 0x000fe20007a3e054 */
[----:B------:R-:W-:Y:S02]  /*23c10*/  IMAD.IADD R102, R91, 0x1, R127 ;  /* 0x000000015b667824 */ /* 0x000fe400078e027f */
[----:B------:R-:W-:Y:S01]  /*23c20*/  IMAD.WIDE.U32 R86, R105, 0x3d1, RZ ;  /* 0x000003d169567825 */ /* 0x000fe200078e00ff */
[----:B------:R-:W-:-:S02]  /*23c30*/  IADD3.X R100, PT, PT, RZ, R89, RZ, P1, P2 ;  /* 0x00000059ff647210 */ /* 0x000fc40000fe44ff */
[----:B------:R-:W-:Y:S01]  /*23c40*/  IADD3 R109, P1, PT, R104, R109, RZ ;  /* 0x0000006d686d7210 */ /* 0x000fe20007f3e0ff */
[----:B------:R-:W-:Y:S01]  /*23c50*/  IMAD.WIDE.U32 R80, P0, RZ, R105, R80 ;  /* 0x00000069ff507225 */ /* 0x000fe20007800050 */
[----:B------:R-:W-:-:S03]  /*23c60*/  IADD3 R91, P2, PT, R82, R86, RZ ;  /* 0x00000056525b7210 */ /* 0x000fc60007f5e0ff */
[----:B------:R-:W-:Y:S01]  /*23c70*/  IMAD.X R113, R102, 0x1, R125, P3 ;  /* 0x0000000166717824 */ /* 0x000fe200018e067d */
[----:B------:R-:W-:Y:S01]  /*23c80*/  IADD3 R85, P3, PT, R87, R80, RZ ;  /* 0x0000005057557210 */ /* 0x000fe20007f7e0ff */
[----:B------:R-:W-:Y:S01]  /*23c90*/  IMAD.X R87, RZ, RZ, RZ, P0 ;  /* 0x000000ffff577224 */ /* 0x000fe200000e06ff */
[----:B------:R-:W-:Y:S01]  /*23ca0*/  ISETP.GE.U32.AND P0, PT, R91, R86, PT ;  /* 0x000000565b00720c */ /* 0x000fe20003f06070 */
[----:B------:R-:W-:Y:S02]  /*23cb0*/  IMAD.X R100, R113, 0x1, R100, P1 ;  /* 0x0000000171647824 */ /* 0x000fe400008e0664 */
[----:B------:R-:W-:Y:S02]  /*23cc0*/  IMAD.X R106, R85, 0x1, R83, P2 ;  /* 0x00000001556a7824 */ /* 0x000fe400010e0653 */
[----:B------:R-:W-:Y:S02]  /*23cd0*/  IMAD R83, R10, R119, RZ ;  /* 0x000000770a537224 */ /* 0x000fe400078e02ff */
[----:B------:R-:W-:Y:S01]  /*23ce0*/  IMAD.MOV.U32 R86, RZ, RZ, R81 ;  /* 0x000000ffff567224 */ /* 0x000fe200078e0051 */
[----:B------:R-:W-:Y:S01]  /*23cf0*/  ISETP.GE.U32.AND.EX P0, PT, R106, R85, PT, P0 ;  /* 0x000000556a00720c */ /* 0x000fe20003f06100 */
[----:B------:R-:W-:-:S02]  /*23d00*/  IMAD R127, R120, R144, R83 ;  /* 0x00000090787f7224 */ /* 0x000fc400078e0253 */
[----:B------:R-:W-:Y:S01]  /*23d10*/  IMAD.WIDE.U32 R82, R100, 0x3d1, RZ ;  /* 0x000003d164527825 */ /* 0x000fe200078e00ff */
[----:B------:R-:W-:-:S03]  /*23d20*/  SEL R125, RZ, 0x1, P0 ;  /* 0x00000001ff7d7807 */ /* 0x000fc60000000000 */
[----:B------:R-:W-:-:S04]  /*23d30*/  IMAD.WIDE.U32 R80, R119, R144, R130 ;  /* 0x0000009077507225 */ /* 0x000fc800078e0082 */
[----:B------:R-:W-:Y:S01]  /*23d40*/  IMAD.WIDE.U32.X R86, RZ, R107, R86, P3 ;  /* 0x0000006bff567225 */ /* 0x000fe200018e0456 */
[----:B------:R-:W-:-:S03]  /*23d50*/  ISETP.GE.U32.AND P6, PT, R80, R130, PT ;  /* 0x000000825000720c */ /* 0x000fc60003fc6070 */
[----:B------:R-:W-:-:S04]  /*23d60*/  IMAD.WIDE.U32 R84, R109, 0x3d1, RZ ;  /* 0x000003d16d547825 */ /* 0x000fc800078e00ff */
[----:B------:R-:W-:-:S04]  /*23d70*/  IMAD.WIDE.U32 R82, P2, RZ, R109, R82 ;  /* 0x0000006dff527225 */ /* 0x000fc80007840052 */
[----:B------:R-:W-:Y:S01]  /*23d80*/  IMAD.IADD R130, R81, 0x1, R127 ;  /* 0x0000000151827824 */ /* 0x000fe200078e027f */
[----:B------:R-:W-:Y:S01]  /*23d90*/  IADD3 R81, P0, P3, R84, R86, R125 ;  /* 0x0000005654517210 */ /* 0x000fe20007b1e07d */
[----:B------:R-:W-:Y:S01]  /*23da0*/  IMAD.WIDE.U32 R88, R118, R150, RZ ;  /* 0x0000009676587225 */ /* 0x000fe200078e00ff */
[----:B------:R-:W-:Y:S02]  /*23db0*/  IADD3 R85, P5, PT, R85, R82, RZ ;  /* 0x0000005255557210 */ /* 0x000fe40007fbe0ff */
[----:B------:R-:W-:Y:S01]  /*23dc0*/  SEL R82, RZ, 0x1, P4 ;  /* 0x00000001ff527807 */ /* 0x000fe20002000000 */
[----:B------:R-:W-:Y:S01]  /*23dd0*/  IMAD.MOV.U32 R129, RZ, RZ, R80 ;  /* 0x000000ffff817224 */ /* 0x000fe200078e0050 */
[----:B------:R-:W-:Y:S01]  /*23de0*/  ISETP.GE.U32.AND.EX P6, PT, R130, R131, PT, P6 ;  /* 0x000000838200720c */ /* 0x000fe20003fc6160 */
[----:B------:R-:W-:Y:S01]  /*23df0*/  IMAD.WIDE.U32 R88, P1, R117, R132, R88 ;  /* 0x0000008475587225 */ /* 0x000fe20007820058 */
[----:B------:R-:W-:Y:S02]  /*23e00*/  IADD3.X R108, PT, PT, R85, R87, RZ, P0, P3 ;  /* 0x00000057556c7210 */ /* 0x000fe400007e64ff */
[----:B------:R-:W-:Y:S01]  /*23e10*/  IADD3 R82, P0, P3, R91, R103, R82 ;  /* 0x000000675b527210 */ /* 0x000fe20007b1e052 */
[----:B------:R-:W-:Y:S01]  /*23e20*/  IMAD.X R87, RZ, RZ, RZ, P1 ;  /* 0x000000ffff577224 */ /* 0x000fe200008e06ff */
[----:B------:R-:W-:Y:S01]  /*23e30*/  SEL R125, RZ, 0x1, P6 ;  /* 0x00000001ff7d7807 */ /* 0x000fe20003000000 */
[----:B------:R-:W-:Y:S01]  /*23e40*/  IMAD.MOV.U32 R86, RZ, RZ, R89 ;  /* 0x000000ffff567224 */ /* 0x000fe200078e0059 */
[----:B------:R-:W-:Y:S01]  /*23e50*/  ISETP.GE.U32.AND P1, PT, R104, R90, PT ;  /* 0x0000005a6800720c */ /* 0x000fe20003f26070 */
[----:B------:R-:W-:Y:S01]  /*23e60*/  IMAD.WIDE.U32 R90, R117, R150, RZ ;  /* 0x00000096755a7225 */ /* 0x000fe200078e00ff */
[----:B------:R-:W-:-:S02]  /*23e70*/  IADD3.X R106, PT, PT, R106, R105, RZ, P0, P3 ;  /* 0x000000696a6a7210 */ /* 0x000fc400007e64ff */
[----:B------:R-:W-:Y:S01]  /*23e80*/  IADD3 R125, P0, P3, R125, R82, R98 ;  /* 0x000000527d7d7210 */ /* 0x000fe20007b1e062 */
[----:B------:R-:W-:Y:S01]  /*23e90*/  IMAD.X R89, RZ, RZ, RZ, P2 ;  /* 0x000000ffff597224 */ /* 0x000fe200010e06ff */
[----:B------:R-:W-:Y:S02]  /*23ea0*/  ISETP.GE.U32.AND.EX P1, PT, R113, R102, PT, P1 ;  /* 0x000000667100720c */ /* 0x000fe40003f26110 */
[----:B------:R-:W-:Y:S02]  /*23eb0*/  IADD3.X R126, PT, PT, RZ, R106, R101, P0, P3 ;  /* 0x0000006aff7e7210 */ /* 0x000fe400007e6465 */
[----:B------:R-:W-:Y:S02]  /*23ec0*/  ISETP.GE.U32.AND P0, PT, R109, R104, PT ;  /* 0x000000686d00720c */ /* 0x000fe40003f06070 */
[----:B------:R-:W-:Y:S02]  /*23ed0*/  IADD3 RZ, P3, PT, R91, R88, RZ ;  /* 0x000000585bff7210 */ /* 0x000fe40007f7e0ff */
[----:B------:R-:W-:-:S02]  /*23ee0*/  SEL R88, RZ, 0x1, P1 ;  /* 0x00000001ff587807 */ /* 0x000fc40000800000 */
[----:B------:R-:W-:Y:S01]  /*23ef0*/  ISETP.EQ.U32.AND P1, PT, R82, R103, PT ;  /* 0x000000675200720c */ /* 0x000fe20003f22070 */
[----:B------:R-:W-:Y:S01]  /*23f00*/  IMAD.WIDE.U32.X R86, R118, R132, R86, P3 ;  /* 0x0000008476567225 */ /* 0x000fe200018e0456 */
[----:B------:R-:W-:Y:S02]  /*23f10*/  ISETP.GE.U32.AND.EX P0, PT, R100, R113, PT, P0 ;  /* 0x000000716400720c */ /* 0x000fe40003f06100 */
[----:B------:R-:W-:Y:S02]  /*23f20*/  ISETP.LT.U32.AND P3, PT, R82, R103, PT ;  /* 0x000000675200720c */ /* 0x000fe40003f61070 */
[----:B------:R-:W-:Y:S02]  /*23f30*/  ISETP.EQ.AND.EX P4, PT, R106, R105, !P4, P1 ;  /* 0x000000696a00720c */ /* 0x000fe40006782310 */
[----:B------:R-:W-:Y:S02]  /*23f40*/  SEL R103, RZ, 0x1, P0 ;  /* 0x00000001ff677807 */ /* 0x000fe40000000000 */
[----:B------:R-:W-:-:S02]  /*23f50*/  ISETP.EQ.U32.AND P0, PT, R125, R98, PT ;  /* 0x000000627d00720c */ /* 0x000fc40003f02070 */
[----:B------:R-:W-:Y:S02]  /*23f60*/  ISETP.LT.U32.OR.EX P3, PT, R106, R105, P4, P3 ;  /* 0x000000696a00720c */ /* 0x000fe40002761530 */
[----:B------:R-:W-:Y:S02]  /*23f70*/  ISETP.LT.U32.AND P1, PT, R125, R98, PT ;  /* 0x000000627d00720c */ /* 0x000fe40003f21070 */
[CC--:B------:R-:W-:Y:S02]  /*23f80*/  ISETP.EQ.AND.EX P6, PT, R126.reuse, R101.reuse, !P6, P0 ;  /* 0x000000657e00720c */ /* 0x0c0fe400077c2300 */
[----:B------:R-:W-:Y:S01]  /*23f90*/  IADD3 R103, P0, P4, R103, R86, R88 ;  /* 0x0000005667677210 */ /* 0x000fe20007c1e058 */
[----:B------:R-:W-:Y:S01]  /*23fa0*/  IMAD.MOV.U32 R88, RZ, RZ, R83 ;  /* 0x000000ffff587224 */ /* 0x000fe200078e0053 */
[----:B------:R-:W-:Y:S02]  /*23fb0*/  SEL R82, RZ, 0x1, !P3 ;  /* 0x00000001ff527807 */ /* 0x000fe40005800000 */
[----:B------:R-:W-:Y:S01]  /*23fc0*/  ISETP.LT.U32.OR.EX P1, PT, R126, R101, P6, P1 ;  /* 0x000000657e00720c */ /* 0x000fe20003721510 */
[----:B------:R-:W-:Y:S01]  /*23fd0*/  IMAD.WIDE.U32.X R88, RZ, R100, R88, P5 ;  /* 0x00000064ff587225 */ /* 0x000fe200028e0458 */
[----:B------:R-:W-:-:S02]  /*23fe0*/  IADD3.X R101, PT, PT, RZ, R87, RZ, P0, P4 ;  /* 0x00000057ff657210 */ /* 0x000fc400007e84ff */
[----:B------:R-:W-:Y:S01]  /*23ff0*/  ISETP.GE.U32.AND P2, PT, R81, R84, PT ;  /* 0x000000545100720c */ /* 0x000fe20003f46070 */
[----:B------:R-:W-:Y:S01]  /*24000*/  IMAD.WIDE.U32 R86, R103, 0x3d1, RZ ;  /* 0x000003d167567825 */ /* 0x000fe200078e00ff */
[----:B------:R-:W-:Y:S02]  /*24010*/  IADD3 R82, P0, P4, R81, R107, R82 ;  /* 0x0000006b51527210 */ /* 0x000fe40007c1e052 */
[----:B------:R-:W-:Y:S02]  /*24020*/  SEL R127, RZ, 0x1, !P1 ;  /* 0x00000001ff7f7807 */ /* 0x000fe40004800000 */
[C---:B------:R-:W-:Y:S01]  /*24030*/  ISETP.GE.U32.AND.EX P2, PT, R108.reuse, R85, PT, P2 ;  /* 0x000000556c00720c */ /* 0x040fe20003f46120 */
        /* <DEDUP_REMOVED lines=22> */
[-C--:B------:R-:W-:Y:S02]  /*241a0*/  IADD3 R81, P4, P5, R91, R100.reuse, R81 ;  /* 0x000000645b517210 */ /* 0x080fe40007d9e051 */
        /* <DEDUP_REMOVED lines=32> */
.L_x_232:
        /* <DEDUP_REMOVED lines=34> */
.L_x_231:
[----:B------:R-:W-:Y:S05]  /*245d0*/  BSYNC.RECONVERGENT B2 ;  /* 0x0000000000027941 */ /* 0x000fea0003800200 */
.L_x_230:
[-C--:B------:R-:W-:Y:S01]  /*245e0*/  IMAD.WIDE.U32 R90, R143, R144.reuse, RZ ;  /* 0x000000908f5a7225 */ /* 0x080fe200078e00ff */
[----:B------:R-:W-:Y:S01]  /*245f0*/  ISETP.GE.U32.AND P1, PT, R110, R47, PT ;  /* 0x0000002f6e00720c */ /* 0x000fe20003f26070 */
[----:B------:R-:W-:Y:S02]  /*24600*/  BSSY.RECONVERGENT B2, `(.L_x_233) ;  /* 0x0000082000027945 */ /* 0x000fe40003800200 */
[----:B------:R-:W-:Y:S01]  /*24610*/  IMAD.WIDE.U32 R80, R111, R144, RZ ;  /* 0x000000906f507225 */ /* 0x000fe200078e00ff */
[----:B------:R-:W-:-:S03]  /*24620*/  ISETP.GE.U32.AND.EX P1, PT, R142, R51, PT, P1 ;  /* 0x000000338e00720c */ /* 0x000fc60003f26110 */
[----:B------:R-:W-:-:S04]  /*24630*/  IMAD.WIDE.U32 R84, R143, R138, RZ ;  /* 0x0000008a8f547225 */ /* 0x000fc800078e00ff */
[----:B------:R-:W-:-:S04]  /*24640*/  IMAD.WIDE.U32 R90, P2, R10, R121, R90 ;  /* 0x000000790a5a7225 */ /* 0x000fc8000784005a */
[----:B------:R-:W-:-:S04]  /*24650*/  IMAD.WIDE.U32 R82, R135, R144, RZ ;  /* 0x0000009087527225 */ /* 0x000fc800078e00ff */
[----:B------:R-:W-:-:S04]  /*24660*/  IMAD.WIDE.U32 R80, P6, R10, R135, R80 ;  /* 0x000000870a507225 */ /* 0x000fc800078c0050 */
[----:B------:R-:W-:Y:S01]  /*24670*/  IMAD.WIDE.U32 R84, P0, R134, R121, R84 ;  /* 0x0000007986547225 */ /* 0x000fe20007800054 */
[----:B------:R-:W-:Y:S02]  /*24680*/  IADD3 RZ, P3, PT, R83, R80, RZ ;  /* 0x0000005053ff7210 */ /* 0x000fe40007f7e0ff */
[----:B------:R-:W-:Y:S01]  /*24690*/  SEL R80, RZ, 0xffffffff, P1 ;  /* 0xffffffffff507807 */ /* 0x000fe20000800000 */
[----:B------:R-:W-:Y:S01]  /*246a0*/  IMAD.X R87, RZ, RZ, RZ, P2 ;  /* 0x000000ffff577224 */ /* 0x000fe200010e06ff */
[----:B------:R-:W-:Y:S01]  /*246b0*/  ISETP.EQ.U32.AND P2, PT, R139, R46, PT ;  /* 0x0000002e8b00720c */ /* 0x000fe20003f42070 */
[----:B------:R-:W-:-:S04]  /*246c0*/  IMAD.WIDE.U32 R96, R121, R144, RZ ;  /* 0x0000009079607225 */ /* 0x000fc800078e00ff */
[----:B------:R-:W-:Y:S01]  /*246d0*/  IMAD.X R83, RZ, RZ, RZ, P0 ;  /* 0x000000ffff537224 */ /* 0x000fe200000e06ff */
[----:B------:R-:W-:Y:S01]  /*246e0*/  ISETP.LT.U32.AND P0, PT, R139, R46, PT ;  /* 0x0000002e8b00720c */ /* 0x000fe20003f01070 */
[----:B------:R-:W-:Y:S01]  /*246f0*/  IMAD.X R103, RZ, RZ, RZ, P6 ;  /* 0x000000ffff677224 */ /* 0x000fe200030e06ff */
[----:B------:R-:W-:Y:S01]  /*24700*/  ISETP.EQ.AND.EX P6, PT, R95, R50, !P1, P2 ;  /* 0x000000325f00720c */ /* 0x000fe20004fc2320 */
[----:B------:R-:W-:Y:S01]  /*24710*/  IMAD.WIDE.U32 R88, R121, R138, RZ ;  /* 0x0000008a79587225 */ /* 0x000fe200078e00ff */
[----:B------:R-:W-:Y:S02]  /*24720*/  IADD3 RZ, P5, PT, R97, R90, RZ ;  /* 0x0000005a61ff7210 */ /* 0x000fe40007fbe0ff */
[----:B------:R-:W-:Y:S01]  /*24730*/  ISETP.LT.U32.OR.EX P0, PT, R95, R50, P6, P0 ;  /* 0x000000325f00720c */ /* 0x000fe20003701500 */
[----:B------:R-:W-:Y:S01]  /*24740*/  IMAD.MOV.U32 R86, RZ, RZ, R91 ;  /* 0x000000ffff567224 */ /* 0x000fe200078e005b */
[----:B------:R-:W-:Y:S01]  /*24750*/  IADD3 RZ, P4, PT, R89, R84, RZ ;  /* 0x0000005459ff7210 */ /* 0x000fe20007f9e0ff */
[----:B------:R-:W-:Y:S01]  /*24760*/  IMAD R88, R134, R121, RZ ;  /* 0x0000007986587224 */ /* 0x000fe200078e02ff */
[--C-:B------:R-:W-:Y:S01]  /*24770*/  IADD3 R136, P1, P2, -R46, R139, R80.reuse ;  /* 0x0000008b2e887210 */ /* 0x100fe20007a3e150 */
[----:B------:R-:W-:Y:S01]  /*24780*/  IMAD.MOV.U32 R82, RZ, RZ, R85 ;  /* 0x000000ffff527224 */ /* 0x000fe200078e0055 */
[----:B------:R-:W-:Y:S01]  /*24790*/  ISETP.EQ.U32.AND P6, PT, R92, R45, PT ;  /* 0x0000002d5c00720c */ /* 0x000fe20003fc2070 */
[----:B------:R-:W-:Y:S01]  /*247a0*/  IMAD R89, R10, R135, RZ ;  /* 0x000000870a597224 */ /* 0x000fe200078e02ff */
[----:B------:R-:W-:Y:S01]  /*247b0*/  SEL R152, RZ, 0xffffffff, !P0 ;  /* 0xffffffffff987807 */ /* 0x000fe20004000000 */
[----:B------:R-:W-:Y:S01]  /*247c0*/  IMAD.WIDE.U32 R84, R138, R121, RZ ;  /* 0x000000798a547225 */ /* 0x000fe200078e00ff */
[----:B------:R-:W-:-:S02]  /*247d0*/  IADD3.X R95, PT, PT, ~R50, R95, R80, P1, P2 ;  /* 0x0000005f325f7210 */ /* 0x000fc40000fe4550 */
[----:B------:R-:W-:Y:S01]  /*247e0*/  ISETP.EQ.AND.EX P6, PT, R122, R49, P0, P6 ;  /* 0x000000317a00720c */ /* 0x000fe200007c2360 */
[----:B------:R-:W-:Y:S01]  /*247f0*/  IMAD.WIDE.U32.X R86, R10, R143, R86, P5 ;  /* 0x0000008f0a567225 */ /* 0x000fe200028e0456 */
[----:B------:R-:W-:Y:S02]  /*24800*/  IADD3 R163, P0, P2, R152, R92, -R45 ;  /* 0x0000005c98a37210 */ /* 0x000fe40007a1e82d */
[----:B------:R-:W-:Y:S01]  /*24810*/  ISETP.LT.U32.AND P1, PT, R92, R45, PT ;  /* 0x0000002d5c00720c */ /* 0x000fe20003f21070 */
[----:B------:R-:W-:Y:S01]  /*24820*/  IMAD R91, R138, R143, R88 ;  /* 0x0000008f8a5b7224 */ /* 0x000fe200078e0258 */
[----:B------:R-:W-:Y:S01]  /*24830*/  IADD3.X R152, PT, PT, R152, R122, ~R49, P0, P2 ;  /* 0x0000007a98987210 */ /* 0x000fe200007e4c31 */
[----:B------:R-:W-:Y:S01]  /*24840*/  IMAD R97, R144, R111, R89 ;  /* 0x0000006f90617224 */ /* 0x000fe200078e0259 */
[-C--:B------:R-:W-:Y:S01]  /*24850*/  IADD3 R89, P5, PT, R86, R84.reuse, RZ ;  /* 0x0000005456597210 */ /* 0x080fe20007fbe0ff */
[----:B------:R-:W-:Y:S01]  /*24860*/  IMAD.MOV.U32 R102, RZ, RZ, R81 ;  /* 0x000000ffff667224 */ /* 0x000fe200078e0051 */
[----:B------:R-:W-:Y:S01]  /*24870*/  ISETP.LT.U32.OR.EX P1, PT, R122, R49, P6, P1 ;  /* 0x000000317a00720c */ /* 0x000fe20003721510 */
[----:B------:R-:W-:Y:S01]  /*24880*/  IMAD.WIDE.U32 R80, R144, R135, RZ ;  /* 0x0000008790507225 */ /* 0x000fe200078e00ff */
[----:B------:R-:W-:-:S02]  /*24890*/  ISETP.GE.U32.AND P0, PT, R89, R84, PT ;  /* 0x000000545900720c */ /* 0x000fc40003f06070 */
[----:B------:R-:W-:Y:S01]  /*248a0*/  SEL R122, RZ, 0xffffffff, !P1 ;  /* 0xffffffffff7a7807 */ /* 0x000fe20004800000 */
[----:B------:R-:W-:Y:S01]  /*248b0*/  IMAD.IADD R85, R85, 0x1, R91 ;  /* 0x0000000155557824 */ /* 0x000fe200078e025b */
[-C--:B------:R-:W-:Y:S01]  /*248c0*/  IADD3 R145, P2, PT, R89, R80.reuse, RZ ;  /* 0x0000005059917210 */ /* 0x080fe20007f5e0ff */
[----:B------:R-:W-:Y:S02]  /*248d0*/  IMAD R84, R146, R121, RZ ;  /* 0x0000007992547224 */ /* 0x000fe400078e02ff */
[----:B------:R-:W-:Y:S01]  /*248e0*/  IMAD.X R86, R85, 0x1, R87, P5 ;  /* 0x0000000155567824 */ /* 0x000fe200028e0657 */
[----:B------:R-:W-:Y:S01]  /*248f0*/  ISETP.GE.U32.AND P5, PT, R145, R80, PT ;  /* 0x000000509100720c */ /* 0x000fe20003fa6070 */
[----:B------:R-:W-:Y:S02]  /*24900*/  IMAD.IADD R87, R81, 0x1, R97 ;  /* 0x0000000151577824 */ /* 0x000fe400078e0261 */
[----:B------:R-:W-:Y:S01]  /*24910*/  IMAD R89, R140, R143, R84 ;  /* 0x0000008f8c597224 */ /* 0x000fe200078e0254 */
[----:B------:R-:W-:Y:S01]  /*24920*/  ISETP.GE.U32.AND.EX P0, PT, R86, R85, PT, P0 ;  /* 0x000000555600720c */ /* 0x000fe20003f06100 */
[----:B------:R-:W-:-:S02]  /*24930*/  IMAD.X R148, R87, 0x1, R86, P2 ;  /* 0x0000000157947824 */ /* 0x000fc400010e0656 */
[----:B------:R-:W-:-:S04]  /*24940*/  IMAD.WIDE.U32 R80, R140, R121, RZ ;  /* 0x000000798c507225 */ /* 0x000fc800078e00ff */
[----:B------:R-:W-:Y:S01]  /*24950*/  IMAD.WIDE.U32.X R84, R134, R143, R82, P4 ;  /* 0x0000008f86547225 */ /* 0x000fe200020e0452 */
[----:B------:R-:W-:Y:S02]  /*24960*/  SEL R83, RZ, 0x1, P0 ;  /* 0x00000001ff537807 */ /* 0x000fe40000000000 */
[----:B------:R-:W-:Y:S01]  /*24970*/  ISETP.GE.U32.AND.EX P4, PT, R148, R87, PT, P5 ;  /* 0x000000579400720c */ /* 0x000fe20003f86150 */
[-C--:B------:R-:W-:Y:S01]  /*24980*/  IMAD R87, R134, R135.reuse, RZ ;  /* 0x0000008786577224 */ /* 0x080fe200078e02ff */
[----:B------:R-:W-:Y:S01]  /*24990*/  ISETP.GE.U32.AND P0, PT, R133, R48, PT ;  /* 0x000000308500720c */ /* 0x000fe20003f06070 */
[----:B------:R-:W-:Y:S01]  /*249a0*/  IMAD.IADD R86, R81, 0x1, R89 ;  /* 0x0000000151567824 */ /* 0x000fe200078e0259 */
[----:B------:R-:W-:Y:S01]  /*249b0*/  IADD3 R81, P2, P5, R80, R84, R83 ;  /* 0x0000005450517210 */ /* 0x000fe20007d5e053 */
[----:B------:R-:W-:Y:S01]  /*249c0*/  IMAD.WIDE.U32 R82, R138, R135, RZ ;  /* 0x000000878a527225 */ /* 0x000fe200078e00ff */
[----:B------:R-:W-:Y:S02]  /*249d0*/  SEL R99, RZ, 0x1, P4 ;  /* 0x00000001ff637807 */ /* 0x000fe40002000000 */
[----:B------:R-:W-:Y:S01]  /*249e0*/  IADD3.X R85, PT, PT, R86, R85, RZ, P2, P5 ;  /* 0x0000005556557210 */ /* 0x000fe200017ea4ff */
[-C--:B------:R-:W-:Y:S01]  /*249f0*/  IMAD R87, R138, R111.reuse, R87 ;  /* 0x0000006f8a577224 */ /* 0x080fe200078e0257 */
[----:B------:R-:W-:Y:S01]  /*24a00*/  ISETP.NE.U32.AND P2, PT, R133, R48, PT ;  /* 0x000000308500720c */ /* 0x000fe20003f45070 */
[----:B------:R-:W-:Y:S01]  /*24a10*/  IMAD.WIDE.U32.X R102, R10, R111, R102, P3 ;  /* 0x0000006f0a667225 */ /* 0x000fe200018e0466 */
[----:B------:R-:W-:-:S02]  /*24a20*/  IADD3 R101, P4, PT, R81, R82, RZ ;  /* 0x0000005251657210 */ /* 0x000fc40007f9e0ff */
[C---:B------:R-:W-:Y:S01]  /*24a30*/  IADD3 R133, P5, P3, R122.reuse, R133, -R48 ;  /* 0x000000857a857210 */ /* 0x040fe20007bbe830 */
[----:B------:R-:W-:Y:S01]  /*24a40*/  IMAD.IADD R94, R83, 0x1, R87 ;  /* 0x00000001535e7824 */ /* 0x000fe200078e0257 */
[----:B------:R-:W-:Y:S01]  /*24a50*/  ISETP.NE.OR.EX P1, PT, R93, R52, !P1, P2 ;  /* 0x000000345d00720c */ /* 0x000fe20004f25720 */
[----:B------:R-:W-:Y:S01]  /*24a60*/  IMAD.WIDE.U32 R90, R143, R140, RZ ;  /* 0x0000008c8f5a7225 */ /* 0x000fe200078e00ff */
[----:B------:R-:W-:Y:S02]  /*24a70*/  IADD3.X R122, PT, PT, R122, R93, ~R52, P5, P3 ;  /* 0x0000005d7a7a7210 */ /* 0x000fe40002fe6c34 */
[----:B------:R-:W-:Y:S01]  /*24a80*/  ISETP.GE.U32.AND P5, PT, R81, R80, PT ;  /* 0x000000505100720c */ /* 0x000fe20003fa6070 */
[----:B------:R-:W-:Y:S01]  /*24a90*/  IMAD.X R97, R94, 0x1, R85, P4 ;  /* 0x000000015e617824 */ /* 0x000fe200020e0655 */
[----:B------:R-:W-:Y:S01]  /*24aa0*/  IADD3 R99, P2, P3, R101, R102, R99 ;  /* 0x0000006665637210 */ /* 0x000fe20007b5e063 */
[----:B------:R-:W-:Y:S01]  /*24ab0*/  IMAD.WIDE.U32 R88, R111, R138, RZ ;  /* 0x0000008a6f587225 */ /* 0x000fe200078e00ff */
[----:B------:R-:W-:-:S02]  /*24ac0*/  ISETP.GE.U32.AND.EX P0, PT, R93, R52, PT, P0 ;  /* 0x000000345d00720c */ /* 0x000fc40003f06100 */
[----:B------:R-:W-:Y:S01]  /*24ad0*/  ISETP.GE.U32.AND.EX P5, PT, R85, R86, PT, P5 ;  /* 0x000000565500720c */ /* 0x000fe20003fa6150 */
[----:B------:R-:W-:Y:S01]  /*24ae0*/  IMAD.WIDE.U32 R80, R143, R150, RZ ;  /* 0x000000968f507225 */ /* 0x000fe200078e00ff */
[----:B------:R-:W-:-:S03]  /*24af0*/  IADD3.X R102, PT, PT, R97, R103, RZ, P2, P3 ;  /* 0x0000006761667210 */ /* 0x000fc600017e64ff */
[----:B------:R-:W-:-:S04]  /*24b00*/  IMAD.WIDE.U32 R92, R121, R140, RZ ;  /* 0x0000008c795c7225 */ /* 0x000fc800078e00ff */
[----:B------:R-:W-:-:S04]  /*24b10*/  IMAD.WIDE.U32 R90, P6, R146, R121, R90 ;  /* 0x00000079925a7225 */ /* 0x000fc800078c005a */
[----:B------:R-:W-:Y:S01]  /*24b20*/  IMAD.WIDE.U32 R86, R135, R138, RZ ;  /* 0x0000008a87567225 */ /* 0x000fe200078e00ff */
[----:B------:R-:W-:Y:S02]  /*24b30*/  IADD3 RZ, P4, PT, R93, R90, RZ ;  /* 0x0000005a5dff7210 */ /* 0x000fe40007f9e0ff */
[----:B------:R-:W-:Y:S01]  /*24b40*/  SEL R93, RZ, 0x1, P5 ;  /* 0x00000001ff5d7807 */ /* 0x000fe20002800000 */
[----:B------:R-:W-:-:S04]  /*24b50*/  IMAD.WIDE.U32 R88, P3, R134, R135, R88 ;  /* 0x0000008786587225 */ /* 0x000fc80007860058 */
[----:B------:R-:W-:Y:S01]  /*24b60*/  IMAD.WIDE.U32 R84, R121, R150, RZ ;  /* 0x0000009679547225 */ /* 0x000fe200078e00ff */
[----:B------:R-:W-:-:S03]  /*24b70*/  IADD3 RZ, P5, PT, R87, R88, RZ ;  /* 0x0000005857ff7210 */ /* 0x000fc60007fbe0ff */
[----:B------:R-:W-:-:S04]  /*24b80*/  IMAD.WIDE.U32 R80, P2, R132, R121, R80 ;  /* 0x0000007984507225 */ /* 0x000fc80007840050 */
[----:B------:R-:W-:Y:S01]  /*24b90*/  IMAD.X R87, RZ, RZ, RZ, P6 ;  /* 0x000000ffff577224 */ /* 0x000fe200030e06ff */
[----:B------:R-:W-:Y:S01]  /*24ba0*/  IADD3 RZ, P6, PT, R85, R80, RZ ;  /* 0x0000005055ff7210 */ /* 0x000fe20007fde0ff */
[----:B------:R-:W-:Y:S02]  /*24bb0*/  IMAD R80, R132, R121, RZ ;  /* 0x0000007984507224 */ /* 0x000fe400078e02ff */
[----:B------:R-:W-:Y:S01]  /*24bc0*/  IMAD.X R85, RZ, RZ, RZ, P3 ;  /* 0x000000ffff557224 */ /* 0x000fe200018e06ff */
[----:B------:R-:W-:Y:S01]  /*24bd0*/  ISETP.GE.U32.AND P3, PT, R101, R82, PT ;  /* 0x000000526500720c */ /* 0x000fe20003f66070 */
[----:B------:R-:W-:Y:S01]  /*24be0*/  IMAD.X R155, RZ, RZ, RZ, P2 ;  /* 0x000000ffff9b7224 */ /* 0x000fe200010e06ff */
[----:B------:R-:W-:Y:S01]  /*24bf0*/  IADD3 R137, P2, PT, R110, -R47, RZ ;  /* 0x8000002f6e897210 */ /* 0x000fe20007f5e0ff */
[----:B------:R-:W-:-:S04]  /*24c00*/  IMAD.WIDE.U32 R82, R150, R121, RZ ;  /* 0x0000007996527225 */ /* 0x000fc800078e00ff */
[-C--:B------:R-:W-:Y:S02]  /*24c10*/  IMAD R103, R150, R143.reuse, R80 ;  /* 0x0000008f96677224 */ /* 0x080fe400078e0250 */
[----:B------:R-:W-:Y:S02]  /*24c20*/  IMAD.MOV.U32 R86, RZ, RZ, R91 ;  /* 0x000000ffff567224 */ /* 0x000fe400078e005b */
[----:B------:R-:W-:Y:S02]  /*24c30*/  IMAD.MOV.U32 R84, RZ, RZ, R89 ;  /* 0x000000ffff547224 */ /* 0x000fe400078e0059 */
[----:B------:R-:W-:Y:S02]  /*24c40*/  IMAD.MOV.U32 R154, RZ, RZ, R81 ;  /* 0x000000ffff9a7224 */ /* 0x000fe400078e0051 */
        /* <DEDUP_REMOVED lines=29> */
.L_x_234:
[----:B------:R-:W-:Y:S05]  /*24e20*/  BSYNC.RECONVERGENT B2 ;  /* 0x0000000000027941 */ /* 0x000fea0003800200 */
.L_x_233:
[----:B------:R-:W-:Y:S01]  /*24e30*/  IADD3 R83, P0, P2, R82, R86, R93 ;  /* 0x0000005652537210 */ /* 0x000fe20007a1e05d */
[-C--:B------:R-:W-:Y:S01]  /*24e40*/  IMAD R86, R146, R135.reuse, RZ ;  /* 0x0000008792567224 */ /* 0x080fe200078e02ff */
[----:B------:R-:W-:Y:S01]  /*24e50*/  SHF.L.W.U32.HI R139, R142, 0x1, R136 ;  /* 0x000000018e8b7819 */ /* 0x000fe20000010e88 */
[C---:B------:R-:W-:Y:S01]  /*24e60*/  IMAD.WIDE.U32 R80, R140.reuse, R135, RZ ;  /* 0x000000878c507225 */ /* 0x040fe200078e00ff */
[----:B------:R-:W-:Y:S01]  /*24e70*/  IADD3.X R98, PT, PT, R89, R87, RZ, P0, P2 ;  /* 0x0000005759627210 */ /* 0x000fe200007e44ff */
[----:B------:R-:W-:Y:S01]  /*24e80*/  BSSY.RECONVERGENT B2, `(.L_x_235) ;  /* 0x00001fa000027945 */ /* 0x000fe20003800200 */
[CC--:B------:R-:W-:Y:S01]  /*24e90*/  ISETP.NE.U32.AND P4, PT, R139.reuse, R136.reuse, PT ;  /* 0x000000888b00720c */ /* 0x0c0fe20003f85070 */
[-C--:B------:R-:W-:Y:S01]  /*24ea0*/  IMAD R91, R140, R111.reuse, R86 ;  /* 0x0000006f8c5b7224 */ /* 0x080fe200078e0256 */
[----:B------:R-:W-:Y:S01]  /*24eb0*/  ISETP.LT.U32.AND P0, PT, R139, R136, PT ;  /* 0x000000888b00720c */ /* 0x000fe20003f01070 */
[----:B------:R-:W-:Y:S01]  /*24ec0*/  IMAD.WIDE.U32.X R84, R134, R111, R84, P5 ;  /* 0x0000006f86547225 */ /* 0x000fe200028e0454 */
[----:B------:R-:W-:-:S02]  /*24ed0*/  SHF.L.W.U32.HI R136, R136, 0x1, R95 ;  /* 0x0000000188887819 */ /* 0x000fc40000010e5f */
[----:B------:R-:W-:Y:S01]  /*24ee0*/  ISETP.GE.U32.AND P1, PT, R99, R101, PT ;  /* 0x000000656300720c */ /* 0x000fe20003f26070 */
[----:B------:R-:W-:Y:S01]  /*24ef0*/  IMAD.IADD R91, R81, 0x1, R91 ;  /* 0x00000001515b7824 */ /* 0x000fe200078e025b */
[----:B------:R-:W-:Y:S01]  /*24f00*/  ISETP.NE.AND.EX P4, PT, R136, R95, PT, P4 ;  /* 0x0000005f8800720c */ /* 0x000fe20003f85340 */
[----:B------:R-:W-:Y:S01]  /*24f10*/  IMAD.WIDE.U32.X R154, R132, R143, R154, P6 ;  /* 0x0000008f849a7225 */ /* 0x000fe200030e049a */
[----:B------:R-:W-:Y:S02]  /*24f20*/  ISETP.GE.U32.AND.EX P3, PT, R97, R94, PT, P3 ;  /* 0x0000005e6100720c */ /* 0x000fe40003f66130 */
[----:B------:R-:W-:Y:S01]  /*24f30*/  ISETP.GE.U32.AND.EX P1, PT, R102, R97, PT, P1 ;  /* 0x000000616600720c */ /* 0x000fe20003f26110 */
[----:B------:R-:W-:Y:S01]  /*24f40*/  IMAD.WIDE.U32 R86, R111, R150, RZ ;  /* 0x000000966f567225 */ /* 0x000fe200078e00ff */
[----:B------:R-:W-:Y:S02]  /*24f50*/  ISETP.LT.AND P4, PT, R142, RZ, !P4 ;  /* 0x000000ff8e00720c */ /* 0x000fe40006781270 */
[----:B------:R-:W-:Y:S01]  /*24f60*/  SEL R81, RZ, 0x1, P3 ;  /* 0x00000001ff517807 */ /* 0x000fe20001800000 */
[----:B------:R-:W-:Y:S01]  /*24f70*/  IMAD.WIDE.U32 R106, R147, R144, RZ ;  /* 0x00000090936a7225 */ /* 0x000fe200078e00ff */
[----:B------:R-:W-:-:S02]  /*24f80*/  SEL R93, RZ, 0x1, P1 ;  /* 0x00000001ff5d7807 */ /* 0x000fc40000800000 */
[----:B------:R-:W-:Y:S01]  /*24f90*/  ISETP.GE.U32.AND P2, PT, R83, R82, PT ;  /* 0x000000525300720c */ /* 0x000fe20003f46070 */
[----:B------:R-:W-:Y:S01]  /*24fa0*/  IMAD.WIDE.U32 R108, R159, R138, RZ ;  /* 0x0000008a9f6c7225 */ /* 0x000fe200078e00ff */
[----:B------:R-:W-:Y:S02]  /*24fb0*/  ISETP.LT.U32.OR.EX P0, PT, R136, R95, P4, P0 ;  /* 0x0000005f8800720c */ /* 0x000fe40002701500 */
[----:B------:R-:W-:Y:S01]  /*24fc0*/  IADD3 R100, P3, PT, R83, R80, RZ ;  /* 0x0000005053647210 */ /* 0x000fe20007f7e0ff */
[----:B------:R-:W-:Y:S01]  /*24fd0*/  IMAD.WIDE.U32 R82, R135, R140, RZ ;  /* 0x0000008c87527225 */ /* 0x000fe200078e00ff */
[----:B------:R-:W-:Y:S02]  /*24fe0*/  IADD3 R93, P4, P5, R93, R84, R81 ;  /* 0x000000545d5d7210 */ /* 0x000fe40007d9e051 */
[----:B------:R-:W-:Y:S01]  /*24ff0*/  ISETP.GE.U32.AND.EX P2, PT, R98, R89, PT, P2 ;  /* 0x000000596200720c */ /* 0x000fe20003f46120 */
[----:B------:R-:W-:Y:S01]  /*25000*/  IMAD R84, R132, R135, RZ ;  /* 0x0000008784547224 */ /* 0x000fe200078e02ff */
[----:B------:R-:W-:Y:S01]  /*25010*/  ISETP.GE.U32.AND P1, PT, R100, R80, PT ;  /* 0x000000506400720c */ /* 0x000fe20003f26070 */
[----:B------:R-:W-:Y:S01]  /*25020*/  IMAD.WIDE.U32 R88, R111, R140, RZ ;  /* 0x0000008c6f587225 */ /* 0x000fe200078e00ff */
[----:B------:R-:W-:-:S02]  /*25030*/  SEL R161, RZ, 0x1, P2 ;  /* 0x00000001ffa17807 */ /* 0x000fc40001000000 */
[----:B------:R-:W-:Y:S01]  /*25040*/  IADD3.X R153, PT, PT, RZ, R85, RZ, P4, P5 ;  /* 0x00000055ff997210 */ /* 0x000fe200027ea4ff */
[C---:B------:R-:W-:Y:S01]  /*25050*/  IMAD.WIDE.U32 R80, R150.reuse, R135, RZ ;  /* 0x0000008796507225 */ /* 0x040fe200078e00ff */
[----:B------:R-:W-:Y:S02]  /*25060*/  LOP3.LUT R149, R149, 0xffffffef, RZ, 0xc0, !PT ;  /* 0xffffffef95957812 */ /* 0x000fe400078ec0ff */
[----:B------:R-:W-:Y:S01]  /*25070*/  SHF.L.U64.HI R142, R137, 0x1, R142 ;  /* 0x00000001898e7819 */ /* 0x000fe2000001028e */
[----:B------:R-:W-:Y:S02]  /*25080*/  IMAD R141, R150, R111, R84 ;  /* 0x0000006f968d7224 */ /* 0x000fe400078e0254 */
[----:B------:R-:W-:Y:S01]  /*25090*/  IMAD.X R98, R91, 0x1, R98, P3 ;  /* 0x000000015b627824 */ /* 0x000fe200018e0662 */
[----:B------:R-:W-:Y:S01]  /*250a0*/  IADD3 R161, P2, P3, R80, R154, R161 ;  /* 0x0000009a50a17210 */ /* 0x000fe20007b5e0a1 */
[----:B------:R-:W-:Y:S02]  /*250b0*/  IMAD.IADD R141, R81, 0x1, R141 ;  /* 0x00000001518d7824 */ /* 0x000fe400078e028d */
[----:B------:R-:W-:Y:S01]  /*250c0*/  IMAD.WIDE.U32 R88, P6, R146, R135, R88 ;  /* 0x0000008792587225 */ /* 0x000fe200078c0058 */
[----:B------:R-:W-:-:S02]  /*250d0*/  ISETP.GE.U32.AND.EX P1, PT, R98, R91, PT, P1 ;  /* 0x0000005b6200720c */ /* 0x000fc40003f26110 */
[----:B------:R-:W-:Y:S01]  /*250e0*/  IADD3.X R154, PT, PT, R141, R155, RZ, P2, P3 ;  /* 0x0000009b8d9a7210 */ /* 0x000fe200017e64ff */
[----:B------:R-:W-:Y:S01]  /*250f0*/  IMAD.WIDE.U32 R86, P2, R132, R135, R86 ;  /* 0x0000008784567225 */ /* 0x000fe20007840056 */
[----:B------:R-:W-:Y:S02]  /*25100*/  IADD3 RZ, P5, PT, R83, R88, RZ ;  /* 0x0000005853ff7210 */ /* 0x000fe40007fbe0ff */
[----:B------:R-:W-:Y:S01]  /*25110*/  IADD3 R155, P4, PT, R100, R93, RZ ;  /* 0x0000005d649b7210 */ /* 0x000fe20007f9e0ff */
[----:B------:R-:W-:Y:S01]  /*25120*/  IMAD.WIDE.U32 R90, R135, R150, RZ ;  /* 0x00000096875a7225 */ /* 0x000fe200078e00ff */
[----:B------:R-:W-:-:S03]  /*25130*/  SEL R135, RZ, 0x1, P1 ;  /* 0x00000001ff877807 */ /* 0x000fc60000800000 */
[----:B------:R-:W-:-:S04]  /*25140*/  IMAD.WIDE.U32 R84, R123, R138, RZ ;  /* 0x0000008a7b547225 */ /* 0x000fc800078e00ff */
[----:B------:R-:W-:Y:S01]  /*25150*/  IMAD.X R97, RZ, RZ, RZ, P6 ;  /* 0x000000ffff617224 */ /* 0x000fe200030e06ff */
[----:B------:R-:W-:Y:S01]  /*25160*/  IADD3 RZ, P6, PT, R91, R86, RZ ;  /* 0x000000565bff7210 */ /* 0x000fe20007fde0ff */
[----:B------:R-:W-:Y:S02]  /*25170*/  IMAD.MOV.U32 R96, RZ, RZ, R89 ;  /* 0x000000ffff607224 */ /* 0x000fe400078e0059 */
[----:B------:R-:W-:-:S04]  /*25180*/  IMAD.WIDE.U32 R82, R123, R144, RZ ;  /* 0x000000907b527225 */ /* 0x000fc800078e00ff */
[----:B------:R-:W-:Y:S02]  /*25190*/  IMAD.MOV.U32 R90, RZ, RZ, R87 ;  /* 0x000000ffff5a7224 */ /* 0x000fe400078e0057 */
[----:B------:R-:W-:Y:S02]  /*251a0*/  IMAD.X R153, R98, 0x1, R153, P4 ;  /* 0x0000000162997824 */ /* 0x000fe400020e0699 */
[----:B------:R-:W-:Y:S02]  /*251b0*/  IMAD R81, R10, R151, RZ ;  /* 0x000000970a517224 */ /* 0x000fe400078e02ff */
[----:B------:R-:W-:Y:S01]  /*251c0*/  IMAD.WIDE.U32.X R86, R146, R111, R96, P5 ;  /* 0x0000006f92567225 */ /* 0x000fe200028e0460 */
[----:B------:R-:W-:-:S03]  /*251d0*/  ISETP.GE.U32.AND P5, PT, R155, R100, PT ;  /* 0x000000649b00720c */ /* 0x000fc60003fa6070 */
[----:B------:R-:W-:Y:S01]  /*251e0*/  IMAD.WIDE.U32 R92, R151, R138, RZ ;  /* 0x0000008a975c7225 */ /* 0x000fe200078e00ff */
[----:B------:R-:W-:-:S03]  /*251f0*/  ISETP.GE.U32.AND.EX P5, PT, R153, R98, PT, P5 ;  /* 0x000000629900720c */ /* 0x000fc60003fa6150 */
[----:B------:R-:W-:-:S04]  /*25200*/  IMAD.WIDE.U32 R84, P4, R134, R151, R84 ;  /* 0x0000009786547225 */ /* 0x000fc80007880054 */
[----:B------:R-:W-:-:S04]  /*25210*/  IMAD.WIDE.U32 R94, R151, R144, RZ ;  /* 0x00000090975e7225 */ /* 0x000fc800078e00ff */
[----:B------:R-:W-:-:S04]  /*25220*/  IMAD.WIDE.U32 R82, P3, R10, R151, R82 ;  /* 0x000000970a527225 */ /* 0x000fc80007860052 */
[----:B------:R-:W-:Y:S01]  /*25230*/  IMAD.WIDE.U32 R88, R144, R151, RZ ;  /* 0x0000009790587225 */ /* 0x000fe200078e00ff */
[----:B------:R-:W-:-:S03]  /*25240*/  IADD3 RZ, P1, PT, R95, R82, RZ ;  /* 0x000000525fff7210 */ /* 0x000fc60007f3e0ff */
[----:B------:R-:W-:Y:S02]  /*25250*/  IMAD R81, R144, R123, R81 ;  /* 0x0000007b90517224 */ /* 0x000fe400078e0251 */
[----:B------:R-:W-:Y:S01]  /*25260*/  IMAD.X R91, RZ, RZ, RZ, P2 ;  /* 0x000000ffff5b7224 */ /* 0x000fe200010e06ff */
[----:B------:R-:W-:Y:S01]  /*25270*/  IADD3 RZ, P2, PT, R93, R84, RZ ;  /* 0x000000545dff7210 */ /* 0x000fe20007f5e0ff */
[----:B------:R-:W-:-:S04]  /*25280*/  IMAD.WIDE.U32 R92, R123, R140, RZ ;  /* 0x0000008c7b5c7225 */ /* 0x000fc800078e00ff */
[----:B------:R-:W-:Y:S01]  /*25290*/  IMAD.IADD R157, R89, 0x1, R81 ;  /* 0x00000001599d7824 */ /* 0x000fe200078e0251 */
[----:B------:R-:W-:Y:S01]  /*252a0*/  SEL R81, RZ, 0x1, P5 ;  /* 0x00000001ff517807 */ /* 0x000fe20002800000 */
[----:B------:R-:W-:Y:S01]  /*252b0*/  IMAD.WIDE.U32 R94, R123, R150, RZ ;  /* 0x000000967b5e7225 */ /* 0x000fe200078e00ff */
[----:B------:R-:W-:-:S03]  /*252c0*/  IADD3 R89, P5, PT, R99, R88, RZ ;  /* 0x0000005863597210 */ /* 0x000fc60007fbe0ff */
[----:B------:R-:W-:-:S04]  /*252d0*/  IMAD.WIDE.U32.X R90, R132, R111, R90, P6 ;  /* 0x0000006f845a7225 */ /* 0x000fc800030e045a */
[----:B------:R-:W-:-:S04]  /*252e0*/  IMAD.WIDE.U32 R98, R151, R140, RZ ;  /* 0x0000008c97627225 */ /* 0x000fc800078e00ff */
[----:B------:R-:W-:-:S04]  /*252f0*/  IMAD.WIDE.U32 R92, P6, R146, R151, R92 ;  /* 0x00000097925c7225 */ /* 0x000fc800078c005c */
[----:B------:R-:W-:Y:S02]  /*25300*/  IMAD.X R82, R157, 0x1, R102, P5 ;  /* 0x000000019d527824 */ /* 0x000fe400028e0666 */
        /* <DEDUP_REMOVED lines=8> */
[----:B------:R-:W-:-:S04]  /*25390*/  IMAD.WIDE.U32 R102, P6, R10, R147, R102 ;  /* 0x000000930a667225 */ /* 0x000fc800078c0066 */
[----:B------:R-:W-:Y:S02]  /*253a0*/  IMAD.MOV.U32 R98, RZ, RZ, R85 ;  /* 0x000000ffff627224 */ /* 0x000fe400078e0055 */
[----:B------:R-:W-:Y:S02]  /*253b0*/  IMAD.MOV.U32 R96, RZ, RZ, R83 ;  /* 0x000000ffff607224 */ /* 0x000fe400078e0053 */
[----:B------:R-:W-:Y:S02]  /*253c0*/  IMAD.MOV.U32 R100, RZ, RZ, R93 ;  /* 0x000000ffff647224 */ /* 0x000fe400078e005d */
[----:B------:R-:W-:-:S04]  /*253d0*/  IMAD.WIDE.U32 R84, R138, R151, RZ ;  /* 0x000000978a547225 */ /* 0x000fc800078e00ff */
[----:B------:R-:W-:Y:S02]  /*253e0*/  IMAD R83, R134, R151, RZ ;  /* 0x0000009786537224 */ /* 0x000fe400078e02ff */
[----:B------:R-:W-:Y:S01]  /*253f0*/  IMAD.X R105, RZ, RZ, RZ, P5 ;  /* 0x000000ffff697224 */ /* 0x000fe200028e06ff */
[----:B------:R-:W-:Y:S01]  /*25400*/  IADD3 RZ, P5, PT, R107, R102, RZ ;  /* 0x000000666bff7210 */ /* 0x000fe20007fbe0ff */
[----:B------:R-:W-:Y:S02]  /*25410*/  IMAD.MOV.U32 R104, RZ, RZ, R95 ;  /* 0x000000ffff687224 */ /* 0x000fe400078e005f */
[----:B------:R-:W-:Y:S01]  /*25420*/  IMAD.WIDE.U32.X R100, R146, R123, R100, P3 ;  /* 0x0000007b92647225 */ /* 0x000fe200018e0464 */
[----:B------:R-:W-:-:S03]  /*25430*/  IADD3 R155, P3, PT, R155, R84, RZ ;  /* 0x000000549b9b7210 */ /* 0x000fc60007f7e0ff */
[----:B------:R-:W-:-:S04]  /*25440*/  IMAD.WIDE.U32 R94, R159, R140, RZ ;  /* 0x0000008c9f5e7225 */ /* 0x000fc800078e00ff */
[----:B------:R-:W-:Y:S02]  /*25450*/  IMAD.X R107, RZ, RZ, RZ, P6 ;  /* 0x000000ffff6b7224 */ /* 0x000fe400030e06ff */
[----:B------:R-:W-:Y:S02]  /*25460*/  IMAD.MOV.U32 R106, RZ, RZ, R103 ;  /* 0x000000ffff6a7224 */ /* 0x000fe400078e0067 */
[-C--:B------:R-:W-:Y:S02]  /*25470*/  IMAD R83, R138, R123.reuse, R83 ;  /* 0x0000007b8a537224 */ /* 0x080fe400078e0253 */
[----:B------:R-:W-:Y:S01]  /*25480*/  IMAD.WIDE.U32.X R98, R134, R123, R98, P2 ;  /* 0x0000007b86627225 */ /* 0x000fe200010e0462 */
[----:B------:R-:W-:-:S03]  /*25490*/  ISETP.GE.U32.AND P2, PT, R161, R80, PT ;  /* 0x00000050a100720c */ /* 0x000fc60003f46070 */
[----:B------:R-:W-:Y:S01]  /*254a0*/  IMAD.WIDE.U32.X R104, R132, R123, R104, P4 ;  /* 0x0000007b84687225 */ /* 0x000fe200020e0468 */
[----:B------:R-:W-:Y:S02]  /*254b0*/  ISETP.GE.U32.AND P4, PT, R155, R84, PT ;  /* 0x000000549b00720c */ /* 0x000fe40003f86070 */
[----:B------:R-:W-:Y:S01]  /*254c0*/  ISETP.GE.U32.AND.EX P2, PT, R154, R141, PT, P2 ;  /* 0x0000008d9a00720c */ /* 0x000fe20003f46120 */
[----:B------:R-:W-:-:S04]  /*254d0*/  IMAD.WIDE.U32 R108, P6, R134, R147, R108 ;  /* 0x00000093866c7225 */ /* 0x000fc800078c006c */
[----:B------:R-:W-:-:S04]  /*254e0*/  IMAD.WIDE.U32 R110, R147, R138, RZ ;  /* 0x0000008a936e7225 */ /* 0x000fc800078e00ff */
[----:B------:R-:W-:Y:S02]  /*254f0*/  IMAD.IADD R80, R85, 0x1, R83 ;  /* 0x0000000155507824 */ /* 0x000fe400078e0253 */
[----:B------:R-:W-:-:S04]  /*25500*/  IMAD.WIDE.U32.X R106, R10, R159, R106, P5 ;  /* 0x0000009f0a6a7225 */ /* 0x000fc800028e046a */
[----:B------:R-:W-:-:S04]  /*25510*/  IMAD.WIDE.U32 R84, P5, R146, R147, R94 ;  /* 0x0000009392547225 */ /* 0x000fc800078a005e */
[----:B------:R-:W-:-:S04]  /*25520*/  IMAD.WIDE.U32 R94, R159, R150, RZ ;  /* 0x000000969f5e7225 */ /* 0x000fc800078e00ff */
[----:B------:R-:W-:Y:S01]  /*25530*/  IMAD.X R113, RZ, RZ, RZ, P6 ;  /* 0x000000ffff717224 */ /* 0x000fe200030e06ff */
[----:B------:R-:W-:Y:S01]  /*25540*/  IADD3 RZ, P6, PT, R111, R108, RZ ;  /* 0x0000006c6fff7210 */ /* 0x000fe20007fde0ff */
[----:B------:R-:W-:Y:S02]  /*25550*/  IMAD.MOV.U32 R112, RZ, RZ, R109 ;  /* 0x000000ffff707224 */ /* 0x000fe400078e006d */
[----:B------:R-:W-:-:S04]  /*25560*/  IMAD.WIDE.U32 R92, R147, R140, RZ ;  /* 0x0000008c935c7225 */ /* 0x000fc800078e00ff */
[----:B------:R-:W-:Y:S02]  /*25570*/  IMAD.X R109, RZ, RZ, RZ, P5 ;  /* 0x000000ffff6d7224 */ /* 0x000fe400028e06ff */
[----:B------:R-:W-:-:S04]  /*25580*/  IMAD.WIDE.U32 R94, P5, R132, R147, R94 ;  /* 0x00000093845e7225 */ /* 0x000fc800078a005e */
[----:B------:R-:W-:-:S04]  /*25590*/  IMAD.WIDE.U32 R102, R147, R150, RZ ;  /* 0x0000009693667225 */ /* 0x000fc800078e00ff */
[----:B------:R-:W-:Y:S01]  /*255a0*/  IMAD.WIDE.U32.X R112, R134, R159, R112, P6 ;  /* 0x0000009f86707225 */ /* 0x000fe200030e0470 */
[----:B------:R-:W-:Y:S02]  /*255b0*/  IADD3 RZ, P6, PT, R93, R84, RZ ;  /* 0x000000545dff7210 */ /* 0x000fe40007fde0ff */
[----:B------:R-:W-:Y:S01]  /*255c0*/  SEL R84, RZ, 0x1, !P0 ;  /* 0x00000001ff547807 */ /* 0x000fe20004000000 */
[----:B------:R-:W-:Y:S01]  /*255d0*/  IMAD.WIDE.U32.X R96, R10, R123, R96, P1 ;  /* 0x0000007b0a607225 */ /* 0x000fe200008e0460 */
[----:B------:R-:W-:-:S03]  /*255e0*/  ISETP.GE.U32.AND P1, PT, R89, R88, PT ;  /* 0x000000585900720c */ /* 0x000fc60003f26070 */
[----:B------:R-:W-:Y:S01]  /*255f0*/  IMAD.X R93, RZ, RZ, RZ, P5 ;  /* 0x000000ffff5d7224 */ /* 0x000fe200028e06ff */
[----:B------:R-:W-:Y:S01]  /*25600*/  IADD3 RZ, P5, PT, R103, R94, RZ ;  /* 0x0000005e67ff7210 */ /* 0x000fe20007fbe0ff */
[----:B------:R-:W-:Y:S01]  /*25610*/  IMAD R103, R146, R151, RZ ;  /* 0x0000009792677224 */ /* 0x000fe200078e02ff */
[----:B------:R-:W-:Y:S01]  /*25620*/  ISETP.GE.U32.AND.EX P1, PT, R82, R157, PT, P1 ;  /* 0x0000009d5200720c */ /* 0x000fe20003f26110 */
[----:B------:R-:W-:Y:S02]  /*25630*/  IMAD R83, R132, R151, RZ ;  /* 0x0000009784537224 */ /* 0x000fe400078e02ff */
[-C--:B------:R-:W-:Y:S01]  /*25640*/  IMAD R103, R140, R123.reuse, R103 ;  /* 0x0000007b8c677224 */ /* 0x080fe200078e0267 */
[----:B------:R-:W-:Y:S01]  /*25650*/  SEL R88, RZ, 0x1, P1 ;  /* 0x00000001ff587807 */ /* 0x000fe20000800000 */
[----:B------:R-:W-:Y:S02]  /*25660*/  IMAD R123, R150, R123, R83 ;  /* 0x0000007b967b7224 */ /* 0x000fe400078e0253 */
[----:B------:R-:W-:-:S02]  /*25670*/  IMAD.MOV.U32 R92, RZ, RZ, R95 ;  /* 0x000000ffff5c7224 */ /* 0x000fc400078e005f */
[----:B------:R-:W-:Y:S02]  /*25680*/  IMAD.SHL.U32 R83, R163, 0x2, RZ ;  /* 0x00000002a3537824 */ /* 0x000fe400078e00ff */
[----:B------:R-:W-:Y:S02]  /*25690*/  IMAD.MOV.U32 R108, RZ, RZ, R85 ;  /* 0x000000ffff6c7224 */ /* 0x000fe400078e0055 */
[----:B------:R-:W-:Y:S01]  /*256a0*/  IMAD.WIDE.U32.X R92, R132, R159, R92, P5 ;  /* 0x0000009f845c7225 */ /* 0x000fe200028e045c */
[----:B------:R-:W-:-:S03]  /*256b0*/  LOP3.LUT R83, R83, R84, RZ, 0xfc, !PT ;  /* 0x0000005453537212 */ /* 0x000fc600078efcff */
[----:B------:R-:W-:Y:S01]  /*256c0*/  IMAD.X R153, R80, 0x1, R153, P3 ;  /* 0x0000000150997824 */ /* 0x000fe200018e0699 */
[----:B------:R-:W-:Y:S01]  /*256d0*/  IADD3 R88, P3, P5, R155, R96, R88 ;  /* 0x000000609b587210 */ /* 0x000fe20007d7e058 */
[----:B------:R-:W-:Y:S01]  /*256e0*/  IMAD.WIDE.U32.X R108, R146, R159, R108, P6 ;  /* 0x0000009f926c7225 */ /* 0x000fe200030e046c */
[----:B------:R-:W-:Y:S02]  /*256f0*/  IADD3 R94, P1, P6, R81, R86, R135 ;  /* 0x00000056515e7210 */ /* 0x000fe40007e3e087 */
[----:B------:R-:W-:Y:S01]  /*25700*/  IADD3.X R95, PT, PT, R153, R97, RZ, P3, P5 ;  /* 0x00000061995f7210 */ /* 0x000fe20001fea4ff */
[----:B------:R-:W-:Y:S01]  /*25710*/  IMAD R81, R10, R147, RZ ;  /* 0x000000930a517224 */ /* 0x000fe200078e02ff */
[C---:B------:R-:W-:Y:S01]  /*25720*/  ISETP.EQ.U32.AND P5, PT, R83.reuse, R163, PT ;  /* 0x000000a35300720c */ /* 0x040fe20003fa2070 */
[C---:B------:R-:W-:Y:S01]  /*25730*/  IMAD.WIDE.U32 R84, R144.reuse, R147, RZ ;  /* 0x0000009390547225 */ /* 0x040fe200078e00ff */
[----:B------:R-:W-:Y:S02]  /*25740*/  ISETP.LT.U32.AND P3, PT, R83, R163, PT ;  /* 0x000000a35300720c */ /* 0x000fe40003f61070 */
[----:B------:R-:W-:Y:S01]  /*25750*/  SHF.L.U64.HI R163, R163, 0x1, R152 ;  /* 0x00000001a3a37819 */ /* 0x000fe20000010298 */
[----:B------:R-:W-:Y:S01]  /*25760*/  IMAD R81, R144, R159, R81 ;  /* 0x0000009f90517224 */ /* 0x000fe200078e0251 */
[----:B------:R-:W-:Y:S01]  /*25770*/  IADD3.X R97, PT, PT, RZ, R87, RZ, P1, P6 ;  /* 0x00000057ff617210 */ /* 0x000fe20000fec4ff */
[----:B------:R-:W-:Y:S01]  /*25780*/  IMAD R111, R134, R147, RZ ;  /* 0x00000093866f7224 */ /* 0x000fe200078e02ff */
[----:B------:R-:W-:Y:S01]  /*25790*/  ISETP.GE.U32.AND P1, PT, R88, R155, PT ;  /* 0x0000009b5800720c */ /* 0x000fe20003f26070 */
[----:B------:R-:W-:Y:S01]  /*257a0*/  IMAD.IADD R96, R85, 0x1, R81 ;  /* 0x0000000155607824 */ /* 0x000fe200078e0251 */
[----:B------:R-:W-:Y:S01]  /*257b0*/  ISETP.EQ.AND.EX P0, PT, R163, R152, P0, P5 ;  /* 0x00000098a300720c */ /* 0x000fe20000702350 */
[----:B------:R-:W-:Y:S01]  /*257c0*/  IMAD R111, R138, R159, R111 ;  /* 0x0000009f8a6f7224 */ /* 0x000fe200078e026f */
[----:B------:R-:W-:Y:S01]  /*257d0*/  IADD3 R88, P5, PT, R88, R84, RZ ;  /* 0x0000005458587210 */ /* 0x000fe20007fbe0ff */
[----:B------:R-:W-:Y:S01]  /*257e0*/  IMAD R135, R146, R147, RZ ;  /* 0x0000009392877224 */ /* 0x000fe200078e02ff */
[----:B------:R-:W-:Y:S01]  /*257f0*/  ISETP.GE.U32.AND.EX P4, PT, R153, R80, PT, P4 ;  /* 0x000000509900720c */ /* 0x000fe20003f86140 */
[----:B------:R-:W-:Y:S01]  /*25800*/  IMAD.WIDE.U32 R80, R140, R151, RZ ;  /* 0x000000978c507225 */ /* 0x000fe200078e00ff */
[----:B------:R-:W-:-:S02]  /*25810*/  ISETP.GE.U32.AND.EX P1, PT, R95, R153, PT, P1 ;  /* 0x000000995f00720c */ /* 0x000fc40003f26110 */
[----:B------:R-:W-:Y:S01]  /*25820*/  ISETP.LT.U32.OR.EX P0, PT, R163, R152, P0, P3 ;  /* 0x00000098a300720c */ /* 0x000fe20000701530 */
[----:B------:R-:W-:Y:S01]  /*25830*/  IMAD.X R95, R96, 0x1, R95, P5 ;  /* 0x00000001605f7824 */ /* 0x000fe200028e065f */
[----:B------:R-:W-:Y:S01]  /*25840*/  IADD3 R87, P5, PT, R161, R94, RZ ;  /* 0x0000005ea1577210 */ /* 0x000fe20007fbe0ff */
[C---:B------:R-:W-:Y:S01]  /*25850*/  IMAD R135, R140.reuse, R159, R135 ;  /* 0x0000009f8c877224 */ /* 0x040fe200078e0287 */
[----:B------:R-:W-:Y:S01]  /*25860*/  SEL R94, RZ, 0x1, P4 ;  /* 0x00000001ff5e7807 */ /* 0x000fe20002000000 */
[----:B------:R-:W-:Y:S01]  /*25870*/  IMAD.WIDE.U32 R140, R140, R147, RZ ;  /* 0x000000938c8c7225 */ /* 0x000fe200078e00ff */
[----:B------:R-:W-:Y:S02]  /*25880*/  SEL R85, RZ, 0x1, P1 ;  /* 0x00000001ff557807 */ /* 0x000fe40000800000 */
[----:B------:R-:W-:Y:S01]  /*25890*/  ISETP.GE.U32.AND P4, PT, R88, R84, PT ;  /* 0x000000545800720c */ /* 0x000fe20003f86070 */
[----:B------:R-:W-:Y:S01]  /*258a0*/  IMAD.X R97, R154, 0x1, R97, P5 ;  /* 0x000000019a617824 */ /* 0x000fe200028e0661 */
[----:B------:R-:W-:Y:S01]  /*258b0*/  ISETP.GE.U32.AND P1, PT, R87, R161, PT ;  /* 0x000000a15700720c */ /* 0x000fe20003f26070 */
[----:B------:R-:W-:Y:S01]  /*258c0*/  IMAD.IADD R135, R141, 0x1, R135 ;  /* 0x000000018d877824 */ /* 0x000fe200078e0287 */
[----:B------:R-:W-:Y:S01]  /*258d0*/  IADD3 R94, P3, P5, R85, R98, R94 ;  /* 0x00000062555e7210 */ /* 0x000fe20007d7e05e */
[----:B------:R-:W-:Y:S01]  /*258e0*/  IMAD.WIDE.U32 R84, R138, R147, RZ ;  /* 0x000000938a547225 */ /* 0x000fe200078e00ff */
[----:B------:R-:W-:-:S02]  /*258f0*/  ISETP.GE.U32.AND.EX P4, PT, R95, R96, PT, P4 ;  /* 0x000000605f00720c */ /* 0x000fc40003f86140 */
[----:B------:R-:W-:Y:S01]  /*25900*/  IADD3 R87, P6, PT, R87, R80, RZ ;  /* 0x0000005057577210 */ /* 0x000fe20007fde0ff */
[----:B------:R-:W-:Y:S01]  /*25910*/  IMAD.IADD R96, R81, 0x1, R103 ;  /* 0x0000000151607824 */ /* 0x000fe200078e0267 */
[----:B------:R-:W-:Y:S01]  /*25920*/  IADD3.X R98, PT, PT, RZ, R99, RZ, P3, P5 ;  /* 0x00000063ff627210 */ /* 0x000fe20001fea4ff */
[----:B------:R-:W-:Y:S01]  /*25930*/  IMAD R86, R132, R147, RZ ;  /* 0x0000009384567224 */ /* 0x000fe200078e02ff */
[----:B------:R-:W-:Y:S01]  /*25940*/  ISETP.GE.U32.AND.EX P1, PT, R97, R154, PT, P1 ;  /* 0x0000009a6100720c */ /* 0x000fe20003f26110 */
[----:B------:R-:W-:Y:S01]  /*25950*/  IMAD.X R97, R96, 0x1, R97, P6 ;  /* 0x0000000160617824 */ /* 0x000fe200030e0661 */
[C---:B------:R-:W-:Y:S01]  /*25960*/  IADD3 R81, P3, PT, R87.reuse, R94, RZ ;  /* 0x0000005e57517210 */ /* 0x040fe20007f7e0ff */
[----:B------:R-:W-:Y:S01]  /*25970*/  IMAD R86, R150, R159, R86 ;  /* 0x0000009f96567224 */ /* 0x000fe200078e0256 */
[----:B------:R-:W-:Y:S01]  /*25980*/  ISETP.GE.U32.AND P5, PT, R87, R80, PT ;  /* 0x000000505700720c */ /* 0x000fe20003fa6070 */
[----:B------:R-:W-:Y:S01]  /*25990*/  IMAD.SHL.U32 R137, R137, 0x2, RZ ;  /* 0x0000000289897824 */ /* 0x000fe200078e00ff */
[----:B------:R-:W-:Y:S01]  /*259a0*/  SEL R80, RZ, 0x1, P2 ;  /* 0x00000001ff507807 */ /* 0x000fe20001000000 */
[----:B------:R-:W-:Y:S01]  /*259b0*/  IMAD.X R94, R97, 0x1, R98, P3 ;  /* 0x00000001615e7824 */ /* 0x000fe200018e0662 */
[----:B------:R-:W-:Y:S01]  /*259c0*/  ISETP.GE.U32.AND P2, PT, R81, R87, PT ;  /* 0x000000575100720c */ /* 0x000fe20003f46070 */
[----:B------:R-:W-:Y:S01]  /*259d0*/  IMAD.IADD R87, R85, 0x1, R111 ;  /* 0x0000000155577824 */ /* 0x000fe200078e026f */
[----:B------:R-:W-:Y:S01]  /*259e0*/  SEL R99, RZ, 0x1, P1 ;  /* 0x00000001ff637807 */ /* 0x000fe20000800000 */
[----:B------:R-:W-:Y:S01]  /*259f0*/  IMAD.SHL.U32 R111, R133, 0x2, RZ ;  /* 0x00000002856f7824 */ /* 0x000fe200078e00ff */
[----:B------:R-:W-:Y:S01]  /*25a00*/  IADD3 R85, P1, PT, R81, R84, RZ ;  /* 0x0000005451557210 */ /* 0x000fe20007f3e0ff */
[----:B------:R-:W-:Y:S01]  /*25a10*/  IMAD R10, R10, R121, RZ ;  /* 0x000000790a0a7224 */ /* 0x000fe200078e02ff */
[----:B------:R-:W-:-:S02]  /*25a20*/  SEL R81, RZ, 0x1, P4 ;  /* 0x00000001ff517807 */ /* 0x000fc40002000000 */
[----:B------:R-:W-:Y:S01]  /*25a30*/  IADD3 R99, P4, P3, R99, R90, R80 ;  /* 0x0000005a63637210 */ /* 0x000fe20007b9e050 */
[----:B------:R-:W-:Y:S01]  /*25a40*/  IMAD.X R80, R87, 0x1, R94, P1 ;  /* 0x0000000157507824 */ /* 0x000fe200008e065e */
[----:B------:R-:W-:Y:S01]  /*25a50*/  ISETP.GE.U32.AND.EX P5, PT, R97, R96, PT, P5 ;  /* 0x000000606100720c */ /* 0x000fe20003fa6150 */
[----:B------:R-:W-:Y:S01]  /*25a60*/  IMAD R143, R144, R143, R10 ;  /* 0x0000008f908f7224 */ /* 0x000fe200078e020a */
[----:B------:R-:W-:Y:S02]  /*25a70*/  ISETP.GE.U32.AND.EX P2, PT, R94, R97, PT, P2 ;  /* 0x000000615e00720c */ /* 0x000fe40003f46120 */
[----:B------:R-:W-:Y:S02]  /*25a80*/  IADD3 R81, P6, P1, R85, R106, R81 ;  /* 0x0000006a55517210 */ /* 0x000fe400079de051 */
[----:B------:R-:W-:Y:S02]  /*25a90*/  IADD3.X R97, PT, PT, RZ, R91, RZ, P4, P3 ;  /* 0x0000005bff617210 */ /* 0x000fe400027e64ff */
[----:B------:R-:W-:-:S02]  /*25aa0*/  SEL R94, RZ, 0x1, P5 ;  /* 0x00000001ff5e7807 */ /* 0x000fc40002800000 */
[----:B------:R-:W-:Y:S02]  /*25ab0*/  SEL R91, RZ, 0x1, P2 ;  /* 0x00000001ff5b7807 */ /* 0x000fe40001000000 */
[----:B------:R-:W-:Y:S02]  /*25ac0*/  IADD3.X R107, PT, PT, R80, R107, RZ, P6, P1 ;  /* 0x0000006b506b7210 */ /* 0x000fe400037e24ff */
[----:B------:R-:W-:Y:S02]  /*25ad0*/  ISETP.GE.U32.AND P3, PT, R85, R84, PT ;  /* 0x000000545500720c */ /* 0x000fe40003f66070 */
[----:B------:R-:W-:Y:S01]  /*25ae0*/  ISETP.GE.U32.AND P1, PT, R81, R85, PT ;  /* 0x000000555100720c */ /* 0x000fe20003f26070 */
[C---:B------:R-:W-:Y:S01]  /*25af0*/  IMAD.WIDE.U32 R84, R150.reuse, R151, RZ ;  /* 0x0000009796547225 */ /* 0x040fe200078e00ff */
[----:B------:R-:W-:Y:S02]  /*25b00*/  IADD3 R94, P2, P4, R91, R100, R94 ;  /* 0x000000645b5e7210 */ /* 0x000fe40007c5e05e */
[----:B------:R-:W-:Y:S01]  /*25b10*/  SEL R90, RZ, 0x1, !P0 ;  /* 0x00000001ff5a7807 */ /* 0x000fe20004000000 */
[----:B------:R-:W-:Y:S01]  /*25b20*/  IMAD.WIDE.U32 R150, R150, R147, RZ ;  /* 0x0000009396967225 */ /* 0x000fe200078e00ff */
[----:B------:R-:W-:-:S02]  /*25b30*/  ISETP.GE.U32.AND.EX P3, PT, R80, R87, PT, P3 ;  /* 0x000000575000720c */ /* 0x000fc40003f66130 */
[----:B------:R-:W-:Y:S01]  /*25b40*/  IADD3.X R100, PT, PT, RZ, R101, RZ, P2, P4 ;  /* 0x00000065ff647210 */ /* 0x000fe200017e84ff */
[----:B------:R-:W-:Y:S01]  /*25b50*/  IMAD.IADD R103, R151, 0x1, R86 ;  /* 0x0000000197677824 */ /* 0x000fe200078e0256 */
[----:B------:R-:W-:Y:S01]  /*25b60*/  LOP3.LUT R111, R111, R90, RZ, 0xfc, !PT ;  /* 0x0000005a6f6f7212 */ /* 0x000fe200078efcff */
[----:B------:R-:W-:Y:S01]  /*25b70*/  IMAD.IADD R90, R85, 0x1, R123 ;  /* 0x00000001555a7824 */ /* 0x000fe200078e027b */
[----:B------:R-:W-:Y:S02]  /*25b80*/  IADD3 R87, P2, PT, R99, R84, RZ ;  /* 0x0000005463577210 */ /* 0x000fe40007f5e0ff */
[----:B------:R-:W-:Y:S02]  /*25b90*/  ISETP.GE.U32.AND.EX P1, PT, R107, R80, PT, P1 ;  /* 0x000000506b00720c */ /* 0x000fe40003f26110 */
[----:B------:R-:W-:Y:S01]  /*25ba0*/  IADD3 R85, P5, PT, R87, R94, RZ ;  /* 0x0000005e57557210 */ /* 0x000fe20007fbe0ff */
[----:B------:R-:W-:Y:S01]  /*25bb0*/  IMAD.X R91, R90, 0x1, R97, P2 ;  /* 0x000000015a5b7824 */ /* 0x000fe200010e0661 */
[----:B------:R-:W-:-:S02]  /*25bc0*/  SEL R80, RZ, 0x1, P3 ;  /* 0x00000001ff507807 */ /* 0x000fc40001800000 */
[----:B------:R-:W-:Y:S02]  /*25bd0*/  SEL R99, RZ, 0x1, P1 ;  /* 0x00000001ff637807 */ /* 0x000fe40000800000 */
[----:B------:R-:W-:Y:S01]  /*25be0*/  ISETP.GE.U32.AND P1, PT, R87, R84, PT ;  /* 0x000000545700720c */ /* 0x000fe20003f26070 */
[----:B------:R-:W-:Y:S01]  /*25bf0*/  IMAD.X R84, R91, 0x1, R100, P5 ;  /* 0x000000015b547824 */ /* 0x000fe200028e0664 */
[----:B------:R-:W-:Y:S02]  /*25c00*/  IADD3 R99, P3, P4, R99, R112, R80 ;  /* 0x0000007063637210 */ /* 0x000fe40007c7e050 */
[C---:B------:R-:W-:Y:S02]  /*25c10*/  ISETP.GE.U32.AND P2, PT, R85.reuse, R87, PT ;  /* 0x000000575500720c */ /* 0x040fe40003f46070 */
[----:B------:R-:W-:Y:S02]  /*25c20*/  IADD3 R80, P5, PT, R85, R140, RZ ;  /* 0x0000008c55507210 */ /* 0x000fe40007fbe0ff */
[----:B------:R-:W-:-:S02]  /*25c30*/  ISETP.GE.U32.AND.EX P2, PT, R84, R91, PT, P2 ;  /* 0x0000005b5400720c */ /* 0x000fc40003f46120 */
[C---:B------:R-:W-:Y:S01]  /*25c40*/  IADD3 R99, P6, PT, R80.reuse, R99, RZ ;  /* 0x0000006350637210 */ /* 0x040fe20007fde0ff */
        /* <DEDUP_REMOVED lines=17> */
[----:B------:R-:W-:Y:S02]  /*25d60*/  IADD3.X R94, PT, PT, RZ, R105, RZ, P4, P5 ;  /* 0x00000069ff5e7210 */ /* 0x000fe400027ea4ff */
[----:B------:R-:W-:Y:S01]  /*25d70*/  IADD3 R80, P4, PT, R97, R150, RZ ;  /* 0x0000009661507210 */ /* 0x000fe20007f9e0ff */
[----:B------:R-:W-:Y:S01]  /*25d80*/  IMAD.X R97, RZ, RZ, RZ, P2 ;  /* 0x000000ffff617224 */ /* 0x000fe200010e06ff */
[----:B------:R-:W-:Y:S01]  /*25d90*/  IADD3 R105, P1, P5, R87, R108, R84 ;  /* 0x0000006c57697210 */ /* 0x000fe20007d3e054 */
[----:B------:R-:W-:Y:S01]  /*25da0*/  IMAD.WIDE.U32 R86, R101, 0x3d1, RZ ;  /* 0x000003d165567825 */ /* 0x000fe200078e00ff */
[----:B------:R-:W-:Y:S02]  /*25db0*/  IADD3 RZ, P3, PT, R85, R90, RZ ;  /* 0x0000005a55ff7210 */ /* 0x000fe40007f7e0ff */
[----:B------:R-:W-:Y:S01]  /*25dc0*/  IADD3.X R109, PT, PT, RZ, R109, RZ, P1, P5 ;  /* 0x0000006dff6d7210 */ /* 0x000fe20000fea4ff */
[----:B------:R-:W-:Y:S01]  /*25dd0*/  IMAD.X R94, R103, 0x1, R94, P4 ;  /* 0x00000001675e7824 */ /* 0x000fe200020e065e */
[----:B------:R-:W-:Y:S01]  /*25de0*/  SHF.L.U64.HI R135, R133, 0x1, R122 ;  /* 0x0000000185877819 */ /* 0x000fe2000001027a */
[----:B------:R-:W-:Y:S01]  /*25df0*/  IMAD.WIDE.U32.X R96, RZ, R107, R96, P3 ;  /* 0x0000006bff607225 */ /* 0x000fe200018e0460 */
[----:B------:R-:W-:-:S02]  /*25e00*/  ISETP.GE.U32.AND P1, PT, R111, R133, PT ;  /* 0x000000856f00720c */ /* 0x000fc40003f26070 */
[C---:B------:R-:W-:Y:S01]  /*25e10*/  IADD3 R105, P4, PT, R80.reuse, R105, RZ ;  /* 0x0000006950697210 */ /* 0x040fe20007f9e0ff */
[----:B------:R-:W-:Y:S01]  /*25e20*/  IMAD.WIDE.U32 R84, R99, 0x3d1, RZ ;  /* 0x000003d163547825 */ /* 0x000fe200078e00ff */
[----:B------:R-:W-:Y:S02]  /*25e30*/  ISETP.GE.U32.AND P2, PT, R80, R150, PT ;  /* 0x000000965000720c */ /* 0x000fe40003f46070 */
[----:B------:R-:W-:Y:S01]  /*25e40*/  ISETP.GE.U32.AND.EX P1, PT, R135, R122, PT, P1 ;  /* 0x0000007a8700720c */ /* 0x000fe20003f26110 */
[----:B------:R-:W-:Y:S01]  /*25e50*/  IMAD.WIDE.U32 R86, P3, RZ, R99, R86 ;  /* 0x00000063ff567225 */ /* 0x000fe20007860056 */
[----:B------:R-:W-:Y:S02]  /*25e60*/  ISETP.GE.U32.AND.EX P2, PT, R94, R103, PT, P2 ;  /* 0x000000675e00720c */ /* 0x000fe40003f46120 */
[----:B------:R-:W-:Y:S01]  /*25e70*/  IADD3 R98, P5, PT, R96, R84, RZ ;  /* 0x0000005460627210 */ /* 0x000fe20007fbe0ff */
[----:B------:R-:W-:Y:S01]  /*25e80*/  IMAD.X R91, R94, 0x1, R109, P4 ;  /* 0x000000015e5b7824 */ /* 0x000fe200020e066d */
[----:B------:R-:W-:-:S02]  /*25e90*/  ISETP.GE.U32.AND P4, PT, R105, R80, PT ;  /* 0x000000506900720c */ /* 0x000fc40003f86070 */
[----:B------:R-:W-:Y:S01]  /*25ea0*/  IADD3 R103, P6, PT, R85, R86, RZ ;  /* 0x0000005655677210 */ /* 0x000fe20007fde0ff */
[----:B------:R-:W-:Y:S01]  /*25eb0*/  IMAD.X R85, RZ, RZ, RZ, P3 ;  /* 0x000000ffff557224 */ /* 0x000fe200018e06ff */
[----:B------:R-:W-:Y:S02]  /*25ec0*/  ISETP.GE.U32.AND.EX P4, PT, R91, R94, PT, P4 ;  /* 0x0000005e5b00720c */ /* 0x000fe40003f86140 */
[----:B------:R-:W-:Y:S01]  /*25ed0*/  ISETP.GE.U32.AND P3, PT, R98, R84, PT ;  /* 0x000000546200720c */ /* 0x000fe20003f66070 */
[----:B------:R-:W-:Y:S01]  /*25ee0*/  IMAD.X R100, R103, 0x1, R97, P5 ;  /* 0x0000000167647824 */ /* 0x000fe200028e0661 */
[----:B------:R-:W-:Y:S01]  /*25ef0*/  SEL R80, RZ, 0x1, P2 ;  /* 0x00000001ff507807 */ /* 0x000fe20001000000 */
[----:B------:R-:W-:Y:S01]  /*25f00*/  IMAD.MOV.U32 R84, RZ, RZ, R87 ;  /* 0x000000ffff547224 */ /* 0x000fe200078e0057 */
[----:B------:R-:W-:Y:S01]  /*25f10*/  SEL R97, RZ, 0x1, P4 ;  /* 0x00000001ff617807 */ /* 0x000fe20002000000 */
[----:B------:R-:W-:Y:S01]  /*25f20*/  IMAD.WIDE.U32 R86, R91, 0x3d1, RZ ;  /* 0x000003d15b567825 */ /* 0x000fe200078e00ff */
[----:B------:R-:W-:-:S02]  /*25f30*/  ISETP.GE.U32.AND.EX P3, PT, R100, R103, PT, P3 ;  /* 0x000000676400720c */ /* 0x000fc40003f66130 */
[----:B------:R-:W-:Y:S02]  /*25f40*/  @P1 ISETP.EQ.U32.AND P2, PT, R111, R133, PT ;  /* 0x000000856f00120c */ /* 0x000fe40003f42070 */
[----:B------:R-:W-:Y:S01]  /*25f50*/  IADD3 R103, P4, P5, R97, R92, R80 ;  /* 0x0000005c61677210 */ /* 0x000fe20007d9e050 */
[----:B------:R-:W-:Y:S01]  /*25f60*/  IMAD.WIDE.U32.X R96, RZ, R101, R84, P6 ;  /* 0x00000065ff607225 */ /* 0x000fe200030e0454 */
[----:B------:R-:W-:Y:S02]  /*25f70*/  PLOP3.LUT P6, PT, PT, PT, PT, 0x80, 0x8 ;  /* 0x000000000008781c */ /* 0x000fe40003fcf070 */
[----:B------:R-:W-:Y:S01]  /*25f80*/  SEL R113, RZ, 0x1, P3 ;  /* 0x00000001ff717807 */ /* 0x000fe20001800000 */
[----:B------:R-:W-:Y:S01]  /*25f90*/  IMAD.WIDE.U32 R84, R105, 0x3d1, RZ ;  /* 0x000003d169547825 */ /* 0x000fe200078e00ff */
[----:B------:R-:W-:Y:S02]  /*25fa0*/  @P1 ISETP.EQ.AND.EX P6, PT, R135, R122, P0, P2 ;  /* 0x0000007a8700120c */ /* 0x000fe400007c2320 */
[----:B------:R-:W-:Y:S01]  /*25fb0*/  ISETP.GE.U32.AND P0, PT, R129, R60, PT ;  /* 0x0000003c8100720c */ /* 0x000fe20003f06070 */
[----:B------:R-:W-:Y:S01]  /*25fc0*/  IMAD.WIDE.U32 R86, P3, RZ, R105, R86 ;  /* 0x00000069ff567225 */ /* 0x000fe20007860056 */
[----:B------:R-:W-:-:S02]  /*25fd0*/  IADD3.X R109, PT, PT, RZ, R93, RZ, P4, P5 ;  /* 0x0000005dff6d7210 */ /* 0x000fc400027ea4ff */
[----:B------:R-:W-:Y:S01]  /*25fe0*/  IADD3 R96, P4, P5, R84, R96, R113 ;  /* 0x0000006054607210 */ /* 0x000fe20007d9e071 */
[----:B------:R-:W-:Y:S01]  /*25ff0*/  IMAD.X R93, RZ, RZ, RZ, P3 ;  /* 0x000000ffff5d7224 */ /* 0x000fe200018e06ff */
[----:B------:R-:W-:Y:S01]  /*26000*/  IADD3 R113, P1, PT, R85, R86, RZ ;  /* 0x0000005655717210 */ /* 0x000fe20007f3e0ff */
[----:B------:R-:W-:Y:S01]  /*26010*/  IMAD.MOV.U32 R92, RZ, RZ, R87 ;  /* 0x000000ffff5c7224 */ /* 0x000fe200078e0057 */
[-C--:B------:R-:W-:Y:S01]  /*26020*/  ISETP.EQ.U32.AND P2, PT, R125, R56.reuse, PT ;  /* 0x000000387d00720c */ /* 0x080fe20003f42070 */
[----:B------:R-:W-:Y:S01]  /*26030*/  IMAD.WIDE.U32 R86, R103, 0x3d1, RZ ;  /* 0x000003d167567825 */ /* 0x000fe200078e00ff */
[----:B------:R-:W-:Y:S02]  /*26040*/  ISETP.GE.U32.AND.EX P0, PT, R130, R61, PT, P0 ;  /* 0x0000003d8200720c */ /* 0x000fe40003f06100 */
[----:B------:R-:W-:Y:S01]  /*26050*/  IADD3.X R102, PT, PT, R113, R97, RZ, P4, P5 ;  /* 0x0000006171667210 */ /* 0x000fe200027ea4ff */
[----:B------:R-:W-:Y:S01]  /*26060*/  IMAD.WIDE.U32.X R92, RZ, R91, R92, P1 ;  /* 0x0000005bff5c7225 */ /* 0x000fe200008e045c */
[----:B------:R-:W-:-:S02]  /*26070*/  ISETP.LT.U32.AND P4, PT, R125, R56, PT ;  /* 0x000000387d00720c */ /* 0x000fc40003f81070 */
[CC--:B------:R-:W-:Y:S01]  /*26080*/  ISETP.EQ.AND.EX P5, PT, R126.reuse, R57.reuse, !P0, P2 ;  /* 0x000000397e00720c */ /* 0x0c0fe200047a2320 */
[----:B------:R-:W-:Y:S01]  /*26090*/  IMAD.MOV.U32 R80, RZ, RZ, RZ ;  /* 0x000000ffff507224 */ /* 0x000fe200078e00ff */
[----:B------:R-:W-:Y:S02]  /*260a0*/  @P6 LOP3.LUT R149, R149, 0x10, RZ, 0xfc, !PT ;  /* 0x0000001095956812 */ /* 0x000fe400078efcff */
[----:B------:R-:W-:Y:S02]  /*260b0*/  ISETP.LT.U32.OR.EX P6, PT, R126, R57, P5, P4 ;  /* 0x000000397e00720c */ /* 0x000fe40002fc1540 */
[-C--:B------:R-:W-:Y:S02]  /*260c0*/  ISETP.EQ.U32.AND P2, PT, R127, R54.reuse, PT ;  /* 0x000000367f00720c */ /* 0x080fe40003f42070 */
[----:B------:R-:W-:Y:S02]  /*260d0*/  LOP3.LUT R149, R149, 0xfffffffb, RZ, 0xc0, !PT ;  /* 0xfffffffb95957812 */ /* 0x000fe400078ec0ff */
[----:B------:R-:W-:-:S02]  /*260e0*/  ISETP.LT.U32.AND P4, PT, R127, R54, PT ;  /* 0x000000367f00720c */ /* 0x000fc40003f81070 */
[-C--:B------:R-:W-:Y:S02]  /*260f0*/  ISETP.EQ.AND.EX P2, PT, R124, R55.reuse, P6, P2 ;  /* 0x000000377c00720c */ /* 0x080fe40003742320 */
[----:B------:R-:W-:Y:S01]  /*26100*/  ISETP.GE.U32.AND P3, PT, R96, R84, PT ;  /* 0x000000546000720c */ /* 0x000fe20003f66070 */
[----:B------:R-:W-:Y:S02]  /*26110*/  IMAD.WIDE.U32 R84, R109, 0x3d1, RZ ;  /* 0x000003d16d547825 */ /* 0x000fe400078e00ff */
[----:B------:R-:W-:Y:S02]  /*26120*/  @P6 LOP3.LUT R149, R149, 0x4, RZ, 0xfc, !PT ;  /* 0x0000000495956812 */ /* 0x000fe400078efcff */
[----:B------:R-:W-:Y:S02]  /*26130*/  ISETP.LT.U32.OR.EX P6, PT, R124, R55, P2, P4 ;  /* 0x000000377c00720c */ /* 0x000fe400017c1540 */
[----:B------:R-:W-:Y:S01]  /*26140*/  ISETP.GE.U32.AND P4, PT, R131, R58, PT ;  /* 0x0000003a8300720c */ /* 0x000fe20003f86070 */
[----:B------:R-:W-:Y:S01]  /*26150*/  IMAD.WIDE.U32 R84, P1, RZ, R103, R84 ;  /* 0x00000067ff547225 */ /* 0x000fe20007820054 */
[----:B------:R-:W-:-:S02]  /*26160*/  LOP3.LUT R149, R149, 0xfffffff7, RZ, 0xc0, !PT ;  /* 0xfffffff795957812 */ /* 0x000fc400078ec0ff */
[----:B------:R-:W-:Y:S02]  /*26170*/  ISETP.GE.U32.AND.EX P4, PT, R128, R59, PT, P4 ;  /* 0x0000003b8000720c */ /* 0x000fe40003f86140 */
[----:B------:R-:W-:Y:S02]  /*26180*/  ISETP.GE.U32.AND.EX P3, PT, R102, R113, PT, P3 ;  /* 0x000000716600720c */ /* 0x000fe40003f66130 */
[----:B------:R-:W-:Y:S02]  /*26190*/  PLOP3.LUT P2, PT, PT, PT, PT, 0x8, 0x80 ;  /* 0x000000000080781c */ /* 0x000fe40003f4e170 */
[----:B------:R-:W-:Y:S02]  /*261a0*/  SEL R97, RZ, 0x1, P3 ;  /* 0x00000001ff617807 */ /* 0x000fe40001800000 */
[----:B------:R-:W-:-:S04]  /*261b0*/  @P6 LOP3.LUT R149, R149, 0x8, RZ, 0xfc, !PT ;  /* 0x0000000895956812 */ /* 0x000fc800078efcff */
[----:B------:R-:W-:Y:S02]  /*261c0*/  LOP3.LUT R149, R149, 0xffffffdf, RZ, 0xc0, !PT ;  /* 0xffffffdf95957812 */ /* 0x000fe400078ec0ff */
[----:B------:R-:W-:Y:S02]  /*261d0*/  @P4 ISETP.NE.U32.AND P5, PT, R131, R58, PT ;  /* 0x0000003a8300420c */ /* 0x000fe40003fa5070 */
[----:B------:R-:W-:Y:S02]  /*261e0*/  @P1 LOP3.LUT R149, R149, 0x20, RZ, 0xfc, !PT ;  /* 0x0000002095951812 */ /* 0x000fe400078efcff */
[----:B------:R-:W-:Y:S02]  /*261f0*/  @P4 ISETP.NE.OR.EX P2, PT, R128, R59, !P6, P5 ;  /* 0x0000003b8000420c */ /* 0x000fe40007745750 */
[----:B------:R-:W-:Y:S02]  /*26200*/  IADD3 R87, P4, PT, R87, R84, RZ ;  /* 0x0000005457577210 */ /* 0x000fe40007f9e0ff */
[----:B------:R-:W-:-:S02]  /*26210*/  IADD3 R84, P1, P3, R86, R92, R97 ;  /* 0x0000005c56547210 */ /* 0x000fc40007b3e061 */
[----:B------:R-:W-:Y:S02]  /*26220*/  LOP3.LUT R149, R149, 0xffffffbf, RZ, 0xc0, !PT ;  /* 0xffffffbf95957812 */ /* 0x000fe400078ec0ff */
[----:B------:R-:W-:Y:S01]  /*26230*/  IADD3.X R94, PT, PT, R87, R93, RZ, P1, P3 ;  /* 0x0000005d575e7210 */ /* 0x000fe20000fe64ff */
[----:B------:R-:W-:Y:S01]  /*26240*/  IMAD.WIDE.U32 R92, R81, 0x3d1, R80 ;  /* 0x000003d1515c7825 */ /* 0x000fe200078e0050 */
[----:B------:R-:W-:Y:S02]  /*26250*/  ISETP.NE.U32.AND P1, PT, R139, R56, PT ;  /* 0x000000388b00720c */ /* 0x000fe40003f25070 */
[----:B------:R-:W-:Y:S01]  /*26260*/  ISETP.LT.U32.AND P3, PT, R137, R60, PT ;  /* 0x0000003c8900720c */ /* 0x000fe20003f61070 */
[----:B------:R-:W-:Y:S01]  /*26270*/  IMAD.IADD R93, R90, 0x1, R93 ;  /* 0x000000015a5d7824 */ /* 0x000fe200078e025d */
[----:B------:R-:W-:Y:S02]  /*26280*/  ISETP.NE.AND.EX P1, PT, R136, R57, PT, P1 ;  /* 0x000000398800720c */ /* 0x000fe40003f25310 */
[----:B------:R-:W-:-:S02]  /*26290*/  @P4 LOP3.LUT R149, R149, 0x40, RZ, 0xfc, !PT ;  /* 0x0000004095954812 */ /* 0x000fc400078efcff */
[----:B------:R-:W-:Y:S02]  /*262a0*/  ISETP.LT.U32.AND.EX P1, PT, R142, R61, !P1, P3 ;  /* 0x0000003d8e00720c */ /* 0x000fe40004f21130 */
[----:B------:R-:W-:Y:S02]  /*262b0*/  ISETP.LT.U32.AND P4, PT, R139, R56, PT ;  /* 0x000000388b00720c */ /* 0x000fe40003f81070 */
[----:B------:R-:W-:Y:S02]  /*262c0*/  ISETP.EQ.U32.AND P3, PT, R83, R54, PT ;  /* 0x000000365300720c */ /* 0x000fe40003f62070 */
[----:B------:R-:W-:Y:S02]  /*262d0*/  ISETP.LT.U32.OR.EX P1, PT, R136, R57, P1, P4 ;  /* 0x000000398800720c */ /* 0x000fe40000f21540 */
[----:B------:R-:W-:Y:S02]  /*262e0*/  PLOP3.LUT P5, PT, PT, PT, PT, 0x8, 0x80 ;  /* 0x000000000080781c */ /* 0x000fe40003fae170 */
[----:B------:R-:W-:-:S02]  /*262f0*/  ISETP.EQ.AND.EX P1, PT, R163, R55, P1, P3 ;  /* 0x00000037a300720c */ /* 0x000fc40000f22330 */
[----:B------:R-:W-:Y:S02]  /*26300*/  ISETP.LT.U32.AND P3, PT, R83, R54, PT ;  /* 0x000000365300720c */ /* 0x000fe40003f61070 */
[----:B------:R-:W-:Y:S02]  /*26310*/  LOP3.LUT R149, R149, 0xfffffffd, RZ, 0xc0, !PT ;  /* 0xfffffffd95957812 */ /* 0x000fe400078ec0ff */
[----:B------:R-:W-:Y:S02]  /*26320*/  ISETP.LT.U32.OR.EX P1, PT, R163, R55, P1, P3 ;  /* 0x00000037a300720c */ /* 0x000fe40000f21530 */
[----:B------:R-:W-:-:S04]  /*26330*/  ISETP.GE.U32.AND P3, PT, R111, R58, PT ;  /* 0x0000003a6f00720c */ /* 0x000fc80003f66070 */
[----:B------:R-:W-:-:S13]  /*26340*/  ISETP.GE.U32.AND.EX P3, PT, R135, R59, PT, P3 ;  /* 0x0000003b8700720c */ /* 0x000fda0003f66130 */
[----:B------:R-:W-:-:S04]  /*26350*/  @P3 ISETP.NE.U32.AND P4, PT, R111, R58, PT ;  /* 0x0000003a6f00320c */ /* 0x000fc80003f85070 */
[----:B------:R-:W-:Y:S02]  /*26360*/  @P3 ISETP.NE.OR.EX P5, PT, R135, R59, !P1, P4 ;  /* 0x0000003b8700320c */ /* 0x000fe40004fa5740 */
[----:B------:R-:W-:-:S04]  /*26370*/  ISETP.GE.U32.AND P4, PT, R92, RZ, PT ;  /* 0x000000ff5c00720c */ /* 0x000fc80003f86070 */
[----:B------:R-:W-:-:S04]  /*26380*/  ISETP.GE.U32.AND.EX P4, PT, R93, R81, PT, P4 ;  /* 0x000000515d00720c */ /* 0x000fc80003f86140 */
[----:B------:R-:W-:-:S03]  /*26390*/  SEL R80, RZ, 0x1, P4 ;  /* 0x00000001ff507807 */ /* 0x000fc60002000000 */
[----:B------:R-:W-:Y:S02]  /*263a0*/  @P5 LOP3.LUT R149, R149, 0x2, RZ, 0xfc, !PT ;  /* 0x0000000295955812 */ /* 0x000fe400078efcff */
[----:B------:R-:W-:Y:S01]  /*263b0*/  IADD3 R98, P3, P5, R98, R107, R80 ;  /* 0x0000006b62627210 */ /* 0x000fe20007d7e050 */
[----:B------:R-:W-:-:S03]  /*263c0*/  IMAD.WIDE.U32 R80, R144, R121, R92 ;  /* 0x0000007990507225 */ /* 0x000fc600078e005c */
[----:B------:R-:W-:Y:S01]  /*263d0*/  IADD3.X R100, PT, PT, R100, R99, RZ, P3, P5 ;  /* 0x0000006364647210 */ /* 0x000fe20001fea4ff */
[----:B------:R-:W-:Y:S01]  /*263e0*/  IMAD.IADD R108, R81, 0x1, R143 ;  /* 0x00000001516c7824 */ /* 0x000fe200078e028f */
[----:B------:R-:W-:Y:S01]  /*263f0*/  ISETP.GE.U32.AND P3, PT, R80, R92, PT ;  /* 0x0000005c5000720c */ /* 0x000fe20003f66070 */
[----:B------:R-:W-:Y:S01]  /*26400*/  IMAD.MOV.U32 R92, RZ, RZ, R85 ;  /* 0x000000ffff5c7224 */ /* 0x000fe200078e0055 */
[----:B------:R-:W-:Y:S01]  /*26410*/  SEL R81, RZ, 0x1, P0 ;  /* 0x00000001ff517807 */ /* 0x000fe20000000000 */
[----:B------:R-:W-:Y:S01]  /*26420*/  IMAD.MOV.U32 R133, RZ, RZ, R80 ;  /* 0x000000ffff857224 */ /* 0x000fe200078e0050 */
        /* <DEDUP_REMOVED lines=29> */
[----:B------:R-:W-:Y:S02]  /*26600*/  ISETP.LT.U32.OR.EX P3, PT, R110, R82, P3, P5 ;  /* 0x000000526e00720c */ /* 0x000fe40001f61550 */
[----:B------:R-:W-:Y:S02]  /*26610*/  IADD3 R82, P0, PT, R81, R56, RZ ;  /* 0x0000003851527210 */ /* 0x000fe40007f1e0ff */
[----:B------:R-:W-:Y:S02]  /*26620*/  SEL R89, RZ, 0x1, !P3 ;  /* 0x00000001ff597807 */ /* 0x000fe40005800000 */
[----:B------:R-:W-:Y:S01]  /*26630*/  SEL R82, R82, RZ, P2 ;  /* 0x000000ff52527207 */ /* 0x000fe20001000000 */
[----:B------:R-:W-:Y:S01]  /*26640*/  IMAD.X R93, RZ, RZ, R57, P0 ;  /* 0x000000ffff5d7224 */ /* 0x000fe200000e0639 */
[----:B------:R-:W-:Y:S02]  /*26650*/  LOP3.LUT P0, RZ, R149, 0x4, RZ, 0xc0, !PT ;  /* 0x0000000495ff7812 */ /* 0x000fe4000780c0ff */
[----:B------:R-:W-:-:S02]  /*26660*/  IADD3 R89, P5, P6, R89, R10, R88 ;  /* 0x0000000a59597210 */ /* 0x000fc40007ebe058 */
[----:B------:R-:W-:Y:S02]  /*26670*/  SEL R81, RZ, 0x1, !P0 ;  /* 0x00000001ff517807 */ /* 0x000fe40004000000 */
[----:B------:R-:W-:Y:S02]  /*26680*/  SEL R93, R93, RZ, P2 ;  /* 0x000000ff5d5d7207 */ /* 0x000fe40001000000 */
[----:B------:R-:W-:Y:S02]  /*26690*/  IADD3 R125, P0, PT, R125, -R82, RZ ;  /* 0x800000527d7d7210 */ /* 0x000fe40007f1e0ff */
[----:B------:R-:W-:Y:S02]  /*266a0*/  IADD3.X R132, PT, PT, RZ, R90, R95, P5, P6 ;  /* 0x0000005aff847210 */ /* 0x000fe40002fec45f */
[----:B------:R-:W-:Y:S01]  /*266b0*/  LOP3.LUT P5, RZ, R149, 0x10, RZ, 0xc0, !PT ;  /* 0x0000001095ff7812 */ /* 0x000fe200078ac0ff */
[----:B------:R-:W-:Y:S01]  /*266c0*/  IMAD.X R126, R126, 0x1, ~R93, P0 ;  /* 0x000000017e7e7824 */ /* 0x000fe200000e0e5d */
[----:B------:R-:W-:-:S02]  /*266d0*/  IADD3 R82, P0, PT, R81, R54, RZ ;  /* 0x0000003651527210 */ /* 0x000fc40007f1e0ff */
[----:B------:R-:W-:Y:S02]  /*266e0*/  SEL R93, R61, RZ, P2 ;  /* 0x000000ff3d5d7207 */ /* 0x000fe40001000000 */
[----:B------:R-:W-:Y:S01]  /*266f0*/  SEL R82, R82, RZ, P2 ;  /* 0x000000ff52527207 */ /* 0x000fe20001000000 */
[----:B------:R-:W-:Y:S01]  /*26700*/  IMAD.X R81, RZ, RZ, R55, P0 ;  /* 0x000000ffff517224 */ /* 0x000fe200000e0637 */
[----:B------:R-:W-:Y:S02]  /*26710*/  LOP3.LUT P6, RZ, R149, 0x40, RZ, 0xc0, !PT ;  /* 0x0000004095ff7812 */ /* 0x000fe400078cc0ff */
[----:B------:R-:W-:Y:S02]  /*26720*/  IADD3 R127, P0, PT, R127, -R82, RZ ;  /* 0x800000527f7f7210 */ /* 0x000fe40007f1e0ff */
[----:B------:R-:W-:Y:S02]  /*26730*/  SEL R81, R81, RZ, P2 ;  /* 0x000000ff51517207 */ /* 0x000fe40001000000 */
[----:B------:R-:W-:-:S03]  /*26740*/  SEL R82, R60, RZ, P2 ;  /* 0x000000ff3c527207 */ /* 0x000fc60001000000 */
[----:B------:R-:W-:Y:S01]  /*26750*/  IMAD.X R124, R124, 0x1, ~R81, P0 ;  /* 0x000000017c7c7824 */ /* 0x000fe200000e0e51 */
[----:B------:R-:W-:-:S04]  /*26760*/  LOP3.LUT P0, RZ, R149, 0x8, RZ, 0xc0, !PT ;  /* 0x0000000895ff7812 */ /* 0x000fc8000780c0ff */
[----:B------:R-:W-:Y:S02]  /*26770*/  SEL R81, RZ, 0x1, !P0 ;  /* 0x00000001ff517807 */ /* 0x000fe40004000000 */
[----:B------:R-:W-:-:S05]  /*26780*/  IADD3 R129, P0, PT, R129, -R82, RZ ;  /* 0x8000005281817210 */ /* 0x000fca0007f1e0ff */
[----:B------:R-:W-:Y:S01]  /*26790*/  IMAD.X R130, R130, 0x1, ~R93, P0 ;  /* 0x0000000182827824 */ /* 0x000fe200000e0e5d */
[----:B------:R-:W-:-:S04]  /*267a0*/  IADD3 R82, P0, PT, R81, R58, RZ ;  /* 0x0000003a51527210 */ /* 0x000fc80007f1e0ff */
[----:B------:R-:W-:Y:S01]  /*267b0*/  SEL R82, R82, RZ, P2 ;  /* 0x000000ff52527207 */ /* 0x000fe20001000000 */
[----:B------:R-:W-:-:S03]  /*267c0*/  IMAD.X R81, RZ, RZ, R59, P0 ;  /* 0x000000ffff517224 */ /* 0x000fc600000e063b */
[----:B------:R-:W-:Y:S02]  /*267d0*/  IADD3 R131, P0, PT, R131, -R82, RZ ;  /* 0x8000005283837210 */ /* 0x000fe40007f1e0ff */
[----:B------:R-:W-:Y:S02]  /*267e0*/  SEL R81, R81, RZ, P2 ;  /* 0x000000ff51517207 */ /* 0x000fe40001000000 */
[----:B------:R-:W-:-:S03]  /*267f0*/  LOP3.LUT P2, RZ, R149, 0x20, RZ, 0xc0, !PT ;  /* 0x0000002095ff7812 */ /* 0x000fc6000784c0ff */
[----:B------:R-:W-:Y:S01]  /*26800*/  IMAD.X R128, R128, 0x1, ~R81, P0 ;  /* 0x0000000180807824 */ /* 0x000fe200000e0e51 */
[----:B------:R-:W-:Y:S01]  /*26810*/  ISETP.GE.U32.AND P0, PT, R137, R60, PT ;  /* 0x0000003c8900720c */ /* 0x000fe20003f06070 */
[----:B------:R-:W-:Y:S01]  /*26820*/  IMAD.X R93, RZ, RZ, RZ, P2 ;  /* 0x000000ffff5d7224 */ /* 0x000fe200010e06ff */
[CC--:B------:R-:W-:Y:S02]  /*26830*/  ISETP.EQ.U32.AND P2, PT, R139.reuse, R56.reuse, PT ;  /* 0x000000388b00720c */ /* 0x0c0fe40003f42070 */
        /* <DEDUP_REMOVED lines=16> */
[----:B------:R-:W-:Y:S01]  /*26940*/  SEL R87, RZ, 0x1, !P2 ;  /* 0x00000001ff577807 */ /* 0x000fe20005000000 */
[----:B------:R-:W-:Y:S01]  /*26950*/  IMAD.X R92, RZ, RZ, R93, P5 ;  /* 0x000000ffff5c7224 */ /* 0x000fe200028e065d */
[----:B------:R-:W-:-:S02]  /*26960*/  ISETP.LT.U32.AND P5, PT, R10, R91, PT ;  /* 0x0000005b0a00720c */ /* 0x000fc40003fa1070 */
[----:B------:R-:W-:Y:S02]  /*26970*/  SEL R10, R60, RZ, P0 ;  /* 0x000000ff3c0a7207 */ /* 0x000fe40000000000 */
[----:B------:R-:W-:Y:S02]  /*26980*/  ISETP.LT.U32.OR.EX P5, PT, R90, R103, P6, P5 ;  /* 0x000000675a00720c */ /* 0x000fe400037a1550 */
[----:B------:R-:W-:Y:S02]  /*26990*/  ISETP.LT.U32.AND P6, PT, R89, R88, PT ;  /* 0x000000585900720c */ /* 0x000fe40003fc1070 */
[----:B------:R-:W-:Y:S02]  /*269a0*/  IADD3 R88, P3, PT, R97, R56, RZ ;  /* 0x0000003861587210 */ /* 0x000fe40007f7e0ff */
[----:B------:R-:W-:Y:S02]  /*269b0*/  SEL R82, RZ, 0x1, !P5 ;  /* 0x00000001ff527807 */ /* 0x000fe40006800000 */
[----:B------:R-:W-:Y:S01]  /*269c0*/  ISETP.LT.U32.OR.EX P4, PT, R132, R95, P4, P6 ;  /* 0x0000005f8400720c */ /* 0x000fe20002781560 */
[----:B------:R-:W-:Y:S01]  /*269d0*/  IMAD.X R151, RZ, RZ, R57, P3 ;  /* 0x000000ffff977224 */ /* 0x000fe200018e0639 */
[----:B------:R-:W-:-:S02]  /*269e0*/  IADD3 R84, P3, PT, R87, R54, RZ ;  /* 0x0000003657547210 */ /* 0x000fc40007f7e0ff */
[----:B------:R-:W-:Y:S02]  /*269f0*/  IADD3 R81, P5, P6, R81, R109, R82 ;  /* 0x0000006d51517210 */ /* 0x000fe40007ebe052 */
[----:B------:R-:W-:Y:S02]  /*26a00*/  IADD3 R82, P1, PT, R85, R58, RZ ;  /* 0x0000003a55527210 */ /* 0x000fe40007f3e0ff */
[----:B------:R-:W-:Y:S02]  /*26a10*/  SEL R86, RZ, 0x1, !P4 ;  /* 0x00000001ff567807 */ /* 0x000fe40006000000 */
[----:B------:R-:W-:Y:S02]  /*26a20*/  SEL R84, R84, RZ, P0 ;  /* 0x000000ff54547207 */ /* 0x000fe40000000000 */
[----:B------:R-:W-:Y:S02]  /*26a30*/  IADD3.X R90, PT, PT, R92, RZ, RZ, P5, P6 ;  /* 0x000000ff5c5a7210 */ /* 0x000fe40002fec4ff */
[----:B------:R-:W-:-:S02]  /*26a40*/  SEL R82, R82, RZ, P0 ;  /* 0x000000ff52527207 */ /* 0x000fc40000000000 */
[----:B------:R-:W-:Y:S02]  /*26a50*/  IADD3 R86, P6, PT, R86, R81, RZ ;  /* 0x0000005156567210 */ /* 0x000fe40007fde0ff */
[----:B------:R-:W-:Y:S01]  /*26a60*/  IADD3 R109, P5, PT, -R84, R83, RZ ;  /* 0x00000053546d7210 */ /* 0x000fe20007fbe1ff */
[----:B------:R-:W-:Y:S01]  /*26a70*/  IMAD.X R84, RZ, RZ, R55, P3 ;  /* 0x000000ffff547224 */ /* 0x000fe200018e0637 */
[----:B------:R-:W-:Y:S01]  /*26a80*/  IADD3 R111, P3, PT, -R82, R111, RZ ;  /* 0x0000006f526f7210 */ /* 0x000fe20007f7e1ff */
[----:B------:R-:W-:Y:S01]  /*26a90*/  IMAD.X R82, RZ, RZ, R59, P1 ;  /* 0x000000ffff527224 */ /* 0x000fe200008e063b */
[----:B------:R-:W-:Y:S01]  /*26aa0*/  ISETP.NE.U32.AND P1, PT, R86, RZ, PT ;  /* 0x000000ff5600720c */ /* 0x000fe20003f25070 */
[----:B------:R-:W-:Y:S01]  /*26ab0*/  IMAD.X R90, RZ, RZ, R90, P6 ;  /* 0x000000ffff5a7224 */ /* 0x000fe200030e065a */
[----:B------:R-:W-:Y:S02]  /*26ac0*/  SEL R88, R88, RZ, P0 ;  /* 0x000000ff58587207 */ /* 0x000fe40000000000 */
[----:B------:R-:W-:-:S02]  /*26ad0*/  IADD3 R10, P2, PT, -R10, R137, RZ ;  /* 0x000000890a0a7210 */ /* 0x000fc40007f5e1ff */
[----:B------:R-:W-:Y:S02]  /*26ae0*/  ISETP.NE.AND.EX P1, PT, R90, RZ, PT, P1 ;  /* 0x000000ff5a00720c */ /* 0x000fe40003f25310 */
        /* <DEDUP_REMOVED lines=17> */
.L_x_237:
        /* <DEDUP_REMOVED lines=34> */
.L_x_236:
[----:B------:R-:W-:Y:S05]  /*26e20*/  BSYNC.RECONVERGENT B2 ;  /* 0x0000000000027941 */ /* 0x000fea0003800200 */
.L_x_235:
        /* <DEDUP_REMOVED lines=30> */
[----:B------:R-:W-:Y:S01]  /*27010*/  IMAD.WIDE.U32 R82, R109, R10, RZ ;  /* 0x0000000a6d527225 */ /* 0x000fe200078e00ff */
[----:B------:R-:W-:-:S03]  /*27020*/  IADD3 R123, P0, PT, R101, R86, RZ ;  /* 0x00000056657b7210 */ /* 0x000fc60007f1e0ff */
[----:B------:R-:W-:-:S04]  /*27030*/  IMAD.WIDE.U32 R84, P4, R109, R88, R84 ;  /* 0x000000586d547225 */ /* 0x000fc80007880054 */
[----:B------:R-:W-:Y:S01]  /*27040*/  IMAD.WIDE.U32.X R80, R151, R88, R80, P3 ;  /* 0x0000005897507225 */ /* 0x000fe200018e0450 */
[----:B------:R-:W-:-:S03]  /*27050*/  IADD3 R99, P3, PT, R83, R84, RZ ;  /* 0x0000005453637210 */ /* 0x000fc60007f7e0ff */
[----:B------:R-:W-:Y:S02]  /*27060*/  IMAD.MOV.U32 R94, RZ, RZ, R93 ;  /* 0x000000ffff5e7224 */ /* 0x000fe400078e005d */
[----:B------:R-:W-:Y:S01]  /*27070*/  IMAD.X R93, RZ, RZ, RZ, P2 ;  /* 0x000000ffff5d7224 */ /* 0x000fe200010e06ff */
[----:B------:R-:W-:Y:S01]  /*27080*/  IADD3 R97, P2, P5, R82, R80, R97 ;  /* 0x0000005052617210 */ /* 0x000fe20007d5e061 */
[----:B------:R-:W-:-:S04]  /*27090*/  IMAD.WIDE.U32 R86, R151, R105, RZ ;  /* 0x0000006997567225 */ /* 0x000fc800078e00ff */
[----:B------:R-:W-:Y:S01]  /*270a0*/  IMAD.X R113, R96, 0x1, R113, P0 ;  /* 0x0000000160717824 */ /* 0x000fe200000e0671 */
[----:B------:R-:W-:Y:S01]  /*270b0*/  ISETP.GE.U32.AND P0, PT, R123, R101, PT ;  /* 0x000000657b00720c */ /* 0x000fe20003f06070 */
[----:B------:R-:W-:Y:S01]  /*270c0*/  IMAD.MOV.U32 R92, RZ, RZ, R91 ;  /* 0x000000ffff5c7224 */ /* 0x000fe200078e005b */
[----:B------:R-:W-:Y:S01]  /*270d0*/  IADD3.X R101, PT, PT, R99, R81, RZ, P2, P5 ;  /* 0x0000005163657210 */ /* 0x000fe200017ea4ff */
[----:B------:R-:W-:Y:S01]  /*270e0*/  IMAD.WIDE.U32 R90, R105, R105, RZ ;  /* 0x00000069695a7225 */ /* 0x000fe200078e00ff */
[----:B------:R-:W-:Y:S02]  /*270f0*/  ISETP.GE.U32.AND.EX P0, PT, R113, R96, PT, P0 ;  /* 0x000000607100720c */ /* 0x000fe40003f06100 */
[----:B------:R-:W-:Y:S01]  /*27100*/  ISETP.GE.U32.AND P2, PT, R97, R82, PT ;  /* 0x000000526100720c */ /* 0x000fe20003f46070 */
[----:B------:R-:W-:Y:S01]  /*27110*/  IMAD.WIDE.U32 R86, P5, R105, R151, R86 ;  /* 0x0000009769567225 */ /* 0x000fe200078a0056 */
[----:B------:R-:W-:Y:S02]  /*27120*/  SEL R83, RZ, 0x1, P0 ;  /* 0x00000001ff537807 */ /* 0x000fe40000000000 */
[----:B------:R-:W-:Y:S01]  /*27130*/  IADD3 R97, P0, PT, R97, R90, RZ ;  /* 0x0000005a61617210 */ /* 0x000fe20007f1e0ff */
[----:B------:R-:W-:Y:S01]  /*27140*/  IMAD.WIDE.U32.X R94, R151, R88, R94, P1 ;  /* 0x00000058975e7225 */ /* 0x000fe200008e045e */
[----:B------:R-:W-:-:S02]  /*27150*/  IADD3 R86, P1, PT, R91, R86, RZ ;  /* 0x000000565b567210 */ /* 0x000fc40007f3e0ff */
[----:B------:R-:W-:Y:S01]  /*27160*/  ISETP.GE.U32.AND.EX P2, PT, R101, R99, PT, P2 ;  /* 0x000000636500720c */ /* 0x000fe20003f46120 */
[----:B------:R-:W-:-:S03]  /*27170*/  IMAD.WIDE.U32 R106, R135, R10, RZ ;  /* 0x0000000a876a7225 */ /* 0x000fc600078e00ff */
[----:B------:R-:W-:Y:S01]  /*27180*/  SEL R103, RZ, 0x1, P2 ;  /* 0x00000001ff677807 */ /* 0x000fe20001000000 */
[----:B------:R-:W-:-:S04]  /*27190*/  IMAD.WIDE.U32.X R92, R143, R88, R92, P6 ;  /* 0x000000588f5c7225 */ /* 0x000fc800030e045c */
[----:B------:R-:W-:Y:S01]  /*271a0*/  IMAD.X R101, R86, 0x1, R101, P0 ;  /* 0x0000000156657824 */ /* 0x000fe200000e0665 */
[----:B------:R-:W-:Y:S01]  /*271b0*/  IADD3 R83, P0, P2, R97, R94, R83 ;  /* 0x0000005e61537210 */ /* 0x000fe20007a1e053 */
[----:B------:R-:W-:-:S03]  /*271c0*/  IMAD.WIDE.U32 R80, R111, R10, RZ ;  /* 0x0000000a6f507225 */ /* 0x000fc600078e00ff */
[----:B------:R-:W-:Y:S01]  /*271d0*/  IADD3.X R134, PT, PT, R101, R95, RZ, P0, P2 ;  /* 0x0000005f65867210 */ /* 0x000fe200007e44ff */
[----:B------:R-:W-:-:S04]  /*271e0*/  IMAD.WIDE.U32 R106, P6, R111, R88, R106 ;  /* 0x000000586f6a7225 */ /* 0x000fc800078c006a */
[----:B------:R-:W-:Y:S01]  /*271f0*/  IMAD.X R91, RZ, RZ, RZ, P5 ;  /* 0x000000ffff5b7224 */ /* 0x000fe200028e06ff */
[----:B------:R-:W-:Y:S02]  /*27200*/  IADD3 R94, P2, PT, R81, R106, RZ ;  /* 0x0000006a515e7210 */ /* 0x000fe40007f5e0ff */
[----:B------:R-:W-:Y:S01]  /*27210*/  IADD3 R81, P0, P5, R80, R92, R103 ;  /* 0x0000005c50517210 */ /* 0x000fe20007d1e067 */
[----:B------:R-:W-:Y:S01]  /*27220*/  IMAD.WIDE.U32 R102, R111, R105, RZ ;  /* 0x000000696f667225 */ /* 0x000fe200078e00ff */
[----:B------:R-:W-:Y:S02]  /*27230*/  P2R R84, PR, RZ, 0x40 ;  /* 0x00000040ff547803 */ /* 0x000fe40000000000 */
[----:B------:R-:W-:Y:S01]  /*27240*/  IADD3.X R95, PT, PT, R94, R93, RZ, P0, P5 ;  /* 0x0000005d5e5f7210 */ /* 0x000fe200007ea4ff */
[----:B------:R-:W-:Y:S01]  /*27250*/  IMAD.WIDE.U32 R92, R88, R111, RZ ;  /* 0x0000006f585c7225 */ /* 0x000fe200078e00ff */
[----:B------:R-:W-:Y:S02]  /*27260*/  ISETP.GE.U32.AND P0, PT, R97, R90, PT ;  /* 0x0000005a6100720c */ /* 0x000fe40003f06070 */
[----:B------:R-:W-:Y:S01]  /*27270*/  ISETP.GE.U32.AND P5, PT, R83, R97, PT ;  /* 0x000000615300720c */ /* 0x000fe20003fa6070 */
[----:B------:R-:W-:Y:S01]  /*27280*/  IMAD.MOV.U32 R90, RZ, RZ, R87 ;  /* 0x000000ffff5a7224 */ /* 0x000fe200078e0057 */
[----:B------:R-:W-:Y:S01]  /*27290*/  ISETP.GE.U32.AND.EX P0, PT, R101, R86, PT, P0 ;  /* 0x000000566500720c */ /* 0x000fe20003f06100 */
[----:B------:R-:W-:Y:S01]  /*272a0*/  IMAD.WIDE.U32 R96, R10, R111, RZ ;  /* 0x0000006f0a607225 */ /* 0x000fe200078e00ff */
[----:B------:R-:W-:-:S02]  /*272b0*/  ISETP.GE.U32.AND.EX P5, PT, R134, R101, PT, P5 ;  /* 0x000000658600720c */ /* 0x000fc40003fa6150 */
[----:B------:R-:W-:Y:S01]  /*272c0*/  SEL R96, RZ, 0x1, P0 ;  /* 0x00000001ff607807 */ /* 0x000fe20000000000 */
[----:B------:R-:W-:Y:S01]  /*272d0*/  IMAD.WIDE.U32.X R90, R151, R151, R90, P1 ;  /* 0x00000097975a7225 */ /* 0x000fe200008e045a */
[----:B------:R-:W-:Y:S02]  /*272e0*/  ISETP.GE.U32.AND P0, PT, R81, R80, PT ;  /* 0x000000505100720c */ /* 0x000fe40003f06070 */
[----:B------:R-:W-:Y:S01]  /*272f0*/  SEL R139, RZ, 0x1, P5 ;  /* 0x00000001ff8b7807 */ /* 0x000fe20002800000 */
[----:B------:R-:W-:Y:S01]  /*27300*/  IMAD.WIDE.U32 R92, P1, R135, R10, R92 ;  /* 0x0000000a875c7225 */ /* 0x000fe2000782005c */
[----:B------:R-:W-:-:S03]  /*27310*/  ISETP.GE.U32.AND.EX P0, PT, R95, R94, PT, P0 ;  /* 0x0000005e5f00720c */ /* 0x000fc60003f06100 */
[----:B------:R-:W-:Y:S01]  /*27320*/  IMAD.X R87, RZ, RZ, RZ, P1 ;  /* 0x000000ffff577224 */ /* 0x000fe200008e06ff */
[----:B------:R-:W-:Y:S01]  /*27330*/  IADD3 RZ, P1, PT, R97, R92, RZ ;  /* 0x0000005c61ff7210 */ /* 0x000fe20007f3e0ff */
[----:B------:R-:W-:-:S04]  /*27340*/  IMAD.WIDE.U32 R100, R135, R105, RZ ;  /* 0x0000006987647225 */ /* 0x000fc800078e00ff */
[----:B------:R-:W-:Y:S01]  /*27350*/  IMAD.MOV.U32 R86, RZ, RZ, R93 ;  /* 0x000000ffff567224 */ /* 0x000fe200078e005d */
[----:B------:R-:W-:Y:S02]  /*27360*/  SEL R93, RZ, 0x1, P0 ;  /* 0x00000001ff5d7807 */ /* 0x000fe40000000000 */
[----:B------:R-:W-:Y:S01]  /*27370*/  IADD3 R139, P0, P5, R139, R90, R96 ;  /* 0x0000005a8b8b7210 */ /* 0x000fe20007d1e060 */
[----:B------:R-:W-:-:S03]  /*27380*/  IMAD.WIDE.U32.X R86, R135, R88, R86, P1 ;  /* 0x0000005887567225 */ /* 0x000fc600008e0456 */
[----:B------:R-:W-:Y:S01]  /*27390*/  IADD3.X R145, PT, PT, RZ, R91, RZ, P0, P5 ;  /* 0x0000005bff917210 */ /* 0x000fe200007ea4ff */
[----:B------:R-:W-:-:S04]  /*273a0*/  IMAD.WIDE.U32 R100, P1, R111, R151, R100 ;  /* 0x000000976f647225 */ /* 0x000fc80007820064 */
[-C--:B------:R-:W-:Y:S01]  /*273b0*/  IMAD.WIDE.U32 R90, R143, R105.reuse, RZ ;  /* 0x000000698f5a7225 */ /* 0x080fe200078e00ff */
[----:B------:R-:W-:Y:S02]  /*273c0*/  IADD3 R106, P0, PT, R103, R100, RZ ;  /* 0x00000064676a7210 */ /* 0x000fe40007f1e0ff */
[----:B------:R-:W-:Y:S01]  /*273d0*/  IADD3 R103, P5, P6, R102, R86, R93 ;  /* 0x0000005666677210 */ /* 0x000fe20007ebe05d */
[----:B------:R-:W-:-:S03]  /*273e0*/  IMAD.WIDE.U32 R92, R109, R105, RZ ;  /* 0x000000696d5c7225 */ /* 0x000fc600078e00ff */
[----:B------:R-:W-:Y:S01]  /*273f0*/  IADD3.X R137, PT, PT, R106, R87, RZ, P5, P6 ;  /* 0x000000576a897210 */ /* 0x000fe20002fec4ff */
[----:B------:R-:W-:Y:S01]  /*27400*/  IMAD.WIDE.U32 R86, R105, R109, RZ ;  /* 0x0000006d69567225 */ /* 0x000fe200078e00ff */
[----:B------:R-:W-:-:S03]  /*27410*/  IADD3 R100, P5, PT, R83, R82, RZ ;  /* 0x0000005253647210 */ /* 0x000fc60007fbe0ff */
[----:B------:R-:W-:Y:S01]  /*27420*/  IMAD.X R83, RZ, RZ, RZ, P4 ;  /* 0x000000ffff537224 */ /* 0x000fe200020e06ff */
[----:B------:R-:W-:Y:S01]  /*27430*/  ISETP.GE.U32.AND P4, PT, R100, R82, PT ;  /* 0x000000526400720c */ /* 0x000fe20003f86070 */
[----:B------:R-:W-:Y:S02]  /*27440*/  IMAD.X R134, R134, 0x1, R99, P5 ;  /* 0x0000000186867824 */ /* 0x000fe400028e0663 */
[----:B------:R-:W-:-:S03]  /*27450*/  IMAD.WIDE.U32 R90, P5, R109, R151, R90 ;  /* 0x000000976d5a7225 */ /* 0x000fc600078a005a */
[----:B------:R-:W-:Y:S01]  /*27460*/  ISETP.GE.U32.AND.EX P4, PT, R134, R99, PT, P4 ;  /* 0x000000638600720c */ /* 0x000fe20003f86140 */
[----:B------:R-:W-:-:S03]  /*27470*/  IMAD.MOV.U32 R82, RZ, RZ, R85 ;  /* 0x000000ffff527224 */ /* 0x000fc600078e0055 */
        /* <DEDUP_REMOVED lines=10> */
[----:B------:R-:W-:Y:S02]  /*27520*/  IADD3.X R139, PT, PT, R90, R83, RZ, P4, P6 ;  /* 0x000000535a8b7210 */ /* 0x000fe400027ec4ff */
[----:B------:R-:W-:Y:S01]  /*27530*/  ISETP.NE.AND P6, PT, R84, RZ, PT ;  /* 0x000000ff5400720c */ /* 0x000fe20003fc5270 */
[----:B------:R-:W-:-:S04]  /*27540*/  IMAD.WIDE.U32 R84, R151, R109, RZ ;  /* 0x0000006d97547225 */ /* 0x000fc800078e00ff */
[----:B------:R-:W-:-:S04]  /*27550*/  IMAD.WIDE.U32 R84, P4, R143, R105, R84 ;  /* 0x000000698f547225 */ /* 0x000fc80007880054 */
[----:B------:R-:W-:Y:S01]  /*27560*/  IMAD.X R83, RZ, RZ, RZ, P4 ;  /* 0x000000ffff537224 */ /* 0x000fe200020e06ff */
[----:B------:R-:W-:Y:S01]  /*27570*/  IADD3 RZ, P4, PT, R87, R84, RZ ;  /* 0x0000005457ff7210 */ /* 0x000fe20007f9e0ff */
[----:B------:R-:W-:Y:S02]  /*27580*/  IMAD.MOV.U32 R82, RZ, RZ, R85 ;  /* 0x000000ffff527224 */ /* 0x000fe400078e0055 */
[----:B------:R-:W-:Y:S01]  /*27590*/  IMAD.X R85, RZ, RZ, RZ, P5 ;  /* 0x000000ffff557224 */ /* 0x000fe200028e06ff */
[----:B------:R-:W-:Y:S01]  /*275a0*/  ISETP.GE.U32.AND P5, PT, R96, R92, PT ;  /* 0x0000005c6000720c */ /* 0x000fe20003fa6070 */
[----:B------:R-:W-:Y:S02]  /*275b0*/  IMAD.MOV.U32 R84, RZ, RZ, R91 ;  /* 0x000000ffff547224 */ /* 0x000fe400078e005b */
[----:B------:R-:W-:Y:S01]  /*275c0*/  IMAD.WIDE.U32.X R82, R143, R151, R82, P4 ;  /* 0x000000978f527225 */ /* 0x000fe200020e0452 */
[----:B------:R-:W-:Y:S02]  /*275d0*/  ISETP.GE.U32.AND P4, PT, R93, R96, PT ;  /* 0x000000605d00720c */ /* 0x000fe40003f86070 */
[----:B------:R-:W-:Y:S01]  /*275e0*/  ISETP.GE.U32.AND.EX P5, PT, R98, R97, PT, P5 ;  /* 0x000000616200720c */ /* 0x000fe20003fa6150 */
[----:B------:R-:W-:Y:S01]  /*275f0*/  IMAD.WIDE.U32.X R84, R143, R151, R84, P3 ;  /* 0x000000978f547225 */ /* 0x000fe200018e0454 */
[----:B------:R-:W-:-:S02]  /*27600*/  ISETP.GE.U32.AND P3, PT, R81, R92, PT ;  /* 0x0000005c5100720c */ /* 0x000fc40003f66070 */
[----:B------:R-:W-:Y:S01]  /*27610*/  ISETP.GE.U32.AND.EX P4, PT, R95, R98, PT, P4 ;  /* 0x000000625f00720c */ /* 0x000fe20003f86140 */
[----:B------:R-:W-:Y:S01]  /*27620*/  IMAD.WIDE.U32 R92, R109, R109, RZ ;  /* 0x0000006d6d5c7225 */ /* 0x000fe200078e00ff */
[----:B------:R-:W-:Y:S02]  /*27630*/  SEL R138, RZ, 0x1, P5 ;  /* 0x00000001ff8a7807 */ /* 0x000fe40002800000 */
[----:B------:R-:W-:Y:S01]  /*27640*/  ISETP.GE.U32.AND P5, PT, R141, R81, PT ;  /* 0x000000518d00720c */ /* 0x000fe20003fa6070 */
[----:B------:R-:W-:Y:S01]  /*27650*/  IMAD.WIDE.U32 R98, R105, R111, RZ ;  /* 0x0000006f69627225 */ /* 0x000fe200078e00ff */
[----:B------:R-:W-:Y:S02]  /*27660*/  ISETP.GE.U32.AND.EX P3, PT, R90, R97, PT, P3 ;  /* 0x000000615a00720c */ /* 0x000fe40003f66130 */
[----:B------:R-:W-:Y:S01]  /*27670*/  SEL R81, RZ, 0x1, P4 ;  /* 0x00000001ff517807 */ /* 0x000fe20002000000 */
[----:B------:R-:W-:Y:S01]  /*27680*/  IMAD.WIDE.U32 R96, R151, R111, RZ ;  /* 0x0000006f97607225 */ /* 0x000fe200078e00ff */
[----:B------:R-:W-:-:S02]  /*27690*/  ISETP.GE.U32.AND.EX P5, PT, R139, R90, PT, P5 ;  /* 0x0000005a8b00720c */ /* 0x000fc40003fa6150 */
[----:B------:R-:W-:Y:S01]  /*276a0*/  SEL R140, RZ, 0x1, P3 ;  /* 0x00000001ff8c7807 */ /* 0x000fe20001800000 */
[----:B------:R-:W-:Y:S01]  /*276b0*/  IMAD.WIDE.U32 R90, R143, R109, RZ ;  /* 0x0000006d8f5a7225 */ /* 0x000fe200078e00ff */
[----:B------:R-:W-:Y:S02]  /*276c0*/  IADD3 R138, P3, P4, R81, R82, R138 ;  /* 0x00000052518a7210 */ /* 0x000fe40007c7e08a */
[----:B------:R-:W-:Y:S02]  /*276d0*/  SEL R81, RZ, 0x1, P5 ;  /* 0x00000001ff517807 */ /* 0x000fe40002800000 */
[----:B------:R-:W-:Y:S01]  /*276e0*/  IADD3.X R136, PT, PT, RZ, R83, RZ, P3, P4 ;  /* 0x00000053ff887210 */ /* 0x000fe20001fe84ff */
[----:B------:R-:W-:Y:S01]  /*276f0*/  IMAD.WIDE.U32 R90, P5, R109, R143, R90 ;  /* 0x0000008f6d5a7225 */ /* 0x000fe200078a005a */
[----:B------:R-:W-:-:S03]  /*27700*/  IADD3 R140, P3, P4, R81, R84, R140 ;  /* 0x00000054518c7210 */ /* 0x000fc60007c7e08c */
[----:B------:R-:W-:Y:S01]  /*27710*/  IMAD.X R87, RZ, RZ, RZ, P5 ;  /* 0x000000ffff577224 */ /* 0x000fe200028e06ff */
[----:B------:R-:W-:Y:S01]  /*27720*/  IADD3.X R86, PT, PT, RZ, R85, RZ, P3, P4 ;  /* 0x00000055ff567210 */ /* 0x000fe20001fe84ff */
[----:B------:R-:W-:Y:S01]  /*27730*/  IMAD.WIDE.U32 R96, P4, R135, R105, R96 ;  /* 0x0000006987607225 */ /* 0x000fe20007880060 */
[----:B------:R-:W-:Y:S02]  /*27740*/  IADD3 R138, P3, PT, R103, R138, RZ ;  /* 0x0000008a678a7210 */ /* 0x000fe40007f7e0ff */
[----:B------:R-:W-:Y:S01]  /*27750*/  IADD3 R141, P5, PT, R141, R80, RZ ;  /* 0x000000508d8d7210 */ /* 0x000fe20007fbe0ff */
[----:B------:R-:W-:Y:S01]  /*27760*/  IMAD.X R95, RZ, RZ, RZ, P4 ;  /* 0x000000ffff5f7224 */ /* 0x000fe200020e06ff */
[----:B------:R-:W-:Y:S01]  /*27770*/  IADD3 R90, P4, PT, R93, R90, RZ ;  /* 0x0000005a5d5a7210 */ /* 0x000fe20007f9e0ff */
[----:B------:R-:W-:Y:S01]  /*27780*/  IMAD.X R136, R137, 0x1, R136, P3 ;  /* 0x0000000189887824 */ /* 0x000fe200018e0688 */
[----:B------:R-:W-:Y:S01]  /*27790*/  IADD3 R145, P3, PT, R138, R92, RZ ;  /* 0x0000005c8a917210 */ /* 0x000fe20007f7e0ff */
[----:B------:R-:W-:Y:S01]  /*277a0*/  IMAD.X R139, R139, 0x1, R94, P5 ;  /* 0x000000018b8b7824 */ /* 0x000fe200028e065e */
[----:B------:R-:W-:Y:S01]  /*277b0*/  IADD3 RZ, P5, PT, R99, R96, RZ ;  /* 0x0000006063ff7210 */ /* 0x000fe20007fbe0ff */
[----:B------:R-:W-:Y:S01]  /*277c0*/  IMAD.X R81, RZ, RZ, RZ, P6 ;  /* 0x000000ffff517224 */ /* 0x000fe200030e06ff */
[----:B------:R-:W-:Y:S01]  /*277d0*/  IADD3 R140, P6, PT, R145, R140, RZ ;  /* 0x0000008c918c7210 */ /* 0x000fe20007fde0ff */
[----:B------:R-:W-:Y:S01]  /*277e0*/  IMAD.X R147, R90, 0x1, R136, P3 ;  /* 0x000000015a937824 */ /* 0x000fe200018e0688 */
[----:B------:R-:W-:Y:S01]  /*277f0*/  ISETP.GE.U32.AND P3, PT, R141, R80, PT ;  /* 0x000000508d00720c */ /* 0x000fe20003f66070 */
[----:B------:R-:W-:-:S03]  /*27800*/  IMAD.WIDE.U32 R82, R143, R111, RZ ;  /* 0x0000006f8f527225 */ /* 0x000fc600078e00ff */
[----:B------:R-:W-:Y:S01]  /*27810*/  ISETP.GE.U32.AND.EX P3, PT, R139, R94, PT, P3 ;  /* 0x0000005e8b00720c */ /* 0x000fe20003f66130 */
[----:B------:R-:W-:Y:S02]  /*27820*/  IMAD.MOV.U32 R80, RZ, RZ, R107 ;  /* 0x000000ffff507224 */ /* 0x000fe400078e006b */
[----:B------:R-:W-:Y:S01]  /*27830*/  IMAD.X R98, R147, 0x1, R86, P6 ;  /* 0x0000000193627824 */ /* 0x000fe200030e0656 */
[----:B------:R-:W-:Y:S01]  /*27840*/  SEL R93, RZ, 0x1, P3 ;  /* 0x00000001ff5d7807 */ /* 0x000fe20001800000 */
[----:B------:R-:W-:Y:S01]  /*27850*/  IMAD.WIDE.U32 R84, R109, R111, RZ ;  /* 0x0000006f6d547225 */ /* 0x000fe200078e00ff */
[----:B------:R-:W-:-:S03]  /*27860*/  IADD3 R107, P3, PT, R140, R102, RZ ;  /* 0x000000668c6b7210 */ /* 0x000fc60007f7e0ff */
[----:B------:R-:W-:-:S04]  /*27870*/  IMAD.WIDE.U32 R82, P6, R135, R109, R82 ;  /* 0x0000006d87527225 */ /* 0x000fc800078c0052 */
[----:B------:R-:W-:Y:S01]  /*27880*/  IMAD.WIDE.U32.X R80, R135, R88, R80, P2 ;  /* 0x0000005887507225 */ /* 0x000fe200010e0450 */
[----:B------:R-:W-:-:S03]  /*27890*/  IADD3 RZ, P2, PT, R85, R82, RZ ;  /* 0x0000005255ff7210 */ /* 0x000fc60007f5e0ff */
[----:B------:R-:W-:Y:S02]  /*278a0*/  IMAD.X R85, RZ, RZ, RZ, P1 ;  /* 0x000000ffff557224 */ /* 0x000fe400008e06ff */
        /* <DEDUP_REMOVED lines=8> */
[----:B------:R-:W-:Y:S01]  /*27930*/  IMAD.MOV.U32 R86, RZ, RZ, R91 ;  /* 0x000000ffff567224 */ /* 0x000fe200078e005b */
[----:B------:R-:W-:Y:S01]  /*27940*/  ISETP.GE.U32.AND P3, PT, R145, R92, PT ;  /* 0x0000005c9100720c */ /* 0x000fe20003f66070 */
[----:B------:R-:W-:Y:S01]  /*27950*/  IMAD.MOV.U32 R84, RZ, RZ, R101 ;  /* 0x000000ffff547224 */ /* 0x000fe200078e0065 */
[----:B------:R-:W-:Y:S01]  /*27960*/  ISETP.GE.U32.AND P5, PT, R140, R145, PT ;  /* 0x000000918c00720c */ /* 0x000fe20003fa6070 */
[----:B------:R-:W-:Y:S01]  /*27970*/  IMAD.WIDE.U32.X R86, R143, R143, R86, P4 ;  /* 0x0000008f8f567225 */ /* 0x000fe200020e0456 */
[----:B------:R-:W-:-:S02]  /*27980*/  ISETP.GE.U32.AND.EX P6, PT, R137, R106, PT, P6 ;  /* 0x0000006a8900720c */ /* 0x000fc40003fc6160 */
[----:B------:R-:W-:Y:S01]  /*27990*/  ISETP.GE.U32.AND.EX P1, PT, R136, R137, PT, P1 ;  /* 0x000000898800720c */ /* 0x000fe20003f26110 */
[----:B------:R-:W-:Y:S01]  /*279a0*/  IMAD.WIDE.U32.X R84, R135, R151, R84, P0 ;  /* 0x0000009787547225 */ /* 0x000fe200000e0454 */
[----:B------:R-:W-:Y:S02]  /*279b0*/  ISETP.GE.U32.AND.EX P3, PT, R147, R90, PT, P3 ;  /* 0x0000005a9300720c */ /* 0x000fe40003f66130 */
[----:B------:R-:W-:Y:S01]  /*279c0*/  ISETP.GE.U32.AND.EX P5, PT, R98, R147, PT, P5 ;  /* 0x000000936200720c */ /* 0x000fe20003fa6150 */
[----:B------:R-:W-:Y:S01]  /*279d0*/  IMAD.MOV.U32 R96, RZ, RZ, R83 ;  /* 0x000000ffff607224 */ /* 0x000fe200078e0053 */
[----:B------:R-:W-:Y:S01]  /*279e0*/  SEL R80, RZ, 0x1, P6 ;  /* 0x00000001ff507807 */ /* 0x000fe20003000000 */
[----:B------:R-:W-:Y:S01]  /*279f0*/  IMAD.MOV.U32 R92, RZ, RZ, RZ ;  /* 0x000000ffff5c7224 */ /* 0x000fe200078e00ff */
[----:B------:R-:W-:Y:S01]  /*27a00*/  SEL R103, RZ, 0x1, P1 ;  /* 0x00000001ff677807 */ /* 0x000fe20000800000 */
[----:B------:R-:W-:Y:S01]  /*27a10*/  IMAD.WIDE.U32.X R96, R135, R143, R96, P2 ;  /* 0x0000008f87607225 */ /* 0x000fe200010e0460 */
[----:B------:R-:W-:-:S02]  /*27a20*/  ISETP.GE.U32.AND P6, PT, R107, R102, PT ;  /* 0x000000666b00720c */ /* 0x000fc40003fc6070 */
[----:B------:R-:W-:Y:S02]  /*27a30*/  ISETP.GE.U32.AND P1, PT, R93, R107, PT ;  /* 0x0000006b5d00720c */ /* 0x000fe40003f26070 */
[----:B------:R-:W-:Y:S02]  /*27a40*/  SEL R82, RZ, 0x1, P3 ;  /* 0x00000001ff527807 */ /* 0x000fe40001800000 */
[----:B------:R-:W-:Y:S01]  /*27a50*/  IADD3 R103, P4, P3, R103, R94, R80 ;  /* 0x0000005e67677210 */ /* 0x000fe20007b9e050 */
[----:B------:R-:W-:Y:S01]  /*27a60*/  IMAD.WIDE.U32 R80, R135, R109, RZ ;  /* 0x0000006d87507225 */ /* 0x000fe200078e00ff */
[----:B------:R-:W-:Y:S02]  /*27a70*/  SEL R101, RZ, 0x1, P5 ;  /* 0x00000001ff657807 */ /* 0x000fe40002800000 */
[----:B------:R-:W-:Y:S02]  /*27a80*/  ISETP.GE.U32.AND.EX P6, PT, R153, R106, PT, P6 ;  /* 0x0000006a9900720c */ /* 0x000fe40003fc6160 */
[----:B------:R-:W-:-:S02]  /*27a90*/  ISETP.GE.U32.AND.EX P1, PT, R99, R153, PT, P1 ;  /* 0x000000996300720c */ /* 0x000fc40003f26110 */
[----:B------:R-:W-:Y:S01]  /*27aa0*/  IADD3 R101, P5, P0, R101, R86, R82 ;  /* 0x0000005665657210 */ /* 0x000fe200078be052 */
[C---:B------:R-:W-:Y:S01]  /*27ab0*/  IMAD.WIDE.U32 R82, R111.reuse, R109, RZ ;  /* 0x0000006d6f527225 */ /* 0x040fe200078e00ff */
[----:B------:R-:W-:Y:S02]  /*27ac0*/  SEL R86, RZ, 0x1, P6 ;  /* 0x00000001ff567807 */ /* 0x000fe40003000000 */
[----:B------:R-:W-:Y:S01]  /*27ad0*/  SEL R91, RZ, 0x1, P1 ;  /* 0x00000001ff5b7807 */ /* 0x000fe20000800000 */
[----:B------:R-:W-:Y:S01]  /*27ae0*/  IMAD.WIDE.U32 R80, P1, R111, R143, R80 ;  /* 0x0000008f6f507225 */ /* 0x000fe20007820050 */
[----:B------:R-:W-:Y:S02]  /*27af0*/  IADD3.X R94, PT, PT, RZ, R95, RZ, P4, P3 ;  /* 0x0000005fff5e7210 */ /* 0x000fe400027e64ff */
[----:B------:R-:W-:Y:S02]  /*27b00*/  IADD3 R90, P4, PT, R103, R82, RZ ;  /* 0x00000052675a7210 */ /* 0x000fe40007f9e0ff */
[----:B------:R-:W-:-:S02]  /*27b10*/  IADD3 R95, P6, P3, R91, R84, R86 ;  /* 0x000000545b5f7210 */ /* 0x000fc40007bde056 */
[----:B------:R-:W-:Y:S02]  /*27b20*/  IADD3.X R91, PT, PT, RZ, R87, RZ, P5, P0 ;  /* 0x00000057ff5b7210 */ /* 0x000fe40002fe04ff */
[----:B------:R-:W-:Y:S02]  /*27b30*/  IADD3 R87, P0, PT, R83, R80, RZ ;  /* 0x0000005053577210 */ /* 0x000fe40007f1e0ff */
[----:B------:R-:W-:Y:S02]  /*27b40*/  IADD3 R83, P5, PT, R90, R101, RZ ;  /* 0x000000655a537210 */ /* 0x000fe40007fbe0ff */
[----:B------:R-:W-:Y:S01]  /*27b50*/  IADD3.X R101, PT, PT, RZ, R85, RZ, P6, P3 ;  /* 0x00000055ff657210 */ /* 0x000fe200037e64ff */
[----:B------:R-:W-:Y:S01]  /*27b60*/  IMAD.X R84, R87, 0x1, R94, P4 ;  /* 0x0000000157547824 */ /* 0x000fe200020e065e */
[C---:B------:R-:W-:Y:S01]  /*27b70*/  IADD3 R80, P6, PT, R83.reuse, R82, RZ ;  /* 0x0000005253507210 */ /* 0x040fe20007fde0ff */
[----:B------:R-:W-:Y:S01]  /*27b80*/  IMAD.X R85, RZ, RZ, RZ, P1 ;  /* 0x000000ffff557224 */ /* 0x000fe200008e06ff */
[----:B------:R-:W-:Y:S01]  /*27b90*/  ISETP.GE.U32.AND P2, PT, R83, R90, PT ;  /* 0x0000005a5300720c */ /* 0x000fe20003f46070 */
[----:B------:R-:W-:Y:S01]  /*27ba0*/  IMAD.X R83, R84, 0x1, R91, P5 ;  /* 0x0000000154537824 */ /* 0x000fe200028e065b */
[----:B------:R-:W-:-:S02]  /*27bb0*/  IADD3 R95, P5, PT, R80, R95, RZ ;  /* 0x0000005f505f7210 */ /* 0x000fc40007fbe0ff */
[-C--:B------:R-:W-:Y:S02]  /*27bc0*/  ISETP.GE.U32.AND P3, PT, R90, R82.reuse, PT ;  /* 0x000000525a00720c */ /* 0x080fe40003f66070 */
[----:B------:R-:W-:Y:S02]  /*27bd0*/  ISETP.GE.U32.AND P4, PT, R80, R82, PT ;  /* 0x000000525000720c */ /* 0x000fe40003f86070 */
[----:B------:R-:W-:Y:S01]  /*27be0*/  ISETP.GE.U32.AND P1, PT, R95, R80, PT ;  /* 0x000000505f00720c */ /* 0x000fe20003f26070 */
[C---:B------:R-:W-:Y:S01]  /*27bf0*/  IMAD.X R80, R83.reuse, 0x1, R87, P6 ;  /* 0x0000000153507824 */ /* 0x040fe200030e0657 */
[----:B------:R-:W-:Y:S02]  /*27c00*/  ISETP.GE.U32.AND.EX P3, PT, R84, R87, PT, P3 ;  /* 0x000000575400720c */ /* 0x000fe40003f66130 */
[----:B------:R-:W-:Y:S01]  /*27c10*/  ISETP.GE.U32.AND.EX P2, PT, R83, R84, PT, P2 ;  /* 0x000000545300720c */ /* 0x000fe20003f46120 */
[----:B------:R-:W-:Y:S01]  /*27c20*/  IMAD.WIDE.U32 R82, R135, R111, RZ ;  /* 0x0000006f87527225 */ /* 0x000fe200078e00ff */
[----:B------:R-:W-:-:S02]  /*27c30*/  SEL R86, RZ, 0x1, P3 ;  /* 0x00000001ff567807 */ /* 0x000fc40001800000 */
[----:B------:R-:W-:Y:S01]  /*27c40*/  SEL R91, RZ, 0x1, P2 ;  /* 0x00000001ff5b7807 */ /* 0x000fe20001000000 */
[C---:B------:R-:W-:Y:S01]  /*27c50*/  IMAD.X R101, R80.reuse, 0x1, R101, P5 ;  /* 0x0000000150657824 */ /* 0x040fe200028e0665 */
[----:B------:R-:W-:Y:S01]  /*27c60*/  ISETP.GE.U32.AND.EX P4, PT, R80, R87, PT, P4 ;  /* 0x000000575000720c */ /* 0x000fe20003f86140 */
[----:B------:R-:W-:Y:S01]  /*27c70*/  IMAD.MOV.U32 R84, RZ, RZ, R81 ;  /* 0x000000ffff547224 */ /* 0x000fe200078e0051 */
[----:B------:R-:W-:Y:S01]  /*27c80*/  IADD3 R91, P3, P5, R91, R96, R86 ;  /* 0x000000605b5b7210 */ /* 0x000fe20007d7e056 */
[----:B------:R-:W-:Y:S01]  /*27c90*/  IMAD.WIDE.U32 R82, P2, R111, R135, R82 ;  /* 0x000000876f527225 */ /* 0x000fe20007840052 */
[----:B------:R-:W-:Y:S02]  /*27ca0*/  ISETP.GE.U32.AND.EX P1, PT, R101, R80, PT, P1 ;  /* 0x000000506500720c */ /* 0x000fe40003f26110 */
[----:B------:R-:W-:Y:S01]  /*27cb0*/  SEL R86, RZ, 0x1, P4 ;  /* 0x00000001ff567807 */ /* 0x000fe20002000000 */
[----:B------:R-:W-:Y:S01]  /*27cc0*/  IMAD.WIDE.U32 R80, R111, R111, RZ ;  /* 0x0000006f6f507225 */ /* 0x000fe200078e00ff */
[----:B------:R-:W-:-:S02]  /*27cd0*/  SEL R87, RZ, 0x1, P1 ;  /* 0x00000001ff577807 */ /* 0x000fc40000800000 */
[----:B------:R-:W-:Y:S01]  /*27ce0*/  IADD3.X R97, PT, PT, RZ, R97, RZ, P3, P5 ;  /* 0x00000061ff617210 */ /* 0x000fe20001fea4ff */
[----:B------:R-:W-:Y:S01]  /*27cf0*/  IMAD.WIDE.U32.X R84, R135, R143, R84, P0 ;  /* 0x0000008f87547225 */ /* 0x000fe200000e0454 */
[----:B------:R-:W-:Y:S02]  /*27d00*/  IADD3 R82, P3, PT, R81, R82, RZ ;  /* 0x0000005251527210 */ /* 0x000fe40007f7e0ff */
[----:B------:R-:W-:Y:S01]  /*27d10*/  IADD3 R81, P4, PT, R91, R80, RZ ;  /* 0x000000505b517210 */ /* 0x000fe20007f9e0ff */
[----:B------:R-:W-:Y:S01]  /*27d20*/  IMAD.WIDE.U32 R90, R99, 0x3d1, RZ ;  /* 0x000003d1635a7825 */ /* 0x000fe200078e00ff */
[----:B------:R-:W-:Y:S02]  /*27d30*/  IADD3 R84, P0, P1, R87, R84, R86 ;  /* 0x0000005457547210 */ /* 0x000fe4000791e056 */
[----:B------:R-:W-:Y:S01]  /*27d40*/  ISETP.LT.U32.AND P6, PT, R121, R56, PT ;  /* 0x000000387900720c */ /* 0x000fe20003fc1070 */
        /* <DEDUP_REMOVED lines=8> */
[----:B------:R-:W-:Y:S01]  /*27dd0*/  IMAD.X R81, RZ, RZ, RZ, P2 ;  /* 0x000000ffff517224 */ /* 0x000fe200010e06ff */
[----:B------:R-:W-:Y:S01]  /*27de0*/  ISETP.NE.U32.AND P2, PT, R121, R56, PT ;  /* 0x000000387900720c */ /* 0x000fe20003f45070 */
[----:B------:R-:W-:Y:S01]  /*27df0*/  IMAD.WIDE.U32 R90, P4, RZ, R93, R90 ;  /* 0x0000005dff5a7225 */ /* 0x000fe2000788005a */
[----:B------:R-:W-:-:S02]  /*27e00*/  ISETP.GE.U32.AND.EX P1, PT, R94, R87, PT, P1 ;  /* 0x000000575e00720c */ /* 0x000fc40003f26110 */
[----:B------:R-:W-:Y:S01]  /*27e10*/  SEL R84, RZ, 0x1, P0 ;  /* 0x00000001ff547807 */ /* 0x000fe20000000000 */
[----:B------:R-:W-:Y:S01]  /*27e20*/  IMAD.WIDE.U32.X R82, R135, R135, R80, P3 ;  /* 0x0000008787527225 */ /* 0x000fe200018e0450 */
[----:B------:R-:W-:Y:S02]  /*27e30*/  SEL R103, RZ, 0x1, P1 ;  /* 0x00000001ff677807 */ /* 0x000fe40000800000 */
[----:B------:R-:W-:Y:S01]  /*27e40*/  ISETP.NE.AND.EX P2, PT, R104, R57, PT, P2 ;  /* 0x000000396800720c */ /* 0x000fe20003f45320 */
[----:B------:R-:W-:Y:S01]  /*27e50*/  IMAD.WIDE.U32 R80, R93, 0x3d1, RZ ;  /* 0x000003d15d507825 */ /* 0x000fe200078e00ff */
[----:B------:R-:W-:Y:S02]  /*27e60*/  IADD3 R103, P0, P1, R103, R82, R84 ;  /* 0x0000005267677210 */ /* 0x000fe4000791e054 */
[----:B------:R-:W-:Y:S01]  /*27e70*/  @P6 LOP3.LUT R149, R149, 0x2, RZ, 0xfc, !PT ;  /* 0x0000000295956812 */ /* 0x000fe200078efcff */
[----:B------:R-:W-:Y:S01]  /*27e80*/  IMAD.X R85, RZ, RZ, RZ, P4 ;  /* 0x000000ffff557224 */ /* 0x000fe200020e06ff */
[----:B------:R-:W-:Y:S01]  /*27e90*/  IADD3 RZ, P3, PT, R81, R90, RZ ;  /* 0x0000005a51ff7210 */ /* 0x000fe20007f7e0ff */
[----:B------:R-:W-:Y:S01]  /*27ea0*/  IMAD.WIDE.U32 R80, R101, 0x3d1, RZ ;  /* 0x000003d165507825 */ /* 0x000fe200078e00ff */
[----:B------:R-:W-:-:S02]  /*27eb0*/  IADD3.X R96, PT, PT, RZ, R83, RZ, P0, P1 ;  /* 0x00000053ff607210 */ /* 0x000fc400007e24ff */
[----:B------:R-:W-:Y:S01]  /*27ec0*/  ISETP.LT.U32.AND P0, PT, R133, R60, PT ;  /* 0x0000003c8500720c */ /* 0x000fe20003f01070 */
[----:B------:R-:W-:Y:S01]  /*27ed0*/  IMAD.MOV.U32 R84, RZ, RZ, R91 ;  /* 0x000000ffff547224 */ /* 0x000fe200078e005b */
[----:B------:R-:W-:Y:S01]  /*27ee0*/  ISETP.GE.U32.AND P1, PT, R89, R58, PT ;  /* 0x0000003a5900720c */ /* 0x000fe20003f26070 */
[----:B------:R-:W-:Y:S01]  /*27ef0*/  IMAD.WIDE.U32 R82, R95, 0x3d1, RZ ;  /* 0x000003d15f527825 */ /* 0x000fe200078e00ff */
[----:B------:R-:W-:Y:S02]  /*27f00*/  ISETP.LT.U32.AND.EX P0, PT, R108, R61, !P2, P0 ;  /* 0x0000003d6c00720c */ /* 0x000fe40005701100 */
[----:B------:R-:W-:Y:S01]  /*27f10*/  ISETP.GE.U32.AND.EX P1, PT, R132, R59, PT, P1 ;  /* 0x0000003b8400720c */ /* 0x000fe20003f26110 */
[----:B------:R-:W-:Y:S01]  /*27f20*/  IMAD.WIDE.U32.X R84, RZ, R99, R84, P3 ;  /* 0x00000063ff547225 */ /* 0x000fe200018e0454 */
[----:B------:R-:W-:Y:S02]  /*27f30*/  ISETP.LT.U32.OR.EX P0, PT, R104, R57, P0, P6 ;  /* 0x000000396800720c */ /* 0x000fe40000701560 */
[----:B------:R-:W-:Y:S01]  /*27f40*/  LOP3.LUT R149, R149, 0xfffffffe, RZ, 0xc0, !PT ;  /* 0xfffffffe95957812 */ /* 0x000fe200078ec0ff */
        /* <DEDUP_REMOVED lines=24> */
[----:B------:R-:W-:Y:S01]  /*280d0*/  IMAD.X R85, RZ, RZ, RZ, P2 ;  /* 0x000000ffff557224 */ /* 0x000fe200010e06ff */
[----:B------:R-:W-:Y:S02]  /*280e0*/  @P6 LOP3.LUT R149, R149, 0x1, RZ, 0xfc, !PT ;  /* 0x0000000195956812 */ /* 0x000fe400078efcff */
[----:B------:R-:W-:Y:S01]  /*280f0*/  IADD3.X R106, PT, PT, R137, R87, RZ, P3, P4 ;  /* 0x00000057896a7210 */ /* 0x000fe20001fe84ff */
[----:B------:R-:W-:Y:S01]  /*28100*/  IMAD.WIDE.U32 R86, R10, R10, R80 ;  /* 0x0000000a0a567225 */ /* 0x000fe200078e0050 */
[----:B------:R-:W-:-:S02]  /*28110*/  ISETP.GE.U32.AND P4, PT, R80, RZ, PT ;  /* 0x000000ff5000720c */ /* 0x000fc40003f86070 */
[----:B------:R-:W-:Y:S01]  /*28120*/  ISETP.GE.U32.AND P2, PT, R107, R84, PT ;  /* 0x000000546b00720c */ /* 0x000fe20003f46070 */
[----:B------:R-:W-:Y:S01]  /*28130*/  IMAD.IADD R112, R112, 0x1, R87 ;  /* 0x0000000170707824 */ /* 0x000fe200078e0257 */
[----:B------:R-:W-:Y:S01]  /*28140*/  ISETP.GE.U32.AND.EX P4, PT, R81, R93, PT, P4 ;  /* 0x0000005d5100720c */ /* 0x000fe20003f86140 */
[----:B------:R-:W-:Y:S01]  /*28150*/  IMAD.MOV.U32 R84, RZ, RZ, R83 ;  /* 0x000000ffff547224 */ /* 0x000fe200078e0053 */
[----:B------:R-:W-:Y:S02]  /*28160*/  ISETP.GE.U32.AND.EX P2, PT, R106, R137, PT, P2 ;  /* 0x000000896a00720c */ /* 0x000fe40003f46120 */
[----:B------:R-:W-:Y:S01]  /*28170*/  SEL R82, RZ, 0x1, P4 ;  /* 0x00000001ff527807 */ /* 0x000fe20002000000 */
[----:B------:R-:W-:Y:S01]  /*28180*/  IMAD.WIDE.U32.X R84, RZ, R94, R84, P1 ;  /* 0x0000005eff547225 */ /* 0x000fe200008e0454 */
[----:B------:R-:W-:Y:S02]  /*28190*/  SEL R87, RZ, 0x1, P2 ;  /* 0x00000001ff577807 */ /* 0x000fe40001000000 */
        /* <DEDUP_REMOVED lines=8> */
[----:B------:R-:W-:Y:S01]  /*28220*/  ISETP.EQ.U32.AND P5, PT, R82, R99, PT ;  /* 0x000000635200720c */ /* 0x000fe20003fa2070 */
[----:B------:R-:W-:-:S03]  /*28230*/  IMAD.WIDE.U32 R80, P1, RZ, R103, R80 ;  /* 0x00000067ff507225 */ /* 0x000fc60007820050 */
[----:B------:R-:W-:Y:S02]  /*28240*/  ISETP.EQ.AND.EX P4, PT, R90, R95, !P4, P5 ;  /* 0x0000005f5a00720c */ /* 0x000fe40006782350 */
[----:B------:R-:W-:Y:S01]  /*28250*/  ISETP.LT.U32.AND P5, PT, R82, R99, PT ;  /* 0x000000635200720c */ /* 0x000fe20003fa1070 */
[----:B------:R-:W-:-:S03]  /*28260*/  IMAD.WIDE.U32 R82, R103, 0x3d1, RZ ;  /* 0x000003d167527825 */ /* 0x000fc600078e00ff */
[----:B------:R-:W-:Y:S02]  /*28270*/  ISETP.LT.U32.OR.EX P4, PT, R90, R95, P4, P5 ;  /* 0x0000005f5a00720c */ /* 0x000fe40002781550 */
[----:B------:R-:W-:Y:S02]  /*28280*/  IADD3 R99, P2, PT, R83, R80, RZ ;  /* 0x0000005053637210 */ /* 0x000fe40007f5e0ff */
[----:B------:R-:W-:-:S04]  /*28290*/  SEL R98, RZ, 0x1, !P4 ;  /* 0x00000001ff627807 */ /* 0x000fc80006000000 */
[----:B------:R-:W-:Y:S01]  /*282a0*/  IADD3 R98, P5, P6, R107, R101, R98 ;  /* 0x000000656b627210 */ /* 0x000fe20007ebe062 */
[----:B------:R-:W-:-:S03]  /*282b0*/  IMAD.MOV.U32 R107, RZ, RZ, R86 ;  /* 0x000000ffff6b7224 */ /* 0x000fc600078e0056 */
        /* <DEDUP_REMOVED lines=42> */
[----:B------:R-:W-:Y:S01]  /*28560*/  SEL R82, R60, RZ, P0 ;  /* 0x000000ff3c527207 */ /* 0x000fe20000000000 */
[----:B------:R-:W-:Y:S01]  /*28570*/  IMAD.X R100, RZ, RZ, R85, P1 ;  /* 0x000000ffff647224 */ /* 0x000fe200008e0655 */
[----:B------:R-:W-:Y:S02]  /*28580*/  ISETP.LT.U32.AND P1, PT, R83, R94, PT ;  /* 0x0000005e5300720c */ /* 0x000fe40003f21070 */
[----:B------:R-:W-:Y:S02]  /*28590*/  ISETP.EQ.AND.EX P2, PT, R98, R139, P3, P2 ;  /* 0x0000008b6200720c */ /* 0x000fe40001f42320 */
[----:B------:R-:W-:Y:S02]  /*285a0*/  ISETP.LT.U32.OR.EX P1, PT, R102, R103, P4, P1 ;  /* 0x000000676600720c */ /* 0x000fe40002721510 */
[----:B------:R-:W-:Y:S02]  /*285b0*/  ISETP.LT.U32.AND P4, PT, R93, R141, PT ;  /* 0x0000008d5d00720c */ /* 0x000fe40003f81070 */
[----:B------:R-:W-:-:S02]  /*285c0*/  SEL R85, RZ, 0x1, !P5 ;  /* 0x00000001ff557807 */ /* 0x000fc40006800000 */
[----:B------:R-:W-:Y:S02]  /*285d0*/  IADD3 R142, P5, PT, R97, R56, RZ ;  /* 0x00000038618e7210 */ /* 0x000fe40007fbe0ff */
[----:B------:R-:W-:Y:S02]  /*285e0*/  SEL R81, RZ, 0x1, !P1 ;  /* 0x00000001ff517807 */ /* 0x000fe40004800000 */
[----:B------:R-:W-:Y:S01]  /*285f0*/  ISETP.LT.U32.OR.EX P2, PT, R98, R139, P2, P4 ;  /* 0x0000008b6200720c */ /* 0x000fe20001741540 */
[----:B------:R-:W-:Y:S01]  /*28600*/  IMAD.X R94, RZ, RZ, R57, P5 ;  /* 0x000000ffff5e7224 */ /* 0x000fe200028e0639 */
        /* <DEDUP_REMOVED lines=35> */
.L_x_240:
        /* <DEDUP_REMOVED lines=34> */
.L_x_239:
[----:B------:R-:W-:Y:S05]  /*28a60*/  BSYNC.RECONVERGENT B2 ;  /* 0x0000000000027941 */ /* 0x000fea0003800200 */
.L_x_238:
[----:B------:R-:W-:Y:S01]  /*28a70*/  ISETP.GE.U32.AND P6, PT, R107, R60, PT ;  /* 0x0000003c6b00720c */ /* 0x000fe20003fc6070 */
[----:B------:R-:W-:Y:S01]  /*28a80*/  IMAD.SHL.U32 R102, R140, 0x2, RZ ;  /* 0x000000028c667824 */ /* 0x000fe200078e00ff */
[----:B------:R-:W-:Y:S01]  /*28a90*/  ISETP.GE.U32.AND P4, PT, R93, R58, PT ;  /* 0x0000003a5d00720c */ /* 0x000fe20003f86070 */
[----:B------:R-:W-:Y:S01]  /*28aa0*/  BSSY.RECONVERGENT B2, `(.L_x_241) ;  /* 0x0000083000027945 */ /* 0x000fe20003800200 */
        /* <DEDUP_REMOVED lines=9> */
[----:B------:R-:W-:-:S02]  /*28b40*/  SHF.L.W.U32.HI R81, R83, 0x1, R142 ;  /* 0x0000000153517819 */ /* 0x000fc40000010e8e */
[----:B------:R-:W-:Y:S02]  /*28b50*/  SEL R99, RZ, 0x1, P6 ;  /* 0x00000001ff637807 */ /* 0x000fe40003000000 */
[----:B------:R-:W-:Y:S02]  /*28b60*/  @P4 ISETP.NE.U32.AND P6, PT, R93, R58, PT ;  /* 0x0000003a5d00420c */ /* 0x000fe40003fc5070 */
[----:B------:R-:W-:Y:S02]  /*28b70*/  ISETP.LT.U32.OR.EX P0, PT, R90, R55, P1, P0 ;  /* 0x000000375a00720c */ /* 0x000fe40000f01500 */
[----:B------:R-:W-:Y:S02]  /*28b80*/  PLOP3.LUT P2, PT, PT, PT, PT, 0x8, 0x80 ;  /* 0x000000000080781c */ /* 0x000fe40003f4e170 */
[----:B------:R-:W-:Y:S02]  /*28b90*/  ISETP.GE.AND P3, PT, R83, RZ, PT ;  /* 0x000000ff5300720c */ /* 0x000fe40003f66270 */
[----:B------:R-:W-:-:S02]  /*28ba0*/  SHF.L.W.U32.HI R80, R142, 0x1, R89 ;  /* 0x000000018e507819 */ /* 0x000fc40000010e59 */
[----:B------:R-:W-:Y:S02]  /*28bb0*/  ISETP.EQ.U32.AND P1, PT, R81, R142, PT ;  /* 0x0000008e5100720c */ /* 0x000fe40003f22070 */
[----:B------:R-:W-:Y:S02]  /*28bc0*/  @P4 ISETP.NE.OR.EX P2, PT, R98, R59, !P0, P6 ;  /* 0x0000003b6200420c */ /* 0x000fe40004745760 */
[----:B------:R-:W-:Y:S02]  /*28bd0*/  IADD3 R96, P4, PT, R99, R56, RZ ;  /* 0x0000003863607210 */ /* 0x000fe40007f9e0ff */
[----:B------:R-:W-:Y:S02]  /*28be0*/  SEL R97, RZ, 0x1, !P5 ;  /* 0x00000001ff617807 */ /* 0x000fe40006800000 */
[----:B------:R-:W-:Y:S01]  /*28bf0*/  ISETP.LT.U32.AND P5, PT, R81, R142, PT ;  /* 0x0000008e5100720c */ /* 0x000fe20003fa1070 */
[----:B------:R-:W-:Y:S01]  /*28c00*/  IMAD.X R103, RZ, RZ, R57, P4 ;  /* 0x000000ffff677224 */ /* 0x000fe200020e0639 */
[----:B------:R-:W-:-:S02]  /*28c10*/  ISETP.EQ.AND.EX P1, PT, R80, R89, !P3, P1 ;  /* 0x000000595000720c */ /* 0x000fc40005f22310 */
[----:B------:R-:W-:Y:S02]  /*28c20*/  SEL R96, R96, RZ, P2 ;  /* 0x000000ff60607207 */ /* 0x000fe40001000000 */
[----:B------:R-:W-:Y:S02]  /*28c30*/  ISETP.LT.U32.OR.EX P1, PT, R80, R89, P1, P5 ;  /* 0x000000595000720c */ /* 0x000fe40000f21550 */
[----:B------:R-:W-:Y:S02]  /*28c40*/  SEL R100, R60, RZ, P2 ;  /* 0x000000ff3c647207 */ /* 0x000fe40001000000 */
[----:B------:R-:W-:Y:S01]  /*28c50*/  IADD3 R96, P6, PT, R91, -R96, RZ ;  /* 0x800000605b607210 */ /* 0x000fe20007fde0ff */
[----:B------:R-:W-:Y:S01]  /*28c60*/  IMAD.SHL.U32 R91, R144, 0x2, RZ ;  /* 0x00000002905b7824 */ /* 0x000fe200078e00ff */
[----:B------:R-:W-:Y:S02]  /*28c70*/  SEL R84, RZ, 0x1, !P1 ;  /* 0x00000001ff547807 */ /* 0x000fe40004800000 */
[----:B------:R-:W-:-:S02]  /*28c80*/  IADD3 R100, P4, PT, R107, -R100, RZ ;  /* 0x800000646b647210 */ /* 0x000fc40007f9e0ff */
[----:B------:R-:W-:Y:S02]  /*28c90*/  IADD3 R94, P3, PT, R97, R54, RZ ;  /* 0x00000036615e7210 */ /* 0x000fe40007f7e0ff */
[----:B------:R-:W-:Y:S02]  /*28ca0*/  SEL R107, R61, RZ, P2 ;  /* 0x000000ff3d6b7207 */ /* 0x000fe40001000000 */
[----:B------:R-:W-:Y:S01]  /*28cb0*/  LOP3.LUT R97, R91, R84, RZ, 0xfc, !PT ;  /* 0x000000545b617212 */ /* 0x000fe200078efcff */
[----:B------:R-:W-:Y:S01]  /*28cc0*/  IMAD.X R101, RZ, RZ, R55, P3 ;  /* 0x000000ffff657224 */ /* 0x000fe200018e0637 */
[----:B------:R-:W-:Y:S01]  /*28cd0*/  SEL R94, R94, RZ, P2 ;  /* 0x000000ff5e5e7207 */ /* 0x000fe20001000000 */
[----:B------:R-:W-:Y:S01]  /*28ce0*/  IMAD.X R107, R112, 0x1, ~R107, P4 ;  /* 0x00000001706b7824 */ /* 0x000fe200020e0e6b */
[----:B------:R-:W-:Y:S02]  /*28cf0*/  SHF.L.U64.HI R84, R144, 0x1, R87 ;  /* 0x0000000190547819 */ /* 0x000fe40000010257 */
[----:B------:R-:W-:-:S02]  /*28d00*/  ISETP.EQ.U32.AND P4, PT, R97, R144, PT ;  /* 0x000000906100720c */ /* 0x000fc40003f82070 */
[----:B------:R-:W-:Y:S02]  /*28d10*/  SEL R103, R103, RZ, P2 ;  /* 0x000000ff67677207 */ /* 0x000fe40001000000 */
[----:B------:R-:W-:Y:S02]  /*28d20*/  IADD3 R94, P5, PT, R95, -R94, RZ ;  /* 0x8000005e5f5e7210 */ /* 0x000fe40007fbe0ff */
[----:B------:R-:W-:Y:S01]  /*28d30*/  SEL R95, RZ, 0x1, !P0 ;  /* 0x00000001ff5f7807 */ /* 0x000fe20004000000 */
[----:B------:R-:W-:Y:S01]  /*28d40*/  IMAD.X R103, R92, 0x1, ~R103, P6 ;  /* 0x000000015c677824 */ /* 0x000fe200030e0e67 */
[----:B------:R-:W-:Y:S02]  /*28d50*/  ISETP.LT.U32.AND P0, PT, R97, R144, PT ;  /* 0x000000906100720c */ /* 0x000fe40003f01070 */
[----:B------:R-:W-:Y:S02]  /*28d60*/  ISETP.EQ.AND.EX P1, PT, R84, R87, P1, P4 ;  /* 0x000000575400720c */ /* 0x000fe40000f22340 */
[----:B------:R-:W-:-:S02]  /*28d70*/  SEL R101, R101, RZ, P2 ;  /* 0x000000ff65657207 */ /* 0x000fc40001000000 */
[----:B------:R-:W-:Y:S01]  /*28d80*/  IADD3 R92, P3, PT, R95, R58, RZ ;  /* 0x0000003a5f5c7210 */ /* 0x000fe20007f7e0ff */
[----:B------:R-:W-:Y:S01]  /*28d90*/  IMAD.SHL.U32 R95, R82, 0x2, RZ ;  /* 0x00000002525f7824 */ /* 0x000fe200078e00ff */
[----:B------:R-:W-:Y:S01]  /*28da0*/  ISETP.LT.U32.OR.EX P1, PT, R84, R87, P1, P0 ;  /* 0x000000575400720c */ /* 0x000fe20000f21500 */
[----:B------:R-:W-:Y:S01]  /*28db0*/  IMAD.X R101, R90, 0x1, ~R101, P5 ;  /* 0x000000015a657824 */ /* 0x000fe200028e0e65 */
[----:B------:R-:W-:Y:S01]  /*28dc0*/  ISETP.GE.U32.AND P6, PT, R100, R129, PT ;  /* 0x000000816400720c */ /* 0x000fe20003fc6070 */
[----:B------:R-:W-:Y:S01]  /*28dd0*/  IMAD.X R99, RZ, RZ, R59, P3 ;  /* 0x000000ffff637224 */ /* 0x000fe200018e063b */
[----:B------:R-:W-:Y:S02]  /*28de0*/  SEL R92, R92, RZ, P2 ;  /* 0x000000ff5c5c7207 */ /* 0x000fe40001000000 */
[----:B------:R-:W-:Y:S02]  /*28df0*/  SEL R90, RZ, 0x1, !P1 ;  /* 0x00000001ff5a7807 */ /* 0x000fe40004800000 */
[----:B------:R-:W-:-:S02]  /*28e00*/  ISETP.GE.U32.AND.EX P6, PT, R107, R130, PT, P6 ;  /* 0x000000826b00720c */ /* 0x000fc40003fc6160 */
[----:B------:R-:W-:Y:S02]  /*28e10*/  IADD3 R92, P5, PT, R93, -R92, RZ ;  /* 0x8000005c5d5c7210 */ /* 0x000fe40007fbe0ff */
[----:B------:R-:W-:Y:S02]  /*28e20*/  ISETP.EQ.U32.AND P3, PT, R96, R125, PT ;  /* 0x0000007d6000720c */ /* 0x000fe40003f62070 */
[----:B------:R-:W-:Y:S02]  /*28e30*/  LOP3.LUT R93, R102, R90, RZ, 0xfc, !PT ;  /* 0x0000005a665d7212 */ /* 0x000fe400078efcff */
[----:B------:R-:W-:Y:S02]  /*28e40*/  SEL R112, RZ, 0xffffffff, P6 ;  /* 0xffffffffff707807 */ /* 0x000fe40003000000 */
[----:B------:R-:W-:Y:S02]  /*28e50*/  ISETP.EQ.AND.EX P6, PT, R103, R126, !P6, P3 ;  /* 0x0000007e6700720c */ /* 0x000fe400077c2330 */
[----:B------:R-:W-:-:S02]  /*28e60*/  SHF.L.U64.HI R86, R140, 0x1, R85 ;  /* 0x000000018c567819 */ /* 0x000fc40000010255 */
[----:B------:R-:W-:Y:S02]  /*28e70*/  ISETP.LT.U32.AND P0, PT, R96, R125, PT ;  /* 0x0000007d6000720c */ /* 0x000fe40003f01070 */
[----:B------:R-:W-:Y:S02]  /*28e80*/  ISETP.GE.U32.AND P3, PT, R93, R140, PT ;  /* 0x0000008c5d00720c */ /* 0x000fe40003f66070 */
[----:B------:R-:W-:Y:S02]  /*28e90*/  ISETP.LT.U32.OR.EX P0, PT, R103, R126, P6, P0 ;  /* 0x0000007e6700720c */ /* 0x000fe40003701500 */
[----:B------:R-:W-:Y:S02]  /*28ea0*/  ISETP.GE.U32.AND.EX P3, PT, R86, R85, PT, P3 ;  /* 0x000000555600720c */ /* 0x000fe40003f66130 */
[----:B------:R-:W-:Y:S02]  /*28eb0*/  SEL R99, R99, RZ, P2 ;  /* 0x000000ff63637207 */ /* 0x000fe40001000000 */
[----:B------:R-:W-:-:S02]  /*28ec0*/  IADD3 R123, P2, P4, R112, R96, -R125 ;  /* 0x00000060707b7210 */ /* 0x000fc40007c5e87d */
[----:B------:R-:W-:Y:S01]  /*28ed0*/  SEL R110, RZ, 0xffffffff, !P0 ;  /* 0xffffffffff6e7807 */ /* 0x000fe20004000000 */
[----:B------:R-:W-:Y:S01]  /*28ee0*/  IMAD.X R99, R98, 0x1, ~R99, P5 ;  /* 0x0000000162637824 */ /* 0x000fe200028e0e63 */
[----:B------:R-:W-:Y:S02]  /*28ef0*/  ISETP.EQ.U32.AND P6, PT, R94, R127, PT ;  /* 0x0000007f5e00720c */ /* 0x000fe40003fc2070 */
[----:B------:R-:W-:Y:S02]  /*28f00*/  IADD3.X R112, PT, PT, R112, R103, ~R126, P2, P4 ;  /* 0x0000006770707210 */ /* 0x000fe400017e8c7e */
[----:B------:R-:W-:Y:S02]  /*28f10*/  IADD3 R121, P4, P5, R110, R94, -R127 ;  /* 0x0000005e6e797210 */ /* 0x000fe40007d9e87f */
[----:B------:R-:W-:Y:S02]  /*28f20*/  ISETP.EQ.AND.EX P0, PT, R101, R124, P0, P6 ;  /* 0x0000007c6500720c */ /* 0x000fe40000702360 */
[----:B------:R-:W-:-:S02]  /*28f30*/  ISETP.NE.U32.AND P6, PT, R81, R56, PT ;  /* 0x000000385100720c */ /* 0x000fc40003fc5070 */
[----:B------:R-:W-:Y:S02]  /*28f40*/  ISETP.LT.U32.AND P2, PT, R94, R127, PT ;  /* 0x0000007f5e00720c */ /* 0x000fe40003f41070 */
[----:B------:R-:W-:Y:S02]  /*28f50*/  IADD3.X R110, PT, PT, R110, R101, ~R124, P4, P5 ;  /* 0x000000656e6e7210 */ /* 0x000fe400027eac7c */
[----:B------:R-:W-:Y:S02]  /*28f60*/  SHF.L.U64.HI R90, R82, 0x1, R83 ;  /* 0x00000001525a7819 */ /* 0x000fe40000010253 */
[----:B------:R-:W-:Y:S02]  /*28f70*/  ISETP.LT.U32.AND P5, PT, R95, R60, PT ;  /* 0x0000003c5f00720c */ /* 0x000fe40003fa1070 */
[----:B------:R-:W-:Y:S02]  /*28f80*/  ISETP.NE.AND.EX P6, PT, R80, R57, PT, P6 ;  /* 0x000000395000720c */ /* 0x000fe40003fc5360 */
[----:B------:R-:W-:-:S02]  /*28f90*/  @P3 ISETP.EQ.U32.AND P4, PT, R93, R140, PT ;  /* 0x0000008c5d00320c */ /* 0x000fc40003f82070 */
[----:B------:R-:W-:Y:S02]  /*28fa0*/  ISETP.LT.U32.OR.EX P2, PT, R101, R124, P0, P2 ;  /* 0x0000007c6500720c */ /* 0x000fe40000741520 */
[----:B------:R-:W-:Y:S02]  /*28fb0*/  PLOP3.LUT P0, PT, PT, PT, PT, 0x80, 0x8 ;  /* 0x000000000008781c */ /* 0x000fe40003f0f070 */
[----:B------:R-:W-:Y:S02]  /*28fc0*/  ISETP.LT.U32.AND.EX P5, PT, R90, R61, !P6, P5 ;  /* 0x0000003d5a00720c */ /* 0x000fe400077a1150 */
[----:B------:R-:W-:Y:S02]  /*28fd0*/  @P3 ISETP.EQ.AND.EX P0, PT, R86, R85, P1, P4 ;  /* 0x000000555600320c */ /* 0x000fe40000f02340 */
[----:B------:R-:W-:Y:S02]  /*28fe0*/  ISETP.LT.U32.AND P6, PT, R81, R56, PT ;  /* 0x000000385100720c */ /* 0x000fe40003fc1070 */
[----:B------:R-:W-:-:S02]  /*28ff0*/  ISETP.EQ.U32.AND P3, PT, R92, R131, PT ;  /* 0x000000835c00720c */ /* 0x000fc40003f62070 */
[----:B------:R-:W-:Y:S02]  /*29000*/  SEL R108, RZ, 0xffffffff, !P2 ;  /* 0xffffffffff6c7807 */ /* 0x000fe40005000000 */
[----:B------:R-:W-:Y:S02]  /*29010*/  ISETP.NE.U32.AND P4, PT, R81, R142, PT ;  /* 0x0000008e5100720c */ /* 0x000fe40003f85070 */
[----:B------:R-:W-:Y:S02]  /*29020*/  SEL R93, RZ, 0x1, !P1 ;  /* 0x00000001ff5d7807 */ /* 0x000fe40004800000 */
[----:B------:R-:W-:Y:S02]  /*29030*/  ISETP.GE.U32.AND P1, PT, R92, R131, PT ;  /* 0x000000835c00720c */ /* 0x000fe40003f26070 */
[----:B------:R-:W-:Y:S02]  /*29040*/  ISETP.LT.U32.OR.EX P5, PT, R80, R57, P5, P6 ;  /* 0x000000395000720c */ /* 0x000fe40002fa1560 */
[----:B------:R-:W-:-:S02]  /*29050*/  ISETP.EQ.AND.EX P3, PT, R99, R128, P2, P3 ;  /* 0x000000806300720c */ /* 0x000fc40001762330 */
[----:B------:R-:W-:Y:S02]  /*29060*/  IADD3 R113, P6, P2, R108, R92, -R131 ;  /* 0x0000005c6c717210 */ /* 0x000fe40007ade883 */
[----:B------:R-:W-:Y:S02]  /*29070*/  ISETP.NE.AND.EX P4, PT, R80, R89, PT, P4 ;  /* 0x000000595000720c */ /* 0x000fe40003f85340 */
[----:B------:R-:W-:Y:S02]  /*29080*/  ISETP.GE.U32.AND.EX P1, PT, R99, R128, PT, P1 ;  /* 0x000000806300720c */ /* 0x000fe40003f26110 */
[----:B------:R-:W-:Y:S02]  /*29090*/  IADD3.X R108, PT, PT, R108, R99, ~R128, P6, P2 ;  /* 0x000000636c6c7210 */ /* 0x000fe400037e4c80 */
[----:B------:R-:W-:Y:S02]  /*290a0*/  ISETP.LT.U32.AND P2, PT, R81, R142, PT ;  /* 0x0000008e5100720c */ /* 0x000fe40003f41070 */
[----:B------:R-:W-:-:S02]  /*290b0*/  ISETP.LT.AND P4, PT, R83, RZ, !P4 ;  /* 0x000000ff5300720c */ /* 0x000fc40006781270 */
[----:B------:R-:W-:Y:S02]  /*290c0*/  IADD3 R133, P6, PT, R100, -R129, RZ ;  /* 0x8000008164857210 */ /* 0x000fe40007fde0ff */
[----:B------:R-:W-:Y:S02]  /*290d0*/  ISETP.LT.U32.OR.EX P2, PT, R80, R89, P4, P2 ;  /* 0x000000595000720c */ /* 0x000fe40002741520 */
[----:B------:R-:W-:Y:S01]  /*290e0*/  LOP3.LUT R93, R102, R93, RZ, 0xfc, !PT ;  /* 0x0000005d665d7212 */ /* 0x000fe200078efcff */
[----:B------:R-:W-:Y:S01]  /*290f0*/  IMAD.X R122, R107, 0x1, ~R130, P6 ;  /* 0x000000016b7a7824 */ /* 0x000fe200030e0e82 */
[----:B------:R-:W-:Y:S02]  /*29100*/  SEL R92, RZ, 0x1, !P2 ;  /* 0x00000001ff5c7807 */ /* 0x000fe40005000000 */
[----:B------:R-:W-:Y:S02]  /*29110*/  ISETP.GE.U32.AND P6, PT, R93, R58, PT ;  /* 0x0000003a5d00720c */ /* 0x000fe40003fc6070 */
[----:B------:R-:W-:Y:S01]  /*29120*/  LOP3.LUT R101, R91, R92, RZ, 0xfc, !PT ;  /* 0x0000005c5b657212 */ /* 0x000fe200078efcff */
[----:B------:R-:W-:Y:S10]  /*29130*/  @!P3 BRA P1, `(.L_x_242) ;  /* 0x000000000064b947 */ /* 0x000ff40000800000 */
        /* <DEDUP_REMOVED lines=25> */
.L_x_242:
[----:B------:R-:W-:Y:S05]  /*292d0*/  BSYNC.RECONVERGENT B2 ;  /* 0x0000000000027941 */ /* 0x000fea0003800200 */
.L_x_241:
[----:B------:R-:W-:Y:S01]  /*292e0*/  ISETP.GE.U32.AND.EX P6, PT, R86, R59, PT, P6 ;  /* 0x0000003b5600720c */ /* 0x000fe20003fc6160 */
[----:B------:R-:W-:Y:S01]  /*292f0*/  BSSY.RECONVERGENT B2, `(.L_x_243) ;  /* 0x0000017000027945 */ /* 0x000fe20003800200 */
[CC--:B------:R-:W-:Y:S02]  /*29300*/  ISETP.EQ.U32.AND P3, PT, R97.reuse, R54.reuse, PT ;  /* 0x000000366100720c */ /* 0x0c0fe40003f62070 */
[----:B------:R-:W-:Y:S02]  /*29310*/  ISETP.LT.U32.AND P4, PT, R97, R54, PT ;  /* 0x000000366100720c */ /* 0x000fe40003f81070 */
[----:B------:R-:W-:Y:S02]  /*29320*/  ISETP.EQ.AND.EX P5, PT, R84, R55, P5, P3 ;  /* 0x000000375400720c */ /* 0x000fe40002fa2330 */
[----:B------:R-:W-:Y:S02]  /*29330*/  ISETP.EQ.U32.AND P1, PT, R101, R144, PT ;  /* 0x000000906500720c */ /* 0x000fe40003f22070 */
        /* <DEDUP_REMOVED lines=18> */
.L_x_244:
[----:B------:R-:W-:Y:S05]  /*29460*/  BSYNC.RECONVERGENT B2 ;  /* 0x0000000000027941 */ /* 0x000fea0003800200 */
.L_x_243:
[----:B------:R-:W-:Y:S01]  /*29470*/  ISETP.GE.U32.AND P6, PT, R95, R60, PT ;  /* 0x0000003c5f00720c */ /* 0x000fe20003fc6070 */
[----:B------:R-:W-:Y:S01]  /*29480*/  BSSY.RECONVERGENT B2, `(.L_x_245) ;  /* 0x0000058000027945 */ /* 0x000fe20003800200 */
[----:B------:R-:W-:Y:S02]  /*29490*/  ISETP.LT.U32.AND P5, PT, R101, R144, PT ;  /* 0x000000906500720c */ /* 0x000fe40003fa1070 */
[----:B------:R-:W-:Y:S02]  /*294a0*/  ISETP.EQ.AND.EX P2, PT, R84, R87, P2, P1 ;  /* 0x000000575400720c */ /* 0x000fe40001742310 */
[----:B------:R-:W-:Y:S02]  /*294b0*/  ISETP.EQ.U32.AND P1, PT, R81, R56, PT ;  /* 0x000000385100720c */ /* 0x000fe40003f22070 */
[----:B------:R-:W-:Y:S02]  /*294c0*/  ISETP.GE.U32.AND.EX P6, PT, R90, R61, PT, P6 ;  /* 0x0000003d5a00720c */ /* 0x000fe40003fc6160 */
[----:B------:R-:W-:-:S02]  /*294d0*/  ISETP.LT.U32.OR.EX P5, PT, R84, R87, P2, P5 ;  /* 0x000000575400720c */ /* 0x000fc400017a1550 */
[----:B------:R-:W-:Y:S02]  /*294e0*/  ISETP.LT.U32.AND P2, PT, R81, R56, PT ;  /* 0x000000385100720c */ /* 0x000fe40003f41070 */
[CC--:B------:R-:W-:Y:S02]  /*294f0*/  ISETP.EQ.AND.EX P1, PT, R80.reuse, R57.reuse, !P6, P1 ;  /* 0x000000395000720c */ /* 0x0c0fe40007722310 */
[----:B------:R-:W-:Y:S02]  /*29500*/  SEL R91, RZ, 0x1, P6 ;  /* 0x00000001ff5b7807 */ /* 0x000fe40003000000 */
[----:B------:R-:W-:Y:S02]  /*29510*/  PLOP3.LUT P3, PT, P0, P3, PT, 0xf8, 0x8f ;  /* 0x00000000008f781c */ /* 0x000fe40000767f70 */
[----:B------:R-:W-:Y:S02]  /*29520*/  SEL R93, RZ, 0x1, !P5 ;  /* 0x00000001ff5d7807 */ /* 0x000fe40006800000 */
[----:B------:R-:W-:-:S02]  /*29530*/  ISETP.LT.U32.OR.EX P1, PT, R80, R57, P1, P2 ;  /* 0x000000395000720c */ /* 0x000fc40000f21520 */
[----:B------:R-:W-:Y:S02]  /*29540*/  IADD3 R96, P5, PT, R91, R56, RZ ;  /* 0x000000385b607210 */ /* 0x000fe40007fbe0ff */
[----:B------:R-:W-:Y:S02]  /*29550*/  SEL R98, R60, RZ, P3 ;  /* 0x000000ff3c627207 */ /* 0x000fe40001800000 */
[----:B------:R-:W-:Y:S02]  /*29560*/  LOP3.LUT R99, R102, R93, RZ, 0xfc, !PT ;  /* 0x0000005d66637212 */ /* 0x000fe400078efcff */
[----:B------:R-:W-:Y:S02]  /*29570*/  SEL R93, RZ, 0x1, !P1 ;  /* 0x00000001ff5d7807 */ /* 0x000fe40004800000 */
[----:B------:R-:W-:Y:S01]  /*29580*/  IADD3 R98, P0, PT, -R98, R95, RZ ;  /* 0x0000005f62627210 */ /* 0x000fe20007f1e1ff */
[----:B------:R-:W-:Y:S01]  /*29590*/  IMAD.X R95, RZ, RZ, R57, P5 ;  /* 0x000000ffff5f7224 */ /* 0x000fe200028e0639 */
[----:B------:R-:W-:-:S02]  /*295a0*/  SEL R96, R96, RZ, P3 ;  /* 0x000000ff60607207 */ /* 0x000fc40001800000 */
[----:B------:R-:W-:Y:S02]  /*295b0*/  SEL R97, R61, RZ, P3 ;  /* 0x000000ff3d617207 */ /* 0x000fe40001800000 */
[----:B------:R-:W-:Y:S02]  /*295c0*/  IADD3 R94, P1, PT, R93, R54, RZ ;  /* 0x000000365d5e7210 */ /* 0x000fe40007f3e0ff */
[----:B------:R-:W-:Y:S01]  /*295d0*/  SEL R91, RZ, 0x1, !P4 ;  /* 0x00000001ff5b7807 */ /* 0x000fe20006000000 */
[----:B------:R-:W-:Y:S01]  /*295e0*/  IMAD.X R97, R90, 0x1, ~R97, P0 ;  /* 0x000000015a617824 */ /* 0x000fe200000e0e61 */
[----:B------:R-:W-:Y:S01]  /*295f0*/  IADD3 R96, P6, PT, -R96, R81, RZ ;  /* 0x0000005160607210 */ /* 0x000fe20007fde1ff */
[----:B------:R-:W-:Y:S01]  /*29600*/  IMAD.X R93, RZ, RZ, R55, P1 ;  /* 0x000000ffff5d7224 */ /* 0x000fe200008e0637 */
[----:B------:R-:W-:Y:S02]  /*29610*/  SEL R95, R95, RZ, P3 ;  /* 0x000000ff5f5f7207 */ /* 0x000fe40001800000 */
[----:B------:R-:W-:-:S02]  /*29620*/  ISETP.GE.U32.AND P0, PT, R133, R98, PT ;  /* 0x000000628500720c */ /* 0x000fc40003f06070 */
[----:B------:R-:W-:Y:S01]  /*29630*/  IADD3 R92, P2, PT, R91, R58, RZ ;  /* 0x0000003a5b5c7210 */ /* 0x000fe20007f5e0ff */
[----:B------:R-:W-:Y:S01]  /*29640*/  IMAD.X R95, R80, 0x1, ~R95, P6 ;  /* 0x00000001505f7824 */ /* 0x000fe200030e0e5f */
[----:B------:R-:W-:Y:S02]  /*29650*/  SEL R94, R94, RZ, P3 ;  /* 0x000000ff5e5e7207 */ /* 0x000fe40001800000 */
[----:B------:R-:W-:Y:S01]  /*29660*/  ISETP.EQ.U32.AND P1, PT, R123, R96, PT ;  /* 0x000000607b00720c */ /* 0x000fe20003f22070 */
[----:B------:R-:W-:Y:S01]  /*29670*/  IMAD.X R91, RZ, RZ, R59, P2 ;  /* 0x000000ffff5b7224 */ /* 0x000fe200010e063b */
[----:B------:R-:W-:Y:S02]  /*29680*/  ISETP.GE.U32.AND.EX P0, PT, R122, R97, PT, P0 ;  /* 0x000000617a00720c */ /* 0x000fe40003f06100 */
[----:B------:R-:W-:Y:S02]  /*29690*/  IADD3 R94, P5, PT, -R94, R101, RZ ;  /* 0x000000655e5e7210 */ /* 0x000fe40007fbe1ff */
[----:B------:R-:W-:-:S02]  /*296a0*/  SEL R93, R93, RZ, P3 ;  /* 0x000000ff5d5d7207 */ /* 0x000fc40001800000 */
[----:B------:R-:W-:Y:S02]  /*296b0*/  ISETP.LT.U32.AND P2, PT, R123, R96, PT ;  /* 0x000000607b00720c */ /* 0x000fe40003f41070 */
[-C--:B------:R-:W-:Y:S01]  /*296c0*/  ISETP.EQ.AND.EX P1, PT, R112, R95.reuse, !P0, P1 ;  /* 0x0000005f7000720c */ /* 0x080fe20004722310 */
[----:B------:R-:W-:Y:S01]  /*296d0*/  IMAD.X R93, R84, 0x1, ~R93, P5 ;  /* 0x00000001545d7824 */ /* 0x000fe200028e0e5d */
[----:B------:R-:W-:Y:S02]  /*296e0*/  SEL R92, R92, RZ, P3 ;  /* 0x000000ff5c5c7207 */ /* 0x000fe40001800000 */
[----:B------:R-:W-:Y:S02]  /*296f0*/  SEL R91, R91, RZ, P3 ;  /* 0x000000ff5b5b7207 */ /* 0x000fe40001800000 */
[----:B------:R-:W-:Y:S02]  /*29700*/  ISETP.EQ.U32.AND P3, PT, R121, R94, PT ;  /* 0x0000005e7900720c */ /* 0x000fe40003f62070 */
[----:B------:R-:W-:-:S02]  /*29710*/  ISETP.LT.U32.OR.EX P1, PT, R112, R95, P1, P2 ;  /* 0x0000005f7000720c */ /* 0x000fc40000f21520 */
[----:B------:R-:W-:Y:S02]  /*29720*/  IADD3 R92, P4, PT, -R92, R99, RZ ;  /* 0x000000635c5c7210 */ /* 0x000fe40007f9e1ff */
[----:B------:R-:W-:Y:S02]  /*29730*/  ISETP.LT.U32.AND P5, PT, R121, R94, PT ;  /* 0x0000005e7900720c */ /* 0x000fe40003fa1070 */
[----:B------:R-:W-:Y:S01]  /*29740*/  ISETP.EQ.AND.EX P6, PT, R110, R93, P1, P3 ;  /* 0x0000005d6e00720c */ /* 0x000fe20000fc2330 */
[----:B------:R-:W-:Y:S01]  /*29750*/  IMAD.X R91, R86, 0x1, ~R91, P4 ;  /* 0x00000001565b7824 */ /* 0x000fe200020e0e5b */
[----:B------:R-:W-:Y:S02]  /*29760*/  SEL R84, RZ, 0xffffffff, P0 ;  /* 0xffffffffff547807 */ /* 0x000fe40000000000 */
[CC--:B------:R-:W-:Y:S02]  /*29770*/  ISETP.EQ.U32.AND P2, PT, R113.reuse, R92.reuse, PT ;  /* 0x0000005c7100720c */ /* 0x0c0fe40003f42070 */
[----:B------:R-:W-:-:S02]  /*29780*/  ISETP.GE.U32.AND P3, PT, R113, R92, PT ;  /* 0x0000005c7100720c */ /* 0x000fc40003f66070 */
[----:B------:R-:W-:Y:S02]  /*29790*/  ISETP.LT.U32.OR.EX P0, PT, R110, R93, P6, P5 ;  /* 0x0000005d6e00720c */ /* 0x000fe40003701550 */
[CC--:B------:R-:W-:Y:S02]  /*297a0*/  ISETP.GE.U32.AND.EX P3, PT, R108.reuse, R91.reuse, PT, P3 ;  /* 0x0000005b6c00720c */ /* 0x0c0fe40003f66130 */
[----:B------:R-:W-:Y:S02]  /*297b0*/  ISETP.EQ.AND.EX P2, PT, R108, R91, P0, P2 ;  /* 0x0000005b6c00720c */ /* 0x000fe40000742320 */
[----:B------:R-:W-:Y:S02]  /*297c0*/  IADD3 R133, P4, PT, R133, -R98, RZ ;  /* 0x8000006285857210 */ /* 0x000fe40007f9e0ff */
[----:B------:R-:W-:Y:S02]  /*297d0*/  SEL R81, RZ, 0xffffffff, !P1 ;  /* 0xffffffffff517807 */ /* 0x000fe40004800000 */
[----:B------:R-:W-:Y:S01]  /*297e0*/  IADD3 R123, P1, P5, R84, R123, -R96 ;  /* 0x0000007b547b7210 */ /* 0x000fe20007d3e860 */
[----:B------:R-:W-:Y:S01]  /*297f0*/  IMAD.X R122, R122, 0x1, ~R97, P4 ;  /* 0x000000017a7a7824 */ /* 0x000fe200020e0e61 */
[----:B------:R-:W-:-:S02]  /*29800*/  SEL R80, RZ, 0xffffffff, !P0 ;  /* 0xffffffffff507807 */ /* 0x000fc40004000000 */
[----:B------:R-:W-:Y:S02]  /*29810*/  IADD3.X R112, PT, PT, R84, R112, ~R95, P1, P5 ;  /* 0x0000007054707210 */ /* 0x000fe40000feac5f */
[C---:B------:R-:W-:Y:S02]  /*29820*/  IADD3 R121, P0, P1, R81.reuse, R121, -R94 ;  /* 0x0000007951797210 */ /* 0x040fe4000791e85e */
[C---:B------:R-:W-:Y:S02]  /*29830*/  IADD3 R113, P4, P5, R80.reuse, R113, -R92 ;  /* 0x0000007150717210 */ /* 0x040fe40007d9e85c */
        /* <DEDUP_REMOVED lines=28> */
.L_x_246:
[----:B------:R-:W-:Y:S05]  /*29a00*/  BSYNC.RECONVERGENT B2 ;  /* 0x0000000000027941 */ /* 0x000fea0003800200 */
.L_x_245:
        /* <DEDUP_REMOVED lines=52> */
.L_x_248:
[----:B------:R-:W-:Y:S05]  /*29d50*/  BSYNC.RECONVERGENT B2 ;  /* 0x0000000000027941 */ /* 0x000fea0003800200 */
.L_x_247:
        /* <DEDUP_REMOVED lines=27> */
[-C--:B------:R-:W-:Y:S02]  /*29f10*/  IMAD R89, R144, R88.reuse, R89 ;  /* 0x0000005890597224 */ /* 0x080fe400078e0259 */
[----:B------:R-:W-:-:S04]  /*29f20*/  IMAD.WIDE.U32.X R96, R132, R88, R96, P1 ;  /* 0x0000005884607225 */ /* 0x000fc800008e0460 */
[----:B------:R-:W-:Y:S01]  /*29f30*/  IMAD.WIDE.U32 R90, R88, R144, RZ ;  /* 0x00000090585a7225 */ /* 0x000fe200078e00ff */
[----:B------:R-:W-:-:S03]  /*29f40*/  IADD3 R107, P0, P6, R94, R96, R107 ;  /* 0x000000605e6b7210 */ /* 0x000fc60007e1e06b */
[----:B------:R-:W-:-:S04]  /*29f50*/  IMAD.WIDE.U32 R84, R105, R137, RZ ;  /* 0x0000008969547225 */ /* 0x000fc800078e00ff */
[----:B------:R-:W-:-:S04]  /*29f60*/  IMAD.WIDE.U32 R80, P3, R146, R105, R80 ;  /* 0x0000006992507225 */ /* 0x000fc80007860050 */
[----:B------:R-:W-:Y:S01]  /*29f70*/  IMAD.IADD R89, R95, 0x1, R89 ;  /* 0x000000015f597824 */ /* 0x000fe200078e0259 */
[----:B------:R-:W-:Y:S01]  /*29f80*/  IADD3 RZ, P1, PT, R85, R80, RZ ;  /* 0x0000005055ff7210 */ /* 0x000fe20007f3e0ff */
[----:B------:R-:W-:-:S04]  /*29f90*/  IMAD.WIDE.U32 R82, R105, R142, RZ ;  /* 0x0000008e69527225 */ /* 0x000fc800078e00ff */
[----:B------:R-:W-:-:S04]  /*29fa0*/  IMAD.WIDE.U32 R86, P5, R132, R105, R86 ;  /* 0x0000006984567225 */ /* 0x000fc800078a0056 */
[----:B------:R-:W-:Y:S01]  /*29fb0*/  IMAD.WIDE.U32 R92, R10, R144, RZ ;  /* 0x000000900a5c7225 */ /* 0x000fe200078e00ff */
[----:B------:R-:W-:Y:S02]  /*29fc0*/  IADD3.X R92, PT, PT, R89, R97, RZ, P0, P6 ;  /* 0x00000061595c7210 */ /* 0x000fe400007ec4ff */
[----:B------:R-:W-:Y:S01]  /*29fd0*/  IADD3 RZ, P6, PT, R83, R86, RZ ;  /* 0x0000005653ff7210 */ /* 0x000fe20007fde0ff */
[----:B------:R-:W-:Y:S01]  /*29fe0*/  IMAD.WIDE.U32 R90, P4, R138, R10, R90 ;  /* 0x0000000a8a5a7225 */ /* 0x000fe2000788005a */
[----:B------:R-:W-:-:S03]  /*29ff0*/  ISETP.GE.U32.AND P0, PT, R107, R94, PT ;  /* 0x0000005e6b00720c */ /* 0x000fc60003f06070 */
[-C--:B------:R-:W-:Y:S01]  /*2a000*/  IMAD R80, R146, R105.reuse, RZ ;  /* 0x0000006992507224 */ /* 0x080fe200078e02ff */
[----:B------:R-:W-:Y:S01]  /*2a010*/  IADD3 RZ, P2, PT, R93, R90, RZ ;  /* 0x0000005a5dff7210 */ /* 0x000fe20007f5e0ff */
[----:B------:R-:W-:Y:S01]  /*2a020*/  IMAD.WIDE.U32 R82, R137, R105, RZ ;  /* 0x0000006989527225 */ /* 0x000fe200078e00ff */
[----:B------:R-:W-:-:S03]  /*2a030*/  ISETP.GE.U32.AND.EX P0, PT, R92, R89, PT, P0 ;  /* 0x000000595c00720c */ /* 0x000fc60003f06100 */
[----:B------:R-:W-:Y:S02]  /*2a040*/  IMAD R93, R137, R151, R80 ;  /* 0x00000097895d7224 */ /* 0x000fe400078e0250 */
[----:B------:R-:W-:Y:S01]  /*2a050*/  IMAD.X R101, RZ, RZ, RZ, P4 ;  /* 0x000000ffff657224 */ /* 0x000fe200020e06ff */
[----:B------:R-:W-:Y:S01]  /*2a060*/  IADD3 R141, P4, PT, R141, R82, RZ ;  /* 0x000000528d8d7210 */ /* 0x000fe20007f9e0ff */
[----:B------:R-:W-:Y:S02]  /*2a070*/  IMAD R85, R136, R10, RZ ;  /* 0x0000000a88557224 */ /* 0x000fe400078e02ff */
[----:B------:R-:W-:Y:S02]  /*2a080*/  IMAD.MOV.U32 R100, RZ, RZ, R91 ;  /* 0x000000ffff647224 */ /* 0x000fe400078e005b */
[----:B------:R-:W-:Y:S01]  /*2a090*/  IMAD.IADD R80, R83, 0x1, R93 ;  /* 0x0000000153507824 */ /* 0x000fe200078e025d */
[----:B------:R-:W-:Y:S01]  /*2a0a0*/  SEL R83, RZ, 0x1, P0 ;  /* 0x00000001ff537807 */ /* 0x000fe20000000000 */
[----:B------:R-:W-:Y:S01]  /*2a0b0*/  IMAD.MOV.U32 R102, RZ, RZ, R81 ;  /* 0x000000ffff667224 */ /* 0x000fe200078e0051 */
[----:B------:R-:W-:Y:S01]  /*2a0c0*/  ISETP.GE.U32.AND P0, PT, R141, R82, PT ;  /* 0x000000528d00720c */ /* 0x000fe20003f06070 */
[----:B------:R-:W-:-:S02]  /*2a0d0*/  IMAD R81, R132, R105, RZ ;  /* 0x0000006984517224 */ /* 0x000fc400078e02ff */
[----:B------:R-:W-:-:S04]  /*2a0e0*/  IMAD.WIDE.U32 R90, R140, R10, RZ ;  /* 0x0000000a8c5a7225 */ /* 0x000fc800078e00ff */
[-C--:B------:R-:W-:Y:S02]  /*2a0f0*/  IMAD R85, R140, R88.reuse, R85 ;  /* 0x000000588c557224 */ /* 0x080fe400078e0255 */
[----:B------:R-:W-:-:S04]  /*2a100*/  IMAD.WIDE.U32.X R100, R138, R88, R100, P2 ;  /* 0x000000588a647225 */ /* 0x000fc800010e0464 */
[----:B------:R-:W-:Y:S02]  /*2a110*/  IMAD.X R139, R80, 0x1, R139, P4 ;  /* 0x00000001508b7824 */ /* 0x000fe400020e068b */
[----:B------:R-:W-:Y:S02]  /*2a120*/  IMAD.X R103, RZ, RZ, RZ, P3 ;  /* 0x000000ffff677224 */ /* 0x000fe400018e06ff */
[----:B------:R-:W-:Y:S01]  /*2a130*/  IMAD.WIDE.U32 R98, R142, R105, RZ ;  /* 0x000000698e627225 */ /* 0x000fe200078e00ff */
[----:B------:R-:W-:-:S03]  /*2a140*/  ISETP.GE.U32.AND.EX P0, PT, R139, R80, PT, P0 ;  /* 0x000000508b00720c */ /* 0x000fc60003f06100 */
[-C--:B------:R-:W-:Y:S02]  /*2a150*/  IMAD R147, R142, R151.reuse, R81 ;  /* 0x000000978e937224 */ /* 0x080fe400078e0251 */
[----:B------:R-:W-:Y:S01]  /*2a160*/  IMAD.IADD R89, R91, 0x1, R85 ;  /* 0x000000015b597824 */ /* 0x000fe200078e0255 */
[----:B------:R-:W-:Y:S01]  /*2a170*/  IADD3 R91, P2, P3, R90, R100, R83 ;  /* 0x000000645a5b7210 */ /* 0x000fe20007b5e053 */
[----:B------:R-:W-:Y:S02]  /*2a180*/  IMAD.IADD R147, R99, 0x1, R147 ;  /* 0x0000000163937824 */ /* 0x000fe400078e0293 */
[----:B------:R-:W-:Y:S01]  /*2a190*/  IMAD.WIDE.U32.X R102, R146, R151, R102, P1 ;  /* 0x0000009792667225 */ /* 0x000fe200008e0466 */
[----:B------:R-:W-:Y:S02]  /*2a1a0*/  IADD3 R99, P1, PT, R107, R98, RZ ;  /* 0x000000626b637210 */ /* 0x000fe40007f3e0ff */
[----:B------:R-:W-:Y:S01]  /*2a1b0*/  IADD3.X R100, PT, PT, R89, R101, RZ, P2, P3 ;  /* 0x0000006559647210 */ /* 0x000fe200017e64ff */
[----:B------:R-:W-:Y:S01]  /*2a1c0*/  IMAD.WIDE.U32 R84, R151, R144, RZ ;  /* 0x0000009097547225 */ /* 0x000fe200078e00ff */
[----:B------:R-:W-:-:S03]  /*2a1d0*/  SEL R101, RZ, 0x1, P0 ;  /* 0x00000001ff657807 */ /* 0x000fc60000000000 */
[----:B------:R-:W-:Y:S01]  /*2a1e0*/  IMAD.WIDE.U32 R80, R151, R140, RZ ;  /* 0x0000008c97507225 */ /* 0x000fe200078e00ff */
[----:B------:R-:W-:-:S03]  /*2a1f0*/  IADD3 R101, P2, P3, R99, R102, R101 ;  /* 0x0000006663657210 */ /* 0x000fc60007b5e065 */
[----:B------:R-:W-:Y:S02]  /*2a200*/  IMAD.X R86, R147, 0x1, R92, P1 ;  /* 0x0000000193567824 */ /* 0x000fe400008e065c */
[----:B------:R-:W-:-:S03]  /*2a210*/  IMAD.WIDE.U32 R94, R105, R144, RZ ;  /* 0x00000090695e7225 */ /* 0x000fc600078e00ff */
[----:B------:R-:W-:Y:S01]  /*2a220*/  IADD3.X R145, PT, PT, R86, R103, RZ, P2, P3 ;  /* 0x0000006756917210 */ /* 0x000fe200017e64ff */
[----:B------:R-:W-:-:S04]  /*2a230*/  IMAD.WIDE.U32 R84, P4, R138, R105, R84 ;  /* 0x000000698a547225 */ /* 0x000fc80007880054 */
[----:B------:R-:W-:Y:S01]  /*2a240*/  IMAD.WIDE.U32 R82, R105, R140, RZ ;  /* 0x0000008c69527225 */ /* 0x000fe200078e00ff */
[----:B------:R-:W-:-:S03]  /*2a250*/  IADD3 RZ, P2, PT, R95, R84, RZ ;  /* 0x000000545fff7210 */ /* 0x000fc60007f5e0ff */
[----:B------:R-:W-:-:S04]  /*2a260*/  IMAD.WIDE.U32 R80, P0, R136, R105, R80 ;  /* 0x0000006988507225 */ /* 0x000fc80007800050 */
[----:B------:R-:W-:Y:S01]  /*2a270*/  IMAD.WIDE.U32 R96, R88, R140, RZ ;  /* 0x0000008c58607225 */ /* 0x000fe200078e00ff */
[----:B------:R-:W-:-:S03]  /*2a280*/  IADD3 RZ, P3, PT, R83, R80, RZ ;  /* 0x0000005053ff7210 */ /* 0x000fc60007f7e0ff */
[----:B------:R-:W-:Y:S01]  /*2a290*/  IMAD.X R107, RZ, RZ, RZ, P4 ;  /* 0x000000ffff6b7224 */ /* 0x000fe200020e06ff */
[----:B------:R-:W-:Y:S01]  /*2a2a0*/  ISETP.GE.U32.AND P4, PT, R99, R98, PT ;  /* 0x000000626300720c */ /* 0x000fe20003f86070 */
[----:B------:R-:W-:Y:S01]  /*2a2b0*/  IMAD.X R103, RZ, RZ, RZ, P0 ;  /* 0x000000ffff677224 */ /* 0x000fe200000e06ff */
[----:B------:R-:W-:Y:S01]  /*2a2c0*/  ISETP.GE.U32.AND P0, PT, R101, R99, PT ;  /* 0x000000636500720c */ /* 0x000fe20003f06070 */
[----:B------:R-:W-:Y:S01]  /*2a2d0*/  IMAD.WIDE.U32 R94, R143, R137, RZ ;  /* 0x000000898f5e7225 */ /* 0x000fe200078e00ff */
[----:B------:R-:W-:Y:S02]  /*2a2e0*/  ISETP.GE.U32.AND.EX P4, PT, R86, R147, PT, P4 ;  /* 0x000000935600720c */ /* 0x000fe40003f86140 */
[----:B------:R-:W-:Y:S01]  /*2a2f0*/  ISETP.GE.U32.AND.EX P0, PT, R145, R86, PT, P0 ;  /* 0x000000569100720c */ /* 0x000fe20003f06100 */
[----:B------:R-:W-:Y:S02]  /*2a300*/  IMAD.X R83, RZ, RZ, RZ, P5 ;  /* 0x000000ffff537224 */ /* 0x000fe400028e06ff */
[----:B------:R-:W-:-:S02]  /*2a310*/  IMAD.MOV.U32 R82, RZ, RZ, R87 ;  /* 0x000000ffff527224 */ /* 0x000fc400078e0057 */
[----:B------:R-:W-:-:S04]  /*2a320*/  IMAD.WIDE.U32 R92, R10, R140, RZ ;  /* 0x0000008c0a5c7225 */ /* 0x000fc800078e00ff */
[----:B------:R-:W-:-:S04]  /*2a330*/  IMAD.WIDE.U32 R96, P1, R136, R10, R96 ;  /* 0x0000000a88607225 */ /* 0x000fc80007820060 */
[----:B------:R-:W-:Y:S01]  /*2a340*/  IMAD.MOV.U32 R102, RZ, RZ, R81 ;  /* 0x000000ffff667224 */ /* 0x000fe200078e0051 */
[----:B------:R-:W-:Y:S01]  /*2a350*/  IADD3 RZ, P5, PT, R93, R96, RZ ;  /* 0x000000605dff7210 */ /* 0x000fe20007fbe0ff */
[----:B------:R-:W-:Y:S01]  /*2a360*/  IMAD.WIDE.U32.X R82, R132, R151, R82, P6 ;  /* 0x0000009784527225 */ /* 0x000fe200030e0452 */
[----:B------:R-:W-:Y:S02]  /*2a370*/  SEL R96, RZ, 0x1, P4 ;  /* 0x00000001ff607807 */ /* 0x000fe40002000000 */
[----:B------:R-:W-:Y:S01]  /*2a380*/  ISETP.GE.U32.AND P4, PT, R91, R90, PT ;  /* 0x0000005a5b00720c */ /* 0x000fe20003f86070 */
[----:B------:R-:W-:-:S03]  /*2a390*/  IMAD.WIDE.U32 R80, R109, R137, RZ ;  /* 0x000000896d507225 */ /* 0x000fc600078e00ff */
[----:B------:R-:W-:Y:S01]  /*2a3a0*/  ISETP.GE.U32.AND.EX P4, PT, R100, R89, PT, P4 ;  /* 0x000000596400720c */ /* 0x000fe20003f86140 */
[----:B------:R-:W-:-:S04]  /*2a3b0*/  IMAD.WIDE.U32 R94, P6, R146, R109, R94 ;  /* 0x0000006d925e7225 */ /* 0x000fc800078c005e */
[----:B------:R-:W-:Y:S01]  /*2a3c0*/  IMAD.MOV.U32 R106, RZ, RZ, R85 ;  /* 0x000000ffff6a7224 */ /* 0x000fe200078e0055 */
[----:B------:R-:W-:Y:S01]  /*2a3d0*/  SEL R85, RZ, 0x1, P0 ;  /* 0x00000001ff557807 */ /* 0x000fe20000000000 */
[-C--:B------:R-:W-:Y:S01]  /*2a3e0*/  IMAD R84, R138, R105.reuse, RZ ;  /* 0x000000698a547224 */ /* 0x080fe200078e02ff */
[----:B------:R-:W-:Y:S01]  /*2a3f0*/  IADD3 RZ, P0, PT, R81, R94, RZ ;  /* 0x0000005e51ff7210 */ /* 0x000fe20007f1e0ff */
[----:B------:R-:W-:Y:S02]  /*2a400*/  IMAD R147, R136, R105, RZ ;  /* 0x0000006988937224 */ /* 0x000fe400078e02ff */
[----:B------:R-:W-:-:S04]  /*2a410*/  IMAD.WIDE.U32.X R106, R138, R151, R106, P2 ;  /* 0x000000978a6a7225 */ /* 0x000fc800010e046a */
[----:B------:R-:W-:Y:S01]  /*2a420*/  IMAD.WIDE.U32.X R102, R136, R151, R102, P3 ;  /* 0x0000009788667225 */ /* 0x000fe200018e0466 */
[----:B------:R-:W-:-:S03]  /*2a430*/  IADD3 R96, P2, P3, R85, R82, R96 ;  /* 0x0000005255607210 */ /* 0x000fc60007b5e060 */
[C---:B------:R-:W-:Y:S02]  /*2a440*/  IMAD R93, R144.reuse, R151, R84 ;  /* 0x00000097905d7224 */ /* 0x040fe400078e0254 */
[----:B------:R-:W-:-:S04]  /*2a450*/  IMAD.WIDE.U32 R80, R144, R105, RZ ;  /* 0x0000006990507225 */ /* 0x000fc800078e00ff */
[----:B------:R-:W-:Y:S01]  /*2a460*/  IMAD R147, R140, R151, R147 ;  /* 0x000000978c937224 */ /* 0x000fe200078e0293 */
[----:B------:R-:W-:Y:S01]  /*2a470*/  IADD3.X R151, PT, PT, RZ, R83, RZ, P2, P3 ;  /* 0x00000053ff977210 */ /* 0x000fe200017e64ff */
[----:B------:R-:W-:Y:S01]  /*2a480*/  IMAD.IADD R89, R81, 0x1, R93 ;  /* 0x0000000151597824 */ /* 0x000fe200078e025d */
[----:B------:R-:W-:Y:S01]  /*2a490*/  IADD3 R93, P2, PT, R91, R80, RZ ;  /* 0x000000505b5d7210 */ /* 0x000fe20007f5e0ff */
[-C--:B------:R-:W-:Y:S02]  /*2a4a0*/  IMAD R84, R146, R109.reuse, RZ ;  /* 0x0000006d92547224 */ /* 0x080fe400078e02ff */
[----:B------:R-:W-:-:S04]  /*2a4b0*/  IMAD.WIDE.U32 R82, R137, R109, RZ ;  /* 0x0000006d89527225 */ /* 0x000fc800078e00ff */
[----:B------:R-:W-:-:S04]  /*2a4c0*/  IMAD.WIDE.U32 R86, R143, R142, RZ ;  /* 0x0000008e8f567225 */ /* 0x000fc800078e00ff */
[----:B------:R-:W-:Y:S02]  /*2a4d0*/  IMAD R81, R137, R143, R84 ;  /* 0x0000008f89517224 */ /* 0x000fe400078e0254 */
[----:B------:R-:W-:Y:S01]  /*2a4e0*/  IMAD.X R92, R89, 0x1, R100, P2 ;  /* 0x00000001595c7824 */ /* 0x000fe200010e0664 */
[----:B------:R-:W-:Y:S01]  /*2a4f0*/  IADD3 R134, P2, PT, R101, R82, RZ ;  /* 0x0000005265867210 */ /* 0x000fe20007f5e0ff */
[----:B------:R-:W-:-:S04]  /*2a500*/  IMAD.WIDE.U32 R90, R143, R144, RZ ;  /* 0x000000908f5a7225 */ /* 0x000fc800078e00ff */
[----:B------:R-:W-:Y:S01]  /*2a510*/  IMAD.IADD R94, R83, 0x1, R81 ;  /* 0x00000001535e7824 */ /* 0x000fe200078e0251 */
[----:B------:R-:W-:Y:S01]  /*2a520*/  SEL R81, RZ, 0x1, P4 ;  /* 0x00000001ff517807 */ /* 0x000fe20002000000 */
[----:B------:R-:W-:Y:S01]  /*2a530*/  IMAD.X R153, RZ, RZ, RZ, P6 ;  /* 0x000000ffff997224 */ /* 0x000fe200030e06ff */
[----:B------:R-:W-:Y:S01]  /*2a540*/  ISETP.GE.U32.AND P6, PT, R134, R82, PT ;  /* 0x000000528600720c */ /* 0x000fe20003fc6070 */
[----:B------:R-:W-:-:S04]  /*2a550*/  IMAD.WIDE.U32 R98, R109, R142, RZ ;  /* 0x0000008e6d627225 */ /* 0x000fc800078e00ff */
[----:B------:R-:W-:-:S04]  /*2a560*/  IMAD.WIDE.U32 R86, P3, R132, R109, R86 ;  /* 0x0000006d84567225 */ /* 0x000fc80007860056 */
[----:B------:R-:W-:Y:S02]  /*2a570*/  IMAD.X R83, RZ, RZ, RZ, P1 ;  /* 0x000000ffff537224 */ /* 0x000fe400008e06ff */
[----:B------:R-:W-:Y:S02]  /*2a580*/  IMAD.MOV.U32 R82, RZ, RZ, R97 ;  /* 0x000000ffff527224 */ /* 0x000fe400078e0061 */
[----:B------:R-:W-:Y:S01]  /*2a590*/  IMAD.X R145, R94, 0x1, R145, P2 ;  /* 0x000000015e917824 */ /* 0x000fe200010e0691 */
[----:B------:R-:W-:Y:S01]  /*2a5a0*/  IADD3 RZ, P2, PT, R99, R86, RZ ;  /* 0x0000005663ff7210 */ /* 0x000fe20007f5e0ff */
[----:B------:R-:W-:-:S03]  /*2a5b0*/  IMAD.WIDE.U32 R84, R109, R144, RZ ;  /* 0x000000906d547225 */ /* 0x000fc600078e00ff */
[----:B------:R-:W-:Y:S01]  /*2a5c0*/  ISETP.GE.U32.AND.EX P6, PT, R145, R94, PT, P6 ;  /* 0x0000005e9100720c */ /* 0x000fe20003fc6160 */
[----:B------:R-:W-:-:S03]  /*2a5d0*/  IMAD.WIDE.U32 R90, P1, R138, R109, R90 ;  /* 0x0000006d8a5a7225 */ /* 0x000fc6000782005a */
[----:B------:R-:W-:Y:S01]  /*2a5e0*/  SEL R150, RZ, 0x1, P6 ;  /* 0x00000001ff967807 */ /* 0x000fe20003000000 */
[----:B------:R-:W-:Y:S01]  /*2a5f0*/  IMAD.WIDE.U32.X R82, R136, R88, R82, P5 ;  /* 0x0000005888527225 */ /* 0x000fe200028e0452 */
[----:B------:R-:W-:Y:S02]  /*2a600*/  IADD3 R86, P5, PT, R93, R96, RZ ;  /* 0x000000605d567210 */ /* 0x000fe40007fbe0ff */
[----:B------:R-:W-:Y:S01]  /*2a610*/  IADD3 RZ, P4, PT, R85, R90, RZ ;  /* 0x0000005a55ff7210 */ /* 0x000fe20007f9e0ff */
[----:B------:R-:W-:Y:S02]  /*2a620*/  IMAD R84, R132, R109, RZ ;  /* 0x0000006d84547224 */ /* 0x000fe400078e02ff */
[----:B------:R-:W-:-:S04]  /*2a630*/  IMAD.WIDE.U32 R104, R140, R105, RZ ;  /* 0x000000698c687225 */ /* 0x000fc800078e00ff */
[----:B------:R-:W-:Y:S02]  /*2a640*/  IMAD.MOV.U32 R152, RZ, RZ, R95 ;  /* 0x000000ffff987224 */ /* 0x000fe400078e005f */
[----:B------:R-:W-:-:S04]  /*2a650*/  IMAD.WIDE.U32 R100, R142, R109, RZ ;  /* 0x0000006d8e647225 */ /* 0x000fc800078e00ff */
[-C--:B------:R-:W-:Y:S02]  /*2a660*/  IMAD R85, R142, R143.reuse, R84 ;  /* 0x0000008f8e557224 */ /* 0x080fe400078e0254 */
[----:B------:R-:W-:Y:S02]  /*2a670*/  IMAD.IADD R105, R105, 0x1, R147 ;  /* 0x0000000169697824 */ /* 0x000fe400078e0293 */
[----:B------:R-:W-:Y:S01]  /*2a680*/  IMAD.X R90, R92, 0x1, R151, P5 ;  /* 0x000000015c5a7824 */ /* 0x000fe200028e0697 */
[----:B------:R-:W-:Y:S01]  /*2a690*/  IADD3 R147, P5, P6, R104, R82, R81 ;  /* 0x0000005268937210 */ /* 0x000fe20007ebe051 */
[----:B------:R-:W-:Y:S01]  /*2a6a0*/  IMAD.WIDE.U32.X R152, R146, R143, R152, P0 ;  /* 0x0000008f92987225 */ /* 0x000fe200000e0498 */
[----:B------:R-:W-:Y:S02]  /*2a6b0*/  IADD3 R151, P0, PT, R86, R100, RZ ;  /* 0x0000006456977210 */ /* 0x000fe40007f1e0ff */
[----:B------:R-:W-:Y:S01]  /*2a6c0*/  IADD3.X R148, PT, PT, R105, R83, RZ, P5, P6 ;  /* 0x0000005369947210 */ /* 0x000fe20002fec4ff */
        /* <DEDUP_REMOVED lines=19> */
[----:B------:R-:W-:Y:S01]  /*2a800*/  ISETP.GE.U32.AND P1, PT, R86, R93, PT ;  /* 0x0000005d5600720c */ /* 0x000fe20003f26070 */
[----:B------:R-:W-:-:S03]  /*2a810*/  IMAD.WIDE.U32 R86, R135, R142, RZ ;  /* 0x0000008e87567225 */ /* 0x000fc600078e00ff */
[----:B------:R-:W-:Y:S01]  /*2a820*/  ISETP.GE.U32.AND.EX P1, PT, R90, R92, PT, P1 ;  /* 0x0000005c5a00720c */ /* 0x000fe20003f26110 */
[----:B------:R-:W-:-:S04]  /*2a830*/  IMAD.WIDE.U32.X R84, R138, R143, R84, P4 ;  /* 0x0000008f8a547225 */ /* 0x000fc800020e0454 */
[----:B------:R-:W-:-:S04]  /*2a840*/  IMAD.WIDE.U32 R90, R111, R142, RZ ;  /* 0x0000008e6f5a7225 */ /* 0x000fc800078e00ff */
[----:B------:R-:W-:-:S04]  /*2a850*/  IMAD.WIDE.U32 R86, P4, R132, R111, R86 ;  /* 0x0000006f84567225 */ /* 0x000fc80007880056 */
[----:B------:R-:W-:-:S04]  /*2a860*/  IMAD.WIDE.U32 R92, R135, R144, RZ ;  /* 0x00000090875c7225 */ /* 0x000fc800078e00ff */
[----:B------:R-:W-:Y:S01]  /*2a870*/  IMAD.X R89, RZ, RZ, RZ, P5 ;  /* 0x000000ffff597224 */ /* 0x000fe200028e06ff */
[----:B------:R-:W-:Y:S01]  /*2a880*/  IADD3 RZ, P5, PT, R91, R86, RZ ;  /* 0x000000565bff7210 */ /* 0x000fe20007fbe0ff */
[----:B------:R-:W-:Y:S02]  /*2a890*/  IMAD R86, R146, R10, RZ ;  /* 0x0000000a92567224 */ /* 0x000fe400078e02ff */
[----:B------:R-:W-:Y:S02]  /*2a8a0*/  IMAD.X R91, RZ, RZ, RZ, P3 ;  /* 0x000000ffff5b7224 */ /* 0x000fe400018e06ff */
[----:B------:R-:W-:-:S04]  /*2a8b0*/  IMAD.WIDE.U32 R92, P3, R138, R111, R92 ;  /* 0x0000006f8a5c7225 */ /* 0x000fc8000786005c */
[----:B------:R-:W-:Y:S01]  /*2a8c0*/  IMAD.WIDE.U32 R94, R111, R144, RZ ;  /* 0x000000906f5e7225 */ /* 0x000fe200078e00ff */
[----:B------:R-:W-:-:S03]  /*2a8d0*/  SEL R94, RZ, 0x1, P0 ;  /* 0x00000001ff5e7807 */ /* 0x000fc60000000000 */
[----:B------:R-:W-:Y:S02]  /*2a8e0*/  IMAD R86, R137, R88, R86 ;  /* 0x0000005889567224 */ /* 0x000fe400078e0256 */
[----:B------:R-:W-:Y:S02]  /*2a8f0*/  IMAD.MOV.U32 R90, RZ, RZ, R81 ;  /* 0x000000ffff5a7224 */ /* 0x000fe400078e0051 */
[----:B------:R-:W-:Y:S02]  /*2a900*/  IMAD.MOV.U32 R88, RZ, RZ, R83 ;  /* 0x000000ffff587224 */ /* 0x000fe400078e0053 */
[----:B------:R-:W-:Y:S01]  /*2a910*/  IMAD.X R97, RZ, RZ, RZ, P4 ;  /* 0x000000ffff617224 */ /* 0x000fe200020e06ff */
[----:B------:R-:W-:Y:S01]  /*2a920*/  IADD3 RZ, P4, PT, R95, R92, RZ ;  /* 0x0000005c5fff7210 */ /* 0x000fe20007f9e0ff */
[-C--:B------:R-:W-:Y:S02]  /*2a930*/  IMAD R95, R138, R109.reuse, RZ ;  /* 0x0000006d8a5f7224 */ /* 0x080fe400078e02ff */
[----:B------:R-:W-:-:S02]  /*2a940*/  IMAD R80, R136, R109, RZ ;  /* 0x0000006d88507224 */ /* 0x000fc400078e02ff */
[----:B------:R-:W-:Y:S01]  /*2a950*/  IMAD.WIDE.U32.X R90, R146, R135, R90, P2 ;  /* 0x00000087925a7225 */ /* 0x000fe200010e045a */
[----:B------:R-:W-:-:S03]  /*2a960*/  ISETP.GE.U32.AND P2, PT, R150, R151, PT ;  /* 0x000000979600720c */ /* 0x000fc60003f46070 */
[----:B------:R-:W-:Y:S01]  /*2a970*/  IMAD.WIDE.U32.X R88, R136, R143, R88, P6 ;  /* 0x0000008f88587225 */ /* 0x000fe200030e0458 */
[----:B------:R-:W-:-:S03]  /*2a980*/  ISETP.GE.U32.AND P6, PT, R151, R100, PT ;  /* 0x000000649700720c */ /* 0x000fc60003fc6070 */
[----:B------:R-:W-:Y:S01]  /*2a990*/  IMAD R146, R146, R111, RZ ;  /* 0x0000006f92927224 */ /* 0x000fe200078e02ff */
[----:B------:R-:W-:Y:S01]  /*2a9a0*/  ISETP.GE.U32.AND.EX P0, PT, R152, R101, PT, P6 ;  /* 0x000000659800720c */ /* 0x000fe20003f06160 */
[----:B------:R-:W-:Y:S02]  /*2a9b0*/  IMAD.MOV.U32 R96, RZ, RZ, R87 ;  /* 0x000000ffff607224 */ /* 0x000fe400078e0057 */
[----:B------:R-:W-:-:S04]  /*2a9c0*/  IMAD.WIDE.U32 R82, R137, R111, RZ ;  /* 0x0000006f89527225 */ /* 0x000fc800078e00ff */
[-C--:B------:R-:W-:Y:S02]  /*2a9d0*/  IMAD R95, R144, R143.reuse, R95 ;  /* 0x0000008f905f7224 */ /* 0x080fe400078e025f */
[----:B------:R-:W-:Y:S01]  /*2a9e0*/  IMAD R87, R140, R143, R80 ;  /* 0x0000008f8c577224 */ /* 0x000fe200078e0250 */
[----:B------:R-:W-:Y:S01]  /*2a9f0*/  SEL R143, RZ, 0x1, P1 ;  /* 0x00000001ff8f7807 */ /* 0x000fe20000800000 */
[-C--:B------:R-:W-:Y:S01]  /*2aa00*/  IMAD R151, R137, R135.reuse, R146 ;  /* 0x0000008789977224 */ /* 0x080fe200078e0292 */
[----:B------:R-:W-:Y:S01]  /*2aa10*/  ISETP.GE.U32.AND.EX P1, PT, R153, R152, PT, P2 ;  /* 0x000000989900720c */ /* 0x000fe20003f26120 */
[----:B------:R-:W-:Y:S01]  /*2aa20*/  IMAD.X R81, RZ, RZ, RZ, P3 ;  /* 0x000000ffff517224 */ /* 0x000fe200018e06ff */
[----:B------:R-:W-:Y:S01]  /*2aa30*/  IADD3 R150, P2, PT, R150, R82, RZ ;  /* 0x0000005296967210 */ /* 0x000fe20007f5e0ff */
[----:B------:R-:W-:Y:S01]  /*2aa40*/  IMAD.MOV.U32 R80, RZ, RZ, R93 ;  /* 0x000000ffff507224 */ /* 0x000fe200078e005d */
[----:B------:R-:W-:Y:S01]  /*2aa50*/  IADD3 R94, P6, P3, R143, R106, R94 ;  /* 0x0000006a8f5e7210 */ /* 0x000fe20007bde05e */
[----:B------:R-:W-:Y:S01]  /*2aa60*/  IMAD.IADD R92, R83, 0x1, R151 ;  /* 0x00000001535c7824 */ /* 0x000fe200078e0297 */
[----:B------:R-:W-:Y:S01]  /*2aa70*/  SEL R83, RZ, 0x1, P0 ;  /* 0x00000001ff537807 */ /* 0x000fe20000000000 */
[----:B------:R-:W-:Y:S01]  /*2aa80*/  IMAD.WIDE.U32.X R96, R132, R135, R96, P5 ;  /* 0x0000008784607225 */ /* 0x000fe200028e0460 */
[----:B------:R-:W-:-:S02]  /*2aa90*/  SEL R93, RZ, 0x1, P1 ;  /* 0x00000001ff5d7807 */ /* 0x000fc40000800000 */
[----:B------:R-:W-:Y:S01]  /*2aaa0*/  IADD3.X R101, PT, PT, RZ, R107, RZ, P6, P3 ;  /* 0x0000006bff657210 */ /* 0x000fe200037e64ff */
[----:B------:R-:W-:Y:S01]  /*2aab0*/  IMAD.X R153, R92, 0x1, R153, P2 ;  /* 0x000000015c997824 */ /* 0x000fe200010e0699 */
[----:B------:R-:W-:Y:S01]  /*2aac0*/  IADD3 R93, P2, P3, R93, R98, R83 ;  /* 0x000000625d5d7210 */ /* 0x000fe20007b5e053 */
[----:B------:R-:W-:Y:S01]  /*2aad0*/  IMAD R132, R132, R111, RZ ;  /* 0x0000006f84847224 */ /* 0x000fe200078e02ff */
[C---:B------:R-:W-:Y:S01]  /*2aae0*/  IADD3 R98, P6, PT, R147.reuse, R94, RZ ;  /* 0x0000005e93627210 */ /* 0x040fe20007fde0ff */
[----:B------:R-:W-:Y:S01]  /*2aaf0*/  IMAD.WIDE.U32.X R80, R138, R135, R80, P4 ;  /* 0x000000878a507225 */ /* 0x000fe200020e0450 */
[----:B------:R-:W-:Y:S02]  /*2ab00*/  ISETP.GE.U32.AND P0, PT, R150, R82, PT ;  /* 0x000000529600720c */ /* 0x000fe40003f06070 */
[----:B------:R-:W-:Y:S01]  /*2ab10*/  ISETP.GE.U32.AND P1, PT, R147, R104, PT ;  /* 0x000000689300720c */ /* 0x000fe20003f26070 */
[----:B------:R-:W-:Y:S01]  /*2ab20*/  IMAD.WIDE.U32 R82, R144, R109, RZ ;  /* 0x0000006d90527225 */ /* 0x000fe200078e00ff */
[----:B------:R-:W-:-:S02]  /*2ab30*/  ISETP.GE.U32.AND.EX P0, PT, R153, R92, PT, P0 ;  /* 0x0000005c9900720c */ /* 0x000fc40003f06100 */
[----:B------:R-:W-:Y:S01]  /*2ab40*/  IADD3.X R94, PT, PT, RZ, R99, RZ, P2, P3 ;  /* 0x00000063ff5e7210 */ /* 0x000fe200017e64ff */
[----:B------:R-:W-:Y:S01]  /*2ab50*/  IMAD.X R101, R148, 0x1, R101, P6 ;  /* 0x0000000194657824 */ /* 0x000fe200030e0665 */
[----:B------:R-:W-:Y:S01]  /*2ab60*/  ISETP.GE.U32.AND P6, PT, R98, R147, PT ;  /* 0x000000936200720c */ /* 0x000fe20003fc6070 */
[----:B------:R-:W-:Y:S01]  /*2ab70*/  IMAD R138, R138, R111, RZ ;  /* 0x0000006f8a8a7224 */ /* 0x000fe200078e02ff */
[----:B------:R-:W-:Y:S01]  /*2ab80*/  IADD3 R92, P3, PT, R98, R82, RZ ;  /* 0x00000052625c7210 */ /* 0x000fe20007f7e0ff */
[----:B------:R-:W-:Y:S01]  /*2ab90*/  IMAD.IADD R98, R83, 0x1, R95 ;  /* 0x0000000153627824 */ /* 0x000fe200078e025f */
[----:B------:R-:W-:Y:S01]  /*2aba0*/  ISETP.GE.U32.AND.EX P1, PT, R148, R105, PT, P1 ;  /* 0x000000699400720c */ /* 0x000fe20003f26110 */
[C---:B------:R-:W-:Y:S01]  /*2abb0*/  IMAD R95, R142.reuse, R135, R132 ;  /* 0x000000878e5f7224 */ /* 0x040fe200078e0284 */
[----:B------:R-:W-:Y:S01]  /*2abc0*/  ISETP.GE.U32.AND.EX P5, PT, R101, R148, PT, P6 ;  /* 0x000000946500720c */ /* 0x000fe20003fa6160 */
[----:B------:R-:W-:Y:S01]  /*2abd0*/  IMAD.WIDE.U32 R142, R142, R111, RZ ;  /* 0x0000006f8e8e7225 */ /* 0x000fe200078e00ff */
[----:B------:R-:W-:-:S02]  /*2abe0*/  IADD3 R99, P6, PT, R92, R93, RZ ;  /* 0x0000005d5c637210 */ /* 0x000fc40007fde0ff */
[----:B------:R-:W-:Y:S01]  /*2abf0*/  ISETP.GE.U32.AND P2, PT, R92, R82, PT ;  /* 0x000000525c00720c */ /* 0x000fe20003f46070 */
[----:B------:R-:W-:Y:S01]  /*2ac00*/  IMAD.X R101, R98, 0x1, R101, P3 ;  /* 0x0000000162657824 */ /* 0x000fe200018e0665 */
[----:B------:R-:W-:Y:S01]  /*2ac10*/  SEL R82, RZ, 0x1, P1 ;  /* 0x00000001ff527807 */ /* 0x000fe20000800000 */
[----:B------:R-:W-:Y:S01]  /*2ac20*/  IMAD.IADD R95, R143, 0x1, R95 ;  /* 0x000000018f5f7824 */ /* 0x000fe200078e025f */
[----:B------:R-:W-:Y:S01]  /*2ac30*/  SEL R105, RZ, 0x1, P5 ;  /* 0x00000001ff697807 */ /* 0x000fe20002800000 */
[----:B------:R-:W-:Y:S01]  /*2ac40*/  IMAD.X R94, R101, 0x1, R94, P6 ;  /* 0x00000001655e7824 */ /* 0x000fe200030e065e */
[C---:B------:R-:W-:Y:S01]  /*2ac50*/  ISETP.GE.U32.AND P1, PT, R99.reuse, R92, PT ;  /* 0x0000005c6300720c */ /* 0x040fe20003f26070 */
[----:B------:R-:W-:Y:S01]  /*2ac60*/  IMAD.WIDE.U32 R92, R140, R109, RZ ;  /* 0x0000006d8c5c7225 */ /* 0x000fe200078e00ff */
[----:B------:R-:W-:Y:S02]  /*2ac70*/  SEL R83, RZ, 0x1, P0 ;  /* 0x00000001ff537807 */ /* 0x000fe40000000000 */
[----:B------:R-:W-:-:S02]  /*2ac80*/  IADD3 R99, P0, PT, R99, R142, RZ ;  /* 0x0000008e63637210 */ /* 0x000fc40007f1e0ff */
[----:B------:R-:W-:Y:S02]  /*2ac90*/  IADD3 R105, P3, P5, R105, R102, R82 ;  /* 0x0000006669697210 */ /* 0x000fe40007d7e052 */
[----:B------:R-:W-:Y:S01]  /*2aca0*/  ISETP.GE.U32.AND P6, PT, R99, R142, PT ;  /* 0x0000008e6300720c */ /* 0x000fe20003fc6070 */
[----:B------:R-:W-:Y:S01]  /*2acb0*/  IMAD.X R82, R95, 0x1, R94, P0 ;  /* 0x000000015f527824 */ /* 0x000fe200000e065e */
[----:B------:R-:W-:Y:S02]  /*2acc0*/  IADD3.X R103, PT, PT, RZ, R103, RZ, P3, P5 ;  /* 0x00000067ff677210 */ /* 0x000fe40001fea4ff */
[----:B------:R-:W-:Y:S02]  /*2acd0*/  IADD3 R83, P3, P0, R99, R90, R83 ;  /* 0x0000005a63537210 */ /* 0x000fe4000787e053 */
[----:B------:R-:W-:Y:S02]  /*2ace0*/  ISETP.GE.U32.AND.EX P2, PT, R101, R98, PT, P2 ;  /* 0x000000626500720c */ /* 0x000fe40003f46120 */
[----:B------:R-:W-:Y:S01]  /*2acf0*/  ISETP.GE.U32.AND.EX P1, PT, R94, R101, PT, P1 ;  /* 0x000000655e00720c */ /* 0x000fe20003f26110 */
[----:B------:R-:W-:Y:S01]  /*2ad00*/  IMAD.IADD R94, R93, 0x1, R87 ;  /* 0x000000015d5e7824 */ /* 0x000fe200078e0257 */
[----:B------:R-:W-:Y:S01]  /*2ad10*/  ISETP.GE.U32.AND.EX P6, PT, R82, R95, PT, P6 ;  /* 0x0000005f5200720c */ /* 0x000fe20003fc6160 */
[----:B------:R-:W-:Y:S01]  /*2ad20*/  IMAD R101, R144, R135, R138 ;  /* 0x0000008790657224 */ /* 0x000fe200078e028a */
[----:B------:R-:W-:-:S02]  /*2ad30*/  IADD3.X R95, PT, PT, R82, R91, RZ, P3, P0 ;  /* 0x0000005b525f7210 */ /* 0x000fc40001fe04ff */
[----:B------:R-:W-:Y:S02]  /*2ad40*/  SEL R90, RZ, 0x1, P2 ;  /* 0x00000001ff5a7807 */ /* 0x000fe40001000000 */
[----:B------:R-:W-:Y:S02]  /*2ad50*/  IADD3 R98, P0, PT, R105, R92, RZ ;  /* 0x0000005c69627210 */ /* 0x000fe40007f1e0ff */
[----:B------:R-:W-:Y:S02]  /*2ad60*/  SEL R91, RZ, 0x1, P1 ;  /* 0x00000001ff5b7807 */ /* 0x000fe40000800000 */
[----:B------:R-:W-:Y:S01]  /*2ad70*/  ISETP.GE.U32.AND P2, PT, R83, R99, PT ;  /* 0x000000635300720c */ /* 0x000fe20003f46070 */
[----:B------:R-:W-:Y:S01]  /*2ad80*/  IMAD.X R103, R94, 0x1, R103, P0 ;  /* 0x000000015e677824 */ /* 0x000fe200000e0667 */
        /* <DEDUP_REMOVED lines=8> */
[----:B------:R-:W-:Y:S02]  /*2ae10*/  ISETP.GE.U32.AND.EX P1, PT, R103, R94, PT, P1 ;  /* 0x0000005e6700720c */ /* 0x000fe40003f26110 */
[----:B------:R-:W-:Y:S01]  /*2ae20*/  SEL R94, RZ, 0x1, P6 ;  /* 0x00000001ff5e7807 */ /* 0x000fe20003000000 */
[----:B------:R-:W-:Y:S01]  /*2ae30*/  IMAD.WIDE.U32 R90, P0, RZ, R83, R90 ;  /* 0x00000053ff5a7225 */ /* 0x000fe2000780005a */
[----:B------:R-:W-:-:S02]  /*2ae40*/  SEL R87, RZ, 0x1, P2 ;  /* 0x00000001ff577807 */ /* 0x000fc40001000000 */
        /* <DEDUP_REMOVED lines=9> */
[----:B------:R-:W-:Y:S01]  /*2aee0*/  ISETP.GE.U32.AND.EX P2, PT, R98, R103, PT, P2 ;  /* 0x000000676200720c */ /* 0x000fe20003f46120 */
[----:B------:R-:W-:Y:S01]  /*2aef0*/  IMAD.X R93, RZ, RZ, RZ, P0 ;  /* 0x000000ffff5d7224 */ /* 0x000fe200000e06ff */
[----:B------:R-:W-:Y:S01]  /*2af00*/  IADD3 R99, P4, PT, R87, R94, RZ ;  /* 0x0000005e57637210 */ /* 0x000fe20007f9e0ff */
[----:B------:R-:W-:Y:S01]  /*2af10*/  IMAD.X R82, R101, 0x1, R98, P6 ;  /* 0x0000000165527824 */ /* 0x000fe200030e0662 */
[----:B------:R-:W-:Y:S01]  /*2af20*/  ISETP.GE.U32.AND P0, PT, R87, R92, PT ;  /* 0x0000005c5700720c */ /* 0x000fe20003f06070 */
[----:B------:R-:W-:Y:S01]  /*2af30*/  IMAD.IADD R85, R90, 0x1, R85 ;  /* 0x000000015a557824 */ /* 0x000fe200078e0255 */
[----:B------:R-:W-:Y:S01]  /*2af40*/  SEL R90, RZ, 0x1, P1 ;  /* 0x00000001ff5a7807 */ /* 0x000fe20000800000 */
[----:B------:R-:W-:Y:S01]  /*2af50*/  IMAD.MOV.U32 R92, RZ, RZ, R91 ;  /* 0x000000ffff5c7224 */ /* 0x000fe200078e005b */
[----:B------:R-:W-:-:S02]  /*2af60*/  SEL R91, RZ, 0x1, P2 ;  /* 0x00000001ff5b7807 */ /* 0x000fc40001000000 */
[----:B------:R-:W-:Y:S01]  /*2af70*/  ISETP.GE.U32.AND P1, PT, R99, R87, PT ;  /* 0x000000576300720c */ /* 0x000fe20003f26070 */
[----:B------:R-:W-:Y:S01]  /*2af80*/  IMAD.X R87, R82, 0x1, R97, P4 ;  /* 0x0000000152577824 */ /* 0x000fe200020e0661 */
[----:B------:R-:W-:Y:S01]  /*2af90*/  IADD3 R97, P2, P4, R91, R88, R90 ;  /* 0x000000585b617210 */ /* 0x000fe20007c5e05a */
[----:B------:R-:W-:Y:S01]  /*2afa0*/  IMAD R88, R136, R111, RZ ;  /* 0x0000006f88587224 */ /* 0x000fe200078e02ff */
[----:B------:R-:W-:Y:S01]  /*2afb0*/  ISETP.GE.U32.AND P5, PT, R84, RZ, PT ;  /* 0x000000ff5400720c */ /* 0x000fe20003fa6070 */
[----:B------:R-:W-:Y:S01]  /*2afc0*/  IMAD.WIDE.U32.X R92, RZ, R95, R92, P3 ;  /* 0x0000005fff5c7225 */ /* 0x000fe200018e045c */
[----:B------:R-:W-:Y:S02]  /*2afd0*/  ISETP.GE.U32.AND.EX P0, PT, R82, R101, PT, P0 ;  /* 0x000000655200720c */ /* 0x000fe40003f06100 */
[----:B------:R-:W-:Y:S01]  /*2afe0*/  ISETP.GE.U32.AND.EX P1, PT, R87, R82, PT, P1 ;  /* 0x000000525700720c */ /* 0x000fe20003f26110 */
[C---:B------:R-:W-:Y:S01]  /*2aff0*/  IMAD R105, R140.reuse, R135, R88 ;  /* 0x000000878c697224 */ /* 0x040fe200078e0258 */
[----:B------:R-:W-:Y:S01]  /*2b000*/  ISETP.GE.U32.AND.EX P5, PT, R85, R83, PT, P5 ;  /* 0x000000535500720c */ /* 0x000fe20003fa6150 */
[----:B------:R-:W-:Y:S01]  /*2b010*/  IMAD.WIDE.U32 R82, R140, R111, RZ ;  /* 0x0000006f8c527225 */ /* 0x000fe200078e00ff */
[----:B------:R-:W-:-:S02]  /*2b020*/  IADD3.X R103, PT, PT, RZ, R89, RZ, P2, P4 ;  /* 0x00000059ff677210 */ /* 0x000fc400017e84ff */
[----:B------:R-:W-:Y:S01]  /*2b030*/  SEL R90, RZ, 0x1, P0 ;  /* 0x00000001ff5a7807 */ /* 0x000fe20000000000 */
[----:B------:R-:W-:Y:S01]  /*2b040*/  IMAD.WIDE.U32 R88, R87, 0x3d1, RZ ;  /* 0x000003d157587825 */ /* 0x000fe200078e00ff */
[----:B------:R-:W-:Y:S02]  /*2b050*/  SEL R101, RZ, 0x1, P1 ;  /* 0x00000001ff657807 */ /* 0x000fe40000800000 */
[----:B------:R-:W-:Y:S01]  /*2b060*/  IADD3 R98, P3, PT, R97, R82, RZ ;  /* 0x0000005261627210 */ /* 0x000fe20007f7e0ff */
[----:B------:R-:W-:Y:S01]  /*2b070*/  IMAD.IADD R100, R83, 0x1, R105 ;  /* 0x0000000153647824 */ /* 0x000fe200078e0269 */
[----:B------:R-:W-:Y:S01]  /*2b080*/  IADD3 R101, P0, P2, R101, R80, R90 ;  /* 0x0000005065657210 */ /* 0x000fe20007a1e05a */
[----:B------:R-:W-:-:S03]  /*2b090*/  IMAD.WIDE.U32 R90, R99, 0x3d1, RZ ;  /* 0x000003d1635a7825 */ /* 0x000fc600078e00ff */
        /* <DEDUP_REMOVED lines=18> */
[----:B------:R-:W-:-:S04]  /*2b1c0*/  IMAD.WIDE.U32 R88, P4, RZ, R101, R88 ;  /* 0x00000065ff587225 */ /* 0x000fc80007880058 */
[----:B------:R-:W-:Y:S01]  /*2b1d0*/  IMAD.WIDE.U32 R92, R135, R140, RZ ;  /* 0x0000008c875c7225 */ /* 0x000fe200078e00ff */
[----:B------:R-:W-:Y:S02]  /*2b1e0*/  IADD3 R91, P0, PT, R91, R88, RZ ;  /* 0x000000585b5b7210 */ /* 0x000fe40007f1e0ff */
[----:B------:R-:W-:Y:S01]  /*2b1f0*/  SEL R88, RZ, 0x1, P5 ;  /* 0x00000001ff587807 */ /* 0x000fe20002800000 */
[----:B------:R-:W-:Y:S01]  /*2b200*/  IMAD.IADD R10, R81, 0x1, R86 ;  /* 0x00000001510a7824 */ /* 0x000fe200078e0256 */
[----:B------:R-:W-:Y:S01]  /*2b210*/  IADD3 R81, P1, P2, R90, R96, R83 ;  /* 0x000000605a517210 */ /* 0x000fe20007a3e053 */
        /* <DEDUP_REMOVED lines=8> */
[----:B------:R-:W-:Y:S01]  /*2b2a0*/  ISETP.GE.U32.AND P3, PT, R98, R82, PT ;  /* 0x000000526200720c */ /* 0x000fe20003f66070 */
[----:B------:R-:W-:Y:S01]  /*2b2b0*/  IMAD.MOV.U32 R82, RZ, RZ, R93 ;  /* 0x000000ffff527224 */ /* 0x000fe200078e005d */
[----:B------:R-:W-:-:S02]  /*2b2c0*/  IADD3.X R84, PT, PT, R102, R99, RZ, P1, P2 ;  /* 0x0000006366547210 */ /* 0x000fc40000fe44ff */
[----:B------:R-:W-:Y:S02]  /*2b2d0*/  IADD3 R109, P1, P2, R86, R88, R141 ;  /* 0x00000058566d7210 */ /* 0x000fe40007a3e08d */
[----:B------:R-:W-:Y:S02]  /*2b2e0*/  ISETP.GE.U32.AND.EX P3, PT, R103, R100, PT, P3 ;  /* 0x000000646700720c */ /* 0x000fe40003f66130 */
[----:B------:R-:W-:Y:S02]  /*2b2f0*/  IADD3.X R132, PT, PT, RZ, R84, R139, P1, P2 ;  /* 0x00000054ff847210 */ /* 0x000fe40000fe448b */
[----:B------:R-:W-:Y:S01]  /*2b300*/  IADD3 RZ, P2, PT, R85, R92, RZ ;  /* 0x0000005c55ff7210 */ /* 0x000fe20007f5e0ff */
[----:B------:R-:W-:Y:S01]  /*2b310*/  IMAD.X R85, RZ, RZ, RZ, P4 ;  /* 0x000000ffff557224 */ /* 0x000fe200020e06ff */
[----:B------:R-:W-:Y:S02]  /*2b320*/  ISETP.GE.U32.AND P1, PT, R101, R98, PT ;  /* 0x000000626500720c */ /* 0x000fe40003f26070 */
[----:B------:R-:W-:Y:S01]  /*2b330*/  SEL R86, RZ, 0x1, P3 ;  /* 0x00000001ff567807 */ /* 0x000fe20001800000 */
[----:B------:R-:W-:Y:S01]  /*2b340*/  IMAD.WIDE.U32.X R82, R136, R135, R82, P2 ;  /* 0x0000008788527225 */ /* 0x000fe200010e0452 */
[----:B------:R-:W-:-:S02]  /*2b350*/  ISETP.EQ.U32.AND P3, PT, R88, R95, PT ;  /* 0x0000005f5800720c */ /* 0x000fc40003f62070 */
[----:B------:R-:W-:Y:S02]  /*2b360*/  ISETP.GE.U32.AND.EX P1, PT, R94, R103, PT, P1 ;  /* 0x000000675e00720c */ /* 0x000fe40003f26110 */
[----:B------:R-:W-:Y:S02]  /*2b370*/  ISETP.LT.U32.AND P2, PT, R88, R95, PT ;  /* 0x0000005f5800720c */ /* 0x000fe40003f41070 */
[C---:B------:R-:W-:Y:S02]  /*2b380*/  ISETP.EQ.AND.EX P5, PT, R84.reuse, R99, !P5, P3 ;  /* 0x000000635400720c */ /* 0x040fe40006fa2330 */
[C---:B------:R-:W-:Y:S02]  /*2b390*/  ISETP.EQ.U32.AND P3, PT, R109.reuse, R141, PT ;  /* 0x0000008d6d00720c */ /* 0x040fe40003f62070 */
[----:B------:R-:W-:Y:S02]  /*2b3a0*/  SEL R93, RZ, 0x1, P1 ;  /* 0x00000001ff5d7807 */ /* 0x000fe40000800000 */
[----:B------:R-:W-:Y:S01]  /*2b3b0*/  ISETP.LT.U32.OR.EX P2, PT, R84, R99, P5, P2 ;  /* 0x000000635400720c */ /* 0x000fe20002f41520 */
[----:B------:R-:W-:Y:S01]  /*2b3c0*/  IMAD.MOV.U32 R84, RZ, RZ, R89 ;  /* 0x000000ffff547224 */ /* 0x000fe200078e0059 */
[----:B------:R-:W-:-:S02]  /*2b3d0*/  ISETP.LT.U32.AND P1, PT, R109, R141, PT ;  /* 0x0000008d6d00720c */ /* 0x000fc40003f21070 */
[CC--:B------:R-:W-:Y:S02]  /*2b3e0*/  ISETP.EQ.AND.EX P6, PT, R132.reuse, R139.reuse, !P6, P3 ;  /* 0x0000008b8400720c */ /* 0x0c0fe400077c2330 */
[----:B------:R-:W-:Y:S02]  /*2b3f0*/  IADD3 R93, P3, P5, R93, R82, R86 ;  /* 0x000000525d5d7210 */ /* 0x000fe40007d7e056 */
[----:B------:R-:W-:Y:S02]  /*2b400*/  SEL R86, RZ, 0x1, !P2 ;  /* 0x00000001ff567807 */ /* 0x000fe40005000000 */
[----:B------:R-:W-:Y:S01]  /*2b410*/  ISETP.LT.U32.OR.EX P1, PT, R132, R139, P6, P1 ;  /* 0x0000008b8400720c */ /* 0x000fe20003721510 */
[----:B------:R-:W-:Y:S01]  /*2b420*/  IMAD.WIDE.U32 R88, R93, 0x3d1, RZ ;  /* 0x000003d15d587825 */ /* 0x000fe200078e00ff */
[----:B------:R-:W-:Y:S02]  /*2b430*/  IADD3.X R95, PT, PT, RZ, R83, RZ, P3, P5 ;  /* 0x00000053ff5f7210 */ /* 0x000fe40001fea4ff */
[C---:B------:R-:W-:Y:S01]  /*2b440*/  IADD3 R86, P5, P6, R81.reuse, R87, R86 ;  /* 0x0000005751567210 */ /* 0x040fe20007ebe056 */
[----:B------:R-:W-:Y:S01]  /*2b450*/  IMAD.WIDE.U32.X R82, RZ, R94, R84, P0 ;  /* 0x0000005eff527225 */ /* 0x000fe200000e0454 */
[----:B------:R-:W-:-:S02]  /*2b460*/  ISETP.GE.U32.AND P4, PT, R81, R90, PT ;  /* 0x0000005a5100720c */ /* 0x000fc40003f86070 */
[----:B------:R-:W-:Y:S01]  /*2b470*/  SEL R111, RZ, 0x1, !P1 ;  /* 0x00000001ff6f7807 */ /* 0x000fe20004800000 */
[----:B------:R-:W-:Y:S01]  /*2b480*/  IMAD.WIDE.U32 R84, R95, 0x3d1, RZ ;  /* 0x000003d15f547825 */ /* 0x000fe200078e00ff */
[----:B------:R-:W-:Y:S02]  /*2b490*/  ISETP.EQ.U32.AND P3, PT, R86, R87, PT ;  /* 0x000000575600720c */ /* 0x000fe40003f62070 */
[C---:B------:R-:W-:Y:S02]  /*2b4a0*/  IADD3.X R90, PT, PT, R96.reuse, R101, RZ, P5, P6 ;  /* 0x00000065605a7210 */ /* 0x040fe40002fec4ff */
[----:B------:R-:W-:Y:S02]  /*2b4b0*/  ISETP.GE.U32.AND.EX P4, PT, R96, R91, PT, P4 ;  /* 0x0000005b6000720c */ /* 0x000fe40003f86140 */
[----:B------:R-:W-:Y:S02]  /*2b4c0*/  IADD3 R111, P6, P5, R111, R86, R134 ;  /* 0x000000566f6f7210 */ /* 0x000fe40007dde086 */
[----:B------:R-:W-:-:S02]  /*2b4d0*/  ISETP.LT.U32.AND P0, PT, R86, R87, PT ;  /* 0x000000575600720c */ /* 0x000fc40003f01070 */
[C---:B------:R-:W-:Y:S02]  /*2b4e0*/  ISETP.EQ.AND.EX P3, PT, R90.reuse, R101, P2, P3 ;  /* 0x000000655a00720c */ /* 0x040fe40001762330 */
[----:B------:R-:W-:Y:S01]  /*2b4f0*/  SEL R91, RZ, 0x1, P4 ;  /* 0x00000001ff5b7807 */ /* 0x000fe20002000000 */
[----:B------:R-:W-:Y:S01]  /*2b500*/  IMAD.WIDE.U32 R86, P4, RZ, R93, R84 ;  /* 0x0000005dff567225 */ /* 0x000fe20007880054 */
[C---:B------:R-:W-:Y:S02]  /*2b510*/  ISETP.EQ.U32.AND P2, PT, R111.reuse, R134, PT ;  /* 0x000000866f00720c */ /* 0x040fe40003f42070 */
[----:B------:R-:W-:Y:S01]  /*2b520*/  IADD3.X R144, PT, PT, RZ, R90, R145, P6, P5 ;  /* 0x0000005aff907210 */ /* 0x000fe200037ea491 */
[----:B------:R-:W-:Y:S01]  /*2b530*/  IMAD.X R85, RZ, RZ, RZ, P4 ;  /* 0x000000ffff557224 */ /* 0x000fe200020e06ff */
[----:B------:R-:W-:Y:S01]  /*2b540*/  ISETP.LT.U32.OR.EX P0, PT, R90, R101, P3, P0 ;  /* 0x000000655a00720c */ /* 0x000fe20001f01500 */
[----:B------:R-:W-:Y:S01]  /*2b550*/  IMAD.MOV.U32 R84, RZ, RZ, R87 ;  /* 0x000000ffff547224 */ /* 0x000fe200078e0057 */
        /* <DEDUP_REMOVED lines=42> */
.L_x_251:
        /* <DEDUP_REMOVED lines=34> */
.L_x_250:
[----:B------:R-:W-:Y:S05]  /*2ba20*/  BSYNC.RECONVERGENT B2 ;  /* 0x0000000000027941 */ /* 0x000fea0003800200 */
.L_x_249:
[-C--:B------:R-:W-:Y:S01]  /*2ba30*/  IMAD.WIDE.U32 R90, R51, R129.reuse, RZ ;  /* 0x00000081335a7225 */ /* 0x080fe200078e00ff */
[----:B------:R-:W-:Y:S01]  /*2ba40*/  LOP3.LUT R149, R149, 0xfffffffd, RZ, 0xc0, !PT ;  /* 0xfffffffd95957812 */ /* 0x000fe200078ec0ff */
[----:B------:R-:W-:Y:S02]  /*2ba50*/  BSSY.RECONVERGENT B2, `(.L_x_252) ;  /* 0x00001fd000027945 */ /* 0x000fe40003800200 */
[----:B------:R-:W-:-:S04]  /*2ba60*/  IMAD.WIDE.U32 R92, R47, R129, RZ ;  /* 0x000000812f5c7225 */ /* 0x000fc800078e00ff */
[----:B------:R-:W-:-:S04]  /*2ba70*/  IMAD.WIDE.U32 R90, P0, R130, R47, R90 ;  /* 0x0000002f825a7225 */ /* 0x000fc8000780005a */
[----:B------:R-:W-:-:S04]  /*2ba80*/  IMAD.WIDE.U32 R88, R51, R127, RZ ;  /* 0x0000007f33587225 */ /* 0x000fc800078e00ff */
[----:B------:R-:W-:-:S04]  /*2ba90*/  IMAD.WIDE.U32 R84, R51, R125, RZ ;  /* 0x0000007d33547225 */ /* 0x000fc800078e00ff */
[----:B------:R-:W-:Y:S01]  /*2baa0*/  IMAD.X R83, RZ, RZ, RZ, P0 ;  /* 0x000000ffff537224 */ /* 0x000fe200000e06ff */
[----:B------:R-:W-:Y:S01]  /*2bab0*/  IADD3 RZ, P0, PT, R93, R90, RZ ;  /* 0x0000005a5dff7210 */ /* 0x000fe20007f1e0ff */
[----:B------:R-:W-:-:S04]  /*2bac0*/  IMAD.WIDE.U32 R80, R47, R127, RZ ;  /* 0x0000007f2f507225 */ /* 0x000fc800078e00ff */
[----:B------:R-:W-:Y:S02]  /*2bad0*/  IMAD.MOV.U32 R82, RZ, RZ, R91 ;  /* 0x000000ffff527224 */ /* 0x000fe400078e005b */
[----:B------:R-:W-:-:S04]  /*2bae0*/  IMAD.WIDE.U32 R88, P1, R124, R47, R88 ;  /* 0x0000002f7c587225 */ /* 0x000fc80007820058 */
[----:B------:R-:W-:Y:S01]  /*2baf0*/  IMAD R80, R126, R47, RZ ;  /* 0x0000002f7e507224 */ /* 0x000fe200078e02ff */
[----:B------:R-:W-:Y:S01]  /*2bb00*/  IADD3 RZ, P6, PT, R81, R88, RZ ;  /* 0x0000005851ff7210 */ /* 0x000fe20007fde0ff */
[----:B------:R-:W-:-:S04]  /*2bb10*/  IMAD.WIDE.U32 R86, R47, R125, RZ ;  /* 0x0000007d2f567225 */ /* 0x000fc800078e00ff */
[----:B------:R-:W-:-:S04]  /*2bb20*/  IMAD.WIDE.U32 R84, P2, R126, R47, R84 ;  /* 0x0000002f7e547225 */ /* 0x000fc80007840054 */
[----:B------:R-:W-:Y:S01]  /*2bb30*/  IMAD.WIDE.U32 R90, R125, R47, RZ ;  /* 0x0000002f7d5a7225 */ /* 0x000fe200078e00ff */
[----:B------:R-:W-:-:S03]  /*2bb40*/  IADD3 RZ, P3, PT, R87, R84, RZ ;  /* 0x0000005457ff7210 */ /* 0x000fc60007f7e0ff */
[----:B------:R-:W-:-:S04]  /*2bb50*/  IMAD.WIDE.U32.X R82, R130, R51, R82, P0 ;  /* 0x0000003382527225 */ /* 0x000fc800000e0452 */
[----:B------:R-:W-:Y:S01]  /*2bb60*/  IMAD R95, R125, R51, R80 ;  /* 0x000000337d5f7224 */ /* 0x000fe200078e0250 */
[----:B------:R-:W-:Y:S01]  /*2bb70*/  IADD3 R93, P0, PT, R82, R90, RZ ;  /* 0x0000005a525d7210 */ /* 0x000fe20007f1e0ff */
[-C--:B------:R-:W-:Y:S02]  /*2bb80*/  IMAD R88, R130, R46.reuse, RZ ;  /* 0x0000002e82587224 */ /* 0x080fe400078e02ff */
[----:B------:R-:W-:-:S04]  /*2bb90*/  IMAD.WIDE.U32 R80, R129, R46, RZ ;  /* 0x0000002e81507225 */ /* 0x000fc800078e00ff */
[----:B------:R-:W-:Y:S01]  /*2bba0*/  IMAD.IADD R84, R91, 0x1, R95 ;  /* 0x000000015b547824 */ /* 0x000fe200078e025f */
[----:B------:R-:W-:Y:S01]  /*2bbb0*/  IADD3 R146, P4, PT, R93, R80, RZ ;  /* 0x000000505d927210 */ /* 0x000fe20007f9e0ff */
[----:B------:R-:W-:Y:S02]  /*2bbc0*/  IMAD.MOV.U32 R86, RZ, RZ, R85 ;  /* 0x000000ffff567224 */ /* 0x000fe400078e0055 */
[----:B------:R-:W-:Y:S02]  /*2bbd0*/  IMAD R85, R129, R50, R88 ;  /* 0x0000003281557224 */ /* 0x000fe400078e0258 */
[----:B------:R-:W-:Y:S01]  /*2bbe0*/  IMAD.X R87, RZ, RZ, RZ, P2 ;  /* 0x000000ffff577224 */ /* 0x000fe200010e06ff */
[----:B------:R-:W-:Y:S01]  /*2bbf0*/  ISETP.GE.U32.AND P2, PT, R93, R90, PT ;  /* 0x0000005a5d00720c */ /* 0x000fe20003f46070 */
[----:B------:R-:W-:Y:S01]  /*2bc00*/  IMAD.X R145, R84, 0x1, R83, P0 ;  /* 0x0000000154917824 */ /* 0x000fe200000e0653 */
[----:B------:R-:W-:Y:S01]  /*2bc10*/  ISETP.GE.U32.AND P0, PT, R146, R80, PT ;  /* 0x000000509200720c */ /* 0x000fe20003f06070 */
[----:B------:R-:W-:-:S03]  /*2bc20*/  IMAD.WIDE.U32 R82, R50, R129, RZ ;  /* 0x0000008132527225 */ /* 0x000fc600078e00ff */
[----:B------:R-:W-:Y:S01]  /*2bc30*/  ISETP.GE.U32.AND.EX P2, PT, R145, R84, PT, P2 ;  /* 0x000000549100720c */ /* 0x000fe20003f46120 */
[----:B------:R-:W-:Y:S02]  /*2bc40*/  IMAD.IADD R88, R81, 0x1, R85 ;  /* 0x0000000151587824 */ /* 0x000fe400078e0255 */
[----:B------:R-:W-:Y:S01]  /*2bc50*/  IMAD R90, R124, R47, RZ ;  /* 0x0000002f7c5a7224 */ /* 0x000fe200078e02ff */
[----:B------:R-:W-:Y:S01]  /*2bc60*/  SEL R97, RZ, 0x1, P2 ;  /* 0x00000001ff617807 */ /* 0x000fe20001000000 */
[----:B------:R-:W-:Y:S02]  /*2bc70*/  IMAD.X R145, R88, 0x1, R145, P4 ;  /* 0x0000000158917824 */ /* 0x000fe400020e0691 */
[----:B------:R-:W-:-:S03]  /*2bc80*/  IMAD.WIDE.U32 R80, P5, R130, R46, R82 ;  /* 0x0000002e82507225 */ /* 0x000fc600078a0052 */
[----:B------:R-:W-:Y:S01]  /*2bc90*/  ISETP.GE.U32.AND.EX P0, PT, R145, R88, PT, P0 ;  /* 0x000000589100720c */ /* 0x000fe20003f06100 */
[----:B------:R-:W-:-:S04]  /*2bca0*/  IMAD.WIDE.U32 R84, R46, R129, RZ ;  /* 0x000000812e547225 */ /* 0x000fc800078e00ff */
[----:B------:R-:W-:Y:S01]  /*2bcb0*/  IMAD.WIDE.U32 R94, R127, R47, RZ ;  /* 0x0000002f7f5e7225 */ /* 0x000fe200078e00ff */
[----:B------:R-:W-:-:S03]  /*2bcc0*/  IADD3 RZ, P4, PT, R85, R80, RZ ;  /* 0x0000005055ff7210 */ /* 0x000fc60007f9e0ff */
[-C--:B------:R-:W-:Y:S02]  /*2bcd0*/  IMAD R91, R127, R51.reuse, R90 ;  /* 0x000000337f5b7224 */ /* 0x080fe400078e025a */
[----:B------:R-:W-:-:S04]  /*2bce0*/  IMAD.WIDE.U32.X R86, R126, R51, R86, P3 ;  /* 0x000000337e567225 */ /* 0x000fc800018e0456 */
[----:B------:R-:W-:Y:S01]  /*2bcf0*/  IMAD.MOV.U32 R82, RZ, RZ, R81 ;  /* 0x000000ffff527224 */ /* 0x000fe200078e0051 */
[----:B------:R-:W-:Y:S01]  /*2bd00*/  IADD3 R97, P2, P3, R94, R86, R97 ;  /* 0x000000565e617210 */ /* 0x000fe20007b5e061 */
[----:B------:R-:W-:Y:S02]  /*2bd10*/  IMAD R88, R126, R46, RZ ;  /* 0x0000002e7e587224 */ /* 0x000fe400078e02ff */
[----:B------:R-:W-:Y:S02]  /*2bd20*/  IMAD.IADD R96, R95, 0x1, R91 ;  /* 0x000000015f607824 */ /* 0x000fe400078e025b */
[----:B------:R-:W-:-:S03]  /*2bd30*/  IMAD.WIDE.U32 R80, R50, R125, RZ ;  /* 0x0000007d32507225 */ /* 0x000fc600078e00ff */
[----:B------:R-:W-:Y:S01]  /*2bd40*/  IADD3.X R99, PT, PT, R96, R87, RZ, P2, P3 ;  /* 0x0000005760637210 */ /* 0x000fe200017e64ff */
[----:B------:R-:W-:Y:S02]  /*2bd50*/  IMAD.X R83, RZ, RZ, RZ, P5 ;  /* 0x000000ffff537224 */ /* 0x000fe400028e06ff */
[----:B------:R-:W-:-:S04]  /*2bd60*/  IMAD.WIDE.U32 R92, R125, R46, RZ ;  /* 0x0000002e7d5c7225 */ /* 0x000fc800078e00ff */
[----:B------:R-:W-:Y:S02]  /*2bd70*/  IMAD R101, R125, R50, R88 ;  /* 0x000000327d657224 */ /* 0x000fe400078e0258 */
[----:B------:R-:W-:-:S04]  /*2bd80*/  IMAD.WIDE.U32 R84, R50, R127, RZ ;  /* 0x0000007f32547225 */ /* 0x000fc800078e00ff */
[----:B------:R-:W-:Y:S01]  /*2bd90*/  IMAD.WIDE.U32.X R82, R130, R50, R82, P4 ;  /* 0x0000003282527225 */ /* 0x000fe200020e0452 */
[----:B------:R-:W-:-:S03]  /*2bda0*/  IADD3 R95, P4, PT, R97, R92, RZ ;  /* 0x0000005c615f7210 */ /* 0x000fc60007f9e0ff */
[----:B------:R-:W-:-:S04]  /*2bdb0*/  IMAD.WIDE.U32 R90, R46, R125, RZ ;  /* 0x0000007d2e5a7225 */ /* 0x000fc800078e00ff */
[----:B------:R-:W-:-:S04]  /*2bdc0*/  IMAD.WIDE.U32 R80, P3, R126, R46, R80 ;  /* 0x0000002e7e507225 */ /* 0x000fc80007860050 */
[----:B------:R-:W-:Y:S01]  /*2bdd0*/  IMAD.WIDE.U32 R86, R46, R127, RZ ;  /* 0x0000007f2e567225 */ /* 0x000fe200078e00ff */
[----:B------:R-:W-:Y:S02]  /*2bde0*/  SEL R86, RZ, 0x1, P0 ;  /* 0x00000001ff567807 */ /* 0x000fe40000000000 */
[----:B------:R-:W-:Y:S01]  /*2bdf0*/  IADD3 RZ, P5, PT, R91, R80, RZ ;  /* 0x000000505bff7210 */ /* 0x000fe20007fbe0ff */
[----:B------:R-:W-:Y:S02]  /*2be00*/  IMAD.IADD R88, R93, 0x1, R101 ;  /* 0x000000015d587824 */ /* 0x000fe400078e0265 */
[----:B------:R-:W-:-:S04]  /*2be10*/  IMAD.WIDE.U32 R84, P2, R124, R46, R84 ;  /* 0x0000002e7c547225 */ /* 0x000fc80007840054 */
[----:B------:R-:W-:Y:S01]  /*2be20*/  IMAD.X R161, RZ, RZ, RZ, P1 ;  /* 0x000000ffffa17224 */ /* 0x000fe200008e06ff */
[----:B------:R-:W-:Y:S01]  /*2be30*/  IADD3 R91, P0, P1, R95, R82, R86 ;  /* 0x000000525f5b7210 */ /* 0x000fe2000791e056 */
[----:B------:R-:W-:Y:S01]  /*2be40*/  IMAD.X R93, R88, 0x1, R99, P4 ;  /* 0x00000001585d7824 */ /* 0x000fe200020e0663 */
[----:B------:R-:W-:Y:S01]  /*2be50*/  IADD3 RZ, P4, PT, R87, R84, RZ ;  /* 0x0000005457ff7210 */ /* 0x000fe20007f9e0ff */
[----:B------:R-:W-:Y:S01]  /*2be60*/  IMAD.X R87, RZ, RZ, RZ, P3 ;  /* 0x000000ffff577224 */ /* 0x000fe200018e06ff */
[----:B------:R-:W-:Y:S01]  /*2be70*/  ISETP.GE.U32.AND P3, PT, R97, R94, PT ;  /* 0x0000005e6100720c */ /* 0x000fe20003f66070 */
[----:B------:R-:W-:Y:S01]  /*2be80*/  IMAD.MOV.U32 R160, RZ, RZ, R89 ;  /* 0x000000ffffa07224 */ /* 0x000fe200078e0059 */
[----:B------:R-:W-:Y:S01]  /*2be90*/  IADD3.X R152, PT, PT, R93, R83, RZ, P0, P1 ;  /* 0x000000535d987210 */ /* 0x000fe200007e24ff */
[----:B------:R-:W-:Y:S01]  /*2bea0*/  IMAD R84, R128, R47, RZ ;  /* 0x0000002f80547224 */ /* 0x000fe200078e02ff */
[----:B------:R-:W-:Y:S01]  /*2beb0*/  ISETP.GE.U32.AND P0, PT, R95, R92, PT ;  /* 0x0000005c5f00720c */ /* 0x000fe20003f06070 */
[----:B------:R-:W-:Y:S01]  /*2bec0*/  IMAD.WIDE.U32 R82, R129, R45, RZ ;  /* 0x0000002d81527225 */ /* 0x000fe200078e00ff */
[----:B------:R-:W-:-:S02]  /*2bed0*/  ISETP.GE.U32.AND P1, PT, R91, R95, PT ;  /* 0x0000005f5b00720c */ /* 0x000fc40003f26070 */
[----:B------:R-:W-:Y:S01]  /*2bee0*/  ISETP.GE.U32.AND.EX P0, PT, R93, R88, PT, P0 ;  /* 0x000000585d00720c */ /* 0x000fe20003f06100 */
[----:B------:R-:W-:Y:S01]  /*2bef0*/  IMAD R88, R130, R45, RZ ;  /* 0x0000002d82587224 */ /* 0x000fe200078e02ff */
[----:B------:R-:W-:Y:S01]  /*2bf00*/  ISETP.GE.U32.AND.EX P3, PT, R99, R96, PT, P3 ;  /* 0x000000606300720c */ /* 0x000fe20003f66130 */
[----:B------:R-:W-:Y:S01]  /*2bf10*/  IMAD.MOV.U32 R86, RZ, RZ, R81 ;  /* 0x000000ffff567224 */ /* 0x000fe200078e0051 */
[----:B------:R-:W-:Y:S01]  /*2bf20*/  ISETP.GE.U32.AND.EX P1, PT, R152, R93, PT, P1 ;  /* 0x0000005d9800720c */ /* 0x000fe20003f26110 */
[----:B------:R-:W-:Y:S01]  /*2bf30*/  IMAD.WIDE.U32 R142, R131, R47, RZ ;  /* 0x0000002f838e7225 */ /* 0x000fe200078e00ff */
[----:B------:R-:W-:Y:S02]  /*2bf40*/  SEL R157, RZ, 0x1, P3 ;  /* 0x00000001ff9d7807 */ /* 0x000fe40001800000 */
[----:B------:R-:W-:Y:S01]  /*2bf50*/  IADD3 R150, P3, PT, R91, R82, RZ ;  /* 0x000000525b967210 */ /* 0x000fe20007f7e0ff */
[-C--:B------:R-:W-:Y:S01]  /*2bf60*/  IMAD R153, R131, R51.reuse, R84 ;  /* 0x0000003383997224 */ /* 0x080fe200078e0254 */
[----:B------:R-:W-:Y:S01]  /*2bf70*/  SEL R91, RZ, 0x1, P1 ;  /* 0x00000001ff5b7807 */ /* 0x000fe20000800000 */
[----:B------:R-:W-:Y:S01]  /*2bf80*/  IMAD.WIDE.U32.X R160, R124, R51, R160, P6 ;  /* 0x000000337ca07225 */ /* 0x000fe200030e04a0 */
[----:B------:R-:W-:-:S02]  /*2bf90*/  SEL R84, RZ, 0x1, P0 ;  /* 0x00000001ff547807 */ /* 0x000fc40000000000 */
[----:B------:R-:W-:Y:S01]  /*2bfa0*/  ISETP.GE.U32.AND P0, PT, R150, R82, PT ;  /* 0x000000529600720c */ /* 0x000fe20003f06070 */
[----:B------:R-:W-:Y:S02]  /*2bfb0*/  IMAD R89, R129, R49, R88 ;  /* 0x0000003181597224 */ /* 0x000fe400078e0258 */
[----:B------:R-:W-:Y:S02]  /*2bfc0*/  IMAD.IADD R153, R143, 0x1, R153 ;  /* 0x000000018f997824 */ /* 0x000fe400078e0299 */
[----:B------:R-:W-:Y:S01]  /*2bfd0*/  IMAD.WIDE.U32.X R86, R126, R50, R86, P5 ;  /* 0x000000327e567225 */ /* 0x000fe200028e0456 */
[----:B------:R-:W-:-:S03]  /*2bfe0*/  IADD3 R157, P1, P5, R142, R160, R157 ;  /* 0x000000a08e9d7210 */ /* 0x000fc60007d3e09d */
[----:B------:R-:W-:Y:S01]  /*2bff0*/  IMAD.IADD R89, R83, 0x1, R89 ;  /* 0x0000000153597824 */ /* 0x000fe200078e0259 */
[----:B------:R-:W-:Y:S01]  /*2c000*/  IADD3.X R160, PT, PT, R153, R161, RZ, P1, P5 ;  /* 0x000000a199a07210 */ /* 0x000fe20000fea4ff */
[----:B------:R-:W-:-:S04]  /*2c010*/  IMAD.WIDE.U32 R80, R49, R129, RZ ;  /* 0x0000008131507225 */ /* 0x000fc800078e00ff */
[----:B------:R-:W-:Y:S01]  /*2c020*/  IMAD.X R152, R89, 0x1, R152, P3 ;  /* 0x0000000159987824 */ /* 0x000fe200018e0698 */
[----:B------:R-:W-:Y:S01]  /*2c030*/  IADD3 R91, P3, P5, R91, R86, R84 ;  /* 0x000000565b5b7210 */ /* 0x000fe20007d7e054 */
[----:B------:R-:W-:-:S03]  /*2c040*/  IMAD.WIDE.U32 R82, R45, R129, RZ ;  /* 0x000000812d527225 */ /* 0x000fc600078e00ff */
[----:B------:R-:W-:Y:S01]  /*2c050*/  IADD3.X R93, PT, PT, RZ, R87, RZ, P3, P5 ;  /* 0x00000057ff5d7210 */ /* 0x000fe20001fea4ff */
[----:B------:R-:W-:Y:S01]  /*2c060*/  IMAD R82, R124, R46, RZ ;  /* 0x0000002e7c527224 */ /* 0x000fe200078e02ff */
[----:B------:R-:W-:Y:S01]  /*2c070*/  ISETP.GE.U32.AND.EX P0, PT, R152, R89, PT, P0 ;  /* 0x000000599800720c */ /* 0x000fe20003f06100 */
[----:B------:R-:W-:-:S03]  /*2c080*/  IMAD.WIDE.U32 R80, P6, R130, R45, R80 ;  /* 0x0000002d82507225 */ /* 0x000fc600078c0050 */
[----:B------:R-:W-:Y:S01]  /*2c090*/  SEL R156, RZ, 0x1, P0 ;  /* 0x00000001ff9c7807 */ /* 0x000fe20000000000 */
[----:B------:R-:W-:Y:S01]  /*2c0a0*/  IMAD R84, R126, R45, RZ ;  /* 0x0000002d7e547224 */ /* 0x000fe200078e02ff */
[----:B------:R-:W-:Y:S01]  /*2c0b0*/  IADD3 RZ, P1, PT, R83, R80, RZ ;  /* 0x0000005053ff7210 */ /* 0x000fe20007f3e0ff */
[----:B------:R-:W-:-:S04]  /*2c0c0*/  IMAD.WIDE.U32 R86, R127, R46, RZ ;  /* 0x0000002e7f567225 */ /* 0x000fc800078e00ff */
[----:B------:R-:W-:Y:S02]  /*2c0d0*/  IMAD R89, R127, R50, R82 ;  /* 0x000000327f597224 */ /* 0x000fe400078e0252 */
[----:B------:R-:W-:Y:S02]  /*2c0e0*/  IMAD.X R155, RZ, RZ, RZ, P6 ;  /* 0x000000ffff9b7224 */ /* 0x000fe400030e06ff */
[----:B------:R-:W-:Y:S01]  /*2c0f0*/  IMAD R95, R125, R49, R84 ;  /* 0x000000317d5f7224 */ /* 0x000fe200078e0254 */
[----:B------:R-:W-:Y:S01]  /*2c100*/  IADD3 R84, P6, PT, R157, R86, RZ ;  /* 0x000000569d547210 */ /* 0x000fe20007fde0ff */
[----:B------:R-:W-:Y:S02]  /*2c110*/  IMAD.IADD R87, R87, 0x1, R89 ;  /* 0x0000000157577824 */ /* 0x000fe400078e0259 */
[----:B------:R-:W-:Y:S01]  /*2c120*/  IMAD.WIDE.U32 R106, R125, R45, RZ ;  /* 0x0000002d7d6a7225 */ /* 0x000fe200078e00ff */
[----:B------:R-:W-:-:S03]  /*2c130*/  IADD3 R89, P3, PT, R84, R91, RZ ;  /* 0x0000005b54597210 */ /* 0x000fc60007f7e0ff */
[----:B------:R-:W-:Y:S02]  /*2c140*/  IMAD.MOV.U32 R154, RZ, RZ, R81 ;  /* 0x000000ffff9a7224 */ /* 0x000fe400078e0051 */
[----:B------:R-:W-:Y:S02]  /*2c150*/  IMAD.X R88, R87, 0x1, R160, P6 ;  /* 0x0000000157587824 */ /* 0x000fe400030e06a0 */
[----:B------:R-:W-:-:S04]  /*2c160*/  IMAD.WIDE.U32 R80, R50, R131, RZ ;  /* 0x0000008332507225 */ /* 0x000fc800078e00ff */
[----:B------:R-:W-:Y:S01]  /*2c170*/  IMAD.IADD R158, R107, 0x1, R95 ;  /* 0x000000016b9e7824 */ /* 0x000fe200078e025f */
[----:B------:R-:W-:Y:S01]  /*2c180*/  IADD3 R107, P0, PT, R89, R106, RZ ;  /* 0x0000006a596b7210 */ /* 0x000fe20007f1e0ff */
[----:B------:R-:W-:Y:S01]  /*2c190*/  IMAD.WIDE.U32.X R154, R130, R49, R154, P1 ;  /* 0x00000031829a7225 */ /* 0x000fe200008e049a */
[----:B------:R-:W-:-:S03]  /*2c1a0*/  ISETP.GE.U32.AND P1, PT, R84, R86, PT ;  /* 0x000000565400720c */ /* 0x000fc60003f26070 */
[----:B------:R-:W-:Y:S01]  /*2c1b0*/  IMAD.X R91, R88, 0x1, R93, P3 ;  /* 0x00000001585b7824 */ /* 0x000fe200018e065d */
[----:B------:R-:W-:Y:S01]  /*2c1c0*/  IADD3 R156, P3, P6, R107, R154, R156 ;  /* 0x0000009a6b9c7210 */ /* 0x000fe20007e7e09c */
[----:B------:R-:W-:Y:S01]  /*2c1d0*/  IMAD.WIDE.U32 R82, R46, R131, RZ ;  /* 0x000000832e527225 */ /* 0x000fe200078e00ff */
[----:B------:R-:W-:-:S03]  /*2c1e0*/  ISETP.GE.U32.AND.EX P1, PT, R88, R87, PT, P1 ;  /* 0x000000575800720c */ /* 0x000fc60003f26110 */
[----:B------:R-:W-:-:S04]  /*2c1f0*/  IMAD.WIDE.U32 R80, P5, R128, R46, R80 ;  /* 0x0000002e80507225 */ /* 0x000fc800078a0050 */
[----:B------:R-:W-:Y:S01]  /*2c200*/  IMAD.X R143, R158, 0x1, R91, P0 ;  /* 0x000000019e8f7824 */ /* 0x000fe200000e065b */
[----:B------:R-:W-:Y:S01]  /*2c210*/  IADD3 RZ, P0, PT, R83, R80, RZ ;  /* 0x0000005053ff7210 */ /* 0x000fe20007f1e0ff */
[----:B------:R-:W-:-:S03]  /*2c220*/  IMAD.WIDE.U32 R104, R49, R125, RZ ;  /* 0x0000007d31687225 */ /* 0x000fc600078e00ff */
[----:B------:R-:W-:Y:S01]  /*2c230*/  IADD3.X R154, PT, PT, R143, R155, RZ, P3, P6 ;  /* 0x0000009b8f9a7210 */ /* 0x000fe20001fec4ff */
[----:B------:R-:W-:Y:S01]  /*2c240*/  IMAD.X R137, RZ, RZ, RZ, P2 ;  /* 0x000000ffff897224 */ /* 0x000fe200010e06ff */
[----:B------:R-:W-:Y:S01]  /*2c250*/  ISETP.GE.U32.AND P2, PT, R89, R84, PT ;  /* 0x000000545900720c */ /* 0x000fe20003f46070 */
[----:B------:R-:W-:Y:S01]  /*2c260*/  IMAD.WIDE.U32 R82, R45, R125, RZ ;  /* 0x0000007d2d527225 */ /* 0x000fe200078e00ff */
[----:B------:R-:W-:Y:S02]  /*2c270*/  SEL R155, RZ, 0x1, P1 ;  /* 0x00000001ff9b7807 */ /* 0x000fe40000800000 */
[----:B------:R-:W-:Y:S01]  /*2c280*/  ISETP.GE.U32.AND.EX P2, PT, R91, R88, PT, P2 ;  /* 0x000000585b00720c */ /* 0x000fe20003f46120 */
[----:B------:R-:W-:-:S04]  /*2c290*/  IMAD.WIDE.U32 R104, P3, R126, R45, R104 ;  /* 0x0000002d7e687225 */ /* 0x000fc80007860068 */
[----:B------:R-:W-:-:S04]  /*2c2a0*/  IMAD.WIDE.U32 R100, R49, R127, RZ ;  /* 0x0000007f31647225 */ /* 0x000fc800078e00ff */
[----:B------:R-:W-:Y:S01]  /*2c2b0*/  IMAD.X R135, RZ, RZ, RZ, P5 ;  /* 0x000000ffff877224 */ /* 0x000fe200028e06ff */
[----:B------:R-:W-:Y:S01]  /*2c2c0*/  IADD3 RZ, P5, PT, R83, R104, RZ ;  /* 0x0000006853ff7210 */ /* 0x000fe20007fbe0ff */
[----:B------:R-:W-:Y:S01]  /*2c2d0*/  IMAD.MOV.U32 R134, RZ, RZ, R81 ;  /* 0x000000ffff867224 */ /* 0x000fe200078e0051 */
[----:B------:R-:W-:Y:S01]  /*2c2e0*/  SEL R104, RZ, 0x1, P2 ;  /* 0x00000001ff687807 */ /* 0x000fe20001000000 */
[----:B------:R-:W-:-:S04]  /*2c2f0*/  IMAD.WIDE.U32 R96, R49, R131, RZ ;  /* 0x0000008331607225 */ /* 0x000fc800078e00ff */
[----:B------:R-:W-:-:S04]  /*2c300*/  IMAD.WIDE.U32 R82, R45, R127, RZ ;  /* 0x0000007f2d527225 */ /* 0x000fc800078e00ff */
[----:B------:R-:W-:-:S04]  /*2c310*/  IMAD.WIDE.U32 R100, P2, R124, R45, R100 ;  /* 0x0000002d7c647225 */ /* 0x000fc80007840064 */
[----:B------:R-:W-:-:S04]  /*2c320*/  IMAD.WIDE.U32 R92, R52, R129, RZ ;  /* 0x00000081345c7225 */ /* 0x000fc800078e00ff */
[----:B------:R-:W-:Y:S02]  /*2c330*/  IMAD.MOV.U32 R136, RZ, RZ, R85 ;  /* 0x000000ffff887224 */ /* 0x000fe400078e0055 */
[----:B------:R-:W-:-:S04]  /*2c340*/  IMAD.WIDE.U32 R140, R51, R131, RZ ;  /* 0x00000083338c7225 */ /* 0x000fc800078e00ff */
[----:B------:R-:W-:Y:S01]  /*2c350*/  IMAD.WIDE.U32.X R134, R128, R50, R134, P0 ;  /* 0x0000003280867225 */ /* 0x000fe200000e0486 */
[----:B------:R-:W-:-:S03]  /*2c360*/  IADD3 RZ, P0, PT, R83, R100, RZ ;  /* 0x0000006453ff7210 */ /* 0x000fc60007f1e0ff */
[----:B------:R-:W-:-:S04]  /*2c370*/  IMAD.WIDE.U32.X R136, R124, R50, R136, P4 ;  /* 0x000000327c887225 */ /* 0x000fc800020e0488 */
[----:B------:R-:W-:Y:S02]  /*2c380*/  IMAD.X R103, RZ, RZ, RZ, P3 ;  /* 0x000000ffff677224 */ /* 0x000fe400018e06ff */
[----:B------:R-:W-:-:S04]  /*2c390*/  IMAD.WIDE.U32 R96, P4, R128, R45, R96 ;  /* 0x0000002d80607225 */ /* 0x000fc80007880060 */
[----:B------:R-:W-:-:S04]  /*2c3a0*/  IMAD.WIDE.U32 R82, R48, R129, RZ ;  /* 0x0000008130527225 */ /* 0x000fc800078e00ff */
        /* <DEDUP_REMOVED lines=8> */
[----:B------:R-:W-:Y:S01]  /*2c430*/  IADD3 RZ, P1, PT, R87, R140, RZ ;  /* 0x0000008c57ff7210 */ /* 0x000fe20007f3e0ff */
[----:B------:R-:W-:-:S04]  /*2c440*/  IMAD.WIDE.U32 R82, R52, R127, RZ ;  /* 0x0000007f34527225 */ /* 0x000fc800078e00ff */
[----:B------:R-:W-:-:S04]  /*2c450*/  IMAD.WIDE.U32 R88, P2, R126, R48, R88 ;  /* 0x000000307e587225 */ /* 0x000fc80007840058 */
[----:B------:R-:W-:Y:S01]  /*2c460*/  IMAD.X R139, RZ, RZ, RZ, P6 ;  /* 0x000000ffff8b7224 */ /* 0x000fe200030e06ff */
[----:B------:R-:W-:Y:S01]  /*2c470*/  IADD3 RZ, P6, PT, R81, R96, RZ ;  /* 0x0000006051ff7210 */ /* 0x000fe20007fde0ff */
[----:B------:R-:W-:-:S04]  /*2c480*/  IMAD.WIDE.U32 R80, R48, R125, RZ ;  /* 0x0000007d30507225 */ /* 0x000fc800078e00ff */
[----:B------:R-:W-:Y:S02]  /*2c490*/  IMAD.MOV.U32 R102, RZ, RZ, R105 ;  /* 0x000000ffff667224 */ /* 0x000fe400078e0069 */
[----:B------:R-:W-:Y:S02]  /*2c4a0*/  IMAD.X R87, RZ, RZ, RZ, P2 ;  /* 0x000000ffff577224 */ /* 0x000fe400010e06ff */
[----:B------:R-:W-:-:S04]  /*2c4b0*/  IMAD.WIDE.U32 R82, P2, R124, R48, R82 ;  /* 0x000000307c527225 */ /* 0x000fc80007840052 */
[----:B------:R-:W-:-:S04]  /*2c4c0*/  IMAD.WIDE.U32 R84, R48, R127, RZ ;  /* 0x0000007f30547225 */ /* 0x000fc800078e00ff */
[----:B------:R-:W-:Y:S01]  /*2c4d0*/  IMAD.X R91, RZ, RZ, RZ, P3 ;  /* 0x000000ffff5b7224 */ /* 0x000fe200018e06ff */
[----:B------:R-:W-:Y:S01]  /*2c4e0*/  IADD3 RZ, P3, PT, R81, R88, RZ ;  /* 0x0000005851ff7210 */ /* 0x000fe20007f7e0ff */
[----:B------:R-:W-:Y:S01]  /*2c4f0*/  IMAD.WIDE.U32.X R102, R126, R49, R102, P5 ;  /* 0x000000317e667225 */ /* 0x000fe200028e0466 */
[----:B------:R-:W-:-:S03]  /*2c500*/  ISETP.GE.U32.AND P5, PT, R157, R142, PT ;  /* 0x0000008e9d00720c */ /* 0x000fc60003fa6070 */
[----:B------:R-:W-:Y:S01]  /*2c510*/  IMAD.X R81, RZ, RZ, RZ, P2 ;  /* 0x000000ffff517224 */ /* 0x000fe200010e06ff */
[----:B------:R-:W-:Y:S01]  /*2c520*/  IADD3 RZ, P2, PT, R85, R82, RZ ;  /* 0x0000005255ff7210 */ /* 0x000fe20007f5e0ff */
[----:B------:R-:W-:Y:S01]  /*2c530*/  IMAD R80, R128, R46, RZ ;  /* 0x0000002e80507224 */ /* 0x000fe200078e02ff */
[----:B------:R-:W-:Y:S01]  /*2c540*/  ISETP.GE.U32.AND.EX P5, PT, R160, R153, PT, P5 ;  /* 0x00000099a000720c */ /* 0x000fe20003fa6150 */
[----:B------:R-:W-:Y:S02]  /*2c550*/  IMAD.MOV.U32 R138, RZ, RZ, R141 ;  /* 0x000000ffff8a7224 */ /* 0x000fe400078e008d */
[----:B------:R-:W-:Y:S02]  /*2c560*/  IMAD.MOV.U32 R98, RZ, RZ, R101 ;  /* 0x000000ffff627224 */ /* 0x000fe400078e0065 */
[----:B------:R-:W-:Y:S02]  /*2c570*/  IMAD.MOV.U32 R94, RZ, RZ, R97 ;  /* 0x000000ffff5e7224 */ /* 0x000fe400078e0061 */
[----:B------:R-:W-:-:S02]  /*2c580*/  IMAD R82, R124, R45, RZ ;  /* 0x0000002d7c527224 */ /* 0x000fc400078e02ff */
[----:B------:R-:W-:Y:S02]  /*2c590*/  IMAD R84, R128, R45, RZ ;  /* 0x0000002d80547224 */ /* 0x000fe400078e02ff */
[----:B------:R-:W-:Y:S02]  /*2c5a0*/  IMAD.MOV.U32 R90, RZ, RZ, R93 ;  /* 0x000000ffff5a7224 */ /* 0x000fe400078e005d */
[----:B------:R-:W-:Y:S02]  /*2c5b0*/  IMAD R50, R131, R50, R80 ;  /* 0x0000003283327224 */ /* 0x000fe400078e0250 */
[----:B------:R-:W-:Y:S01]  /*2c5c0*/  IMAD.WIDE.U32.X R98, R124, R49, R98, P0 ;  /* 0x000000317c627225 */ /* 0x000fe200000e0462 */
[----:B------:R-:W-:-:S03]  /*2c5d0*/  ISETP.GE.U32.AND P0, PT, R107, R106, PT ;  /* 0x0000006a6b00720c */ /* 0x000fc60003f06070 */
[-C--:B------:R-:W-:Y:S01]  /*2c5e0*/  IMAD R97, R127, R49.reuse, R82 ;  /* 0x000000317f617224 */ /* 0x080fe200078e0252 */
[----:B------:R-:W-:Y:S01]  /*2c5f0*/  ISETP.GE.U32.AND.EX P0, PT, R143, R158, PT, P0 ;  /* 0x0000009e8f00720c */ /* 0x000fe20003f06100 */
[-C--:B------:R-:W-:Y:S02]  /*2c600*/  IMAD R93, R131, R49.reuse, R84 ;  /* 0x00000031835d7224 */ /* 0x080fe400078e0254 */
[----:B------:R-:W-:Y:S01]  /*2c610*/  IMAD.WIDE.U32.X R94, R128, R49, R94, P6 ;  /* 0x00000031805e7225 */ /* 0x000fe200030e045e */
[----:B------:R-:W-:Y:S02]  /*2c620*/  SEL R49, RZ, 0x1, P5 ;  /* 0x00000001ff317807 */ /* 0x000fe40002800000 */
[----:B------:R-:W-:Y:S01]  /*2c630*/  IADD3 R101, P5, P6, R104, R136, R155 ;  /* 0x0000008868657210 */ /* 0x000fe20007ebe09b */
[----:B------:R-:W-:Y:S01]  /*2c640*/  IMAD.WIDE.U32.X R138, R128, R51, R138, P1 ;  /* 0x00000033808a7225 */ /* 0x000fe200008e048a */
[----:B------:R-:W-:Y:S02]  /*2c650*/  ISETP.GE.U32.AND P1, PT, R156, R107, PT ;  /* 0x0000006b9c00720c */ /* 0x000fe40003f26070 */
[----:B------:R-:W-:Y:S01]  /*2c660*/  IADD3.X R136, PT, PT, RZ, R137, RZ, P5, P6 ;  /* 0x00000089ff887210 */ /* 0x000fe20002fec4ff */
[----:B------:R-:W-:Y:S01]  /*2c670*/  IMAD R88, R130, R48, RZ ;  /* 0x0000003082587224 */ /* 0x000fe200078e02ff */
[----:B------:R-:W-:Y:S01]  /*2c680*/  ISETP.GE.U32.AND.EX P1, PT, R154, R143, PT, P1 ;  /* 0x0000008f9a00720c */ /* 0x000fe20003f26110 */
[----:B------:R-:W-:-:S02]  /*2c690*/  IMAD.MOV.U32 R80, RZ, RZ, R83 ;  /* 0x000000ffff507224 */ /* 0x000fc400078e0053 */
[----:B------:R-:W-:Y:S01]  /*2c6a0*/  IMAD.WIDE.U32 R82, R131, R46, RZ ;  /* 0x0000002e83527225 */ /* 0x000fe200078e00ff */
[----:B------:R-:W-:-:S03]  /*2c6b0*/  SEL R46, RZ, 0x1, P0 ;  /* 0x00000001ff2e7807 */ /* 0x000fc60000000000 */
[----:B------:R-:W-:Y:S02]  /*2c6c0*/  IMAD.MOV.U32 R86, RZ, RZ, R89 ;  /* 0x000000ffff567224 */ /* 0x000fe400078e0059 */
[----:B------:R-:W-:-:S04]  /*2c6d0*/  IMAD.WIDE.U32 R84, R129, R48, RZ ;  /* 0x0000003081547225 */ /* 0x000fc800078e00ff */
[----:B------:R-:W-:Y:S02]  /*2c6e0*/  IMAD R89, R129, R52, R88 ;  /* 0x0000003481597224 */ /* 0x000fe400078e0258 */
[----:B------:R-:W-:Y:S01]  /*2c6f0*/  IMAD.IADD R88, R83, 0x1, R50 ;  /* 0x0000000153587824 */ /* 0x000fe200078e0232 */
[----:B------:R-:W-:Y:S01]  /*2c700*/  IADD3 R50, P6, P5, R82, R138, R49 ;  /* 0x0000008a52327210 */ /* 0x000fe20007dde031 */
[----:B------:R-:W-:Y:S01]  /*2c710*/  IMAD.IADD R49, R85, 0x1, R89 ;  /* 0x0000000155317824 */ /* 0x000fe200078e0259 */
[----:B------:R-:W-:Y:S01]  /*2c720*/  SEL R85, RZ, 0x1, P1 ;  /* 0x00000001ff557807 */ /* 0x000fe20000800000 */
[----:B------:R-:W-:Y:S01]  /*2c730*/  IMAD.WIDE.U32.X R86, R126, R52, R86, P3 ;  /* 0x000000347e567225 */ /* 0x000fe200018e0456 */
[----:B------:R-:W-:Y:S02]  /*2c740*/  IADD3.X R139, PT, PT, R88, R139, RZ, P6, P5 ;  /* 0x0000008b588b7210 */ /* 0x000fe400037ea4ff */
[----:B------:R-:W-:Y:S01]  /*2c750*/  IADD3 R85, P5, P6, R85, R102, R46 ;  /* 0x0000006655557210 */ /* 0x000fe20007ebe02e */
[----:B------:R-:W-:Y:S01]  /*2c760*/  IMAD R126, R126, R48, RZ ;  /* 0x000000307e7e7224 */ /* 0x000fe200078e02ff */
[----:B------:R-:W-:Y:S01]  /*2c770*/  IADD3 R89, P1, PT, R156, R84, RZ ;  /* 0x000000549c597210 */ /* 0x000fe20007f3e0ff */
[----:B------:R-:W-:Y:S01]  /*2c780*/  IMAD.WIDE.U32.X R90, R130, R52, R90, P4 ;  /* 0x00000034825a7225 */ /* 0x000fe200020e045a */
[----:B------:R-:W-:-:S02]  /*2c790*/  IADD3.X R103, PT, PT, RZ, R103, RZ, P5, P6 ;  /* 0x00000067ff677210 */ /* 0x000fc40002fec4ff */
[C---:B------:R-:W-:Y:S01]  /*2c7a0*/  ISETP.GE.U32.AND P0, PT, R50.reuse, R82, PT ;  /* 0x000000523200720c */ /* 0x040fe20003f06070 */
[----:B------:R-:W-:Y:S01]  /*2c7b0*/  IMAD.WIDE.U32 R82, R127, R45, RZ ;  /* 0x0000002d7f527225 */ /* 0x000fe200078e00ff */
[----:B------:R-:W-:Y:S02]  /*2c7c0*/  IADD3 R101, P5, PT, R50, R101, RZ ;  /* 0x0000006532657210 */ /* 0x000fe40007fbe0ff */
[----:B------:R-:W-:Y:S01]  /*2c7d0*/  ISETP.GE.U32.AND.EX P0, PT, R139, R88, PT, P0 ;  /* 0x000000588b00720c */ /* 0x000fe20003f06100 */
[----:B------:R-:W-:Y:S01]  /*2c7e0*/  IMAD.X R154, R49, 0x1, R154, P1 ;  /* 0x00000001319a7824 */ /* 0x000fe200008e069a */
[----:B------:R-:W-:Y:S01]  /*2c7f0*/  ISETP.GE.U32.AND P1, PT, R89, R84, PT ;  /* 0x000000545900720c */ /* 0x000fe20003f26070 */
[----:B------:R-:W-:Y:S01]  /*2c800*/  IMAD.X R84, R139, 0x1, R136, P5 ;  /* 0x000000018b547824 */ /* 0x000fe200028e0688 */
[----:B------:R-:W-:Y:S01]  /*2c810*/  IADD3 R46, P5, PT, R101, R82, RZ ;  /* 0x00000052652e7210 */ /* 0x000fe20007fbe0ff */
[----:B------:R-:W-:Y:S01]  /*2c820*/  IMAD.IADD R97, R83, 0x1, R97 ;  /* 0x0000000153617824 */ /* 0x000fe200078e0261 */
[----:B------:R-:W-:Y:S01]  /*2c830*/  ISETP.GE.U32.AND.EX P1, PT, R154, R49, PT, P1 ;  /* 0x000000319a00720c */ /* 0x000fe20003f26110 */
[----:B------:R-:W-:Y:S01]  /*2c840*/  IMAD R130, R130, R47, RZ ;  /* 0x0000002f82827224 */ /* 0x000fe200078e02ff */
[----:B------:R-:W-:Y:S01]  /*2c850*/  ISETP.GE.U32.AND P3, PT, R101, R50, PT ;  /* 0x000000326500720c */ /* 0x000fe20003f66070 */
[----:B------:R-:W-:Y:S01]  /*2c860*/  IMAD.X R50, R97, 0x1, R84, P5 ;  /* 0x0000000161327824 */ /* 0x000fe200028e0654 */
[C---:B------:R-:W-:Y:S01]  /*2c870*/  IADD3 R49, P4, PT, R46.reuse, R85, RZ ;  /* 0x000000552e317210 */ /* 0x040fe20007f9e0ff */
[C---:B------:R-:W-:Y:S01]  /*2c880*/  IMAD R101, R125.reuse, R52, R126 ;  /* 0x000000347d657224 */ /* 0x040fe200078e027e */
[----:B------:R-:W-:Y:S01]  /*2c890*/  ISETP.GE.U32.AND P5, PT, R46, R82, PT ;  /* 0x000000522e00720c */ /* 0x000fe20003fa6070 */
[----:B------:R-:W-:Y:S01]  /*2c8a0*/  IMAD.WIDE.U32 R82, R125, R48, RZ ;  /* 0x000000307d527225 */ /* 0x000fe200078e00ff */
[----:B------:R-:W-:-:S02]  /*2c8b0*/  ISETP.GE.U32.AND.EX P3, PT, R84, R139, PT, P3 ;  /* 0x0000008b5400720c */ /* 0x000fc40003f66130 */
[----:B------:R-:W-:Y:S01]  /*2c8c0*/  SEL R84, RZ, 0x1, P0 ;  /* 0x00000001ff547807 */ /* 0x000fe20000000000 */
[C---:B------:R-:W-:Y:S01]  /*2c8d0*/  IMAD.X R85, R50.reuse, 0x1, R103, P4 ;  /* 0x0000000132557824 */ /* 0x040fe200020e0667 */
[----:B------:R-:W-:Y:S01]  /*2c8e0*/  ISETP.GE.U32.AND P0, PT, R49, R46, PT ;  /* 0x0000002e3100720c */ /* 0x000fe20003f06070 */
[----:B------:R-:W-:Y:S01]  /*2c8f0*/  IMAD.IADD R46, R83, 0x1, R101 ;  /* 0x00000001532e7824 */ /* 0x000fe200078e0265 */
[----:B------:R-:W-:Y:S01]  /*2c900*/  SEL R101, RZ, 0x1, P3 ;  /* 0x00000001ff657807 */ /* 0x000fe20001800000 */
[----:B------:R-:W-:Y:S01]  /*2c910*/  IMAD R51, R129, R51, R130 ;  /* 0x0000003381337224 */ /* 0x000fe200078e0282 */
[----:B------:R-:W-:Y:S02]  /*2c920*/  IADD3 R83, P4, PT, R49, R82, RZ ;  /* 0x0000005231537210 */ /* 0x000fe40007f9e0ff */
[----:B------:R-:W-:Y:S02]  /*2c930*/  ISETP.GE.U32.AND.EX P5, PT, R50, R97, PT, P5 ;  /* 0x000000613200720c */ /* 0x000fe40003fa6150 */
[----:B------:R-:W-:-:S02]  /*2c940*/  SEL R49, RZ, 0x1, P1 ;  /* 0x00000001ff317807 */ /* 0x000fc40000800000 */
[----:B------:R-:W-:Y:S01]  /*2c950*/  ISETP.GE.U32.AND.EX P0, PT, R85, R50, PT, P0 ;  /* 0x000000325500720c */ /* 0x000fe20003f06100 */
[----:B------:R-:W-:Y:S01]  /*2c960*/  IMAD.X R85, R46, 0x1, R85, P4 ;  /* 0x000000012e557824 */ /* 0x000fe200020e0655 */
[----:B------:R-:W-:Y:S02]  /*2c970*/  IADD3 R101, P3, P1, R101, R134, R84 ;  /* 0x0000008665657210 */ /* 0x000fe4000797e054 */
[----:B------:R-:W-:Y:S02]  /*2c980*/  SEL R84, RZ, 0x1, P5 ;  /* 0x00000001ff547807 */ /* 0x000fe40002800000 */
[----:B------:R-:W-:Y:S02]  /*2c990*/  IADD3 R49, P4, P5, R83, R90, R49 ;  /* 0x0000005a53317210 */ /* 0x000fe40007d9e031 */
[----:B------:R-:W-:Y:S02]  /*2c9a0*/  SEL R97, RZ, 0x1, P0 ;  /* 0x00000001ff617807 */ /* 0x000fe40000000000 */
[----:B------:R-:W-:-:S02]  /*2c9b0*/  IADD3.X R135, PT, PT, RZ, R135, RZ, P3, P1 ;  /* 0x00000087ff877210 */ /* 0x000fc40001fe24ff */
[----:B------:R-:W-:Y:S02]  /*2c9c0*/  ISETP.GE.U32.AND P0, PT, R83, R82, PT ;  /* 0x000000525300720c */ /* 0x000fe40003f06070 */
[----:B------:R-:W-:Y:S02]  /*2c9d0*/  IADD3.X R50, PT, PT, R85, R91, RZ, P4, P5 ;  /* 0x0000005b55327210 */ /* 0x000fe400027ea4ff */
[----:B------:R-:W-:Y:S01]  /*2c9e0*/  ISETP.GE.U32.AND P1, PT, R49, R83, PT ;  /* 0x000000533100720c */ /* 0x000fe20003f26070 */
[----:B------:R-:W-:Y:S01]  /*2c9f0*/  IMAD.WIDE.U32 R82, R131, R45, RZ ;  /* 0x0000002d83527225 */ /* 0x000fe200078e00ff */
[----:B------:R-:W-:Y:S02]  /*2ca00*/  IADD3 R91, P3, P4, R97, R98, R84 ;  /* 0x00000062615b7210 */ /* 0x000fe40007c7e054 */
[----:B------:R-:W-:Y:S01]  /*2ca10*/  ISETP.GE.U32.AND.EX P0, PT, R85, R46, PT, P0 ;  /* 0x0000002e5500720c */ /* 0x000fe20003f06100 */
[----:B------:R-:W-:Y:S01]  /*2ca20*/  IMAD R45, R124, R48, RZ ;  /* 0x000000307c2d7224 */ /* 0x000fe200078e02ff */
[----:B------:R-:W-:Y:S01]  /*2ca30*/  IADD3.X R98, PT, PT, RZ, R99, RZ, P3, P4 ;  /* 0x00000063ff627210 */ /* 0x000fe20001fe84ff */
[----:B------:R-:W-:Y:S01]  /*2ca40*/  IMAD.IADD R90, R83, 0x1, R93 ;  /* 0x00000001535a7824 */ /* 0x000fe200078e025d */
[----:B------:R-:W-:Y:S01]  /*2ca50*/  IADD3 R88, P3, PT, R101, R82, RZ ;  /* 0x0000005265587210 */ /* 0x000fe20007f7e0ff */
[C---:B------:R-:W-:Y:S01]  /*2ca60*/  IMAD R97, R127.reuse, R52, R45 ;  /* 0x000000347f617224 */ /* 0x040fe200078e022d */
[----:B------:R-:W-:Y:S01]  /*2ca70*/  ISETP.GE.U32.AND.EX P1, PT, R50, R85, PT, P1 ;  /* 0x000000553200720c */ /* 0x000fe20003f26110 */
[----:B------:R-:W-:Y:S01]  /*2ca80*/  IMAD.WIDE.U32 R84, R127, R48, RZ ;  /* 0x000000307f547225 */ /* 0x000fe200078e00ff */
[----:B------:R-:W-:-:S02]  /*2ca90*/  IADD3 R83, P5, PT, R88, R91, RZ ;  /* 0x0000005b58537210 */ /* 0x000fc40007fbe0ff */
[----:B------:R-:W-:Y:S01]  /*2caa0*/  SEL R46, RZ, 0x1, P0 ;  /* 0x00000001ff2e7807 */ /* 0x000fe20000000000 */
[----:B------:R-:W-:Y:S01]  /*2cab0*/  IMAD.X R91, R90, 0x1, R135, P3 ;  /* 0x000000015a5b7824 */ /* 0x000fe200018e0687 */
[----:B------:R-:W-:Y:S01]  /*2cac0*/  SEL R45, RZ, 0x1, P1 ;  /* 0x00000001ff2d7807 */ /* 0x000fe20000800000 */
[----:B------:R-:W-:Y:S01]  /*2cad0*/  IMAD.WIDE.U32.X R124, R124, R52, R80, P2 ;  /* 0x000000347c7c7225 */ /* 0x000fe200010e0450 */
[----:B------:R-:W-:Y:S02]  /*2cae0*/  ISETP.GE.U32.AND P0, PT, R88, R82, PT ;  /* 0x000000525800720c */ /* 0x000fe40003f06070 */
[----:B------:R-:W-:Y:S01]  /*2caf0*/  IADD3 R45, P3, P4, R45, R86, R46 ;  /* 0x000000562d2d7210 */ /* 0x000fe20007c7e02e */
[----:B------:R-:W-:Y:S01]  /*2cb00*/  IMAD.X R82, R91, 0x1, R98, P5 ;  /* 0x000000015b527824 */ /* 0x000fe200028e0662 */
[C---:B------:R-:W-:Y:S01]  /*2cb10*/  ISETP.GE.U32.AND P1, PT, R83.reuse, R88, PT ;  /* 0x000000585300720c */ /* 0x040fe20003f26070 */
[----:B------:R-:W-:Y:S01]  /*2cb20*/  IMAD R80, R128, R48, RZ ;  /* 0x0000003080507224 */ /* 0x000fe200078e02ff */
[----:B------:R-:W-:Y:S01]  /*2cb30*/  IADD3 R46, P5, PT, R83, R84, RZ ;  /* 0x00000054532e7210 */ /* 0x000fe20007fbe0ff */
[----:B------:R-:W-:Y:S01]  /*2cb40*/  IMAD.IADD R83, R85, 0x1, R97 ;  /* 0x0000000155537824 */ /* 0x000fe200078e0261 */
[----:B------:R-:W-:-:S02]  /*2cb50*/  ISETP.GE.U32.AND.EX P1, PT, R82, R91, PT, P1 ;  /* 0x0000005b5200720c */ /* 0x000fc40003f26110 */
[C---:B------:R-:W-:Y:S01]  /*2cb60*/  IADD3 R45, P6, PT, R46.reuse, R45, RZ ;  /* 0x0000002d2e2d7210 */ /* 0x040fe20007fde0ff */
[----:B------:R-:W-:Y:S01]  /*2cb70*/  IMAD.X R82, R83, 0x1, R82, P5 ;  /* 0x0000000153527824 */ /* 0x000fe200028e0652 */
[----:B------:R-:W-:Y:S02]  /*2cb80*/  IADD3.X R93, PT, PT, RZ, R87, RZ, P3, P4 ;  /* 0x00000057ff5d7210 */ /* 0x000fe40001fe84ff */
[----:B------:R-:W-:Y:S01]  /*2cb90*/  ISETP.GE.U32.AND.EX P0, PT, R91, R90, PT, P0 ;  /* 0x0000005a5b00720c */ /* 0x000fe20003f06100 */
[----:B------:R-:W-:Y:S01]  /*2cba0*/  IMAD R91, R131, R52, R80 ;  /* 0x00000034835b7224 */ /* 0x000fe200078e0250 */
[----:B------:R-:W-:Y:S01]  /*2cbb0*/  ISETP.GE.U32.AND P3, PT, R46, R84, PT ;  /* 0x000000542e00720c */ /* 0x000fe20003f66070 */
[----:B------:R-:W-:Y:S01]  /*2cbc0*/  IMAD.X R93, R82, 0x1, R93, P6 ;  /* 0x00000001525d7824 */ /* 0x000fe200030e065d */
[----:B------:R-:W-:Y:S01]  /*2cbd0*/  ISETP.GE.U32.AND P4, PT, R45, R46, PT ;  /* 0x0000002e2d00720c */ /* 0x000fe20003f86070 */
[----:B------:R-:W-:Y:S01]  /*2cbe0*/  IMAD.WIDE.U32 R80, R52, R131, RZ ;  /* 0x0000008334507225 */ /* 0x000fe200078e00ff */
[----:B------:R-:W-:-:S02]  /*2cbf0*/  SEL R46, RZ, 0x1, P0 ;  /* 0x00000001ff2e7807 */ /* 0x000fc40000000000 */
[----:B------:R-:W-:Y:S02]  /*2cc00*/  SEL R87, RZ, 0x1, P1 ;  /* 0x00000001ff577807 */ /* 0x000fe40000800000 */
[----:B------:R-:W-:Y:S02]  /*2cc10*/  ISETP.GE.U32.AND.EX P0, PT, R82, R83, PT, P3 ;  /* 0x000000535200720c */ /* 0x000fe40003f06130 */
[----:B------:R-:W-:Y:S01]  /*2cc20*/  ISETP.GE.U32.AND.EX P1, PT, R93, R82, PT, P4 ;  /* 0x000000525d00720c */ /* 0x000fe20003f26140 */
[----:B------:R-:W-:Y:S01]  /*2cc30*/  IMAD.WIDE.U32 R82, R131, R48, RZ ;  /* 0x0000003083527225 */ /* 0x000fe200078e00ff */
[----:B------:R-:W-:Y:S02]  /*2cc40*/  IADD3 R87, P2, P3, R87, R94, R46 ;  /* 0x0000005e57577210 */ /* 0x000fe40007b5e02e */
[----:B------:R-:W-:Y:S02]  /*2cc50*/  SEL R46, RZ, 0x1, P0 ;  /* 0x00000001ff2e7807 */ /* 0x000fe40000000000 */
[----:B------:R-:W-:-:S02]  /*2cc60*/  SEL R85, RZ, 0x1, P1 ;  /* 0x00000001ff557807 */ /* 0x000fc40000800000 */
[----:B------:R-:W-:Y:S01]  /*2cc70*/  IADD3.X R86, PT, PT, RZ, R95, RZ, P2, P3 ;  /* 0x0000005fff567210 */ /* 0x000fe200017e64ff */
[----:B------:R-:W-:Y:S01]  /*2cc80*/  IMAD.WIDE.U32 R80, P2, R128, R48, R80 ;  /* 0x0000003080507225 */ /* 0x000fe20007840050 */
[----:B------:R-:W-:Y:S02]  /*2cc90*/  IADD3 R85, P0, P1, R85, R124, R46 ;  /* 0x0000007c55557210 */ /* 0x000fe4000791e02e */
[-C--:B------:R-:W-:Y:S01]  /*2cca0*/  IADD3 R46, P3, PT, R87, R82.reuse, RZ ;  /* 0x00000052572e7210 */ /* 0x080fe20007f7e0ff */
[----:B------:R-:W-:Y:S01]  /*2ccb0*/  IMAD.IADD R87, R83, 0x1, R91 ;  /* 0x0000000153577824 */ /* 0x000fe200078e025b */
[----:B------:R-:W-:Y:S01]  /*2ccc0*/  IADD3.X R97, PT, PT, RZ, R125, RZ, P0, P1 ;  /* 0x0000007dff617210 */ /* 0x000fe200007e24ff */
[----:B------:R-:W-:Y:S01]  /*2ccd0*/  IMAD.WIDE.U32 R90, R50, 0x3d1, RZ ;  /* 0x000003d1325a7825 */ /* 0x000fe200078e00ff */
[C---:B------:R-:W-:Y:S02]  /*2cce0*/  IADD3 R95, P4, PT, R46.reuse, R85, RZ ;  /* 0x000000552e5f7210 */ /* 0x040fe40007f9e0ff */
[----:B------:R-:W-:Y:S01]  /*2ccf0*/  ISETP.GE.U32.AND P0, PT, R46, R82, PT ;  /* 0x000000522e00720c */ /* 0x000fe20003f06070 */
[----:B------:R-:W-:Y:S01]  /*2cd00*/  IMAD.X R86, R87, 0x1, R86, P3 ;  /* 0x0000000157567824 */ /* 0x000fe200018e0656 */
[----:B------:R-:W-:Y:S01]  /*2cd10*/  ISETP.GE.U32.AND P1, PT, R95, R46, PT ;  /* 0x0000002e5f00720c */ /* 0x000fe20003f26070 */
[----:B------:R-:W-:Y:S01]  /*2cd20*/  IMAD.WIDE.U32 R84, R48, R131, RZ ;  /* 0x0000008330547225 */ /* 0x000fe200078e00ff */
[----:B------:R-:W-:-:S02]  /*2cd30*/  ISETP.LT.U32.AND P6, PT, R109, R56, PT ;  /* 0x000000386d00720c */ /* 0x000fc40003fc1070 */
        /* <DEDUP_REMOVED lines=9> */
[----:B------:R-:W-:Y:S01]  /*2cdd0*/  IMAD.WIDE.U32 R90, P4, RZ, R49, R90 ;  /* 0x00000031ff5a7225 */ /* 0x000fe2000788005a */
[----:B------:R-:W-:-:S03]  /*2cde0*/  @P6 LOP3.LUT R149, R149, 0x2, RZ, 0xfc, !PT ;  /* 0x0000000295956812 */ /* 0x000fc600078efcff */
[----:B------:R-:W-:Y:S01]  /*2cdf0*/  IMAD.WIDE.U32.X R82, R128, R52, R82, P2 ;  /* 0x0000003480527225 */ /* 0x000fe200010e0452 */
[----:B------:R-:W-:Y:S02]  /*2ce00*/  IADD3 RZ, P3, PT, R81, R90, RZ ;  /* 0x0000005a51ff7210 */ /* 0x000fe40007f7e0ff */
[----:B------:R-:W-:Y:S01]  /*2ce10*/  ISETP.NE.U32.AND P2, PT, R109, R56, PT ;  /* 0x000000386d00720c */ /* 0x000fe20003f45070 */
[----:B------:R-:W-:Y:S01]  /*2ce20*/  IMAD.WIDE.U32 R80, R93, 0x3d1, RZ ;  /* 0x000003d15d507825 */ /* 0x000fe200078e00ff */
[----:B------:R-:W-:Y:S02]  /*2ce30*/  IADD3 R99, P0, P1, R99, R82, R46 ;  /* 0x0000005263637210 */ /* 0x000fe4000791e02e */
[----:B------:R-:W-:Y:S01]  /*2ce40*/  ISETP.NE.AND.EX P2, PT, R132, R57, PT, P2 ;  /* 0x000000398400720c */ /* 0x000fe20003f45320 */
        /* <DEDUP_REMOVED lines=11> */
[----:B------:R-:W-:Y:S02]  /*2cf00*/  IADD3 R105, P5, PT, R84, R82, RZ ;  /* 0x0000005254697210 */ /* 0x000fe40007fbe0ff */
[----:B------:R-:W-:Y:S01]  /*2cf10*/  LOP3.LUT R149, R149, 0xfffffffe, RZ, 0xc0, !PT ;  /* 0xfffffffe95957812 */ /* 0x000fe200078ec0ff */
[----:B------:R-:W-:Y:S01]  /*2cf20*/  IMAD.X R87, RZ, RZ, RZ, P3 ;  /* 0x000000ffff577224 */ /* 0x000fe200018e06ff */
[----:B------:R-:W-:Y:S01]  /*2cf30*/  IADD3 R83, P4, PT, R83, R80, RZ ;  /* 0x0000005053537210 */ /* 0x000fe20007f9e0ff */
[----:B------:R-:W-:Y:S01]  /*2cf40*/  IMAD.MOV.U32 R86, RZ, RZ, R81 ;  /* 0x000000ffff567224 */ /* 0x000fe200078e0051 */
[----:B------:R-:W-:Y:S01]  /*2cf50*/  ISETP.GE.U32.AND P2, PT, R105, R82, PT ;  /* 0x000000526900720c */ /* 0x000fe20003f46070 */
[----:B------:R-:W-:Y:S01]  /*2cf60*/  IMAD.MOV.U32 R48, RZ, RZ, RZ ;  /* 0x000000ffff307224 */ /* 0x000fe200078e00ff */
[-C--:B------:R-:W-:Y:S01]  /*2cf70*/  ISETP.EQ.U32.AND P3, PT, R111, R54.reuse, PT ;  /* 0x000000366f00720c */ /* 0x080fe20003f62070 */
[----:B------:R-:W-:Y:S01]  /*2cf80*/  IMAD.X R46, R83, 0x1, R85, P5 ;  /* 0x00000001532e7824 */ /* 0x000fe200028e0655 */
[----:B------:R-:W-:Y:S01]  /*2cf90*/  ISETP.LT.U32.AND P5, PT, R111, R54, PT ;  /* 0x000000366f00720c */ /* 0x000fe20003fa1070 */
[----:B------:R-:W-:Y:S01]  /*2cfa0*/  IMAD.WIDE.U32.X R86, RZ, R93, R86, P4 ;  /* 0x0000005dff567225 */ /* 0x000fe200020e0456 */
[----:B------:R-:W-:-:S02]  /*2cfb0*/  ISETP.EQ.AND.EX P3, PT, R144, R55, P0, P3 ;  /* 0x000000379000720c */ /* 0x000fc40000762330 */
[----:B------:R-:W-:Y:S01]  /*2cfc0*/  ISETP.GE.U32.AND.EX P2, PT, R46, R83, PT, P2 ;  /* 0x000000532e00720c */ /* 0x000fe20003f46120 */
[----:B------:R-:W-:Y:S01]  /*2cfd0*/  IMAD.WIDE.U32 R82, R97, 0x3d1, RZ ;  /* 0x000003d161527825 */ /* 0x000fe200078e00ff */
[----:B------:R-:W-:Y:S02]  /*2cfe0*/  ISETP.LT.U32.OR.EX P6, PT, R144, R55, P3, P5 ;  /* 0x000000379000720c */ /* 0x000fe40001fc1550 */
[----:B------:R-:W-:Y:S01]  /*2cff0*/  SEL R91, RZ, 0x1, P2 ;  /* 0x00000001ff5b7807 */ /* 0x000fe20001000000 */
[----:B------:R-:W-:Y:S01]  /*2d000*/  IMAD.WIDE.U32 R84, R95, 0x3d1, RZ ;  /* 0x000003d15f547825 */ /* 0x000fe200078e00ff */
[----:B------:R-:W-:Y:S02]  /*2d010*/  @P1 ISETP.NE.U32.AND P3, PT, R151, R58, PT ;  /* 0x0000003a9700120c */ /* 0x000fe40003f65070 */
[----:B------:R-:W-:Y:S01]  /*2d020*/  PLOP3.LUT P0, PT, PT, PT, PT, 0x8, 0x80 ;  /* 0x000000000080781c */ /* 0x000fe20003f0e170 */
[----:B------:R-:W-:Y:S01]  /*2d030*/  IMAD.WIDE.U32 R82, P2, RZ, R95, R82 ;  /* 0x0000005fff527225 */ /* 0x000fe20007840052 */
[----:B------:R-:W-:-:S02]  /*2d040*/  @P1 ISETP.NE.OR.EX P0, PT, R148, R59, !P6, P3 ;  /* 0x0000003b9400120c */ /* 0x000fc40007705730 */
[----:B------:R-:W-:Y:S01]  /*2d050*/  IADD3 R91, P3, P4, R84, R86, R91 ;  /* 0x00000056545b7210 */ /* 0x000fe20007c7e05b */
[----:B------:R-:W-:Y:S01]  /*2d060*/  IMAD.WIDE.U32 R80, R49, 0x3d1, R48 ;  /* 0x000003d131507825 */ /* 0x000fe200078e0030 */
[----:B------:R-:W-:Y:S02]  /*2d070*/  IADD3 R103, P1, PT, R85, R82, RZ ;  /* 0x0000005255677210 */ /* 0x000fe40007f3e0ff */
[----:B------:R-:W-:Y:S01]  /*2d080*/  @P6 LOP3.LUT R149, R149, 0x1, RZ, 0xfc, !PT ;  /* 0x0000000195956812 */ /* 0x000fe200078efcff */
[----:B------:R-:W-:Y:S01]  /*2d090*/  IMAD.IADD R81, R90, 0x1, R81 ;  /* 0x000000015a517824 */ /* 0x000fe200078e0251 */
[----:B------:R-:W-:Y:S02]  /*2d0a0*/  IADD3.X R90, PT, PT, R103, R87, RZ, P3, P4 ;  /* 0x00000057675a7210 */ /* 0x000fe40001fe84ff */
[----:B------:R-:W-:-:S04]  /*2d0b0*/  ISETP.GE.U32.AND P4, PT, R80, RZ, PT ;  /* 0x000000ff5000720c */ /* 0x000fc80003f86070 */
[----:B------:R-:W-:-:S04]  /*2d0c0*/  ISETP.GE.U32.AND.EX P4, PT, R81, R49, PT, P4 ;  /* 0x000000315100720c */ /* 0x000fc80003f86140 */
[----:B------:R-:W-:-:S04]  /*2d0d0*/  SEL R49, RZ, 0x1, P4 ;  /* 0x00000001ff317807 */ /* 0x000fc80002000000 */
[----:B------:R-:W-:-:S04]  /*2d0e0*/  IADD3 R49, P3, P5, R105, R50, R49 ;  /* 0x0000003269317210 */ /* 0x000fc80007d7e031 */
[----:B------:R-:W-:Y:S01]  /*2d0f0*/  IADD3.X R48, PT, PT, R46, R45, RZ, P3, P5 ;  /* 0x0000002d2e307210 */ /* 0x000fe20001fea4ff */
[----:B------:R-:W-:-:S04]  /*2d100*/  IMAD.WIDE.U32 R46, R129, R47, R80 ;  /* 0x0000002f812e7225 */ /* 0x000fc800078e0050 */
[----:B------:R-:W-:Y:S01]  /*2d110*/  IMAD.IADD R52, R47, 0x1, R51 ;  /* 0x000000012f347824 */ /* 0x000fe200078e0233 */
[----:B------:R-:W-:Y:S01]  /*2d120*/  ISETP.GE.U32.AND P3, PT, R46, R80, PT ;  /* 0x000000502e00720c */ /* 0x000fe20003f66070 */
[----:B------:R-:W-:Y:S01]  /*2d130*/  IMAD.X R51, RZ, RZ, RZ, P2 ;  /* 0x000000ffff337224 */ /* 0x000fe200010e06ff */
[----:B------:R-:W-:Y:S02]  /*2d140*/  ISETP.GE.U32.AND P2, PT, R91, R84, PT ;  /* 0x000000545b00720c */ /* 0x000fe40003f46070 */
[----:B------:R-:W-:Y:S01]  /*2d150*/  ISETP.GE.U32.AND.EX P3, PT, R52, R81, PT, P3 ;  /* 0x000000513400720c */ /* 0x000fe20003f66130 */
[----:B------:R-:W-:Y:S01]  /*2d160*/  IMAD.WIDE.U32 R80, R99, 0x3d1, RZ ;  /* 0x000003d163507825 */ /* 0x000fe200078e00ff */
[----:B------:R-:W-:Y:S02]  /*2d170*/  ISETP.GE.U32.AND.EX P2, PT, R90, R103, PT, P2 ;  /* 0x000000675a00720c */ /* 0x000fe40003f46120 */
[----:B------:R-:W-:-:S04]  /*2d180*/  SEL R47, RZ, 0x1, P3 ;  /* 0x00000001ff2f7807 */ /* 0x000fc80001800000 */
[----:B------:R-:W-:-:S04]  /*2d190*/  IADD3 R47, P5, P6, R47, R49, R146 ;  /* 0x000000312f2f7210 */ /* 0x000fc80007ebe092 */
[----:B------:R-:W-:Y:S02]  /*2d1a0*/  IADD3.X R82, PT, PT, RZ, R48, R145, P5, P6 ;  /* 0x00000030ff527210 */ /* 0x000fe40002fec491 */
[----:B------:R-:W-:-:S04]  /*2d1b0*/  ISETP.EQ.U32.AND P5, PT, R49, R50, PT ;  /* 0x000000323100720c */ /* 0x000fc80003fa2070 */
[CC--:B------:R-:W-:Y:S02]  /*2d1c0*/  ISETP.EQ.AND.EX P4, PT, R48.reuse, R45.reuse, !P4, P5 ;  /* 0x0000002d3000720c */ /* 0x0c0fe40006782350 */
[----:B------:R-:W-:Y:S01]  /*2d1d0*/  ISETP.LT.U32.AND P5, PT, R49, R50, PT ;  /* 0x000000323100720c */ /* 0x000fe20003fa1070 */
[----:B------:R-:W-:Y:S01]  /*2d1e0*/  IMAD.MOV.U32 R50, RZ, RZ, R83 ;  /* 0x000000ffff327224 */ /* 0x000fe200078e0053 */
[----:B------:R-:W-:Y:S02]  /*2d1f0*/  SEL R83, RZ, 0x1, P2 ;  /* 0x00000001ff537807 */ /* 0x000fe40001000000 */
[----:B------:R-:W-:Y:S01]  /*2d200*/  ISETP.LT.U32.OR.EX P4, PT, R48, R45, P4, P5 ;  /* 0x0000002d3000720c */ /* 0x000fe20002781550 */
[----:B------:R-:W-:-:S03]  /*2d210*/  IMAD.WIDE.U32 R48, R101, 0x3d1, RZ ;  /* 0x000003d165307825 */ /* 0x000fc600078e00ff */
[----:B------:R-:W-:Y:S01]  /*2d220*/  SEL R86, RZ, 0x1, !P4 ;  /* 0x00000001ff567807 */ /* 0x000fe20006000000 */
[----:B------:R-:W-:-:S03]  /*2d230*/  IMAD.WIDE.U32.X R50, RZ, R97, R50, P1 ;  /* 0x00000061ff327225 */ /* 0x000fc600008e0432 */
        /* <DEDUP_REMOVED lines=53> */
[----:B------:R-:W-:Y:S02]  /*2d590*/  IADD3 R147, P3, PT, R147, -R50, RZ ;  /* 0x8000003293937210 */ /* 0x000fe40007f7e0ff */
[----:B------:R-:W-:Y:S01]  /*2d5a0*/  SEL R50, RZ, 0x1, !P1 ;  /* 0x00000001ff327807 */ /* 0x000fe20004800000 */
[----:B------:R-:W-:Y:S01]  /*2d5b0*/  IMAD.X R86, RZ, RZ, R57, P5 ;  /* 0x000000ffff567224 */ /* 0x000fe200028e0639 */
[----:B------:R-:W-:Y:S02]  /*2d5c0*/  ISETP.LT.U32.OR.EX P2, PT, R48, R154, P2, P4 ;  /* 0x0000009a3000720c */ /* 0x000fe40001741540 */
[----:B------:R-:W-:Y:S02]  /*2d5d0*/  SEL R51, RZ, 0x1, !P6 ;  /* 0x00000001ff337807 */ /* 0x000fe40007000000 */
[----:B------:R-:W-:-:S02]  /*2d5e0*/  IADD3 R101, P5, P6, R49, R101, R50 ;  /* 0x0000006531657210 */ /* 0x000fc40007ebe032 */
        /* <DEDUP_REMOVED lines=33> */
.L_x_254:
        /* <DEDUP_REMOVED lines=34> */
.L_x_253:
[----:B------:R-:W-:Y:S05]  /*2da20*/  BSYNC.RECONVERGENT B2 ;  /* 0x0000000000027941 */ /* 0x000fea0003800200 */
.L_x_252:
        /* <DEDUP_REMOVED lines=14> */
[----:B------:R-:W-:Y:S02]  /*2db10*/  IADD3 R89, P6, PT, R2, R26, RZ ;  /* 0x0000001a02597210 */ /* 0x000fe40007fde0ff */
[----:B------:R-:W-:Y:S02]  /*2db20*/  PLOP3.LUT P4, PT, PT, PT, PT, 0x8, 0x80 ;  /* 0x000000000080781c */ /* 0x000fe40003f8e170 */
[----:B------:R-:W-:Y:S01]  /*2db30*/  @P3 ISETP.NE.OR.EX P4, PT, R48, R59, !P0, P5 ;  /* 0x0000003b3000320c */ /* 0x000fe20004785750 */
[----:B------:R-:W-:Y:S01]  /*2db40*/  IMAD.X R80, R3, 0x1, R29, P6 ;  /* 0x0000000103507824 */ /* 0x000fe200030e061d */
[----:B------:R-:W-:Y:S02]  /*2db50*/  ISETP.GE.U32.AND P3, PT, R89, R2, PT ;  /* 0x000000025900720c */ /* 0x000fe40003f66070 */
[----:B------:R-:W-:-:S02]  /*2db60*/  SEL R90, R60, RZ, P4 ;  /* 0x000000ff3c5a7207 */ /* 0x000fc40002000000 */
[----:B------:R-:W-:Y:S02]  /*2db70*/  SEL R29, RZ, 0x1, P1 ;  /* 0x00000001ff1d7807 */ /* 0x000fe40000800000 */
[----:B------:R-:W-:Y:S02]  /*2db80*/  ISETP.GE.U32.AND.EX P1, PT, R80, R3, PT, P3 ;  /* 0x000000035000720c */ /* 0x000fe40003f26130 */
[----:B------:R-:W-:Y:S02]  /*2db90*/  IADD3 R90, P3, PT, R87, -R90, RZ ;  /* 0x8000005a575a7210 */ /* 0x000fe40007f7e0ff */
[----:B------:R-:W-:Y:S02]  /*2dba0*/  SEL R49, R61, RZ, P4 ;  /* 0x000000ff3d317207 */ /* 0x000fe40002000000 */
[----:B------:R-:W-:Y:S02]  /*2dbb0*/  IADD3 R50, P6, PT, R29, R56, RZ ;  /* 0x000000381d327210 */ /* 0x000fe40007fde0ff */
[----:B------:R-:W-:Y:S01]  /*2dbc0*/  SEL R29, RZ, 0x1, P1 ;  /* 0x00000001ff1d7807 */ /* 0x000fe20000800000 */
[----:B------:R-:W-:Y:S01]  /*2dbd0*/  IMAD.X R49, R52, 0x1, ~R49, P3 ;  /* 0x0000000134317824 */ /* 0x000fe200018e0e31 */
[----:B------:R-:W-:-:S02]  /*2dbe0*/  SEL R50, R50, RZ, P4 ;  /* 0x000000ff32327207 */ /* 0x000fc40002000000 */
[----:B------:R-:W-:Y:S01]  /*2dbf0*/  IADD3 R87, P3, P5, R29, R8, R24 ;  /* 0x000000081d577210 */ /* 0x000fe20007d7e018 */
[----:B------:R-:W-:Y:S01]  /*2dc00*/  IMAD.X R29, RZ, RZ, R57, P6 ;  /* 0x000000ffff1d7224 */ /* 0x000fe200030e0639 */
[----:B------:R-:W-:Y:S02]  /*2dc10*/  IADD3 R50, P6, PT, R47, -R50, RZ ;  /* 0x800000322f327210 */ /* 0x000fe40007fde0ff */
[----:B------:R-:W-:Y:S02]  /*2dc20*/  SEL R51, RZ, 0x1, !P2 ;  /* 0x00000001ff337807 */ /* 0x000fe40005000000 */
[----:B------:R-:W-:Y:S02]  /*2dc30*/  SEL R29, R29, RZ, P4 ;  /* 0x000000ff1d1d7207 */ /* 0x000fe40002000000 */
[----:B------:R-:W-:Y:S02]  /*2dc40*/  ISETP.EQ.U32.AND P2, PT, R87, R24, PT ;  /* 0x000000185700720c */ /* 0x000fe40003f42070 */
[----:B------:R-:W-:Y:S01]  /*2dc50*/  IADD3.X R88, PT, PT, RZ, R9, R27, P3, P5 ;  /* 0x00000009ff587210 */ /* 0x000fe20001fea41b */
[----:B------:R-:W-:Y:S01]  /*2dc60*/  IMAD.X R29, R82, 0x1, ~R29, P6 ;  /* 0x00000001521d7824 */ /* 0x000fe200030e0e1d */
[----:B------:R-:W-:-:S02]  /*2dc70*/  SHF.L.W.U32.HI R93, R49, 0x1, R50 ;  /* 0x00000001315d7819 */ /* 0x000fc40000010e32 */
[----:B------:R-:W-:Y:S02]  /*2dc80*/  ISETP.LT.U32.AND P3, PT, R87, R24, PT ;  /* 0x000000185700720c */ /* 0x000fe40003f61070 */
[----:B------:R-:W-:Y:S02]  /*2dc90*/  IADD3 R26, P5, PT, R51, R54, RZ ;  /* 0x00000036331a7210 */ /* 0x000fe40007fbe0ff */
[-C--:B------:R-:W-:Y:S02]  /*2dca0*/  ISETP.EQ.AND.EX P2, PT, R88, R27.reuse, !P1, P2 ;  /* 0x0000001b5800720c */ /* 0x080fe40004f42320 */
[----:B------:R-:W-:Y:S01]  /*2dcb0*/  SHF.L.W.U32.HI R84, R50, 0x1, R29 ;  /* 0x0000000132547819 */ /* 0x000fe20000010e1d */
[----:B------:R-:W-:Y:S01]  /*2dcc0*/  IMAD.X R46, RZ, RZ, R55, P5 ;  /* 0x000000ffff2e7224 */ /* 0x000fe200028e0637 */
[----:B------:R-:W-:Y:S02]  /*2dcd0*/  ISETP.NE.U32.AND P1, PT, R93, R50, PT ;  /* 0x000000325d00720c */ /* 0x000fe40003f25070 */
[----:B------:R-:W-:-:S02]  /*2dce0*/  ISETP.LT.U32.OR.EX P3, PT, R88, R27, P2, P3 ;  /* 0x0000001b5800720c */ /* 0x000fc40001761530 */
[----:B------:R-:W-:Y:S02]  /*2dcf0*/  ISETP.NE.AND.EX P2, PT, R84, R29, PT, P1 ;  /* 0x0000001d5400720c */ /* 0x000fe40003f45310 */
[----:B------:R-:W-:Y:S02]  /*2dd00*/  SEL R26, R26, RZ, P4 ;  /* 0x000000ff1a1a7207 */ /* 0x000fe40002000000 */
[----:B------:R-:W-:Y:S02]  /*2dd10*/  ISETP.LT.U32.AND P1, PT, R93, R50, PT ;  /* 0x000000325d00720c */ /* 0x000fe40003f21070 */
[----:B------:R-:W-:Y:S02]  /*2dd20*/  ISETP.LT.AND P2, PT, R49, RZ, !P2 ;  /* 0x000000ff3100720c */ /* 0x000fe40005741270 */
[----:B------:R-:W-:Y:S02]  /*2dd30*/  IADD3 R26, P5, PT, R85, -R26, RZ ;  /* 0x8000001a551a7210 */ /* 0x000fe40007fbe0ff */
[----:B------:R-:W-:-:S02]  /*2dd40*/  SEL R46, R46, RZ, P4 ;  /* 0x000000ff2e2e7207 */ /* 0x000fc40002000000 */
[----:B------:R-:W-:Y:S01]  /*2dd50*/  SEL R24, RZ, 0x1, !P3 ;  /* 0x00000001ff187807 */ /* 0x000fe20005800000 */
[----:B------:R-:W-:Y:S01]  /*2dd60*/  IMAD.SHL.U32 R85, R26, 0x2, RZ ;  /* 0x000000021a557824 */ /* 0x000fe200078e00ff */
[----:B------:R-:W-:Y:S01]  /*2dd70*/  ISETP.LT.U32.OR.EX P1, PT, R84, R29, P2, P1 ;  /* 0x0000001d5400720c */ /* 0x000fe20001721510 */
[----:B------:R-:W-:Y:S01]  /*2dd80*/  IMAD.X R45, R45, 0x1, ~R46, P5 ;  /* 0x000000012d2d7824 */ /* 0x000fe200028e0e2e */
[----:B------:R-:W-:Y:S02]  /*2dd90*/  IADD3 R47, P5, P6, R24, R7, R22 ;  /* 0x00000007182f7210 */ /* 0x000fe40007ebe016 */
[----:B------:R-:W-:Y:S02]  /*2dda0*/  SEL R24, RZ, 0x1, !P1 ;  /* 0x00000001ff187807 */ /* 0x000fe40004800000 */
[----:B------:R-:W-:Y:S02]  /*2ddb0*/  SEL R27, RZ, 0x1, !P0 ;  /* 0x00000001ff1b7807 */ /* 0x000fe40004000000 */
[----:B------:R-:W-:-:S02]  /*2ddc0*/  ISETP.EQ.U32.AND P2, PT, R47, R22, PT ;  /* 0x000000162f00720c */ /* 0x000fc40003f42070 */
[----:B------:R-:W-:Y:S02]  /*2ddd0*/  IADD3.X R46, PT, PT, RZ, R6, R25, P5, P6 ;  /* 0x00000006ff2e7210 */ /* 0x000fe40002fec419 */
[----:B------:R-:W-:Y:S02]  /*2dde0*/  LOP3.LUT R85, R85, R24, RZ, 0xfc, !PT ;  /* 0x0000001855557212 */ /* 0x000fe400078efcff */
[----:B------:R-:W-:Y:S02]  /*2ddf0*/  ISETP.LT.U32.AND P0, PT, R47, R22, PT ;  /* 0x000000162f00720c */ /* 0x000fe40003f01070 */
[----:B------:R-:W-:Y:S02]  /*2de00*/  IADD3 R22, P5, PT, R27, R58, RZ ;  /* 0x0000003a1b167210 */ /* 0x000fe40007fbe0ff */
[----:B------:R-:W-:Y:S02]  /*2de10*/  ISETP.EQ.AND.EX P2, PT, R46, R25, P3, P2 ;  /* 0x000000192e00720c */ /* 0x000fe40001f42320 */
[----:B------:R-:W-:-:S02]  /*2de20*/  SHF.L.U64.HI R82, R26, 0x1, R45 ;  /* 0x000000011a527819 */ /* 0x000fc4000001022d */
[CC--:B------:R-:W-:Y:S02]  /*2de30*/  ISETP.EQ.U32.AND P3, PT, R85.reuse, R26.reuse, PT ;  /* 0x0000001a5500720c */ /* 0x0c0fe40003f62070 */
[----:B------:R-:W-:Y:S02]  /*2de40*/  SEL R22, R22, RZ, P4 ;  /* 0x000000ff16167207 */ /* 0x000fe40002000000 */
[----:B------:R-:W-:Y:S01]  /*2de50*/  ISETP.LT.U32.OR.EX P2, PT, R46, R25, P2, P0 ;  /* 0x000000192e00720c */ /* 0x000fe20001741500 */
[----:B------:R-:W-:Y:S01]  /*2de60*/  IMAD.X R25, RZ, RZ, R59, P5 ;  /* 0x000000ffff197224 */ /* 0x000fe200028e063b */
[----:B------:R-:W-:Y:S02]  /*2de70*/  ISETP.LT.U32.AND P0, PT, R85, R26, PT ;  /* 0x0000001a5500720c */ /* 0x000fe40003f01070 */
[----:B------:R-:W-:Y:S02]  /*2de80*/  ISETP.EQ.AND.EX P1, PT, R82, R45, P1, P3 ;  /* 0x0000002d5200720c */ /* 0x000fe40000f22330 */
[----:B------:R-:W-:-:S02]  /*2de90*/  IADD3 R24, P3, PT, R81, -R22, RZ ;  /* 0x8000001651187210 */ /* 0x000fc40007f7e0ff */
[----:B------:R-:W-:Y:S02]  /*2dea0*/  SEL R100, RZ, 0x1, !P2 ;  /* 0x00000001ff647807 */ /* 0x000fe40005000000 */
[----:B------:R-:W-:Y:S01]  /*2deb0*/  ISETP.LT.U32.OR.EX P1, PT, R82, R45, P1, P0 ;  /* 0x0000002d5200720c */ /* 0x000fe20000f21500 */
[----:B------:R-:W-:Y:S01]  /*2dec0*/  IMAD.SHL.U32 R29, R24, 0x2, RZ ;  /* 0x00000002181d7824 */ /* 0x000fe200078e00ff */
[----:B------:R-:W-:Y:S02]  /*2ded0*/  SEL R25, R25, RZ, P4 ;  /* 0x000000ff19197207 */ /* 0x000fe40002000000 */
[----:B------:R-:W-:Y:S02]  /*2dee0*/  IADD3 R100, P0, P4, R100, R4, R21 ;  /* 0x0000000464647210 */ /* 0x000fe40007c1e015 */
[----:B------:R-:W-:Y:S01]  /*2def0*/  SEL R22, RZ, 0x1, !P1 ;  /* 0x00000001ff167807 */ /* 0x000fe20004800000 */
[----:B------:R-:W-:Y:S01]  /*2df00*/  IMAD.X R25, R48, 0x1, ~R25, P3 ;  /* 0x0000000130197824 */ /* 0x000fe200018e0e19 */
[----:B------:R-:W-:-:S02]  /*2df10*/  ISETP.GE.U32.AND P5, PT, R100, R21, PT ;  /* 0x000000156400720c */ /* 0x000fc40003fa6070 */
[----:B------:R-:W-:Y:S02]  /*2df20*/  IADD3.X R86, PT, PT, RZ, R5, R23, P0, P4 ;  /* 0x00000005ff567210 */ /* 0x000fe400007e8417 */
[----:B------:R-:W-:Y:S02]  /*2df30*/  LOP3.LUT R29, R29, R22, RZ, 0xfc, !PT ;  /* 0x000000161d1d7212 */ /* 0x000fe400078efcff */
[----:B------:R-:W-:Y:S02]  /*2df40*/  ISETP.GE.U32.AND.EX P5, PT, R86, R23, PT, P5 ;  /* 0x000000175600720c */ /* 0x000fe40003fa6150 */
[----:B------:R-:W-:Y:S02]  /*2df50*/  SHF.L.U64.HI R52, R24, 0x1, R25 ;  /* 0x0000000118347819 */ /* 0x000fe40000010219 */
[----:B------:R-:W-:Y:S02]  /*2df60*/  ISETP.GE.U32.AND P4, PT, R29, R24, PT ;  /* 0x000000181d00720c */ /* 0x000fe40003f86070 */
[----:B------:R-:W-:-:S02]  /*2df70*/  PLOP3.LUT P0, PT, PT, PT, PT, 0x80, 0x8 ;  /* 0x000000000008781c */ /* 0x000fc40003f0f070 */
[----:B------:R-:W-:Y:S02]  /*2df80*/  ISETP.GE.U32.AND.EX P4, PT, R52, R25, PT, P4 ;  /* 0x000000193400720c */ /* 0x000fe40003f86140 */
[----:B------:R-:W-:Y:S02]  /*2df90*/  ISETP.GE.U32.AND P3, PT, R89, R60, PT ;  /* 0x0000003c5900720c */ /* 0x000fe40003f66070 */
[----:B------:R-:W-:Y:S02]  /*2dfa0*/  LOP3.LUT R149, R149, 0xfffffffd, RZ, 0xc0, !PT ;  /* 0xfffffffd95957812 */ /* 0x000fe400078ec0ff */
[----:B------:R-:W-:Y:S01]  /*2dfb0*/  @P5 ISETP.EQ.U32.AND P6, PT, R100, R21, PT ;  /* 0x000000156400520c */ /* 0x000fe20003fc2070 */
[----:B------:R-:W-:Y:S01]  /*2dfc0*/  IMAD.SHL.U32 R21, R90, 0x2, RZ ;  /* 0x000000025a157824 */ /* 0x000fe200078e00ff */
[----:B------:R-:W-:Y:S02]  /*2dfd0*/  ISETP.GE.U32.AND.EX P3, PT, R80, R61, PT, P3 ;  /* 0x0000003d5000720c */ /* 0x000fe40003f66130 */
[----:B------:R-:W-:-:S02]  /*2dfe0*/  @P5 ISETP.EQ.AND.EX P0, PT, R86, R23, P2, P6 ;  /* 0x000000175600520c */ /* 0x000fc40001702360 */
[----:B------:R-:W-:Y:S02]  /*2dff0*/  PLOP3.LUT P5, PT, PT, PT, PT, 0x80, 0x8 ;  /* 0x000000000008781c */ /* 0x000fe40003faf070 */
[----:B------:R-:W-:Y:S02]  /*2e000*/  @P4 ISETP.EQ.U32.AND P2, PT, R29, R24, PT ;  /* 0x000000181d00420c */ /* 0x000fe40003f42070 */
[----:B------:R-:W-:Y:S02]  /*2e010*/  P2R R22, PR, RZ, 0x1 ;  /* 0x00000001ff167803 */ /* 0x000fe40000000000 */
[----:B------:R-:W-:Y:S02]  /*2e020*/  @P4 ISETP.EQ.AND.EX P5, PT, R52, R25, P1, P2 ;  /* 0x000000193400420c */ /* 0x000fe40000fa2320 */
[----:B------:R-:W-:Y:S02]  /*2e030*/  ISETP.EQ.U32.AND P2, PT, R87, R56, PT ;  /* 0x000000385700720c */ /* 0x000fe40003f42070 */
[----:B------:R-:W-:-:S02]  /*2e040*/  ISETP.GE.U32.AND P1, PT, R100, R58, PT ;  /* 0x0000003a6400720c */ /* 0x000fc40003f26070 */
[----:B------:R-:W-:Y:S02]  /*2e050*/  ISETP.EQ.AND.EX P2, PT, R88, R57, !P3, P2 ;  /* 0x000000395800720c */ /* 0x000fe40005f42320 */
[----:B------:R-:W-:Y:S02]  /*2e060*/  ISETP.GE.U32.AND.EX P1, PT, R86, R59, PT, P1 ;  /* 0x0000003b5600720c */ /* 0x000fe40003f26110 */
[----:B------:R-:W-:Y:S02]  /*2e070*/  ISETP.EQ.U32.AND P4, PT, R47, R54, PT ;  /* 0x000000362f00720c */ /* 0x000fe40003f82070 */
[----:B------:R-:W-:Y:S02]  /*2e080*/  SHF.L.U64.HI R90, R90, 0x1, R49 ;  /* 0x000000015a5a7819 */ /* 0x000fe40000010231 */
[----:B------:R-:W-:Y:S02]  /*2e090*/  @P5 LOP3.LUT R149, R149, 0x2, RZ, 0xfc, !PT ;  /* 0x0000000295955812 */ /* 0x000fe400078efcff */
[----:B------:R-:W-:-:S02]  /*2e0a0*/  ISETP.LT.U32.AND P5, PT, R87, R56, PT ;  /* 0x000000385700720c */ /* 0x000fc40003fa1070 */
[----:B------:R-:W-:Y:S02]  /*2e0b0*/  LOP3.LUT R149, R149, 0xffffffdf, RZ, 0xc0, !PT ;  /* 0xffffffdf95957812 */ /* 0x000fe400078ec0ff */
[----:B------:R-:W-:Y:S02]  /*2e0c0*/  ISETP.LT.U32.OR.EX P5, PT, R88, R57, P2, P5 ;  /* 0x000000395800720c */ /* 0x000fe400017a1550 */
[----:B------:R-:W-:Y:S02]  /*2e0d0*/  ISETP.LT.U32.AND P2, PT, R47, R54, PT ;  /* 0x000000362f00720c */ /* 0x000fe40003f41070 */
[CC--:B------:R-:W-:Y:S02]  /*2e0e0*/  ISETP.EQ.AND.EX P4, PT, R46.reuse, R55.reuse, P5, P4 ;  /* 0x000000372e00720c */ /* 0x0c0fe40002f82340 */
[----:B------:R-:W-:Y:S02]  /*2e0f0*/  PLOP3.LUT P6, PT, PT, PT, PT, 0x8, 0x80 ;  /* 0x000000000080781c */ /* 0x000fe40003fce170 */
[----:B------:R-:W-:-:S02]  /*2e100*/  ISETP.LT.U32.OR.EX P0, PT, R46, R55, P4, P2 ;  /* 0x000000372e00720c */ /* 0x000fc40002701520 */
[----:B------:R-:W-:Y:S02]  /*2e110*/  @P1 ISETP.NE.U32.AND P2, PT, R100, R58, PT ;  /* 0x0000003a6400120c */ /* 0x000fe40003f45070 */
[----:B------:R-:W-:Y:S02]  /*2e120*/  PLOP3.LUT P4, PT, PT, PT, PT, 0x8, 0x80 ;  /* 0x000000000080781c */ /* 0x000fe40003f8e170 */
[----:B------:R-:W-:Y:S02]  /*2e130*/  @P1 ISETP.NE.OR.EX P4, PT, R86, R59, !P0, P2 ;  /* 0x0000003b5600120c */ /* 0x000fe40004785720 */
[----:B------:R-:W-:Y:S02]  /*2e140*/  ISETP.GE.U32.AND P1, PT, R21, R60, PT ;  /* 0x0000003c1500720c */ /* 0x000fe40003f26070 */
[----:B------:R-:W-:Y:S02]  /*2e150*/  ISETP.LT.U32.AND P2, PT, R93, R56, PT ;  /* 0x000000385d00720c */ /* 0x000fe40003f41070 */
[----:B------:R-:W-:-:S02]  /*2e160*/  SEL R23, RZ, 0x1, !P5 ;  /* 0x00000001ff177807 */ /* 0x000fc40006800000 */
[----:B------:R-:W-:Y:S02]  /*2e170*/  @P0 LOP3.LUT R149, R149, 0x20, RZ, 0xfc, !PT ;  /* 0x0000002095950812 */ /* 0x000fe400078efcff */
[----:B------:R-:W-:Y:S02]  /*2e180*/  ISETP.GE.U32.AND.EX P0, PT, R90, R61, PT, P1 ;  /* 0x0000003d5a00720c */ /* 0x000fe40003f06110 */
[----:B------:R-:W-:Y:S02]  /*2e190*/  ISETP.EQ.U32.AND P1, PT, R93, R56, PT ;  /* 0x000000385d00720c */ /* 0x000fe40003f22070 */
[----:B------:R-:W-:Y:S02]  /*2e1a0*/  LOP3.LUT R149, R149, 0xfffffff7, RZ, 0xc0, !PT ;  /* 0xfffffff795957812 */ /* 0x000fe400078ec0ff */
[----:B------:R-:W-:Y:S02]  /*2e1b0*/  ISETP.EQ.AND.EX P1, PT, R84, R57, !P0, P1 ;  /* 0x000000395400720c */ /* 0x000fe40004722310 */
[----:B------:R-:W-:-:S05]  /*2e1c0*/  SEL R91, RZ, 0x1, P3 ;  /* 0x00000001ff5b7807 */ /* 0x000fca0001800000 */
[----:B------:R-:W-:Y:S02]  /*2e1d0*/  @P0 LOP3.LUT R149, R149, 0x8, RZ, 0xfc, !PT ;  /* 0x0000000895950812 */ /* 0x000fe400078efcff */
[----:B------:R-:W-:Y:S02]  /*2e1e0*/  ISETP.LT.U32.OR.EX P0, PT, R84, R57, P1, P2 ;  /* 0x000000395400720c */ /* 0x000fe40000f01520 */
[CC--:B------:R-:W-:Y:S02]  /*2e1f0*/  ISETP.EQ.U32.AND P1, PT, R85.reuse, R54.reuse, PT ;  /* 0x000000365500720c */ /* 0x0c0fe40003f22070 */
[----:B------:R-:W-:Y:S02]  /*2e200*/  ISETP.LT.U32.AND P2, PT, R85, R54, PT ;  /* 0x000000365500720c */ /* 0x000fe40003f41070 */
[----:B------:R-:W-:Y:S02]  /*2e210*/  ISETP.EQ.AND.EX P1, PT, R82, R55, P0, P1 ;  /* 0x000000375200720c */ /* 0x000fe40000722310 */
[----:B------:R-:W-:-:S02]  /*2e220*/  LOP3.LUT R149, R149, 0xffffffef, RZ, 0xc0, !PT ;  /* 0xffffffef95957812 */ /* 0x000fc400078ec0ff */
[----:B------:R-:W-:Y:S02]  /*2e230*/  ISETP.LT.U32.OR.EX P1, PT, R82, R55, P1, P2 ;  /* 0x000000375200720c */ /* 0x000fe40000f21520 */
[----:B------:R-:W-:Y:S02]  /*2e240*/  ISETP.GE.U32.AND P2, PT, R29, R58, PT ;  /* 0x0000003a1d00720c */ /* 0x000fe40003f46070 */
[----:B------:R-:W-:Y:S02]  /*2e250*/  @P0 LOP3.LUT R149, R149, 0x10, RZ, 0xfc, !PT ;  /* 0x0000001095950812 */ /* 0x000fe400078efcff */
[----:B------:R-:W-:Y:S02]  /*2e260*/  ISETP.GE.U32.AND.EX P2, PT, R52, R59, PT, P2 ;  /* 0x0000003b3400720c */ /* 0x000fe40003f46120 */
[----:B------:R-:W-:-:S11]  /*2e270*/  P2R R45, PR, RZ, 0x2 ;  /* 0x00000002ff2d7803 */ /* 0x000fd60000000000 */
[----:B------:R-:W-:-:S04]  /*2e280*/  @P2 ISETP.NE.U32.AND P0, PT, R29, R58, PT ;  /* 0x0000003a1d00220c */ /* 0x000fc80003f05070 */
[----:B------:R-:W-:Y:S02]  /*2e290*/  @P2 ISETP.NE.OR.EX P6, PT, R52, R59, !P1, P0 ;  /* 0x0000003b3400220c */ /* 0x000fe40004fc5700 */
[----:B------:R-:W-:Y:S02]  /*2e2a0*/  ISETP.NE.AND P0, PT, R22, RZ, PT ;  /* 0x000000ff1600720c */ /* 0x000fe40003f05270 */
[----:B------:R-:W-:Y:S02]  /*2e2b0*/  IADD3 R92, P2, PT, R23, R54, RZ ;  /* 0x00000036175c7210 */ /* 0x000fe40007f5e0ff */
[----:B------:R-:W-:-:S03]  /*2e2c0*/  PLOP3.LUT P0, PT, P0, P4, PT, 0xf8, 0x8f ;  /* 0x00000000008f781c */ /* 0x000fc60000709f70 */
[----:B------:R-:W-:Y:S01]  /*2e2d0*/  IMAD.X R135, RZ, RZ, R55, P2 ;  /* 0x000000ffff877224 */ /* 0x000fe200010e0637 */
[----:B------:R-:W-:Y:S02]  /*2e2e0*/  SEL R92, R92, RZ, P0 ;  /* 0x000000ff5c5c7207 */ /* 0x000fe40000000000 */
[----:B------:R-:W-:Y:S02]  /*2e2f0*/  SEL R107, R60, RZ, P0 ;  /* 0x000000ff3c6b7207 */ /* 0x000fe40000000000 */
[----:B------:R-:W-:Y:S02]  /*2e300*/  SEL R135, R135, RZ, P0 ;  /* 0x000000ff87877207 */ /* 0x000fe40000000000 */
[----:B------:R-:W-:Y:S02]  /*2e310*/  IADD3 R92, P2, PT, -R92, R47, RZ ;  /* 0x0000002f5c5c7210 */ /* 0x000fe40007f5e1ff */
[----:B------:R-:W-:Y:S02]  /*2e320*/  SEL R83, R61, RZ, P0 ;  /* 0x000000ff3d537207 */ /* 0x000fe40000000000 */
[----:B------:R-:W-:Y:S01]  /*2e330*/  P2R R96, PR, RZ, 0x1 ;  /* 0x00000001ff607803 */ /* 0x000fe20000000000 */
[----:B------:R-:W-:Y:S01]  /*2e340*/  IMAD.X R135, R46, 0x1, ~R135, P2 ;  /* 0x000000012e877824 */ /* 0x000fe200010e0e87 */
[----:B------:R-:W-:-:S05]  /*2e350*/  IADD3 R107, P2, PT, -R107, R89, RZ ;  /* 0x000000596b6b7210 */ /* 0x000fca0007f5e1ff */
[----:B------:R-:W-:Y:S01]  /*2e360*/  IMAD.X R83, R80, 0x1, ~R83, P2 ;  /* 0x0000000150537824 */ /* 0x000fe200010e0e53 */
[----:B------:R-:W-:Y:S01]  /*2e370*/  IADD3 R91, P2, PT, R91, R56, RZ ;  /* 0x000000385b5b7210 */ /* 0x000fe20007f5e0ff */
[----:B------:R-:W-:-:S03]  /*2e380*/  IMAD.WIDE.U32 R22, R107, R107, RZ ;  /* 0x0000006b6b167225 */ /* 0x000fc600078e00ff */
[----:B------:R-:W-:Y:S01]  /*2e390*/  SEL R91, R91, RZ, P0 ;  /* 0x000000ff5b5b7207 */ /* 0x000fe20000000000 */
[----:B------:R-:W-:Y:S02]  /*2e3a0*/  IMAD.X R130, RZ, RZ, R57, P2 ;  /* 0x000000ffff827224 */ /* 0x000fe400010e0639 */
[----:B------:R-:W-:Y:S01]  /*2e3b0*/  IMAD.WIDE.U32 R104, R83, R107, RZ ;  /* 0x0000006b53687225 */ /* 0x000fe200078e00ff */
[----:B------:R-:W-:Y:S02]  /*2e3c0*/  IADD3 R91, P2, PT, -R91, R87, RZ ;  /* 0x000000575b5b7210 */ /* 0x000fe40007f5e1ff */
[----:B------:R-:W-:Y:S01]  /*2e3d0*/  SEL R130, R130, RZ, P0 ;  /* 0x000000ff82827207 */ /* 0x000fe20000000000 */
[----:B------:R-:W-:Y:S01]  /*2e3e0*/  IMAD.WIDE.U32 R80, R135, R107, RZ ;  /* 0x0000006b87507225 */ /* 0x000fe200078e00ff */
[C---:B------:R-:W-:Y:S02]  /*2e3f0*/  LOP3.LUT P0, RZ, R149.reuse, 0x2, RZ, 0xc0, !PT ;  /* 0x0000000295ff7812 */ /* 0x040fe4000780c0ff */
[----:B------:R-:W-:Y:S01]  /*2e400*/  LOP3.LUT R149, R149, 0xfffffffb, RZ, 0xc0, !PT ;  /* 0xfffffffb95957812 */ /* 0x000fe200078ec0ff */
[----:B------:R-:W-:Y:S01]  /*2e410*/  IMAD.X R130, R88, 0x1, ~R130, P2 ;  /* 0x0000000158827824 */ /* 0x000fe200010e0e82 */
[----:B------:R-:W-:Y:S01]  /*2e420*/  PLOP3.LUT P6, PT, P0, P6, PT, 0xf8, 0x8f ;  /* 0x00000000008f781c */ /* 0x000fe200007cdf70 */
[----:B------:R-:W-:Y:S01]  /*2e430*/  IMAD.WIDE.U32 R104, P2, R107, R83, R104 ;  /* 0x000000536b687225 */ /* 0x000fe20007840068 */
[----:B------:R-:W-:-:S02]  /*2e440*/  ISETP.NE.AND P0, PT, R96, RZ, PT ;  /* 0x000000ff6000720c */ /* 0x000fc40003f05270 */
[----:B------:R-:W-:Y:S01]  /*2e450*/  SEL R126, R60, RZ, P6 ;  /* 0x000000ff3c7e7207 */ /* 0x000fe20003000000 */
[----:B------:R-:W-:Y:S01]  /*2e460*/  IMAD.X R27, RZ, RZ, RZ, P2 ;  /* 0x000000ffff1b7224 */ /* 0x000fe200010e06ff */
[----:B------:R-:W-:Y:S01]  /*2e470*/  IADD3 RZ, P2, PT, R23, R104, RZ ;  /* 0x0000006817ff7210 */ /* 0x000fe20007f5e0ff */
[----:B------:R-:W-:-:S04]  /*2e480*/  IMAD.WIDE.U32 R24, R130, R107, RZ ;  /* 0x0000006b82187225 */ /* 0x000fc800078e00ff */
[----:B------:R-:W-:Y:S01]  /*2e490*/  IMAD.MOV.U32 R26, RZ, RZ, R105 ;  /* 0x000000ffff1a7224 */ /* 0x000fe200078e0069 */
[----:B------:R-:W-:Y:S01]  /*2e4a0*/  SEL R105, R61, RZ, P6 ;  /* 0x000000ff3d697207 */ /* 0x000fe20003000000 */
[----:B------:R-:W-:-:S04]  /*2e4b0*/  IMAD.WIDE.U32 R22, R91, R107, RZ ;  /* 0x0000006b5b167225 */ /* 0x000fc800078e00ff */
[----:B------:R-:W-:-:S04]  /*2e4c0*/  IMAD.WIDE.U32.X R26, R83, R83, R26, P2 ;  /* 0x00000053531a7225 */ /* 0x000fc800010e041a */
[----:B------:R-:W-:-:S04]  /*2e4d0*/  IMAD.WIDE.U32 R24, P2, R91, R83, R24 ;  /* 0x000000535b187225 */ /* 0x000fc80007840018 */
[-C--:B------:R-:W-:Y:S01]  /*2e4e0*/  IMAD.WIDE.U32 R46, R83, R91.reuse, RZ ;  /* 0x0000005b532e7225 */ /* 0x080fe200078e00ff */
[----:B------:R-:W-:Y:S02]  /*2e4f0*/  IADD3 R128, P3, PT, R23, R24, RZ ;  /* 0x0000001817807210 */ /* 0x000fe40007f7e0ff */
[----:B------:R-:W-:Y:S01]  /*2e500*/  IADD3 R23, P4, PT, R26, R22, RZ ;  /* 0x000000161a177210 */ /* 0x000fe20007f9e0ff */
[----:B------:R-:W-:-:S04]  /*2e510*/  IMAD.WIDE.U32 R48, R107, R91, RZ ;  /* 0x0000005b6b307225 */ /* 0x000fc800078e00ff */
[----:B------:R-:W-:Y:S02]  /*2e520*/  IMAD.X R95, R128, 0x1, R27, P4 ;  /* 0x00000001805f7824 */ /* 0x000fe400020e061b */
[----:B------:R-:W-:-:S04]  /*2e530*/  IMAD.WIDE.U32 R46, P4, R130, R107, R46 ;  /* 0x0000006b822e7225 */ /* 0x000fc8000788002e */
[----:B------:R-:W-:Y:S01]  /*2e540*/  IMAD.X R27, RZ, RZ, RZ, P4 ;  /* 0x000000ffff1b7224 */ /* 0x000fe200020e06ff */
[----:B------:R-:W-:Y:S01]  /*2e550*/  IADD3 RZ, P4, PT, R49, R46, RZ ;  /* 0x0000002e31ff7210 */ /* 0x000fe20007f9e0ff */
        /* <DEDUP_REMOVED lines=8> */
[----:B------:R-:W-:Y:S02]  /*2e5e0*/  @P5 LOP3.LUT R149, R149, 0x4, RZ, 0xfc, !PT ;  /* 0x0000000495955812 */ /* 0x000fe400078efcff */
[----:B------:R-:W-:Y:S02]  /*2e5f0*/  IADD3 R88, P1, PT, R51, R80, RZ ;  /* 0x0000005033587210 */ /* 0x000fe40007f3e0ff */
[----:B------:R-:W-:Y:S01]  /*2e600*/  IADD3 R87, P4, P5, R50, R26, R87 ;  /* 0x0000001a32577210 */ /* 0x000fe20007d9e057 */
[----:B------:R-:W-:Y:S02]  /*2e610*/  IMAD.MOV.U32 R26, RZ, RZ, R25 ;  /* 0x000000ffff1a7224 */ /* 0x000fe400078e0019 */
[----:B------:R-:W-:Y:S01]  /*2e620*/  IMAD.WIDE.U32 R24, R130, R91, RZ ;  /* 0x0000005b82187225 */ /* 0x000fe200078e00ff */
[----:B------:R-:W-:-:S03]  /*2e630*/  IADD3.X R89, PT, PT, R88, R27, RZ, P4, P5 ;  /* 0x0000001b58597210 */ /* 0x000fc600027ea4ff */
[----:B------:R-:W-:Y:S01]  /*2e640*/  IMAD.X R27, RZ, RZ, RZ, P2 ;  /* 0x000000ffff1b7224 */ /* 0x000fe200010e06ff */
[----:B------:R-:W-:Y:S01]  /*2e650*/  IADD3 R129, P2, PT, R23, R22, RZ ;  /* 0x0000001617817210 */ /* 0x000fe20007f5e0ff */
[----:B------:R-:W-:-:S04]  /*2e660*/  IMAD.WIDE.U32.X R26, R130, R83, R26, P3 ;  /* 0x00000053821a7225 */ /* 0x000fc800018e041a */
[----:B------:R-:W-:Y:S01]  /*2e670*/  IMAD.X R128, R95, 0x1, R128, P2 ;  /* 0x000000015f807824 */ /* 0x000fe200010e0680 */
[----:B------:R-:W-:Y:S01]  /*2e680*/  ISETP.GE.U32.AND P2, PT, R129, R23, PT ;  /* 0x000000178100720c */ /* 0x000fe20003f46070 */
[----:B------:R-:W-:-:S03]  /*2e690*/  IMAD.WIDE.U32 R22, R91, R91, RZ ;  /* 0x0000005b5b167225 */ /* 0x000fc600078e00ff */
[----:B------:R-:W-:Y:S02]  /*2e6a0*/  ISETP.GE.U32.AND.EX P2, PT, R128, R95, PT, P2 ;  /* 0x0000005f8000720c */ /* 0x000fe40003f46120 */
[----:B------:R-:W-:Y:S02]  /*2e6b0*/  IADD3 R49, P4, PT, R87, R22, RZ ;  /* 0x0000001657317210 */ /* 0x000fe40007f9e0ff */
[----:B------:R-:W-:Y:S01]  /*2e6c0*/  SEL R51, RZ, 0x1, P2 ;  /* 0x00000001ff337807 */ /* 0x000fe20001000000 */
[----:B------:R-:W-:-:S03]  /*2e6d0*/  IMAD.WIDE.U32 R24, P2, R91, R130, R24 ;  /* 0x000000825b187225 */ /* 0x000fc60007840018 */
[----:B------:R-:W-:-:S05]  /*2e6e0*/  IADD3 R94, P3, PT, R23, R24, RZ ;  /* 0x00000018175e7210 */ /* 0x000fca0007f7e0ff */
[----:B------:R-:W-:Y:S01]  /*2e6f0*/  IMAD.X R80, R94, 0x1, R89, P4 ;  /* 0x000000015e507824 */ /* 0x000fe200020e0659 */
[----:B------:R-:W-:Y:S01]  /*2e700*/  IADD3 R51, P4, P5, R49, R26, R51 ;  /* 0x0000001a31337210 */ /* 0x000fe20007d9e033 */
[----:B------:R-:W-:Y:S02]  /*2e710*/  IMAD.MOV.U32 R26, RZ, RZ, R25 ;  /* 0x000000ffff1a7224 */ /* 0x000fe400078e0019 */
[----:B------:R-:W-:Y:S01]  /*2e720*/  IMAD.WIDE.U32 R24, R107, R92, RZ ;  /* 0x0000005c6b187225 */ /* 0x000fe200078e00ff */
[----:B------:R-:W-:Y:S02]  /*2e730*/  IADD3.X R127, PT, PT, R80, R27, RZ, P4, P5 ;  /* 0x0000001b507f7210 */ /* 0x000fe400027ea4ff */
[C---:B------:R-:W-:Y:S01]  /*2e740*/  LOP3.LUT P4, RZ, R149.reuse, 0x8, RZ, 0xc0, !PT ;  /* 0x0000000895ff7812 */ /* 0x040fe2000788c0ff */
[----:B------:R-:W-:Y:S01]  /*2e750*/  IMAD.X R27, RZ, RZ, RZ, P2 ;  /* 0x000000ffff1b7224 */ /* 0x000fe200010e06ff */
[----:B------:R-:W-:Y:S01]  /*2e760*/  LOP3.LUT P5, RZ, R149, 0x4, RZ, 0xc0, !PT ;  /* 0x0000000495ff7812 */ /* 0x000fe200078ac0ff */
[----:B------:R-:W-:Y:S01]  /*2e770*/  IMAD.WIDE.U32 R46, P2, R135, R107, R46 ;  /* 0x0000006b872e7225 */ /* 0x000fe2000784002e */
[----:B------:R-:W-:-:S02]  /*2e780*/  SEL R23, RZ, 0x1, P4 ;  /* 0x00000001ff177807 */ /* 0x000fc40002000000 */
[----:B------:R-:W-:Y:S01]  /*2e790*/  IADD3 R126, P4, PT, -R126, R21, RZ ;  /* 0x000000157e7e7210 */ /* 0x000fe20007f9e1ff */
[----:B------:R-:W-:Y:S01]  /*2e7a0*/  IMAD.WIDE.U32.X R26, R130, R130, R26, P3 ;  /* 0x00000082821a7225 */ /* 0x000fe200018e041a */
[----:B------:R-:W-:-:S03]  /*2e7b0*/  IADD3 RZ, P3, PT, R25, R46, RZ ;  /* 0x0000002e19ff7210 */ /* 0x000fc60007f7e0ff */
[----:B------:R-:W-:Y:S01]  /*2e7c0*/  IMAD.X R105, R90, 0x1, ~R105, P4 ;  /* 0x000000015a697824 */ /* 0x000fe200020e0e69 */
[----:B------:R-:W-:-:S04]  /*2e7d0*/  LOP3.LUT P4, RZ, R149, 0x20, RZ, 0xc0, !PT ;  /* 0x0000002095ff7812 */ /* 0x000fc8000788c0ff */
[----:B------:R-:W-:Y:S02]  /*2e7e0*/  SEL R21, RZ, 0x1, !P4 ;  /* 0x00000001ff157807 */ /* 0x000fe40006000000 */
[----:B------:R-:W-:-:S04]  /*2e7f0*/  IADD3 R106, P4, PT, R23, R56, RZ ;  /* 0x00000038176a7210 */ /* 0x000fc80007f9e0ff */
[----:B------:R-:W-:Y:S01]  /*2e800*/  SEL R106, R106, RZ, P6 ;  /* 0x000000ff6a6a7207 */ /* 0x000fe20003000000 */
[----:B------:R-:W-:-:S03]  /*2e810*/  IMAD.X R125, RZ, RZ, R57, P4 ;  /* 0x000000ffff7d7224 */ /* 0x000fc600020e0639 */
[----:B------:R-:W-:Y:S02]  /*2e820*/  IADD3 R106, P4, PT, R93, -R106, RZ ;  /* 0x8000006a5d6a7210 */ /* 0x000fe40007f9e0ff */
[----:B------:R-:W-:-:S05]  /*2e830*/  SEL R125, R125, RZ, P6 ;  /* 0x000000ff7d7d7207 */ /* 0x000fca0003000000 */
[----:B------:R-:W-:Y:S01]  /*2e840*/  IMAD.X R125, R84, 0x1, ~R125, P4 ;  /* 0x00000001547d7824 */ /* 0x000fe200020e0e7d */
[----:B------:R-:W-:Y:S01]  /*2e850*/  LOP3.LUT P4, RZ, R149, 0x10, RZ, 0xc0, !PT ;  /* 0x0000001095ff7812 */ /* 0x000fe2000788c0ff */
[----:B------:R-:W-:-:S03]  /*2e860*/  IMAD.MOV.U32 R84, RZ, RZ, R47 ;  /* 0x000000ffff547224 */ /* 0x000fc600078e002f */
[----:B------:R-:W-:Y:S02]  /*2e870*/  SEL R23, RZ, 0x1, !P4 ;  /* 0x00000001ff177807 */ /* 0x000fe40006000000 */
[----:B------:R-:W-:-:S04]  /*2e880*/  IADD3 R21, P4, PT, R21, R58, RZ ;  /* 0x0000003a15157210 */ /* 0x000fc80007f9e0ff */
[----:B------:R-:W-:Y:S01]  /*2e890*/  SEL R21, R21, RZ, P0 ;  /* 0x000000ff15157207 */ /* 0x000fe20000000000 */
[----:B------:R-:W-:Y:S01]  /*2e8a0*/  IMAD.X R131, RZ, RZ, R59, P4 ;  /* 0x000000ffff837224 */ /* 0x000fe200020e063b */
[----:B------:R-:W-:-:S04]  /*2e8b0*/  ISETP.GE.U32.AND P4, PT, R51, R49, PT ;  /* 0x000000313300720c */ /* 0x000fc80003f86070 */
[----:B------:R-:W-:Y:S02]  /*2e8c0*/  SEL R131, R131, RZ, P0 ;  /* 0x000000ff83837207 */ /* 0x000fe40000000000 */
[----:B------:R-:W-:Y:S02]  /*2e8d0*/  IADD3 R100, P0, PT, -R21, R100, RZ ;  /* 0x0000006415647210 */ /* 0x000fe40007f1e1ff */
[----:B------:R-:W-:-:S03]  /*2e8e0*/  ISETP.GE.U32.AND.EX P4, PT, R127, R80, PT, P4 ;  /* 0x000000507f00720c */ /* 0x000fc60003f86140 */
[----:B------:R-:W-:Y:S01]  /*2e8f0*/  IMAD.X R131, R86, 0x1, ~R131, P0 ;  /* 0x0000000156837824 */ /* 0x000fe200000e0e83 */
[----:B------:R-:W-:Y:S01]  /*2e900*/  IADD3 R124, P0, PT, R23, R54, RZ ;  /* 0x00000036177c7210 */ /* 0x000fe20007f1e0ff */
[----:B------:R-:W-:Y:S01]  /*2e910*/  IMAD.WIDE.U32 R24, R107, R100, RZ ;  /* 0x000000646b187225 */ /* 0x000fe200078e00ff */
[----:B------:R-:W-:Y:S02]  /*2e920*/  SEL R93, RZ, 0x1, P4 ;  /* 0x00000001ff5d7807 */ /* 0x000fe40002000000 */
[----:B------:R-:W-:Y:S01]  /*2e930*/  SEL R124, R124, RZ, P6 ;  /* 0x000000ff7c7c7207 */ /* 0x000fe20003000000 */
[----:B------:R-:W-:Y:S01]  /*2e940*/  IMAD.X R21, RZ, RZ, R55, P0 ;  /* 0x000000ffff157224 */ /* 0x000fe200000e0637 */
[----:B------:R-:W-:Y:S01]  /*2e950*/  ISETP.GE.U32.AND P0, PT, R49, R22, PT ;  /* 0x000000163100720c */ /* 0x000fe20003f06070 */
[----:B------:R-:W-:Y:S01]  /*2e960*/  IMAD.WIDE.U32 R48, R83, R100, RZ ;  /* 0x0000006453307225 */ /* 0x000fe200078e00ff */
[----:B------:R-:W-:Y:S02]  /*2e970*/  IADD3 R124, P4, PT, -R124, R85, RZ ;  /* 0x000000557c7c7210 */ /* 0x000fe40007f9e1ff */
[----:B------:R-:W-:Y:S01]  /*2e980*/  ISETP.GE.U32.AND.EX P0, PT, R80, R94, PT, P0 ;  /* 0x0000005e5000720c */ /* 0x000fe20003f06100 */
[----:B------:R-:W-:Y:S01]  /*2e990*/  IMAD.X R85, RZ, RZ, RZ, P2 ;  /* 0x000000ffff557224 */ /* 0x000fe200010e06ff */
[----:B------:R-:W-:Y:S01]  /*2e9a0*/  SEL R21, R21, RZ, P6 ;  /* 0x000000ff15157207 */ /* 0x000fe20003000000 */
[----:B------:R-:W-:Y:S01]  /*2e9b0*/  IMAD.WIDE.U32 R46, R131, R107, RZ ;  /* 0x0000006b832e7225 */ /* 0x000fe200078e00ff */
[----:B------:R-:W-:-:S03]  /*2e9c0*/  SEL R134, RZ, 0x1, P0 ;  /* 0x00000001ff867807 */ /* 0x000fc60000000000 */
[----:B------:R-:W-:-:S04]  /*2e9d0*/  IMAD.WIDE.U32 R48, P0, R131, R107, R48 ;  /* 0x0000006b83307225 */ /* 0x000fc80007800030 */
[----:B------:R-:W-:Y:S01]  /*2e9e0*/  IMAD.X R21, R82, 0x1, ~R21, P4 ;  /* 0x0000000152157824 */ /* 0x000fe200020e0e15 */
[----:B------:R-:W-:Y:S01]  /*2e9f0*/  IADD3 RZ, P2, PT, R25, R48, RZ ;  /* 0x0000003019ff7210 */ /* 0x000fe20007f5e0ff */
[----:B------:R-:W-:Y:S01]  /*2ea00*/  IMAD.X R25, RZ, RZ, RZ, P0 ;  /* 0x000000ffff197224 */ /* 0x000fe200000e06ff */
[----:B------:R-:W-:Y:S01]  /*2ea10*/  IADD3 R134, P0, P4, R93, R26, R134 ;  /* 0x0000001a5d867210 */ /* 0x000fe20007c1e086 */
[----:B------:R-:W-:Y:S02]  /*2ea20*/  IMAD.X R23, RZ, RZ, RZ, P5 ;  /* 0x000000ffff177224 */ /* 0x000fe400028e06ff */
[----:B------:R-:W-:Y:S01]  /*2ea30*/  IMAD.MOV.U32 R22, RZ, RZ, R81 ;  /* 0x000000ffff167224 */ /* 0x000fe200078e0051 */
[----:B------:R-:W-:Y:S01]  /*2ea40*/  IADD3.X R101, PT, PT, RZ, R27, RZ, P0, P4 ;  /* 0x0000001bff657210 */ /* 0x000fe200007e84ff */
[----:B------:R-:W-:Y:S01]  /*2ea50*/  IMAD.WIDE.U32 R102, R100, R107, RZ ;  /* 0x0000006b64667225 */ /* 0x000fe200078e00ff */
[----:B------:R-:W-:-:S03]  /*2ea60*/  ISETP.GE.U32.AND P0, PT, R87, R50, PT ;  /* 0x000000325700720c */ /* 0x000fc60003f06070 */
[----:B------:R-:W-:Y:S01]  /*2ea70*/  IMAD.WIDE.U32 R86, R130, R92, RZ ;  /* 0x0000005c82567225 */ /* 0x000fe200078e00ff */
[----:B------:R-:W-:-:S03]  /*2ea80*/  ISETP.GE.U32.AND.EX P0, PT, R89, R88, PT, P0 ;  /* 0x000000585900720c */ /* 0x000fc60003f06100 */
[----:B------:R-:W-:Y:S01]  /*2ea90*/  IMAD.WIDE.U32 R46, P4, R100, R83, R46 ;  /* 0x00000053642e7225 */ /* 0x000fe2000788002e */
[----:B------:R-:W-:-:S03]  /*2eaa0*/  SEL R141, RZ, 0x1, P0 ;  /* 0x00000001ff8d7807 */ /* 0x000fc60000000000 */
[----:B------:R-:W-:-:S04]  /*2eab0*/  IMAD.WIDE.U32 R80, R135, R91, RZ ;  /* 0x0000005b87507225 */ /* 0x000fc800078e00ff */
[----:B------:R-:W-:Y:S01]  /*2eac0*/  IMAD.WIDE.U32.X R22, R135, R83, R22, P1 ;  /* 0x0000005387167225 */ /* 0x000fe200008e0416 */
[----:B------:R-:W-:-:S03]  /*2ead0*/  ISETP.NE.AND P1, PT, R45, RZ, PT ;  /* 0x000000ff2d00720c */ /* 0x000fc60003f25270 */
[----:B------:R-:W-:Y:S01]  /*2eae0*/  IMAD.WIDE.U32.X R84, R135, R83, R84, P3 ;  /* 0x0000005387547225 */ /* 0x000fe200018e0454 */
[----:B------:R-:W-:-:S03]  /*2eaf0*/  IADD3 R45, P3, PT, R103, R46, RZ ;  /* 0x0000002e672d7210 */ /* 0x000fc60007f7e0ff */
[----:B------:R-:W-:Y:S02]  /*2eb00*/  IMAD.MOV.U32 R24, RZ, RZ, R49 ;  /* 0x000000ffff187224 */ /* 0x000fe400078e0031 */
[----:B------:R-:W-:Y:S02]  /*2eb10*/  IMAD.X R27, RZ, RZ, RZ, P4 ;  /* 0x000000ffff1b7224 */ /* 0x000fe400020e06ff */
[----:B------:R-:W-:Y:S02]  /*2eb20*/  IMAD.MOV.U32 R26, RZ, RZ, R47 ;  /* 0x000000ffff1a7224 */ /* 0x000fe400078e002f */
[----:B------:R-:W-:-:S04]  /*2eb30*/  IMAD.WIDE.U32 R48, R91, R92, RZ ;  /* 0x0000005c5b307225 */ /* 0x000fc800078e00ff */
[----:B------:R-:W-:-:S04]  /*2eb40*/  IMAD.WIDE.U32 R86, P5, R135, R91, R86 ;  /* 0x0000005b87567225 */ /* 0x000fc800078a0056 */
[----:B------:R-:W-:-:S04]  /*2eb50*/  IMAD.WIDE.U32 R80, P4, R92, R130, R80 ;  /* 0x000000825c507225 */ /* 0x000fc80007880050 */
[----:B------:R-:W-:-:S04]  /*2eb60*/  IMAD.WIDE.U32 R46, R92, R91, RZ ;  /* 0x0000005b5c2e7225 */ /* 0x000fc800078e00ff */
[----:B------:R-:W-:Y:S01]  /*2eb70*/  IMAD.WIDE.U32.X R24, R131, R83, R24, P2 ;  /* 0x0000005383187225 */ /* 0x000fe200010e0418 */
[----:B------:R-:W-:-:S03]  /*2eb80*/  IADD3 RZ, P2, PT, R49, R86, RZ ;  /* 0x0000005631ff7210 */ /* 0x000fc60007f5e0ff */
[----:B------:R-:W-:Y:S01]  /*2eb90*/  IMAD.WIDE.U32.X R26, R131, R83, R26, P3 ;  /* 0x00000053831a7225 */ /* 0x000fe200018e041a */
[----:B------:R-:W-:-:S03]  /*2eba0*/  IADD3 R103, P3, PT, R47, R80, RZ ;  /* 0x000000502f677210 */ /* 0x000fc60007f7e0ff */
[----:B------:R-:W-:Y:S01]  /*2ebb0*/  IMAD.X R49, RZ, RZ, RZ, P4 ;  /* 0x000000ffff317224 */ /* 0x000fe200020e06ff */
[----:B------:R-:W-:Y:S01]  /*2ebc0*/  IADD3 R141, P0, P4, R102, R84, R141 ;  /* 0x00000054668d7210 */ /* 0x000fe20007c1e08d */
[----:B------:R-:W-:Y:S02]  /*2ebd0*/  IMAD.MOV.U32 R48, RZ, RZ, R81 ;  /* 0x000000ffff307224 */ /* 0x000fe400078e0051 */
[----:B------:R-:W-:Y:S01]  /*2ebe0*/  IMAD.WIDE.U32 R82, R130, R100, RZ ;  /* 0x0000006482527225 */ /* 0x000fe200078e00ff */
[----:B------:R-:W-:-:S03]  /*2ebf0*/  IADD3.X R86, PT, PT, R45, R85, RZ, P0, P4 ;  /* 0x000000552d567210 */ /* 0x000fc600007e84ff */
[----:B------:R-:W-:Y:S01]  /*2ec00*/  IMAD.WIDE.U32.X R48, R135, R130, R48, P3 ;  /* 0x0000008287307225 */ /* 0x000fe200018e0430 */
[----:B------:R-:W-:-:S03]  /*2ec10*/  IADD3 R47, P3, PT, R51, R50, RZ ;  /* 0x00000032332f7210 */ /* 0x000fc60007f7e0ff */
[----:B------:R-:W-:-:S04]  /*2ec20*/  IMAD.WIDE.U32 R94, R135, R100, RZ ;  /* 0x00000064875e7225 */ /* 0x000fc800078e00ff */
[----:B------:R-:W-:-:S04]  /*2ec30*/  IMAD.WIDE.U32 R80, R91, R100, RZ ;  /* 0x000000645b507225 */ /* 0x000fc800078e00ff */
[----:B------:R-:W-:-:S04]  /*2ec40*/  IMAD.WIDE.U32 R82, P4, R131, R91, R82 ;  /* 0x0000005b83527225 */ /* 0x000fc80007880052 */
[----:B------:R-:W-:Y:S01]  /*2ec50*/  IMAD.X R127, R127, 0x1, R88, P3 ;  /* 0x000000017f7f7824 */ /* 0x000fe200018e0658 */
[----:B------:R-:W-:Y:S01]  /*2ec60*/  ISETP.GE.U32.AND P3, PT, R47, R50, PT ;  /* 0x000000322f00720c */ /* 0x000fe20003f66070 */
[----:B------:R-:W-:Y:S01]  /*2ec70*/  IMAD.X R51, RZ, RZ, RZ, P5 ;  /* 0x000000ffff337224 */ /* 0x000fe200028e06ff */
[----:B------:R-:W-:Y:S01]  /*2ec80*/  IADD3 RZ, P5, PT, R81, R82, RZ ;  /* 0x0000005251ff7210 */ /* 0x000fe20007fbe0ff */
[----:B------:R-:W-:Y:S01]  /*2ec90*/  IMAD.WIDE.U32 R84, R92, R100, RZ ;  /* 0x000000645c547225 */ /* 0x000fe200078e00ff */
[----:B------:R-:W-:-:S03]  /*2eca0*/  ISETP.GE.U32.AND.EX P3, PT, R127, R88, PT, P3 ;  /* 0x000000587f00720c */ /* 0x000fc60003f66130 */
[----:B------:R-:W-:Y:S01]  /*2ecb0*/  IMAD.WIDE.U32 R94, P0, R131, R92, R94 ;  /* 0x0000005c835e7225 */ /* 0x000fe2000780005e */
[----:B------:R-:W-:Y:S02]  /*2ecc0*/  SEL R137, RZ, 0x1, P3 ;  /* 0x00000001ff897807 */ /* 0x000fe40001800000 */
        /* <DEDUP_REMOVED lines=10> */
[----:B------:R-:W-:Y:S02]  /*2ed70*/  IMAD.MOV.U32 R50, RZ, RZ, R87 ;  /* 0x000000ffff327224 */ /* 0x000fe400078e0057 */
[----:B------:R-:W-:-:S04]  /*2ed80*/  IMAD.WIDE.U32 R96, R131, R92, RZ ;  /* 0x0000005c83607225 */ /* 0x000fc800078e00ff */
[----:B------:R-:W-:Y:S02]  /*2ed90*/  IMAD.X R136, R103, 0x1, R86, P5 ;  /* 0x0000000167887824 */ /* 0x000fe400028e0656 */
[----:B------:R-:W-:-:S04]  /*2eda0*/  IMAD.WIDE.U32.X R50, R135, R130, R50, P2 ;  /* 0x0000008287327225 */ /* 0x000fc800010e0432 */
[----:B------:R-:W-:-:S04]  /*2edb0*/  IMAD.WIDE.U32 R88, P5, R92, R135, R88 ;  /* 0x000000875c587225 */ /* 0x000fc800078a0058 */
[----:B------:R-:W-:-:S04]  /*2edc0*/  IMAD.WIDE.U32 R84, P2, R100, R130, R84 ;  /* 0x0000008264547225 */ /* 0x000fc80007840054 */
[----:B------:R-:W-:-:S04]  /*2edd0*/  IMAD.WIDE.U32 R82, R100, R91, RZ ;  /* 0x0000005b64527225 */ /* 0x000fc800078e00ff */
[----:B------:R-:W-:Y:S02]  /*2ede0*/  IMAD.X R93, RZ, RZ, RZ, P5 ;  /* 0x000000ffff5d7224 */ /* 0x000fe400028e06ff */
[----:B------:R-:W-:Y:S01]  /*2edf0*/  IMAD.X R91, RZ, RZ, RZ, P2 ;  /* 0x000000ffff5b7224 */ /* 0x000fe200010e06ff */
[----:B------:R-:W-:Y:S01]  /*2ee00*/  IADD3 R83, P2, PT, R83, R84, RZ ;  /* 0x0000005453537210 */ /* 0x000fe20007f5e0ff */
[----:B------:R-:W-:-:S04]  /*2ee10*/  IMAD.WIDE.U32 R96, P5, R100, R135, R96 ;  /* 0x0000008764607225 */ /* 0x000fc800078a0060 */
[----:B------:R-:W-:Y:S02]  /*2ee20*/  IMAD.MOV.U32 R90, RZ, RZ, R85 ;  /* 0x000000ffff5a7224 */ /* 0x000fe400078e0055 */
[----:B------:R-:W-:-:S04]  /*2ee30*/  IMAD.WIDE.U32 R84, R92, R92, RZ ;  /* 0x0000005c5c547225 */ /* 0x000fc800078e00ff */
[----:B------:R-:W-:-:S04]  /*2ee40*/  IMAD.WIDE.U32 R86, R100, R92, RZ ;  /* 0x0000005c64567225 */ /* 0x000fc800078e00ff */
[----:B------:R-:W-:Y:S01]  /*2ee50*/  IMAD.MOV.U32 R92, RZ, RZ, R89 ;  /* 0x000000ffff5c7224 */ /* 0x000fe200078e0059 */
[----:B------:R-:W-:Y:S01]  /*2ee60*/  IADD3 R87, P3, PT, R87, R96, RZ ;  /* 0x0000006057577210 */ /* 0x000fe20007f7e0ff */
[----:B------:R-:W-:Y:S01]  /*2ee70*/  IMAD.X R89, RZ, RZ, RZ, P5 ;  /* 0x000000ffff597224 */ /* 0x000fe200028e06ff */
[----:B------:R-:W-:Y:S01]  /*2ee80*/  IADD3 R134, P5, PT, R141, R134, RZ ;  /* 0x000000868d867210 */ /* 0x000fe20007fbe0ff */
[----:B------:R-:W-:Y:S01]  /*2ee90*/  IMAD.X R99, RZ, RZ, RZ, P0 ;  /* 0x000000ffff637224 */ /* 0x000fe200000e06ff */
[----:B------:R-:W-:Y:S01]  /*2eea0*/  IADD3 R85, P0, PT, R85, R88, RZ ;  /* 0x0000005855557210 */ /* 0x000fe20007f1e0ff */
[----:B------:R-:W-:Y:S02]  /*2eeb0*/  IMAD.MOV.U32 R98, RZ, RZ, R95 ;  /* 0x000000ffff627224 */ /* 0x000fe400078e005f */
[----:B------:R-:W-:-:S04]  /*2eec0*/  IMAD.WIDE.U32 R94, R131, R100, RZ ;  /* 0x00000064835e7225 */ /* 0x000fc800078e00ff */
[C---:B------:R-:W-:Y:S01]  /*2eed0*/  IMAD.X R138, R136.reuse, 0x1, R101, P5 ;  /* 0x00000001888a7824 */ /* 0x040fe200028e0665 */
[----:B------:R-:W-:Y:S01]  /*2eee0*/  ISETP.GE.U32.AND P5, PT, R141, R46, PT ;  /* 0x0000002e8d00720c */ /* 0x000fe20003fa6070 */
[----:B------:R-:W-:Y:S02]  /*2eef0*/  IMAD.MOV.U32 R88, RZ, RZ, R97 ;  /* 0x000000ffff587224 */ /* 0x000fe400078e0061 */
[----:B------:R-:W-:Y:S01]  /*2ef00*/  IMAD.WIDE.U32.X R92, R135, R135, R92, P0 ;  /* 0x00000087875c7225 */ /* 0x000fe200000e045c */
[----:B------:R-:W-:-:S03]  /*2ef10*/  ISETP.GE.U32.AND.EX P5, PT, R136, R103, PT, P5 ;  /* 0x000000678800720c */ /* 0x000fc60003fa6150 */
[----:B------:R-:W-:Y:S01]  /*2ef20*/  IMAD.WIDE.U32.X R90, R131, R130, R90, P2 ;  /* 0x00000082835a7225 */ /* 0x000fe200010e045a */
[----:B------:R-:W-:-:S03]  /*2ef30*/  ISETP.GE.U32.AND P2, PT, R134, R141, PT ;  /* 0x0000008d8600720c */ /* 0x000fc60003f46070 */
[----:B------:R-:W-:Y:S01]  /*2ef40*/  IMAD.WIDE.U32 R94, P0, R100, R131, R94 ;  /* 0x00000083645e7225 */ /* 0x000fe2000780005e */
[----:B------:R-:W-:-:S03]  /*2ef50*/  ISETP.GE.U32.AND.EX P2, PT, R138, R136, PT, P2 ;  /* 0x000000888a00720c */ /* 0x000fc60003f46120 */
[----:B------:R-:W-:-:S04]  /*2ef60*/  IMAD.WIDE.U32 R96, R100, R100, RZ ;  /* 0x0000006464607225 */ /* 0x000fc800078e00ff */
[-C--:B------:R-:W-:Y:S01]  /*2ef70*/  IMAD.WIDE.U32.X R98, R131, R135.reuse, R98, P4 ;  /* 0x0000008783627225 */ /* 0x080fe200020e0462 */
[----:B------:R-:W-:Y:S02]  /*2ef80*/  IADD3 R130, P4, PT, R134, R46, RZ ;  /* 0x0000002e86827210 */ /* 0x000fe40007f9e0ff */
[----:B------:R-:W-:Y:S01]  /*2ef90*/  SEL R134, RZ, 0x1, P5 ;  /* 0x00000001ff867807 */ /* 0x000fe20002800000 */
[----:B------:R-:W-:Y:S01]  /*2efa0*/  IMAD.X R101, RZ, RZ, RZ, P0 ;  /* 0x000000ffff657224 */ /* 0x000fe200000e06ff */
[----:B------:R-:W-:Y:S01]  /*2efb0*/  IADD3 R94, P5, PT, R97, R94, RZ ;  /* 0x0000005e615e7210 */ /* 0x000fe20007fbe0ff */
[----:B------:R-:W-:Y:S01]  /*2efc0*/  IMAD.X R97, R138, 0x1, R103, P4 ;  /* 0x000000018a617824 */ /* 0x000fe200020e0667 */
[----:B------:R-:W-:Y:S01]  /*2efd0*/  IADD3 R137, P0, P4, R130, R22, R137 ;  /* 0x0000001682897210 */ /* 0x000fe20007c1e089 */
[----:B------:R-:W-:Y:S01]  /*2efe0*/  IMAD.MOV.U32 R100, RZ, RZ, R95 ;  /* 0x000000ffff647224 */ /* 0x000fe200078e005f */
[----:B------:R-:W-:Y:S01]  /*2eff0*/  SEL R95, RZ, 0x1, P2 ;  /* 0x00000001ff5f7807 */ /* 0x000fe20001000000 */
[----:B------:R-:W-:Y:S01]  /*2f000*/  IMAD.WIDE.U32.X R88, R131, R135, R88, P3 ;  /* 0x0000008783587225 */ /* 0x000fe200018e0458 */
[----:B------:R-:W-:-:S02]  /*2f010*/  IADD3.X R22, PT, PT, R97, R23, RZ, P0, P4 ;  /* 0x0000001761167210 */ /* 0x000fc400007e84ff */
[----:B------:R-:W-:Y:S01]  /*2f020*/  IADD3 R139, P3, P2, R82, R24, R139 ;  /* 0x00000018528b7210 */ /* 0x000fe20007a7e08b */
[----:B------:R-:W-:Y:S01]  /*2f030*/  IMAD.WIDE.U32.X R100, R131, R131, R100, P5 ;  /* 0x0000008383647225 */ /* 0x000fe200028e0464 */
[----:B------:R-:W-:Y:S02]  /*2f040*/  SEL R23, RZ, 0x1, !P1 ;  /* 0x00000001ff177807 */ /* 0x000fe40004800000 */
[----:B------:R-:W-:Y:S02]  /*2f050*/  IADD3 R50, P1, P4, R95, R50, R134 ;  /* 0x000000325f327210 */ /* 0x000fe40007c3e086 */
[----:B------:R-:W-:Y:S02]  /*2f060*/  ISETP.GE.U32.AND P0, PT, R130, R46, PT ;  /* 0x0000002e8200720c */ /* 0x000fe40003f06070 */
[----:B------:R-:W-:Y:S02]  /*2f070*/  IADD3.X R24, PT, PT, R83, R25, RZ, P3, P2 ;  /* 0x0000001953187210 */ /* 0x000fe40001fe44ff */
[----:B------:R-:W-:-:S02]  /*2f080*/  ISETP.GE.U32.AND P2, PT, R137, R130, PT ;  /* 0x000000828900720c */ /* 0x000fc40003f46070 */
[----:B------:R-:W-:Y:S02]  /*2f090*/  IADD3.X R51, PT, PT, RZ, R51, RZ, P1, P4 ;  /* 0x00000033ff337210 */ /* 0x000fe40000fe84ff */
[----:B------:R-:W-:Y:S02]  /*2f0a0*/  ISETP.GE.U32.AND.EX P1, PT, R97, R103, PT, P0 ;  /* 0x000000676100720c */ /* 0x000fe40003f26100 */
[C---:B------:R-:W-:Y:S02]  /*2f0b0*/  ISETP.GE.U32.AND.EX P2, PT, R22.reuse, R97, PT, P2 ;  /* 0x000000611600720c */ /* 0x040fe40003f46120 */
[----:B------:R-:W-:Y:S02]  /*2f0c0*/  IADD3 R46, P4, PT, R23, R58, RZ ;  /* 0x0000003a172e7210 */ /* 0x000fe40007f9e0ff */
[----:B------:R-:W-:Y:S02]  /*2f0d0*/  IADD3 R95, P3, PT, R137, R102, RZ ;  /* 0x00000066895f7210 */ /* 0x000fe40007f7e0ff */
[----:B------:R-:W-:Y:S01]  /*2f0e0*/  SEL R25, RZ, 0x1, P1 ;  /* 0x00000001ff197807 */ /* 0x000fe20000800000 */
[----:B------:R-:W-:Y:S01]  /*2f0f0*/  IMAD.X R97, RZ, RZ, R59, P4 ;  /* 0x000000ffff617224 */ /* 0x000fe200020e063b */
[----:B------:R-:W-:Y:S01]  /*2f100*/  IADD3 R50, P1, PT, R139, R50, RZ ;  /* 0x000000328b327210 */ /* 0x000fe20007f3e0ff */
[----:B------:R-:W-:Y:S01]  /*2f110*/  IMAD.X R130, R22, 0x1, R45, P3 ;  /* 0x0000000116827824 */ /* 0x000fe200018e062d */
[----:B------:R-:W-:-:S02]  /*2f120*/  SEL R23, RZ, 0x1, P2 ;  /* 0x00000001ff177807 */ /* 0x000fc40001000000 */
[----:B------:R-:W-:Y:S01]  /*2f130*/  ISETP.GE.U32.AND P0, PT, R95, R102, PT ;  /* 0x000000665f00720c */ /* 0x000fe20003f06070 */
[----:B------:R-:W-:Y:S01]  /*2f140*/  IMAD.X R51, R24, 0x1, R51, P1 ;  /* 0x0000000118337824 */ /* 0x000fe200008e0633 */
[----:B------:R-:W-:Y:S02]  /*2f150*/  IADD3 R23, P3, P4, R23, R48, R25 ;  /* 0x0000003017177210 */ /* 0x000fe40007c7e019 */
[----:B------:R-:W-:Y:S02]  /*2f160*/  IADD3 R48, P1, PT, R50, R84, RZ ;  /* 0x0000005432307210 */ /* 0x000fe40007f3e0ff */
[----:B------:R-:W-:Y:S02]  /*2f170*/  SEL R102, R46, RZ, P6 ;  /* 0x000000ff2e667207 */ /* 0x000fe40003000000 */
[----:B------:R-:W-:Y:S02]  /*2f180*/  ISETP.GE.U32.AND.EX P0, PT, R130, R45, PT, P0 ;  /* 0x0000002d8200720c */ /* 0x000fe40003f06100 */
[----:B------:R-:W-:Y:S01]  /*2f190*/  IADD3.X R46, PT, PT, RZ, R49, RZ, P3, P4 ;  /* 0x00000031ff2e7210 */ /* 0x000fe20001fe84ff */
[----:B------:R-:W-:Y:S01]  /*2f1a0*/  IMAD.X R49, R85, 0x1, R51, P1 ;  /* 0x0000000155317824 */ /* 0x000fe200008e0633 */
[----:B------:R-:W-:-:S02]  /*2f1b0*/  IADD3 R45, P3, PT, R48, R23, RZ ;  /* 0x00000017302d7210 */ /* 0x000fc40007f7e0ff */
[----:B------:R-:W-:Y:S02]  /*2f1c0*/  SEL R22, RZ, 0x1, P0 ;  /* 0x00000001ff167807 */ /* 0x000fe40000000000 */
[----:B------:R-:W-:Y:S01]  /*2f1d0*/  IADD3 R25, P0, PT, R45, R82, RZ ;  /* 0x000000522d197210 */ /* 0x000fe20007f1e0ff */
[----:B------:R-:W-:Y:S01]  /*2f1e0*/  IMAD.X R46, R49, 0x1, R46, P3 ;  /* 0x00000001312e7824 */ /* 0x000fe200018e062e */
[----:B------:R-:W-:Y:S02]  /*2f1f0*/  IADD3 R102, P2, PT, -R102, R29, RZ ;  /* 0x0000001d66667210 */ /* 0x000fe40007f5e1ff */
[----:B------:R-:W-:Y:S02]  /*2f200*/  SEL R29, R97, RZ, P6 ;  /* 0x000000ff611d7207 */ /* 0x000fe40003000000 */
[----:B------:R-:W-:Y:S01]  /*2f210*/  IADD3 R23, P3, P6, R25, R26, R22 ;  /* 0x0000001a19177210 */ /* 0x000fe20007e7e016 */
[----:B------:R-:W-:Y:S01]  /*2f220*/  IMAD.X R26, R46, 0x1, R83, P0 ;  /* 0x000000012e1a7824 */ /* 0x000fe200000e0653 */
[----:B------:R-:W-:Y:S01]  /*2f230*/  ISETP.GE.U32.AND P1, PT, R139, R82, PT ;  /* 0x000000528b00720c */ /* 0x000fe20003f26070 */
[----:B------:R-:W-:Y:S01]  /*2f240*/  IMAD.X R29, R52, 0x1, ~R29, P2 ;  /* 0x00000001341d7824 */ /* 0x000fe200010e0e1d */
[----:B------:R-:W-:-:S02]  /*2f250*/  ISETP.GE.U32.AND P0, PT, R50, R139, PT ;  /* 0x0000008b3200720c */ /* 0x000fc40003f06070 */
[----:B------:R-:W-:Y:S02]  /*2f260*/  ISETP.GE.U32.AND P2, PT, R48, R84, PT ;  /* 0x000000543000720c */ /* 0x000fe40003f46070 */
[----:B------:R-:W-:Y:S02]  /*2f270*/  ISETP.GE.U32.AND P4, PT, R45, R48, PT ;  /* 0x000000302d00720c */ /* 0x000fe40003f86070 */
[----:B------:R-:W-:Y:S02]  /*2f280*/  ISETP.GE.U32.AND.EX P1, PT, R24, R83, PT, P1 ;  /* 0x000000531800720c */ /* 0x000fe40003f26110 */
[----:B------:R-:W-:Y:S01]  /*2f290*/  ISETP.GE.U32.AND.EX P0, PT, R51, R24, PT, P0 ;  /* 0x000000183300720c */ /* 0x000fe20003f06100 */
[----:B------:R-:W-:Y:S01]  /*2f2a0*/  IMAD.WIDE.U32 R50, R23, 0x3d1, RZ ;  /* 0x000003d117327825 */ /* 0x000fe200078e00ff */
[----:B------:R-:W-:Y:S02]  /*2f2b0*/  IADD3.X R45, PT, PT, R26, R27, RZ, P3, P6 ;  /* 0x0000001b1a2d7210 */ /* 0x000fe40001fec4ff */
[----:B------:R-:W-:-:S02]  /*2f2c0*/  ISETP.GE.U32.AND P3, PT, R25, R82, PT ;  /* 0x000000521900720c */ /* 0x000fc40003f66070 */
[----:B------:R-:W-:Y:S02]  /*2f2d0*/  ISETP.GE.U32.AND.EX P2, PT, R49, R85, PT, P2 ;  /* 0x000000553100720c */ /* 0x000fe40003f46120 */
[----:B------:R-:W-:Y:S02]  /*2f2e0*/  ISETP.GE.U32.AND.EX P4, PT, R46, R49, PT, P4 ;  /* 0x000000312e00720c */ /* 0x000fe40003f86140 */
[----:B------:R-:W-:Y:S02]  /*2f2f0*/  SEL R22, RZ, 0x1, P1 ;  /* 0x00000001ff167807 */ /* 0x000fe40000800000 */
[----:B------:R-:W-:Y:S02]  /*2f300*/  SEL R49, RZ, 0x1, P0 ;  /* 0x00000001ff317807 */ /* 0x000fe40000000000 */
[----:B------:R-:W-:Y:S02]  /*2f310*/  ISETP.GE.U32.AND.EX P3, PT, R26, R83, PT, P3 ;  /* 0x000000531a00720c */ /* 0x000fe40003f66130 */
[----:B------:R-:W-:-:S02]  /*2f320*/  ISETP.GE.U32.AND P0, PT, R23, R25, PT ;  /* 0x000000191700720c */ /* 0x000fc40003f06070 */
[----:B------:R-:W-:Y:S02]  /*2f330*/  SEL R24, RZ, 0x1, P2 ;  /* 0x00000001ff187807 */ /* 0x000fe40001000000 */
[----:B------:R-:W-:Y:S02]  /*2f340*/  SEL R27, RZ, 0x1, P4 ;  /* 0x00000001ff1b7807 */ /* 0x000fe40002000000 */
[----:B------:R-:W-:Y:S01]  /*2f350*/  IADD3 R25, P1, P2, R49, R80, R22 ;  /* 0x0000005031197210 */ /* 0x000fe20007a3e016 */
[C---:B------:R-:W-:Y:S01]  /*2f360*/  IMAD.WIDE.U32 R48, R45.reuse, 0x3d1, RZ ;  /* 0x000003d12d307825 */ /* 0x040fe200078e00ff */
[----:B------:R-:W-:Y:S02]  /*2f370*/  ISETP.GE.U32.AND.EX P0, PT, R45, R26, PT, P0 ;  /* 0x0000001a2d00720c */ /* 0x000fe40003f06100 */
[----:B------:R-:W-:Y:S02]  /*2f380*/  SEL R22, RZ, 0x1, P3 ;  /* 0x00000001ff167807 */ /* 0x000fe40001800000 */
[----:B------:R-:W-:-:S02]  /*2f390*/  IADD3 R27, P4, P6, R27, R92, R24 ;  /* 0x0000005c1b1b7210 */ /* 0x000fc40007e9e018 */
[----:B------:R-:W-:Y:S02]  /*2f3a0*/  IADD3 R24, P3, PT, R25, R86, RZ ;  /* 0x0000005619187210 */ /* 0x000fe40007f7e0ff */
[----:B------:R-:W-:Y:S02]  /*2f3b0*/  IADD3.X R46, PT, PT, RZ, R81, RZ, P1, P2 ;  /* 0x00000051ff2e7210 */ /* 0x000fe40000fe44ff */
[----:B------:R-:W-:Y:S02]  /*2f3c0*/  SEL R25, RZ, 0x1, P0 ;  /* 0x00000001ff197807 */ /* 0x000fe40000000000 */
[----:B------:R-:W-:Y:S01]  /*2f3d0*/  IADD3 R27, P2, PT, R24, R27, RZ ;  /* 0x0000001b181b7210 */ /* 0x000fe20007f5e0ff */
[----:B------:R-:W-:Y:S01]  /*2f3e0*/  IMAD.X R46, R87, 0x1, R46, P3 ;  /* 0x00000001572e7824 */ /* 0x000fe200018e062e */
[----:B------:R-:W-:Y:S02]  /*2f3f0*/  IADD3.X R93, PT, PT, RZ, R93, RZ, P4, P6 ;  /* 0x0000005dff5d7210 */ /* 0x000fe400027ec4ff */
[----:B------:R-:W-:-:S02]  /*2f400*/  IADD3 R25, P4, P5, R25, R90, R22 ;  /* 0x0000005a19197210 */ /* 0x000fc40007d9e016 */
[CC--:B------:R-:W-:Y:S02]  /*2f410*/  IADD3 R22, P3, PT, R27.reuse, R86.reuse, RZ ;  /* 0x000000561b167210 */ /* 0x0c0fe40007f7e0ff */
[----:B------:R-:W-:Y:S02]  /*2f420*/  ISETP.GE.U32.AND P0, PT, R24, R86, PT ;  /* 0x000000561800720c */ /* 0x000fe40003f06070 */
[----:B------:R-:W-:Y:S01]  /*2f430*/  ISETP.GE.U32.AND P1, PT, R27, R24, PT ;  /* 0x000000181b00720c */ /* 0x000fe20003f26070 */
[----:B------:R-:W-:Y:S01]  /*2f440*/  IMAD.X R24, R46, 0x1, R93, P2 ;  /* 0x000000012e187824 */ /* 0x000fe200010e065d */
[----:B------:R-:W-:Y:S01]  /*2f450*/  IADD3.X R83, PT, PT, RZ, R91, RZ, P4, P5 ;  /* 0x0000005bff537210 */ /* 0x000fe200027ea4ff */
[----:B------:R-:W-:Y:S01]  /*2f460*/  IMAD.WIDE.U32 R48, P5, RZ, R23, R48 ;  /* 0x00000017ff307225 */ /* 0x000fe200078a0030 */
[----:B------:R-:W-:Y:S02]  /*2f470*/  ISETP.GE.U32.AND P2, PT, R22, R86, PT ;  /* 0x000000561600720c */ /* 0x000fe40003f46070 */
[----:B------:R-:W-:Y:S01]  /*2f480*/  ISETP.GE.U32.AND.EX P0, PT, R46, R87, PT, P0 ;  /* 0x000000572e00720c */ /* 0x000fe20003f06100 */
[----:B------:R-:W-:Y:S01]  /*2f490*/  IMAD.X R26, R24, 0x1, R87, P3 ;  /* 0x00000001181a7824 */ /* 0x000fe200018e0657 */
[----:B------:R-:W-:Y:S01]  /*2f4a0*/  IADD3 R91, P3, PT, R22, R25, RZ ;  /* 0x00000019165b7210 */ /* 0x000fe20007f7e0ff */
[----:B------:R-:W-:Y:S01]  /*2f4b0*/  IMAD.X R27, RZ, RZ, RZ, P5 ;  /* 0x000000ffff1b7224 */ /* 0x000fe200028e06ff */
[----:B------:R-:W-:-:S02]  /*2f4c0*/  ISETP.GE.U32.AND.EX P1, PT, R24, R46, PT, P1 ;  /* 0x0000002e1800720c */ /* 0x000fc40003f26110 */
[----:B------:R-:W-:Y:S01]  /*2f4d0*/  ISETP.GE.U32.AND P4, PT, R91, R22, PT ;  /* 0x000000165b00720c */ /* 0x000fe20003f86070 */
[C---:B------:R-:W-:Y:S01]  /*2f4e0*/  IMAD.X R83, R26.reuse, 0x1, R83, P3 ;  /* 0x000000011a537824 */ /* 0x040fe200018e0653 */
[----:B------:R-:W-:Y:S01]  /*2f4f0*/  ISETP.GE.U32.AND.EX P2, PT, R26, R87, PT, P2 ;  /* 0x000000571a00720c */ /* 0x000fe20003f46120 */
[----:B------:R-:W-:Y:S01]  /*2f500*/  IMAD.MOV.U32 R22, RZ, RZ, RZ ;  /* 0x000000ffff167224 */ /* 0x000fe200078e00ff */
[----:B------:R-:W-:Y:S02]  /*2f510*/  SEL R81, RZ, 0x1, P1 ;  /* 0x00000001ff517807 */ /* 0x000fe40000800000 */
[----:B------:R-:W-:Y:S01]  /*2f520*/  ISETP.GE.U32.AND.EX P3, PT, R83, R26, PT, P4 ;  /* 0x0000001a5300720c */ /* 0x000fe20003f66140 */
[----:B------:R-:W-:Y:S01]  /*2f530*/  IMAD.WIDE.U32 R24, R23, 0x3d1, R22 ;  /* 0x000003d117187825 */ /* 0x000fe200078e0016 */
[----:B------:R-:W-:Y:S02]  /*2f540*/  SEL R26, RZ, 0x1, P0 ;  /* 0x00000001ff1a7807 */ /* 0x000fe40000000000 */
[----:B------:R-:W-:Y:S01]  /*2f550*/  SEL R22, RZ, 0x1, P2 ;  /* 0x00000001ff167807 */ /* 0x000fe20001000000 */
[----:B------:R-:W-:Y:S01]  /*2f560*/  IMAD.IADD R25, R48, 0x1, R25 ;  /* 0x0000000130197824 */ /* 0x000fe200078e0219 */
[----:B------:R-:W-:-:S02]  /*2f570*/  SEL R87, RZ, 0x1, P3 ;  /* 0x00000001ff577807 */ /* 0x000fc40001800000 */
[----:B------:R-:W-:Y:S02]  /*2f580*/  IADD3 RZ, P2, PT, R51, R48, RZ ;  /* 0x0000003033ff7210 */ /* 0x000fe40007f5e0ff */
[----:B------:R-:W-:Y:S01]  /*2f590*/  IADD3 R51, P0, P1, R81, R98, R26 ;  /* 0x0000006251337210 */ /* 0x000fe2000791e01a */
[----:B------:R-:W-:Y:S01]  /*2f5a0*/  IMAD.MOV.U32 R26, RZ, RZ, R49 ;  /* 0x000000ffff1a7224 */ /* 0x000fe200078e0031 */
[----:B------:R-:W-:Y:S01]  /*2f5b0*/  IADD3 R87, P3, P4, R87, R88, R22 ;  /* 0x0000005857577210 */ /* 0x000fe20007c7e016 */
[----:B------:R-:W-:Y:S01]  /*2f5c0*/  IMAD.WIDE.U32 R48, R107, R107, R24 ;  /* 0x0000006b6b307225 */ /* 0x000fe200078e0018 */
[----:B------:R-:W-:Y:S02]  /*2f5d0*/  IADD3 R22, P5, PT, R51, R96, RZ ;  /* 0x0000006033167210 */ /* 0x000fe40007fbe0ff */
[----:B------:R-:W-:Y:S01]  /*2f5e0*/  IADD3.X R99, PT, PT, RZ, R99, RZ, P0, P1 ;  /* 0x00000063ff637210 */ /* 0x000fe200007e24ff */
[----:B------:R-:W-:Y:S01]  /*2f5f0*/  IMAD.WIDE.U32 R50, R83, 0x3d1, RZ ;  /* 0x000003d153327825 */ /* 0x000fe200078e00ff */
[----:B------:R-:W-:-:S02]  /*2f600*/  IADD3.X R85, PT, PT, RZ, R89, RZ, P3, P4 ;  /* 0x00000059ff557210 */ /* 0x000fc40001fe84ff */
[----:B------:R-:W-:Y:S01]  /*2f610*/  IADD3 R87, P3, PT, R22, R87, RZ ;  /* 0x0000005716577210 */ /* 0x000fe20007f7e0ff */
[----:B------:R-:W-:Y:S01]  /*2f620*/  IMAD.X R46, R94, 0x1, R99, P5 ;  /* 0x000000015e2e7824 */ /* 0x000fe200028e0663 */
[----:B------:R-:W-:Y:S01]  /*2f630*/  ISETP.GE.U32.AND P0, PT, R22, R96, PT ;  /* 0x000000601600720c */ /* 0x000fe20003f06070 */
[----:B------:R-:W-:Y:S01]  /*2f640*/  IMAD.WIDE.U32.X R80, RZ, R45, R26, P2 ;  /* 0x0000002dff507225 */ /* 0x000fe200010e041a */
[----:B------:R-:W-:Y:S02]  /*2f650*/  ISETP.GE.U32.AND P1, PT, R87, R22, PT ;  /* 0x000000165700720c */ /* 0x000fe40003f26070 */
[C---:B------:R-:W-:Y:S01]  /*2f660*/  ISETP.GE.U32.AND.EX P0, PT, R46.reuse, R94, PT, P0 ;  /* 0x0000005e2e00720c */ /* 0x040fe20003f06100 */
[----:B------:R-:W-:Y:S01]  /*2f670*/  IMAD.X R85, R46, 0x1, R85, P3 ;  /* 0x000000012e557824 */ /* 0x000fe200018e0655 */
[----:B------:R-:W-:Y:S01]  /*2f680*/  ISETP.GE.U32.AND P5, PT, R24, RZ, PT ;  /* 0x000000ff1800720c */ /* 0x000fe20003fa6070 */
[----:B------:R-:W-:Y:S01]  /*2f690*/  IMAD.WIDE.U32 R26, R91, 0x3d1, RZ ;  /* 0x000003d15b1a7825 */ /* 0x000fe200078e00ff */
[----:B------:R-:W-:-:S02]  /*2f6a0*/  SEL R22, RZ, 0x1, P0 ;  /* 0x00000001ff167807 */ /* 0x000fc40000000000 */
[----:B------:R-:W-:Y:S01]  /*2f6b0*/  ISETP.GE.U32.AND.EX P1, PT, R85, R46, PT, P1 ;  /* 0x0000002e5500720c */ /* 0x000fe20003f26110 */
[----:B------:R-:W-:Y:S01]  /*2f6c0*/  IMAD.WIDE.U32 R50, P2, RZ, R91, R50 ;  /* 0x0000005bff327225 */ /* 0x000fe20007840032 */
[----:B------:R-:W-:Y:S02]  /*2f6d0*/  IADD3 R93, P3, PT, R80, R26, RZ ;  /* 0x0000001a505d7210 */ /* 0x000fe40007f7e0ff */
[----:B------:R-:W-:Y:S01]  /*2f6e0*/  SEL R89, RZ, 0x1, P1 ;  /* 0x00000001ff597807 */ /* 0x000fe20000800000 */
[----:B------:R-:W-:Y:S01]  /*2f6f0*/  IMAD.IADD R104, R104, 0x1, R49 ;  /* 0x0000000168687824 */ /* 0x000fe200078e0231 */
[----:B------:R-:W-:Y:S02]  /*2f700*/  IADD3 R27, P6, PT, R27, R50, RZ ;  /* 0x000000321b1b7210 */ /* 0x000fe40007fde0ff */
[----:B------:R-:W-:Y:S01]  /*2f710*/  ISETP.GE.U32.AND.EX P5, PT, R25, R23, PT, P5 ;  /* 0x000000171900720c */ /* 0x000fe20003fa6150 */
[----:B------:R-:W-:Y:S01]  /*2f720*/  IMAD.X R23, RZ, RZ, RZ, P2 ;  /* 0x000000ffff177224 */ /* 0x000fe200010e06ff */
[----:B------:R-:W-:Y:S01]  /*2f730*/  ISETP.GE.U32.AND P1, PT, R48, R24, PT ;  /* 0x000000183000720c */ /* 0x000fe20003f26070 */
[----:B------:R-:W-:Y:S01]  /*2f740*/  IMAD.X R24, R27, 0x1, R81, P3 ;  /* 0x000000011b187824 */ /* 0x000fe200018e0651 */
[----:B------:R-:W-:Y:S01]  /*2f750*/  IADD3 R89, P3, P4, R89, R100, R22 ;  /* 0x0000006459597210 */ /* 0x000fe20007c7e016 */
[----:B------:R-:W-:Y:S01]  /*2f760*/  IMAD.MOV.U32 R22, RZ, RZ, R51 ;  /* 0x000000ffff167224 */ /* 0x000fe200078e0033 */
[----:B------:R-:W-:-:S02]  /*2f770*/  SEL R80, RZ, 0x1, P5 ;  /* 0x00000001ff507807 */ /* 0x000fc40002800000 */
[----:B------:R-:W-:Y:S01]  /*2f780*/  IADD3.X R101, PT, PT, RZ, R101, RZ, P3, P4 ;  /* 0x00000065ff657210 */ /* 0x000fe20001fe84ff */
[----:B------:R-:W-:Y:S01]  /*2f790*/  IMAD.WIDE.U32.X R50, RZ, R83, R22, P6 ;  /* 0x00000053ff327225 */ /* 0x000fe200030e0416 */
[C---:B------:R-:W-:Y:S02]  /*2f7a0*/  IADD3 R80, P3, P4, R93.reuse, R45, R80 ;  /* 0x0000002d5d507210 */ /* 0x040fe40007c7e050 */
[----:B------:R-:W-:Y:S02]  /*2f7b0*/  ISETP.GE.U32.AND P2, PT, R93, R26, PT ;  /* 0x0000001a5d00720c */ /* 0x000fe40003f46070 */
[----:B------:R-:W-:Y:S02]  /*2f7c0*/  ISETP.GE.U32.AND.EX P1, PT, R104, R25, PT, P1 ;  /* 0x000000196800720c */ /* 0x000fe40003f26110 */
[----:B------:R-:W-:Y:S02]  /*2f7d0*/  IADD3.X R82, PT, PT, R24, R91, RZ, P3, P4 ;  /* 0x0000005b18527210 */ /* 0x000fe40001fe84ff */
[----:B------:R-:W-:-:S02]  /*2f7e0*/  ISETP.EQ.U32.AND P4, PT, R80, R45, PT ;  /* 0x0000002d5000720c */ /* 0x000fc40003f82070 */
[----:B------:R-:W-:Y:S01]  /*2f7f0*/  ISETP.GE.U32.AND.EX P2, PT, R24, R27, PT, P2 ;  /* 0x0000001b1800720c */ /* 0x000fe20003f46120 */
[----:B------:R-:W-:Y:S01]  /*2f800*/  IMAD.WIDE.U32 R24, R85, 0x3d1, RZ ;  /* 0x000003d155187825 */ /* 0x000fe200078e00ff */
[----:B------:R-:W-:Y:S02]  /*2f810*/  SEL R52, RZ, 0x1, P1 ;  /* 0x00000001ff347807 */ /* 0x000fe40000800000 */
[----:B------:R-:W-:Y:S01]  /*2f820*/  ISETP.LT.U32.AND P3, PT, R80, R45, PT ;  /* 0x0000002d5000720c */ /* 0x000fe20003f61070 */
[----:B------:R-:W-:Y:S01]  /*2f830*/  IMAD.WIDE.U32 R26, R87, 0x3d1, RZ ;  /* 0x000003d1571a7825 */ /* 0x000fe200078e00ff */
[----:B------:R-:W-:Y:S02]  /*2f840*/  ISETP.EQ.AND.EX P5, PT, R82, R91, !P5, P4 ;  /* 0x0000005b5200720c */ /* 0x000fe40006fa2340 */
[----:B------:R-:W-:Y:S01]  /*2f850*/  SEL R23, RZ, 0x1, P2 ;  /* 0x00000001ff177807 */ /* 0x000fe20001000000 */
[----:B------:R-:W-:Y:S01]  /*2f860*/  IMAD.WIDE.U32 R24, P4, RZ, R87, R24 ;  /* 0x00000057ff187225 */ /* 0x000fe20007880018 */
[----:B------:R-:W-:-:S02]  /*2f870*/  IADD3 R52, P2, P6, R52, R80, R129 ;  /* 0x0000005034347210 */ /* 0x000fc40007e5e081 */
[----:B------:R-:W-:Y:S01]  /*2f880*/  IADD3 R81, P0, PT, -R126, R147, RZ ;  /* 0x000000937e517210 */ /* 0x000fe20007f1e1ff */
[----:B------:R-:W-:Y:S01]  /*2f890*/  IMAD.MOV.U32 R22, RZ, RZ, R25 ;  /* 0x000000ffff167224 */ /* 0x000fe200078e0019 */
[----:B------:R-:W-:Y:S02]  /*2f8a0*/  ISETP.LT.U32.OR.EX P3, PT, R82, R91, P5, P3 ;  /* 0x0000005b5200720c */ /* 0x000fe40002f61530 */
[----:B------:R-:W-:Y:S01]  /*2f8b0*/  ISETP.EQ.U32.AND P5, PT, R52, R129, PT ;  /* 0x000000813400720c */ /* 0x000fe20003fa2070 */
[----:B------:R-:W-:Y:S01]  /*2f8c0*/  IMAD.X R46, R10, 0x1, ~R105, P0 ;  /* 0x000000010a2e7824 */ /* 0x000fe200000e0e69 */
[----:B------:R-:W-:Y:S02]  /*2f8d0*/  IADD3.X R45, PT, PT, RZ, R82, R128, P2, P6 ;  /* 0x00000052ff2d7210 */ /* 0x000fe400017ec480 */
[----:B------:R-:W-:Y:S02]  /*2f8e0*/  ISETP.GE.U32.AND P0, PT, R147, R126, PT ;  /* 0x0000007e9300720c */ /* 0x000fe40003f06070 */
[----:B------:R-:W-:Y:S01]  /*2f8f0*/  IADD3 R91, P2, P6, R26, R50, R23 ;  /* 0x000000321a5b7210 */ /* 0x000fe20007e5e017 */
[----:B------:R-:W-:Y:S01]  /*2f900*/  IMAD.X R23, RZ, RZ, RZ, P4 ;  /* 0x000000ffff177224 */ /* 0x000fe200020e06ff */
[----:B------:R-:W-:-:S02]  /*2f910*/  ISETP.EQ.AND.EX P1, PT, R45, R128, !P1, P5 ;  /* 0x000000802d00720c */ /* 0x000fc40004f22350 */
[----:B------:R-:W-:Y:S01]  /*2f920*/  IADD3 R27, P4, PT, R27, R24, RZ ;  /* 0x000000181b1b7210 */ /* 0x000fe20007f9e0ff */
[----:B------:R-:W-:Y:S01]  /*2f930*/  IMAD.WIDE.U32 R24, R89, 0x3d1, RZ ;  /* 0x000003d159187825 */ /* 0x000fe200078e00ff */
[----:B------:R-:W-:Y:S02]  /*2f940*/  ISETP.LT.U32.AND P5, PT, R52, R129, PT ;  /* 0x000000813400720c */ /* 0x000fe40003fa1070 */
[----:B------:R-:W-:Y:S02]  /*2f950*/  ISETP.GE.U32.AND.EX P0, PT, R10, R105, PT, P0 ;  /* 0x000000690a00720c */ /* 0x000fe40003f06100 */
[----:B------:R-:W-:Y:S02]  /*2f960*/  SEL R10, RZ, 0x1, !P3 ;  /* 0x00000001ff0a7807 */ /* 0x000fe40005800000 */
[----:B------:R-:W-:Y:S02]  /*2f970*/  IADD3.X R50, PT, PT, R27, R51, RZ, P2, P6 ;  /* 0x000000331b327210 */ /* 0x000fe400017ec4ff */
[----:B------:R-:W-:-:S02]  /*2f980*/  ISETP.LT.U32.OR.EX P1, PT, R45, R128, P1, P5 ;  /* 0x000000802d00720c */ /* 0x000fc40000f21550 */
[C---:B------:R-:W-:Y:S02]  /*2f990*/  ISETP.GE.U32.AND P2, PT, R91.reuse, R26, PT ;  /* 0x0000001a5b00720c */ /* 0x040fe40003f46070 */
[----:B------:R-:W-:Y:S02]  /*2f9a0*/  IADD3 R10, P5, P6, R91, R83, R10 ;  /* 0x000000535b0a7210 */ /* 0x000fe40007ebe00a */
[----:B------:R-:W-:Y:S02]  /*2f9b0*/  SEL R80, RZ, 0x1, !P1 ;  /* 0x00000001ff507807 */ /* 0x000fe40004800000 */
[C---:B------:R-:W-:Y:S01]  /*2f9c0*/  ISETP.GE.U32.AND.EX P2, PT, R50.reuse, R27, PT, P2 ;  /* 0x0000001b3200720c */ /* 0x040fe20003f46120 */
[----:B------:R-:W-:Y:S01]  /*2f9d0*/  IMAD.WIDE.U32.X R26, RZ, R85, R22, P4 ;  /* 0x00000055ff1a7225 */ /* 0x000fe200020e0416 */
[----:B------:R-:W-:Y:S02]  /*2f9e0*/  IADD3.X R50, PT, PT, R50, R87, RZ, P5, P6 ;  /* 0x0000005732327210 */ /* 0x000fe40002fec4ff */
[----:B------:R-:W-:Y:S01]  /*2f9f0*/  ISETP.EQ.U32.AND P6, PT, R10, R83, PT ;  /* 0x000000530a00720c */ /* 0x000fe20003fc2070 */
[----:B------:R-:W-:Y:S01]  /*2fa00*/  IMAD.WIDE.U32 R22, R101, 0x3d1, RZ ;  /* 0x000003d165167825 */ /* 0x000fe200078e00ff */
[----:B------:R-:W-:-:S02]  /*2fa10*/  IADD3 R80, P4, P5, R80, R10, R47 ;  /* 0x0000000a50507210 */ /* 0x000fc40007d9e02f */
[----:B------:R-:W-:Y:S02]  /*2fa20*/  SEL R91, RZ, 0x1, P2 ;  /* 0x00000001ff5b7807 */ /* 0x000fe40001000000 */
[----:B------:R-:W-:Y:S02]  /*2fa30*/  ISETP.LT.U32.AND P2, PT, R10, R83, PT ;  /* 0x000000530a00720c */ /* 0x000fe40003f41070 */
[----:B------:R-:W-:Y:S01]  /*2fa40*/  ISETP.EQ.AND.EX P3, PT, R50, R87, P3, P6 ;  /* 0x000000573200720c */ /* 0x000fe20001f62360 */
[----:B------:R-:W-:Y:S01]  /*2fa50*/  IMAD.WIDE.U32 R22, P6, RZ, R89, R22 ;  /* 0x00000059ff167225 */ /* 0x000fe200078c0016 */
[----:B------:R-:W-:Y:S02]  /*2fa60*/  IADD3.X R10, PT, PT, RZ, R50, R127, P4, P5 ;  /* 0x00000032ff0a7210 */ /* 0x000fe400027ea47f */
[----:B------:R-:W-:Y:S01]  /*2fa70*/  ISETP.EQ.U32.AND P5, PT, R80, R47, PT ;  /* 0x0000002f5000720c */ /* 0x000fe20003fa2070 */
        /* <DEDUP_REMOVED lines=18> */
[----:B------:R-:W-:Y:S02]  /*2fba0*/  SEL R23, RZ, 0x1, P5 ;  /* 0x00000001ff177807 */ /* 0x000fe40002800000 */
[----:B------:R-:W-:Y:S02]  /*2fbb0*/  ISETP.LT.U32.AND P5, PT, R22, R85, PT ;  /* 0x000000551600720c */ /* 0x000fe40003fa1070 */
[----:B------:R-:W-:Y:S02]  /*2fbc0*/  ISETP.EQ.AND.EX P2, PT, R24, R89, P2, P1 ;  /* 0x000000591800720c */ /* 0x000fe40001742310 */
[----:B------:R-:W-:Y:S02]  /*2fbd0*/  IADD3.X R47, PT, PT, RZ, R24, R130, P3, P6 ;  /* 0x00000018ff2f7210 */ /* 0x000fe40001fec482 */
[----:B------:R-:W-:-:S02]  /*2fbe0*/  IADD3 R23, P6, PT, R23, R50, RZ ;  /* 0x0000003217177210 */ /* 0x000fc40007fde0ff */
[----:B------:R-:W-:Y:S02]  /*2fbf0*/  ISETP.EQ.U32.AND P3, PT, R82, R95, PT ;  /* 0x0000005f5200720c */ /* 0x000fe40003f62070 */
[----:B------:R-:W-:Y:S01]  /*2fc00*/  ISETP.LT.U32.OR.EX P2, PT, R24, R89, P2, P5 ;  /* 0x000000591800720c */ /* 0x000fe20001741550 */
[----:B------:R-:W-:Y:S01]  /*2fc10*/  IMAD.X R50, RZ, RZ, R51, P6 ;  /* 0x000000ffff327224 */ /* 0x000fe200030e0633 */
[----:B------:R-:W-:Y:S02]  /*2fc20*/  ISETP.EQ.U32.AND P5, PT, R109, R106, PT ;  /* 0x0000006a6d00720c */ /* 0x000fe40003fa2070 */
[----:B------:R-:W-:Y:S02]  /*2fc30*/  ISETP.LT.U32.AND P1, PT, R82, R95, PT ;  /* 0x0000005f5200720c */ /* 0x000fe40003f21070 */
[----:B------:R-:W-:Y:S02]  /*2fc40*/  ISETP.EQ.AND.EX P3, PT, R47, R130, P4, P3 ;  /* 0x000000822f00720c */ /* 0x000fe40002762330 */
[----:B------:R-:W-:-:S02]  /*2fc50*/  ISETP.LT.U32.AND P6, PT, R109, R106, PT ;  /* 0x0000006a6d00720c */ /* 0x000fc40003fc1070 */
[CC--:B------:R-:W-:Y:S02]  /*2fc60*/  ISETP.EQ.AND.EX P5, PT, R132.reuse, R125.reuse, !P0, P5 ;  /* 0x0000007d8400720c */ /* 0x0c0fe400047a2350 */
[----:B------:R-:W-:Y:S02]  /*2fc70*/  ISETP.LT.U32.OR.EX P4, PT, R47, R130, P3, P1 ;  /* 0x000000822f00720c */ /* 0x000fe40001f81510 */
[----:B------:R-:W-:Y:S02]  /*2fc80*/  SEL R22, RZ, 0x1, !P2 ;  /* 0x00000001ff167807 */ /* 0x000fe40005000000 */
[----:B------:R-:W-:Y:S02]  /*2fc90*/  ISETP.EQ.U32.AND P1, PT, R111, R124, PT ;  /* 0x0000007c6f00720c */ /* 0x000fe40003f22070 */
[----:B------:R-:W-:Y:S02]  /*2fca0*/  ISETP.LT.U32.OR.EX P6, PT, R132, R125, P5, P6 ;  /* 0x0000007d8400720c */ /* 0x000fe40002fc1560 */
[----:B------:R-:W-:-:S02]  /*2fcb0*/  SEL R26, RZ, 0xffffffff, P0 ;  /* 0xffffffffff1a7807 */ /* 0x000fc40000000000 */
[----:B------:R-:W-:Y:S02]  /*2fcc0*/  IADD3 R101, P2, P3, R23, R101, R22 ;  /* 0x0000006517657210 */ /* 0x000fe40007b5e016 */
[----:B------:R-:W-:Y:S02]  /*2fcd0*/  ISETP.EQ.AND.EX P0, PT, R144, R21, P6, P1 ;  /* 0x000000159000720c */ /* 0x000fe40003702310 */
[----:B------:R-:W-:Y:S02]  /*2fce0*/  ISETP.LT.U32.AND P1, PT, R111, R124, PT ;  /* 0x0000007c6f00720c */ /* 0x000fe40003f21070 */
[----:B------:R-:W-:Y:S02]  /*2fcf0*/  IADD3.X R23, PT, PT, R50, RZ, RZ, P2, P3 ;  /* 0x000000ff32177210 */ /* 0x000fe400017e64ff */
[CC--:B------:R-:W-:Y:S02]  /*2fd00*/  ISETP.EQ.U32.AND P2, PT, R151.reuse, R102.reuse, PT ;  /* 0x000000669700720c */ /* 0x0c0fe40003f42070 */
[----:B------:R-:W-:-:S02]  /*2fd10*/  ISETP.GE.U32.AND P3, PT, R151, R102, PT ;  /* 0x000000669700720c */ /* 0x000fc40003f66070 */
[----:B------:R-:W-:Y:S02]  /*2fd20*/  ISETP.LT.U32.OR.EX P0, PT, R144, R21, P0, P1 ;  /* 0x000000159000720c */ /* 0x000fe40000701510 */
[CC--:B------:R-:W-:Y:S02]  /*2fd30*/  ISETP.GE.U32.AND.EX P3, PT, R148.reuse, R29.reuse, PT, P3 ;  /* 0x0000001d9400720c */ /* 0x0c0fe40003f66130 */
[----:B------:R-:W-:Y:S02]  /*2fd40*/  ISETP.EQ.AND.EX P2, PT, R148, R29, P0, P2 ;  /* 0x0000001d9400720c */ /* 0x000fe40000742320 */
[----:B------:R-:W-:Y:S02]  /*2fd50*/  SEL R22, RZ, 0x1, !P4 ;  /* 0x00000001ff167807 */ /* 0x000fe40006000000 */
[----:B------:R-:W-:Y:S02]  /*2fd60*/  SEL R25, RZ, 0xffffffff, !P6 ;  /* 0xffffffffff197807 */ /* 0x000fe40007000000 */
[----:B------:R-:W-:-:S02]  /*2fd70*/  IADD3 R22, P6, PT, R22, R101, RZ ;  /* 0x0000006516167210 */ /* 0x000fc40007fde0ff */
[C---:B------:R-:W-:Y:S02]  /*2fd80*/  IADD3 R109, P4, P5, R26.reuse, R109, -R106 ;  /* 0x0000006d1a6d7210 */ /* 0x040fe40007d9e86a */
[----:B------:R-:W-:Y:S01]  /*2fd90*/  SEL R24, RZ, 0xffffffff, !P0 ;  /* 0xffffffffff187807 */ /* 0x000fe20004000000 */
[----:B------:R-:W-:Y:S01]  /*2fda0*/  IMAD.X R23, RZ, RZ, R23, P6 ;  /* 0x000000ffff177224 */ /* 0x000fe200030e0617 */
[----:B------:R-:W-:Y:S02]  /*2fdb0*/  IADD3.X R132, PT, PT, R26, R132, ~R125, P4, P5 ;  /* 0x000000841a847210 */ /* 0x000fe400027eac7d */
[----:B------:R-:W-:Y:S02]  /*2fdc0*/  ISETP.NE.U32.AND P1, PT, R22, RZ, PT ;  /* 0x000000ff1600720c */ /* 0x000fe40003f25070 */
[----:B------:R-:W-:Y:S02]  /*2fdd0*/  IADD3 R111, P0, P4, R25, R111, -R124 ;  /* 0x0000006f196f7210 */ /* 0x000fe40007c1e87c */
[----:B------:R-:W-:-:S02]  /*2fde0*/  IADD3 R151, P5, P6, R24, R151, -R102 ;  /* 0x0000009718977210 */ /* 0x000fc40007ebe866 */
[----:B------:R-:W-:Y:S02]  /*2fdf0*/  ISETP.NE.AND.EX P1, PT, R23, RZ, PT, P1 ;  /* 0x000000ff1700720c */ /* 0x000fe40003f25310 */
        /* <DEDUP_REMOVED lines=28> */
.L_x_256:
[----:B------:R-:W-:Y:S05]  /*2ffc0*/  BSYNC.RECONVERGENT B2 ;  /* 0x0000000000027941 */ /* 0x000fea0003800200 */
.L_x_255:
        /* <DEDUP_REMOVED lines=11> */
.L_x_260:
        /* <DEDUP_REMOVED lines=34> */
.L_x_259:
[----:B------:R-:W-:Y:S02]  /*302a0*/  IMAD.MOV.U32 R82, RZ, RZ, R21 ;  /* 0x000000ffff527224 */ /* 0x000fe400078e0015 */
[----:B------:R-:W-:-:S07]  /*302b0*/  IMAD.MOV.U32 R47, RZ, RZ, R22 ;  /* 0x000000ffff2f7224 */ /* 0x000fce00078e0016 */
.L_x_258:
[----:B------:R-:W-:Y:S05]  /*302c0*/  BSYNC.RECONVERGENT B2 ;  /* 0x0000000000027941 */ /* 0x000fea0003800200 */
.L_x_257:
        /* <DEDUP_REMOVED lines=50> */
[----:B------:R-:W-:-:S02]  /*305f0*/  IADD3 R31, P5, PT, R26, -R31, RZ ;  /* 0x8000001f1a1f7210 */ /* 0x000fc40007fbe0ff */
[----:B------:R-:W-:Y:S02]  /*30600*/  SEL R26, RZ, 0xffffffff, P2 ;  /* 0xffffffffff1a7807 */ /* 0x000fe40001000000 */
[CC--:B------:R-:W-:Y:S01]  /*30610*/  ISETP.EQ.U32.AND P1, PT, R23.reuse, R32.reuse, PT ;  /* 0x000000201700720c */ /* 0x0c0fe20003f22070 */
[----:B------:R-:W-:Y:S01]  /*30620*/  IMAD.X R37, R104, 0x1, ~R37, P5 ;  /* 0x0000000168257824 */ /* 0x000fe200028e0e25 */
[----:B------:R-:W-:Y:S02]  /*30630*/  ISETP.GE.U32.AND P3, PT, R23, R32, PT ;  /* 0x000000201700720c */ /* 0x000fe40003f66070 */
[----:B------:R-:W-:Y:S02]  /*30640*/  ISETP.LT.U32.OR.EX P2, PT, R24, R33, P6, P4 ;  /* 0x000000211800720c */ /* 0x000fe40003741540 */
[CC--:B------:R-:W-:Y:S02]  /*30650*/  ISETP.GE.U32.AND.EX P3, PT, R22.reuse, R39.reuse, PT, P3 ;  /* 0x000000271600720c */ /* 0x0c0fe40003f66130 */
[----:B------:R-:W-:-:S02]  /*30660*/  ISETP.EQ.AND.EX P1, PT, R22, R39, P2, P1 ;  /* 0x000000271600720c */ /* 0x000fc40001722310 */
[----:B------:R-:W-:Y:S02]  /*30670*/  SEL R21, RZ, 0xffffffff, !P0 ;  /* 0xffffffffff157807 */ /* 0x000fe40004000000 */
[C---:B------:R-:W-:Y:S02]  /*30680*/  IADD3 R29, P0, P4, R26.reuse, R29, -R30 ;  /* 0x0000001d1a1d7210 */ /* 0x040fe40007c1e81e */
        /* <DEDUP_REMOVED lines=32> */
.L_x_262:
[----:B------:R-:W-:Y:S05]  /*30890*/  BSYNC.RECONVERGENT B2 ;  /* 0x0000000000027941 */ /* 0x000fea0003800200 */
.L_x_261:
        /* <DEDUP_REMOVED lines=22> */
[C---:B------:R-:W-:Y:S02]  /*30a00*/  IADD3 R25, P1, P3, R27.reuse, R25, -R36 ;  /* 0x000000191b197210 */ /* 0x040fe40007b3e824 */
[C---:B------:R-:W-:Y:S02]  /*30a10*/  IADD3 R41, P4, P5, R22.reuse, R32, -R41 ;  /* 0x0000002016297210 */ /* 0x040fe40007d9e829 */
        /* <DEDUP_REMOVED lines=28> */
.L_x_264:
[----:B------:R-:W-:Y:S05]  /*30be0*/  BSYNC.RECONVERGENT B2 ;  /* 0x0000000000027941 */ /* 0x000fea0003800200 */
.L_x_263:
[C---:B------:R-:W-:Y:S01]  /*30bf0*/  IMAD.WIDE.U32 R26, R40.reuse, R119, RZ ;  /* 0x00000077281a7225 */ /* 0x040fe200078e00ff */
[----:B------:R-:W-:Y:S03]  /*30c00*/  BSSY.RECONVERGENT B2, `(.L_x_265) ;  /* 0x00001ce000027945 */ /* 0x000fe60003800200 */
[----:B------:R-:W-:-:S04]  /*30c10*/  IMAD.WIDE.U32 R32, R40, R53, RZ ;  /* 0x0000003528207225 */ /* 0x000fc800078e00ff */
        /* <DEDUP_REMOVED lines=18> */
[----:B------:R-:W-:Y:S02]  /*30d40*/  IMAD.IADD R43, R35, 0x1, R43 ;  /* 0x00000001232b7824 */ /* 0x000fe400078e022b */
[----:B------:R-:W-:Y:S01]  /*30d50*/  IMAD.X R31, RZ, RZ, RZ, P2 ;  /* 0x000000ffff1f7224 */ /* 0x000fe200010e06ff */
[----:B------:R-:W-:Y:S01]  /*30d60*/  ISETP.GE.U32.AND P2, PT, R39, R34, PT ;  /* 0x000000222700720c */ /* 0x000fe20003f46070 */
[----:B------:R-:W-:Y:S02]  /*30d70*/  IMAD.X R100, R43, 0x1, R29, P0 ;  /* 0x000000012b647824 */ /* 0x000fe400000e061d */
[----:B------:R-:W-:-:S03]  /*30d80*/  IMAD.WIDE.U32 R32, R119, R23, RZ ;  /* 0x0000001777207225 */ /* 0x000fc600078e00ff */
[----:B------:R-:W-:Y:S01]  /*30d90*/  ISETP.GE.U32.AND.EX P2, PT, R100, R43, PT, P2 ;  /* 0x0000002b6400720c */ /* 0x000fe20003f46120 */
[----:B------:R-:W-:Y:S01]  /*30da0*/  IMAD.MOV.U32 R30, RZ, RZ, R37 ;  /* 0x000000ffff1e7224 */ /* 0x000fe200078e0025 */
[----:B------:R-:W-:Y:S01]  /*30db0*/  IADD3 R102, P4, PT, R39, R32, RZ ;  /* 0x0000002027667210 */ /* 0x000fe20007f9e0ff */
[----:B------:R-:W-:Y:S01]  /*30dc0*/  IMAD R37, R119, R86, R24 ;  /* 0x0000005677257224 */ /* 0x000fe200078e0218 */
[----:B------:R-:W-:Y:S01]  /*30dd0*/  SEL R49, RZ, 0x1, P2 ;  /* 0x00000001ff317807 */ /* 0x000fe20001000000 */
[----:B------:R-:W-:Y:S01]  /*30de0*/  IMAD R24, R116, R21, RZ ;  /* 0x0000001574187224 */ /* 0x000fe200078e02ff */
[----:B------:R-:W-:Y:S01]  /*30df0*/  ISETP.GE.U32.AND P0, PT, R102, R32, PT ;  /* 0x000000206600720c */ /* 0x000fe20003f06070 */
[----:B------:R-:W-:-:S04]  /*30e00*/  IMAD.WIDE.U32 R34, R86, R119, RZ ;  /* 0x0000007756227225 */ /* 0x000fc800078e00ff */
[----:B------:R-:W-:Y:S02]  /*30e10*/  IMAD.IADD R37, R33, 0x1, R37 ;  /* 0x0000000121257824 */ /* 0x000fe400078e0225 */
[----:B------:R-:W-:-:S04]  /*30e20*/  IMAD.WIDE.U32 R28, R115, R21, RZ ;  /* 0x00000015731c7225 */ /* 0x000fc800078e00ff */
[-C--:B------:R-:W-:Y:S02]  /*30e30*/  IMAD R43, R115, R40.reuse, R24 ;  /* 0x00000028732b7224 */ /* 0x080fe400078e0218 */
[----:B------:R-:W-:-:S04]  /*30e40*/  IMAD.WIDE.U32.X R30, R114, R40, R30, P3 ;  /* 0x00000028721e7225 */ /* 0x000fc800018e041e */
[----:B------:R-:W-:Y:S02]  /*30e50*/  IMAD.IADD R44, R29, 0x1, R43 ;  /* 0x000000011d2c7824 */ /* 0x000fe400078e022b */
[----:B------:R-:W-:Y:S01]  /*30e60*/  IMAD.X R100, R37, 0x1, R100, P4 ;  /* 0x0000000125647824 */ /* 0x000fe200020e0664 */
[----:B------:R-:W-:Y:S01]  /*30e70*/  IADD3 R49, P2, P4, R28, R30, R49 ;  /* 0x0000001e1c317210 */ /* 0x000fe20007c5e031 */
[----:B------:R-:W-:-:S03]  /*30e80*/  IMAD.WIDE.U32 R34, P5, R120, R23, R34 ;  /* 0x0000001778227225 */ /* 0x000fc600078a0022 */
[----:B------:R-:W-:Y:S01]  /*30e90*/  IADD3.X R51, PT, PT, R44, R31, RZ, P2, P4 ;  /* 0x0000001f2c337210 */ /* 0x000fe200017e84ff */
[----:B------:R-:W-:Y:S01]  /*30ea0*/  IMAD.WIDE.U32 R32, R23, R119, RZ ;  /* 0x0000007717207225 */ /* 0x000fe200078e00ff */
[----:B------:R-:W-:-:S03]  /*30eb0*/  ISETP.GE.U32.AND.EX P0, PT, R100, R37, PT, P0 ;  /* 0x000000256400720c */ /* 0x000fc60003f06100 */
[----:B------:R-:W-:Y:S01]  /*30ec0*/  IMAD R24, R114, R23, RZ ;  /* 0x0000001772187224 */ /* 0x000fe200078e02ff */
[----:B------:R-:W-:Y:S01]  /*30ed0*/  IADD3 RZ, P3, PT, R33, R34, RZ ;  /* 0x0000002221ff7210 */ /* 0x000fe20007f7e0ff */
[----:B------:R-:W-:Y:S01]  /*30ee0*/  IMAD.WIDE.U32 R30, R86, R53, RZ ;  /* 0x00000035561e7225 */ /* 0x000fe200078e00ff */
[----:B------:R-:W-:-:S03]  /*30ef0*/  SEL R26, RZ, 0x1, P0 ;  /* 0x00000001ff1a7807 */ /* 0x000fc60000000000 */
[----:B------:R-:W-:Y:S02]  /*30f00*/  IMAD.X R39, RZ, RZ, RZ, P5 ;  /* 0x000000ffff277224 */ /* 0x000fe400028e06ff */
[----:B------:R-:W-:Y:S02]  /*30f10*/  IMAD.MOV.U32 R38, RZ, RZ, R35 ;  /* 0x000000ffff267224 */ /* 0x000fe400078e0023 */
[----:B------:R-:W-:-:S04]  /*30f20*/  IMAD.WIDE.U32 R32, R53, R23, RZ ;  /* 0x0000001735207225 */ /* 0x000fc800078e00ff */
[-C--:B------:R-:W-:Y:S02]  /*30f30*/  IMAD R29, R53, R86.reuse, R24 ;  /* 0x00000056351d7224 */ /* 0x080fe400078e0218 */
[----:B------:R-:W-:Y:S01]  /*30f40*/  IMAD.WIDE.U32.X R38, R120, R86, R38, P3 ;  /* 0x0000005678267225 */ /* 0x000fe200018e0426 */
[----:B------:R-:W-:-:S03]  /*30f50*/  IADD3 R45, P3, PT, R49, R32, RZ ;  /* 0x00000020312d7210 */ /* 0x000fc60007f7e0ff */
[----:B------:R-:W-:-:S04]  /*30f60*/  IMAD.WIDE.U32 R42, R23, R53, RZ ;  /* 0x00000035172a7225 */ /* 0x000fc800078e00ff */
[----:B------:R-:W-:-:S04]  /*30f70*/  IMAD.WIDE.U32 R30, P2, R114, R23, R30 ;  /* 0x00000017721e7225 */ /* 0x000fc8000784001e */
[----:B------:R-:W-:Y:S01]  /*30f80*/  IMAD.IADD R24, R33, 0x1, R29 ;  /* 0x0000000121187824 */ /* 0x000fe200078e021d */
[----:B------:R-:W-:Y:S01]  /*30f90*/  IADD3 RZ, P5, PT, R43, R30, RZ ;  /* 0x0000001e2bff7210 */ /* 0x000fe20007fbe0ff */
[----:B------:R-:W-:-:S04]  /*30fa0*/  IMAD.WIDE.U32 R34, R86, R115, RZ ;  /* 0x0000007356227225 */ /* 0x000fc800078e00ff */
        /* <DEDUP_REMOVED lines=12> */
[----:B------:R-:W-:Y:S01]  /*31070*/  IMAD.WIDE.U32 R36, R119, R25, RZ ;  /* 0x0000001977247225 */ /* 0x000fe200078e00ff */
[----:B------:R-:W-:-:S02]  /*31080*/  ISETP.GE.U32.AND.EX P0, PT, R47, R24, PT, P0 ;  /* 0x000000182f00720c */ /* 0x000fc40003f06100 */
[----:B------:R-:W-:Y:S01]  /*31090*/  ISETP.GE.U32.AND.EX P2, PT, R51, R44, PT, P2 ;  /* 0x0000002c3300720c */ /* 0x000fe20003f46120 */
[----:B------:R-:W-:Y:S01]  /*310a0*/  IMAD R24, R118, R21, RZ ;  /* 0x0000001576187224 */ /* 0x000fe200078e02ff */
[----:B------:R-:W-:Y:S01]  /*310b0*/  ISETP.GE.U32.AND.EX P1, PT, R38, R47, PT, P1 ;  /* 0x0000002f2600720c */ /* 0x000fe20003f26110 */
[----:B------:R-:W-:Y:S01]  /*310c0*/  IMAD R34, R120, R25, RZ ;  /* 0x0000001978227224 */ /* 0x000fe200078e02ff */
[----:B------:R-:W-:Y:S01]  /*310d0*/  SEL R47, RZ, 0x1, P2 ;  /* 0x00000001ff2f7807 */ /* 0x000fe20001000000 */
[----:B------:R-:W-:Y:S02]  /*310e0*/  IMAD.MOV.U32 R28, RZ, RZ, R31 ;  /* 0x000000ffff1c7224 */ /* 0x000fe400078e001f */
[----:B------:R-:W-:-:S04]  /*310f0*/  IMAD.WIDE.U32 R30, R117, R21, RZ ;  /* 0x00000015751e7225 */ /* 0x000fc800078e00ff */
[----:B------:R-:W-:-:S04]  /*31100*/  IMAD.WIDE.U32 R26, R10, R119, RZ ;  /* 0x000000770a1a7225 */ /* 0x000fc800078e00ff */
[----:B------:R-:W-:Y:S01]  /*31110*/  IMAD R103, R117, R40, R24 ;  /* 0x0000002875677224 */ /* 0x000fe200078e0218 */
[----:B------:R-:W-:Y:S01]  /*31120*/  IADD3 R24, P2, PT, R43, R36, RZ ;  /* 0x000000242b187210 */ /* 0x000fe20007f5e0ff */
[----:B------:R-:W-:Y:S01]  /*31130*/  IMAD R39, R119, R10, R34 ;  /* 0x0000000a77277224 */ /* 0x000fe200078e0222 */
[----:B------:R-:W-:Y:S01]  /*31140*/  SEL R34, RZ, 0x1, P0 ;  /* 0x00000001ff227807 */ /* 0x000fe20000000000 */
[----:B------:R-:W-:Y:S01]  /*31150*/  IMAD.WIDE.U32.X R32, R116, R40, R32, P6 ;  /* 0x0000002874207225 */ /* 0x000fe200030e0420 */
[----:B------:R-:W-:-:S03]  /*31160*/  ISETP.GE.U32.AND P0, PT, R24, R36, PT ;  /* 0x000000241800720c */ /* 0x000fc60003f06070 */
[----:B------:R-:W-:Y:S02]  /*31170*/  IMAD.IADD R103, R31, 0x1, R103 ;  /* 0x000000011f677824 */ /* 0x000fe400078e0267 */
[----:B------:R-:W-:Y:S01]  /*31180*/  IMAD.IADD R31, R37, 0x1, R39 ;  /* 0x00000001251f7824 */ /* 0x000fe200078e0227 */
[----:B------:R-:W-:Y:S01]  /*31190*/  SEL R39, RZ, 0x1, P1 ;  /* 0x00000001ff277807 */ /* 0x000fe20000800000 */
[----:B------:R-:W-:-:S04]  /*311a0*/  IMAD.WIDE.U32 R26, P6, R120, R25, R26 ;  /* 0x00000019781a7225 */ /* 0x000fc800078c001a */
[----:B------:R-:W-:-:S04]  /*311b0*/  IMAD.WIDE.U32 R36, R25, R119, RZ ;  /* 0x0000007719247225 */ /* 0x000fc800078e00ff */
[----:B------:R-:W-:Y:S01]  /*311c0*/  IMAD.WIDE.U32.X R28, R114, R86, R28, P5 ;  /* 0x00000056721c7225 */ /* 0x000fe200028e041c */
[----:B------:R-:W-:-:S03]  /*311d0*/  IADD3 R47, P1, P5, R30, R32, R47 ;  /* 0x000000201e2f7210 */ /* 0x000fc60007d3e02f */
[----:B------:R-:W-:Y:S01]  /*311e0*/  IMAD.X R80, R31, 0x1, R38, P2 ;  /* 0x000000011f507824 */ /* 0x000fe200010e0626 */
[----:B------:R-:W-:Y:S01]  /*311f0*/  IADD3 RZ, P2, PT, R37, R26, RZ ;  /* 0x0000001a25ff7210 */ /* 0x000fe20007f5e0ff */
[----:B------:R-:W-:Y:S01]  /*31200*/  IMAD.X R85, RZ, RZ, RZ, P6 ;  /* 0x000000ffff557224 */ /* 0x000fe200030e06ff */
[----:B------:R-:W-:Y:S01]  /*31210*/  IADD3.X R107, PT, PT, R103, R33, RZ, P1, P5 ;  /* 0x00000021676b7210 */ /* 0x000fe20000fea4ff */
[-C--:B------:R-:W-:Y:S01]  /*31220*/  IMAD R26, R116, R23.reuse, RZ ;  /* 0x00000017741a7224 */ /* 0x080fe200078e02ff */
[----:B------:R-:W-:Y:S01]  /*31230*/  IADD3 R32, P1, P6, R39, R28, R34 ;  /* 0x0000001c27207210 */ /* 0x000fe20007e3e022 */
[----:B------:R-:W-:Y:S01]  /*31240*/  IMAD.WIDE.U32 R38, R115, R23, RZ ;  /* 0x0000001773267225 */ /* 0x000fe200078e00ff */
[----:B------:R-:W-:Y:S02]  /*31250*/  ISETP.GE.U32.AND.EX P5, PT, R80, R31, PT, P0 ;  /* 0x0000001f5000720c */ /* 0x000fe40003fa6100 */
[----:B------:R-:W-:Y:S01]  /*31260*/  IADD3.X R106, PT, PT, RZ, R29, RZ, P1, P6 ;  /* 0x0000001dff6a7210 */ /* 0x000fe20000fec4ff */
[----:B------:R-:W-:Y:S01]  /*31270*/  IMAD.MOV.U32 R84, RZ, RZ, R27 ;  /* 0x000000ffff547224 */ /* 0x000fe200078e001b */
[----:B------:R-:W-:Y:S01]  /*31280*/  IADD3 R101, P0, PT, R47, R38, RZ ;  /* 0x000000262f657210 */ /* 0x000fe20007f1e0ff */
[----:B------:R-:W-:Y:S01]  /*31290*/  IMAD R27, R115, R86, R26 ;  /* 0x00000056731b7224 */ /* 0x000fe200078e021a */
[----:B------:R-:W-:Y:S01]  /*312a0*/  SEL R52, RZ, 0x1, P5 ;  /* 0x00000001ff347807 */ /* 0x000fe20002800000 */
[----:B------:R-:W-:-:S02]  /*312b0*/  IMAD R31, R114, R25, RZ ;  /* 0x00000019721f7224 */ /* 0x000fc400078e02ff */
[----:B------:R-:W-:Y:S02]  /*312c0*/  IMAD.IADD R124, R39, 0x1, R27 ;  /* 0x00000001277c7824 */ /* 0x000fe400078e021b */
[----:B------:R-:W-:-:S04]  /*312d0*/  IMAD.WIDE.U32 R82, R86, R117, RZ ;  /* 0x0000007556527225 */ /* 0x000fc800078e00ff */
[----:B------:R-:W-:-:S04]  /*312e0*/  IMAD.WIDE.U32 R42, R53, R25, RZ ;  /* 0x00000019352a7225 */ /* 0x000fc800078e00ff */
[----:B------:R-:W-:Y:S02]  /*312f0*/  IMAD R31, R53, R10, R31 ;  /* 0x0000000a351f7224 */ /* 0x000fe400078e021f */
[----:B------:R-:W-:Y:S01]  /*31300*/  IMAD.X R105, R124, 0x1, R107, P0 ;  /* 0x000000017c697824 */ /* 0x000fe200000e066b */
[----:B------:R-:W-:Y:S01]  /*31310*/  IADD3 R39, P0, PT, R101, R32, RZ ;  /* 0x0000002065277210 */ /* 0x000fe20007f1e0ff */
[----:B------:R-:W-:-:S04]  /*31320*/  IMAD.WIDE.U32 R36, R23, R117, RZ ;  /* 0x0000007517247225 */ /* 0x000fc800078e00ff */
[----:B------:R-:W-:-:S04]  /*31330*/  IMAD.WIDE.U32 R48, R40, R117, RZ ;  /* 0x0000007528307225 */ /* 0x000fc800078e00ff */
[----:B------:R-:W-:-:S04]  /*31340*/  IMAD.WIDE.U32 R82, P1, R118, R23, R82 ;  /* 0x0000001776527225 */ /* 0x000fc80007820052 */
[----:B------:R-:W-:Y:S02]  /*31350*/  IMAD.IADD R43, R43, 0x1, R31 ;  /* 0x000000012b2b7824 */ /* 0x000fe400078e021f */
[----:B------:R-:W-:Y:S01]  /*31360*/  IMAD.WIDE.U32.X R84, R120, R10, R84, P2 ;  /* 0x0000000a78547225 */ /* 0x000fe200010e0454 */
[----:B------:R-:W-:-:S03]  /*31370*/  IADD3 R31, P2, PT, R39, R42, RZ ;  /* 0x0000002a271f7210 */ /* 0x000fc60007f5e0ff */
[----:B------:R-:W-:Y:S02]  /*31380*/  IMAD.X R106, R105, 0x1, R106, P0 ;  /* 0x00000001696a7824 */ /* 0x000fe400000e066a */
[----:B------:R-:W-:Y:S01]  /*31390*/  IMAD.X R33, RZ, RZ, RZ, P1 ;  /* 0x000000ffff217224 */ /* 0x000fe200008e06ff */
[----:B------:R-:W-:Y:S01]  /*313a0*/  IADD3 RZ, P1, PT, R37, R82, RZ ;  /* 0x0000005225ff7210 */ /* 0x000fe20007f3e0ff */
        /* <DEDUP_REMOVED lines=9> */
[----:B------:R-:W-:Y:S02]  /*31440*/  IMAD.MOV.U32 R26, RZ, RZ, R35 ;  /* 0x000000ffff1a7224 */ /* 0x000fe400078e0023 */
[----:B------:R-:W-:Y:S02]  /*31450*/  IMAD.MOV.U32 R32, RZ, RZ, R83 ;  /* 0x000000ffff207224 */ /* 0x000fe400078e0053 */
[----:B------:R-:W-:Y:S02]  /*31460*/  IMAD R127, R118, R23, RZ ;  /* 0x00000017767f7224 */ /* 0x000fe400078e02ff */
[----:B------:R-:W-:-:S04]  /*31470*/  IMAD.WIDE.U32 R44, R25, R115, RZ ;  /* 0x00000073192c7225 */ /* 0x000fc800078e00ff */
[----:B------:R-:W-:-:S04]  /*31480*/  IMAD.WIDE.U32 R36, P4, R116, R25, R36 ;  /* 0x0000001974247225 */ /* 0x000fc80007880024 */
[----:B------:R-:W-:-:S04]  /*31490*/  IMAD.WIDE.U32 R50, R25, R53, RZ ;  /* 0x0000003519327225 */ /* 0x000fc800078e00ff */
[----:B------:R-:W-:-:S04]  /*314a0*/  IMAD.WIDE.U32 R28, P5, R114, R25, R28 ;  /* 0x00000019721c7225 */ /* 0x000fc800078a001c */
[----:B------:R-:W-:Y:S01]  /*314b0*/  IMAD.WIDE.U32 R34, R10, R117, RZ ;  /* 0x000000750a227225 */ /* 0x000fe200078e00ff */
[----:B------:R-:W-:-:S03]  /*314c0*/  IADD3 RZ, P0, PT, R51, R28, RZ ;  /* 0x0000001c33ff7210 */ /* 0x000fc60007f1e0ff */
[----:B------:R-:W-:-:S04]  /*314d0*/  IMAD.WIDE.U32.X R26, R116, R86, R26, P3 ;  /* 0x00000056741a7225 */ /* 0x000fc800018e041a */
[-C--:B------:R-:W-:Y:S02]  /*314e0*/  IMAD R127, R117, R86.reuse, R127 ;  /* 0x00000056757f7224 */ /* 0x080fe400078e027f */
[----:B------:R-:W-:Y:S01]  /*314f0*/  IMAD.WIDE.U32.X R32, R118, R86, R32, P1 ;  /* 0x0000005676207225 */ /* 0x000fe200008e0420 */
[----:B------:R-:W-:-:S03]  /*31500*/  IADD3 RZ, P1, PT, R45, R36, RZ ;  /* 0x000000242dff7210 */ /* 0x000fc60007f3e0ff */
[----:B------:R-:W-:-:S04]  /*31510*/  IMAD.WIDE.U32 R86, R22, R119, RZ ;  /* 0x0000007716567225 */ /* 0x000fc800078e00ff */
[----:B------:R-:W-:Y:S02]  /*31520*/  IMAD.X R45, RZ, RZ, RZ, P6 ;  /* 0x000000ffff2d7224 */ /* 0x000fe400030e06ff */
[----:B------:R-:W-:Y:S02]  /*31530*/  IMAD.MOV.U32 R44, RZ, RZ, R49 ;  /* 0x000000ffff2c7224 */ /* 0x000fe400078e0031 */
[----:B------:R-:W-:Y:S02]  /*31540*/  IMAD.X R85, RZ, RZ, RZ, P5 ;  /* 0x000000ffff557224 */ /* 0x000fe400028e06ff */
[----:B------:R-:W-:Y:S02]  /*31550*/  IMAD.MOV.U32 R84, RZ, RZ, R29 ;  /* 0x000000ffff547224 */ /* 0x000fe400078e001d */
[----:B------:R-:W-:-:S04]  /*31560*/  IMAD.WIDE.U32 R50, R25, R117, RZ ;  /* 0x0000007519327225 */ /* 0x000fc800078e00ff */
[----:B------:R-:W-:-:S04]  /*31570*/  IMAD.WIDE.U32 R34, P3, R118, R25, R34 ;  /* 0x0000001976227225 */ /* 0x000fc80007860022 */
[----:B------:R-:W-:Y:S01]  /*31580*/  IMAD.WIDE.U32 R98, R41, R119, RZ ;  /* 0x0000007729627225 */ /* 0x000fe200078e00ff */
[----:B------:R-:W-:-:S03]  /*31590*/  IADD3 RZ, P6, PT, R51, R34, RZ ;  /* 0x0000002233ff7210 */ /* 0x000fc60007fde0ff */
[----:B------:R-:W-:-:S04]  /*315a0*/  IMAD.WIDE.U32 R86, P5, R120, R41, R86 ;  /* 0x0000002978567225 */ /* 0x000fc800078a0056 */
[----:B------:R-:W-:Y:S01]  /*315b0*/  IMAD.WIDE.U32.X R44, R118, R40, R44, P2 ;  /* 0x00000028762c7225 */ /* 0x000fe200010e042c */
[----:B------:R-:W-:-:S03]  /*315c0*/  ISETP.GE.U32.AND P2, PT, R47, R30, PT ;  /* 0x0000001e2f00720c */ /* 0x000fc60003f46070 */
[----:B------:R-:W-:Y:S01]  /*315d0*/  IMAD.X R89, RZ, RZ, RZ, P4 ;  /* 0x000000ffff597224 */ /* 0x000fe200020e06ff */
[----:B------:R-:W-:Y:S01]  /*315e0*/  ISETP.GE.U32.AND.EX P2, PT, R107, R103, PT, P2 ;  /* 0x000000676b00720c */ /* 0x000fe20003f46120 */
[----:B------:R-:W-:Y:S02]  /*315f0*/  IMAD.MOV.U32 R88, RZ, RZ, R37 ;  /* 0x000000ffff587224 */ /* 0x000fe400078e0025 */
[----:B------:R-:W-:Y:S01]  /*31600*/  IMAD.WIDE.U32.X R84, R114, R10, R84, P0 ;  /* 0x0000000a72547225 */ /* 0x000fe200000e0454 */
[----:B------:R-:W-:-:S03]  /*31610*/  ISETP.GE.U32.AND P0, PT, R101, R38, PT ;  /* 0x000000266500720c */ /* 0x000fc60003f06070 */
[C---:B------:R-:W-:Y:S01]  /*31620*/  IMAD R28, R116.reuse, R25, RZ ;  /* 0x00000019741c7224 */ /* 0x040fe200078e02ff */
[----:B------:R-:W-:Y:S01]  /*31630*/  ISETP.GE.U32.AND.EX P0, PT, R105, R124, PT, P0 ;  /* 0x0000007c6900720c */ /* 0x000fe20003f06100 */
[----:B------:R-:W-:Y:S01]  /*31640*/  IMAD.X R97, RZ, RZ, RZ, P5 ;  /* 0x000000ffff617224 */ /* 0x000fe200028e06ff */
[----:B------:R-:W-:Y:S01]  /*31650*/  IADD3 RZ, P5, PT, R99, R86, RZ ;  /* 0x0000005663ff7210 */ /* 0x000fe20007fbe0ff */
[----:B------:R-:W-:Y:S02]  /*31660*/  IMAD.X R93, RZ, RZ, RZ, P3 ;  /* 0x000000ffff5d7224 */ /* 0x000fe400018e06ff */
[----:B------:R-:W-:Y:S02]  /*31670*/  IMAD.MOV.U32 R92, RZ, RZ, R35 ;  /* 0x000000ffff5c7224 */ /* 0x000fe400078e0023 */
[----:B------:R-:W-:Y:S01]  /*31680*/  IMAD.WIDE.U32.X R88, R116, R10, R88, P1 ;  /* 0x0000000a74587225 */ /* 0x000fe200008e0458 */
[----:B------:R-:W-:-:S03]  /*31690*/  ISETP.GE.U32.AND P1, PT, R39, R101, PT ;  /* 0x000000652700720c */ /* 0x000fc60003f26070 */
[----:B------:R-:W-:Y:S02]  /*316a0*/  IMAD.MOV.U32 R96, RZ, RZ, R87 ;  /* 0x000000ffff607224 */ /* 0x000fe400078e0057 */
[----:B------:R-:W-:Y:S02]  /*316b0*/  IMAD R35, R118, R25, RZ ;  /* 0x0000001976237224 */ /* 0x000fe400078e02ff */
[----:B------:R-:W-:Y:S02]  /*316c0*/  IMAD R37, R115, R10, R28 ;  /* 0x0000000a73257224 */ /* 0x000fe400078e021c */
[----:B------:R-:W-:Y:S01]  /*316d0*/  IMAD.WIDE.U32 R28, R117, R23, RZ ;  /* 0x00000017751c7225 */ /* 0x000fe200078e00ff */
[----:B------:R-:W-:-:S03]  /*316e0*/  SEL R23, RZ, 0x1, P2 ;  /* 0x00000001ff177807 */ /* 0x000fc60001000000 */
[----:B------:R-:W-:Y:S01]  /*316f0*/  IMAD.WIDE.U32.X R92, R118, R10, R92, P6 ;  /* 0x0000000a765c7225 */ /* 0x000fe200030e045c */
[----:B------:R-:W-:Y:S02]  /*31700*/  ISETP.GE.U32.AND.EX P6, PT, R106, R105, PT, P1 ;  /* 0x000000696a00720c */ /* 0x000fe40003fc6110 */
[----:B------:R-:W-:Y:S01]  /*31710*/  ISETP.GE.U32.AND P1, PT, R31, R42, PT ;  /* 0x0000002a1f00720c */ /* 0x000fe20003f26070 */
[C---:B------:R-:W-:Y:S02]  /*31720*/  IMAD R34, R120.reuse, R21, RZ ;  /* 0x0000001578227224 */ /* 0x040fe400078e02ff */
[----:B------:R-:W-:Y:S01]  /*31730*/  IMAD R35, R117, R10, R35 ;  /* 0x0000000a75237224 */ /* 0x000fe200078e0223 */
[----:B------:R-:W-:Y:S01]  /*31740*/  SEL R10, RZ, 0x1, P0 ;  /* 0x00000001ff0a7807 */ /* 0x000fe20000000000 */
[----:B------:R-:W-:Y:S01]  /*31750*/  IMAD.WIDE.U32.X R96, R120, R22, R96, P5 ;  /* 0x0000001678607225 */ /* 0x000fe200028e0460 */
[----:B------:R-:W-:Y:S02]  /*31760*/  ISETP.GE.U32.AND P0, PT, R52, R31, PT ;  /* 0x0000001f3400720c */ /* 0x000fe40003f06070 */
[----:B------:R-:W-:Y:S01]  /*31770*/  IADD3 R36, P2, P5, R28, R44, R23 ;  /* 0x0000002c1c247210 */ /* 0x000fe20007d5e017 */
[----:B------:R-:W-:Y:S01]  /*31780*/  IMAD R120, R120, R41, RZ ;  /* 0x0000002978787224 */ /* 0x000fe200078e02ff */
[----:B------:R-:W-:Y:S01]  /*31790*/  ISETP.GE.U32.AND.EX P1, PT, R104, R43, PT, P1 ;  /* 0x0000002b6800720c */ /* 0x000fe20003f26110 */
[----:B------:R-:W-:Y:S01]  /*317a0*/  IMAD.IADD R127, R29, 0x1, R127 ;  /* 0x000000011d7f7824 */ /* 0x000fe200078e027f */
[----:B------:R-:W-:Y:S01]  /*317b0*/  SEL R29, RZ, 0x1, P6 ;  /* 0x00000001ff1d7807 */ /* 0x000fe20003000000 */
[----:B------:R-:W-:Y:S01]  /*317c0*/  IMAD.WIDE.U32 R30, R119, R41, RZ ;  /* 0x00000029771e7225 */ /* 0x000fe200078e00ff */
[----:B------:R-:W-:-:S02]  /*317d0*/  ISETP.GE.U32.AND.EX P0, PT, R125, R104, PT, P0 ;  /* 0x000000687d00720c */ /* 0x000fc40003f06100 */
[----:B------:R-:W-:Y:S01]  /*317e0*/  IADD3.X R45, PT, PT, R127, R45, RZ, P2, P5 ;  /* 0x0000002d7f2d7210 */ /* 0x000fe200017ea4ff */
[----:B------:R-:W-:Y:S01]  /*317f0*/  IMAD R23, R119, R22, R120 ;  /* 0x0000001677177224 */ /* 0x000fe200078e0278 */
[----:B------:R-:W-:Y:S01]  /*31800*/  IADD3 R29, P5, P2, R29, R26, R10 ;  /* 0x0000001a1d1d7210 */ /* 0x000fe20007abe00a */
[-C--:B------:R-:W-:Y:S01]  /*31810*/  IMAD.WIDE.U32 R90, R22, R53.reuse, RZ ;  /* 0x00000035165a7225 */ /* 0x080fe200078e00ff */
[----:B------:R-:W-:Y:S02]  /*31820*/  IADD3 R52, P6, PT, R52, R30, RZ ;  /* 0x0000001e34347210 */ /* 0x000fe40007fde0ff */
[----:B------:R-:W-:Y:S01]  /*31830*/  SEL R26, RZ, 0x1, P1 ;  /* 0x00000001ff1a7807 */ /* 0x000fe20000800000 */
[----:B------:R-:W-:Y:S01]  /*31840*/  IMAD.IADD R10, R31, 0x1, R23 ;  /* 0x000000011f0a7824 */ /* 0x000fe200078e0217 */
[----:B------:R-:W-:Y:S01]  /*31850*/  SEL R23, RZ, 0x1, P0 ;  /* 0x00000001ff177807 */ /* 0x000fe20000000000 */
[----:B------:R-:W-:Y:S01]  /*31860*/  IMAD.WIDE.U32 R50, R41, R53, RZ ;  /* 0x0000003529327225 */ /* 0x000fe200078e00ff */
[----:B------:R-:W-:-:S02]  /*31870*/  ISETP.GE.U32.AND P1, PT, R36, R28, PT ;  /* 0x0000001c2400720c */ /* 0x000fc40003f26070 */
[----:B------:R-:W-:Y:S01]  /*31880*/  IADD3.X R28, PT, PT, RZ, R27, RZ, P5, P2 ;  /* 0x0000001bff1c7210 */ /* 0x000fe20002fe44ff */
[----:B------:R-:W-:Y:S01]  /*31890*/  IMAD.WIDE.U32 R90, P4, R114, R41, R90 ;  /* 0x00000029725a7225 */ /* 0x000fe2000788005a */
[----:B------:R-:W-:Y:S02]  /*318a0*/  IADD3 R23, P2, P5, R23, R84, R26 ;  /* 0x0000005417177210 */ /* 0x000fe40007d5e01a */
[----:B------:R-:W-:Y:S01]  /*318b0*/  ISETP.GE.U32.AND P0, PT, R52, R30, PT ;  /* 0x0000001e3400720c */ /* 0x000fe20003f06070 */
[----:B------:R-:W-:Y:S01]  /*318c0*/  IMAD.X R125, R10, 0x1, R125, P6 ;  /* 0x000000010a7d7824 */ /* 0x000fe200030e067d */
[----:B------:R-:W-:Y:S01]  /*318d0*/  IADD3 R29, P6, PT, R36, R29, RZ ;  /* 0x0000001d241d7210 */ /* 0x000fe20007fde0ff */
[----:B------:R-:W-:Y:S01]  /*318e0*/  IMAD.X R99, RZ, RZ, RZ, P4 ;  /* 0x000000ffff637224 */ /* 0x000fe200020e06ff */
[----:B------:R-:W-:Y:S01]  /*318f0*/  IADD3 RZ, P4, PT, R51, R90, RZ ;  /* 0x0000005a33ff7210 */ /* 0x000fe20007f9e0ff */
[----:B------:R-:W-:Y:S01]  /*31900*/  IMAD.WIDE.U32 R26, R115, R25, RZ ;  /* 0x00000019731a7225 */ /* 0x000fe200078e00ff */
[----:B------:R-:W-:-:S02]  /*31910*/  ISETP.GE.U32.AND.EX P0, PT, R125, R10, PT, P0 ;  /* 0x0000000a7d00720c */ /* 0x000fc40003f06100 */
[----:B------:R-:W-:Y:S01]  /*31920*/  IADD3.X R31, PT, PT, RZ, R85, RZ, P2, P5 ;  /* 0x00000055ff1f7210 */ /* 0x000fe200017ea4ff */
[----:B------:R-:W-:Y:S01]  /*31930*/  IMAD.MOV.U32 R98, RZ, RZ, R91 ;  /* 0x000000ffff627224 */ /* 0x000fe200078e005b */
[----:B------:R-:W-:Y:S01]  /*31940*/  IADD3 R10, P5, PT, R29, R26, RZ ;  /* 0x0000001a1d0a7210 */ /* 0x000fe20007fbe0ff */
[----:B------:R-:W-:Y:S01]  /*31950*/  IMAD.X R30, R45, 0x1, R28, P6 ;  /* 0x000000012d1e7824 */ /* 0x000fe200030e061c */
[----:B------:R-:W-:Y:S01]  /*31960*/  ISETP.GE.U32.AND P6, PT, R29, R36, PT ;  /* 0x000000241d00720c */ /* 0x000fe20003fc6070 */
[----:B------:R-:W-:Y:S01]  /*31970*/  IMAD.IADD R29, R27, 0x1, R37 ;  /* 0x000000011b1d7824 */ /* 0x000fe200078e0225 */
[----:B------:R-:W-:Y:S01]  /*31980*/  ISETP.GE.U32.AND.EX P1, PT, R45, R127, PT, P1 ;  /* 0x0000007f2d00720c */ /* 0x000fe20003f26110 */
[----:B------:R-:W-:Y:S01]  /*31990*/  IMAD.WIDE.U32.X R98, R114, R22, R98, P4 ;  /* 0x0000001672627225 */ /* 0x000fe200020e0462 */
[----:B------:R-:W-:Y:S02]  /*319a0*/  ISETP.GE.U32.AND.EX P4, PT, R30, R45, PT, P6 ;  /* 0x0000002d1e00720c */ /* 0x000fe40003f86160 */
[----:B------:R-:W-:Y:S01]  /*319b0*/  ISETP.GE.U32.AND P2, PT, R10, R26, PT ;  /* 0x0000001a0a00720c */ /* 0x000fe20003f46070 */
[----:B------:R-:W-:Y:S01]  /*319c0*/  IMAD R114, R114, R41, RZ ;  /* 0x0000002972727224 */ /* 0x000fe200078e02ff */
[----:B------:R-:W-:Y:S01]  /*319d0*/  IADD3 R23, P6, PT, R10, R23, RZ ;  /* 0x000000170a177210 */ /* 0x000fe20007fde0ff */
[----:B------:R-:W-:Y:S01]  /*319e0*/  IMAD.WIDE.U32 R26, R53, R41, RZ ;  /* 0x00000029351a7225 */ /* 0x000fe200078e00ff */
[----:B------:R-:W-:-:S02]  /*319f0*/  SEL R36, RZ, 0x1, P1 ;  /* 0x00000001ff247807 */ /* 0x000fc40000800000 */
[----:B------:R-:W-:Y:S01]  /*31a00*/  SEL R37, RZ, 0x1, P4 ;  /* 0x00000001ff257807 */ /* 0x000fe20002000000 */
[----:B------:R-:W-:Y:S01]  /*31a10*/  IMAD.X R30, R29, 0x1, R30, P5 ;  /* 0x000000011d1e7824 */ /* 0x000fe200028e061e */
[----:B------:R-:W-:Y:S01]  /*31a20*/  ISETP.GE.U32.AND P1, PT, R23, R10, PT ;  /* 0x0000000a1700720c */ /* 0x000fe20003f26070 */
[----:B------:R-:W-:Y:S01]  /*31a30*/  IMAD R39, R53, R22, R114 ;  /* 0x0000001635277224 */ /* 0x000fe200078e0272 */
[----:B------:R-:W-:Y:S01]  /*31a40*/  SEL R28, RZ, 0x1, P0 ;  /* 0x00000001ff1c7807 */ /* 0x000fe20000000000 */
[----:B------:R-:W-:Y:S01]  /*31a50*/  IMAD.X R31, R30, 0x1, R31, P6 ;  /* 0x000000011e1f7824 */ /* 0x000fe200030e061f */
[----:B------:R-:W-:Y:S01]  /*31a60*/  IADD3 R23, P0, PT, R23, R26, RZ ;  /* 0x0000001a17177210 */ /* 0x000fe20007f1e0ff */
[----:B------:R-:W-:Y:S01]  /*31a70*/  IMAD.WIDE.U32 R94, R22, R115, RZ ;  /* 0x00000073165e7225 */ /* 0x000fe200078e00ff */
[----:B------:R-:W-:Y:S02]  /*31a80*/  IADD3 R37, P4, P5, R37, R32, R36 ;  /* 0x0000002025257210 */ /* 0x000fe40007d9e024 */
[----:B------:R-:W-:Y:S01]  /*31a90*/  ISETP.GE.U32.AND.EX P2, PT, R30, R29, PT, P2 ;  /* 0x0000001d1e00720c */ /* 0x000fe20003f46120 */
[----:B------:R-:W-:Y:S01]  /*31aa0*/  IMAD.IADD R10, R27, 0x1, R39 ;  /* 0x000000011b0a7824 */ /* 0x000fe200078e0227 */
[----:B------:R-:W-:Y:S01]  /*31ab0*/  IADD3.X R39, PT, PT, RZ, R33, RZ, P4, P5 ;  /* 0x00000021ff277210 */ /* 0x000fe200027ea4ff */
[----:B------:R-:W-:Y:S01]  /*31ac0*/  IMAD.WIDE.U32 R82, R41, R115, RZ ;  /* 0x0000007329527225 */ /* 0x000fe200078e00ff */
[----:B------:R-:W-:-:S02]  /*31ad0*/  ISETP.GE.U32.AND.EX P1, PT, R31, R30, PT, P1 ;  /* 0x0000001e1f00720c */ /* 0x000fc40003f26110 */
[C---:B------:R-:W-:Y:S01]  /*31ae0*/  ISETP.GE.U32.AND P6, PT, R23.reuse, R26, PT ;  /* 0x0000001a1700720c */ /* 0x040fe20003fc6070 */
[----:B------:R-:W-:Y:S01]  /*31af0*/  IMAD.X R33, R10, 0x1, R31, P0 ;  /* 0x000000010a217824 */ /* 0x000fe200000e061f */
[----:B------:R-:W-:Y:S01]  /*31b00*/  IADD3 R27, P4, P0, R23, R96, R28 ;  /* 0x00000060171b7210 */ /* 0x000fe2000789e01c */
[----:B------:R-:W-:Y:S01]  /*31b10*/  IMAD.WIDE.U32 R94, P3, R116, R41, R94 ;  /* 0x00000029745e7225 */ /* 0x000fe2000786005e */
[----:B------:R-:W-:Y:S02]  /*31b20*/  SEL R30, RZ, 0x1, P2 ;  /* 0x00000001ff1e7807 */ /* 0x000fe40001000000 */
[----:B------:R-:W-:Y:S01]  /*31b30*/  IADD3.X R96, PT, PT, R33, R97, RZ, P4, P0 ;  /* 0x0000006121607210 */ /* 0x000fe200027e04ff */
[----:B------:R-:W-:Y:S01]  /*31b40*/  IMAD.WIDE.U32 R28, R117, R25, RZ ;  /* 0x00000019751c7225 */ /* 0x000fe200078e00ff */
[----:B------:R-:W-:Y:S02]  /*31b50*/  SEL R25, RZ, 0x1, P1 ;  /* 0x00000001ff197807 */ /* 0x000fe40000800000 */
[----:B------:R-:W-:Y:S01]  /*31b60*/  ISETP.GE.U32.AND P2, PT, R27, R23, PT ;  /* 0x000000171b00720c */ /* 0x000fe20003f46070 */
[----:B------:R-:W-:Y:S01]  /*31b70*/  IMAD.X R51, RZ, RZ, RZ, P3 ;  /* 0x000000ffff337224 */ /* 0x000fe200018e06ff */
[----:B------:R-:W-:Y:S01]  /*31b80*/  IADD3 RZ, P3, PT, R83, R94, RZ ;  /* 0x0000005e53ff7210 */ /* 0x000fe20007f7e0ff */
[----:B------:R-:W-:Y:S01]  /*31b90*/  IMAD.IADD R26, R29, 0x1, R35 ;  /* 0x000000011d1a7824 */ /* 0x000fe200078e0223 */
[----:B------:R-:W-:Y:S01]  /*31ba0*/  ISETP.GE.U32.AND.EX P6, PT, R33, R10, PT, P6 ;  /* 0x0000000a2100720c */ /* 0x000fe20003fc6160 */
[----:B------:R-:W-:Y:S01]  /*31bb0*/  IMAD.MOV.U32 R50, RZ, RZ, R95 ;  /* 0x000000ffff327224 */ /* 0x000fe200078e005f */
[----:B------:R-:W-:Y:S01]  /*31bc0*/  IADD3 R35, P4, P5, R25, R88, R30 ;  /* 0x0000005819237210 */ /* 0x000fe20007d9e01e */
[----:B------:R-:W-:Y:S01]  /*31bd0*/  IMAD.WIDE.U32 R30, R96, 0x3d1, RZ ;  /* 0x000003d1601e7825 */ /* 0x000fe200078e00ff */
[----:B------:R-:W-:-:S02]  /*31be0*/  IADD3 R10, P0, PT, R37, R28, RZ ;  /* 0x0000001c250a7210 */ /* 0x000fc40007f1e0ff */
[----:B------:R-:W-:Y:S01]  /*31bf0*/  ISETP.GE.U32.AND.EX P2, PT, R96, R33, PT, P2 ;  /* 0x000000216000720c */ /* 0x000fe20003f46120 */
[----:B------:R-:W-:Y:S01]  /*31c00*/  IMAD.WIDE.U32.X R50, R116, R22, R50, P3 ;  /* 0x0000001674327225 */ /* 0x000fe200018e0432 */
[----:B------:R-:W-:Y:S02]  /*31c10*/  IADD3.X R88, PT, PT, RZ, R89, RZ, P4, P5 ;  /* 0x00000059ff587210 */ /* 0x000fe400027ea4ff */
[----:B------:R-:W-:Y:S01]  /*31c20*/  IADD3 R35, P4, PT, R10, R35, RZ ;  /* 0x000000230a237210 */ /* 0x000fe20007f9e0ff */
[-C--:B------:R-:W-:Y:S01]  /*31c30*/  IMAD R116, R116, R41.reuse, RZ ;  /* 0x0000002974747224 */ /* 0x080fe200078e02ff */
[----:B------:R-:W-:Y:S01]  /*31c40*/  SEL R82, RZ, 0x1, P6 ;  /* 0x00000001ff527807 */ /* 0x000fe20003000000 */
[----:B------:R-:W-:Y:S01]  /*31c50*/  IMAD.X R37, R26, 0x1, R39, P0 ;  /* 0x000000011a257824 */ /* 0x000fe200000e0627 */
[----:B------:R-:W-:Y:S01]  /*31c60*/  SEL R23, RZ, 0x1, P2 ;  /* 0x00000001ff177807 */ /* 0x000fe20001000000 */
[----:B------:R-:W-:Y:S01]  /*31c70*/  IMAD.WIDE.U32 R32, R115, R41, RZ ;  /* 0x0000002973207225 */ /* 0x000fe200078e00ff */
[----:B------:R-:W-:-:S02]  /*31c80*/  ISETP.GE.U32.AND P1, PT, R10, R28, PT ;  /* 0x0000001c0a00720c */ /* 0x000fc40003f26070 */
[----:B------:R-:W-:Y:S01]  /*31c90*/  ISETP.GE.U32.AND P2, PT, R35, R10, PT ;  /* 0x0000000a2300720c */ /* 0x000fe20003f46070 */
[----:B------:R-:W-:Y:S01]  /*31ca0*/  IMAD R25, R115, R22, R116 ;  /* 0x0000001673197224 */ /* 0x000fe200078e0274 */
[C---:B------:R-:W-:Y:S01]  /*31cb0*/  ISETP.GE.U32.AND.EX P1, PT, R37.reuse, R26, PT, P1 ;  /* 0x0000001a2500720c */ /* 0x040fe20003f26110 */
[----:B------:R-:W-:Y:S01]  /*31cc0*/  IMAD.X R10, R37, 0x1, R88, P4 ;  /* 0x00000001250a7824 */ /* 0x000fe200020e0658 */
[----:B------:R-:W-:Y:S01]  /*31cd0*/  IADD3 R82, P4, P5, R23, R98, R82 ;  /* 0x0000006217527210 */ /* 0x000fe20007d9e052 */
[----:B------:R-:W-:Y:S01]  /*31ce0*/  IMAD.WIDE.U32 R28, R27, 0x3d1, RZ ;  /* 0x000003d11b1c7825 */ /* 0x000fe200078e00ff */
[----:B------:R-:W-:Y:S02]  /*31cf0*/  IADD3 R23, P6, PT, R35, R32, RZ ;  /* 0x0000002023177210 */ /* 0x000fe40007fde0ff */
[----:B------:R-:W-:Y:S01]  /*31d00*/  IADD3.X R99, PT, PT, RZ, R99, RZ, P4, P5 ;  /* 0x00000063ff637210 */ /* 0x000fe200027ea4ff */
[----:B------:R-:W-:Y:S01]  /*31d10*/  IMAD.WIDE.U32 R30, P0, RZ, R27, R30 ;  /* 0x0000001bff1e7225 */ /* 0x000fe2000780001e */
[----:B------:R-:W-:-:S02]  /*31d20*/  ISETP.GE.U32.AND.EX P2, PT, R10, R37, PT, P2 ;  /* 0x000000250a00720c */ /* 0x000fc40003f46120 */
[----:B------:R-:W-:Y:S01]  /*31d30*/  IADD3 R82, P4, PT, R23, R82, RZ ;  /* 0x0000005217527210 */ /* 0x000fe20007f9e0ff */
[----:B------:R-:W-:Y:S01]  /*31d40*/  IMAD.IADD R25, R33, 0x1, R25 ;  /* 0x0000000121197824 */ /* 0x000fe200078e0219 */
[----:B------:R-:W-:Y:S01]  /*31d50*/  IADD3 RZ, P3, PT, R29, R30, RZ ;  /* 0x0000001e1dff7210 */ /* 0x000fe20007f7e0ff */
[----:B------:R-:W-:Y:S01]  /*31d60*/  IMAD.MOV.U32 R26, RZ, RZ, RZ ;  /* 0x000000ffff1a7224 */ /* 0x000fe200078e00ff */
[----:B------:R-:W-:Y:S01]  /*31d70*/  SEL R49, RZ, 0x1, P2 ;  /* 0x00000001ff317807 */ /* 0x000fe20001000000 */
[----:B------:R-:W-:Y:S02]  /*31d80*/  IMAD.X R10, R25, 0x1, R10, P6 ;  /* 0x00000001190a7824 */ /* 0x000fe400030e060a */
[----:B------:R-:W-:Y:S01]  /*31d90*/  IMAD.WIDE.U32 R28, R27, 0x3d1, R26 ;  /* 0x000003d11b1c7825 */ /* 0x000fe200078e001a */
[----:B------:R-:W-:Y:S02]  /*31da0*/  SEL R26, RZ, 0x1, P1 ;  /* 0x00000001ff1a7807 */ /* 0x000fe40000800000 */
[----:B------:R-:W-:Y:S01]  /*31db0*/  ISETP.GE.U32.AND P1, PT, R82, R23, PT ;  /* 0x000000175200720c */ /* 0x000fe20003f26070 */
[----:B------:R-:W-:Y:S01]  /*31dc0*/  IMAD.X R33, RZ, RZ, RZ, P0 ;  /* 0x000000ffff217224 */ /* 0x000fe200000e06ff */
[----:B------:R-:W-:Y:S01]  /*31dd0*/  ISETP.GE.U32.AND P0, PT, R23, R32, PT ;  /* 0x000000201700720c */ /* 0x000fe20003f06070 */
[----:B------:R-:W-:Y:S01]  /*31de0*/  IMAD.X R23, R10, 0x1, R99, P4 ;  /* 0x000000010a177824 */ /* 0x000fe200020e0663 */
[----:B------:R-:W-:Y:S01]  /*31df0*/  ISETP.GE.U32.AND P5, PT, R28, RZ, PT ;  /* 0x000000ff1c00720c */ /* 0x000fe20003fa6070 */
[----:B------:R-:W-:Y:S01]  /*31e00*/  IMAD.IADD R29, R30, 0x1, R29 ;  /* 0x000000011e1d7824 */ /* 0x000fe200078e021d */
[----:B------:R-:W-:Y:S01]  /*31e10*/  ISETP.GE.U32.AND.EX P0, PT, R10, R25, PT, P0 ;  /* 0x000000190a00720c */ /* 0x000fe20003f06100 */
[----:B------:R-:W-:Y:S01]  /*31e20*/  IMAD R34, R119, R40, R34 ;  /* 0x0000002877227224 */ /* 0x000fe200078e0222 */
[----:B------:R-:W-:Y:S01]  /*31e30*/  ISETP.GE.U32.AND.EX P1, PT, R23, R10, PT, P1 ;  /* 0x0000000a1700720c */ /* 0x000fe20003f26110 */
[-C--:B------:R-:W-:Y:S01]  /*31e40*/  IMAD R10, R118, R41.reuse, RZ ;  /* 0x00000029760a7224 */ /* 0x080fe200078e02ff */
[----:B------:R-:W-:Y:S01]  /*31e50*/  IADD3 R49, P2, P4, R49, R92, R26 ;  /* 0x0000005c31317210 */ /* 0x000fe20007c5e01a */
[----:B------:R-:W-:Y:S01]  /*31e60*/  IMAD.MOV.U32 R32, RZ, RZ, R31 ;  /* 0x000000ffff207224 */ /* 0x000fe200078e001f */
[----:B------:R-:W-:Y:S01]  /*31e70*/  SEL R40, RZ, 0x1, P0 ;  /* 0x00000001ff287807 */ /* 0x000fe20000000000 */
[----:B------:R-:W-:Y:S01]  /*31e80*/  IMAD.WIDE.U32 R30, R117, R41, RZ ;  /* 0x00000029751e7225 */ /* 0x000fe200078e00ff */
[----:B------:R-:W-:-:S02]  /*31e90*/  SEL R25, RZ, 0x1, P1 ;  /* 0x00000001ff197807 */ /* 0x000fc40000800000 */
[----:B------:R-:W-:Y:S01]  /*31ea0*/  ISETP.GE.U32.AND.EX P5, PT, R29, R27, PT, P5 ;  /* 0x0000001b1d00720c */ /* 0x000fe20003fa6150 */
[----:B------:R-:W-:Y:S01]  /*31eb0*/  IMAD.WIDE.U32 R38, R23, 0x3d1, RZ ;  /* 0x000003d117267825 */ /* 0x000fe200078e00ff */
[----:B------:R-:W-:Y:S02]  /*31ec0*/  IADD3.X R48, PT, PT, RZ, R93, RZ, P2, P4 ;  /* 0x0000005dff307210 */ /* 0x000fe400017e84ff */
[----:B------:R-:W-:Y:S01]  /*31ed0*/  IADD3 R40, P0, P2, R25, R50, R40 ;  /* 0x0000003219287210 */ /* 0x000fe20007a1e028 */
[----:B------:R-:W-:Y:S02]  /*31ee0*/  IMAD R53, R117, R22, R10 ;  /* 0x0000001675357224 */ /* 0x000fe400078e020a */
[----:B------:R-:W-:Y:S01]  /*31ef0*/  IMAD.WIDE.U32.X R26, RZ, R96, R32, P3 ;  /* 0x00000060ff1a7225 */ /* 0x000fe200018e0420 */
[----:B------:R-:W-:Y:S02]  /*31f00*/  IADD3 R49, P3, PT, R49, R30, RZ ;  /* 0x0000001e31317210 */ /* 0x000fe40007f7e0ff */
[----:B------:R-:W-:Y:S01]  /*31f10*/  IADD3.X R47, PT, PT, RZ, R51, RZ, P0, P2 ;  /* 0x00000033ff2f7210 */ /* 0x000fe200007e44ff */
[----:B------:R-:W-:Y:S01]  /*31f20*/  IMAD.WIDE.U32 R36, R82, 0x3d1, RZ ;  /* 0x000003d152247825 */ /* 0x000fe200078e00ff */
[----:B------:R-:W-:-:S03]  /*31f30*/  IADD3 R40, P2, PT, R49, R40, RZ ;  /* 0x0000002831287210 */ /* 0x000fc60007f5e0ff */
[----:B------:R-:W-:Y:S01]  /*31f40*/  IMAD.IADD R53, R31, 0x1, R53 ;  /* 0x000000011f357824 */ /* 0x000fe200078e0235 */
[----:B------:R-:W-:Y:S01]  /*31f50*/  IADD3 R31, P4, PT, R26, R36, RZ ;  /* 0x000000241a1f7210 */ /* 0x000fe20007f9e0ff */
[----:B------:R-:W-:-:S03]  /*31f60*/  IMAD.WIDE.U32 R32, P1, RZ, R82, R38 ;  /* 0x00000052ff207225 */ /* 0x000fc60007820026 */
[----:B------:R-:W-:Y:S01]  /*31f70*/  ISETP.GE.U32.AND P0, PT, R31, R36, PT ;  /* 0x000000241f00720c */ /* 0x000fe20003f06070 */
[----:B------:R-:W-:Y:S01]  /*31f80*/  IMAD.X R48, R53, 0x1, R48, P3 ;  /* 0x0000000135307824 */ /* 0x000fe200018e0630 */
[----:B------:R-:W-:Y:S01]  /*31f90*/  IADD3 R25, P3, PT, R37, R32, RZ ;  /* 0x0000002025197210 */ /* 0x000fe20007f7e0ff */
[----:B------:R-:W-:Y:S02]  /*31fa0*/  IMAD.MOV.U32 R44, RZ, RZ, R33 ;  /* 0x000000ffff2c7224 */ /* 0x000fe400078e0021 */
[----:B------:R-:W-:Y:S02]  /*31fb0*/  IMAD.X R47, R48, 0x1, R47, P2 ;  /* 0x00000001302f7824 */ /* 0x000fe400010e062f */
[----:B------:R-:W-:Y:S02]  /*31fc0*/  IMAD.X R10, R25, 0x1, R27, P4 ;  /* 0x00000001190a7824 */ /* 0x000fe400020e061b */
[----:B------:R-:W-:-:S03]  /*31fd0*/  IMAD.WIDE.U32 R32, R47, 0x3d1, RZ ;  /* 0x000003d12f207825 */ /* 0x000fc600078e00ff */
[----:B------:R-:W-:Y:S01]  /*31fe0*/  ISETP.GE.U32.AND.EX P0, PT, R10, R25, PT, P0 ;  /* 0x000000190a00720c */ /* 0x000fe20003f06100 */
[----:B------:R-:W-:Y:S01]  /*31ff0*/  IMAD.X R45, RZ, RZ, RZ, P1 ;  /* 0x000000ffff2d7224 */ /* 0x000fe200008e06ff */
[----:B------:R-:W-:Y:S01]  /*32000*/  SEL R25, RZ, 0x1, P5 ;  /* 0x00000001ff197807 */ /* 0x000fe20002800000 */
[----:B------:R-:W-:Y:S01]  /*32010*/  IMAD.WIDE.U32 R26, R119, R21, R28 ;  /* 0x00000015771a7225 */ /* 0x000fe200078e001c */
[----:B------:R-:W-:-:S03]  /*32020*/  SEL R35, RZ, 0x1, P0 ;  /* 0x00000001ff237807 */ /* 0x000fc60000000000 */
        /* <DEDUP_REMOVED lines=8> */
[----:B------:R-:W-:Y:S01]  /*320b0*/  IADD3.X R44, PT, PT, R39, R45, RZ, P1, P2 ;  /* 0x0000002d272c7210 */ /* 0x000fe20000fe44ff */
[----:B------:R-:W-:Y:S01]  /*320c0*/  IMAD.WIDE.U32 R42, P3, R118, R41, R42 ;  /* 0x00000029762a7225 */ /* 0x000fe2000786002a */
[----:B------:R-:W-:Y:S02]  /*320d0*/  IADD3 R25, P1, P2, R31, R96, R25 ;  /* 0x000000601f197210 */ /* 0x000fe40007a3e019 */
[----:B------:R-:W-:Y:S01]  /*320e0*/  ISETP.GE.U32.AND.EX P6, PT, R37, R29, PT, P6 ;  /* 0x0000001d2500720c */ /* 0x000fe20003fc6160 */
[----:B------:R-:W-:Y:S01]  /*320f0*/  IMAD.X R29, RZ, RZ, RZ, P3 ;  /* 0x000000ffff1d7224 */ /* 0x000fe200018e06ff */
[----:B------:R-:W-:Y:S01]  /*32100*/  ISETP.GE.U32.AND P3, PT, R49, R30, PT ;  /* 0x0000001e3100720c */ /* 0x000fe20003f66070 */
[----:B------:R-:W-:Y:S01]  /*32110*/  IMAD.WIDE.U32 R30, R41, R117, RZ ;  /* 0x00000075291e7225 */ /* 0x000fe200078e00ff */
[----:B------:R-:W-:Y:S02]  /*32120*/  SEL R21, RZ, 0x1, P6 ;  /* 0x00000001ff157807 */ /* 0x000fe40003000000 */
[----:B------:R-:W-:Y:S01]  /*32130*/  IADD3.X R27, PT, PT, R10, R82, RZ, P1, P2 ;  /* 0x000000520a1b7210 */ /* 0x000fe20000fe44ff */
[----:B------:R-:W-:Y:S01]  /*32140*/  IMAD.MOV.U32 R28, RZ, RZ, R43 ;  /* 0x000000ffff1c7224 */ /* 0x000fe200078e002b */
[----:B------:R-:W-:Y:S01]  /*32150*/  IADD3 R21, P1, P2, R21, R25, R102 ;  /* 0x0000001915157210 */ /* 0x000fe20007a3e066 */
[----:B------:R-:W-:Y:S01]  /*32160*/  IMAD.MOV.U32 R30, RZ, RZ, R33 ;  /* 0x000000ffff1e7224 */ /* 0x000fe200078e0021 */
[----:B------:R-:W-:-:S02]  /*32170*/  ISETP.GE.U32.AND.EX P3, PT, R48, R53, PT, P3 ;  /* 0x000000353000720c */ /* 0x000fc40003f66130 */
[----:B------:R-:W-:Y:S02]  /*32180*/  IADD3.X R32, PT, PT, RZ, R27, R100, P1, P2 ;  /* 0x0000001bff207210 */ /* 0x000fe40000fe4464 */
[----:B------:R-:W-:Y:S01]  /*32190*/  IADD3 RZ, P2, PT, R31, R42, RZ ;  /* 0x0000002a1fff7210 */ /* 0x000fe20007f5e0ff */
[----:B------:R-:W-:Y:S01]  /*321a0*/  IMAD.X R31, RZ, RZ, RZ, P4 ;  /* 0x000000ffff1f7224 */ /* 0x000fe200020e06ff */
[----:B------:R-:W-:Y:S02]  /*321b0*/  ISETP.GE.U32.AND P1, PT, R40, R49, PT ;  /* 0x000000312800720c */ /* 0x000fe40003f26070 */
[----:B------:R-:W-:Y:S01]  /*321c0*/  SEL R10, RZ, 0x1, P3 ;  /* 0x00000001ff0a7807 */ /* 0x000fe20001800000 */
[----:B------:R-:W-:Y:S01]  /*321d0*/  IMAD.WIDE.U32.X R28, R118, R22, R28, P2 ;  /* 0x00000016761c7225 */ /* 0x000fe200010e041c */
[----:B------:R-:W-:Y:S02]  /*321e0*/  ISETP.EQ.U32.AND P3, PT, R25, R96, PT ;  /* 0x000000601900720c */ /* 0x000fe40003f62070 */
[----:B------:R-:W-:-:S02]  /*321f0*/  ISETP.GE.U32.AND.EX P1, PT, R47, R48, PT, P1 ;  /* 0x000000302f00720c */ /* 0x000fc40003f26110 */
[----:B------:R-:W-:Y:S02]  /*32200*/  ISETP.LT.U32.AND P2, PT, R25, R96, PT ;  /* 0x000000601900720c */ /* 0x000fe40003f41070 */
[----:B------:R-:W-:Y:S02]  /*32210*/  ISETP.EQ.AND.EX P5, PT, R27, R82, !P5, P3 ;  /* 0x000000521b00720c */ /* 0x000fe40006fa2330 */
[----:B------:R-:W-:Y:S02]  /*32220*/  ISETP.EQ.U32.AND P3, PT, R21, R102, PT ;  /* 0x000000661500720c */ /* 0x000fe40003f62070 */
[----:B------:R-:W-:Y:S02]  /*32230*/  SEL R41, RZ, 0x1, P1 ;  /* 0x00000001ff297807 */ /* 0x000fe40000800000 */
[----:B------:R-:W-:Y:S02]  /*32240*/  ISETP.LT.U32.OR.EX P2, PT, R27, R82, P5, P2 ;  /* 0x000000521b00720c */ /* 0x000fe40002f41520 */
[----:B------:R-:W-:-:S02]  /*32250*/  ISETP.LT.U32.AND P1, PT, R21, R102, PT ;  /* 0x000000661500720c */ /* 0x000fc40003f21070 */
[C---:B------:R-:W-:Y:S02]  /*32260*/  ISETP.EQ.AND.EX P6, PT, R32.reuse, R100, !P6, P3 ;  /* 0x000000642000720c */ /* 0x040fe400077c2330 */
[----:B------:R-:W-:Y:S02]  /*32270*/  IADD3 R41, P3, P5, R41, R28, R10 ;  /* 0x0000001c29297210 */ /* 0x000fe40007d7e00a */
[----:B------:R-:W-:Y:S02]  /*32280*/  SEL R10, RZ, 0x1, !P2 ;  /* 0x00000001ff0a7807 */ /* 0x000fe40005000000 */
[----:B------:R-:W-:Y:S02]  /*32290*/  ISETP.LT.U32.OR.EX P1, PT, R32, R100, P6, P1 ;  /* 0x000000642000720c */ /* 0x000fe40003721510 */
[----:B------:R-:W-:Y:S01]  /*322a0*/  IADD3.X R43, PT, PT, RZ, R29, RZ, P3, P5 ;  /* 0x0000001dff2b7210 */ /* 0x000fe20001fea4ff */
[----:B------:R-:W-:Y:S01]  /*322b0*/  IMAD.WIDE.U32.X R28, RZ, R47, R30, P0 ;  /* 0x0000002fff1c7225 */ /* 0x000fe200000e041e */
        /* <DEDUP_REMOVED lines=8> */
[----:B------:R-:W-:Y:S01]  /*32340*/  ISETP.LT.U32.AND P0, PT, R10, R23, PT ;  /* 0x000000170a00720c */ /* 0x000fe20003f01070 */
[----:B------:R-:W-:Y:S01]  /*32350*/  IMAD.WIDE.U32 R22, R41, 0x3d1, RZ ;  /* 0x000003d129167825 */ /* 0x000fe200078e00ff */
[----:B------:R-:W-:Y:S02]  /*32360*/  ISETP.EQ.AND.EX P3, PT, R25, R40, P2, P3 ;  /* 0x000000281900720c */ /* 0x000fe40001762330 */
[----:B------:R-:W-:Y:S01]  /*32370*/  SEL R33, RZ, 0x1, P4 ;  /* 0x00000001ff217807 */ /* 0x000fe20002000000 */
[----:B------:R-:W-:Y:S01]  /*32380*/  IMAD.WIDE.U32 R30, P4, RZ, R41, R30 ;  /* 0x00000029ff1e7225 */ /* 0x000fe2000788001e */
[----:B------:R-:W-:Y:S02]  /*32390*/  ISETP.EQ.U32.AND P2, PT, R27, R24, PT ;  /* 0x000000181b00720c */ /* 0x000fe40003f42070 */
[----:B------:R-:W-:Y:S02]  /*323a0*/  IADD3.X R39, PT, PT, RZ, R25, R80, P6, P5 ;  /* 0x00000019ff277210 */ /* 0x000fe400037ea450 */
[----:B------:R-:W-:Y:S01]  /*323b0*/  ISETP.LT.U32.OR.EX P0, PT, R25, R40, P3, P0 ;  /* 0x000000281900720c */ /* 0x000fe20001f01500 */
[----:B------:R-:W-:Y:S01]  /*323c0*/  IMAD.X R25, RZ, RZ, RZ, P4 ;  /* 0x000000ffff197224 */ /* 0x000fe200020e06ff */
[----:B------:R-:W-:Y:S01]  /*323d0*/  ISETP.LT.U32.AND P5, PT, R27, R24, PT ;  /* 0x000000181b00720c */ /* 0x000fe20003fa1070 */
[----:B------:R-:W-:Y:S01]  /*323e0*/  IMAD.MOV.U32 R24, RZ, RZ, R31 ;  /* 0x000000ffff187224 */ /* 0x000fe200078e001f */
[----:B------:R-:W-:-:S02]  /*323f0*/  ISETP.EQ.AND.EX P2, PT, R39, R80, P1, P2 ;  /* 0x000000502700720c */ /* 0x000fc40000f42320 */
[----:B------:R-:W-:Y:S02]  /*32400*/  IADD3 R33, P6, P3, R22, R28, R33 ;  /* 0x0000001c16217210 */ /* 0x000fe40007bde021 */
[----:B------:R-:W-:Y:S02]  /*32410*/  IADD3 R23, P4, PT, R23, R30, RZ ;  /* 0x0000001e17177210 */ /* 0x000fe40007f9e0ff */
[----:B------:R-:W-:Y:S02]  /*32420*/  SEL R10, RZ, 0x1, !P0 ;  /* 0x00000001ff0a7807 */ /* 0x000fe40004000000 */
[----:B------:R-:W-:Y:S02]  /*32430*/  ISETP.LT.U32.OR.EX P2, PT, R39, R80, P2, P5 ;  /* 0x000000502700720c */ /* 0x000fe40001741550 */
[----:B------:R-:W-:Y:S02]  /*32440*/  ISETP.GE.U32.AND P1, PT, R33, R22, PT ;  /* 0x000000162100720c */ /* 0x000fe40003f26070 */
[----:B------:R-:W-:-:S02]  /*32450*/  IADD3.X R28, PT, PT, R23, R29, RZ, P6, P3 ;  /* 0x0000001d171c7210 */ /* 0x000fc400037e64ff */
[----:B------:R-:W-:Y:S02]  /*32460*/  IADD3 R10, P3, P5, R33, R47, R10 ;  /* 0x0000002f210a7210 */ /* 0x000fe40007d7e00a */
[----:B------:R-:W-:Y:S02]  /*32470*/  SEL R29, RZ, 0x1, !P2 ;  /* 0x00000001ff1d7807 */ /* 0x000fe40005000000 */
[C---:B------:R-:W-:Y:S01]  /*32480*/  ISETP.GE.U32.AND.EX P1, PT, R28.reuse, R23, PT, P1 ;  /* 0x000000171c00720c */ /* 0x040fe20003f26110 */
[----:B------:R-:W-:Y:S01]  /*32490*/  IMAD.WIDE.U32.X R22, RZ, R43, R24, P4 ;  /* 0x0000002bff167225 */ /* 0x000fe200020e0418 */
        /* <DEDUP_REMOVED lines=9> */
[----:B------:R-:W-:Y:S01]  /*32530*/  ISETP.LT.U32.OR.EX P3, PT, R28, R41, P3, P4 ;  /* 0x000000291c00720c */ /* 0x000fe20001f61540 */
[----:B------:R-:W-:Y:S01]  /*32540*/  IMAD.MOV.U32 R41, RZ, RZ, R26 ;  /* 0x000000ffff297224 */ /* 0x000fe200078e001a */
        /* <DEDUP_REMOVED lines=19> */
.L_x_268:
        /* <DEDUP_REMOVED lines=34> */
.L_x_267:
[----:B------:R-:W-:Y:S02]  /*328a0*/  IMAD.MOV.U32 R39, RZ, RZ, R24 ;  /* 0x000000ffff277224 */ /* 0x000fe400078e0018 */
[----:B------:R-:W-:Y:S02]  /*328b0*/  IMAD.MOV.U32 R27, RZ, RZ, R23 ;  /* 0x000000ffff1b7224 */ /* 0x000fe400078e0017 */
[----:B------:R-:W-:Y:S02]  /*328c0*/  IMAD.MOV.U32 R29, RZ, RZ, R10 ;  /* 0x000000ffff1d7224 */ /* 0x000fe400078e000a */
[----:B------:R-:W-:-:S07]  /*328d0*/  IMAD.MOV.U32 R24, RZ, RZ, R22 ;  /* 0x000000ffff187224 */ /* 0x000fce00078e0016 */
.L_x_266:
[----:B------:R-:W-:Y:S05]  /*328e0*/  BSYNC.RECONVERGENT B2 ;  /* 0x0000000000027941 */ /* 0x000fea0003800200 */
.L_x_265:
[----:B------:R-:W-:Y:S02]  /*328f0*/  ISETP.GE.U32.AND P0, PT, R41, R60, PT ;  /* 0x0000003c2900720c */ /* 0x000fe40003f06070 */
        /* <DEDUP_REMOVED lines=14> */
[----:B------:R-:W-:Y:S02]  /*329e0*/  SEL R35, RZ, 0x1, !P2 ;  /* 0x00000001ff237807 */ /* 0x000fe40005000000 */
[----:B------:R-:W-:Y:S02]  /*329f0*/  @P1 ISETP.NE.OR.EX P5, PT, R24, R59, !P3, P4 ;  /* 0x0000003b1800120c */ /* 0x000fe40005fa5740 */
[----:B------:R-:W-:-:S02]  /*32a00*/  SEL R33, RZ, 0x1, !P3 ;  /* 0x00000001ff217807 */ /* 0x000fc40005800000 */
[----:B------:R-:W-:Y:S02]  /*32a10*/  IADD3 R34, P6, PT, R23, R56, RZ ;  /* 0x0000003817227210 */ /* 0x000fe40007fde0ff */
[----:B------:R-:W-:Y:S02]  /*32a20*/  IADD3 R35, P4, PT, R35, R54, RZ ;  /* 0x0000003623237210 */ /* 0x000fe40007f9e0ff */
[----:B------:R-:W-:Y:S02]  /*32a30*/  IADD3 R33, P3, PT, R33, R58, RZ ;  /* 0x0000003a21217210 */ /* 0x000fe40007f7e0ff */
[----:B------:R-:W-:Y:S01]  /*32a40*/  SEL R34, R34, RZ, P5 ;  /* 0x000000ff22227207 */ /* 0x000fe20002800000 */
[----:B------:R-:W-:Y:S01]  /*32a50*/  IMAD.X R30, RZ, RZ, R55, P4 ;  /* 0x000000ffff1e7224 */ /* 0x000fe200020e0637 */
[----:B------:R-:W-:Y:S01]  /*32a60*/  SEL R28, R60, RZ, P5 ;  /* 0x000000ff3c1c7207 */ /* 0x000fe20002800000 */
[----:B------:R-:W-:Y:S01]  /*32a70*/  IMAD.X R31, RZ, RZ, R59, P3 ;  /* 0x000000ffff1f7224 */ /* 0x000fe200018e063b */
[----:B------:R-:W-:Y:S01]  /*32a80*/  IADD3 R34, P1, PT, R21, -R34, RZ ;  /* 0x8000002215227210 */ /* 0x000fe20007f3e0ff */
[----:B------:R-:W-:Y:S01]  /*32a90*/  IMAD.X R21, RZ, RZ, R57, P6 ;  /* 0x000000ffff157224 */ /* 0x000fe200030e0639 */
[----:B------:R-:W-:-:S02]  /*32aa0*/  SEL R35, R35, RZ, P5 ;  /* 0x000000ff23237207 */ /* 0x000fc40002800000 */
[----:B------:R-:W-:Y:S02]  /*32ab0*/  SEL R33, R33, RZ, P5 ;  /* 0x000000ff21217207 */ /* 0x000fe40002800000 */
        /* <DEDUP_REMOVED lines=11> */
.L_x_196:
[----:B------:R-:W-:Y:S05]  /*32b70*/  BSYNC.RECONVERGENT B0 ;  /* 0x0000000000007941 */ /* 0x000fea0003800200 */
.L_x_195:
[----:B------:R-:W0:Y:S01]  /*32b80*/  S2R R21, SR_TID.X ;  /* 0x0000000000157919 */ /* 0x000e220000002100 */
[----:B------:R-:W-:Y:S02]  /*32b90*/  VIADD R18, R18, 0x1 ;  /* 0x0000000112127836 */ /* 0x000fe40000000000 */
[----:B0-----:R-:W-:-:S05]  /*32ba0*/  IMAD R21, R0, UR6, R21 ;  /* 0x0000000600157c24 */ /* 0x001fca000f8e0215 */
[----:B------:R-:W-:-:S04]  /*32bb0*/  LOP3.LUT R21, R21, 0xffff, RZ, 0xc0, !PT ;  /* 0x0000ffff15157812 */ /* 0x000fc800078ec0ff */
[----:B------:R-:W-:-:S13]  /*32bc0*/  ISETP.NE.AND P0, PT, R18, R21, PT ;  /* 0x000000151200720c */ /* 0x000fda0003f05270 */
[----:B------:R-:W-:Y:S05]  /*32bd0*/  @P0 BRA `(.L_x_269) ;  /* 0xfffffdf000f40947 */ /* 0x000fea000383ffff */
.L_x_194:
[----:B------:R-:W-:Y:S05]  /*32be0*/  BSYNC.RECONVERGENT B1 ;  /* 0x0000000000017941 */ /* 0x000fea0003800200 */
.L_x_193:
[----:B------:R-:W-:Y:S01]  /*32bf0*/  LOP3.LUT R0, R35, R34, R28, 0xfe, !PT ;  /* 0x0000002223007212 */ /* 0x000fe200078efe1c */
[----:B------:R-:W-:Y:S01]  /*32c00*/  BSSY.RECONVERGENT B0, `(.L_x_270) ;  /* 0x0000bab000007945 */ /* 0x000fe20003800200 */
[----:B------:R-:W-:Y:S01]  /*32c10*/  LOP3.LUT R2, R30, R32, R37, 0xfe, !PT ;  /* 0x000000201e027212 */ /* 0x000fe200078efe25 */
[----:B------:R-:W-:Y:S01]  /*32c20*/  IMAD.MOV.U32 R11, RZ, RZ, 0x1 ;  /* 0x00000001ff0b7424 */ /* 0x000fe200078e00ff */
[----:B------:R-:W-:Y:S02]  /*32c30*/  LOP3.LUT P0, RZ, R0, R33, RZ, 0xfc, !PT ;  /* 0x0000002100ff7212 */ /* 0x000fe4000780fcff */
[----:B------:R-:W-:Y:S02]  /*32c40*/  CS2R R42, SRZ ;  /* 0x00000000002a7805 */ /* 0x000fe4000001ff00 */
[----:B------:R-:W-:Y:S01]  /*32c50*/  CS2R R40, SRZ ;  /* 0x0000000000287805 */ /* 0x000fe2000001ff00 */
[----:B------:R-:W-:Y:S01]  /*32c60*/  IMAD.MOV.U32 R36, RZ, RZ, RZ ;  /* 0x000000ffff247224 */ /* 0x000fe200078e00ff */
[----:B------:R-:W-:Y:S01]  /*32c70*/  LOP3.LUT P0, RZ, R2, R31, RZ, 0xfc, P0 ;  /* 0x0000001f02ff7212 */ /* 0x000fe2000000fcff */
[----:B------:R-:W-:Y:S01]  /*32c80*/  IMAD.MOV.U32 R39, RZ, RZ, RZ ;  /* 0x000000ffff277224 */ /* 0x000fe200078e00ff */
[----:B------:R-:W-:Y:S01]  /*32c90*/  CS2R R24, SRZ ;  /* 0x0000000000187805 */ /* 0x000fe2000001ff00 */
[----:B------:R-:W-:Y:S01]  /*32ca0*/  IMAD.MOV.U32 R29, RZ, RZ, RZ ;  /* 0x000000ffff1d7224 */ /* 0x000fe200078e00ff */
[----:B------:R-:W-:-:S02]  /*32cb0*/  CS2R R18, SRZ ;  /* 0x0000000000127805 */ /* 0x000fc4000001ff00 */
[----:B------:R-:W-:Y:S01]  /*32cc0*/  CS2R R26, SRZ ;  /* 0x00000000001a7805 */ /* 0x000fe2000001ff00 */
[----:B------:R-:W-:Y:S02]  /*32cd0*/  IMAD.MOV.U32 R12, RZ, RZ, RZ ;  /* 0x000000ffff0c7224 */ /* 0x000fe400078e00ff */
[----:B------:R-:W-:Y:S02]  /*32ce0*/  IMAD.MOV.U32 R10, RZ, RZ, RZ ;  /* 0x000000ffff0a7224 */ /* 0x000fe400078e00ff */
[----:B------:R-:W-:Y:S02]  /*32cf0*/  IMAD.MOV.U32 R23, RZ, RZ, RZ ;  /* 0x000000ffff177224 */ /* 0x000fe400078e00ff */
[----:B------:R-:W-:Y:S05]  /*32d00*/  @!P0 BRA `(.L_x_271) ;  /* 0x000000b800688947 */ /* 0x000fea0003800000 */
[----:B------:R-:W-:Y:S01]  /*32d10*/  IMAD.MOV.U32 R12, RZ, RZ, -0x3d3 ;  /* 0xfffffc2dff0c7424 */ /* 0x000fe200078e00ff */
[----:B------:R-:W-:Y:S01]  /*32d20*/  CS2R R8, SRZ ;  /* 0x0000000000087805 */ /* 0x000fe2000001ff00 */
[----:B------:R-:W-:Y:S01]  /*32d30*/  IMAD.MOV.U32 R13, RZ, RZ, -0x2 ;  /* 0xfffffffeff0d7424 */ /* 0x000fe200078e00ff */
[----:B------:R-:W-:Y:S01]  /*32d40*/  CS2R R6, SRZ ;  /* 0x0000000000067805 */ /* 0x000fe2000001ff00 */
[----:B------:R-:W-:Y:S01]  /*32d50*/  IMAD.MOV.U32 R14, RZ, RZ, -0x1 ;  /* 0xffffffffff0e7424 */ /* 0x000fe200078e00ff */
[----:B------:R-:W-:Y:S01]  /*32d60*/  CS2R R4, SRZ ;  /* 0x0000000000047805 */ /* 0x000fe2000001ff00 */
[----:B------:R-:W-:Y:S02]  /*32d70*/  IMAD.MOV.U32 R15, RZ, RZ, -0x1 ;  /* 0xffffffffff0f7424 */ /* 0x000fe400078e00ff */
[----:B------:R-:W-:Y:S02]  /*32d80*/  IMAD.MOV.U32 R16, RZ, RZ, -0x1 ;  /* 0xffffffffff107424 */ /* 0x000fe400078e00ff */
[----:B------:R-:W-:Y:S01]  /*32d90*/  IMAD.MOV.U32 R17, RZ, RZ, -0x1 ;  /* 0xffffffffff117424 */ /* 0x000fe200078e00ff */
[----:B------:R0:W-:Y:S01]  /*32da0*/  STL.128 [R1], R12 ;  /* 0x0000000c01007387 */ /* 0x0001e20000100c00 */
[----:B------:R-:W-:-:S02]  /*32db0*/  IMAD.MOV.U32 R18, RZ, RZ, -0x1 ;  /* 0xffffffffff127424 */ /* 0x000fc400078e00ff */
[----:B------:R-:W-:Y:S02]  /*32dc0*/  IMAD.MOV.U32 R19, RZ, RZ, -0x1 ;  /* 0xffffffffff137424 */ /* 0x000fe400078e00ff */
[----:B------:R-:W-:Y:S02]  /*32dd0*/  IMAD.MOV.U32 R11, RZ, RZ, R1 ;  /* 0x000000ffff0b7224 */ /* 0x000fe400078e0001 */
[----:B------:R-:W-:Y:S01]  /*32de0*/  IMAD.MOV.U32 R2, RZ, RZ, 0x1 ;  /* 0x00000001ff027424 */ /* 0x000fe200078e00ff */
[----:B------:R0:W-:Y:S01]  /*32df0*/  STL.128 [R1+0x10], R16 ;  /* 0x0000101001007387 */ /* 0x0001e20000100c00 */
[----:B------:R-:W-:Y:S02]  /*32e00*/  IMAD.MOV.U32 R3, RZ, RZ, RZ ;  /* 0x000000ffff037224 */ /* 0x000fe400078e00ff */
[----:B------:R-:W-:-:S07]  /*32e10*/  IMAD.MOV.U32 R0, RZ, RZ, RZ ;  /* 0x000000ffff007224 */ /* 0x000fce00078e00ff */
.L_x_283:
[----:B------:R-:W-:-:S06]  /*32e20*/  IMAD R20, R8, 0x8, R11 ;  /* 0x0000000808147824 */ /* 0x000fcc00078e020b */
[----:B------:R-:W5:Y:S01]  /*32e30*/  LDL.64 R20, [R20] ;  /* 0x0000000014147983 */ /* 0x000f620000100a00 */
[----:B------:R-:W-:Y:S01]  /*32e40*/  VIADD R8, R8, 0x1 ;  /* 0x0000000108087836 */ /* 0x000fe20000000000 */
[----:B------:R-:W-:Y:S01]  /*32e50*/  LOP3.LUT R149, R149, 0xfffffffd, RZ, 0xc0, !PT ;  /* 0xfffffffd95957812 */ /* 0x000fe200078ec0ff */
[----:B------:R-:W-:-:S03]  /*32e60*/  IMAD.MOV.U32 R23, RZ, RZ, RZ ;  /* 0x000000ffff177224 */ /* 0x000fc600078e00ff */
[----:B------:R-:W-:-:S13]  /*32e70*/  ISETP.NE.AND P0, PT, R8, 0x4, PT ;  /* 0x000000040800780c */ /* 0x000fda0003f05270 */
[----:B------:R-:W-:-:S07]  /*32e80*/  @P0 LOP3.LUT R149, R149, 0x2, RZ, 0xfc, !PT ;  /* 0x0000000295950812 */ /* 0x000fce00078efcff */
.L_x_282:
[----:B-----5:R-:W-:Y:S01]  /*32e90*/  SHF.R.U64 R10, R20, R23, R21 ;  /* 0x00000017140a7219 */ /* 0x020fe20000001215 */
[----:B------:R-:W-:Y:S03]  /*32ea0*/  BSSY.RECONVERGENT B1, `(.L_x_272) ;  /* 0x0000200000017945 */ /* 0x000fe60003800200 */
[----:B------:R-:W-:-:S04]  /*32eb0*/  LOP3.LUT R10, R10, 0x1, RZ, 0xc0, !PT ;  /* 0x000000010a0a7812 */ /* 0x000fc800078ec0ff */
[----:B------:R-:W-:-:S04]  /*32ec0*/  ISETP.NE.U32.AND P0, PT, R10, 0x1, PT ;  /* 0x000000010a00780c */ /* 0x000fc80003f05070 */
[----:B------:R-:W-:-:S13]  /*32ed0*/  ISETP.NE.U32.AND.EX P0, PT, RZ, RZ, PT, P0 ;  /* 0x000000ffff00720c */ /* 0x000fda0003f05100 */
[----:B------:R-:W-:Y:S05]  /*32ee0*/  @P0 BRA `(.L_x_273) ;  /* 0x0000001c00ec0947 */ /* 0x000fea0003800000 */
[----:B0-----:R-:W-:Y:S01]  /*32ef0*/  IMAD.WIDE.U32 R12, R5, R28, RZ ;  /* 0x0000001c050c7225 */ /* 0x001fe200078e00ff */
[----:B------:R-:W-:Y:S03]  /*32f00*/  BSSY.RECONVERGENT B2, `(.L_x_274) ;  /* 0x00001ce000027945 */ /* 0x000fe60003800200 */
[-C--:B------:R-:W-:Y:S02]  /*32f10*/  IMAD R10, R32, R2.reuse, RZ ;  /* 0x00000002200a7224 */ /* 0x080fe400078e02ff */
        /* <DEDUP_REMOVED lines=8> */
[----:B------:R-:W-:Y:S01]  /*32fa0*/  IMAD.WIDE.U32 R26, R5, R34, RZ ;  /* 0x00000022051a7225 */ /* 0x000fe200078e00ff */
[----:B------:R-:W-:-:S03]  /*32fb0*/  IADD3 R29, P3, PT, R14, R18, RZ ;  /* 0x000000120e1d7210 */ /* 0x000fc60007f7e0ff */
[----:B------:R-:W-:Y:S01]  /*32fc0*/  IMAD R41, R34, R5, R10 ;  /* 0x0000000522297224 */ /* 0x000fe200078e020a */
[----:B------:R-:W-:Y:S01]  /*32fd0*/  ISETP.GE.U32.AND P0, PT, R29, R18, PT ;  /* 0x000000121d00720c */ /* 0x000fe20003f06070 */
[----:B------:R-:W-:-:S04]  /*32fe0*/  IMAD.WIDE.U32 R38, R2, R35, RZ ;  /* 0x0000002302267225 */ /* 0x000fc800078e00ff */
[----:B------:R-:W-:-:S04]  /*32ff0*/  IMAD.WIDE.U32 R12, P1, R30, R2, R12 ;  /* 0x000000021e0c7225 */ /* 0x000fc8000782000c */
[----:B------:R-:W-:Y:S01]  /*33000*/  IMAD.IADD R41, R19, 0x1, R41 ;  /* 0x0000000113297824 */ /* 0x000fe200078e0229 */
[----:B------:R-:W-:Y:S01]  /*33010*/  IADD3 RZ, P4, PT, R39, R12, RZ ;  /* 0x0000000c27ff7210 */ /* 0x000fe20007f9e0ff */
[----:B------:R-:W-:-:S04]  /*33020*/  IMAD.WIDE.U32 R24, R2, R34, RZ ;  /* 0x0000002202187225 */ /* 0x000fc800078e00ff */
[----:B------:R-:W-:-:S04]  /*33030*/  IMAD.WIDE.U32 R26, P2, R32, R2, R26 ;  /* 0x00000002201a7225 */ /* 0x000fc8000784001a */
[----:B------:R-:W-:Y:S02]  /*33040*/  IMAD.X R12, R41, 0x1, R15, P3 ;  /* 0x00000001290c7824 */ /* 0x000fe400018e060f */
[----:B------:R-:W-:Y:S01]  /*33050*/  IMAD.X R17, RZ, RZ, RZ, P2 ;  /* 0x000000ffff117224 */ /* 0x000fe200010e06ff */
[----:B------:R-:W-:Y:S01]  /*33060*/  IADD3 RZ, P2, PT, R25, R26, RZ ;  /* 0x0000001a19ff7210 */ /* 0x000fe20007f5e0ff */
[----:B------:R-:W-:Y:S01]  /*33070*/  IMAD R15, R37, R9, RZ ;  /* 0x00000009250f7224 */ /* 0x000fe200078e02ff */
[----:B------:R-:W-:Y:S01]  /*33080*/  ISETP.GE.U32.AND.EX P0, PT, R12, R41, PT, P0 ;  /* 0x000000290c00720c */ /* 0x000fe20003f06100 */
[----:B------:R-:W-:Y:S02]  /*33090*/  IMAD R10, R30, R2, RZ ;  /* 0x000000021e0a7224 */ /* 0x000fe400078e02ff */
[----:B------:R-:W-:Y:S01]  /*330a0*/  IMAD.WIDE.U32 R18, R28, R9, RZ ;  /* 0x000000091c127225 */ /* 0x000fe200078e00ff */
[----:B------:R-:W-:-:S03]  /*330b0*/  SEL R67, RZ, 0x1, P0 ;  /* 0x00000001ff437807 */ /* 0x000fc60000000000 */
[----:B------:R-:W-:-:S04]  /*330c0*/  IMAD.WIDE.U32 R24, R6, R28, RZ ;  /* 0x0000001c06187225 */ /* 0x000fc800078e00ff */
[----:B------:R-:W-:Y:S02]  /*330d0*/  IMAD.MOV.U32 R16, RZ, RZ, R27 ;  /* 0x000000ffff107224 */ /* 0x000fe400078e001b */
[----:B------:R-:W-:Y:S02]  /*330e0*/  IMAD R27, R28, R6, R15 ;  /* 0x000000061c1b7224 */ /* 0x000fe400078e020f */
[----:B------:R-:W-:Y:S01]  /*330f0*/  IMAD R69, R35, R5, R10 ;  /* 0x0000000523457224 */ /* 0x000fe200078e020a */
[----:B------:R-:W-:Y:S01]  /*33100*/  IADD3 R10, P3, PT, R29, R18, RZ ;  /* 0x000000121d0a7210 */ /* 0x000fe20007f7e0ff */
[----:B------:R-:W-:-:S03]  /*33110*/  IMAD.WIDE.U32 R14, R35, R2, RZ ;  /* 0x00000002230e7225 */ /* 0x000fc600078e00ff */
[----:B------:R-:W-:Y:S01]  /*33120*/  ISETP.GE.U32.AND P0, PT, R10, R18, PT ;  /* 0x000000120a00720c */ /* 0x000fe20003f06070 */
[----:B------:R-:W-:-:S04]  /*33130*/  IMAD.WIDE.U32 R24, P5, R37, R9, R24 ;  /* 0x0000000925187225 */ /* 0x000fc800078a0018 */
[----:B------:R-:W-:Y:S02]  /*33140*/  IMAD.IADD R29, R19, 0x1, R27 ;  /* 0x00000001131d7824 */ /* 0x000fe400078e021b */
[----:B------:R-:W-:-:S04]  /*33150*/  IMAD.WIDE.U32.X R16, R32, R5, R16, P2 ;  /* 0x0000000520107225 */ /* 0x000fc800010e0410 */
[----:B------:R-:W-:-:S04]  /*33160*/  IMAD.WIDE.U32 R18, R9, R28, RZ ;  /* 0x0000001c09127225 */ /* 0x000fc800078e00ff */
[----:B------:R-:W-:Y:S01]  /*33170*/  IMAD.X R27, RZ, RZ, RZ, P5 ;  /* 0x000000ffff1b7224 */ /* 0x000fe200028e06ff */
[----:B------:R-:W-:Y:S01]  /*33180*/  IADD3 RZ, P2, PT, R19, R24, RZ ;  /* 0x0000001813ff7210 */ /* 0x000fe20007f5e0ff */
[----:B------:R-:W-:Y:S02]  /*33190*/  IMAD.IADD R69, R15, 0x1, R69 ;  /* 0x000000010f457824 */ /* 0x000fe400078e0245 */
[----:B------:R-:W-:Y:S01]  /*331a0*/  IMAD.X R12, R29, 0x1, R12, P3 ;  /* 0x000000011d0c7824 */ /* 0x000fe200018e060c */
[----:B------:R-:W-:Y:S01]  /*331b0*/  IADD3 R67, P3, P5, R14, R16, R67 ;  /* 0x000000100e437210 */ /* 0x000fe20007d7e043 */
[----:B------:R-:W-:Y:S02]  /*331c0*/  IMAD R15, R32, R9, RZ ;  /* 0x00000009200f7224 */ /* 0x000fe400078e02ff */
[----:B------:R-:W-:Y:S01]  /*331d0*/  IMAD.WIDE.U32 R18, R6, R34, RZ ;  /* 0x0000002206127225 */ /* 0x000fe200078e00ff */
[----:B------:R-:W-:Y:S02]  /*331e0*/  IADD3.X R36, PT, PT, R69, R17, RZ, P3, P5 ;  /* 0x0000001145247210 */ /* 0x000fe40001fea4ff */
[----:B------:R-:W-:Y:S01]  /*331f0*/  ISETP.GE.U32.AND.EX P0, PT, R12, R29, PT, P0 ;  /* 0x0000001d0c00720c */ /* 0x000fe20003f06100 */
[----:B------:R-:W-:-:S03]  /*33200*/  IMAD.WIDE.U32 R16, R34, R9, RZ ;  /* 0x0000000922107225 */ /* 0x000fc600078e00ff */
[----:B------:R-:W-:Y:S01]  /*33210*/  SEL R29, RZ, 0x1, P0 ;  /* 0x00000001ff1d7807 */ /* 0x000fe20000000000 */
[----:B------:R-:W-:Y:S01]  /*33220*/  IMAD.MOV.U32 R26, RZ, RZ, R25 ;  /* 0x000000ffff1a7224 */ /* 0x000fe200078e0019 */
[----:B------:R-:W-:Y:S01]  /*33230*/  IADD3 R63, P3, PT, R67, R16, RZ ;  /* 0x00000010433f7210 */ /* 0x000fe20007f7e0ff */
[----:B------:R-:W-:Y:S02]  /*33240*/  IMAD R15, R34, R6, R15 ;  /* 0x00000006220f7224 */ /* 0x000fe400078e020f */
[----:B------:R-:W-:-:S04]  /*33250*/  IMAD.WIDE.U32 R38, R6, R35, RZ ;  /* 0x0000002306267225 */ /* 0x000fc800078e00ff */
[----:B------:R-:W-:-:S04]  /*33260*/  IMAD.WIDE.U32 R40, P5, R32, R9, R18 ;  /* 0x0000000920287225 */ /* 0x000fc800078a0012 */
[----:B------:R-:W-:-:S04]  /*33270*/  IMAD.WIDE.U32.X R18, R37, R6, R26, P2 ;  /* 0x0000000625127225 */ /* 0x000fc800010e041a */
[----:B------:R-:W-:Y:S02]  /*33280*/  IMAD.IADD R65, R17, 0x1, R15 ;  /* 0x0000000111417824 */ /* 0x000fe400078e020f */
[----:B------:R-:W-:-:S04]  /*33290*/  IMAD.WIDE.U32 R44, P2, R30, R9, R38 ;  /* 0x000000091e2c7225 */ /* 0x000fc80007840026 */
[----:B------:R-:W-:-:S04]  /*332a0*/  IMAD.WIDE.U32 R24, R9, R34, RZ ;  /* 0x0000002209187225 */ /* 0x000fc800078e00ff */
[----:B------:R-:W-:-:S04]  /*332b0*/  IMAD.WIDE.U32 R50, R6, R33, RZ ;  /* 0x0000002106327225 */ /* 0x000fc800078e00ff */
[----:B------:R-:W-:Y:S01]  /*332c0*/  IMAD.X R39, RZ, RZ, RZ, P1 ;  /* 0x000000ffff277224 */ /* 0x000fe200008e06ff */
[----:B------:R-:W-:Y:S01]  /*332d0*/  IADD3 R29, P0, P1, R63, R18, R29 ;  /* 0x000000123f1d7210 */ /* 0x000fe2000791e01d */
[----:B------:R-:W-:Y:S02]  /*332e0*/  IMAD.X R22, R65, 0x1, R36, P3 ;  /* 0x0000000141167824 */ /* 0x000fe400018e0624 */
[----:B------:R-:W-:-:S03]  /*332f0*/  IMAD.WIDE.U32 R42, R9, R35, RZ ;  /* 0x00000023092a7225 */ /* 0x000fc600078e00ff */
[----:B------:R-:W-:Y:S01]  /*33300*/  IADD3.X R47, PT, PT, R22, R19, RZ, P0, P1 ;  /* 0x00000013162f7210 */ /* 0x000fe200007e24ff */
[----:B------:R-:W-:Y:S01]  /*33310*/  IMAD.X R27, RZ, RZ, RZ, P5 ;  /* 0x000000ffff1b7224 */ /* 0x000fe200028e06ff */
[----:B------:R-:W-:Y:S01]  /*33320*/  IADD3 RZ, P5, PT, R25, R40, RZ ;  /* 0x0000002819ff7210 */ /* 0x000fe20007fbe0ff */
[----:B------:R-:W-:Y:S01]  /*33330*/  IMAD.WIDE.U32 R48, R9, R33, RZ ;  /* 0x0000002109307225 */ /* 0x000fe200078e00ff */
[----:B------:R-:W-:-:S03]  /*33340*/  IADD3 RZ, P0, PT, R43, R44, RZ ;  /* 0x0000002c2bff7210 */ /* 0x000fc60007f1e0ff */
[----:B------:R-:W-:-:S04]  /*33350*/  IMAD.WIDE.U32 R50, P3, R31, R9, R50 ;  /* 0x000000091f327225 */ /* 0x000fc80007860032 */
[----:B------:R-:W-:Y:S01]  /*33360*/  IMAD.WIDE.U32 R24, R5, R33, RZ ;  /* 0x0000002105187225 */ /* 0x000fe200078e00ff */
[----:B------:R-:W-:-:S03]  /*33370*/  IADD3 RZ, P1, PT, R49, R50, RZ ;  /* 0x0000003231ff7210 */ /* 0x000fc60007f3e0ff */
[----:B------:R-:W-:Y:S02]  /*33380*/  IMAD.MOV.U32 R38, RZ, RZ, R13 ;  /* 0x000000ffff267224 */ /* 0x000fe400078e000d */
[----:B------:R-:W-:-:S04]  /*33390*/  IMAD.WIDE.U32 R42, R7, R28, RZ ;  /* 0x0000001c072a7225 */ /* 0x000fc800078e00ff */
[----:B------:R-:W-:-:S04]  /*333a0*/  IMAD.WIDE.U32 R52, R7, R34, RZ ;  /* 0x0000002207347225 */ /* 0x000fc800078e00ff */
[----:B------:R-:W-:Y:S02]  /*333b0*/  IMAD.MOV.U32 R26, RZ, RZ, R41 ;  /* 0x000000ffff1a7224 */ /* 0x000fe400078e0029 */
[----:B------:R-:W-:-:S04]  /*333c0*/  IMAD.WIDE.U32.X R38, R30, R5, R38, P4 ;  /* 0x000000051e267225 */ /* 0x000fc800020e0426 */
[----:B------:R-:W-:-:S04]  /*333d0*/  IMAD.WIDE.U32 R18, R2, R33, RZ ;  /* 0x0000002102127225 */ /* 0x000fc800078e00ff */
[----:B------:R-:W-:-:S04]  /*333e0*/  IMAD.WIDE.U32 R40, P4, R31, R2, R24 ;  /* 0x000000021f287225 */ /* 0x000fc80007880018 */
[----:B------:R-:W-:-:S04]  /*333f0*/  IMAD.WIDE.U32.X R26, R32, R6, R26, P5 ;  /* 0x00000006201a7225 */ /* 0x000fc800028e041a */
[----:B------:R-:W-:Y:S02]  /*33400*/  IMAD.X R49, RZ, RZ, RZ, P2 ;  /* 0x000000ffff317224 */ /* 0x000fe400010e06ff */
[----:B------:R-:W-:-:S04]  /*33410*/  IMAD.WIDE.U32 R54, R4, R28, RZ ;  /* 0x0000001c04367225 */ /* 0x000fc800078e00ff */
[----:B------:R-:W-:-:S04]  /*33420*/  IMAD.WIDE.U32 R56, P5, R37, R4, R42 ;  /* 0x0000000425387225 */ /* 0x000fc800078a002a */
[----:B------:R-:W-:-:S04]  /*33430*/  IMAD.WIDE.U32 R60, P2, R32, R4, R52 ;  /* 0x00000004203c7225 */ /* 0x000fc80007840034 */
[----:B------:R-:W-:Y:S02]  /*33440*/  IMAD.MOV.U32 R48, RZ, RZ, R45 ;  /* 0x000000ffff307224 */ /* 0x000fe400078e002d */
[-C--:B------:R-:W-:Y:S02]  /*33450*/  IMAD R17, R31, R9.reuse, RZ ;  /* 0x000000091f117224 */ /* 0x080fe400078e02ff */
[----:B------:R-:W-:Y:S01]  /*33460*/  IMAD.X R53, RZ, RZ, RZ, P3 ;  /* 0x000000ffff357224 */ /* 0x000fe200018e06ff */
[----:B------:R-:W-:Y:S01]  /*33470*/  IADD3 RZ, P3, PT, R19, R40, RZ ;  /* 0x0000002813ff7210 */ /* 0x000fe20007f7e0ff */
[----:B------:R-:W-:Y:S02]  /*33480*/  IMAD.MOV.U32 R52, RZ, RZ, R51 ;  /* 0x000000ffff347224 */ /* 0x000fe400078e0033 */
[C---:B------:R-:W-:Y:S02]  /*33490*/  IMAD R13, R30.reuse, R9, RZ ;  /* 0x000000091e0d7224 */ /* 0x040fe400078e02ff */
[----:B------:R-:W-:Y:S01]  /*334a0*/  IMAD.X R43, RZ, RZ, RZ, P4 ;  /* 0x000000ffff2b7224 */ /* 0x000fe200020e06ff */
[----:B------:R-:W-:Y:S01]  /*334b0*/  IADD3 RZ, P4, PT, R55, R56, RZ ;  /* 0x0000003837ff7210 */ /* 0x000fe20007f9e0ff */
[----:B------:R-:W-:Y:S01]  /*334c0*/  IMAD.X R15, RZ, RZ, RZ, P2 ;  /* 0x000000ffff0f7224 */ /* 0x000fe200010e06ff */
[----:B------:R-:W-:Y:S01]  /*334d0*/  ISETP.GE.U32.AND P2, PT, R67, R14, PT ;  /* 0x0000000e4300720c */ /* 0x000fe20003f46070 */
[----:B------:R-:W-:Y:S01]  /*334e0*/  IMAD.WIDE.U32.X R18, R30, R6, R48, P0 ;  /* 0x000000061e127225 */ /* 0x000fe200000e0430 */
[----:B------:R-:W-:-:S02]  /*334f0*/  ISETP.GE.U32.AND P0, PT, R63, R16, PT ;  /* 0x000000103f00720c */ /* 0x000fc40003f06070 */
[----:B------:R-:W-:Y:S01]  /*33500*/  ISETP.GE.U32.AND.EX P2, PT, R36, R69, PT, P2 ;  /* 0x000000452400720c */ /* 0x000fe20003f46120 */
[-C--:B------:R-:W-:Y:S01]  /*33510*/  IMAD R55, R33, R6.reuse, R17 ;  /* 0x0000000621377224 */ /* 0x080fe200078e0211 */
[----:B------:R-:W-:Y:S01]  /*33520*/  ISETP.GE.U32.AND.EX P0, PT, R22, R65, PT, P0 ;  /* 0x000000411600720c */ /* 0x000fe20003f06100 */
[-C--:B------:R-:W-:Y:S01]  /*33530*/  IMAD R51, R35, R6.reuse, R13 ;  /* 0x0000000623337224 */ /* 0x080fe200078e020d */
[----:B------:R-:W-:Y:S01]  /*33540*/  SEL R13, RZ, 0x1, P2 ;  /* 0x00000001ff0d7807 */ /* 0x000fe20001000000 */
[----:B------:R-:W-:Y:S01]  /*33550*/  IMAD.WIDE.U32.X R16, R31, R6, R52, P1 ;  /* 0x000000061f107225 */ /* 0x000fe200008e0434 */
[----:B------:R-:W-:-:S03]  /*33560*/  ISETP.GE.U32.AND P1, PT, R29, R63, PT ;  /* 0x0000003f1d00720c */ /* 0x000fc60003f26070 */
[----:B------:R-:W-:Y:S01]  /*33570*/  IMAD R6, R31, R2, RZ ;  /* 0x000000021f067224 */ /* 0x000fe200078e02ff */
[----:B------:R-:W-:Y:S01]  /*33580*/  ISETP.GE.U32.AND.EX P1, PT, R47, R22, PT, P1 ;  /* 0x000000162f00720c */ /* 0x000fe20003f26110 */
[----:B------:R-:W-:Y:S02]  /*33590*/  IMAD.MOV.U32 R42, RZ, RZ, R41 ;  /* 0x000000ffff2a7224 */ /* 0x000fe400078e0029 */
[----:B------:R-:W-:Y:S02]  /*335a0*/  IMAD R36, R37, R4, RZ ;  /* 0x0000000425247224 */ /* 0x000fe400078e02ff */
[----:B------:R-:W-:-:S04]  /*335b0*/  IMAD.WIDE.U32 R40, R33, R2, RZ ;  /* 0x0000000221287225 */ /* 0x000fc800078e00ff */
[----:B------:R-:W-:Y:S02]  /*335c0*/  IMAD R49, R33, R5, R6 ;  /* 0x0000000521317224 */ /* 0x000fe400078e0206 */
[----:B------:R-:W-:Y:S01]  /*335d0*/  IMAD R53, R28, R7, R36 ;  /* 0x000000071c357224 */ /* 0x000fe200078e0224 */
[----:B------:R-:W-:Y:S01]  /*335e0*/  SEL R36, RZ, 0x1, P0 ;  /* 0x00000001ff247807 */ /* 0x000fe20000000000 */
[----:B------:R-:W-:Y:S01]  /*335f0*/  IMAD.IADD R48, R41, 0x1, R49 ;  /* 0x0000000129307824 */ /* 0x000fe200078e0231 */
[----:B------:R-:W-:Y:S01]  /*33600*/  IADD3 R41, P0, P2, R40, R38, R13 ;  /* 0x0000002628297210 */ /* 0x000fe20007a1e00d */
[----:B------:R-:W-:Y:S01]  /*33610*/  IMAD R6, R37, R2, RZ ;  /* 0x0000000225067224 */ /* 0x000fe200078e02ff */
[----:B------:R-:W-:Y:S01]  /*33620*/  SEL R13, RZ, 0x1, P1 ;  /* 0x00000001ff0d7807 */ /* 0x000fe20000800000 */
[----:B------:R-:W-:Y:S01]  /*33630*/  IMAD.WIDE.U32 R44, R28, R4, RZ ;  /* 0x000000041c2c7225 */ /* 0x000fe200078e00ff */
[----:B------:R-:W-:-:S03]  /*33640*/  IADD3.X R49, PT, PT, R48, R39, RZ, P0, P2 ;  /* 0x0000002730317210 */ /* 0x000fc600007e44ff */
[-C--:B------:R-:W-:Y:S02]  /*33650*/  IMAD R6, R28, R5.reuse, R6 ;  /* 0x000000051c067224 */ /* 0x080fe400078e0206 */
[----:B------:R-:W-:Y:S01]  /*33660*/  IMAD.WIDE.U32.X R42, R31, R5, R42, P3 ;  /* 0x000000051f2a7225 */ /* 0x000fe200018e042a */
[----:B------:R-:W-:-:S03]  /*33670*/  IADD3 R5, P0, PT, R29, R44, RZ ;  /* 0x0000002c1d057210 */ /* 0x000fc60007f1e0ff */
[----:B------:R-:W-:Y:S01]  /*33680*/  IMAD.IADD R22, R45, 0x1, R53 ;  /* 0x000000012d167824 */ /* 0x000fe200078e0235 */
[----:B------:R-:W-:Y:S01]  /*33690*/  IADD3 R45, P2, P3, R13, R26, R36 ;  /* 0x0000001a0d2d7210 */ /* 0x000fe20007b5e024 */
[----:B------:R-:W-:Y:S01]  /*336a0*/  IMAD.WIDE.U32 R38, R35, R9, RZ ;  /* 0x0000000923267225 */ /* 0x000fe200078e00ff */
[----:B------:R-:W-:Y:S02]  /*336b0*/  ISETP.GE.U32.AND P1, PT, R5, R44, PT ;  /* 0x0000002c0500720c */ /* 0x000fe40003f26070 */
[----:B------:R-:W-:Y:S01]  /*336c0*/  IADD3.X R44, PT, PT, RZ, R27, RZ, P2, P3 ;  /* 0x0000001bff2c7210 */ /* 0x000fe200017e64ff */
[----:B------:R-:W-:Y:S01]  /*336d0*/  IMAD.X R13, R22, 0x1, R47, P0 ;  /* 0x00000001160d7824 */ /* 0x000fe200000e062f */
[----:B------:R-:W-:Y:S01]  /*336e0*/  ISETP.GE.U32.AND P0, PT, R41, R40, PT ;  /* 0x000000282900720c */ /* 0x000fe20003f06070 */
[----:B------:R-:W-:Y:S01]  /*336f0*/  IMAD.IADD R40, R39, 0x1, R51 ;  /* 0x0000000127287824 */ /* 0x000fe200078e0233 */
[----:B------:R-:W-:Y:S01]  /*33700*/  IADD3 R36, P2, PT, R41, R38, RZ ;  /* 0x0000002629247210 */ /* 0x000fe20007f5e0ff */
[----:B------:R-:W-:Y:S01]  /*33710*/  IMAD.X R25, RZ, RZ, RZ, P5 ;  /* 0x000000ffff197224 */ /* 0x000fe200028e06ff */
[----:B------:R-:W-:Y:S01]  /*33720*/  ISETP.GE.U32.AND.EX P3, PT, R49, R48, PT, P0 ;  /* 0x000000303100720c */ /* 0x000fe20003f66100 */
[----:B------:R-:W-:Y:S01]  /*33730*/  IMAD.MOV.U32 R24, RZ, RZ, R57 ;  /* 0x000000ffff187224 */ /* 0x000fe200078e0039 */
[----:B------:R-:W-:Y:S01]  /*33740*/  ISETP.GE.U32.AND.EX P1, PT, R13, R22, PT, P1 ;  /* 0x000000160d00720c */ /* 0x000fe20003f26110 */
[----:B------:R-:W-:Y:S01]  /*33750*/  IMAD.X R47, R40, 0x1, R49, P2 ;  /* 0x00000001282f7824 */ /* 0x000fe200010e0631 */
[----:B------:R-:W-:Y:S01]  /*33760*/  IADD3 R45, P2, PT, R36, R45, RZ ;  /* 0x0000002d242d7210 */ /* 0x000fe20007f5e0ff */
[----:B------:R-:W-:Y:S01]  /*33770*/  IMAD R22, R32, R4, RZ ;  /* 0x0000000420167224 */ /* 0x000fe200078e02ff */
[----:B------:R-:W-:Y:S01]  /*33780*/  ISETP.GE.U32.AND P0, PT, R36, R38, PT ;  /* 0x000000262400720c */ /* 0x000fe20003f06070 */
[----:B------:R-:W-:Y:S01]  /*33790*/  IMAD.WIDE.U32 R26, R33, R9, RZ ;  /* 0x00000009211a7225 */ /* 0x000fe200078e00ff */
[----:B------:R-:W-:-:S02]  /*337a0*/  SEL R29, RZ, 0x1, P3 ;  /* 0x00000001ff1d7807 */ /* 0x000fc40001800000 */
[----:B------:R-:W-:Y:S01]  /*337b0*/  SEL R49, RZ, 0x1, P1 ;  /* 0x00000001ff317807 */ /* 0x000fe20000800000 */
[C---:B------:R-:W-:Y:S01]  /*337c0*/  IMAD.WIDE.U32 R38, R34.reuse, R4, RZ ;  /* 0x0000000422267225 */ /* 0x040fe200078e00ff */
[----:B------:R-:W-:Y:S02]  /*337d0*/  ISETP.GE.U32.AND P1, PT, R45, R36, PT ;  /* 0x000000242d00720c */ /* 0x000fe40003f26070 */
[----:B------:R-:W-:Y:S01]  /*337e0*/  ISETP.GE.U32.AND.EX P0, PT, R47, R40, PT, P0 ;  /* 0x000000282f00720c */ /* 0x000fe20003f06100 */
[-C--:B------:R-:W-:Y:S01]  /*337f0*/  IMAD R51, R34, R7.reuse, R22 ;  /* 0x0000000722337224 */ /* 0x080fe200078e0216 */
[----:B------:R-:W-:Y:S01]  /*33800*/  IADD3 R9, P3, PT, R45, R38, RZ ;  /* 0x000000262d097210 */ /* 0x000fe20007f7e0ff */
[----:B------:R-:W-:Y:S01]  /*33810*/  IMAD.IADD R41, R27, 0x1, R55 ;  /* 0x000000011b297824 */ /* 0x000fe200078e0237 */
[----:B------:R-:W-:Y:S01]  /*33820*/  SEL R36, RZ, 0x1, P0 ;  /* 0x00000001ff247807 */ /* 0x000fe20000000000 */
[----:B------:R-:W-:-:S04]  /*33830*/  IMAD.WIDE.U32.X R24, R37, R7, R24, P4 ;  /* 0x0000000725187225 */ /* 0x000fc800020e0418 */
[----:B------:R-:W-:Y:S01]  /*33840*/  IMAD.X R22, R47, 0x1, R44, P2 ;  /* 0x000000012f167824 */ /* 0x000fe200010e062c */
[----:B------:R-:W-:Y:S01]  /*33850*/  IADD3 R29, P2, P4, R26, R42, R29 ;  /* 0x0000002a1a1d7210 */ /* 0x000fe20007c5e01d */
[----:B------:R-:W-:Y:S02]  /*33860*/  IMAD.IADD R27, R39, 0x1, R51 ;  /* 0x00000001271b7824 */ /* 0x000fe400078e0233 */
[----:B------:R-:W-:Y:S01]  /*33870*/  IMAD.WIDE.U32 R58, R4, R34, RZ ;  /* 0x00000022043a7225 */ /* 0x000fe200078e00ff */
[----:B------:R-:W-:Y:S02]  /*33880*/  IADD3.X R42, PT, PT, R41, R43, RZ, P2, P4 ;  /* 0x0000002b292a7210 */ /* 0x000fe400017e84ff */
[----:B------:R-:W-:Y:S01]  /*33890*/  IADD3 R49, P2, P4, R9, R24, R49 ;  /* 0x0000001809317210 */ /* 0x000fe20007c5e031 */
[----:B------:R-:W-:Y:S01]  /*338a0*/  IMAD.X R24, R27, 0x1, R22, P3 ;  /* 0x000000011b187824 */ /* 0x000fe200018e0616 */
[----:B------:R-:W-:Y:S01]  /*338b0*/  ISETP.GE.U32.AND P3, PT, R9, R38, PT ;  /* 0x000000260900720c */ /* 0x000fe20003f66070 */
[----:B------:R-:W-:Y:S01]  /*338c0*/  IMAD.MOV.U32 R14, RZ, RZ, R61 ;  /* 0x000000ffff0e7224 */ /* 0x000fe200078e003d */
[----:B------:R-:W-:Y:S01]  /*338d0*/  ISETP.GE.U32.AND.EX P1, PT, R22, R47, PT, P1 ;  /* 0x0000002f1600720c */ /* 0x000fe20003f26110 */
[----:B------:R-:W-:Y:S01]  /*338e0*/  IMAD.WIDE.U32 R38, R7, R35, RZ ;  /* 0x0000002307267225 */ /* 0x000fe200078e00ff */
[----:B------:R-:W-:-:S02]  /*338f0*/  IADD3.X R53, PT, PT, R24, R25, RZ, P2, P4 ;  /* 0x0000001918357210 */ /* 0x000fc400017e84ff */
[----:B------:R-:W-:Y:S01]  /*33900*/  ISETP.GE.U32.AND P2, PT, R49, R9, PT ;  /* 0x000000093100720c */ /* 0x000fe20003f46070 */
[----:B------:R-:W-:Y:S01]  /*33910*/  IMAD.WIDE.U32 R44, R0, R35, RZ ;  /* 0x00000023002c7225 */ /* 0x000fe200078e00ff */
[----:B------:R-:W-:Y:S02]  /*33920*/  IADD3 RZ, P5, PT, R59, R60, RZ ;  /* 0x0000003c3bff7210 */ /* 0x000fe40007fbe0ff */
[----:B------:R-:W-:Y:S02]  /*33930*/  ISETP.GE.U32.AND.EX P3, PT, R24, R27, PT, P3 ;  /* 0x0000001b1800720c */ /* 0x000fe40003f66130 */
[----:B------:R-:W-:Y:S01]  /*33940*/  SEL R9, RZ, 0x1, P1 ;  /* 0x00000001ff097807 */ /* 0x000fe20000800000 */
[----:B------:R-:W-:Y:S01]  /*33950*/  IMAD.WIDE.U32.X R14, R32, R7, R14, P5 ;  /* 0x00000007200e7225 */ /* 0x000fe200028e040e */
[----:B------:R-:W-:Y:S02]  /*33960*/  ISETP.GE.U32.AND.EX P2, PT, R53, R24, PT, P2 ;  /* 0x000000183500720c */ /* 0x000fe40003f46120 */
[----:B------:R-:W-:Y:S01]  /*33970*/  ISETP.GE.U32.AND P0, PT, R29, R26, PT ;  /* 0x0000001a1d00720c */ /* 0x000fe20003f06070 */
[----:B------:R-:W-:Y:S01]  /*33980*/  IMAD.WIDE.U32 R24, R4, R35, RZ ;  /* 0x0000002304187225 */ /* 0x000fe200078e00ff */
[----:B------:R-:W-:-:S02]  /*33990*/  SEL R22, RZ, 0x1, P3 ;  /* 0x00000001ff167807 */ /* 0x000fc40001800000 */
[----:B------:R-:W-:Y:S01]  /*339a0*/  IADD3 R26, P3, P4, R9, R18, R36 ;  /* 0x00000012091a7210 */ /* 0x000fe20007c7e024 */
[CC--:B------:R-:W-:Y:S01]  /*339b0*/  IMAD R36, R30.reuse, R4.reuse, RZ ;  /* 0x000000041e247224 */ /* 0x0c0fe200078e02ff */
[----:B------:R-:W-:Y:S01]  /*339c0*/  SEL R9, RZ, 0x1, P2 ;  /* 0x00000001ff097807 */ /* 0x000fe20001000000 */
[-C--:B------:R-:W-:Y:S01]  /*339d0*/  IMAD.WIDE.U32 R38, P1, R30, R4.reuse, R38 ;  /* 0x000000041e267225 */ /* 0x080fe20007820026 */
[----:B------:R-:W-:Y:S02]  /*339e0*/  ISETP.GE.U32.AND.EX P0, PT, R42, R41, PT, P0 ;  /* 0x000000292a00720c */ /* 0x000fe40003f06100 */
[----:B------:R-:W-:Y:S01]  /*339f0*/  IADD3.X R41, PT, PT, RZ, R19, RZ, P3, P4 ;  /* 0x00000013ff297210 */ /* 0x000fe20001fe84ff */
[----:B------:R-:W-:Y:S01]  /*33a00*/  IMAD.WIDE.U32 R18, R35, R4, RZ ;  /* 0x0000000423127225 */ /* 0x000fe200078e00ff */
[----:B------:R-:W-:Y:S02]  /*33a10*/  IADD3 R22, P3, P4, R9, R14, R22 ;  /* 0x0000000e09167210 */ /* 0x000fe40007c7e016 */
[----:B------:R-:W-:Y:S01]  /*33a20*/  IADD3 R27, P5, PT, R29, R26, RZ ;  /* 0x0000001a1d1b7210 */ /* 0x000fe20007fbe0ff */
[----:B------:R-:W-:Y:S01]  /*33a30*/  IMAD R9, R35, R7, R36 ;  /* 0x0000000723097224 */ /* 0x000fe200078e0224 */
[----:B------:R-:W-:Y:S01]  /*33a40*/  IADD3.X R36, PT, PT, RZ, R15, RZ, P3, P4 ;  /* 0x0000000fff247210 */ /* 0x000fe20001fe84ff */
[----:B------:R-:W-:Y:S01]  /*33a50*/  IMAD.WIDE.U32 R14, R4, R33, RZ ;  /* 0x00000021040e7225 */ /* 0x000fe200078e00ff */
[----:B------:R-:W-:-:S02]  /*33a60*/  IADD3 RZ, P2, PT, R25, R38, RZ ;  /* 0x0000002619ff7210 */ /* 0x000fc40007f5e0ff */
[----:B------:R-:W-:Y:S01]  /*33a70*/  SEL R38, RZ, 0x1, P0 ;  /* 0x00000001ff267807 */ /* 0x000fe20000000000 */
[----:B------:R-:W-:Y:S01]  /*33a80*/  IMAD.IADD R14, R19, 0x1, R9 ;  /* 0x00000001130e7824 */ /* 0x000fe200078e0209 */
[C---:B------:R-:W-:Y:S01]  /*33a90*/  IADD3 R9, P4, PT, R27.reuse, R18, RZ ;  /* 0x000000121b097210 */ /* 0x040fe20007f9e0ff */
[----:B------:R-:W-:Y:S01]  /*33aa0*/  IMAD.X R19, R42, 0x1, R41, P5 ;  /* 0x000000012a137824 */ /* 0x000fe200028e0629 */
[----:B------:R-:W-:Y:S01]  /*33ab0*/  ISETP.GE.U32.AND P0, PT, R27, R29, PT ;  /* 0x0000001d1b00720c */ /* 0x000fe20003f06070 */
[----:B------:R-:W-:Y:S01]  /*33ac0*/  IMAD.WIDE.U32 R24, R7, R33, RZ ;  /* 0x0000002107187225 */ /* 0x000fe200078e00ff */
[----:B------:R-:W-:Y:S02]  /*33ad0*/  IADD3 R47, P5, PT, R9, R22, RZ ;  /* 0x00000016092f7210 */ /* 0x000fe40007fbe0ff */
[----:B------:R-:W-:Y:S01]  /*33ae0*/  ISETP.GE.U32.AND.EX P0, PT, R19, R42, PT, P0 ;  /* 0x0000002a1300720c */ /* 0x000fe20003f06100 */
[----:B------:R-:W-:Y:S02]  /*33af0*/  IMAD.X R29, R14, 0x1, R19, P4 ;  /* 0x000000010e1d7824 */ /* 0x000fe400020e0613 */
[----:B------:R-:W-:Y:S01]  /*33b00*/  IMAD.WIDE.U32 R24, P3, R31, R4, R24 ;  /* 0x000000041f187225 */ /* 0x000fe20007860018 */
[----:B------:R-:W-:-:S02]  /*33b10*/  SEL R55, RZ, 0x1, P0 ;  /* 0x00000001ff377807 */ /* 0x000fc40000000000 */
[----:B------:R-:W-:Y:S01]  /*33b20*/  ISETP.GE.U32.AND P0, PT, R47, R9, PT ;  /* 0x000000092f00720c */ /* 0x000fe20003f06070 */
[----:B------:R-:W-:Y:S01]  /*33b30*/  IMAD.X R36, R29, 0x1, R36, P5 ;  /* 0x000000011d247824 */ /* 0x000fe200028e0624 */
[----:B------:R-:W-:Y:S01]  /*33b40*/  IADD3 RZ, P4, PT, R15, R24, RZ ;  /* 0x000000180fff7210 */ /* 0x000fe20007f9e0ff */
[----:B------:R-:W-:Y:S01]  /*33b50*/  IMAD.X R19, RZ, RZ, RZ, P1 ;  /* 0x000000ffff137224 */ /* 0x000fe200008e06ff */
[----:B------:R-:W-:Y:S01]  /*33b60*/  ISETP.GE.U32.AND P1, PT, R9, R18, PT ;  /* 0x000000120900720c */ /* 0x000fe20003f26070 */
[----:B------:R-:W-:Y:S01]  /*33b70*/  IMAD.WIDE.U32 R40, R0, R28, RZ ;  /* 0x0000001c00287225 */ /* 0x000fe200078e00ff */
[----:B------:R-:W-:Y:S02]  /*33b80*/  ISETP.GE.U32.AND.EX P0, PT, R36, R29, PT, P0 ;  /* 0x0000001d2400720c */ /* 0x000fe40003f06100 */
[----:B------:R-:W-:Y:S01]  /*33b90*/  ISETP.GE.U32.AND.EX P1, PT, R29, R14, PT, P1 ;  /* 0x0000000e1d00720c */ /* 0x000fe20003f26110 */
[----:B------:R-:W-:Y:S01]  /*33ba0*/  IMAD.X R15, RZ, RZ, RZ, P3 ;  /* 0x000000ffff0f7224 */ /* 0x000fe200018e06ff */
[----:B------:R-:W-:Y:S01]  /*33bb0*/  SEL R51, RZ, 0x1, P0 ;  /* 0x00000001ff337807 */ /* 0x000fe20000000000 */
[----:B------:R-:W-:Y:S01]  /*33bc0*/  IMAD.MOV.U32 R18, RZ, RZ, R39 ;  /* 0x000000ffff127224 */ /* 0x000fe200078e0027 */
[----:B------:R-:W-:Y:S01]  /*33bd0*/  SEL R9, RZ, 0x1, P1 ;  /* 0x00000001ff097807 */ /* 0x000fe20000800000 */
[----:B------:R-:W-:Y:S01]  /*33be0*/  IMAD.MOV.U32 R14, RZ, RZ, R25 ;  /* 0x000000ffff0e7224 */ /* 0x000fe200078e0019 */
[----:B------:R-:W-:Y:S01]  /*33bf0*/  IADD3 R55, P0, P1, R55, R16, R38 ;  /* 0x0000001037377210 */ /* 0x000fe2000791e026 */
[----:B------:R-:W-:-:S02]  /*33c00*/  IMAD R22, R31, R4, RZ ;  /* 0x000000041f167224 */ /* 0x000fc400078e02ff */
[----:B------:R-:W-:Y:S01]  /*33c10*/  IMAD.WIDE.U32 R26, R3, R28, RZ ;  /* 0x0000001c031a7225 */ /* 0x000fe200078e00ff */
[----:B------:R-:W-:-:S03]  /*33c20*/  IADD3.X R57, PT, PT, RZ, R17, RZ, P0, P1 ;  /* 0x00000011ff397210 */ /* 0x000fc600007e24ff */
[----:B------:R-:W-:-:S04]  /*33c30*/  IMAD.WIDE.U32 R40, P5, R37, R3, R40 ;  /* 0x0000000325287225 */ /* 0x000fc800078a0028 */
[----:B------:R-:W-:Y:S01]  /*33c40*/  IMAD.WIDE.U32.X R18, R30, R7, R18, P2 ;  /* 0x000000071e127225 */ /* 0x000fe200010e0412 */
[----:B------:R-:W-:-:S03]  /*33c50*/  IADD3 RZ, P3, PT, R27, R40, RZ ;  /* 0x000000281bff7210 */ /* 0x000fc60007f7e0ff */
[-C--:B------:R-:W-:Y:S02]  /*33c60*/  IMAD R59, R33, R7.reuse, R22 ;  /* 0x00000007213b7224 */ /* 0x080fe400078e0216 */
[----:B------:R-:W-:Y:S01]  /*33c70*/  IMAD.WIDE.U32.X R14, R31, R7, R14, P4 ;  /* 0x000000071f0e7225 */ /* 0x000fe200020e040e */
[----:B------:R-:W-:-:S03]  /*33c80*/  IADD3 R51, P2, P4, R51, R18, R9 ;  /* 0x0000001233337210 */ /* 0x000fc60007c5e009 */
[----:B------:R-:W-:Y:S01]  /*33c90*/  IMAD R7, R37, R3, RZ ;  /* 0x0000000325077224 */ /* 0x000fe200078e02ff */
[----:B------:R-:W-:Y:S01]  /*33ca0*/  IADD3.X R48, PT, PT, RZ, R19, RZ, P2, P4 ;  /* 0x00000013ff307210 */ /* 0x000fe200017e84ff */
[----:B------:R-:W-:-:S04]  /*33cb0*/  IMAD.WIDE.U32 R26, R0, R34, RZ ;  /* 0x00000022001a7225 */ /* 0x000fc800078e00ff */
[----:B------:R-:W-:-:S04]  /*33cc0*/  IMAD.WIDE.U32 R16, R28, R3, RZ ;  /* 0x000000031c107225 */ /* 0x000fc800078e00ff */
[----:B------:R-:W-:Y:S02]  /*33cd0*/  IMAD R7, R28, R0, R7 ;  /* 0x000000001c077224 */ /* 0x000fe400078e0207 */
[----:B------:R-:W-:-:S04]  /*33ce0*/  IMAD.WIDE.U32 R24, R3, R34, RZ ;  /* 0x0000002203187225 */ /* 0x000fc800078e00ff */
[----:B------:R-:W-:-:S04]  /*33cf0*/  IMAD.WIDE.U32 R38, P1, R32, R3, R26 ;  /* 0x0000000320267225 */ /* 0x000fc8000782001a */
[----:B------:R-:W-:Y:S01]  /*33d00*/  IMAD.IADD R22, R17, 0x1, R7 ;  /* 0x0000000111167824 */ /* 0x000fe200078e0207 */
[----:B------:R-:W-:Y:S01]  /*33d10*/  IADD3 R7, P2, PT, R49, R16, RZ ;  /* 0x0000001031077210 */ /* 0x000fe20007f5e0ff */
[----:B------:R-:W-:Y:S01]  /*33d20*/  IMAD.X R27, RZ, RZ, RZ, P5 ;  /* 0x000000ffff1b7224 */ /* 0x000fe200028e06ff */
[----:B------:R-:W-:Y:S01]  /*33d30*/  IADD3 RZ, P5, PT, R25, R38, RZ ;  /* 0x0000002619ff7210 */ /* 0x000fe20007fbe0ff */
[----:B------:R-:W-:Y:S02]  /*33d40*/  IMAD R25, R32, R3, RZ ;  /* 0x0000000320197224 */ /* 0x000fe400078e02ff */
[----:B------:R-:W-:Y:S01]  /*33d50*/  IMAD.X R9, R22, 0x1, R53, P2 ;  /* 0x0000000116097824 */ /* 0x000fe200010e0635 */
[----:B------:R-:W-:Y:S01]  /*33d60*/  ISETP.GE.U32.AND P2, PT, R7, R16, PT ;  /* 0x000000100700720c */ /* 0x000fe20003f46070 */
[----:B------:R-:W-:-:S03]  /*33d70*/  IMAD.WIDE.U32 R42, R3, R35, RZ ;  /* 0x00000023032a7225 */ /* 0x000fc600078e00ff */
[----:B------:R-:W-:Y:S01]  /*33d80*/  ISETP.GE.U32.AND.EX P2, PT, R9, R22, PT, P2 ;  /* 0x000000160900720c */ /* 0x000fe20003f46120 */
[----:B------:R-:W-:-:S04]  /*33d90*/  IMAD.WIDE.U32 R44, P0, R30, R3, R44 ;  /* 0x000000031e2c7225 */ /* 0x000fc8000780002c */
[----:B------:R-:W-:Y:S01]  /*33da0*/  IMAD.WIDE.U32 R18, R0, R33, RZ ;  /* 0x0000002100127225 */ /* 0x000fe200078e00ff */
[----:B------:R-:W-:-:S03]  /*33db0*/  IADD3 RZ, P4, PT, R43, R44, RZ ;  /* 0x0000002c2bff7210 */ /* 0x000fc60007f9e0ff */
[----:B------:R-:W-:-:S04]  /*33dc0*/  IMAD.WIDE.U32 R16, R34, R3, RZ ;  /* 0x0000000322107225 */ /* 0x000fc800078e00ff */
[----:B------:R-:W-:Y:S02]  /*33dd0*/  IMAD R49, R34, R0, R25 ;  /* 0x0000000022317224 */ /* 0x000fe400078e0219 */
[----:B------:R-:W-:Y:S02]  /*33de0*/  IMAD.MOV.U32 R26, RZ, RZ, R41 ;  /* 0x000000ffff1a7224 */ /* 0x000fe400078e0029 */
[----:B------:R-:W-:Y:S01]  /*33df0*/  IMAD.IADD R49, R17, 0x1, R49 ;  /* 0x0000000111317824 */ /* 0x000fe200078e0231 */
[----:B------:R-:W-:Y:S01]  /*33e00*/  SEL R17, RZ, 0x1, P2 ;  /* 0x00000001ff117807 */ /* 0x000fe20001000000 */
[----:B------:R-:W-:Y:S01]  /*33e10*/  IMAD.X R41, RZ, RZ, RZ, P1 ;  /* 0x000000ffff297224 */ /* 0x000fe200008e06ff */
[----:B------:R-:W-:Y:S01]  /*33e20*/  IADD3 R47, P2, PT, R47, R16, RZ ;  /* 0x000000102f2f7210 */ /* 0x000fe20007f5e0ff */
[----:B------:R-:W-:-:S04]  /*33e30*/  IMAD.WIDE.U32 R24, R3, R33, RZ ;  /* 0x0000002103187225 */ /* 0x000fc800078e00ff */
[----:B------:R-:W-:-:S04]  /*33e40*/  IMAD.WIDE.U32 R42, P1, R31, R3, R18 ;  /* 0x000000031f2a7225 */ /* 0x000fc80007820012 */
[----:B------:R-:W-:-:S04]  /*33e50*/  IMAD.WIDE.U32.X R26, R37, R0, R26, P3 ;  /* 0x00000000251a7225 */ /* 0x000fc800018e041a */
[----:B------:R-:W-:Y:S01]  /*33e60*/  IMAD.X R19, RZ, RZ, RZ, P0 ;  /* 0x000000ffff137224 */ /* 0x000fe200000e06ff */
[----:B------:R-:W-:Y:S01]  /*33e70*/  IADD3 RZ, P0, PT, R25, R42, RZ ;  /* 0x0000002a19ff7210 */ /* 0x000fe20007f1e0ff */
[----:B------:R-:W-:Y:S01]  /*33e80*/  IMAD.X R22, R49, 0x1, R36, P2 ;  /* 0x0000000131167824 */ /* 0x000fe200010e0624 */
[----:B------:R-:W-:Y:S01]  /*33e90*/  IADD3 R17, P2, P3, R47, R26, R17 ;  /* 0x0000001a2f117210 */ /* 0x000fe20007b5e011 */
[----:B------:R-:W-:-:S03]  /*33ea0*/  IMAD.WIDE.U32 R24, R33, R4, RZ ;  /* 0x0000000421187225 */ /* 0x000fc600078e00ff */
[C---:B------:R-:W-:Y:S01]  /*33eb0*/  IADD3.X R29, PT, PT, R22.reuse, R27, RZ, P2, P3 ;  /* 0x0000001b161d7210 */ /* 0x040fe200017e64ff */
[----:B------:R-:W-:Y:S01]  /*33ec0*/  IMAD.MOV.U32 R40, RZ, RZ, R39 ;  /* 0x000000ffff287224 */ /* 0x000fe200078e0027 */
[----:B------:R-:W-:Y:S01]  /*33ed0*/  ISETP.GE.U32.AND P2, PT, R17, R47, PT ;  /* 0x0000002f1100720c */ /* 0x000fe20003f46070 */
[----:B------:R-:W-:Y:S01]  /*33ee0*/  IMAD.X R39, RZ, RZ, RZ, P1 ;  /* 0x000000ffff277224 */ /* 0x000fe200008e06ff */
[----:B------:R-:W-:Y:S01]  /*33ef0*/  ISETP.GE.U32.AND P1, PT, R47, R16, PT ;  /* 0x000000102f00720c */ /* 0x000fe20003f26070 */
[----:B------:R-:W-:Y:S01]  /*33f00*/  IMAD.IADD R4, R25, 0x1, R59 ;  /* 0x0000000119047824 */ /* 0x000fe200078e023b */
[----:B------:R-:W-:Y:S01]  /*33f10*/  IADD3 R16, P3, PT, R55, R24, RZ ;  /* 0x0000001837107210 */ /* 0x000fe20007f7e0ff */
[----:B------:R-:W-:Y:S01]  /*33f20*/  IMAD.MOV.U32 R38, RZ, RZ, R43 ;  /* 0x000000ffff267224 */ /* 0x000fe200078e002b */
[----:B------:R-:W-:Y:S01]  /*33f30*/  ISETP.GE.U32.AND.EX P1, PT, R22, R49, PT, P1 ;  /* 0x000000311600720c */ /* 0x000fe20003f26110 */
[----:B------:R-:W-:Y:S01]  /*33f40*/  IMAD.MOV.U32 R18, RZ, RZ, R45 ;  /* 0x000000ffff127224 */ /* 0x000fe200078e002d */
[----:B------:R-:W-:Y:S01]  /*33f50*/  ISETP.GE.U32.AND.EX P2, PT, R29, R22, PT, P2 ;  /* 0x000000161d00720c */ /* 0x000fe20003f46120 */
[----:B------:R-:W-:Y:S01]  /*33f60*/  IMAD.X R43, R4, 0x1, R57, P3 ;  /* 0x00000001042b7824 */ /* 0x000fe200018e0639 */
[----:B------:R-:W-:Y:S01]  /*33f70*/  ISETP.GE.U32.AND P3, PT, R16, R24, PT ;  /* 0x000000181000720c */ /* 0x000fe20003f66070 */
[----:B------:R-:W-:Y:S01]  /*33f80*/  IMAD.WIDE.U32.X R24, R32, R0, R40, P5 ;  /* 0x0000000020187225 */ /* 0x000fe200028e0428 */
[----:B------:R-:W-:-:S02]  /*33f90*/  SEL R36, RZ, 0x1, P1 ;  /* 0x00000001ff247807 */ /* 0x000fc40000800000 */
[----:B------:R-:W-:Y:S01]  /*33fa0*/  SEL R27, RZ, 0x1, P2 ;  /* 0x00000001ff1b7807 */ /* 0x000fe20001000000 */
[-C--:B------:R-:W-:Y:S01]  /*33fb0*/  IMAD R22, R31, R3.reuse, RZ ;  /* 0x000000031f167224 */ /* 0x080fe200078e02ff */
[----:B------:R-:W-:Y:S01]  /*33fc0*/  ISETP.GE.U32.AND.EX P2, PT, R43, R4, PT, P3 ;  /* 0x000000042b00720c */ /* 0x000fe20003f46130 */
[----:B------:R-:W-:Y:S01]  /*33fd0*/  IMAD R4, R30, R3, RZ ;  /* 0x000000031e047224 */ /* 0x000fe200078e02ff */
[----:B------:R-:W-:Y:S01]  /*33fe0*/  IADD3 R41, P1, PT, R16, R51, RZ ;  /* 0x0000003310297210 */ /* 0x000fe20007f3e0ff */
[----:B------:R-:W-:Y:S01]  /*33ff0*/  IMAD R53, R33, R0, R22 ;  /* 0x0000000021357224 */ /* 0x000fe200078e0216 */
[----:B------:R-:W-:Y:S01]  /*34000*/  IADD3 R36, P3, P5, R27, R24, R36 ;  /* 0x000000181b247210 */ /* 0x000fe20007d7e024 */
[----:B------:R-:W-:-:S03]  /*34010*/  IMAD.WIDE.U32 R26, R35, R3, RZ ;  /* 0x00000003231a7225 */ /* 0x000fc600078e00ff */
[----:B------:R-:W-:Y:S01]  /*34020*/  IADD3.X R49, PT, PT, RZ, R25, RZ, P3, P5 ;  /* 0x00000019ff317210 */ /* 0x000fe20001fea4ff */
[----:B------:R-:W-:Y:S01]  /*34030*/  IMAD R45, R35, R0, R4 ;  /* 0x00000000232d7224 */ /* 0x000fe200078e0204 */
[----:B------:R-:W-:Y:S01]  /*34040*/  IADD3 R25, P3, PT, R41, R26, RZ ;  /* 0x0000001a29197210 */ /* 0x000fe20007f7e0ff */
[----:B------:R-:W-:Y:S01]  /*34050*/  IMAD.X R4, R43, 0x1, R48, P1 ;  /* 0x000000012b047824 */ /* 0x000fe200008e0630 */
[----:B------:R-:W-:Y:S01]  /*34060*/  ISETP.GE.U32.AND P1, PT, R41, R16, PT ;  /* 0x000000102900720c */ /* 0x000fe20003f26070 */
[----:B------:R-:W-:Y:S01]  /*34070*/  IMAD.IADD R27, R27, 0x1, R45 ;  /* 0x000000011b1b7824 */ /* 0x000fe200078e022d */
[----:B------:R-:W-:Y:S01]  /*34080*/  IADD3 R36, P5, PT, R25, R36, RZ ;  /* 0x0000002419247210 */ /* 0x000fe20007fbe0ff */
[----:B------:R-:W-:Y:S01]  /*34090*/  IMAD.WIDE.U32.X R18, R30, R0, R18, P4 ;  /* 0x000000001e127225 */ /* 0x000fe200020e0412 */
[----:B------:R-:W-:Y:S02]  /*340a0*/  ISETP.GE.U32.AND.EX P1, PT, R4, R43, PT, P1 ;  /* 0x0000002b0400720c */ /* 0x000fe40003f26110 */
[----:B------:R-:W-:Y:S01]  /*340b0*/  SEL R16, RZ, 0x1, P2 ;  /* 0x00000001ff107807 */ /* 0x000fe20001000000 */
[----:B------:R-:W-:Y:S01]  /*340c0*/  IMAD.X R4, R27, 0x1, R4, P3 ;  /* 0x000000011b047824 */ /* 0x000fe200018e0604 */
[----:B------:R-:W-:-:S02]  /*340d0*/  ISETP.GE.U32.AND P3, PT, R25, R26, PT ;  /* 0x0000001a1900720c */ /* 0x000fc40003f66070 */
[----:B------:R-:W-:Y:S01]  /*340e0*/  SEL R45, RZ, 0x1, P1 ;  /* 0x00000001ff2d7807 */ /* 0x000fe20000800000 */
[----:B------:R-:W-:Y:S01]  /*340f0*/  IMAD.X R49, R4, 0x1, R49, P5 ;  /* 0x0000000104317824 */ /* 0x000fe200028e0631 */
[----:B------:R-:W-:Y:S01]  /*34100*/  ISETP.GE.U32.AND P2, PT, R36, R25, PT ;  /* 0x000000192400720c */ /* 0x000fe20003f46070 */
[----:B------:R-:W-:Y:S01]  /*34110*/  IMAD.WIDE.U32.X R24, R31, R0, R38, P0 ;  /* 0x000000001f187225 */ /* 0x000fe200000e0426 */
[----:B------:R-:W-:Y:S02]  /*34120*/  ISETP.GE.U32.AND.EX P1, PT, R4, R27, PT, P3 ;  /* 0x0000001b0400720c */ /* 0x000fe40003f26130 */
[----:B------:R-:W-:Y:S01]  /*34130*/  IADD3 R45, P3, P5, R45, R14, R16 ;  /* 0x0000000e2d2d7210 */ /* 0x000fe20007d7e010 */
[----:B------:R-:W-:Y:S01]  /*34140*/  IMAD.WIDE.U32 R26, R29, 0x3d1, RZ ;  /* 0x000003d11d1a7825 */ /* 0x000fe200078e00ff */
[----:B------:R-:W-:Y:S02]  /*34150*/  ISETP.GE.U32.AND.EX P2, PT, R49, R4, PT, P2 ;  /* 0x000000043100720c */ /* 0x000fe40003f46120 */
[----:B------:R-:W-:Y:S01]  /*34160*/  IADD3.X R51, PT, PT, RZ, R15, RZ, P3, P5 ;  /* 0x0000000fff337210 */ /* 0x000fe20001fea4ff */
[----:B------:R-:W-:Y:S01]  /*34170*/  IMAD.WIDE.U32 R14, R33, R3, RZ ;  /* 0x00000003210e7225 */ /* 0x000fe200078e00ff */
[----:B------:R-:W-:-:S02]  /*34180*/  SEL R0, RZ, 0x1, P1 ;  /* 0x00000001ff007807 */ /* 0x000fc40000800000 */
[----:B------:R-:W-:Y:S01]  /*34190*/  SEL R47, RZ, 0x1, P2 ;  /* 0x00000001ff2f7807 */ /* 0x000fe20001000000 */
[----:B------:R-:W-:-:S03]  /*341a0*/  IMAD.WIDE.U32 R38, P1, RZ, R17, R26 ;  /* 0x00000011ff267225 */ /* 0x000fc6000782001a */
[----:B------:R-:W-:Y:S01]  /*341b0*/  IADD3 R47, P5, P0, R47, R18, R0 ;  /* 0x000000122f2f7210 */ /* 0x000fe200078be000 */
[----:B------:R-:W-:Y:S02]  /*341c0*/  IMAD.MOV.U32 R16, RZ, RZ, RZ ;  /* 0x000000ffff107224 */ /* 0x000fe400078e00ff */
[----:B------:R-:W-:Y:S01]  /*341d0*/  IMAD.WIDE.U32 R26, R17, 0x3d1, RZ ;  /* 0x000003d1111a7825 */ /* 0x000fe200078e00ff */
[----:B------:R-:W-:-:S03]  /*341e0*/  IADD3.X R22, PT, PT, RZ, R19, RZ, P5, P0 ;  /* 0x00000013ff167210 */ /* 0x000fc60002fe04ff */
[----:B------:R-:W-:Y:S01]  /*341f0*/  IMAD.X R41, RZ, RZ, RZ, P1 ;  /* 0x000000ffff297224 */ /* 0x000fe200008e06ff */
[----:B------:R-:W-:Y:S01]  /*34200*/  IADD3 R0, P1, PT, R45, R14, RZ ;  /* 0x0000000e2d007210 */ /* 0x000fe20007f3e0ff */
[----:B------:R-:W-:Y:S01]  /*34210*/  IMAD.WIDE.U32 R42, R17, 0x3d1, R16 ;  /* 0x000003d1112a7825 */ /* 0x000fe200078e0010 */
[----:B------:R-:W-:Y:S02]  /*34220*/  IADD3 RZ, P2, PT, R27, R38, RZ ;  /* 0x000000261bff7210 */ /* 0x000fe40007f5e0ff */
[----:B------:R-:W-:Y:S01]  /*34230*/  IADD3 R47, P3, PT, R0, R47, RZ ;  /* 0x0000002f002f7210 */ /* 0x000fe20007f7e0ff */
[----:B------:R-:W-:Y:S01]  /*34240*/  IMAD.IADD R4, R15, 0x1, R53 ;  /* 0x000000010f047824 */ /* 0x000fe200078e0235 */
[----:B------:R-:W-:Y:S01]  /*34250*/  ISETP.GE.U32.AND P4, PT, R42, RZ, PT ;  /* 0x000000ff2a00720c */ /* 0x000fe20003f86070 */
[----:B------:R-:W-:Y:S01]  /*34260*/  IMAD.IADD R43, R38, 0x1, R43 ;  /* 0x00000001262b7824 */ /* 0x000fe200078e022b */
[----:B------:R-:W-:Y:S01]  /*34270*/  ISETP.GE.U32.AND P5, PT, R0, R14, PT ;  /* 0x0000000e0000720c */ /* 0x000fe20003fa6070 */
[----:B------:R-:W-:Y:S01]  /*34280*/  IMAD.WIDE.U32 R18, R49, 0x3d1, RZ ;  /* 0x000003d131127825 */ /* 0x000fe200078e00ff */
[----:B------:R-:W-:-:S02]  /*34290*/  ISETP.GE.U32.AND P0, PT, R47, R0, PT ;  /* 0x000000002f00720c */ /* 0x000fc40003f06070 */
[----:B------:R-:W-:Y:S01]  /*342a0*/  ISETP.GE.U32.AND.EX P4, PT, R43, R17, PT, P4 ;  /* 0x000000112b00720c */ /* 0x000fe20003f86140 */
[----:B------:R-:W-:Y:S02]  /*342b0*/  IMAD.X R27, R4, 0x1, R51, P1 ;  /* 0x00000001041b7824 */ /* 0x000fe400008e0633 */
[----:B------:R-:W-:Y:S02]  /*342c0*/  IMAD.MOV.U32 R40, RZ, RZ, R39 ;  /* 0x000000ffff287224 */ /* 0x000fe400078e0027 */
[C---:B------:R-:W-:Y:S01]  /*342d0*/  IMAD.X R22, R27.reuse, 0x1, R22, P3 ;  /* 0x000000011b167824 */ /* 0x040fe200018e0616 */
[----:B------:R-:W-:Y:S01]  /*342e0*/  ISETP.GE.U32.AND.EX P5, PT, R27, R4, PT, P5 ;  /* 0x000000041b00720c */ /* 0x000fe20003fa6150 */
[----:B------:R-:W-:-:S03]  /*342f0*/  IMAD.WIDE.U32.X R14, RZ, R29, R40, P2 ;  /* 0x0000001dff0e7225 */ /* 0x000fc600010e0428 */
[----:B------:R-:W-:Y:S01]  /*34300*/  ISETP.GE.U32.AND.EX P0, PT, R22, R27, PT, P0 ;  /* 0x0000001b1600720c */ /* 0x000fe20003f06100 */
[----:B------:R-:W-:Y:S01]  /*34310*/  IMAD.WIDE.U32 R16, R36, 0x3d1, RZ ;  /* 0x000003d124107825 */ /* 0x000fe200078e00ff */
[----:B------:R-:W-:Y:S02]  /*34320*/  SEL R0, RZ, 0x1, P5 ;  /* 0x00000001ff007807 */ /* 0x000fe40002800000 */
[----:B------:R-:W-:Y:S01]  /*34330*/  SEL R45, RZ, 0x1, P0 ;  /* 0x00000001ff2d7807 */ /* 0x000fe20000000000 */
[----:B------:R-:W-:Y:S01]  /*34340*/  IMAD.WIDE.U32 R18, P1, RZ, R36, R18 ;  /* 0x00000024ff127225 */ /* 0x000fe20007820012 */
[----:B------:R-:W-:-:S03]  /*34350*/  IADD3 R27, P3, PT, R14, R16, RZ ;  /* 0x000000100e1b7210 */ /* 0x000fc60007f7e0ff */
[----:B------:R-:W-:Y:S01]  /*34360*/  IMAD.WIDE.U32 R2, R28, R2, R42 ;  /* 0x000000021c027225 */ /* 0x000fe200078e002a */
[----:B------:R-:W-:Y:S02]  /*34370*/  IADD3 R17, P2, PT, R17, R18, RZ ;  /* 0x0000001211117210 */ /* 0x000fe40007f5e0ff */
[----:B------:R-:W-:Y:S01]  /*34380*/  ISETP.GE.U32.AND P0, PT, R27, R16, PT ;  /* 0x000000101b00720c */ /* 0x000fe20003f06070 */
[----:B------:R-:W-:Y:S01]  /*34390*/  IMAD.IADD R39, R3, 0x1, R6 ;  /* 0x0000000103277824 */ /* 0x000fe200078e0206 */
[----:B------:R-:W-:Y:S01]  /*343a0*/  ISETP.GE.U32.AND P5, PT, R2, R42, PT ;  /* 0x0000002a0200720c */ /* 0x000fe20003fa6070 */
[----:B------:R-:W-:Y:S02]  /*343b0*/  IMAD.X R4, R17, 0x1, R15, P3 ;  /* 0x0000000111047824 */ /* 0x000fe400018e060f */
[----:B------:R-:W-:Y:S01]  /*343c0*/  IMAD.X R15, RZ, RZ, RZ, P1 ;  /* 0x000000ffff0f7224 */ /* 0x000fe200008e06ff */
[----:B------:R-:W-:Y:S01]  /*343d0*/  IADD3 R45, P1, P3, R45, R24, R0 ;  /* 0x000000182d2d7210 */ /* 0x000fe20007b3e000 */
[----:B------:R-:W-:Y:S01]  /*343e0*/  IMAD.MOV.U32 R14, RZ, RZ, R19 ;  /* 0x000000ffff0e7224 */ /* 0x000fe200078e0013 */
[----:B------:R-:W-:-:S02]  /*343f0*/  SEL R0, RZ, 0x1, P4 ;  /* 0x00000001ff007807 */ /* 0x000fc40002000000 */
[----:B------:R-:W-:Y:S01]  /*34400*/  ISETP.GE.U32.AND.EX P5, PT, R39, R43, PT, P5 ;  /* 0x0000002b2700720c */ /* 0x000fe20003fa6150 */
[----:B------:R-:W-:Y:S01]  /*34410*/  IMAD.WIDE.U32.X R14, RZ, R49, R14, P2 ;  /* 0x00000031ff0e7225 */ /* 0x000fe200010e040e */
[----:B------:R-:W-:Y:S02]  /*34420*/  IADD3.X R43, PT, PT, RZ, R25, RZ, P1, P3 ;  /* 0x00000019ff2b7210 */ /* 0x000fe40000fe64ff */
[----:B------:R-:W-:Y:S02]  /*34430*/  IADD3 R0, P1, P3, R27, R29, R0 ;  /* 0x0000001d1b007210 */ /* 0x000fe40007b3e000 */
[----:B------:R-:W-:Y:S02]  /*34440*/  SEL R27, RZ, 0x1, P5 ;  /* 0x00000001ff1b7807 */ /* 0x000fe40002800000 */
[----:B------:R-:W-:Y:S01]  /*34450*/  ISETP.GE.U32.AND.EX P0, PT, R4, R17, PT, P0 ;  /* 0x000000110400720c */ /* 0x000fe20003f06100 */
[----:B------:R-:W-:Y:S01]  /*34460*/  IMAD.WIDE.U32 R16, R22, 0x3d1, RZ ;  /* 0x000003d116107825 */ /* 0x000fe200078e00ff */
[----:B------:R-:W-:-:S02]  /*34470*/  IADD3.X R3, PT, PT, R4, R36, RZ, P1, P3 ;  /* 0x0000002404037210 */ /* 0x000fc40000fe64ff */
[----:B------:R-:W-:Y:S02]  /*34480*/  IADD3 R27, P1, P3, R27, R0, R10 ;  /* 0x000000001b1b7210 */ /* 0x000fe40007b3e00a */
[CC--:B------:R-:W-:Y:S02]  /*34490*/  ISETP.EQ.U32.AND P2, PT, R0.reuse, R29.reuse, PT ;  /* 0x0000001d0000720c */ /* 0x0c0fe40003f42070 */
[----:B------:R-:W-:Y:S02]  /*344a0*/  SEL R41, RZ, 0x1, P0 ;  /* 0x00000001ff297807 */ /* 0x000fe40000000000 */
[----:B------:R-:W-:Y:S02]  /*344b0*/  ISETP.LT.U32.AND P0, PT, R0, R29, PT ;  /* 0x0000001d0000720c */ /* 0x000fe40003f01070 */
[----:B------:R-:W-:Y:S01]  /*344c0*/  IADD3.X R29, PT, PT, RZ, R3, R12, P1, P3 ;  /* 0x00000003ff1d7210 */ /* 0x000fe20000fe640c */
[----:B------:R-:W-:Y:S01]  /*344d0*/  IMAD.WIDE.U32 R18, P3, RZ, R47, R16 ;  /* 0x0000002fff127225 */ /* 0x000fe20007860010 */
[----:B------:R-:W-:-:S02]  /*344e0*/  ISETP.EQ.AND.EX P4, PT, R3, R36, !P4, P2 ;  /* 0x000000240300720c */ /* 0x000fc40006782320 */
[-C--:B------:R-:W-:Y:S01]  /*344f0*/  ISETP.EQ.U32.AND P2, PT, R27, R10.reuse, PT ;  /* 0x0000000a1b00720c */ /* 0x080fe20003f42070 */
[----:B------:R-:W-:Y:S01]  /*34500*/  IMAD.WIDE.U32 R16, R47, 0x3d1, RZ ;  /* 0x000003d12f107825 */ /* 0x000fe200078e00ff */
[----:B------:R-:W-:Y:S02]  /*34510*/  ISETP.LT.U32.AND P1, PT, R27, R10, PT ;  /* 0x0000000a1b00720c */ /* 0x000fe40003f21070 */
[----:B------:R-:W-:Y:S01]  /*34520*/  ISETP.LT.U32.OR.EX P0, PT, R3, R36, P4, P0 ;  /* 0x000000240300720c */ /* 0x000fe20002701500 */
[----:B------:R-:W-:Y:S01]  /*34530*/  IMAD.X R25, RZ, RZ, RZ, P3 ;  /* 0x000000ffff197224 */ /* 0x000fe200018e06ff */
[----:B------:R-:W-:Y:S01]  /*34540*/  ISETP.EQ.AND.EX P5, PT, R29, R12, !P5, P2 ;  /* 0x0000000c1d00720c */ /* 0x000fe20006fa2320 */
[----:B------:R-:W-:Y:S01]  /*34550*/  IMAD.MOV.U32 R24, RZ, RZ, R19 ;  /* 0x000000ffff187224 */ /* 0x000fe200078e0013 */
[----:B------:R-:W-:Y:S02]  /*34560*/  IADD3 R3, P3, P4, R16, R14, R41 ;  /* 0x0000000e10037210 */ /* 0x000fe40007c7e029 */
[----:B------:R-:W-:Y:S01]  /*34570*/  IADD3 R17, P2, PT, R17, R18, RZ ;  /* 0x0000001211117210 */ /* 0x000fe20007f5e0ff */
[----:B------:R-:W-:Y:S01]  /*34580*/  IMAD.WIDE.U32 R18, R43, 0x3d1, RZ ;  /* 0x000003d12b127825 */ /* 0x000fe200078e00ff */
[----:B------:R-:W-:-:S02]  /*34590*/  SEL R0, RZ, 0x1, !P0 ;  /* 0x00000001ff007807 */ /* 0x000fc40004000000 */
[----:B------:R-:W-:Y:S02]  /*345a0*/  ISETP.LT.U32.OR.EX P1, PT, R29, R12, P5, P1 ;  /* 0x0000000c1d00720c */ /* 0x000fe40002f21510 */
[----:B------:R-:W-:Y:S02]  /*345b0*/  ISETP.GE.U32.AND P5, PT, R3, R16, PT ;  /* 0x000000100300720c */ /* 0x000fe40003fa6070 */
[----:B------:R-:W-:Y:S01]  /*345c0*/  IADD3.X R4, PT, PT, R17, R15, RZ, P3, P4 ;  /* 0x0000000f11047210 */ /* 0x000fe20001fe84ff */
[----:B------:R-:W-:Y:S01]  /*345d0*/  IMAD.WIDE.U32.X R14, RZ, R22, R24, P2 ;  /* 0x00000016ff0e7225 */ /* 0x000fe200010e0418 */
[----:B------:R-:W-:Y:S02]  /*345e0*/  IADD3 R0, P3, P4, R3, R49, R0 ;  /* 0x0000003103007210 */ /* 0x000fe40007c7e000 */
[----:B------:R-:W-:Y:S01]  /*345f0*/  ISETP.GE.U32.AND.EX P5, PT, R4, R17, PT, P5 ;  /* 0x000000110400720c */ /* 0x000fe20003fa6150 */
[----:B------:R-:W-:Y:S01]  /*34600*/  IMAD.WIDE.U32 R16, R45, 0x3d1, RZ ;  /* 0x000003d12d107825 */ /* 0x000fe200078e00ff */
[----:B------:R-:W-:-:S02]  /*34610*/  SEL R12, RZ, 0x1, !P1 ;  /* 0x00000001ff0c7807 */ /* 0x000fc40004800000 */
[----:B------:R-:W-:Y:S02]  /*34620*/  IADD3.X R4, PT, PT, R4, R47, RZ, P3, P4 ;  /* 0x0000002f04047210 */ /* 0x000fe40001fe84ff */
[----:B------:R-:W-:Y:S02]  /*34630*/  ISETP.EQ.U32.AND P4, PT, R0, R49, PT ;  /* 0x000000310000720c */ /* 0x000fe40003f82070 */
[----:B------:R-:W-:Y:S02]  /*34640*/  SEL R3, RZ, 0x1, P5 ;  /* 0x00000001ff037807 */ /* 0x000fe40002800000 */
[----:B------:R-:W-:Y:S02]  /*34650*/  IADD3 R12, P5, P2, R12, R0, R5 ;  /* 0x000000000c0c7210 */ /* 0x000fe40007abe005 */
[----:B------:R-:W-:Y:S01]  /*34660*/  ISETP.EQ.AND.EX P4, PT, R4, R47, P0, P4 ;  /* 0x0000002f0400720c */ /* 0x000fe20000782340 */
[----:B------:R-:W-:Y:S01]  /*34670*/  IMAD.WIDE.U32 R18, P0, RZ, R45, R18 ;  /* 0x0000002dff127225 */ /* 0x000fe20007800012 */
[----:B------:R-:W-:-:S02]  /*34680*/  ISETP.LT.U32.AND P3, PT, R0, R49, PT ;  /* 0x000000310000720c */ /* 0x000fc40003f61070 */
[----:B------:R-:W-:Y:S01]  /*34690*/  IADD3.X R10, PT, PT, RZ, R4, R13, P5, P2 ;  /* 0x00000004ff0a7210 */ /* 0x000fe20002fe440d */
[----:B------:R-:W-:Y:S01]  /*346a0*/  IMAD.X R25, RZ, RZ, RZ, P0 ;  /* 0x000000ffff197224 */ /* 0x000fe200000e06ff */
[----:B------:R-:W-:Y:S01]  /*346b0*/  ISETP.EQ.U32.AND P2, PT, R12, R5, PT ;  /* 0x000000050c00720c */ /* 0x000fe20003f42070 */
[----:B------:R-:W-:Y:S01]  /*346c0*/  IMAD.MOV.U32 R24, RZ, RZ, R19 ;  /* 0x000000ffff187224 */ /* 0x000fe200078e0013 */
[----:B------:R-:W-:Y:S02]  /*346d0*/  ISETP.LT.U32.OR.EX P3, PT, R4, R47, P4, P3 ;  /* 0x0000002f0400720c */ /* 0x000fe40002761530 */
[----:B------:R-:W-:Y:S02]  /*346e0*/  ISETP.EQ.AND.EX P1, PT, R10, R13, P1, P2 ;  /* 0x0000000d0a00720c */ /* 0x000fe40000f22320 */
[----:B------:R-:W-:Y:S02]  /*346f0*/  ISETP.LT.U32.AND P0, PT, R12, R5, PT ;  /* 0x000000050c00720c */ /* 0x000fe40003f01070 */
[----:B------:R-:W-:-:S02]  /*34700*/  IADD3 R0, P5, P4, R16, R14, R3 ;  /* 0x0000000e10007210 */ /* 0x000fc40007cbe003 */
[----:B------:R-:W-:Y:S02]  /*34710*/  IADD3 R17, P2, PT, R17, R18, RZ ;  /* 0x0000001211117210 */ /* 0x000fe40007f5e0ff */
[----:B------:R-:W-:Y:S02]  /*34720*/  SEL R3, RZ, 0x1, !P3 ;  /* 0x00000001ff037807 */ /* 0x000fe40005800000 */
[----:B------:R-:W-:Y:S01]  /*34730*/  ISETP.LT.U32.OR.EX P1, PT, R10, R13, P1, P0 ;  /* 0x0000000d0a00720c */ /* 0x000fe20000f21500 */
[----:B------:R-:W-:Y:S01]  /*34740*/  IMAD.WIDE.U32.X R4, RZ, R43, R24, P2 ;  /* 0x0000002bff047225 */ /* 0x000fe200010e0418 */
[----:B------:R-:W-:Y:S02]  /*34750*/  IADD3.X R14, PT, PT, R17, R15, RZ, P5, P4 ;  /* 0x0000000f110e7210 */ /* 0x000fe40002fe84ff */
[C---:B------:R-:W-:Y:S02]  /*34760*/  IADD3 R3, P0, P5, R0.reuse, R22, R3 ;  /* 0x0000001600037210 */ /* 0x040fe40007d1e003 */
[----:B------:R-:W-:-:S02]  /*34770*/  ISETP.GE.U32.AND P4, PT, R0, R16, PT ;  /* 0x000000100000720c */ /* 0x000fc40003f86070 */
[----:B------:R-:W-:Y:S02]  /*34780*/  SEL R0, RZ, 0x1, !P1 ;  /* 0x00000001ff007807 */ /* 0x000fe40004800000 */
[----:B------:R-:W-:Y:S02]  /*34790*/  IADD3.X R6, PT, PT, R14, R45, RZ, P0, P5 ;  /* 0x0000002d0e067210 */ /* 0x000fe400007ea4ff */
[----:B------:R-:W-:Y:S02]  /*347a0*/  ISETP.EQ.U32.AND P0, PT, R3, R22, PT ;  /* 0x000000160300720c */ /* 0x000fe40003f02070 */
[----:B------:R-:W-:Y:S02]  /*347b0*/  IADD3 R13, P5, P2, R0, R3, R7 ;  /* 0x00000003000d7210 */ /* 0x000fe40007abe007 */
[----:B------:R-:W-:Y:S01]  /*347c0*/  ISETP.GE.U32.AND.EX P4, PT, R14, R17, PT, P4 ;  /* 0x000000110e00720c */ /* 0x000fe20003f86140 */
[----:B------:R-:W-:Y:S01]  /*347d0*/  IMAD.MOV.U32 R17, RZ, RZ, R2 ;  /* 0x000000ffff117224 */ /* 0x000fe200078e0002 */
[----:B------:R-:W-:-:S02]  /*347e0*/  ISETP.EQ.AND.EX P3, PT, R6, R45, P3, P0 ;  /* 0x0000002d0600720c */ /* 0x000fc40001f62300 */
[----:B------:R-:W-:Y:S02]  /*347f0*/  IADD3.X R15, PT, PT, RZ, R6, R9, P5, P2 ;  /* 0x00000006ff0f7210 */ /* 0x000fe40002fe4409 */
[----:B------:R-:W-:Y:S02]  /*34800*/  ISETP.LT.U32.AND P0, PT, R3, R22, PT ;  /* 0x000000160300720c */ /* 0x000fe40003f01070 */
[CC--:B------:R-:W-:Y:S02]  /*34810*/  ISETP.EQ.U32.AND P2, PT, R13.reuse, R7.reuse, PT ;  /* 0x000000070d00720c */ /* 0x0c0fe40003f42070 */
[----:B------:R-:W-:Y:S02]  /*34820*/  SEL R3, RZ, 0x1, P4 ;  /* 0x00000001ff037807 */ /* 0x000fe40002000000 */
[----:B------:R-:W-:Y:S02]  /*34830*/  ISETP.LT.U32.AND P4, PT, R13, R7, PT ;  /* 0x000000070d00720c */ /* 0x000fe40003f81070 */
[----:B------:R-:W-:-:S02]  /*34840*/  ISETP.LT.U32.OR.EX P0, PT, R6, R45, P3, P0 ;  /* 0x0000002d0600720c */ /* 0x000fc40001f01500 */
[-C--:B------:R-:W-:Y:S02]  /*34850*/  ISETP.EQ.AND.EX P2, PT, R15, R9.reuse, P1, P2 ;  /* 0x000000090f00720c */ /* 0x080fe40000f42320 */
        /* <DEDUP_REMOVED lines=15> */
[----:B------:R-:W-:-:S07]  /*34950*/  IMAD.MOV.U32 R7, RZ, RZ, R29 ;  /* 0x000000ffff077224 */ /* 0x000fce00078e001d */
.L_x_277:
        /* <DEDUP_REMOVED lines=34> */
.L_x_276:
[----:B------:R-:W-:Y:S02]  /*34b80*/  IMAD.MOV.U32 R27, RZ, RZ, R5 ;  /* 0x000000ffff1b7224 */ /* 0x000fe400078e0005 */
[----:B------:R-:W-:Y:S02]  /*34b90*/  IMAD.MOV.U32 R29, RZ, RZ, R6 ;  /* 0x000000ffff1d7224 */ /* 0x000fe400078e0006 */
[----:B------:R-:W-:Y:S02]  /*34ba0*/  IMAD.MOV.U32 R12, RZ, RZ, R3 ;  /* 0x000000ffff0c7224 */ /* 0x000fe400078e0003 */
[----:B------:R-:W-:Y:S02]  /*34bb0*/  IMAD.MOV.U32 R10, RZ, RZ, R4 ;  /* 0x000000ffff0a7224 */ /* 0x000fe400078e0004 */
[----:B------:R-:W-:Y:S02]  /*34bc0*/  IMAD.MOV.U32 R13, RZ, RZ, R0 ;  /* 0x000000ffff0d7224 */ /* 0x000fe400078e0000 */
[----:B------:R-:W-:-:S07]  /*34bd0*/  IMAD.MOV.U32 R15, RZ, RZ, R2 ;  /* 0x000000ffff0f7224 */ /* 0x000fce00078e0002 */
.L_x_275:
[----:B------:R-:W-:Y:S05]  /*34be0*/  BSYNC.RECONVERGENT B2 ;  /* 0x0000000000027941 */ /* 0x000fea0003800200 */
.L_x_274:
[----:B------:R-:W0:Y:S01]  /*34bf0*/  LDC.64 R18, c[0x3][RZ] ;  /* 0x00c00000ff127b82 */ /* 0x000e220000000a00 */
[----:B------:R-:W1:Y:S07]  /*34c00*/  LDCU.128 UR8, c[0x3][0x10] ;  /* 0x00c00200ff0877ac */ /* 0x000e6e0008000c00 */
[----:B------:R-:W2:Y:S01]  /*34c10*/  LDC.64 R6, c[0x3][0x8] ;  /* 0x00c00200ff067b82 */ /* 0x000ea20000000a00 */
[----:B-1----:R-:W-:Y:S02]  /*34c20*/  ISETP.GE.U32.AND P0, PT, R13, UR10, PT ;  /* 0x0000000a0d007c0c */ /* 0x002fe4000bf06070 */
[----:B------:R-:W-:-:S02]  /*34c30*/  ISETP.EQ.U32.AND P4, PT, R12, UR8, PT ;  /* 0x000000080c007c0c */ /* 0x000fc4000bf82070 */
[----:B------:R-:W-:Y:S02]  /*34c40*/  ISETP.GE.U32.AND.EX P0, PT, R15, UR11, PT, P0 ;  /* 0x0000000b0f007c0c */ /* 0x000fe4000bf06100 */
[----:B0-----:R-:W-:-:S04]  /*34c50*/  ISETP.GE.U32.AND P1, PT, R17, R18, PT ;  /* 0x000000121100720c */ /* 0x001fc80003f26070 */
[----:B------:R-:W-:Y:S02]  /*34c60*/  ISETP.GE.U32.AND.EX P1, PT, R39, R19, PT, P1 ;  /* 0x000000132700720c */ /* 0x000fe40003f26110 */
[CC--:B--2---:R-:W-:Y:S02]  /*34c70*/  ISETP.EQ.U32.AND P2, PT, R27.reuse, R6.reuse, PT ;  /* 0x000000061b00720c */ /* 0x0c4fe40003f42070 */
[----:B------:R-:W-:Y:S02]  /*34c80*/  ISETP.LT.U32.AND P3, PT, R27, R6, PT ;  /* 0x000000061b00720c */ /* 0x000fe40003f61070 */
[CC--:B------:R-:W-:Y:S02]  /*34c90*/  ISETP.EQ.AND.EX P2, PT, R29.reuse, R7.reuse, !P1, P2 ;  /* 0x000000071d00720c */ /* 0x0c0fe40004f42320 */
[----:B------:R-:W-:Y:S02]  /*34ca0*/  SEL R9, RZ, 0x1, P1 ;  /* 0x00000001ff097807 */ /* 0x000fe40000800000 */
[----:B------:R-:W-:-:S02]  /*34cb0*/  ISETP.LT.U32.OR.EX P2, PT, R29, R7, P2, P3 ;  /* 0x000000071d00720c */ /* 0x000fc40001741530 */
[----:B------:R-:W-:Y:S02]  /*34cc0*/  ISETP.LT.U32.AND P3, PT, R12, UR8, PT ;  /* 0x000000080c007c0c */ /* 0x000fe4000bf61070 */
[C---:B------:R-:W-:Y:S02]  /*34cd0*/  ISETP.EQ.AND.EX P5, PT, R10.reuse, UR9, P2, P4 ;  /* 0x000000090a007c0c */ /* 0x040fe400097a2340 */
[----:B------:R-:W-:Y:S02]  /*34ce0*/  @P0 ISETP.NE.U32.AND P4, PT, R13, UR10, PT ;  /* 0x0000000a0d000c0c */ /* 0x000fe4000bf85070 */
[----:B------:R-:W-:Y:S02]  /*34cf0*/  ISETP.LT.U32.OR.EX P3, PT, R10, UR9, P5, P3 ;  /* 0x000000090a007c0c */ /* 0x000fe4000af61530 */
[----:B------:R-:W-:Y:S02]  /*34d00*/  SEL R4, RZ, 0x1, !P2 ;  /* 0x00000001ff047807 */ /* 0x000fe40005000000 */
[----:B------:R-:W-:-:S02]  /*34d10*/  SEL R3, RZ, 0x1, !P3 ;  /* 0x00000001ff037807 */ /* 0x000fc40005800000 */
[----:B------:R-:W-:Y:S02]  /*34d20*/  PLOP3.LUT P1, PT, PT, PT, PT, 0x8, 0x80 ;  /* 0x000000000080781c */ /* 0x000fe40003f2e170 */
[----:B------:R-:W-:Y:S02]  /*34d30*/  @P0 ISETP.NE.OR.EX P1, PT, R15, UR11, !P3, P4 ;  /* 0x0000000b0f000c0c */ /* 0x000fe4000df25740 */
[----:B------:R-:W-:Y:S02]  /*34d40*/  IADD3 R9, P0, PT, R9, R6, RZ ;  /* 0x0000000609097210 */ /* 0x000fe40007f1e0ff */
[----:B------:R-:W-:Y:S02]  /*34d50*/  IADD3 R4, P5, PT, R4, UR8, RZ ;  /* 0x0000000804047c10 */ /* 0x000fe4000ffbe0ff */
[----:B------:R-:W-:Y:S01]  /*34d60*/  IADD3 R3, P4, PT, R3, UR10, RZ ;  /* 0x0000000a03037c10 */ /* 0x000fe2000ff9e0ff */
[----:B------:R-:W-:Y:S01]  /*34d70*/  IMAD.X R6, RZ, RZ, R7, P0 ;  /* 0x000000ffff067224 */ /* 0x000fe200000e0607 */
[----:B------:R-:W-:Y:S01]  /*34d80*/  SEL R2, R18, RZ, P1 ;  /* 0x000000ff12027207 */ /* 0x000fe20000800000 */
[----:B------:R-:W-:Y:S01]  /*34d90*/  IMAD.X R7, RZ, RZ, UR9, P5 ;  /* 0x00000009ff077e24 */ /* 0x000fe2000a8e06ff */
[----:B------:R-:W-:Y:S01]  /*34da0*/  SEL R9, R9, RZ, P1 ;  /* 0x000000ff09097207 */ /* 0x000fe20000800000 */
[----:B------:R-:W-:Y:S01]  /*34db0*/  IMAD.X R0, RZ, RZ, UR11, P4 ;  /* 0x0000000bff007e24 */ /* 0x000fe2000a0e06ff */
        /* <DEDUP_REMOVED lines=14> */
.L_x_273:
[----:B------:R-:W-:Y:S05]  /*34ea0*/  BSYNC.RECONVERGENT B1 ;  /* 0x0000000000017941 */ /* 0x000fea0003800200 */
.L_x_272:
[-C--:B0-----:R-:W-:Y:S01]  /*34eb0*/  IMAD.WIDE.U32 R12, R37, R28.reuse, RZ ;  /* 0x0000001c250c7225 */ /* 0x081fe200078e00ff */
        /* <DEDUP_REMOVED lines=37> */
[----:B------:R-:W-:-:S03]  /*35110*/  IMAD.WIDE.U32 R38, P2, R34, R32, R38 ;  /* 0x0000002022267225 */ /* 0x000fc60007840026 */
[----:B------:R-:W-:Y:S01]  /*35120*/  SEL R41, RZ, 0x1, P0 ;  /* 0x00000001ff297807 */ /* 0x000fe20000000000 */
[----:B------:R-:W-:Y:S01]  /*35130*/  IMAD.MOV.U32 R16, RZ, RZ, R25 ;  /* 0x000000ffff107224 */ /* 0x000fe200078e0019 */
[----:B------:R-:W-:Y:S01]  /*35140*/  IADD3 R25, P5, PT, R43, R18, RZ ;  /* 0x000000122b197210 */ /* 0x000fe20007fbe0ff */
[----:B------:R-:W-:-:S03]  /*35150*/  IMAD.WIDE.U32 R14, R37, R35, RZ ;  /* 0x00000023250e7225 */ /* 0x000fc600078e00ff */
[----:B------:R-:W-:Y:S01]  /*35160*/  ISETP.GE.U32.AND P0, PT, R25, R18, PT ;  /* 0x000000121900720c */ /* 0x000fe20003f06070 */
[----:B------:R-:W-:Y:S01]  /*35170*/  IMAD.WIDE.U32.X R16, R32, R37, R16, P1 ;  /* 0x0000002520107225 */ /* 0x000fe200008e0410 */
[----:B------:R-:W-:-:S03]  /*35180*/  IADD3 R22, P1, PT, R19, R38, RZ ;  /* 0x0000002613167210 */ /* 0x000fc60007f3e0ff */
[----:B------:R-:W-:Y:S02]  /*35190*/  IMAD.X R19, RZ, RZ, RZ, P2 ;  /* 0x000000ffff137224 */ /* 0x000fe400010e06ff */
[----:B------:R-:W-:Y:S01]  /*351a0*/  IMAD.X R29, R22, 0x1, R45, P5 ;  /* 0x00000001161d7824 */ /* 0x000fe200028e062d */
[----:B------:R-:W-:Y:S01]  /*351b0*/  IADD3 R41, P2, P5, R25, R16, R41 ;  /* 0x0000001019297210 */ /* 0x000fe20007d5e029 */
[----:B------:R-:W-:Y:S02]  /*351c0*/  IMAD.MOV.U32 R18, RZ, RZ, R39 ;  /* 0x000000ffff127224 */ /* 0x000fe400078e0027 */
[----:B------:R-:W-:Y:S01]  /*351d0*/  IMAD.WIDE.U32 R58, R35, R33, RZ ;  /* 0x00000021233a7225 */ /* 0x000fe200078e00ff */
[----:B------:R-:W-:Y:S02]  /*351e0*/  IADD3.X R36, PT, PT, R29, R17, RZ, P2, P5 ;  /* 0x000000111d247210 */ /* 0x000fe400017ea4ff */
[----:B------:R-:W-:Y:S01]  /*351f0*/  ISETP.GE.U32.AND P2, PT, R41, R25, PT ;  /* 0x000000192900720c */ /* 0x000fe20003f46070 */
[----:B------:R-:W-:Y:S01]  /*35200*/  IMAD.WIDE.U32 R16, P5, R30, R28, R14 ;  /* 0x0000001c1e107225 */ /* 0x000fe200078a000e */
[----:B------:R-:W-:-:S02]  /*35210*/  ISETP.GE.U32.AND.EX P0, PT, R29, R22, PT, P0 ;  /* 0x000000161d00720c */ /* 0x000fc40003f06100 */
[----:B------:R-:W-:Y:S01]  /*35220*/  ISETP.GE.U32.AND.EX P2, PT, R36, R29, PT, P2 ;  /* 0x0000001d2400720c */ /* 0x000fe20003f46120 */
[----:B------:R-:W-:Y:S01]  /*35230*/  IMAD.WIDE.U32 R14, R28, R35, RZ ;  /* 0x000000231c0e7225 */ /* 0x000fe200078e00ff */
[----:B------:R-:W-:Y:S02]  /*35240*/  SEL R14, RZ, 0x1, P0 ;  /* 0x00000001ff0e7807 */ /* 0x000fe40000000000 */
[----:B------:R-:W-:Y:S01]  /*35250*/  SEL R49, RZ, 0x1, P2 ;  /* 0x00000001ff317807 */ /* 0x000fe20001000000 */
[----:B------:R-:W-:Y:S01]  /*35260*/  IMAD.WIDE.U32.X R38, R32, R32, R18, P1 ;  /* 0x0000002020267225 */ /* 0x000fe200008e0412 */
[----:B------:R-:W-:Y:S02]  /*35270*/  ISETP.GE.U32.AND P1, PT, R43, R40, PT ;  /* 0x000000282b00720c */ /* 0x000fe40003f26070 */
[----:B------:R-:W-:Y:S01]  /*35280*/  IADD3 RZ, P0, PT, R15, R16, RZ ;  /* 0x000000100fff7210 */ /* 0x000fe20007f1e0ff */
[----:B------:R-:W-:Y:S01]  /*35290*/  IMAD.X R25, RZ, RZ, RZ, P5 ;  /* 0x000000ffff197224 */ /* 0x000fe200028e06ff */
[----:B------:R-:W-:Y:S01]  /*352a0*/  ISETP.GE.U32.AND.EX P5, PT, R45, R48, PT, P1 ;  /* 0x000000302d00720c */ /* 0x000fe20003fa6110 */
[----:B------:R-:W-:Y:S01]  /*352b0*/  IMAD.WIDE.U32 R18, R31, R28, RZ ;  /* 0x0000001c1f127225 */ /* 0x000fe200078e00ff */
[----:B------:R-:W-:-:S02]  /*352c0*/  IADD3 R49, P1, P2, R49, R38, R14 ;  /* 0x0000002631317210 */ /* 0x000fc40007a3e00e */
[----:B------:R-:W-:Y:S01]  /*352d0*/  SEL R45, RZ, 0x1, P5 ;  /* 0x00000001ff2d7807 */ /* 0x000fe20002800000 */
[----:B------:R-:W-:Y:S01]  /*352e0*/  IMAD.MOV.U32 R24, RZ, RZ, R17 ;  /* 0x000000ffff187224 */ /* 0x000fe200078e0011 */
[----:B------:R-:W-:Y:S01]  /*352f0*/  IADD3.X R44, PT, PT, RZ, R39, RZ, P1, P2 ;  /* 0x00000027ff2c7210 */ /* 0x000fe20000fe44ff */
[----:B------:R-:W-:-:S04]  /*35300*/  IMAD.WIDE.U32 R14, R33, R28, RZ ;  /* 0x0000001c210e7225 */ /* 0x000fc800078e00ff */
[----:B------:R-:W-:-:S04]  /*35310*/  IMAD.WIDE.U32 R18, P5, R33, R37, R18 ;  /* 0x0000002521127225 */ /* 0x000fc800078a0012 */
        /* <DEDUP_REMOVED lines=21> */
[----:B------:R-:W-:Y:S02]  /*35470*/  IMAD.MOV.U32 R42, RZ, RZ, R27 ;  /* 0x000000ffff2a7224 */ /* 0x000fe400078e001b */
[----:B------:R-:W-:Y:S01]  /*35480*/  IMAD.WIDE.U32 R26, R35, R34, RZ ;  /* 0x00000022231a7225 */ /* 0x000fe200078e00ff */
[----:B------:R-:W-:-:S03]  /*35490*/  IADD3.X R47, PT, PT, R22, R39, RZ, P5, P6 ;  /* 0x00000027162f7210 */ /* 0x000fc60002fec4ff */
[----:B------:R-:W-:Y:S01]  /*354a0*/  IMAD.WIDE.U32 R38, R30, R34, RZ ;  /* 0x000000221e267225 */ /* 0x000fe200078e00ff */
[----:B------:R-:W-:-:S03]  /*354b0*/  IADD3 R24, P5, PT, R45, R26, RZ ;  /* 0x0000001a2d187210 */ /* 0x000fc60007fbe0ff */
[----:B------:R-:W-:Y:S01]  /*354c0*/  IMAD.WIDE.U32.X R42, R30, R37, R42, P3 ;  /* 0x000000251e2a7225 */ /* 0x000fe200018e042a */
[----:B------:R-:W-:-:S03]  /*354d0*/  IADD3 R15, P3, PT, R41, R40, RZ ;  /* 0x00000028290f7210 */ /* 0x000fc60007f7e0ff */
[----:B------:R-:W-:-:S04]  /*354e0*/  IMAD.WIDE.U32 R38, P4, R35, R32, R38 ;  /* 0x0000002023267225 */ /* 0x000fc80007880026 */
[----:B------:R-:W-:Y:S01]  /*354f0*/  IMAD.X R17, R36, 0x1, R48, P3 ;  /* 0x0000000124117824 */ /* 0x000fe200018e0630 */
[----:B------:R-:W-:Y:S01]  /*35500*/  IADD3 R36, P3, PT, R27, R38, RZ ;  /* 0x000000261b247210 */ /* 0x000fe20007f7e0ff */
[----:B------:R-:W-:Y:S02]  /*35510*/  IMAD.X R55, RZ, RZ, RZ, P4 ;  /* 0x000000ffff377224 */ /* 0x000fe400020e06ff */
[----:B------:R-:W-:Y:S02]  /*35520*/  IMAD.MOV.U32 R54, RZ, RZ, R39 ;  /* 0x000000ffff367224 */ /* 0x000fe400078e0027 */
[----:B------:R-:W-:Y:S01]  /*35530*/  IMAD.X R51, R36, 0x1, R51, P5 ;  /* 0x0000000124337824 */ /* 0x000fe200028e0633 */
[----:B------:R-:W-:Y:S01]  /*35540*/  ISETP.GE.U32.AND P5, PT, R15, R40, PT ;  /* 0x000000280f00720c */ /* 0x000fe20003fa6070 */
[----:B------:R-:W-:-:S03]  /*35550*/  IMAD.WIDE.U32 R40, R32, R35, RZ ;  /* 0x0000002320287225 */ /* 0x000fc600078e00ff */
[----:B------:R-:W-:Y:S01]  /*35560*/  ISETP.GE.U32.AND.EX P5, PT, R17, R48, PT, P5 ;  /* 0x000000301100720c */ /* 0x000fe20003fa6150 */
[----:B------:R-:W-:Y:S02]  /*35570*/  IMAD.MOV.U32 R62, RZ, RZ, R19 ;  /* 0x000000ffff3e7224 */ /* 0x000fe400078e0013 */
[----:B------:R-:W-:Y:S01]  /*35580*/  IMAD.X R39, RZ, RZ, RZ, P0 ;  /* 0x000000ffff277224 */ /* 0x000fe200000e06ff */
[----:B------:R-:W-:Y:S01]  /*35590*/  SEL R65, RZ, 0x1, P5 ;  /* 0x00000001ff417807 */ /* 0x000fe20002800000 */
[----:B------:R-:W-:Y:S01]  /*355a0*/  IMAD.MOV.U32 R38, RZ, RZ, R25 ;  /* 0x000000ffff267224 */ /* 0x000fe200078e0019 */
[----:B------:R-:W-:-:S03]  /*355b0*/  IADD3 R49, P5, PT, R24, R49, RZ ;  /* 0x0000003118317210 */ /* 0x000fc60007fbe0ff */
[----:B------:R-:W-:-:S04]  /*355c0*/  IMAD.WIDE.U32.X R38, R31, R32, R38, P2 ;  /* 0x000000201f267225 */ /* 0x000fc800010e0426 */
        /* <DEDUP_REMOVED lines=9> */
[----:B------:R-:W-:-:S04]  /*35660*/  IMAD.MOV.U32 R44, RZ, RZ, R43 ;  /* 0x000000ffff2c7224 */ /* 0x000fc800078e002b */
[----:B------:R-:W-:Y:S01]  /*35670*/  IMAD.WIDE.U32.X R40, R30, R32, R44, P5 ;  /* 0x000000201e287225 */ /* 0x000fe200028e042c */
[----:B------:R-:W-:-:S04]  /*35680*/  ISETP.GE.U32.AND P5, PT, R24, R26, PT ;  /* 0x0000001a1800720c */ /* 0x000fc80003fa6070 */
[----:B------:R-:W-:-:S04]  /*35690*/  ISETP.GE.U32.AND.EX P5, PT, R51, R36, PT, P5 ;  /* 0x000000243300720c */ /* 0x000fc80003fa6150 */
[----:B------:R-:W-:Y:S02]  /*356a0*/  SEL R64, RZ, 0x1, P5 ;  /* 0x00000001ff407807 */ /* 0x000fe40002800000 */
[----:B------:R-:W-:Y:S01]  /*356b0*/  ISETP.GE.U32.AND P5, PT, R49, R24, PT ;  /* 0x000000183100720c */ /* 0x000fe20003fa6070 */
[----:B------:R-:W-:-:S03]  /*356c0*/  IMAD.WIDE.U32 R48, R30, R33, RZ ;  /* 0x000000211e307225 */ /* 0x000fc600078e00ff */
[----:B------:R-:W-:Y:S01]  /*356d0*/  ISETP.GE.U32.AND.EX P5, PT, R18, R51, PT, P5 ;  /* 0x000000331200720c */ /* 0x000fe20003fa6150 */
[----:B------:R-:W-:Y:S01]  /*356e0*/  IMAD.WIDE.U32.X R18, R30, R32, R54, P3 ;  /* 0x000000201e127225 */ /* 0x000fe200018e0436 */
[----:B------:R-:W-:Y:S02]  /*356f0*/  ISETP.GE.U32.AND P3, PT, R65, R27, PT ;  /* 0x0000001b4100720c */ /* 0x000fe40003f66070 */
[----:B------:R-:W-:Y:S01]  /*35700*/  SEL R43, RZ, 0x1, P5 ;  /* 0x00000001ff2b7807 */ /* 0x000fe20002800000 */
[----:B------:R-:W-:Y:S01]  /*35710*/  IMAD.WIDE.U32 R24, R31, R35, RZ ;  /* 0x000000231f187225 */ /* 0x000fe200078e00ff */
[----:B------:R-:W-:Y:S02]  /*35720*/  ISETP.GE.U32.AND.EX P2, PT, R52, R67, PT, P3 ;  /* 0x000000433400720c */ /* 0x000fe40003f46130 */
[----:B------:R-:W-:Y:S01]  /*35730*/  IADD3 R64, P5, P6, R43, R40, R64 ;  /* 0x000000282b407210 */ /* 0x000fe20007ebe040 */
[----:B------:R-:W-:-:S03]  /*35740*/  IMAD.WIDE.U32 R54, P3, R33, R30, R24 ;  /* 0x0000001e21367225 */ /* 0x000fc60007860018 */
[----:B------:R-:W-:Y:S02]  /*35750*/  IADD3.X R66, PT, PT, RZ, R41, RZ, P5, P6 ;  /* 0x00000029ff427210 */ /* 0x000fe40002fec4ff */
[----:B------:R-:W-:Y:S01]  /*35760*/  LOP3.LUT P6, RZ, R149, 0x1, RZ, 0xc0, !PT ;  /* 0x0000000195ff7812 */ /* 0x000fe200078cc0ff */
[----:B------:R-:W-:-:S04]  /*35770*/  IMAD.WIDE.U32 R40, R32, R33, RZ ;  /* 0x0000002120287225 */ /* 0x000fc800078e00ff */
[----:B------:R-:W-:Y:S02]  /*35780*/  IMAD.X R63, RZ, RZ, RZ, P6 ;  /* 0x000000ffff3f7224 */ /* 0x000fe400030e06ff */
[----:B------:R-:W-:-:S04]  /*35790*/  IMAD.WIDE.U32 R42, P5, R31, R34, R40 ;  /* 0x000000221f2a7225 */ /* 0x000fc800078a0028 */
[----:B------:R-:W-:-:S04]  /*357a0*/  IMAD.WIDE.U32 R40, R30, R35, RZ ;  /* 0x000000231e287225 */ /* 0x000fc800078e00ff */
[----:B------:R-:W-:Y:S02]  /*357b0*/  IMAD.MOV.U32 R44, RZ, RZ, R43 ;  /* 0x000000ffff2c7224 */ /* 0x000fe400078e002b */
[----:B------:R-:W-:-:S04]  /*357c0*/  IMAD.WIDE.U32 R56, P4, R35, R30, R40 ;  /* 0x0000001e23387225 */ /* 0x000fc80007880028 */
        /* <DEDUP_REMOVED lines=8> */
[----:B------:R-:W-:Y:S01]  /*35850*/  ISETP.GE.U32.AND.EX P1, PT, R67, R36, PT, P1 ;  /* 0x000000244300720c */ /* 0x000fe20003f26110 */
[----:B------:R-:W-:Y:S01]  /*35860*/  IMAD.WIDE.U32 R40, R35, R35, RZ ;  /* 0x0000002323287225 */ /* 0x000fe200078e00ff */
[----:B------:R-:W-:-:S03]  /*35870*/  IADD3 RZ, P5, PT, R59, R60, RZ ;  /* 0x0000003c3bff7210 */ /* 0x000fc60007fbe0ff */
[----:B------:R-:W-:Y:S01]  /*35880*/  IMAD.WIDE.U32 R26, R31, R33, RZ ;  /* 0x000000211f1a7225 */ /* 0x000fe200078e00ff */
[----:B------:R-:W-:-:S03]  /*35890*/  IADD3 R59, P0, PT, R41, R56, RZ ;  /* 0x00000038293b7210 */ /* 0x000fc60007f1e0ff */
[----:B------:R-:W-:Y:S01]  /*358a0*/  IMAD.MOV.U32 R48, RZ, RZ, R61 ;  /* 0x000000ffff307224 */ /* 0x000fe200078e003d */
[----:B------:R-:W-:Y:S01]  /*358b0*/  SEL R61, RZ, 0x1, P2 ;  /* 0x00000001ff3d7807 */ /* 0x000fe20001000000 */
[----:B------:R-:W-:Y:S01]  /*358c0*/  IMAD.WIDE.U32.X R44, R31, R32, R44, P4 ;  /* 0x000000201f2c7225 */ /* 0x000fe200020e042c */
[----:B------:R-:W-:-:S03]  /*358d0*/  SEL R32, RZ, 0x1, P1 ;  /* 0x00000001ff207807 */ /* 0x000fc60000800000 */
[----:B------:R-:W-:Y:S02]  /*358e0*/  IMAD.MOV.U32 R50, RZ, RZ, R57 ;  /* 0x000000ffff327224 */ /* 0x000fe400078e0039 */
[----:B------:R-:W-:-:S04]  /*358f0*/  IMAD.WIDE.U32 R56, P1, R33, R31, R26 ;  /* 0x0000001f21387225 */ /* 0x000fc8000782001a */
[----:B------:R-:W-:Y:S01]  /*35900*/  IMAD.X R37, RZ, RZ, RZ, P3 ;  /* 0x000000ffff257224 */ /* 0x000fe200018e06ff */
[----:B------:R-:W-:Y:S01]  /*35910*/  IADD3 R61, P3, P4, R61, R18, R32 ;  /* 0x000000123d3d7210 */ /* 0x000fe20007c7e020 */
[----:B------:R-:W-:-:S04]  /*35920*/  IMAD.WIDE.U32 R24, R33, R33, RZ ;  /* 0x0000002121187225 */ /* 0x000fc800078e00ff */
[----:B------:R-:W-:Y:S01]  /*35930*/  IMAD.MOV.U32 R26, RZ, RZ, R57 ;  /* 0x000000ffff1a7224 */ /* 0x000fe200078e0039 */
[----:B------:R-:W-:Y:S01]  /*35940*/  IADD3.X R57, PT, PT, RZ, R19, RZ, P3, P4 ;  /* 0x00000013ff397210 */ /* 0x000fe20001fe84ff */
[----:B------:R-:W-:Y:S01]  /*35950*/  IMAD.X R27, RZ, RZ, RZ, P1 ;  /* 0x000000ffff1b7224 */ /* 0x000fe200008e06ff */
[----:B------:R-:W-:Y:S01]  /*35960*/  IADD3 R19, P3, PT, R65, R14, RZ ;  /* 0x0000000e41137210 */ /* 0x000fe20007f7e0ff */
[----:B------:R-:W-:Y:S01]  /*35970*/  IMAD.MOV.U32 R36, RZ, RZ, R55 ;  /* 0x000000ffff247224 */ /* 0x000fe200078e0037 */
[----:B------:R-:W-:Y:S01]  /*35980*/  IADD3 R55, P1, PT, R25, R56, RZ ;  /* 0x0000003819377210 */ /* 0x000fe20007f3e0ff */
[----:B------:R-:W-:Y:S01]  /*35990*/  IMAD.WIDE.U32.X R50, R30, R30, R50, P0 ;  /* 0x0000001e1e327225 */ /* 0x000fe200000e0432 */
[C---:B------:R-:W-:Y:S02]  /*359a0*/  IADD3 R25, P0, PT, R53.reuse, R64, RZ ;  /* 0x0000004035197210 */ /* 0x040fe40007f1e0ff */
[----:B------:R-:W-:Y:S01]  /*359b0*/  ISETP.GE.U32.AND P4, PT, R53, R16, PT ;  /* 0x000000103500720c */ /* 0x000fe20003f86070 */
[----:B------:R-:W-:Y:S01]  /*359c0*/  IMAD.X R18, R52, 0x1, R29, P3 ;  /* 0x0000000134127824 */ /* 0x000fe200018e061d */
[----:B------:R-:W-:Y:S01]  /*359d0*/  ISETP.GE.U32.AND P3, PT, R19, R14, PT ;  /* 0x0000000e1300720c */ /* 0x000fe20003f66070 */
[C---:B------:R-:W-:Y:S01]  /*359e0*/  IMAD.X R52, R47.reuse, 0x1, R66, P0 ;  /* 0x000000012f347824 */ /* 0x040fe200000e0642 */
[----:B------:R-:W-:Y:S01]  /*359f0*/  ISETP.GE.U32.AND.EX P4, PT, R47, R22, PT, P4 ;  /* 0x000000162f00720c */ /* 0x000fe20003f86140 */
[----:B------:R-:W-:Y:S01]  /*35a00*/  IMAD.WIDE.U32 R34, R33, R35, RZ ;  /* 0x0000002321227225 */ /* 0x000fe200078e00ff */
[----:B------:R-:W-:-:S02]  /*35a10*/  IADD3 R14, P0, PT, R25, R40, RZ ;  /* 0x00000028190e7210 */ /* 0x000fc40007f1e0ff */
[----:B------:R-:W-:Y:S01]  /*35a20*/  ISETP.GE.U32.AND.EX P3, PT, R18, R29, PT, P3 ;  /* 0x0000001d1200720c */ /* 0x000fe20003f66130 */
[----:B------:R-:W-:Y:S01]  /*35a30*/  IMAD.WIDE.U32.X R32, R31, R30, R48, P5 ;  /* 0x0000001e1f207225 */ /* 0x000fe200028e0430 */
[----:B------:R-:W-:Y:S02]  /*35a40*/  SEL R49, RZ, 0x1, P4 ;  /* 0x00000001ff317807 */ /* 0x000fe40002000000 */
[----:B------:R-:W-:Y:S01]  /*35a50*/  ISETP.GE.U32.AND P4, PT, R25, R53, PT ;  /* 0x000000351900720c */ /* 0x000fe20003f86070 */
[----:B------:R-:W-:Y:S01]  /*35a60*/  IMAD.X R48, R59, 0x1, R52, P0 ;  /* 0x000000013b307824 */ /* 0x000fe200000e0634 */
[----:B------:R-:W-:Y:S01]  /*35a70*/  IADD3 R25, P0, PT, R14, R61, RZ ;  /* 0x0000003d0e197210 */ /* 0x000fe20007f1e0ff */
[----:B------:R-:W-:Y:S01]  /*35a80*/  IMAD.WIDE.U32.X R26, R31, R31, R26, P1 ;  /* 0x0000001f1f1a7225 */ /* 0x000fe200008e041a */
[----:B------:R-:W-:Y:S02]  /*35a90*/  ISETP.GE.U32.AND.EX P4, PT, R52, R47, PT, P4 ;  /* 0x0000002f3400720c */ /* 0x000fe40003f86140 */
[----:B------:R-:W-:Y:S01]  /*35aa0*/  IADD3 R41, P2, PT, R35, R54, RZ ;  /* 0x0000003623297210 */ /* 0x000fe20007f5e0ff */
[----:B------:R-:W-:Y:S01]  /*35ab0*/  IMAD.X R29, R48, 0x1, R57, P0 ;  /* 0x00000001301d7824 */ /* 0x000fe200000e0639 */
[----:B------:R-:W-:-:S02]  /*35ac0*/  ISETP.GE.U32.AND P0, PT, R25, R14, PT ;  /* 0x0000000e1900720c */ /* 0x000fc40003f06070 */
[----:B------:R-:W-:Y:S01]  /*35ad0*/  SEL R35, RZ, 0x1, P3 ;  /* 0x00000001ff237807 */ /* 0x000fe20001800000 */
[----:B------:R-:W-:Y:S01]  /*35ae0*/  IMAD.WIDE.U32.X R36, R31, R30, R36, P2 ;  /* 0x0000001e1f247225 */ /* 0x000fe200010e0424 */
[----:B------:R-:W-:Y:S02]  /*35af0*/  ISETP.GE.U32.AND P3, PT, R14, R40, PT ;  /* 0x000000280e00720c */ /* 0x000fe40003f66070 */
[----:B------:R-:W-:Y:S02]  /*35b00*/  SEL R53, RZ, 0x1, P4 ;  /* 0x00000001ff357807 */ /* 0x000fe40002000000 */
[----:B------:R-:W-:Y:S02]  /*35b10*/  IADD3 R25, P4, PT, R25, R16, RZ ;  /* 0x0000001019197210 */ /* 0x000fe40007f9e0ff */
[C---:B------:R-:W-:Y:S02]  /*35b20*/  ISETP.GE.U32.AND.EX P0, PT, R29.reuse, R48, PT, P0 ;  /* 0x000000301d00720c */ /* 0x040fe40003f06100 */
[----:B------:R-:W-:Y:S01]  /*35b30*/  ISETP.GE.U32.AND.EX P3, PT, R48, R59, PT, P3 ;  /* 0x0000003b3000720c */ /* 0x000fe20003f66130 */
[----:B------:R-:W-:Y:S01]  /*35b40*/  IMAD.X R29, R29, 0x1, R22, P4 ;  /* 0x000000011d1d7824 */ /* 0x000fe200020e0616 */
[----:B------:R-:W-:-:S02]  /*35b50*/  SEL R47, RZ, 0x1, P0 ;  /* 0x00000001ff2f7807 */ /* 0x000fc40000000000 */
[----:B------:R-:W-:Y:S02]  /*35b60*/  IADD3 R35, P0, P4, R25, R42, R35 ;  /* 0x0000002a19237210 */ /* 0x000fe40007c1e023 */
[----:B------:R-:W-:Y:S02]  /*35b70*/  SEL R14, RZ, 0x1, P3 ;  /* 0x00000001ff0e7807 */ /* 0x000fe40001800000 */
[----:B------:R-:W-:Y:S02]  /*35b80*/  IADD3 R53, P5, P3, R53, R44, R49 ;  /* 0x0000002c35357210 */ /* 0x000fe40007bbe031 */
[----:B------:R-:W-:Y:S02]  /*35b90*/  IADD3.X R49, PT, PT, R29, R43, RZ, P0, P4 ;  /* 0x0000002b1d317210 */ /* 0x000fe400007e84ff */
[----:B------:R-:W-:Y:S02]  /*35ba0*/  ISETP.GE.U32.AND P2, PT, R25, R16, PT ;  /* 0x000000101900720c */ /* 0x000fe40003f46070 */
[----:B------:R-:W-:Y:S01]  /*35bb0*/  ISETP.GE.U32.AND P0, PT, R35, R25, PT ;  /* 0x000000192300720c */ /* 0x000fe20003f06070 */
[----:B------:R-:W-:Y:S01]  /*35bc0*/  IMAD.WIDE.U32 R30, R49, 0x3d1, RZ ;  /* 0x000003d1311e7825 */ /* 0x000fe200078e00ff */
[----:B------:R-:W-:-:S02]  /*35bd0*/  IADD3.X R44, PT, PT, RZ, R45, RZ, P5, P3 ;  /* 0x0000002dff2c7210 */ /* 0x000fc40002fe64ff */
[----:B------:R-:W-:Y:S02]  /*35be0*/  IADD3 R25, P5, P3, R47, R50, R14 ;  /* 0x000000322f197210 */ /* 0x000fe40007bbe00e */
[----:B------:R-:W-:Y:S02]  /*35bf0*/  IADD3 R16, P4, PT, R53, R34, RZ ;  /* 0x0000002235107210 */ /* 0x000fe40007f9e0ff */
[----:B------:R-:W-:Y:S02]  /*35c00*/  ISETP.GE.U32.AND.EX P2, PT, R29, R22, PT, P2 ;  /* 0x000000161d00720c */ /* 0x000fe40003f46120 */
[----:B------:R-:W-:Y:S01]  /*35c10*/  ISETP.GE.U32.AND.EX P0, PT, R49, R29, PT, P0 ;  /* 0x0000001d3100720c */ /* 0x000fe20003f06100 */
[----:B------:R-:W-:Y:S01]  /*35c20*/  IMAD.X R29, R41, 0x1, R44, P4 ;  /* 0x00000001291d7824 */ /* 0x000fe200020e062c */
[----:B------:R-:W-:Y:S02]  /*35c30*/  IADD3.X R50, PT, PT, RZ, R51, RZ, P5, P3 ;  /* 0x00000033ff327210 */ /* 0x000fe40002fe64ff */
[----:B------:R-:W-:-:S02]  /*35c40*/  IADD3 R25, P3, PT, R16, R25, RZ ;  /* 0x0000001910197210 */ /* 0x000fc40007f7e0ff */
[----:B------:R-:W-:Y:S02]  /*35c50*/  SEL R14, RZ, 0x1, P2 ;  /* 0x00000001ff0e7807 */ /* 0x000fe40001000000 */
[----:B------:R-:W-:Y:S02]  /*35c60*/  SEL R45, RZ, 0x1, P0 ;  /* 0x00000001ff2d7807 */ /* 0x000fe40000000000 */
[----:B------:R-:W-:Y:S02]  /*35c70*/  ISETP.GE.U32.AND P5, PT, R16, R34, PT ;  /* 0x000000221000720c */ /* 0x000fe40003fa6070 */
[----:B------:R-:W-:Y:S01]  /*35c80*/  ISETP.GE.U32.AND P0, PT, R25, R16, PT ;  /* 0x000000101900720c */ /* 0x000fe20003f06070 */
[----:B------:R-:W-:Y:S01]  /*35c90*/  IMAD.X R16, R29, 0x1, R50, P3 ;  /* 0x000000011d107824 */ /* 0x000fe200018e0632 */
[----:B------:R-:W-:Y:S02]  /*35ca0*/  IADD3 R45, P4, P2, R45, R38, R14 ;  /* 0x000000262d2d7210 */ /* 0x000fe40007a9e00e */
[----:B------:R-:W-:-:S02]  /*35cb0*/  IADD3 R14, P3, PT, R25, R34, RZ ;  /* 0x00000022190e7210 */ /* 0x000fc40007f7e0ff */
[----:B------:R-:W-:Y:S02]  /*35cc0*/  ISETP.GE.U32.AND.EX P1, PT, R29, R41, PT, P5 ;  /* 0x000000291d00720c */ /* 0x000fe40003f26150 */
[C---:B------:R-:W-:Y:S01]  /*35cd0*/  ISETP.GE.U32.AND.EX P0, PT, R16.reuse, R29, PT, P0 ;  /* 0x0000001d1000720c */ /* 0x040fe20003f06100 */
[----:B------:R-:W-:Y:S01]  /*35ce0*/  IMAD.X R16, R16, 0x1, R41, P3 ;  /* 0x0000000110107824 */ /* 0x000fe200018e0629 */
[C---:B------:R-:W-:Y:S02]  /*35cf0*/  IADD3 R45, P5, PT, R14.reuse, R45, RZ ;  /* 0x0000002d0e2d7210 */ /* 0x040fe40007fbe0ff */
[----:B------:R-:W-:Y:S02]  /*35d00*/  IADD3.X R47, PT, PT, RZ, R39, RZ, P4, P2 ;  /* 0x00000027ff2f7210 */ /* 0x000fe400027e44ff */
[----:B------:R-:W-:Y:S02]  /*35d10*/  ISETP.GE.U32.AND P3, PT, R45, R14, PT ;  /* 0x0000000e2d00720c */ /* 0x000fe40003f66070 */
[----:B------:R-:W-:Y:S01]  /*35d20*/  ISETP.GE.U32.AND P2, PT, R14, R34, PT ;  /* 0x000000220e00720c */ /* 0x000fe20003f46070 */
[----:B------:R-:W-:Y:S01]  /*35d30*/  IMAD.X R47, R16, 0x1, R47, P5 ;  /* 0x00000001102f7824 */ /* 0x000fe200028e062f */
[----:B------:R-:W-:Y:S01]  /*35d40*/  SEL R14, RZ, 0x1, P1 ;  /* 0x00000001ff0e7807 */ /* 0x000fe20000800000 */
[----:B------:R-:W-:Y:S01]  /*35d50*/  IMAD.MOV.U32 R34, RZ, RZ, RZ ;  /* 0x000000ffff227224 */ /* 0x000fe200078e00ff */
[----:B------:R-:W-:-:S02]  /*35d60*/  SEL R29, RZ, 0x1, P0 ;  /* 0x00000001ff1d7807 */ /* 0x000fc40000000000 */
[----:B------:R-:W-:Y:S02]  /*35d70*/  ISETP.GE.U32.AND.EX P1, PT, R47, R16, PT, P3 ;  /* 0x000000102f00720c */ /* 0x000fe40003f26130 */
[----:B------:R-:W-:Y:S01]  /*35d80*/  ISETP.GE.U32.AND.EX P0, PT, R16, R41, PT, P2 ;  /* 0x000000291000720c */ /* 0x000fe20003f06120 */
[----:B------:R-:W-:Y:S01]  /*35d90*/  IMAD.WIDE.U32 R40, R35, 0x3d1, R34 ;  /* 0x000003d123287825 */ /* 0x000fe200078e0022 */
[----:B------:R-:W-:Y:S02]  /*35da0*/  IADD3 R29, P2, P3, R29, R32, R14 ;  /* 0x000000201d1d7210 */ /* 0x000fe40007b5e00e */
[----:B------:R-:W-:Y:S01]  /*35db0*/  SEL R25, RZ, 0x1, P1 ;  /* 0x00000001ff197807 */ /* 0x000fe20000800000 */
[----:B------:R-:W-:Y:S01]  /*35dc0*/  IMAD.WIDE.U32 R38, P1, RZ, R35, R30 ;  /* 0x00000023ff267225 */ /* 0x000fe2000782001e */
[----:B------:R-:W-:Y:S02]  /*35dd0*/  SEL R14, RZ, 0x1, P0 ;  /* 0x00000001ff0e7807 */ /* 0x000fe40000000000 */
[----:B------:R-:W-:Y:S01]  /*35de0*/  IADD3.X R16, PT, PT, RZ, R33, RZ, P2, P3 ;  /* 0x00000021ff107210 */ /* 0x000fe200017e64ff */
[----:B------:R-:W-:Y:S01]  /*35df0*/  IMAD.X R33, RZ, RZ, RZ, P1 ;  /* 0x000000ffff217224 */ /* 0x000fe200008e06ff */
[----:B------:R-:W-:Y:S01]  /*35e00*/  IADD3 R25, P0, P5, R25, R36, R14 ;  /* 0x0000002419197210 */ /* 0x000fe20007d1e00e */
[----:B------:R-:W-:Y:S01]  /*35e10*/  IMAD.IADD R41, R38, 0x1, R41 ;  /* 0x0000000126297824 */ /* 0x000fe200078e0229 */
[----:B------:R-:W-:Y:S01]  /*35e20*/  IADD3 R14, P1, PT, R29, R24, RZ ;  /* 0x000000181d0e7210 */ /* 0x000fe20007f3e0ff */
[----:B------:R-:W-:Y:S01]  /*35e30*/  IMAD.MOV.U32 R32, RZ, RZ, R39 ;  /* 0x000000ffff207224 */ /* 0x000fe200078e0027 */
[----:B------:R-:W-:Y:S01]  /*35e40*/  ISETP.GE.U32.AND P4, PT, R40, RZ, PT ;  /* 0x000000ff2800720c */ /* 0x000fe20003f86070 */
[----:B------:R-:W-:Y:S01]  /*35e50*/  IMAD.WIDE.U32 R30, R35, 0x3d1, RZ ;  /* 0x000003d1231e7825 */ /* 0x000fe200078e00ff */
[----:B------:R-:W-:-:S02]  /*35e60*/  IADD3 R39, P3, PT, R14, R25, RZ ;  /* 0x000000190e277210 */ /* 0x000fc40007f7e0ff */
[----:B------:R-:W-:Y:S01]  /*35e70*/  ISETP.GE.U32.AND.EX P4, PT, R41, R35, PT, P4 ;  /* 0x000000232900720c */ /* 0x000fe20003f86140 */
[----:B------:R-:W-:Y:S01]  /*35e80*/  IMAD.WIDE.U32 R34, R47, 0x3d1, RZ ;  /* 0x000003d12f227825 */ /* 0x000fe200078e00ff */
[----:B------:R-:W-:Y:S02]  /*35e90*/  IADD3.X R43, PT, PT, RZ, R37, RZ, P0, P5 ;  /* 0x00000025ff2b7210 */ /* 0x000fe400007ea4ff */
[----:B------:R-:W-:Y:S01]  /*35ea0*/  ISETP.GE.U32.AND P5, PT, R14, R24, PT ;  /* 0x000000180e00720c */ /* 0x000fe20003fa6070 */
[----:B------:R-:W-:Y:S01]  /*35eb0*/  IMAD.WIDE.U32 R28, R28, R28, R40 ;  /* 0x0000001c1c1c7225 */ /* 0x000fe200078e0028 */
[----:B------:R-:W-:Y:S02]  /*35ec0*/  ISETP.GE.U32.AND P0, PT, R39, R14, PT ;  /* 0x0000000e2700720c */ /* 0x000fe40003f06070 */
[----:B------:R-:W-:Y:S01]  /*35ed0*/  IADD3 RZ, P2, PT, R31, R38, RZ ;  /* 0x000000261fff7210 */ /* 0x000fe20007f5e0ff */
[----:B------:R-:W-:Y:S02]  /*35ee0*/  IMAD.X R14, R55, 0x1, R16, P1 ;  /* 0x00000001370e7824 */ /* 0x000fe400008e0610 */
[----:B------:R-:W-:-:S03]  /*35ef0*/  IMAD.WIDE.U32 R30, R45, 0x3d1, RZ ;  /* 0x000003d12d1e7825 */ /* 0x000fc600078e00ff */
[C---:B------:R-:W-:Y:S01]  /*35f00*/  ISETP.GE.U32.AND.EX P5, PT, R14.reuse, R55, PT, P5 ;  /* 0x000000370e00720c */ /* 0x040fe20003fa6150 */
[----:B------:R-:W-:Y:S02]  /*35f10*/  IMAD.X R43, R14, 0x1, R43, P3 ;  /* 0x000000010e2b7824 */ /* 0x000fe400018e062b */
[----:B------:R-:W-:-:S03]  /*35f20*/  IMAD.WIDE.U32.X R24, RZ, R49, R32, P2 ;  /* 0x00000031ff187225 */ /* 0x000fc600010e0420 */
[----:B------:R-:W-:Y:S01]  /*35f30*/  ISETP.GE.U32.AND.EX P0, PT, R43, R14, PT, P0 ;  /* 0x0000000e2b00720c */ /* 0x000fe20003f06100 */
[----:B------:R-:W-:Y:S01]  /*35f40*/  IMAD.WIDE.U32 R34, P1, RZ, R45, R34 ;  /* 0x0000002dff227225 */ /* 0x000fe20007820022 */
[----:B------:R-:W-:Y:S02]  /*35f50*/  IADD3 R33, P3, PT, R24, R30, RZ ;  /* 0x0000001e18217210 */ /* 0x000fe40007f7e0ff */
[----:B------:R-:W-:Y:S01]  /*35f60*/  SEL R37, RZ, 0x1, P0 ;  /* 0x00000001ff257807 */ /* 0x000fe20000000000 */
[----:B------:R-:W-:Y:S01]  /*35f70*/  IMAD.IADD R22, R12, 0x1, R29 ;  /* 0x000000010c167824 */ /* 0x000fe200078e021d */
[----:B------:R-:W-:Y:S01]  /*35f80*/  IADD3 R31, P2, PT, R31, R34, RZ ;  /* 0x000000221f1f7210 */ /* 0x000fe20007f5e0ff */
[----:B------:R-:W-:Y:S01]  /*35f90*/  IMAD.MOV.U32 R24, RZ, RZ, R35 ;  /* 0x000000ffff187224 */ /* 0x000fe200078e0023 */
[----:B------:R-:W-:Y:S02]  /*35fa0*/  SEL R34, RZ, 0x1, P5 ;  /* 0x00000001ff227807 */ /* 0x000fe40002800000 */
[----:B------:R-:W-:Y:S01]  /*35fb0*/  ISETP.GE.U32.AND P5, PT, R28, R40, PT ;  /* 0x000000281c00720c */ /* 0x000fe20003fa6070 */
[----:B------:R-:W-:Y:S01]  /*35fc0*/  IMAD.X R14, R31, 0x1, R25, P3 ;  /* 0x000000011f0e7824 */ /* 0x000fe200018e0619 */
[----:B------:R-:W-:Y:S01]  /*35fd0*/  SEL R12, RZ, 0x1, P4 ;  /* 0x00000001ff0c7807 */ /* 0x000fe20002000000 */
[----:B------:R-:W-:Y:S01]  /*35fe0*/  IMAD.X R25, RZ, RZ, RZ, P1 ;  /* 0x000000ffff197224 */ /* 0x000fe200008e06ff */
[----:B------:R-:W-:-:S02]  /*35ff0*/  IADD3 R34, P1, P3, R37, R26, R34 ;  /* 0x0000001a25227210 */ /* 0x000fc40007b3e022 */
[----:B------:R-:W-:Y:S01]  /*36000*/  ISETP.GE.U32.AND.EX P5, PT, R22, R41, PT, P5 ;  /* 0x000000291600720c */ /* 0x000fe20003fa6150 */
[----:B------:R-:W-:Y:S01]  /*36010*/  IMAD.WIDE.U32.X R24, RZ, R47, R24, P2 ;  /* 0x0000002fff187225 */ /* 0x000fe200010e0418 */
[----:B------:R-:W-:Y:S02]  /*36020*/  ISETP.GE.U32.AND P0, PT, R33, R30, PT ;  /* 0x0000001e2100720c */ /* 0x000fe40003f06070 */
[----:B------:R-:W-:Y:S01]  /*36030*/  IADD3.X R37, PT, PT, RZ, R27, RZ, P1, P3 ;  /* 0x0000001bff257210 */ /* 0x000fe20000fe64ff */
[----:B------:R-:W-:Y:S01]  /*36040*/  IMAD.WIDE.U32 R26, R43, 0x3d1, RZ ;  /* 0x000003d12b1a7825 */ /* 0x000fe200078e00ff */
[----:B------:R-:W-:Y:S02]  /*36050*/  IADD3 R12, P1, P3, R33, R49, R12 ;  /* 0x00000031210c7210 */ /* 0x000fe40007b3e00c */
[----:B------:R-:W-:Y:S02]  /*36060*/  SEL R29, RZ, 0x1, P5 ;  /* 0x00000001ff1d7807 */ /* 0x000fe40002800000 */
[----:B------:R-:W-:-:S02]  /*36070*/  ISETP.GE.U32.AND.EX P0, PT, R14, R31, PT, P0 ;  /* 0x0000001f0e00720c */ /* 0x000fc40003f06100 */
[----:B------:R-:W-:Y:S02]  /*36080*/  IADD3.X R14, PT, PT, R14, R45, RZ, P1, P3 ;  /* 0x0000002d0e0e7210 */ /* 0x000fe40000fe64ff */
[----:B------:R-:W-:Y:S02]  /*36090*/  IADD3 R29, P1, P3, R29, R12, R10 ;  /* 0x0000000c1d1d7210 */ /* 0x000fe40007b3e00a */
[----:B------:R-:W-:Y:S02]  /*360a0*/  ISETP.EQ.U32.AND P2, PT, R12, R49, PT ;  /* 0x000000310c00720c */ /* 0x000fe40003f42070 */
[----:B------:R-:W-:Y:S01]  /*360b0*/  IADD3.X R38, PT, PT, RZ, R14, R13, P1, P3 ;  /* 0x0000000eff267210 */ /* 0x000fe20000fe640d */
[----:B------:R-:W-:Y:S01]  /*360c0*/  IMAD.WIDE.U32 R30, P3, RZ, R39, R26 ;  /* 0x00000027ff1e7225 */ /* 0x000fe2000786001a */
[----:B------:R-:W-:Y:S02]  /*360d0*/  SEL R35, RZ, 0x1, P0 ;  /* 0x00000001ff237807 */ /* 0x000fe40000000000 */
[----:B------:R-:W-:Y:S01]  /*360e0*/  ISETP.EQ.AND.EX P4, PT, R14, R45, !P4, P2 ;  /* 0x0000002d0e00720c */ /* 0x000fe20006782320 */
[----:B------:R-:W-:Y:S01]  /*360f0*/  IMAD.WIDE.U32 R26, R39, 0x3d1, RZ ;  /* 0x000003d1271a7825 */ /* 0x000fe200078e00ff */
[----:B------:R-:W-:-:S02]  /*36100*/  ISETP.LT.U32.AND P0, PT, R12, R49, PT ;  /* 0x000000310c00720c */ /* 0x000fc40003f01070 */
[CC--:B------:R-:W-:Y:S01]  /*36110*/  ISETP.EQ.U32.AND P2, PT, R29.reuse, R10.reuse, PT ;  /* 0x0000000a1d00720c */ /* 0x0c0fe20003f42070 */
[----:B------:R-:W-:Y:S01]  /*36120*/  IMAD.X R33, RZ, RZ, RZ, P3 ;  /* 0x000000ffff217224 */ /* 0x000fe200018e06ff */
[----:B------:R-:W-:Y:S01]  /*36130*/  ISETP.LT.U32.AND P1, PT, R29, R10, PT ;  /* 0x0000000a1d00720c */ /* 0x000fe20003f21070 */
[----:B------:R-:W-:Y:S01]  /*36140*/  IMAD.MOV.U32 R32, RZ, RZ, R31 ;  /* 0x000000ffff207224 */ /* 0x000fe200078e001f */
[----:B------:R-:W-:Y:S02]  /*36150*/  ISETP.LT.U32.OR.EX P0, PT, R14, R45, P4, P0 ;  /* 0x0000002d0e00720c */ /* 0x000fe40002701500 */
[----:B------:R-:W-:Y:S02]  /*36160*/  ISETP.EQ.AND.EX P5, PT, R38, R13, !P5, P2 ;  /* 0x0000000d2600720c */ /* 0x000fe40006fa2320 */
[----:B------:R-:W-:Y:S02]  /*36170*/  IADD3 R35, P3, P4, R26, R24, R35 ;  /* 0x000000181a237210 */ /* 0x000fe40007c7e023 */
[----:B------:R-:W-:-:S02]  /*36180*/  IADD3 R27, P2, PT, R27, R30, RZ ;  /* 0x0000001e1b1b7210 */ /* 0x000fc40007f5e0ff */
[----:B------:R-:W-:Y:S02]  /*36190*/  SEL R14, RZ, 0x1, !P0 ;  /* 0x00000001ff0e7807 */ /* 0x000fe40004000000 */
[----:B------:R-:W-:Y:S01]  /*361a0*/  ISETP.LT.U32.OR.EX P1, PT, R38, R13, P5, P1 ;  /* 0x0000000d2600720c */ /* 0x000fe20002f21510 */
[----:B------:R-:W-:Y:S01]  /*361b0*/  IMAD.WIDE.U32.X R12, RZ, R43, R32, P2 ;  /* 0x0000002bff0c7225 */ /* 0x000fe200010e0420 */
[----:B------:R-:W-:Y:S02]  /*361c0*/  ISETP.GE.U32.AND P5, PT, R35, R26, PT ;  /* 0x0000001a2300720c */ /* 0x000fe40003fa6070 */
[----:B------:R-:W-:Y:S01]  /*361d0*/  IADD3.X R16, PT, PT, R27, R25, RZ, P3, P4 ;  /* 0x000000191b107210 */ /* 0x000fe20001fe84ff */
[----:B------:R-:W-:Y:S01]  /*361e0*/  IMAD.WIDE.U32 R24, R34, 0x3d1, RZ ;  /* 0x000003d122187825 */ /* 0x000fe200078e00ff */
[----:B------:R-:W-:Y:S02]  /*361f0*/  IADD3 R14, P3, P4, R35, R47, R14 ;  /* 0x0000002f230e7210 */ /* 0x000fe40007c7e00e */
[----:B------:R-:W-:Y:S01]  /*36200*/  ISETP.GE.U32.AND.EX P5, PT, R16, R27, PT, P5 ;  /* 0x0000001b1000720c */ /* 0x000fe20003fa6150 */
[----:B------:R-:W-:Y:S01]  /*36210*/  IMAD.WIDE.U32 R26, R37, 0x3d1, RZ ;  /* 0x000003d1251a7825 */ /* 0x000fe200078e00ff */
[----:B------:R-:W-:-:S02]  /*36220*/  SEL R10, RZ, 0x1, !P1 ;  /* 0x00000001ff0a7807 */ /* 0x000fc40004800000 */
[----:B------:R-:W-:Y:S02]  /*36230*/  IADD3.X R16, PT, PT, R16, R39, RZ, P3, P4 ;  /* 0x0000002710107210 */ /* 0x000fe40001fe84ff */
[-C--:B------:R-:W-:Y:S02]  /*36240*/  ISETP.EQ.U32.AND P4, PT, R14, R47.reuse, PT ;  /* 0x0000002f0e00720c */ /* 0x080fe40003f82070 */
[----:B------:R-:W-:Y:S02]  /*36250*/  SEL R33, RZ, 0x1, P5 ;  /* 0x00000001ff217807 */ /* 0x000fe40002800000 */
[----:B------:R-:W-:Y:S02]  /*36260*/  IADD3 R32, P5, P2, R10, R14, R15 ;  /* 0x0000000e0a207210 */ /* 0x000fe40007abe00f */
[----:B------:R-:W-:Y:S02]  /*36270*/  ISETP.LT.U32.AND P3, PT, R14, R47, PT ;  /* 0x0000002f0e00720c */ /* 0x000fe40003f61070 */
[----:B------:R-:W-:Y:S01]  /*36280*/  ISETP.EQ.AND.EX P4, PT, R16, R39, P0, P4 ;  /* 0x000000271000720c */ /* 0x000fe20000782340 */
[----:B------:R-:W-:Y:S01]  /*36290*/  IMAD.WIDE.U32 R26, P0, RZ, R34, R26 ;  /* 0x00000022ff1a7225 */ /* 0x000fe2000780001a */
[----:B------:R-:W-:-:S02]  /*362a0*/  IADD3.X R36, PT, PT, RZ, R16, R17, P5, P2 ;  /* 0x00000010ff247210 */ /* 0x000fc40002fe4411 */
[----:B------:R-:W-:Y:S01]  /*362b0*/  ISETP.EQ.U32.AND P2, PT, R32, R15, PT ;  /* 0x0000000f2000720c */ /* 0x000fe20003f42070 */
[----:B------:R-:W-:Y:S01]  /*362c0*/  IMAD.X R31, RZ, RZ, RZ, P0 ;  /* 0x000000ffff1f7224 */ /* 0x000fe200000e06ff */
[----:B------:R-:W-:Y:S01]  /*362d0*/  ISETP.LT.U32.OR.EX P3, PT, R16, R39, P4, P3 ;  /* 0x000000271000720c */ /* 0x000fe20002761530 */
[----:B------:R-:W-:Y:S01]  /*362e0*/  IMAD.MOV.U32 R30, RZ, RZ, R27 ;  /* 0x000000ffff1e7224 */ /* 0x000fe200078e001b */
[----:B------:R-:W-:Y:S02]  /*362f0*/  ISETP.EQ.AND.EX P1, PT, R36, R17, P1, P2 ;  /* 0x000000112400720c */ /* 0x000fe40000f22320 */
[----:B------:R-:W-:Y:S02]  /*36300*/  IADD3 R33, P5, P4, R24, R12, R33 ;  /* 0x0000000c18217210 */ /* 0x000fe40007cbe021 */
[----:B------:R-:W-:Y:S02]  /*36310*/  IADD3 R25, P2, PT, R25, R26, RZ ;  /* 0x0000001a19197210 */ /* 0x000fe40007f5e0ff */
[----:B------:R-:W-:-:S02]  /*36320*/  ISETP.LT.U32.AND P0, PT, R32, R15, PT ;  /* 0x0000000f2000720c */ /* 0x000fc40003f01070 */
[----:B------:R-:W-:Y:S02]  /*36330*/  SEL R14, RZ, 0x1, !P3 ;  /* 0x00000001ff0e7807 */ /* 0x000fe40005800000 */
[----:B------:R-:W-:Y:S01]  /*36340*/  IADD3.X R16, PT, PT, R25, R13, RZ, P5, P4 ;  /* 0x0000000d19107210 */ /* 0x000fe20002fe84ff */
[----:B------:R-:W-:Y:S01]  /*36350*/  IMAD.WIDE.U32.X R12, RZ, R37, R30, P2 ;  /* 0x00000025ff0c7225 */ /* 0x000fe200010e041e */
[----:B------:R-:W-:Y:S02]  /*36360*/  ISETP.LT.U32.OR.EX P1, PT, R36, R17, P1, P0 ;  /* 0x000000112400720c */ /* 0x000fe40000f21500 */
[----:B------:R-:W-:Y:S01]  /*36370*/  IADD3 R14, P0, P5, R33, R43, R14 ;  /* 0x0000002b210e7210 */ /* 0x000fe20007d1e00e */
[----:B------:R-:W-:Y:S01]  /*36380*/  IMAD.MOV.U32 R31, RZ, RZ, R28 ;  /* 0x000000ffff1f7224 */ /* 0x000fe200078e001c */
[----:B------:R-:W-:Y:S02]  /*36390*/  SEL R10, RZ, 0x1, !P1 ;  /* 0x00000001ff0a7807 */ /* 0x000fe40004800000 */
[----:B------:R-:W-:-:S02]  /*363a0*/  IADD3.X R15, PT, PT, R16, R34, RZ, P0, P5 ;  /* 0x00000022100f7210 */ /* 0x000fc400007ea4ff */
[----:B------:R-:W-:Y:S02]  /*363b0*/  ISETP.EQ.U32.AND P0, PT, R14, R43, PT ;  /* 0x0000002b0e00720c */ /* 0x000fe40003f02070 */
[----:B------:R-:W-:Y:S02]  /*363c0*/  ISETP.GE.U32.AND P4, PT, R33, R24, PT ;  /* 0x000000182100720c */ /* 0x000fe40003f86070 */
[----:B------:R-:W-:Y:S02]  /*363d0*/  IADD3 R10, P5, P2, R10, R14, R19 ;  /* 0x0000000e0a0a7210 */ /* 0x000fe40007abe013 */
[----:B------:R-:W-:Y:S02]  /*363e0*/  ISETP.EQ.AND.EX P3, PT, R15, R34, P3, P0 ;  /* 0x000000220f00720c */ /* 0x000fe40001f62300 */
[----:B------:R-:W-:Y:S02]  /*363f0*/  ISETP.GE.U32.AND.EX P4, PT, R16, R25, PT, P4 ;  /* 0x000000191000720c */ /* 0x000fe40003f86140 */
[----:B------:R-:W-:-:S02]  /*36400*/  ISETP.LT.U32.AND P0, PT, R14, R43, PT ;  /* 0x0000002b0e00720c */ /* 0x000fc40003f01070 */
[----:B------:R-:W-:Y:S02]  /*36410*/  IADD3.X R27, PT, PT, RZ, R15, R18, P5, P2 ;  /* 0x0000000fff1b7210 */ /* 0x000fe40002fe4412 */
[CC--:B------:R-:W-:Y:S02]  /*36420*/  ISETP.EQ.U32.AND P2, PT, R10.reuse, R19.reuse, PT ;  /* 0x000000130a00720c */ /* 0x0c0fe40003f42070 */
[----:B------:R-:W-:Y:S02]  /*36430*/  SEL R17, RZ, 0x1, P4 ;  /* 0x00000001ff117807 */ /* 0x000fe40002000000 */
[----:B------:R-:W-:Y:S02]  /*36440*/  ISETP.LT.U32.OR.EX P0, PT, R15, R34, P3, P0 ;  /* 0x000000220f00720c */ /* 0x000fe40001f01500 */
[----:B------:R-:W-:Y:S02]  /*36450*/  ISETP.LT.U32.AND P4, PT, R10, R19, PT ;  /* 0x000000130a00720c */ /* 0x000fe40003f81070 */
[----:B------:R-:W-:-:S02]  /*36460*/  ISETP.EQ.AND.EX P2, PT, R27, R18, P1, P2 ;  /* 0x000000121b00720c */ /* 0x000fc40000f42320 */
[----:B------:R-:W-:Y:S02]  /*36470*/  IADD3 R12, P1, PT, R17, R12, RZ ;  /* 0x0000000c110c7210 */ /* 0x000fe40007f3e0ff */
[----:B------:R-:W-:Y:S02]  /*36480*/  SEL R15, RZ, 0x1, !P0 ;  /* 0x00000001ff0f7807 */ /* 0x000fe40004000000 */
[----:B------:R-:W-:Y:S02]  /*36490*/  ISETP.LT.U32.OR.EX P2, PT, R27, R18, P2, P4 ;  /* 0x000000121b00720c */ /* 0x000fe40001741540 */
[----:B------:R-:W-:Y:S01]  /*364a0*/  IADD3 R15, P0, P3, R12, R37, R15 ;  /* 0x000000250c0f7210 */ /* 0x000fe20007b1e00f */
[----:B------:R-:W-:Y:S01]  /*364b0*/  IMAD.X R12, RZ, RZ, R13, P1 ;  /* 0x000000ffff0c7224 */ /* 0x000fe200008e060d */
[----:B------:R-:W-:-:S04]  /*364c0*/  SEL R26, RZ, 0x1, !P2 ;  /* 0x00000001ff1a7807 */ /* 0x000fc80005000000 */
[----:B------:R-:W-:Y:S02]  /*364d0*/  IADD3 R26, P1, PT, R26, R15, RZ ;  /* 0x0000000f1a1a7210 */ /* 0x000fe40007f3e0ff */
[----:B------:R-:W-:Y:S02]  /*364e0*/  IADD3.X R12, PT, PT, R12, RZ, RZ, P0, P3 ;  /* 0x000000ff0c0c7210 */ /* 0x000fe400007e64ff */
[----:B------:R-:W-:-:S03]  /*364f0*/  ISETP.NE.U32.AND P0, PT, R26, RZ, PT ;  /* 0x000000ff1a00720c */ /* 0x000fc60003f05070 */
        /* <DEDUP_REMOVED lines=10> */
.L_x_281:
        /* <DEDUP_REMOVED lines=34> */
.L_x_280:
[----:B------:R-:W-:Y:S02]  /*367c0*/  IMAD.MOV.U32 R29, RZ, RZ, R15 ;  /* 0x000000ffff1d7224 */ /* 0x000fe400078e000f */
[----:B------:R-:W-:Y:S02]  /*367d0*/  IMAD.MOV.U32 R38, RZ, RZ, R16 ;  /* 0x000000ffff267224 */ /* 0x000fe400078e0010 */
[----:B------:R-:W-:Y:S02]  /*367e0*/  IMAD.MOV.U32 R32, RZ, RZ, R13 ;  /* 0x000000ffff207224 */ /* 0x000fe400078e000d */
[----:B------:R-:W-:Y:S02]  /*367f0*/  IMAD.MOV.U32 R36, RZ, RZ, R14 ;  /* 0x000000ffff247224 */ /* 0x000fe400078e000e */
[----:B------:R-:W-:-:S07]  /*36800*/  IMAD.MOV.U32 R27, RZ, RZ, R12 ;  /* 0x000000ffff1b7224 */ /* 0x000fce00078e000c */
.L_x_279:
[----:B------:R-:W-:Y:S05]  /*36810*/  BSYNC.RECONVERGENT B1 ;  /* 0x0000000000017941 */ /* 0x000fea0003800200 */
.L_x_278:
[----:B------:R-:W0:Y:S01]  /*36820*/  LDC.64 R18, c[0x3][RZ] ;  /* 0x00c00000ff127b82 */ /* 0x000e220000000a00 */
[----:B------:R-:W-:-:S07]  /*36830*/  VIADD R23, R23, 0x1 ;  /* 0x0000000117177836 */ /* 0x000fce0000000000 */
[----:B------:R-:W1:Y:S08]  /*36840*/  LDC.64 R16, c[0x3][0x18] ;  /* 0x00c00600ff107b82 */ /* 0x000e700000000a00 */
[----:B------:R-:W2:Y:S08]  /*36850*/  LDC.64 R14, c[0x3][0x8] ;  /* 0x00c00200ff0e7b82 */ /* 0x000eb00000000a00 */
[----:B------:R-:W3:Y:S01]  /*36860*/  LDC.64 R12, c[0x3][0x10] ;  /* 0x00c00400ff0c7b82 */ /* 0x000ee20000000a00 */
[----:B0-----:R-:W-:-:S04]  /*36870*/  ISETP.GE.U32.AND P2, PT, R31, R18, PT ;  /* 0x000000121f00720c */ /* 0x001fc80003f46070 */
[----:B------:R-:W-:Y:S02]  /*36880*/  ISETP.GE.U32.AND.EX P2, PT, R22, R19, PT, P2 ;  /* 0x000000131600720c */ /* 0x000fe40003f46120 */
[----:B-1----:R-:W-:Y:S02]  /*36890*/  ISETP.GE.U32.AND P0, PT, R10, R16, PT ;  /* 0x000000100a00720c */ /* 0x002fe40003f06070 */
[----:B------:R-:W-:Y:S02]  /*368a0*/  SEL R25, RZ, 0x1, P2 ;  /* 0x00000001ff197807 */ /* 0x000fe40001000000 */
[----:B------:R-:W-:Y:S02]  /*368b0*/  ISETP.GE.U32.AND.EX P0, PT, R27, R17, PT, P0 ;  /* 0x000000111b00720c */ /* 0x000fe40003f06100 */
[CC--:B--2---:R-:W-:Y:S02]  /*368c0*/  ISETP.EQ.U32.AND P1, PT, R29.reuse, R14.reuse, PT ;  /* 0x0000000e1d00720c */ /* 0x0c4fe40003f22070 */
[----:B------:R-:W-:-:S02]  /*368d0*/  ISETP.LT.U32.AND P4, PT, R29, R14, PT ;  /* 0x0000000e1d00720c */ /* 0x000fc40003f81070 */
[-C--:B------:R-:W-:Y:S02]  /*368e0*/  ISETP.EQ.AND.EX P1, PT, R38, R15.reuse, !P2, P1 ;  /* 0x0000000f2600720c */ /* 0x080fe40005722310 */
[-C--:B---3--:R-:W-:Y:S02]  /*368f0*/  ISETP.EQ.U32.AND P3, PT, R32, R12.reuse, PT ;  /* 0x0000000c2000720c */ /* 0x088fe40003f62070 */
[----:B------:R-:W-:Y:S02]  /*36900*/  ISETP.LT.U32.OR.EX P1, PT, R38, R15, P1, P4 ;  /* 0x0000000f2600720c */ /* 0x000fe40000f21540 */
[----:B------:R-:W-:Y:S02]  /*36910*/  ISETP.LT.U32.AND P4, PT, R32, R12, PT ;  /* 0x0000000c2000720c */ /* 0x000fe40003f81070 */
[----:B------:R-:W-:Y:S02]  /*36920*/  ISETP.EQ.AND.EX P3, PT, R36, R13, P1, P3 ;  /* 0x0000000d2400720c */ /* 0x000fe40000f62330 */
[----:B------:R-:W-:-:S02]  /*36930*/  @P0 ISETP.NE.U32.AND P2, PT, R10, R16, PT ;  /* 0x000000100a00020c */ /* 0x000fc40003f45070 */
[----:B------:R-:W-:Y:S02]  /*36940*/  ISETP.LT.U32.OR.EX P4, PT, R36, R13, P3, P4 ;  /* 0x0000000d2400720c */ /* 0x000fe40001f81540 */
[----:B------:R-:W-:Y:S02]  /*36950*/  SEL R35, RZ, 0x1, !P1 ;  /* 0x00000001ff237807 */ /* 0x000fe40004800000 */
[----:B------:R-:W-:Y:S02]  /*36960*/  PLOP3.LUT P3, PT, PT, PT, PT, 0x8, 0x80 ;  /* 0x000000000080781c */ /* 0x000fe40003f6e170 */
[----:B------:R-:W-:Y:S02]  /*36970*/  @P0 ISETP.NE.OR.EX P3, PT, R27, R17, !P4, P2 ;  /* 0x000000111b00020c */ /* 0x000fe40006765720 */
[----:B------:R-:W-:Y:S02]  /*36980*/  IADD3 R35, P0, PT, R35, R12, RZ ;  /* 0x0000000c23237210 */ /* 0x000fe40007f1e0ff */
[----:B------:R-:W-:-:S02]  /*36990*/  SEL R33, RZ, 0x1, !P4 ;  /* 0x00000001ff217807 */ /* 0x000fc40006000000 */
[----:B------:R-:W-:Y:S01]  /*369a0*/  IADD3 R34, P1, PT, R25, R14, RZ ;  /* 0x0000000e19227210 */ /* 0x000fe20007f3e0ff */
[----:B------:R-:W-:Y:S01]  /*369b0*/  IMAD.X R30, RZ, RZ, R13, P0 ;  /* 0x000000ffff1e7224 */ /* 0x000fe200000e060d */
[----:B------:R-:W-:Y:S02]  /*369c0*/  SEL R35, R35, RZ, P3 ;  /* 0x000000ff23237207 */ /* 0x000fe40001800000 */
[----:B------:R-:W-:Y:S02]  /*369d0*/  IADD3 R33, P2, PT, R33, R16, RZ ;  /* 0x0000001021217210 */ /* 0x000fe40007f5e0ff */
[----:B------:R-:W-:Y:S02]  /*369e0*/  SEL R28, R18, RZ, P3 ;  /* 0x000000ff121c7207 */ /* 0x000fe40001800000 */
[----:B------:R-:W-:Y:S01]  /*369f0*/  IADD3 R35, P4, PT, R32, -R35, RZ ;  /* 0x8000002320237210 */ /* 0x000fe20007f9e0ff */
[----:B------:R-:W-:Y:S01]  /*36a00*/  IMAD.X R32, RZ, RZ, R15, P1 ;  /* 0x000000ffff207224 */ /* 0x000fe200008e060f */
[----:B------:R-:W-:Y:S01]  /*36a10*/  IADD3 R28, P1, PT, R31, -R28, RZ ;  /* 0x8000001c1f1c7210 */ /* 0x000fe20007f3e0ff */
[----:B------:R-:W-:Y:S01]  /*36a20*/  IMAD.X R31, RZ, RZ, R17, P2 ;  /* 0x000000ffff1f7224 */ /* 0x000fe200010e0611 */
[----:B------:R-:W-:-:S02]  /*36a30*/  ISETP.NE.AND P2, PT, R23, 0x40, PT ;  /* 0x000000401700780c */ /* 0x000fc40003f45270 */
[----:B------:R-:W-:Y:S02]  /*36a40*/  SEL R34, R34, RZ, P3 ;  /* 0x000000ff22227207 */ /* 0x000fe40001800000 */
        /* <DEDUP_REMOVED lines=11> */
[----:B------:R-:W-:Y:S06]  /*36b00*/  @P2 BRA `(.L_x_282) ;  /* 0xffffffc000e02947 */ /* 0x000fec000383ffff */
[----:B------:R-:W-:-:S13]  /*36b10*/  LOP3.LUT P6, RZ, R149, 0x2, RZ, 0xc0, !PT ;  /* 0x0000000295ff7812 */ /* 0x000fda00078cc0ff */
[----:B------:R-:W-:Y:S05]  /*36b20*/  @P6 BRA `(.L_x_283) ;  /* 0xffffffc000bc6947 */ /* 0x000fea000383ffff */
        /* <DEDUP_REMOVED lines=18> */
[----:B------:R-:W-:Y:S01]  /*36c50*/  IMAD.WIDE.U32 R34, P2, R7, R2, R32 ;  /* 0x0000000207227225 */ /* 0x000fe20007840020 */
[----:B------:R-:W-:-:S03]  /*36c60*/  IADD3 RZ, P3, PT, R27, R28, RZ ;  /* 0x0000001c1bff7210 */ /* 0x000fc60007f7e0ff */
[----:B------:R-:W-:Y:S01]  /*36c70*/  IMAD.X R28, R11, 0x1, R21, P5 ;  /* 0x000000010b1c7824 */ /* 0x000fe200028e0615 */
[----:B------:R-:W-:Y:S01]  /*36c80*/  IADD3 RZ, P6, PT, R31, R34, RZ ;  /* 0x000000221fff7210 */ /* 0x000fe20007fde0ff */
[----:B------:R-:W-:Y:S01]  /*36c90*/  IMAD.X R31, RZ, RZ, RZ, P0 ;  /* 0x000000ffff1f7224 */ /* 0x000fe200000e06ff */
[----:B------:R-:W-:Y:S01]  /*36ca0*/  ISETP.GE.U32.AND P0, PT, R37, R24, PT ;  /* 0x000000182500720c */ /* 0x000fe20003f06070 */
        /* <DEDUP_REMOVED lines=28> */
[----:B------:R-:W-:-:S04]  /*36e70*/  IMAD.WIDE.U32.X R20, R7, R5, R24, P6 ;  /* 0x0000000507147225 */ /* 0x000fc800030e0418 */
[----:B------:R-:W-:Y:S01]  /*36e80*/  IMAD.X R25, R36, 0x1, R41, P0 ;  /* 0x0000000124197824 */ /* 0x000fe200000e0629 */
[----:B------:R-:W-:Y:S01]  /*36e90*/  SEL R41, RZ, 0x1, P1 ;  /* 0x00000001ff297807 */ /* 0x000fe20000800000 */
[----:B------:R-:W-:Y:S01]  /*36ea0*/  IMAD.WIDE.U32 R30, R3, R2, RZ ;  /* 0x00000002031e7225 */ /* 0x000fe200078e00ff */
[----:B------:R-:W-:-:S03]  /*36eb0*/  IADD3 R33, P0, P1, R39, R28, R33 ;  /* 0x0000001c27217210 */ /* 0x000fc6000791e021 */
[----:B------:R-:W-:Y:S01]  /*36ec0*/  IMAD.WIDE.U32 R26, P6, R3, R5, R26 ;  /* 0x00000005031a7225 */ /* 0x000fe200078c001a */
[----:B------:R-:W-:-:S03]  /*36ed0*/  IADD3.X R22, PT, PT, R25, R29, RZ, P0, P1 ;  /* 0x0000001d19167210 */ /* 0x000fc600007e24ff */
[----:B------:R-:W-:Y:S01]  /*36ee0*/  IMAD.X R35, RZ, RZ, RZ, P5 ;  /* 0x000000ffff237224 */ /* 0x000fe200028e06ff */
[----:B------:R-:W-:Y:S01]  /*36ef0*/  IADD3 R26, P1, PT, R31, R26, RZ ;  /* 0x0000001a1f1a7210 */ /* 0x000fe20007f3e0ff */
[----:B------:R-:W-:Y:S01]  /*36f00*/  IMAD.MOV.U32 R48, RZ, RZ, R27 ;  /* 0x000000ffff307224 */ /* 0x000fe200078e001b */
[----:B------:R-:W-:Y:S02]  /*36f10*/  IADD3 R41, P0, P5, R30, R20, R41 ;  /* 0x000000141e297210 */ /* 0x000fe40007d1e029 */
        /* <DEDUP_REMOVED lines=8> */
[----:B------:R-:W-:-:S03]  /*36fa0*/  ISETP.GE.U32.AND.EX P5, PT, R22, R25, PT, P5 ;  /* 0x000000191600720c */ /* 0x000fc60003fa6150 */
[----:B------:R-:W-:Y:S01]  /*36fb0*/  IMAD.WIDE.U32.X R34, R6, R6, R34, P2 ;  /* 0x0000000606227225 */ /* 0x000fe200010e0422 */
[----:B------:R-:W-:-:S03]  /*36fc0*/  SEL R31, RZ, 0x1, P5 ;  /* 0x00000001ff1f7807 */ /* 0x000fc60002800000 */
[----:B------:R-:W-:-:S04]  /*36fd0*/  IMAD.WIDE.U32 R24, P2, R0, R2, R20 ;  /* 0x0000000200187225 */ /* 0x000fc80007840014 */
[----:B------:R-:W-:Y:S01]  /*36fe0*/  IMAD.WIDE.U32 R20, R2, R3, RZ ;  /* 0x0000000302147225 */ /* 0x000fe200078e00ff */
[----:B------:R-:W-:Y:S02]  /*36ff0*/  SEL R20, RZ, 0x1, P0 ;  /* 0x00000001ff147807 */ /* 0x000fe40000000000 */
[----:B------:R-:W-:Y:S01]  /*37000*/  ISETP.GE.U32.AND P0, PT, R41, R30, PT ;  /* 0x0000001e2900720c */ /* 0x000fe20003f06070 */
[----:B------:R-:W-:Y:S01]  /*37010*/  IMAD.X R29, RZ, RZ, RZ, P2 ;  /* 0x000000ffff1d7224 */ /* 0x000fe200010e06ff */
[----:B------:R-:W-:Y:S01]  /*37020*/  IADD3 RZ, P2, PT, R21, R24, RZ ;  /* 0x0000001815ff7210 */ /* 0x000fe20007f5e0ff */
[----:B------:R-:W-:Y:S01]  /*37030*/  IMAD.MOV.U32 R28, RZ, RZ, R25 ;  /* 0x000000ffff1c7224 */ /* 0x000fe200078e0019 */
[----:B------:R-:W-:Y:S01]  /*37040*/  ISETP.GE.U32.AND.EX P0, PT, R42, R26, PT, P0 ;  /* 0x0000001a2a00720c */ /* 0x000fe20003f06100 */
[----:B------:R-:W-:-:S03]  /*37050*/  IMAD.WIDE.U32 R24, R3, R9, RZ ;  /* 0x0000000903187225 */ /* 0x000fc600078e00ff */
[----:B------:R-:W-:Y:S02]  /*37060*/  SEL R39, RZ, 0x1, P0 ;  /* 0x00000001ff277807 */ /* 0x000fe40000000000 */
[----:B------:R-:W-:Y:S01]  /*37070*/  IADD3 R31, P0, P5, R31, R34, R20 ;  /* 0x000000221f1f7210 */ /* 0x000fe20007d1e014 */
[----:B------:R-:W-:-:S03]  /*37080*/  IMAD.WIDE.U32.X R20, R0, R5, R28, P2 ;  /* 0x0000000500147225 */ /* 0x000fc600010e041c */
[----:B------:R-:W-:Y:S01]  /*37090*/  IADD3.X R38, PT, PT, RZ, R35, RZ, P0, P5 ;  /* 0x00000023ff267210 */ /* 0x000fe200007ea4ff */
[----:B------:R-:W-:Y:S01]  /*370a0*/  IMAD.WIDE.U32 R28, P2, R3, R6, R36 ;  /* 0x00000006031c7225 */ /* 0x000fe20007840024 */
[----:B------:R-:W-:-:S03]  /*370b0*/  IADD3 R54, P5, P6, R24, R20, R39 ;  /* 0x0000001418367210 */ /* 0x000fc60007ebe027 */
[----:B------:R-:W-:Y:S01]  /*370c0*/  IMAD.WIDE.U32 R34, R7, R9, RZ ;  /* 0x0000000907227225 */ /* 0x000fe200078e00ff */
[----:B------:R-:W-:-:S03]  /*370d0*/  IADD3 R25, P0, PT, R25, R28, RZ ;  /* 0x0000001c19197210 */ /* 0x000fc60007f1e0ff */
[----:B------:R-:W-:Y:S01]  /*370e0*/  IMAD.X R37, RZ, RZ, RZ, P4 ;  /* 0x000000ffff257224 */ /* 0x000fe200020e06ff */
[----:B------:R-:W-:Y:S01]  /*370f0*/  IADD3.X R56, PT, PT, R25, R21, RZ, P5, P6 ;  /* 0x0000001519387210 */ /* 0x000fe20002fec4ff */
[----:B------:R-:W-:Y:S01]  /*37100*/  IMAD.MOV.U32 R36, RZ, RZ, R23 ;  /* 0x000000ffff247224 */ /* 0x000fe200078e0017 */
        /* <DEDUP_REMOVED lines=32> */
[----:B------:R-:W-:Y:S01]  /*37310*/  IMAD.WIDE.U32.X R34, R7, R6, R36, P3 ;  /* 0x0000000607227225 */ /* 0x000fe200018e0424 */
        /* <DEDUP_REMOVED lines=10> */
[----:B------:R-:W-:Y:S02]  /*373c0*/  IADD3 R53, P3, P4, R53, R22, R32 ;  /* 0x0000001635357210 */ /* 0x000fe40007c7e020 */
        /* <DEDUP_REMOVED lines=19> */
[----:B------:R-:W-:Y:S02]  /*37500*/  IMAD.X R23, R47, 0x1, R26, P5 ;  /* 0x000000012f177824 */ /* 0x000fe400028e061a */
[----:B------:R-:W-:Y:S02]  /*37510*/  IMAD.X R38, R51, 0x1, R34, P6 ;  /* 0x0000000133267824 */ /* 0x000fe400030e0622 */
[----:B------:R-:W-:Y:S01]  /*37520*/  IMAD.WIDE.U32 R44, P6, R0, R4, R44 ;  /* 0x00000004002c7225 */ /* 0x000fe200078c002c */
[----:B------:R-:W-:-:S03]  /*37530*/  ISETP.GE.U32.AND.EX P3, PT, R23, R26, PT, P3 ;  /* 0x0000001a1700720c */ /* 0x000fc60003f66130 */
[----:B------:R-:W-:Y:S01]  /*37540*/  IMAD.WIDE.U32 R30, R9, R3, RZ ;  /* 0x00000003091e7225 */ /* 0x000fe200078e00ff */
[----:B------:R-:W-:Y:S02]  /*37550*/  SEL R26, RZ, 0x1, P3 ;  /* 0x00000001ff1a7807 */ /* 0x000fe40001800000 */
[----:B------:R-:W-:Y:S01]  /*37560*/  IADD3 R47, P3, PT, R37, R24, RZ ;  /* 0x00000018252f7210 */ /* 0x000fe20007f7e0ff */
[----:B------:R-:W-:Y:S01]  /*37570*/  IMAD.MOV.U32 R34, RZ, RZ, R33 ;  /* 0x000000ffff227224 */ /* 0x000fe200078e0021 */
[----:B------:R-:W-:Y:S01]  /*37580*/  IADD3 RZ, P1, PT, R43, R44, RZ ;  /* 0x0000002c2bff7210 */ /* 0x000fe20007f3e0ff */
        /* <DEDUP_REMOVED lines=8> */
[----:B------:R-:W-:Y:S01]  /*37610*/  IMAD.WIDE.U32.X R28, R0, R6, R34, P5 ;  /* 0x00000006001c7225 */ /* 0x000fe200028e0422 */
[----:B------:R-:W-:-:S02]  /*37620*/  ISETP.GE.U32.AND P3, PT, R53, R54, PT ;  /* 0x000000363500720c */ /* 0x000fc40003f66070 */
[----:B------:R-:W-:Y:S01]  /*37630*/  ISETP.GE.U32.AND.EX P6, PT, R56, R25, PT, P6 ;  /* 0x000000193800720c */ /* 0x000fe20003fc6160 */
[----:B------:R-:W-:Y:S01]  /*37640*/  IMAD.MOV.U32 R40, RZ, RZ, R39 ;  /* 0x000000ffff287224 */ /* 0x000fe200078e0027 */
[----:B------:R-:W-:Y:S01]  /*37650*/  ISETP.GE.U32.AND.EX P3, PT, R55, R56, PT, P3 ;  /* 0x000000383700720c */ /* 0x000fe20003f66130 */
[----:B------:R-:W-:Y:S01]  /*37660*/  IMAD.MOV.U32 R30, RZ, RZ, R45 ;  /* 0x000000ffff1e7224 */ /* 0x000fe200078e002d */
[----:B------:R-:W-:Y:S01]  /*37670*/  ISETP.GE.U32.AND P2, PT, R50, R36, PT ;  /* 0x000000243200720c */ /* 0x000fe20003f46070 */
[----:B------:R-:W-:Y:S01]  /*37680*/  IMAD.WIDE.U32.X R34, R7, R7, R40, P4 ;  /* 0x0000000707227225 */ /* 0x000fe200020e0428 */
[----:B------:R-:W-:Y:S02]  /*37690*/  ISETP.GE.U32.AND P5, PT, R37, R50, PT ;  /* 0x000000322500720c */ /* 0x000fe40003fa6070 */
[----:B------:R-:W-:Y:S01]  /*376a0*/  SEL R26, RZ, 0x1, P6 ;  /* 0x00000001ff1a7807 */ /* 0x000fe20003000000 */
[----:B------:R-:W-:Y:S01]  /*376b0*/  IMAD.WIDE.U32 R36, R0, R4, RZ ;  /* 0x0000000400247225 */ /* 0x000fe200078e00ff */
[----:B------:R-:W-:-:S02]  /*376c0*/  SEL R39, RZ, 0x1, P3 ;  /* 0x00000001ff277807 */ /* 0x000fc40001800000 */
[----:B------:R-:W-:Y:S02]  /*376d0*/  ISETP.GE.U32.AND P6, PT, R47, R24, PT ;  /* 0x000000182f00720c */ /* 0x000fe40003fc6070 */
[----:B------:R-:W-:Y:S01]  /*376e0*/  ISETP.GE.U32.AND P3, PT, R27, R47, PT ;  /* 0x0000002f1b00720c */ /* 0x000fe20003f66070 */
[----:B------:R-:W-:Y:S01]  /*376f0*/  IMAD.WIDE.U32 R36, P4, R3, R7, R36 ;  /* 0x0000000703247225 */ /* 0x000fe20007880024 */
[----:B------:R-:W-:Y:S02]  /*37700*/  ISETP.GE.U32.AND.EX P2, PT, R51, R52, PT, P2 ;  /* 0x000000343300720c */ /* 0x000fe40003f46120 */
[----:B------:R-:W-:Y:S01]  /*37710*/  ISETP.GE.U32.AND.EX P5, PT, R38, R51, PT, P5 ;  /* 0x000000332600720c */ /* 0x000fe20003fa6150 */
[----:B------:R-:W-:Y:S01]  /*37720*/  IMAD.X R41, RZ, RZ, RZ, P4 ;  /* 0x000000ffff297224 */ /* 0x000fe200020e06ff */
[----:B------:R-:W-:Y:S01]  /*37730*/  ISETP.GE.U32.AND.EX P6, PT, R33, R25, PT, P6 ;  /* 0x000000192100720c */ /* 0x000fe20003fc6160 */
[----:B------:R-:W-:Y:S01]  /*37740*/  IMAD.WIDE.U32 R24, R3, R4, RZ ;  /* 0x0000000403187225 */ /* 0x000fe200078e00ff */
[----:B------:R-:W-:-:S02]  /*37750*/  ISETP.GE.U32.AND.EX P3, PT, R32, R33, PT, P3 ;  /* 0x000000212000720c */ /* 0x000fc40003f66130 */
[----:B------:R-:W-:Y:S02]  /*37760*/  SEL R40, RZ, 0x1, P2 ;  /* 0x00000001ff287807 */ /* 0x000fe40001000000 */
[----:B------:R-:W-:Y:S02]  /*37770*/  SEL R45, RZ, 0x1, P5 ;  /* 0x00000001ff2d7807 */ /* 0x000fe40002800000 */
[----:B------:R-:W-:Y:S01]  /*37780*/  IADD3 R47, P2, P5, R39, R28, R26 ;  /* 0x0000001c272f7210 */ /* 0x000fe20007d5e01a */
[----:B------:R-:W-:Y:S01]  /*37790*/  IMAD.WIDE.U32.X R38, R0, R6, R42, P0 ;  /* 0x0000000600267225 */ /* 0x000fe200000e042a */
[----:B------:R-:W-:Y:S02]  /*377a0*/  SEL R26, RZ, 0x1, P6 ;  /* 0x00000001ff1a7807 */ /* 0x000fe40003000000 */
[----:B------:R-:W-:Y:S02]  /*377b0*/  SEL R33, RZ, 0x1, P3 ;  /* 0x00000001ff217807 */ /* 0x000fe40001800000 */
[----:B------:R-:W-:Y:S01]  /*377c0*/  IADD3 R42, P0, P4, R45, R34, R40 ;  /* 0x000000222d2a7210 */ /* 0x000fe20007c1e028 */
[----:B------:R-:W-:Y:S01]  /*377d0*/  IMAD.MOV.U32 R40, RZ, RZ, R37 ;  /* 0x000000ffff287224 */ /* 0x000fe200078e0025 */
[----:B------:R-:W-:-:S02]  /*377e0*/  IADD3 R43, P3, PT, R25, R36, RZ ;  /* 0x00000024192b7210 */ /* 0x000fc40007f7e0ff */
[----:B------:R-:W-:Y:S01]  /*377f0*/  IADD3.X R36, PT, PT, RZ, R29, RZ, P2, P5 ;  /* 0x0000001dff247210 */ /* 0x000fe200017ea4ff */
[----:B------:R-:W-:Y:S01]  /*37800*/  IMAD.WIDE.U32 R28, R27, 0x3d1, RZ ;  /* 0x000003d11b1c7825 */ /* 0x000fe200078e00ff */
[----:B------:R-:W-:Y:S02]  /*37810*/  IADD3 R26, P2, P5, R33, R38, R26 ;  /* 0x00000026211a7210 */ /* 0x000fe40007d5e01a */
[----:B------:R-:W-:Y:S01]  /*37820*/  IADD3.X R38, PT, PT, RZ, R35, RZ, P0, P4 ;  /* 0x00000023ff267210 */ /* 0x000fe200007e84ff */
[----:B------:R-:W-:Y:S01]  /*37830*/  IMAD.WIDE.U32 R34, R32, 0x3d1, RZ ;  /* 0x000003d120227825 */ /* 0x000fe200078e00ff */
[----:B------:R-:W-:Y:S02]  /*37840*/  IADD3 R33, P0, PT, R47, R24, RZ ;  /* 0x000000182f217210 */ /* 0x000fe40007f1e0ff */
[----:B------:R-:W-:Y:S02]  /*37850*/  IADD3.X R53, PT, PT, RZ, R39, RZ, P2, P5 ;  /* 0x00000027ff357210 */ /* 0x000fe400017ea4ff */
[----:B------:R-:W-:Y:S01]  /*37860*/  IADD3 R25, P6, PT, R33, R42, RZ ;  /* 0x0000002a21197210 */ /* 0x000fe20007fde0ff */
[----:B------:R-:W-:Y:S01]  /*37870*/  IMAD.X R39, R43, 0x1, R36, P0 ;  /* 0x000000012b277824 */ /* 0x000fe200000e0624 */
[----:B------:R-:W-:Y:S01]  /*37880*/  ISETP.GE.U32.AND P2, PT, R33, R24, PT ;  /* 0x000000182100720c */ /* 0x000fe20003f46070 */
[----:B------:R-:W-:Y:S01]  /*37890*/  IMAD.WIDE.U32 R36, P4, RZ, R27, R34 ;  /* 0x0000001bff247225 */ /* 0x000fe20007880022 */
[----:B------:R-:W-:-:S02]  /*378a0*/  ISETP.GE.U32.AND P0, PT, R25, R33, PT ;  /* 0x000000211900720c */ /* 0x000fc40003f06070 */
[-C--:B------:R-:W-:Y:S01]  /*378b0*/  IADD3 R25, P5, PT, R25, R24.reuse, RZ ;  /* 0x0000001819197210 */ /* 0x080fe20007fbe0ff */
[C---:B------:R-:W-:Y:S01]  /*378c0*/  IMAD.X R28, R39.reuse, 0x1, R38, P6 ;  /* 0x00000001271c7824 */ /* 0x040fe200030e0626 */
[----:B------:R-:W-:Y:S01]  /*378d0*/  ISETP.GE.U32.AND.EX P2, PT, R39, R43, PT, P2 ;  /* 0x0000002b2700720c */ /* 0x000fe20003f46120 */
[----:B------:R-:W-:Y:S01]  /*378e0*/  IMAD.WIDE.U32.X R34, R0, R7, R30, P1 ;  /* 0x0000000700227225 */ /* 0x000fe200008e041e */
[C---:B------:R-:W-:Y:S02]  /*378f0*/  ISETP.GE.U32.AND P1, PT, R25.reuse, R24, PT ;  /* 0x000000181900720c */ /* 0x040fe40003f26070 */
[C---:B------:R-:W-:Y:S01]  /*37900*/  ISETP.GE.U32.AND.EX P0, PT, R28.reuse, R39, PT, P0 ;  /* 0x000000271c00720c */ /* 0x040fe20003f06100 */
[----:B------:R-:W-:Y:S01]  /*37910*/  IMAD.X R24, R28, 0x1, R43, P5 ;  /* 0x000000011c187824 */ /* 0x000fe200028e062b */
[----:B------:R-:W-:Y:S01]  /*37920*/  IADD3 R51, P5, PT, R25, R26, RZ ;  /* 0x0000001a19337210 */ /* 0x000fe20007fbe0ff */
[----:B------:R-:W-:Y:S01]  /*37930*/  IMAD.WIDE.U32 R30, R0, R3, RZ ;  /* 0x00000003001e7225 */ /* 0x000fe200078e00ff */
[----:B------:R-:W-:-:S02]  /*37940*/  SEL R33, RZ, 0x1, P0 ;  /* 0x00000001ff217807 */ /* 0x000fc40000000000 */
[----:B------:R-:W-:Y:S01]  /*37950*/  ISETP.GE.U32.AND P0, PT, R51, R25, PT ;  /* 0x000000193300720c */ /* 0x000fe20003f06070 */
[C---:B------:R-:W-:Y:S01]  /*37960*/  IMAD.X R53, R24.reuse, 0x1, R53, P5 ;  /* 0x0000000118357824 */ /* 0x040fe200028e0635 */
[----:B------:R-:W-:Y:S01]  /*37970*/  SEL R26, RZ, 0x1, P2 ;  /* 0x00000001ff1a7807 */ /* 0x000fe20001000000 */
[----:B------:R-:W-:Y:S01]  /*37980*/  IMAD.X R39, RZ, RZ, RZ, P4 ;  /* 0x000000ffff277224 */ /* 0x000fe200020e06ff */
[----:B------:R-:W-:Y:S01]  /*37990*/  ISETP.GE.U32.AND.EX P1, PT, R24, R43, PT, P1 ;  /* 0x0000002b1800720c */ /* 0x000fe20003f26110 */
[----:B------:R-:W-:Y:S01]  /*379a0*/  IMAD.MOV.U32 R38, RZ, RZ, R37 ;  /* 0x000000ffff267224 */ /* 0x000fe200078e0025 */
[----:B------:R-:W-:Y:S01]  /*379b0*/  ISETP.GE.U32.AND.EX P0, PT, R53, R24, PT, P0 ;  /* 0x000000183500720c */ /* 0x000fe20003f06100 */
[----:B------:R-:W-:Y:S01]  /*379c0*/  IMAD.WIDE.U32.X R24, R0, R7, R40, P3 ;  /* 0x0000000700187225 */ /* 0x000fe200018e0428 */
[----:B------:R-:W-:Y:S02]  /*379d0*/  IADD3 RZ, P6, PT, R29, R36, RZ ;  /* 0x000000241dff7210 */ /* 0x000fe40007fde0ff */
[----:B------:R-:W-:Y:S01]  /*379e0*/  IADD3 R33, P2, P5, R33, R34, R26 ;  /* 0x0000002221217210 */ /* 0x000fe20007d5e01a */
[----:B------:R-:W-:Y:S01]  /*379f0*/  IMAD.WIDE.U32 R28, R3, R3, RZ ;  /* 0x00000003031c7225 */ /* 0x000fe200078e00ff */
[----:B------:R-:W-:-:S02]  /*37a00*/  SEL R26, RZ, 0x1, P1 ;  /* 0x00000001ff1a7807 */ /* 0x000fc40000800000 */
[----:B------:R-:W-:Y:S01]  /*37a10*/  SEL R47, RZ, 0x1, P0 ;  /* 0x00000001ff2f7807 */ /* 0x000fe20000000000 */
[----:B------:R-:W-:Y:S01]  /*37a20*/  IMAD.WIDE.U32 R30, P3, R3, R0, R30 ;  /* 0x00000000031e7225 */ /* 0x000fe2000786001e */
[----:B------:R-:W-:Y:S02]  /*37a30*/  IADD3.X R48, PT, PT, RZ, R35, RZ, P2, P5 ;  /* 0x00000023ff307210 */ /* 0x000fe400017ea4ff */
[----:B------:R-:W-:Y:S01]  /*37a40*/  IADD3 R44, P5, PT, R33, R28, RZ ;  /* 0x0000001c212c7210 */ /* 0x000fe20007fbe0ff */
[----:B------:R-:W-:Y:S01]  /*37a50*/  IMAD.WIDE.U32 R42, R53, 0x3d1, RZ ;  /* 0x000003d1352a7825 */ /* 0x000fe200078e00ff */
[----:B------:R-:W-:-:S03]  /*37a60*/  IADD3 R45, P4, PT, R29, R30, RZ ;  /* 0x0000001e1d2d7210 */ /* 0x000fc60007f9e0ff */
[----:B------:R-:W-:Y:S01]  /*37a70*/  IMAD.WIDE.U32.X R38, RZ, R32, R38, P6 ;  /* 0x00000020ff267225 */ /* 0x000fe200030e0426 */
[----:B------:R-:W-:-:S03]  /*37a80*/  IADD3 R47, P0, P6, R47, R24, R26 ;  /* 0x000000182f2f7210 */ /* 0x000fc60007e1e01a */
        /* <DEDUP_REMOVED lines=10> */
[----:B------:R-:W-:-:S04]  /*37b30*/  IMAD.WIDE.U32 R40, R27, 0x3d1, R26 ;  /* 0x000003d11b287825 */ /* 0x000fc800078e001a */
[----:B------:R-:W-:Y:S01]  /*37b40*/  IMAD.X R26, R33, 0x1, R39, P1 ;  /* 0x00000001211a7824 */ /* 0x000fe200008e0627 */
[----:B------:R-:W-:Y:S01]  /*37b50*/  ISETP.GE.U32.AND P1, PT, R40, RZ, PT ;  /* 0x000000ff2800720c */ /* 0x000fe20003f26070 */
[----:B------:R-:W-:-:S03]  /*37b60*/  IMAD.WIDE.U32 R24, R49, 0x3d1, RZ ;  /* 0x000003d131187825 */ /* 0x000fc600078e00ff */
[----:B------:R-:W-:Y:S01]  /*37b70*/  ISETP.GE.U32.AND.EX P0, PT, R26, R33, PT, P0 ;  /* 0x000000211a00720c */ /* 0x000fe20003f06100 */
[----:B------:R-:W-:Y:S02]  /*37b80*/  IMAD.X R35, RZ, RZ, RZ, P2 ;  /* 0x000000ffff237224 */ /* 0x000fe400010e06ff */
[----:B------:R-:W-:Y:S01]  /*37b90*/  IMAD.MOV.U32 R34, RZ, RZ, R43 ;  /* 0x000000ffff227224 */ /* 0x000fe200078e002b */
[----:B------:R-:W-:Y:S01]  /*37ba0*/  SEL R43, RZ, 0x1, P0 ;  /* 0x00000001ff2b7807 */ /* 0x000fe20000000000 */
[----:B------:R-:W-:Y:S02]  /*37bb0*/  IMAD.IADD R41, R36, 0x1, R41 ;  /* 0x0000000124297824 */ /* 0x000fe400078e0229 */
[----:B------:R-:W-:-:S03]  /*37bc0*/  IMAD.WIDE.U32.X R34, RZ, R53, R34, P5 ;  /* 0x00000035ff227225 */ /* 0x000fc600028e0422 */
[----:B------:R-:W-:Y:S01]  /*37bd0*/  ISETP.GE.U32.AND.EX P1, PT, R41, R27, PT, P1 ;  /* 0x0000001b2900720c */ /* 0x000fe20003f26110 */
[----:B------:R-:W-:-:S04]  /*37be0*/  IMAD.WIDE.U32 R36, R47, 0x3d1, RZ ;  /* 0x000003d12f247825 */ /* 0x000fc800078e00ff */
[----:B------:R-:W-:Y:S01]  /*37bf0*/  IMAD.WIDE.U32 R38, P6, RZ, R47, R24 ;  /* 0x0000002fff267225 */ /* 0x000fe200078c0018 */
[----:B------:R-:W-:-:S03]  /*37c00*/  IADD3 R43, P0, P2, R36, R34, R43 ;  /* 0x00000022242b7210 */ /* 0x000fc60007a1e02b */
[----:B------:R-:W-:Y:S01]  /*37c10*/  IMAD.WIDE.U32 R24, R2, R2, R40 ;  /* 0x0000000202187225 */ /* 0x000fe200078e0028 */
[----:B------:R-:W-:-:S03]  /*37c20*/  IADD3 R37, P5, PT, R37, R38, RZ ;  /* 0x0000002625257210 */ /* 0x000fc60007fbe0ff */
[----:B------:R-:W-:Y:S01]  /*37c30*/  IMAD.X R27, RZ, RZ, RZ, P3 ;  /* 0x000000ffff1b7224 */ /* 0x000fe200018e06ff */
[----:B------:R-:W-:Y:S01]  /*37c40*/  IADD3.X R30, PT, PT, R37, R35, RZ, P0, P2 ;  /* 0x00000023251e7210 */ /* 0x000fe200007e44ff */
[----:B------:R-:W-:Y:S01]  /*37c50*/  IMAD.IADD R35, R10, 0x1, R25 ;  /* 0x000000010a237824 */ /* 0x000fe200078e0219 */
[----:B------:R-:W-:Y:S02]  /*37c60*/  ISETP.GE.U32.AND P0, PT, R24, R40, PT ;  /* 0x000000281800720c */ /* 0x000fe40003f06070 */
[----:B------:R-:W-:Y:S02]  /*37c70*/  SEL R25, RZ, 0x1, P1 ;  /* 0x00000001ff197807 */ /* 0x000fe40000800000 */
[----:B------:R-:W-:Y:S02]  /*37c80*/  ISETP.GE.U32.AND.EX P0, PT, R35, R41, PT, P0 ;  /* 0x000000292300720c */ /* 0x000fe40003f06100 */
[----:B------:R-:W-:Y:S01]  /*37c90*/  IADD3 R25, P2, P3, R29, R32, R25 ;  /* 0x000000201d197210 */ /* 0x000fe20007b5e019 */
[----:B------:R-:W-:Y:S01]  /*37ca0*/  IMAD.X R29, RZ, RZ, RZ, P6 ;  /* 0x000000ffff1d7224 */ /* 0x000fe200030e06ff */
[----:B------:R-:W-:-:S02]  /*37cb0*/  SEL R33, RZ, 0x1, P0 ;  /* 0x00000001ff217807 */ /* 0x000fc40000000000 */
[----:B------:R-:W-:Y:S01]  /*37cc0*/  IADD3.X R10, PT, PT, R26, R51, RZ, P2, P3 ;  /* 0x000000331a0a7210 */ /* 0x000fe200017e64ff */
[----:B------:R-:W-:Y:S01]  /*37cd0*/  IMAD.MOV.U32 R26, RZ, RZ, R31 ;  /* 0x000000ffff1a7224 */ /* 0x000fe200078e001f */
[----:B------:R-:W-:-:S03]  /*37ce0*/  IADD3 R33, P2, P3, R33, R25, R8 ;  /* 0x0000001921217210 */ /* 0x000fc60007b5e008 */
[----:B------:R-:W-:Y:S01]  /*37cf0*/  IMAD.WIDE.U32.X R26, R0, R0, R26, P4 ;  /* 0x00000000001a7225 */ /* 0x000fe200020e041a */
[----:B------:R-:W-:Y:S02]  /*37d00*/  IADD3.X R38, PT, PT, RZ, R10, R11, P2, P3 ;  /* 0x0000000aff267210 */ /* 0x000fe400017e640b */
[----:B------:R-:W-:Y:S02]  /*37d10*/  ISETP.GE.U32.AND P2, PT, R44, R28, PT ;  /* 0x0000001c2c00720c */ /* 0x000fe40003f46070 */
[----:B------:R-:W-:Y:S02]  /*37d20*/  ISETP.GE.U32.AND P3, PT, R47, R44, PT ;  /* 0x0000002c2f00720c */ /* 0x000fe40003f66070 */
[----:B------:R-:W-:Y:S02]  /*37d30*/  ISETP.GE.U32.AND.EX P2, PT, R48, R45, PT, P2 ;  /* 0x0000002d3000720c */ /* 0x000fe40003f46120 */
[----:B------:R-:W-:Y:S02]  /*37d40*/  ISETP.EQ.U32.AND P4, PT, R25, R32, PT ;  /* 0x000000201900720c */ /* 0x000fe40003f82070 */
[----:B------:R-:W-:-:S02]  /*37d50*/  ISETP.GE.U32.AND.EX P3, PT, R49, R48, PT, P3 ;  /* 0x000000303100720c */ /* 0x000fc40003f66130 */
[----:B------:R-:W-:Y:S02]  /*37d60*/  SEL R28, RZ, 0x1, P2 ;  /* 0x00000001ff1c7807 */ /* 0x000fe40001000000 */
[----:B------:R-:W-:Y:S02]  /*37d70*/  ISETP.LT.U32.AND P2, PT, R25, R32, PT ;  /* 0x000000201900720c */ /* 0x000fe40003f41070 */
[CC--:B------:R-:W-:Y:S02]  /*37d80*/  ISETP.EQ.AND.EX P4, PT, R10.reuse, R51.reuse, !P1, P4 ;  /* 0x000000330a00720c */ /* 0x0c0fe40004f82340 */
[----:B------:R-:W-:Y:S02]  /*37d90*/  SEL R41, RZ, 0x1, P3 ;  /* 0x00000001ff297807 */ /* 0x000fe40001800000 */
[----:B------:R-:W-:Y:S02]  /*37da0*/  ISETP.EQ.U32.AND P3, PT, R33, R8, PT ;  /* 0x000000082100720c */ /* 0x000fe40003f62070 */
[----:B------:R-:W-:-:S02]  /*37db0*/  ISETP.LT.U32.OR.EX P2, PT, R10, R51, P4, P2 ;  /* 0x000000330a00720c */ /* 0x000fc40002741520 */
[----:B------:R-:W-:Y:S02]  /*37dc0*/  ISETP.LT.U32.AND P1, PT, R33, R8, PT ;  /* 0x000000082100720c */ /* 0x000fe40003f21070 */
[CC--:B------:R-:W-:Y:S02]  /*37dd0*/  ISETP.EQ.AND.EX P3, PT, R38.reuse, R11.reuse, !P0, P3 ;  /* 0x0000000b2600720c */ /* 0x0c0fe40004762330 */
[----:B------:R-:W-:Y:S01]  /*37de0*/  IADD3 R41, P4, P6, R41, R26, R28 ;  /* 0x0000001a29297210 */ /* 0x000fe20007e9e01c */
[----:B------:R-:W-:Y:S01]  /*37df0*/  IMAD.MOV.U32 R28, RZ, RZ, R39 ;  /* 0x000000ffff1c7224 */ /* 0x000fe200078e0027 */
[----:B------:R-:W-:Y:S02]  /*37e00*/  SEL R8, RZ, 0x1, !P2 ;  /* 0x00000001ff087807 */ /* 0x000fe40005000000 */
[----:B------:R-:W-:Y:S01]  /*37e10*/  ISETP.LT.U32.OR.EX P1, PT, R38, R11, P3, P1 ;  /* 0x0000000b2600720c */ /* 0x000fe20001f21510 */
[----:B------:R-:W-:Y:S01]  /*37e20*/  IMAD.WIDE.U32.X R10, RZ, R49, R28, P5 ;  /* 0x00000031ff0a7225 */ /* 0x000fe200028e041c */
[----:B------:R-:W-:-:S02]  /*37e30*/  ISETP.GE.U32.AND P0, PT, R43, R36, PT ;  /* 0x000000242b00720c */ /* 0x000fc40003f06070 */
[----:B------:R-:W-:Y:S01]  /*37e40*/  IADD3.X R45, PT, PT, RZ, R27, RZ, P4, P6 ;  /* 0x0000001bff2d7210 */ /* 0x000fe200027ec4ff */
[----:B------:R-:W-:Y:S01]  /*37e50*/  IMAD.WIDE.U32 R26, R41, 0x3d1, RZ ;  /* 0x000003d1291a7825 */ /* 0x000fe200078e00ff */
        /* <DEDUP_REMOVED lines=21> */
[----:B------:R-:W-:Y:S02]  /*37fb0*/  ISETP.LT.U32.OR.EX P2, PT, R34, R21, P2, P3 ;  /* 0x000000152200720c */ /* 0x000fe40001741530 */
[----:B------:R-:W-:-:S02]  /*37fc0*/  IADD3.X R10, PT, PT, R39, R11, RZ, P6, P4 ;  /* 0x0000000b270a7210 */ /* 0x000fc400037e84ff */
[C---:B------:R-:W-:Y:S02]  /*37fd0*/  IADD3 R8, P3, P4, R37.reuse, R49, R8 ;  /* 0x0000003125087210 */ /* 0x040fe40007c7e008 */
[----:B------:R-:W-:Y:S02]  /*37fe0*/  SEL R27, RZ, 0x1, !P2 ;  /* 0x00000001ff1b7807 */ /* 0x000fe40005000000 */
[----:B------:R-:W-:Y:S02]  /*37ff0*/  ISETP.GE.U32.AND P0, PT, R37, R26, PT ;  /* 0x0000001a2500720c */ /* 0x000fe40003f06070 */
[----:B------:R-:W-:Y:S02]  /*38000*/  IADD3.X R20, PT, PT, R10, R41, RZ, P3, P4 ;  /* 0x000000290a147210 */ /* 0x000fe40001fe84ff */
[----:B------:R-:W-:Y:S02]  /*38010*/  ISETP.EQ.U32.AND P3, PT, R8, R49, PT ;  /* 0x000000310800720c */ /* 0x000fe40003f62070 */
[----:B------:R-:W-:-:S02]  /*38020*/  IADD3 R27, P6, P4, R27, R8, R22 ;  /* 0x000000081b1b7210 */ /* 0x000fc40007cde016 */
[----:B------:R-:W-:Y:S01]  /*38030*/  ISETP.GE.U32.AND.EX P0, PT, R10, R39, PT, P0 ;  /* 0x000000270a00720c */ /* 0x000fe20003f06100 */
[----:B------:R-:W-:Y:S01]  /*38040*/  IMAD.WIDE.U32.X R10, RZ, R45, R30, P1 ;  /* 0x0000002dff0a7225 */ /* 0x000fe200008e041e */
[----:B------:R-:W-:Y:S02]  /*38050*/  ISETP.EQ.AND.EX P5, PT, R20, R41, P5, P3 ;  /* 0x000000291400720c */ /* 0x000fe40002fa2330 */
[----:B------:R-:W-:Y:S01]  /*38060*/  ISETP.LT.U32.AND P1, PT, R8, R49, PT ;  /* 0x000000310800720c */ /* 0x000fe20003f21070 */
[----:B------:R-:W-:Y:S01]  /*38070*/  IMAD.MOV.U32 R31, RZ, RZ, R24 ;  /* 0x000000ffff1f7224 */ /* 0x000fe200078e0018 */
        /* <DEDUP_REMOVED lines=24> */
.L_x_287:
        /* <DEDUP_REMOVED lines=34> */
.L_x_286:
[----:B------:R-:W-:Y:S02]  /*38420*/  IMAD.MOV.U32 R33, RZ, RZ, R21 ;  /* 0x000000ffff217224 */ /* 0x000fe400078e0015 */
[----:B------:R-:W-:Y:S02]  /*38430*/  IMAD.MOV.U32 R38, RZ, RZ, R22 ;  /* 0x000000ffff267224 */ /* 0x000fe400078e0016 */
[----:B------:R-:W-:Y:S02]  /*38440*/  IMAD.MOV.U32 R25, RZ, RZ, R11 ;  /* 0x000000ffff197224 */ /* 0x000fe400078e000b */
[----:B------:R-:W-:Y:S02]  /*38450*/  IMAD.MOV.U32 R34, RZ, RZ, R20 ;  /* 0x000000ffff227224 */ /* 0x000fe400078e0014 */
[----:B------:R-:W-:Y:S02]  /*38460*/  IMAD.MOV.U32 R27, RZ, RZ, R8 ;  /* 0x000000ffff1b7224 */ /* 0x000fe400078e0008 */
[----:B------:R-:W-:-:S07]  /*38470*/  IMAD.MOV.U32 R32, RZ, RZ, R10 ;  /* 0x000000ffff207224 */ /* 0x000fce00078e000a */
.L_x_285:
[----:B------:R-:W-:Y:S05]  /*38480*/  BSYNC.RECONVERGENT B1 ;  /* 0x0000000000017941 */ /* 0x000fea0003800200 */
.L_x_284:
        /* <DEDUP_REMOVED lines=18> */
[----:B------:R-:W-:-:S02]  /*385b0*/  SEL R21, RZ, 0x1, !P2 ;  /* 0x00000001ff157807 */ /* 0x000fc40005000000 */
[----:B------:R-:W-:Y:S02]  /*385c0*/  IADD3 R8, P2, PT, R31, -R8, RZ ;  /* 0x800000081f087210 */ /* 0x000fe40007f5e0ff */
[----:B------:R-:W-:Y:S02]  /*385d0*/  SEL R10, R19, RZ, P5 ;  /* 0x000000ff130a7207 */ /* 0x000fe40002800000 */
[----:B------:R-:W-:Y:S01]  /*385e0*/  IADD3 R22, P0, PT, R11, R14, RZ ;  /* 0x0000000e0b167210 */ /* 0x000fe20007f1e0ff */
[----:B------:R-:W-:Y:S01]  /*385f0*/  IMAD.WIDE.U32 R36, R8, R4, RZ ;  /* 0x0000000408247225 */ /* 0x000fe200078e00ff */
[----:B------:R-:W-:Y:S02]  /*38600*/  SEL R11, RZ, 0x1, !P3 ;  /* 0x00000001ff0b7807 */ /* 0x000fe40005800000 */
[----:B------:R-:W-:Y:S01]  /*38610*/  IADD3 R21, P1, PT, R21, R12, RZ ;  /* 0x0000000c15157210 */ /* 0x000fe20007f3e0ff */
[----:B------:R-:W-:Y:S01]  /*38620*/  IMAD.X R10, R35, 0x1, ~R10, P2 ;  /* 0x00000001230a7824 */ /* 0x000fe200010e0e0a */
[----:B------:R-:W-:Y:S01]  /*38630*/  SEL R22, R22, RZ, P5 ;  /* 0x000000ff16167207 */ /* 0x000fe20002800000 */
[----:B------:R-:W-:Y:S01]  /*38640*/  IMAD.X R26, RZ, RZ, R15, P0 ;  /* 0x000000ffff1a7224 */ /* 0x000fe200000e060f */
[----:B------:R-:W-:-:S02]  /*38650*/  IADD3 R20, P4, PT, R11, R16, RZ ;  /* 0x000000100b147210 */ /* 0x000fc40007f9e0ff */
[----:B------:R-:W-:Y:S02]  /*38660*/  SEL R11, R21, RZ, P5 ;  /* 0x000000ff150b7207 */ /* 0x000fe40002800000 */
[----:B------:R-:W-:Y:S01]  /*38670*/  IADD3 R21, P3, PT, R33, -R22, RZ ;  /* 0x8000001621157210 */ /* 0x000fe20007f7e0ff */
[----:B------:R-:W-:Y:S01]  /*38680*/  IMAD.WIDE.U32 R22, R10, R2, RZ ;  /* 0x000000020a167225 */ /* 0x000fe200078e00ff */
[----:B------:R-:W-:Y:S02]  /*38690*/  SEL R20, R20, RZ, P5 ;  /* 0x000000ff14147207 */ /* 0x000fe40002800000 */
[----:B------:R-:W-:Y:S01]  /*386a0*/  IADD3 R11, P2, PT, R25, -R11, RZ ;  /* 0x8000000b190b7210 */ /* 0x000fe20007f5e0ff */
[----:B------:R-:W-:Y:S01]  /*386b0*/  IMAD.X R24, RZ, RZ, R17, P4 ;  /* 0x000000ffff187224 */ /* 0x000fe200020e0611 */
[----:B------:R-:W-:Y:S01]  /*386c0*/  IADD3 R20, P0, PT, R27, -R20, RZ ;  /* 0x800000141b147210 */ /* 0x000fe20007f1e0ff */
[----:B------:R-:W-:Y:S01]  /*386d0*/  IMAD.X R25, RZ, RZ, R13, P1 ;  /* 0x000000ffff197224 */ /* 0x000fe200008e060d */
[----:B------:R-:W-:Y:S01]  /*386e0*/  SEL R26, R26, RZ, P5 ;  /* 0x000000ff1a1a7207 */ /* 0x000fe20002800000 */
[----:B------:R-:W-:Y:S01]  /*386f0*/  IMAD.WIDE.U32 R28, P1, R8, R5, R22 ;  /* 0x00000005081c7225 */ /* 0x000fe20007820016 */
[----:B------:R-:W-:-:S02]  /*38700*/  SEL R24, R24, RZ, P5 ;  /* 0x000000ff18187207 */ /* 0x000fc40002800000 */
[----:B------:R-:W-:Y:S01]  /*38710*/  SEL R25, R25, RZ, P5 ;  /* 0x000000ff19197207 */ /* 0x000fe20002800000 */
[----:B------:R-:W-:-:S04]  /*38720*/  IMAD.WIDE.U32 R22, R8, R2, RZ ;  /* 0x0000000208167225 */ /* 0x000fc800078e00ff */
[----:B------:R-:W-:Y:S01]  /*38730*/  IMAD.X R24, R32, 0x1, ~R24, P0 ;  /* 0x0000000120187824 */ /* 0x000fe200000e0e18 */
[----:B------:R-:W-:Y:S01]  /*38740*/  IADD3 RZ, P0, PT, R23, R28, RZ ;  /* 0x0000001c17ff7210 */ /* 0x000fe20007f1e0ff */
[----:B------:R-:W-:Y:S02]  /*38750*/  IMAD.X R31, RZ, RZ, RZ, P1 ;  /* 0x000000ffff1f7224 */ /* 0x000fe400008e06ff */
[----:B------:R-:W-:Y:S02]  /*38760*/  IMAD.MOV.U32 R30, RZ, RZ, R29 ;  /* 0x000000ffff1e7224 */ /* 0x000fe400078e001d */
[----:B------:R-:W-:Y:S02]  /*38770*/  IMAD R23, R6, R8, RZ ;  /* 0x0000000806177224 */ /* 0x000fe400078e02ff */
[----:B------:R-:W-:Y:S02]  /*38780*/  IMAD.X R22, R34, 0x1, ~R25, P2 ;  /* 0x0000000122167824 */ /* 0x000fe400010e0e19 */
[----:B------:R-:W-:-:S02]  /*38790*/  IMAD.X R26, R38, 0x1, ~R26, P3 ;  /* 0x00000001261a7824 */ /* 0x000fc400018e0e1a */
[----:B------:R-:W-:-:S04]  /*387a0*/  IMAD.WIDE.U32 R34, R10, R9, RZ ;  /* 0x000000090a227225 */ /* 0x000fc800078e00ff */
[----:B------:R-:W-:-:S04]  /*387b0*/  IMAD.WIDE.U32 R32, R9, R8, RZ ;  /* 0x0000000809207225 */ /* 0x000fc800078e00ff */
[----:B------:R-:W-:-:S04]  /*387c0*/  IMAD.WIDE.U32.X R28, R10, R5, R30, P0 ;  /* 0x000000050a1c7225 */ /* 0x000fc800000e041e */
[----:B------:R-:W-:Y:S01]  /*387d0*/  IMAD.WIDE.U32 R38, R10, R4, RZ ;  /* 0x000000040a267225 */ /* 0x000fe200078e00ff */
[----:B------:R-:W-:-:S03]  /*387e0*/  IADD3 R25, P2, PT, R28, R32, RZ ;  /* 0x000000201c197210 */ /* 0x000fc60007f5e0ff */
[----:B------:R-:W-:Y:S02]  /*387f0*/  IMAD R23, R10, R9, R23 ;  /* 0x000000090a177224 */ /* 0x000fe400078e0217 */
[----:B------:R-:W-:-:S04]  /*38800*/  IMAD.WIDE.U32 R34, P0, R8, R6, R34 ;  /* 0x0000000608227225 */ /* 0x000fc80007800022 */
[----:B------:R-:W-:Y:S02]  /*38810*/  IMAD.IADD R28, R33, 0x1, R23 ;  /* 0x00000001211c7824 */ /* 0x000fe400078e0217 */
[----:B------:R-:W-:-:S04]  /*38820*/  IMAD.WIDE.U32 R38, P1, R8, R7, R38 ;  /* 0x0000000708267225 */ /* 0x000fc80007820026 */
[----:B------:R-:W-:Y:S01]  /*38830*/  IMAD.WIDE.U32 R30, R8, R9, RZ ;  /* 0x00000009081e7225 */ /* 0x000fe200078e00ff */
[----:B------:R-:W-:-:S03]  /*38840*/  IADD3 RZ, P5, PT, R37, R38, RZ ;  /* 0x0000002625ff7210 */ /* 0x000fc60007fbe0ff */
[----:B------:R-:W-:Y:S01]  /*38850*/  IMAD.X R33, RZ, RZ, RZ, P0 ;  /* 0x000000ffff217224 */ /* 0x000fe200000e06ff */
[----:B------:R-:W-:Y:S01]  /*38860*/  ISETP.GE.U32.AND P0, PT, R25, R32, PT ;  /* 0x000000201900720c */ /* 0x000fe20003f06070 */
[----:B------:R-:W-:Y:S01]  /*38870*/  IMAD.X R27, R28, 0x1, R29, P2 ;  /* 0x000000011c1b7824 */ /* 0x000fe200010e061d */
[----:B------:R-:W-:Y:S01]  /*38880*/  IADD3 RZ, P2, PT, R31, R34, RZ ;  /* 0x000000221fff7210 */ /* 0x000fe20007f5e0ff */
[----:B------:R-:W-:-:S03]  /*38890*/  IMAD.WIDE.U32 R36, R26, R2, RZ ;  /* 0x000000021a247225 */ /* 0x000fc600078e00ff */
[----:B------:R-:W-:Y:S01]  /*388a0*/  ISETP.GE.U32.AND.EX P0, PT, R27, R28, PT, P0 ;  /* 0x0000001c1b00720c */ /* 0x000fe20003f06100 */
[----:B------:R-:W-:Y:S02]  /*388b0*/  IMAD.MOV.U32 R32, RZ, RZ, R35 ;  /* 0x000000ffff207224 */ /* 0x000fe400078e0023 */
[-C--:B------:R-:W-:Y:S02]  /*388c0*/  IMAD R23, R7, R8.reuse, RZ ;  /* 0x0000000807177224 */ /* 0x080fe400078e02ff */
[----:B------:R-:W-:Y:S02]  /*388d0*/  IMAD R43, R5, R21, RZ ;  /* 0x00000015052b7224 */ /* 0x000fe400078e02ff */
[----:B------:R-:W-:-:S04]  /*388e0*/  IMAD.WIDE.U32 R30, R4, R8, RZ ;  /* 0x00000008041e7225 */ /* 0x000fc800078e00ff */
[C---:B------:R-:W-:Y:S01]  /*388f0*/  IMAD R41, R10.reuse, R4, R23 ;  /* 0x000000040a297224 */ /* 0x040fe200078e0217 */
[----:B------:R-:W-:Y:S01]  /*38900*/  SEL R23, RZ, 0x1, P0 ;  /* 0x00000001ff177807 */ /* 0x000fe20000000000 */
[----:B------:R-:W-:-:S04]  /*38910*/  IMAD.WIDE.U32.X R28, R10, R6, R32, P2 ;  /* 0x000000060a1c7225 */ /* 0x000fc800010e0420 */
[----:B------:R-:W-:-:S04]  /*38920*/  IMAD.WIDE.U32 R34, R21, R2, RZ ;  /* 0x0000000215227225 */ /* 0x000fc800078e00ff */
[----:B------:R-:W-:-:S04]  /*38930*/  IMAD.WIDE.U32 R36, P4, R21, R5, R36 ;  /* 0x0000000515247225 */ /* 0x000fc80007880024 */
[----:B------:R-:W-:Y:S01]  /*38940*/  IMAD.WIDE.U32 R32, R2, R21, RZ ;  /* 0x0000001502207225 */ /* 0x000fe200078e00ff */
[----:B------:R-:W-:-:S03]  /*38950*/  IADD3 RZ, P3, PT, R35, R36, RZ ;  /* 0x0000002423ff7210 */ /* 0x000fc60007f7e0ff */
[----:B------:R-:W-:Y:S01]  /*38960*/  IMAD.IADD R38, R31, 0x1, R41 ;  /* 0x000000011f267824 */ /* 0x000fe200078e0229 */
[----:B------:R-:W-:Y:S01]  /*38970*/  IADD3 R31, P0, P2, R30, R28, R23 ;  /* 0x0000001c1e1f7210 */ /* 0x000fe20007a1e017 */
[C---:B------:R-:W-:Y:S01]  /*38980*/  IMAD R43, R26.reuse, R2, R43 ;  /* 0x000000021a2b7224 */ /* 0x040fe200078e022b */
[-C--:B------:R-:W-:Y:S01]  /*38990*/  IADD3 R23, P6, PT, R25, R32.reuse, RZ ;  /* 0x0000002019177210 */ /* 0x080fe20007fde0ff */
[----:B------:R-:W-:Y:S01]  /*389a0*/  IMAD.WIDE.U32 R34, R26, R9, RZ ;  /* 0x000000091a227225 */ /* 0x000fe200078e00ff */
[----:B------:R-:W-:Y:S02]  /*389b0*/  IADD3.X R47, PT, PT, R38, R29, RZ, P0, P2 ;  /* 0x0000001d262f7210 */ /* 0x000fe400007e44ff */
[----:B------:R-:W-:Y:S01]  /*389c0*/  ISETP.GE.U32.AND P0, PT, R23, R32, PT ;  /* 0x000000201700720c */ /* 0x000fe20003f06070 */
[----:B------:R-:W-:Y:S02]  /*389d0*/  IMAD R25, R6, R21, RZ ;  /* 0x0000001506197224 */ /* 0x000fe400078e02ff */
[----:B------:R-:W-:-:S02]  /*389e0*/  IMAD.IADD R36, R33, 0x1, R43 ;  /* 0x0000000121247824 */ /* 0x000fc400078e022b */
[----:B------:R-:W-:Y:S02]  /*389f0*/  IMAD R45, R26, R9, R25 ;  /* 0x000000091a2d7224 */ /* 0x000fe400078e0219 */
[----:B------:R-:W-:Y:S02]  /*38a00*/  IMAD.X R25, R36, 0x1, R27, P6 ;  /* 0x0000000124197824 */ /* 0x000fe400030e061b */
[----:B------:R-:W-:-:S03]  /*38a10*/  IMAD.WIDE.U32 R42, P2, R21, R6, R34 ;  /* 0x00000006152a7225 */ /* 0x000fc60007840022 */
[----:B------:R-:W-:Y:S01]  /*38a20*/  ISETP.GE.U32.AND.EX P0, PT, R25, R36, PT, P0 ;  /* 0x000000241900720c */ /* 0x000fe20003f06100 */
[----:B------:R-:W-:-:S03]  /*38a30*/  IMAD.WIDE.U32 R40, R9, R21, RZ ;  /* 0x0000001509287225 */ /* 0x000fc600078e00ff */
[----:B------:R-:W-:Y:S01]  /*38a40*/  SEL R49, RZ, 0x1, P0 ;  /* 0x00000001ff317807 */ /* 0x000fe20000000000 */
[----:B------:R-:W-:Y:S02]  /*38a50*/  IMAD.X R35, RZ, RZ, RZ, P4 ;  /* 0x000000ffff237224 */ /* 0x000fe400020e06ff */
[----:B------:R-:W-:Y:S02]  /*38a60*/  IMAD.MOV.U32 R34, RZ, RZ, R37 ;  /* 0x000000ffff227224 */ /* 0x000fe400078e0025 */
[----:B------:R-:W-:-:S04]  /*38a70*/  IMAD.WIDE.U32 R28, R21, R9, RZ ;  /* 0x00000009151c7225 */ /* 0x000fc800078e00ff */
[----:B------:R-:W-:Y:S01]  /*38a80*/  IMAD.WIDE.U32 R32, R26, R4, RZ ;  /* 0x000000041a207225 */ /* 0x000fe200078e00ff */
[----:B------:R-:W-:-:S03]  /*38a90*/  IADD3 RZ, P4, PT, R29, R42, RZ ;  /* 0x0000002a1dff7210 */ /* 0x000fc60007f9e0ff */
[----:B------:R-:W-:-:S04]  /*38aa0*/  IMAD.WIDE.U32 R36, R21, R4, RZ ;  /* 0x0000000415247225 */ /* 0x000fc800078e00ff */
[----:B------:R-:W-:Y:S01]  /*38ab0*/  IMAD.WIDE.U32.X R34, R26, R5, R34, P3 ;  /* 0x000000051a227225 */ /* 0x000fe200018e0422 */
[----:B------:R-:W-:-:S03]  /*38ac0*/  IADD3 R27, P3, PT, R31, R40, RZ ;  /* 0x000000281f1b7210 */ /* 0x000fc60007f7e0ff */
[----:B------:R-:W-:Y:S02]  /*38ad0*/  IMAD.IADD R36, R41, 0x1, R45 ;  /* 0x0000000129247824 */ /* 0x000fe400078e022d */
[----:B------:R-:W-:-:S04]  /*38ae0*/  IMAD.WIDE.U32 R28, P6, R21, R7, R32 ;  /* 0x00000007151c7225 */ /* 0x000fc800078c0020 */
        /* <DEDUP_REMOVED lines=11> */
[----:B------:R-:W-:Y:S01]  /*38ba0*/  ISETP.GE.U32.AND.EX P1, PT, R47, R38, PT, P1 ;  /* 0x000000262f00720c */ /* 0x000fe20003f26110 */
[----:B------:R-:W-:Y:S01]  /*38bb0*/  IMAD.WIDE.U32 R30, R3, R8, RZ ;  /* 0x00000008031e7225 */ /* 0x000fe200078e00ff */
[----:B------:R-:W-:-:S02]  /*38bc0*/  ISETP.GE.U32.AND P3, PT, R49, R27, PT ;  /* 0x0000001b3100720c */ /* 0x000fc40003f66070 */
[----:B------:R-:W-:Y:S01]  /*38bd0*/  ISETP.GE.U32.AND.EX P2, PT, R41, R36, PT, P2 ;  /* 0x000000242900720c */ /* 0x000fe20003f46120 */
[C---:B------:R-:W-:Y:S01]  /*38be0*/  IMAD R55, R10.reuse, R3, R34 ;  /* 0x000000030a377224 */ /* 0x040fe200078e0222 */
[----:B------:R-:W-:Y:S01]  /*38bf0*/  SEL R53, RZ, 0x1, P1 ;  /* 0x00000001ff357807 */ /* 0x000fe20000800000 */
[----:B------:R-:W-:Y:S01]  /*38c00*/  IMAD.WIDE.U32.X R32, R10, R7, R32, P5 ;  /* 0x000000070a207225 */ /* 0x000fe200028e0420 */
[----:B------:R-:W-:Y:S02]  /*38c10*/  ISETP.GE.U32.AND.EX P3, PT, R28, R41, PT, P3 ;  /* 0x000000291c00720c */ /* 0x000fe40003f66130 */
[----:B------:R-:W-:Y:S01]  /*38c20*/  SEL R48, RZ, 0x1, P2 ;  /* 0x00000001ff307807 */ /* 0x000fe20001000000 */
[----:B------:R-:W-:Y:S01]  /*38c30*/  IMAD.WIDE.U32 R36, R10, R3, RZ ;  /* 0x000000030a247225 */ /* 0x000fe200078e00ff */
[----:B------:R-:W-:-:S03]  /*38c40*/  SEL R27, RZ, 0x1, P3 ;  /* 0x00000001ff1b7807 */ /* 0x000fc60001800000 */
[----:B------:R-:W-:Y:S02]  /*38c50*/  IMAD.IADD R55, R31, 0x1, R55 ;  /* 0x000000011f377824 */ /* 0x000fe400078e0237 */
[----:B------:R-:W-:Y:S01]  /*38c60*/  IMAD.WIDE.U32.X R38, R26, R6, R44, P4 ;  /* 0x000000061a267225 */ /* 0x000fe200020e042c */
[----:B------:R-:W-:-:S03]  /*38c70*/  IADD3 R53, P2, P4, R30, R32, R53 ;  /* 0x000000201e357210 */ /* 0x000fc60007c5e035 */
[C---:B------:R-:W-:Y:S01]  /*38c80*/  IMAD.WIDE.U32 R34, R8.reuse, R3, RZ ;  /* 0x0000000308227225 */ /* 0x040fe200078e00ff */
[----:B------:R-:W-:Y:S02]  /*38c90*/  IADD3.X R52, PT, PT, R55, R33, RZ, P2, P4 ;  /* 0x0000002137347210 */ /* 0x000fe400017e84ff */
[----:B------:R-:W-:Y:S01]  /*38ca0*/  IADD3 R48, P3, P4, R27, R38, R48 ;  /* 0x000000261b307210 */ /* 0x000fe20007c7e030 */
[----:B------:R-:W-:-:S03]  /*38cb0*/  IMAD.WIDE.U32 R36, P1, R8, R0, R36 ;  /* 0x0000000008247225 */ /* 0x000fc60007820024 */
[----:B------:R-:W-:Y:S01]  /*38cc0*/  IADD3.X R47, PT, PT, RZ, R39, RZ, P3, P4 ;  /* 0x00000027ff2f7210 */ /* 0x000fe20001fe84ff */
[----:B------:R-:W-:Y:S01]  /*38cd0*/  IMAD.WIDE.U32 R44, R22, R9, RZ ;  /* 0x00000009162c7225 */ /* 0x000fe200078e00ff */
[----:B------:R-:W-:-:S03]  /*38ce0*/  IADD3 RZ, P5, PT, R35, R36, RZ ;  /* 0x0000002423ff7210 */ /* 0x000fc60007fbe0ff */
[----:B------:R-:W-:-:S04]  /*38cf0*/  IMAD.WIDE.U32 R40, R22, R2, RZ ;  /* 0x0000000216287225 */ /* 0x000fc800078e00ff */
[----:B------:R-:W-:Y:S02]  /*38d00*/  IMAD R27, R5, R11, RZ ;  /* 0x0000000b051b7224 */ /* 0x000fe400078e02ff */
[----:B------:R-:W-:-:S04]  /*38d10*/  IMAD.WIDE.U32 R34, R11, R9, RZ ;  /* 0x000000090b227225 */ /* 0x000fc800078e00ff */
[----:B------:R-:W-:-:S04]  /*38d20*/  IMAD.WIDE.U32 R44, P3, R11, R6, R44 ;  /* 0x000000060b2c7225 */ /* 0x000fc8000786002c */
[----:B------:R-:W-:-:S04]  /*38d30*/  IMAD.WIDE.U32 R32, R11, R2, RZ ;  /* 0x000000020b207225 */ /* 0x000fc800078e00ff */
[----:B------:R-:W-:-:S04]  /*38d40*/  IMAD.WIDE.U32 R42, P2, R11, R5, R40 ;  /* 0x000000050b2a7225 */ /* 0x000fc80007840028 */
[----:B------:R-:W-:Y:S01]  /*38d50*/  IMAD.X R39, RZ, RZ, RZ, P6 ;  /* 0x000000ffff277224 */ /* 0x000fe200030e06ff */
[----:B------:R-:W-:Y:S01]  /*38d60*/  IADD3 RZ, P6, PT, R35, R44, RZ ;  /* 0x0000002c23ff7210 */ /* 0x000fe20007fde0ff */
[----:B------:R-:W-:Y:S01]  /*38d70*/  IMAD.WIDE.U32 R40, R2, R11, RZ ;  /* 0x0000000b02287225 */ /* 0x000fe200078e00ff */
[----:B------:R-:W-:-:S03]  /*38d80*/  IADD3 RZ, P4, PT, R33, R42, RZ ;  /* 0x0000002a21ff7210 */ /* 0x000fc60007f9e0ff */
[----:B------:R-:W-:Y:S02]  /*38d90*/  IMAD R27, R22, R2, R27 ;  /* 0x00000002161b7224 */ /* 0x000fe400078e021b */
[-C--:B------:R-:W-:Y:S02]  /*38da0*/  IMAD R31, R7, R21.reuse, RZ ;  /* 0x00000015071f7224 */ /* 0x080fe400078e02ff */
[----:B------:R-:W-:-:S04]  /*38db0*/  IMAD.WIDE.U32 R34, R4, R21, RZ ;  /* 0x0000001504227225 */ /* 0x000fc800078e00ff */
[----:B------:R-:W-:Y:S02]  /*38dc0*/  IMAD.MOV.U32 R38, RZ, RZ, R29 ;  /* 0x000000ffff267224 */ /* 0x000fe400078e001d */
[----:B------:R-:W-:Y:S02]  /*38dd0*/  IMAD.X R33, RZ, RZ, RZ, P1 ;  /* 0x000000ffff217224 */ /* 0x000fe400008e06ff */
[----:B------:R-:W-:Y:S01]  /*38de0*/  IMAD.IADD R29, R41, 0x1, R27 ;  /* 0x00000001291d7824 */ /* 0x000fe200078e021b */
[----:B------:R-:W-:Y:S01]  /*38df0*/  IADD3 R27, P1, PT, R49, R40, RZ ;  /* 0x00000028311b7210 */ /* 0x000fe20007f3e0ff */
[----:B------:R-:W-:Y:S02]  /*38e00*/  IMAD R31, R26, R4, R31 ;  /* 0x000000041a1f7224 */ /* 0x000fe400078e021f */
[----:B------:R-:W-:Y:S02]  /*38e10*/  IMAD.MOV.U32 R32, RZ, RZ, R37 ;  /* 0x000000ffff207224 */ /* 0x000fe400078e0025 */
[----:B------:R-:W-:Y:S01]  /*38e20*/  IMAD.X R37, RZ, RZ, RZ, P2 ;  /* 0x000000ffff257224 */ /* 0x000fe200010e06ff */
[----:B------:R-:W-:Y:S01]  /*38e30*/  IADD3 R49, P2, PT, R53, R34, RZ ;  /* 0x0000002235317210 */ /* 0x000fe20007f5e0ff */
[----:B------:R-:W-:-:S02]  /*38e40*/  IMAD R36, R6, R11, RZ ;  /* 0x0000000b06247224 */ /* 0x000fc400078e02ff */
[----:B------:R-:W-:Y:S02]  /*38e50*/  IMAD.IADD R51, R35, 0x1, R31 ;  /* 0x0000000123337824 */ /* 0x000fe400078e021f */
[----:B------:R-:W-:Y:S01]  /*38e60*/  IMAD.X R28, R29, 0x1, R28, P1 ;  /* 0x000000011d1c7824 */ /* 0x000fe200008e061c */
[----:B------:R-:W-:Y:S01]  /*38e70*/  ISETP.GE.U32.AND P1, PT, R27, R40, PT ;  /* 0x000000281b00720c */ /* 0x000fe20003f26070 */
[----:B------:R-:W-:-:S03]  /*38e80*/  IMAD.WIDE.U32 R40, R9, R11, RZ ;  /* 0x0000000b09287225 */ /* 0x000fc600078e00ff */
[----:B------:R-:W-:Y:S01]  /*38e90*/  ISETP.GE.U32.AND.EX P1, PT, R28, R29, PT, P1 ;  /* 0x0000001d1c00720c */ /* 0x000fe20003f26110 */
[C---:B------:R-:W-:Y:S02]  /*38ea0*/  IMAD R31, R22.reuse, R9, R36 ;  /* 0x00000009161f7224 */ /* 0x040fe400078e0224 */
[----:B------:R-:W-:Y:S01]  /*38eb0*/  IMAD.X R50, R51, 0x1, R52, P2 ;  /* 0x0000000133327824 */ /* 0x000fe200010e0634 */
[----:B------:R-:W-:Y:S01]  /*38ec0*/  IADD3 R35, P2, PT, R49, R48, RZ ;  /* 0x0000003031237210 */ /* 0x000fe20007f5e0ff */
[----:B------:R-:W-:Y:S01]  /*38ed0*/  IMAD.MOV.U32 R36, RZ, RZ, R43 ;  /* 0x000000ffff247224 */ /* 0x000fe200078e002b */
[----:B------:R-:W-:Y:S01]  /*38ee0*/  SEL R29, RZ, 0x1, P1 ;  /* 0x00000001ff1d7807 */ /* 0x000fe20000800000 */
[----:B------:R-:W-:Y:S01]  /*38ef0*/  IMAD.IADD R48, R41, 0x1, R31 ;  /* 0x0000000129307824 */ /* 0x000fe200078e021f */
[----:B------:R-:W-:Y:S01]  /*38f00*/  ISETP.GE.U32.AND P1, PT, R49, R34, PT ;  /* 0x000000223100720c */ /* 0x000fe20003f26070 */
[----:B------:R-:W-:Y:S01]  /*38f10*/  IMAD.X R43, RZ, RZ, RZ, P3 ;  /* 0x000000ffff2b7224 */ /* 0x000fe200018e06ff */
[----:B------:R-:W-:Y:S01]  /*38f20*/  IADD3 R31, P3, PT, R35, R40, RZ ;  /* 0x00000028231f7210 */ /* 0x000fe20007f7e0ff */
[----:B------:R-:W-:Y:S01]  /*38f30*/  IMAD.WIDE.U32.X R36, R22, R5, R36, P4 ;  /* 0x0000000516247225 */ /* 0x000fe200020e0424 */
[----:B------:R-:W-:-:S03]  /*38f40*/  ISETP.GE.U32.AND.EX P1, PT, R50, R51, PT, P1 ;  /* 0x000000333200720c */ /* 0x000fc60003f26110 */
[----:B------:R-:W-:Y:S01]  /*38f50*/  IMAD.X R47, R50, 0x1, R47, P2 ;  /* 0x00000001322f7824 */ /* 0x000fe200010e062f */
[----:B------:R-:W-:Y:S01]  /*38f60*/  ISETP.GE.U32.AND P2, PT, R53, R30, PT ;  /* 0x0000001e3500720c */ /* 0x000fe20003f46070 */
[----:B------:R-:W-:Y:S02]  /*38f70*/  IMAD R30, R0, R21, RZ ;  /* 0x00000015001e7224 */ /* 0x000fe400078e02ff */
[----:B------:R-:W-:Y:S01]  /*38f80*/  IMAD.X R41, R48, 0x1, R47, P3 ;  /* 0x0000000130297824 */ /* 0x000fe200018e062f */
[----:B------:R-:W-:Y:S01]  /*38f90*/  IADD3 R29, P3, P4, R31, R36, R29 ;  /* 0x000000241f1d7210 */ /* 0x000fe20007c7e01d */
[----:B------:R-:W-:Y:S01]  /*38fa0*/  IMAD.MOV.U32 R42, RZ, RZ, R45 ;  /* 0x000000ffff2a7224 */ /* 0x000fe200078e002d */
[----:B------:R-:W-:Y:S01]  /*38fb0*/  ISETP.GE.U32.AND.EX P2, PT, R52, R55, PT, P2 ;  /* 0x000000373400720c */ /* 0x000fe20003f46120 */
[----:B------:R-:W-:Y:S01]  /*38fc0*/  IMAD R45, R26, R3, R30 ;  /* 0x000000031a2d7224 */ /* 0x000fe200078e021e */
[----:B------:R-:W-:Y:S01]  /*38fd0*/  IADD3.X R44, PT, PT, R41, R37, RZ, P3, P4 ;  /* 0x00000025292c7210 */ /* 0x000fe20001fe84ff */
[----:B------:R-:W-:Y:S01]  /*38fe0*/  IMAD.WIDE.U32 R36, R3, R21, RZ ;  /* 0x0000001503247225 */ /* 0x000fe200078e00ff */
[----:B------:R-:W-:-:S02]  /*38ff0*/  ISETP.GE.U32.AND P4, PT, R35, R49, PT ;  /* 0x000000312300720c */ /* 0x000fc40003f86070 */
[----:B------:R-:W-:Y:S01]  /*39000*/  ISETP.GE.U32.AND P3, PT, R31, R40, PT ;  /* 0x000000281f00720c */ /* 0x000fe20003f66070 */
[----:B------:R-:W-:Y:S01]  /*39010*/  IMAD.WIDE.U32.X R34, R26, R7, R38, P0 ;  /* 0x000000071a227225 */ /* 0x000fe200000e0426 */
[----:B------:R-:W-:Y:S02]  /*39020*/  ISETP.GE.U32.AND P0, PT, R29, R31, PT ;  /* 0x0000001f1d00720c */ /* 0x000fe40003f06070 */
[----:B------:R-:W-:Y:S01]  /*39030*/  ISETP.GE.U32.AND.EX P3, PT, R41, R48, PT, P3 ;  /* 0x000000302900720c */ /* 0x000fe20003f66130 */
[----:B------:R-:W-:Y:S01]  /*39040*/  IMAD.WIDE.U32.X R30, R10, R0, R32, P5 ;  /* 0x000000000a1e7225 */ /* 0x000fe200028e0420 */
[----:B------:R-:W-:Y:S02]  /*39050*/  ISETP.GE.U32.AND.EX P0, PT, R44, R41, PT, P0 ;  /* 0x000000292c00720c */ /* 0x000fe40003f06100 */
[----:B------:R-:W-:Y:S01]  /*39060*/  ISETP.GE.U32.AND.EX P4, PT, R47, R50, PT, P4 ;  /* 0x000000322f00720c */ /* 0x000fe20003f86140 */
[----:B------:R-:W-:Y:S01]  /*39070*/  IMAD.WIDE.U32.X R32, R22, R6, R42, P6 ;  /* 0x0000000616207225 */ /* 0x000fe200030e042a */
[----:B------:R-:W-:-:S02]  /*39080*/  SEL R41, RZ, 0x1, P2 ;  /* 0x00000001ff297807 */ /* 0x000fc40001000000 */
[----:B------:R-:W-:Y:S01]  /*39090*/  SEL R38, RZ, 0x1, P3 ;  /* 0x00000001ff267807 */ /* 0x000fe20001800000 */
[----:B------:R-:W-:Y:S01]  /*390a0*/  IMAD.IADD R45, R37, 0x1, R45 ;  /* 0x00000001252d7824 */ /* 0x000fe200078e022d */
[----:B------:R-:W-:Y:S01]  /*390b0*/  SEL R57, RZ, 0x1, P0 ;  /* 0x00000001ff397807 */ /* 0x000fe20000000000 */
[----:B------:R-:W-:Y:S01]  /*390c0*/  IMAD R37, R5, R20, RZ ;  /* 0x0000001405257224 */ /* 0x000fe200078e02ff */
[----:B------:R-:W-:Y:S01]  /*390d0*/  SEL R47, RZ, 0x1, P4 ;  /* 0x00000001ff2f7807 */ /* 0x000fe20002000000 */
[----:B------:R-:W-:Y:S01]  /*390e0*/  IMAD.WIDE.U32 R42, R24, R2, RZ ;  /* 0x00000002182a7225 */ /* 0x000fe200078e00ff */
[----:B------:R-:W-:Y:S02]  /*390f0*/  IADD3 R52, P3, P4, R36, R30, R41 ;  /* 0x0000001e24347210 */ /* 0x000fe40007c7e029 */
[----:B------:R-:W-:Y:S01]  /*39100*/  IADD3 R57, P5, P6, R57, R32, R38 ;  /* 0x0000002039397210 */ /* 0x000fe20007ebe026 */
[-C--:B------:R-:W-:Y:S01]  /*39110*/  IMAD R49, R24, R2.reuse, R37 ;  /* 0x0000000218317224 */ /* 0x080fe200078e0225 */
[----:B------:R-:W-:Y:S01]  /*39120*/  SEL R39, RZ, 0x1, P1 ;  /* 0x00000001ff277807 */ /* 0x000fe20000800000 */
[----:B------:R-:W-:Y:S01]  /*39130*/  IMAD.WIDE.U32 R40, R20, R2, RZ ;  /* 0x0000000214287225 */ /* 0x000fe200078e00ff */
[----:B------:R-:W-:-:S02]  /*39140*/  IADD3.X R64, PT, PT, R45, R31, RZ, P3, P4 ;  /* 0x0000001f2d407210 */ /* 0x000fc40001fe84ff */
[----:B------:R-:W-:Y:S01]  /*39150*/  IADD3.X R56, PT, PT, RZ, R33, RZ, P5, P6 ;  /* 0x00000021ff387210 */ /* 0x000fe20002fec4ff */
[----:B------:R-:W-:Y:S01]  /*39160*/  IMAD.WIDE.U32 R30, R22, R4, RZ ;  /* 0x00000004161e7225 */ /* 0x000fe200078e00ff */
[----:B------:R-:W-:Y:S02]  /*39170*/  IADD3 R47, P0, P1, R47, R34, R39 ;  /* 0x000000222f2f7210 */ /* 0x000fe4000791e027 */
[----:B------:R-:W-:Y:S01]  /*39180*/  ISETP.GE.U32.AND P2, PT, R52, R36, PT ;  /* 0x000000243400720c */ /* 0x000fe20003f46070 */
[----:B------:R-:W-:Y:S01]  /*39190*/  IMAD.WIDE.U32 R32, R26, R3, RZ ;  /* 0x000000031a207225 */ /* 0x000fe200078e00ff */
[----:B------:R-:W-:Y:S02]  /*391a0*/  IADD3.X R61, PT, PT, RZ, R35, RZ, P0, P1 ;  /* 0x00000023ff3d7210 */ /* 0x000fe400007e24ff */
[----:B------:R-:W-:Y:S01]  /*391b0*/  ISETP.GE.U32.AND.EX P2, PT, R64, R45, PT, P2 ;  /* 0x0000002d4000720c */ /* 0x000fe20003f46120 */
[----:B------:R-:W-:-:S03]  /*391c0*/  IMAD.WIDE.U32 R38, R2, R20, RZ ;  /* 0x0000001402267225 */ /* 0x000fc600078e00ff */
[----:B------:R-:W-:Y:S01]  /*391d0*/  SEL R62, RZ, 0x1, P2 ;  /* 0x00000001ff3e7807 */ /* 0x000fe20001000000 */
[----:B------:R-:W-:Y:S01]  /*391e0*/  IMAD.WIDE.U32 R36, R11, R4, RZ ;  /* 0x000000040b247225 */ /* 0x000fe200078e00ff */
[----:B------:R-:W-:Y:S02]  /*391f0*/  IADD3 R29, P3, PT, R29, R38, RZ ;  /* 0x000000261d1d7210 */ /* 0x000fe40007f7e0ff */
[----:B------:R-:W-:Y:S01]  /*39200*/  IADD3 R47, P2, PT, R52, R47, RZ ;  /* 0x0000002f342f7210 */ /* 0x000fe20007f5e0ff */
[----:B------:R-:W-:-:S04]  /*39210*/  IMAD.WIDE.U32 R30, P4, R11, R7, R30 ;  /* 0x000000070b1e7225 */ /* 0x000fc8000788001e */
[----:B------:R-:W-:Y:S01]  /*39220*/  IMAD.WIDE.U32 R34, R21, R3, RZ ;  /* 0x0000000315227225 */ /* 0x000fe200078e00ff */
[----:B------:R-:W-:-:S03]  /*39230*/  IADD3 RZ, P6, PT, R37, R30, RZ ;  /* 0x0000001e25ff7210 */ /* 0x000fc60007fde0ff */
[----:B------:R-:W-:-:S04]  /*39240*/  IMAD.WIDE.U32 R32, P0, R21, R0, R32 ;  /* 0x0000000015207225 */ /* 0x000fc80007800020 */
[----:B------:R-:W-:Y:S01]  /*39250*/  IMAD.IADD R39, R39, 0x1, R49 ;  /* 0x0000000127277824 */ /* 0x000fe200078e0231 */
[----:B------:R-:W-:Y:S01]  /*39260*/  IADD3 RZ, P1, PT, R35, R32, RZ ;  /* 0x0000002023ff7210 */ /* 0x000fe20007f3e0ff */
[----:B------:R-:W-:-:S04]  /*39270*/  IMAD.WIDE.U32 R42, P5, R20, R5, R42 ;  /* 0x00000005142a7225 */ /* 0x000fc800078a002a */
[-C--:B------:R-:W-:Y:S02]  /*39280*/  IMAD R37, R7, R11.reuse, RZ ;  /* 0x0000000b07257224 */ /* 0x080fe400078e02ff */
[----:B------:R-:W-:Y:S01]  /*39290*/  IMAD.X R30, R39, 0x1, R44, P3 ;  /* 0x00000001271e7824 */ /* 0x000fe200018e062c */
[----:B------:R-:W-:Y:S01]  /*392a0*/  IADD3 RZ, P3, PT, R41, R42, RZ ;  /* 0x0000002a29ff7210 */ /* 0x000fe20007f7e0ff */
[----:B------:R-:W-:Y:S01]  /*392b0*/  IMAD.X R45, RZ, RZ, RZ, P5 ;  /* 0x000000ffff2d7224 */ /* 0x000fe200028e06ff */
[----:B------:R-:W-:Y:S01]  /*392c0*/  ISETP.GE.U32.AND P5, PT, R29, R38, PT ;  /* 0x000000261d00720c */ /* 0x000fe20003fa6070 */
[----:B------:R-:W-:-:S03]  /*392d0*/  IMAD.WIDE.U32 R34, R4, R11, RZ ;  /* 0x0000000b04227225 */ /* 0x000fc600078e00ff */
[----:B------:R-:W-:Y:S01]  /*392e0*/  ISETP.GE.U32.AND.EX P5, PT, R30, R39, PT, P5 ;  /* 0x000000271e00720c */ /* 0x000fe20003fa6150 */
[----:B------:R-:W-:Y:S02]  /*392f0*/  IMAD R37, R22, R4, R37 ;  /* 0x0000000416257224 */ /* 0x000fe400078e0225 */
[----:B------:R-:W-:Y:S01]  /*39300*/  IMAD.X R61, R64, 0x1, R61, P2 ;  /* 0x00000001403d7824 */ /* 0x000fe200010e063d */
[----:B------:R-:W-:Y:S01]  /*39310*/  IADD3 R58, P2, PT, R47, R34, RZ ;  /* 0x000000222f3a7210 */ /* 0x000fe20007f5e0ff */
[----:B------:R-:W-:-:S04]  /*39320*/  IMAD.WIDE.U32 R38, R22, R3, RZ ;  /* 0x0000000316267225 */ /* 0x000fc800078e00ff */
[----:B------:R-:W-:Y:S01]  /*39330*/  IMAD.IADD R60, R35, 0x1, R37 ;  /* 0x00000001233c7824 */ /* 0x000fe200078e0225 */
[----:B------:R-:W-:Y:S01]  /*39340*/  SEL R35, RZ, 0x1, P5 ;  /* 0x00000001ff237807 */ /* 0x000fe20002800000 */
[----:B------:R-:W-:Y:S01]  /*39350*/  IMAD.MOV.U32 R44, RZ, RZ, R43 ;  /* 0x000000ffff2c7224 */ /* 0x000fe200078e002b */
[----:B------:R-:W-:Y:S01]  /*39360*/  IADD3 R57, P5, PT, R58, R57, RZ ;  /* 0x000000393a397210 */ /* 0x000fe20007fbe0ff */
[----:B------:R-:W-:Y:S02]  /*39370*/  IMAD.X R59, R60, 0x1, R61, P2 ;  /* 0x000000013c3b7824 */ /* 0x000fe400010e063d */
[----:B------:R-:W-:-:S04]  /*39380*/  IMAD.WIDE.U32 R36, R11, R3, RZ ;  /* 0x000000030b247225 */ /* 0x000fc800078e00ff */
[----:B------:R-:W-:-:S04]  /*39390*/  IMAD.WIDE.U32 R42, P2, R11, R0, R38 ;  /* 0x000000000b2a7225 */ /* 0x000fc80007840026 */
[----:B------:R-:W-:-:S04]  /*393a0*/  IMAD.WIDE.U32 R48, R24, R9, RZ ;  /* 0x0000000918307225 */ /* 0x000fc800078e00ff */
[----:B------:R-:W-:Y:S01]  /*393b0*/  IMAD.X R56, R59, 0x1, R56, P5 ;  /* 0x000000013b387824 */ /* 0x000fe200028e0638 */
[----:B------:R-:W-:Y:S01]  /*393c0*/  IADD3 RZ, P5, PT, R37, R42, RZ ;  /* 0x0000002a25ff7210 */ /* 0x000fe20007fbe0ff */
[----:B------:R-:W-:-:S04]  /*393d0*/  IMAD.WIDE.U32.X R44, R24, R5, R44, P3 ;  /* 0x00000005182c7225 */ /* 0x000fc800018e042c */
[----:B------:R-:W-:-:S04]  /*393e0*/  IMAD.WIDE.U32 R36, R24, R4, RZ ;  /* 0x0000000418247225 */ /* 0x000fc800078e00ff */
[----:B------:R-:W-:-:S04]  /*393f0*/  IMAD.WIDE.U32 R50, P3, R20, R6, R48 ;  /* 0x0000000614327225 */ /* 0x000fc80007860030 */
[----:B------:R-:W-:-:S04]  /*39400*/  IMAD.WIDE.U32 R40, R20, R9, RZ ;  /* 0x0000000914287225 */ /* 0x000fc800078e00ff */
[----:B------:R-:W-:Y:S01]  /*39410*/  IMAD.X R39, RZ, RZ, RZ, P0 ;  /* 0x000000ffff277224 */ /* 0x000fe200000e06ff */
[----:B------:R-:W-:Y:S01]  /*39420*/  IADD3 RZ, P0, PT, R41, R50, RZ ;  /* 0x0000003229ff7210 */ /* 0x000fe20007f1e0ff */
[----:B------:R-:W-:Y:S02]  /*39430*/  IMAD.MOV.U32 R38, RZ, RZ, R33 ;  /* 0x000000ffff267224 */ /* 0x000fe400078e0021 */
[----:B------:R-:W-:Y:S02]  /*39440*/  IMAD.X R53, RZ, RZ, RZ, P3 ;  /* 0x000000ffff357224 */ /* 0x000fe400018e06ff */
[----:B------:R-:W-:Y:S02]  /*39450*/  IMAD R40, R6, R20, RZ ;  /* 0x0000001406287224 */ /* 0x000fe400078e02ff */
[----:B------:R-:W-:-:S04]  /*39460*/  IMAD.WIDE.U32 R32, R20, R4, RZ ;  /* 0x0000000414207225 */ /* 0x000fc800078e00ff */
[----:B------:R-:W-:-:S04]  /*39470*/  IMAD.WIDE.U32 R54, P3, R20, R7, R36 ;  /* 0x0000000714367225 */ /* 0x000fc80007860024 */
[----:B------:R-:W-:Y:S01]  /*39480*/  IMAD.WIDE.U32.X R38, R26, R0, R38, P1 ;  /* 0x000000001a267225 */ /* 0x000fe200008e0426 */
[----:B------:R-:W-:-:S03]  /*39490*/  ISETP.GE.U32.AND P1, PT, R47, R52, PT ;  /* 0x000000342f00720c */ /* 0x000fc60003f26070 */
[----:B------:R-:W-:Y:S01]  /*394a0*/  IMAD.WIDE.U32 R48, R9, R20, RZ ;  /* 0x0000001409307225 */ /* 0x000fe200078e00ff */
[----:B------:R-:W-:-:S03]  /*394b0*/  ISETP.GE.U32.AND.EX P1, PT, R61, R64, PT, P1 ;  /* 0x000000403d00720c */ /* 0x000fc60003f26110 */
[----:B------:R-:W-:Y:S01]  /*394c0*/  IMAD.X R41, RZ, RZ, RZ, P4 ;  /* 0x000000ffff297224 */ /* 0x000fe200020e06ff */
[----:B------:R-:W-:Y:S01]  /*394d0*/  IADD3 RZ, P4, PT, R33, R54, RZ ;  /* 0x0000003621ff7210 */ /* 0x000fe20007f9e0ff */
[----:B------:R-:W-:Y:S02]  /*394e0*/  IMAD R47, R24, R9, R40 ;  /* 0x00000009182f7224 */ /* 0x000fe400078e0228 */
[----:B------:R-:W-:Y:S02]  /*394f0*/  IMAD.X R33, RZ, RZ, RZ, P2 ;  /* 0x000000ffff217224 */ /* 0x000fe400010e06ff */
[----:B------:R-:W-:Y:S01]  /*39500*/  IMAD.MOV.U32 R40, RZ, RZ, R31 ;  /* 0x000000ffff287224 */ /* 0x000fe200078e001f */
[----:B------:R-:W-:Y:S01]  /*39510*/  IADD3 R31, P2, PT, R57, R48, RZ ;  /* 0x00000030391f7210 */ /* 0x000fe20007f5e0ff */
[----:B------:R-:W-:Y:S01]  /*39520*/  IMAD.IADD R47, R49, 0x1, R47 ;  /* 0x00000001312f7824 */ /* 0x000fe200078e022f */
[----:B------:R-:W-:Y:S01]  /*39530*/  SEL R49, RZ, 0x1, P1 ;  /* 0x00000001ff317807 */ /* 0x000fe20000800000 */
[----:B------:R-:W-:Y:S01]  /*39540*/  IMAD.X R37, RZ, RZ, RZ, P3 ;  /* 0x000000ffff257224 */ /* 0x000fe200018e06ff */
[----:B------:R-:W-:Y:S01]  /*39550*/  ISETP.GE.U32.AND P1, PT, R58, R34, PT ;  /* 0x000000223a00720c */ /* 0x000fe20003f26070 */
[----:B------:R-:W-:Y:S01]  /*39560*/  IMAD.X R42, R47, 0x1, R56, P2 ;  /* 0x000000012f2a7824 */ /* 0x000fe200010e0638 */
[----:B------:R-:W-:Y:S01]  /*39570*/  IADD3 R35, P2, P3, R31, R44, R35 ;  /* 0x0000002c1f237210 */ /* 0x000fe20007b5e023 */
[----:B------:R-:W-:Y:S01]  /*39580*/  IMAD.MOV.U32 R52, RZ, RZ, R51 ;  /* 0x000000ffff347224 */ /* 0x000fe200078e0033 */
[----:B------:R-:W-:Y:S01]  /*39590*/  ISETP.GE.U32.AND.EX P1, PT, R59, R60, PT, P1 ;  /* 0x0000003c3b00720c */ /* 0x000fe20003f26110 */
[----:B------:R-:W-:Y:S01]  /*395a0*/  IMAD.MOV.U32 R32, RZ, RZ, R43 ;  /* 0x000000ffff207224 */ /* 0x000fe200078e002b */
[----:B------:R-:W-:Y:S01]  /*395b0*/  IADD3.X R9, PT, PT, R42, R45, RZ, P2, P3 ;  /* 0x0000002d2a097210 */ /* 0x000fe200017e64ff */
[----:B------:R-:W-:Y:S01]  /*395c0*/  IMAD.WIDE.U32.X R44, R24, R6, R52, P0 ;  /* 0x00000006182c7225 */ /* 0x000fe200000e0434 */
[----:B------:R-:W-:-:S02]  /*395d0*/  IADD3 R49, P2, P3, R49, R38, R62 ;  /* 0x0000002631317210 */ /* 0x000fc40007b5e03e */
[----:B------:R-:W-:Y:S01]  /*395e0*/  ISETP.GE.U32.AND P0, PT, R57, R58, PT ;  /* 0x0000003a3900720c */ /* 0x000fe20003f06070 */
[----:B------:R-:W-:Y:S01]  /*395f0*/  IMAD R6, R0, R11, RZ ;  /* 0x0000000b00067224 */ /* 0x000fe200078e02ff */
[----:B------:R-:W-:Y:S01]  /*39600*/  IADD3.X R50, PT, PT, RZ, R39, RZ, P2, P3 ;  /* 0x00000027ff327210 */ /* 0x000fe200017e64ff */
[C---:B------:R-:W-:Y:S01]  /*39610*/  IMAD.WIDE.U32.X R38, R22.reuse, R7, R40, P6 ;  /* 0x0000000716267225 */ /* 0x040fe200030e0428 */
[----:B------:R-:W-:Y:S02]  /*39620*/  ISETP.GE.U32.AND P3, PT, R31, R48, PT ;  /* 0x000000301f00720c */ /* 0x000fe40003f66070 */
[----:B------:R-:W-:Y:S01]  /*39630*/  ISETP.GE.U32.AND P2, PT, R35, R31, PT ;  /* 0x0000001f2300720c */ /* 0x000fe20003f46070 */
[----:B------:R-:W-:Y:S01]  /*39640*/  IMAD R31, R22, R3, R6 ;  /* 0x00000003161f7224 */ /* 0x000fe200078e0206 */
[----:B------:R-:W-:Y:S01]  /*39650*/  ISETP.GE.U32.AND.EX P3, PT, R42, R47, PT, P3 ;  /* 0x0000002f2a00720c */ /* 0x000fe20003f66130 */
[----:B------:R-:W-:Y:S01]  /*39660*/  IMAD.MOV.U32 R36, RZ, RZ, R55 ;  /* 0x000000ffff247224 */ /* 0x000fe200078e0037 */
[----:B------:R-:W-:Y:S01]  /*39670*/  ISETP.GE.U32.AND.EX P2, PT, R9, R42, PT, P2 ;  /* 0x0000002a0900720c */ /* 0x000fe20003f46120 */
[----:B------:R-:W-:Y:S01]  /*39680*/  IMAD.WIDE.U32 R42, R3, R11, RZ ;  /* 0x0000000b032a7225 */ /* 0x000fe200078e00ff */
[----:B------:R-:W-:-:S02]  /*39690*/  ISETP.GE.U32.AND.EX P0, PT, R56, R59, PT, P0 ;  /* 0x0000003b3800720c */ /* 0x000fc40003f06100 */
[----:B------:R-:W-:Y:S01]  /*396a0*/  SEL R34, RZ, 0x1, P1 ;  /* 0x00000001ff227807 */ /* 0x000fe20000800000 */
[----:B------:R-:W-:Y:S01]  /*396b0*/  IMAD.IADD R31, R43, 0x1, R31 ;  /* 0x000000012b1f7824 */ /* 0x000fe200078e021f */
[----:B------:R-:W-:Y:S01]  /*396c0*/  SEL R41, RZ, 0x1, P0 ;  /* 0x00000001ff297807 */ /* 0x000fe20000000000 */
[----:B------:R-:W-:Y:S01]  /*396d0*/  IMAD.WIDE.U32.X R36, R24, R7, R36, P4 ;  /* 0x0000000718247225 */ /* 0x000fe200020e0424 */
[----:B------:R-:W-:Y:S02]  /*396e0*/  IADD3 R47, P1, PT, R49, R42, RZ ;  /* 0x0000002a312f7210 */ /* 0x000fe40007f3e0ff */
[----:B------:R-:W-:Y:S01]  /*396f0*/  SEL R6, RZ, 0x1, P3 ;  /* 0x00000001ff067807 */ /* 0x000fe20001800000 */
[----:B------:R-:W-:Y:S01]  /*39700*/  IMAD R5, R5, R8, RZ ;  /* 0x0000000805057224 */ /* 0x000fe200078e02ff */
[----:B------:R-:W-:Y:S02]  /*39710*/  IADD3 R34, P3, P6, R41, R38, R34 ;  /* 0x0000002629227210 */ /* 0x000fe40007e7e022 */
[----:B------:R-:W-:Y:S01]  /*39720*/  ISETP.GE.U32.AND P0, PT, R47, R42, PT ;  /* 0x0000002a2f00720c */ /* 0x000fe20003f06070 */
[----:B------:R-:W-:Y:S01]  /*39730*/  IMAD.X R42, R31, 0x1, R50, P1 ;  /* 0x000000011f2a7824 */ /* 0x000fe200008e0632 */
[----:B------:R-:W-:Y:S01]  /*39740*/  SEL R49, RZ, 0x1, P2 ;  /* 0x00000001ff317807 */ /* 0x000fe20001000000 */
[----:B------:R-:W-:Y:S01]  /*39750*/  IMAD R51, R10, R2, R5 ;  /* 0x000000020a337224 */ /* 0x000fe200078e0205 */
[----:B------:R-:W-:Y:S01]  /*39760*/  IADD3.X R43, PT, PT, RZ, R39, RZ, P3, P6 ;  /* 0x00000027ff2b7210 */ /* 0x000fe20001fec4ff */
[----:B------:R-:W-:Y:S01]  /*39770*/  IMAD.WIDE.U32 R38, R9, 0x3d1, RZ ;  /* 0x000003d109267825 */ /* 0x000fe200078e00ff */
[----:B------:R-:W-:-:S02]  /*39780*/  ISETP.GE.U32.AND.EX P0, PT, R42, R31, PT, P0 ;  /* 0x0000001f2a00720c */ /* 0x000fc40003f06100 */
[----:B------:R-:W-:Y:S01]  /*39790*/  IADD3 R49, P1, P3, R49, R44, R6 ;  /* 0x0000002c31317210 */ /* 0x000fe20007b3e006 */
[----:B------:R-:W-:Y:S02]  /*397a0*/  IMAD R31, R7, R20, RZ ;  /* 0x00000014071f7224 */ /* 0x000fe400078e02ff */
[----:B------:R-:W-:Y:S01]  /*397b0*/  IMAD.WIDE.U32 R6, R35, 0x3d1, RZ ;  /* 0x000003d123067825 */ /* 0x000fe200078e00ff */
[----:B------:R-:W-:-:S03]  /*397c0*/  IADD3.X R52, PT, PT, RZ, R45, RZ, P1, P3 ;  /* 0x0000002dff347210 */ /* 0x000fc60000fe64ff */
[----:B------:R-:W-:-:S04]  /*397d0*/  IMAD.WIDE.U32 R40, P2, RZ, R35, R38 ;  /* 0x00000023ff287225 */ /* 0x000fc80007840026 */
[----:B------:R-:W-:Y:S01]  /*397e0*/  IMAD R45, R24, R4, R31 ;  /* 0x00000004182d7224 */ /* 0x000fe200078e021f */
[----:B------:R-:W-:Y:S01]  /*397f0*/  IADD3 R31, P4, PT, R47, R34, RZ ;  /* 0x000000222f1f7210 */ /* 0x000fe20007f9e0ff */
[----:B------:R-:W-:Y:S01]  /*39800*/  IMAD.WIDE.U32 R38, R4, R20, RZ ;  /* 0x0000001404267225 */ /* 0x000fe200078e00ff */
[----:B------:R-:W-:Y:S02]  /*39810*/  IADD3 RZ, P3, PT, R7, R40, RZ ;  /* 0x0000002807ff7210 */ /* 0x000fe40007f7e0ff */
[C---:B------:R-:W-:Y:S01]  /*39820*/  ISETP.GE.U32.AND P1, PT, R31.reuse, R47, PT ;  /* 0x0000002f1f00720c */ /* 0x040fe20003f26070 */
[----:B------:R-:W-:Y:S01]  /*39830*/  IMAD.MOV.U32 R34, RZ, RZ, RZ ;  /* 0x000000ffff227224 */ /* 0x000fe200078e00ff */
[----:B------:R-:W-:Y:S01]  /*39840*/  IADD3 R4, P6, PT, R31, R38, RZ ;  /* 0x000000261f047210 */ /* 0x000fe20007fde0ff */
[----:B------:R-:W-:Y:S02]  /*39850*/  IMAD.X R43, R42, 0x1, R43, P4 ;  /* 0x000000012a2b7824 */ /* 0x000fe400020e062b */
[----:B------:R-:W-:-:S03]  /*39860*/  IMAD.WIDE.U32 R6, R35, 0x3d1, R34 ;  /* 0x000003d123067825 */ /* 0x000fc600078e0022 */
[----:B------:R-:W-:Y:S01]  /*39870*/  ISETP.GE.U32.AND.EX P1, PT, R43, R42, PT, P1 ;  /* 0x0000002a2b00720c */ /* 0x000fe20003f26110 */
[----:B------:R-:W-:Y:S01]  /*39880*/  IMAD.IADD R34, R39, 0x1, R45 ;  /* 0x0000000127227824 */ /* 0x000fe200078e022d */
[----:B------:R-:W-:Y:S01]  /*39890*/  ISETP.GE.U32.AND P4, PT, R6, RZ, PT ;  /* 0x000000ff0600720c */ /* 0x000fe20003f86070 */
[----:B------:R-:W-:Y:S01]  /*398a0*/  IMAD.X R39, RZ, RZ, RZ, P2 ;  /* 0x000000ffff277224 */ /* 0x000fe200010e06ff */
[----:B------:R-:W-:Y:S01]  /*398b0*/  ISETP.GE.U32.AND P2, PT, R4, R38, PT ;  /* 0x000000260400720c */ /* 0x000fe20003f46070 */
[----:B------:R-:W-:Y:S01]  /*398c0*/  IMAD.IADD R7, R40, 0x1, R7 ;  /* 0x0000000128077824 */ /* 0x000fe200078e0207 */
[----:B------:R-:W-:Y:S01]  /*398d0*/  SEL R45, RZ, 0x1, P1 ;  /* 0x00000001ff2d7807 */ /* 0x000fe20000800000 */
[----:B------:R-:W-:Y:S02]  /*398e0*/  IMAD.X R31, R34, 0x1, R43, P6 ;  /* 0x00000001221f7824 */ /* 0x000fe400030e062b */
[----:B------:R-:W-:Y:S01]  /*398f0*/  IMAD.MOV.U32 R38, RZ, RZ, R41 ;  /* 0x000000ffff267224 */ /* 0x000fe200078e0029 */
[----:B------:R-:W-:-:S02]  /*39900*/  ISETP.GE.U32.AND.EX P4, PT, R7, R35, PT, P4 ;  /* 0x000000230700720c */ /* 0x000fc40003f86140 */
[----:B------:R-:W-:Y:S01]  /*39910*/  ISETP.GE.U32.AND.EX P2, PT, R31, R34, PT, P2 ;  /* 0x000000221f00720c */ /* 0x000fe20003f46120 */
[----:B------:R-:W-:Y:S01]  /*39920*/  IMAD.WIDE.U32.X R34, R22, R0, R32, P5 ;  /* 0x0000000016227225 */ /* 0x000fe200028e0420 */
[----:B------:R-:W-:Y:S02]  /*39930*/  IADD3 R49, P5, PT, R4, R49, RZ ;  /* 0x0000003104317210 */ /* 0x000fe40007fbe0ff */
[----:B------:R-:W-:Y:S02]  /*39940*/  SEL R32, RZ, 0x1, P0 ;  /* 0x00000001ff207807 */ /* 0x000fe40000000000 */
[----:B------:R-:W-:Y:S01]  /*39950*/  ISETP.GE.U32.AND P0, PT, R49, R4, PT ;  /* 0x000000043100720c */ /* 0x000fe20003f06070 */
[----:B------:R-:W-:Y:S01]  /*39960*/  IMAD.X R52, R31, 0x1, R52, P5 ;  /* 0x000000011f347824 */ /* 0x000fe200028e0634 */
[----:B------:R-:W-:Y:S01]  /*39970*/  IADD3 R45, P1, P5, R45, R34, R32 ;  /* 0x000000222d2d7210 */ /* 0x000fe20007d3e020 */
[----:B------:R-:W-:Y:S01]  /*39980*/  IMAD R34, R0, R20, RZ ;  /* 0x0000001400227224 */ /* 0x000fe200078e02ff */
[----:B------:R-:W-:Y:S01]  /*39990*/  SEL R42, RZ, 0x1, P4 ;  /* 0x00000001ff2a7807 */ /* 0x000fe20002000000 */
[----:B------:R-:W-:Y:S01]  /*399a0*/  IMAD.WIDE.U32 R32, R8, R2, R6 ;  /* 0x0000000208207225 */ /* 0x000fe200078e0006 */
[----:B------:R-:W-:-:S02]  /*399b0*/  ISETP.GE.U32.AND.EX P0, PT, R52, R31, PT, P0 ;  /* 0x0000001f3400720c */ /* 0x000fc40003f06100 */
[----:B------:R-:W-:Y:S01]  /*399c0*/  SEL R2, RZ, 0x1, P2 ;  /* 0x00000001ff027807 */ /* 0x000fe20001000000 */
[----:B------:R-:W-:Y:S01]  /*399d0*/  IMAD.WIDE.U32 R4, R3, R20, RZ ;  /* 0x0000001403047225 */ /* 0x000fe200078e00ff */
[----:B------:R-:W-:Y:S02]  /*399e0*/  SEL R31, RZ, 0x1, P0 ;  /* 0x00000001ff1f7807 */ /* 0x000fe40000000000 */
[----:B------:R-:W-:Y:S01]  /*399f0*/  IADD3.X R47, PT, PT, RZ, R35, RZ, P1, P5 ;  /* 0x00000023ff2f7210 */ /* 0x000fe20000fea4ff */
[----:B------:R-:W-:Y:S01]  /*39a00*/  IMAD.WIDE.U32 R40, R52, 0x3d1, RZ ;  /* 0x000003d134287825 */ /* 0x000fe200078e00ff */
[----:B------:R-:W-:Y:S02]  /*39a10*/  IADD3 R2, P0, P2, R31, R36, R2 ;  /* 0x000000241f027210 */ /* 0x000fe40007a1e002 */
[----:B------:R-:W-:Y:S01]  /*39a20*/  ISETP.GE.U32.AND P6, PT, R32, R6, PT ;  /* 0x000000062000720c */ /* 0x000fe20003fc6070 */
[----:B------:R-:W-:Y:S01]  /*39a30*/  IMAD R43, R24, R3, R34 ;  /* 0x00000003182b7224 */ /* 0x000fe200078e0222 */
[----:B------:R-:W-:Y:S01]  /*39a40*/  IADD3.X R48, PT, PT, RZ, R37, RZ, P0, P2 ;  /* 0x00000025ff307210 */ /* 0x000fe200007e44ff */
[----:B------:R-:W-:Y:S01]  /*39a50*/  IMAD.WIDE.U32.X R34, RZ, R9, R38, P3 ;  /* 0x00000009ff227225 */ /* 0x000fe200018e0426 */
[----:B------:R-:W-:-:S03]  /*39a60*/  IADD3 R45, P3, PT, R45, R4, RZ ;  /* 0x000000042d2d7210 */ /* 0x000fc60007f7e0ff */
[----:B------:R-:W-:-:S04]  /*39a70*/  IMAD.WIDE.U32 R38, R49, 0x3d1, RZ ;  /* 0x000003d131267825 */ /* 0x000fc800078e00ff */
[----:B------:R-:W-:Y:S01]  /*39a80*/  IMAD.IADD R50, R5, 0x1, R43 ;  /* 0x0000000105327824 */ /* 0x000fe200078e022b */
[----:B------:R-:W-:Y:S01]  /*39a90*/  IADD3 R43, P2, PT, R45, R2, RZ ;  /* 0x000000022d2b7210 */ /* 0x000fe20007f5e0ff */
[----:B------:R-:W-:Y:S01]  /*39aa0*/  IMAD.WIDE.U32 R40, P1, RZ, R49, R40 ;  /* 0x00000031ff287225 */ /* 0x000fe20007820028 */
[----:B------:R-:W-:-:S03]  /*39ab0*/  IADD3 R5, P5, PT, R34, R38, RZ ;  /* 0x0000002622057210 */ /* 0x000fc60007fbe0ff */
[----:B------:R-:W-:Y:S01]  /*39ac0*/  IMAD.X R47, R50, 0x1, R47, P3 ;  /* 0x00000001322f7824 */ /* 0x000fe200018e062f */
[----:B------:R-:W-:Y:S01]  /*39ad0*/  IADD3 R31, P3, PT, R39, R40, RZ ;  /* 0x00000028271f7210 */ /* 0x000fe20007f7e0ff */
[----:B------:R-:W-:Y:S01]  /*39ae0*/  IMAD.X R37, RZ, RZ, RZ, P1 ;  /* 0x000000ffff257224 */ /* 0x000fe200008e06ff */
[----:B------:R-:W-:Y:S01]  /*39af0*/  ISETP.GE.U32.AND P0, PT, R5, R38, PT ;  /* 0x000000260500720c */ /* 0x000fe20003f06070 */
[----:B------:R-:W-:Y:S01]  /*39b00*/  IMAD.X R48, R47, 0x1, R48, P2 ;  /* 0x000000012f307824 */ /* 0x000fe200010e0630 */
[----:B------:R-:W-:Y:S01]  /*39b10*/  IADD3 R42, P1, P2, R5, R9, R42 ;  /* 0x00000009052a7210 */ /* 0x000fe20007a3e02a */
[----:B------:R-:W-:Y:S02]  /*39b20*/  IMAD.X R44, R31, 0x1, R35, P5 ;  /* 0x000000011f2c7824 */ /* 0x000fe400028e0623 */
[----:B------:R-:W-:-:S03]  /*39b30*/  IMAD.WIDE.U32 R34, R48, 0x3d1, RZ ;  /* 0x000003d130227825 */ /* 0x000fc600078e00ff */
[C---:B------:R-:W-:Y:S01]  /*39b40*/  ISETP.GE.U32.AND.EX P0, PT, R44.reuse, R31, PT, P0 ;  /* 0x0000001f2c00720c */ /* 0x040fe20003f06100 */
[----:B------:R-:W-:Y:S01]  /*39b50*/  IMAD.MOV.U32 R36, RZ, RZ, R41 ;  /* 0x000000ffff247224 */ /* 0x000fe200078e0029 */
[----:B------:R-:W-:Y:S01]  /*39b60*/  IADD3.X R44, PT, PT, R44, R49, RZ, P1, P2 ;  /* 0x000000312c2c7210 */ /* 0x000fe20000fe44ff */
[----:B------:R-:W-:Y:S01]  /*39b70*/  IMAD.IADD R2, R33, 0x1, R51 ;  /* 0x0000000121027824 */ /* 0x000fe200078e0233 */
[----:B------:R-:W-:Y:S01]  /*39b80*/  SEL R31, RZ, 0x1, P0 ;  /* 0x00000001ff1f7807 */ /* 0x000fe20000000000 */
[----:B------:R-:W-:-:S03]  /*39b90*/  IMAD.WIDE.U32.X R36, RZ, R52, R36, P3 ;  /* 0x00000034ff247225 */ /* 0x000fc600018e0424 */
        /* <DEDUP_REMOVED lines=9> */
[----:B------:R-:W-:-:S03]  /*39c30*/  ISETP.GE.U32.AND P2, PT, R45, R4, PT ;  /* 0x000000042d00720c */ /* 0x000fc60003f46070 */
[----:B------:R-:W-:Y:S01]  /*39c40*/  IMAD.WIDE.U32 R4, R20, R3, RZ ;  /* 0x0000000314047225 */ /* 0x000fe200078e00ff */
[----:B------:R-:W-:-:S03]  /*39c50*/  ISETP.GE.U32.AND.EX P2, PT, R47, R50, PT, P2 ;  /* 0x000000322f00720c */ /* 0x000fc60003f46120 */
[----:B------:R-:W-:Y:S01]  /*39c60*/  IMAD.X R7, RZ, RZ, RZ, P0 ;  /* 0x000000ffff077224 */ /* 0x000fe200000e06ff */
[----:B------:R-:W-:Y:S01]  /*39c70*/  IADD3 R3, P0, P1, R6, R42, R23 ;  /* 0x0000002a06037210 */ /* 0x000fe2000791e017 */
[----:B------:R-:W-:Y:S01]  /*39c80*/  IMAD.MOV.U32 R6, RZ, RZ, R35 ;  /* 0x000000ffff067224 */ /* 0x000fe200078e0023 */
[----:B------:R-:W-:Y:S01]  /*39c90*/  SEL R40, RZ, 0x1, P2 ;  /* 0x00000001ff287807 */ /* 0x000fe20001000000 */
[----:B------:R-:W-:Y:S01]  /*39ca0*/  IMAD.X R35, RZ, RZ, RZ, P3 ;  /* 0x000000ffff237224 */ /* 0x000fe200018e06ff */
[----:B------:R-:W-:Y:S02]  /*39cb0*/  IADD3.X R4, PT, PT, RZ, R44, R25, P0, P1 ;  /* 0x0000002cff047210 */ /* 0x000fe400007e2419 */
[----:B------:R-:W-:Y:S01]  /*39cc0*/  IADD3 RZ, P0, PT, R5, R34, RZ ;  /* 0x0000002205ff7210 */ /* 0x000fe20007f1e0ff */
[----:B------:R-:W-:Y:S01]  /*39cd0*/  IMAD.MOV.U32 R34, RZ, RZ, R41 ;  /* 0x000000ffff227224 */ /* 0x000fe200078e0029 */
[----:B------:R-:W-:Y:S02]  /*39ce0*/  ISETP.GE.U32.AND P1, PT, R43, R45, PT ;  /* 0x0000002d2b00720c */ /* 0x000fe40003f26070 */
[----:B------:R-:W-:Y:S01]  /*39cf0*/  ISETP.EQ.U32.AND P2, PT, R42, R9, PT ;  /* 0x000000092a00720c */ /* 0x000fe20003f42070 */
[----:B------:R-:W-:Y:S01]  /*39d00*/  IMAD.WIDE.U32.X R6, R24, R0, R6, P0 ;  /* 0x0000000018067225 */ /* 0x000fe200000e0406 */
[----:B------:R-:W-:-:S02]  /*39d10*/  ISETP.GE.U32.AND.EX P1, PT, R48, R47, PT, P1 ;  /* 0x0000002f3000720c */ /* 0x000fc40003f26110 */
[----:B------:R-:W-:Y:S02]  /*39d20*/  ISETP.LT.U32.AND P0, PT, R42, R9, PT ;  /* 0x000000092a00720c */ /* 0x000fe40003f01070 */
[C---:B------:R-:W-:Y:S02]  /*39d30*/  ISETP.EQ.AND.EX P4, PT, R44.reuse, R49, !P4, P2 ;  /* 0x000000312c00720c */ /* 0x040fe40006782320 */
[C---:B------:R-:W-:Y:S02]  /*39d40*/  ISETP.EQ.U32.AND P2, PT, R3.reuse, R23, PT ;  /* 0x000000170300720c */ /* 0x040fe40003f42070 */
[----:B------:R-:W-:Y:S02]  /*39d50*/  SEL R5, RZ, 0x1, P1 ;  /* 0x00000001ff057807 */ /* 0x000fe40000800000 */
[----:B------:R-:W-:Y:S02]  /*39d60*/  ISETP.LT.U32.OR.EX P0, PT, R44, R49, P4, P0 ;  /* 0x000000312c00720c */ /* 0x000fe40002701500 */
[----:B------:R-:W-:-:S02]  /*39d70*/  ISETP.LT.U32.AND P1, PT, R3, R23, PT ;  /* 0x000000170300720c */ /* 0x000fc40003f21070 */
[CC--:B------:R-:W-:Y:S02]  /*39d80*/  ISETP.EQ.AND.EX P6, PT, R4.reuse, R25.reuse, !P6, P2 ;  /* 0x000000190400720c */ /* 0x0c0fe400077c2320 */
[----:B------:R-:W-:Y:S02]  /*39d90*/  IADD3 R40, P2, P4, R5, R6, R40 ;  /* 0x0000000605287210 */ /* 0x000fe40007c5e028 */
[----:B------:R-:W-:Y:S02]  /*39da0*/  SEL R5, RZ, 0x1, !P0 ;  /* 0x00000001ff057807 */ /* 0x000fe40004000000 */
[----:B------:R-:W-:Y:S02]  /*39db0*/  ISETP.LT.U32.OR.EX P1, PT, R4, R25, P6, P1 ;  /* 0x000000190400720c */ /* 0x000fe40003721510 */
[----:B------:R-:W-:Y:S01]  /*39dc0*/  IADD3.X R25, PT, PT, RZ, R7, RZ, P2, P4 ;  /* 0x00000007ff197210 */ /* 0x000fe200017e84ff */
[----:B------:R-:W-:Y:S01]  /*39dd0*/  IMAD.WIDE.U32.X R6, RZ, R48, R34, P5 ;  /* 0x00000030ff067225 */ /* 0x000fe200028e0422 */
[----:B------:R-:W-:-:S02]  /*39de0*/  ISETP.GE.U32.AND P3, PT, R31, R38, PT ;  /* 0x000000261f00720c */ /* 0x000fc40003f66070 */
[-C--:B------:R-:W-:Y:S01]  /*39df0*/  IADD3 R5, P2, P4, R31, R52.reuse, R5 ;  /* 0x000000341f057210 */ /* 0x080fe20007c5e005 */
[----:B------:R-:W-:Y:S01]  /*39e00*/  IMAD.WIDE.U32 R34, R40, 0x3d1, RZ ;  /* 0x000003d128227825 */ /* 0x000fe200078e00ff */
[----:B------:R-:W-:Y:S02]  /*39e10*/  SEL R0, RZ, 0x1, !P1 ;  /* 0x00000001ff007807 */ /* 0x000fe40004800000 */
[C---:B------:R-:W-:Y:S02]  /*39e20*/  ISETP.GE.U32.AND.EX P3, PT, R36.reuse, R33, PT, P3 ;  /* 0x000000212400720c */ /* 0x040fe40003f66130 */
[----:B------:R-:W-:Y:S01]  /*39e30*/  IADD3.X R9, PT, PT, R36, R43, RZ, P2, P4 ;  /* 0x0000002b24097210 */ /* 0x000fe200017e84ff */
[----:B------:R-:W-:Y:S01]  /*39e40*/  IMAD.WIDE.U32 R36, R25, 0x3d1, RZ ;  /* 0x000003d119247825 */ /* 0x000fe200078e00ff */
[CC--:B------:R-:W-:Y:S02]  /*39e50*/  ISETP.EQ.U32.AND P4, PT, R5.reuse, R52.reuse, PT ;  /* 0x000000340500720c */ /* 0x0c0fe40003f82070 */
[----:B------:R-:W-:-:S02]  /*39e60*/  ISETP.LT.U32.AND P2, PT, R5, R52, PT ;  /* 0x000000340500720c */ /* 0x000fc40003f41070 */
[----:B------:R-:W-:Y:S02]  /*39e70*/  IADD3 R5, P6, P5, R0, R5, R27 ;  /* 0x0000000500057210 */ /* 0x000fe40007dde01b */
        /* <DEDUP_REMOVED lines=10> */
[C---:B------:R-:W-:Y:S02]  /*39f20*/  ISETP.EQ.AND.EX P0, PT, R0.reuse, R28, P1, P0 ;  /* 0x0000001c0000720c */ /* 0x040fe40000f02300 */
[----:B------:R-:W-:Y:S02]  /*39f30*/  IADD3 R23, P3, PT, R35, R36, RZ ;  /* 0x0000002423177210 */ /* 0x000fe40007f7e0ff */
[----:B------:R-:W-:Y:S02]  /*39f40*/  SEL R9, RZ, 0x1, !P2 ;  /* 0x00000001ff097807 */ /* 0x000fe40005000000 */
[----:B------:R-:W-:Y:S02]  /*39f50*/  ISETP.LT.U32.OR.EX P0, PT, R0, R28, P0, P5 ;  /* 0x0000001c0000720c */ /* 0x000fe40000701550 */
[----:B------:R-:W-:Y:S01]  /*39f60*/  ISETP.GE.U32.AND P1, PT, R6, R34, PT ;  /* 0x000000220600720c */ /* 0x000fe20003f26070 */
[----:B------:R-:W-:Y:S01]  /*39f70*/  IMAD.WIDE.U32.X R34, RZ, R25, R38, P3 ;  /* 0x00000019ff227225 */ /* 0x000fe200018e0426 */
[----:B------:R-:W-:-:S02]  /*39f80*/  IADD3.X R7, PT, PT, R23, R7, RZ, P6, P4 ;  /* 0x0000000717077210 */ /* 0x000fc400037e84ff */
[----:B------:R-:W-:Y:S02]  /*39f90*/  IADD3 R9, P4, P5, R6, R48, R9 ;  /* 0x0000003006097210 */ /* 0x000fe40007d9e009 */
        /* <DEDUP_REMOVED lines=12> */
[C---:B------:R-:W-:Y:S02]  /*3a060*/  ISETP.EQ.AND.EX P2, PT, R6.reuse, R30, P0, P2 ;  /* 0x0000001e0600720c */ /* 0x040fe40000742320 */
        /* <DEDUP_REMOVED lines=20> */
.L_x_290:
        /* <DEDUP_REMOVED lines=34> */
.L_x_289:
[----:B------:R-:W-:Y:S05]  /*3a3d0*/  BSYNC.RECONVERGENT B1 ;  /* 0x0000000000017941 */ /* 0x000fea0003800200 */
.L_x_288:
[----:B------:R-:W-:Y:S01]  /*3a3e0*/  IMAD.WIDE.U32 R28, R122, R8, RZ ;  /* 0x000000087a1c7225 */ /* 0x000fe200078e00ff */
[----:B------:R-:W-:Y:S01]  /*3a3f0*/  LOP3.LUT R149, R149, 0xfffffffd, RZ, 0xc0, !PT ;  /* 0xfffffffd95957812 */ /* 0x000fe200078ec0ff */
[----:B------:R-:W-:Y:S02]  /*3a400*/  BSSY.RECONVERGENT B1, `(.L_x_291) ;  /* 0x00001fb000017945 */ /* 0x000fe40003800200 */
        /* <DEDUP_REMOVED lines=19> */
[-C--:B------:R-:W-:Y:S01]  /*3a540*/  IMAD R23, R22, R133.reuse, RZ ;  /* 0x0000008516177224 */ /* 0x080fe200078e02ff */
[----:B------:R-:W-:Y:S01]  /*3a550*/  ISETP.GE.U32.AND.EX P0, PT, R27, R28, PT, P0 ;  /* 0x0000001c1b00720c */ /* 0x000fe20003f06100 */
[----:B------:R-:W-:-:S04]  /*3a560*/  IMAD.WIDE.U32 R28, R11, R133, RZ ;  /* 0x000000850b1c7225 */ /* 0x000fc800078e00ff */
[----:B------:R-:W-:-:S04]  /*3a570*/  IMAD.WIDE.U32 R34, R122, R11, RZ ;  /* 0x0000000b7a227225 */ /* 0x000fc800078e00ff */
[C---:B------:R-:W-:Y:S01]  /*3a580*/  IMAD R55, R122.reuse, R11, R23 ;  /* 0x0000000b7a377224 */ /* 0x040fe200078e0217 */
[----:B------:R-:W-:Y:S01]  /*3a590*/  SEL R23, RZ, 0x1, P0 ;  /* 0x00000001ff177807 */ /* 0x000fe20000000000 */
[----:B------:R-:W-:-:S04]  /*3a5a0*/  IMAD.WIDE.U32.X R30, R122, R26, R30, P1 ;  /* 0x0000001a7a1e7225 */ /* 0x000fc800008e041e */
[----:B------:R-:W-:Y:S01]  /*3a5b0*/  IMAD.IADD R55, R29, 0x1, R55 ;  /* 0x000000011d377824 */ /* 0x000fe200078e0237 */
[----:B------:R-:W-:Y:S01]  /*3a5c0*/  IADD3 R29, P1, P5, R28, R30, R23 ;  /* 0x0000001e1c1d7210 */ /* 0x000fe20007d3e017 */
[----:B------:R-:W-:-:S03]  /*3a5d0*/  IMAD.WIDE.U32 R32, R133, R11, RZ ;  /* 0x0000000b85207225 */ /* 0x000fc600078e00ff */
[----:B------:R-:W-:Y:S01]  /*3a5e0*/  IADD3.X R54, PT, PT, R55, R31, RZ, P1, P5 ;  /* 0x0000001f37367210 */ /* 0x000fe20000fea4ff */
[----:B------:R-:W-:-:S04]  /*3a5f0*/  IMAD.WIDE.U32 R36, P0, R133, R22, R34 ;  /* 0x0000001685247225 */ /* 0x000fc80007800022 */
[----:B------:R-:W-:Y:S01]  /*3a600*/  IMAD R23, R10, R123, RZ ;  /* 0x0000007b0a177224 */ /* 0x000fe200078e02ff */
[----:B------:R-:W-:Y:S01]  /*3a610*/  IADD3 RZ, P2, PT, R33, R36, RZ ;  /* 0x0000002421ff7210 */ /* 0x000fe20007f5e0ff */
[----:B------:R-:W-:-:S04]  /*3a620*/  IMAD.WIDE.U32 R40, R112, R8, RZ ;  /* 0x0000000870287225 */ /* 0x000fc800078e00ff */
[----:B------:R-:W-:-:S04]  /*3a630*/  IMAD.WIDE.U32 R30, R8, R123, RZ ;  /* 0x0000007b081e7225 */ /* 0x000fc800078e00ff */
[----:B------:R-:W-:Y:S02]  /*3a640*/  IMAD R23, R112, R8, R23 ;  /* 0x0000000870177224 */ /* 0x000fe400078e0217 */
[----:B------:R-:W-:-:S04]  /*3a650*/  IMAD.WIDE.U32 R32, R123, R21, RZ ;  /* 0x000000157b207225 */ /* 0x000fc800078e00ff */
[----:B------:R-:W-:Y:S01]  /*3a660*/  IMAD.IADD R32, R31, 0x1, R23 ;  /* 0x000000011f207824 */ /* 0x000fe200078e0217 */
[----:B------:R-:W-:Y:S01]  /*3a670*/  IADD3 R23, P1, PT, R25, R30, RZ ;  /* 0x0000001e19177210 */ /* 0x000fe20007f3e0ff */
[----:B------:R-:W-:-:S04]  /*3a680*/  IMAD.WIDE.U32 R38, R123, R8, RZ ;  /* 0x000000087b267225 */ /* 0x000fc800078e00ff */
[----:B------:R-:W-:-:S04]  /*3a690*/  IMAD.WIDE.U32 R40, P3, R123, R10, R40 ;  /* 0x0000000a7b287225 */ /* 0x000fc80007860028 */
[----:B------:R-:W-:Y:S01]  /*3a6a0*/  IMAD.X R25, R32, 0x1, R27, P1 ;  /* 0x0000000120197824 */ /* 0x000fe200008e061b */
[----:B------:R-:W-:Y:S01]  /*3a6b0*/  IADD3 RZ, P4, PT, R39, R40, RZ ;  /* 0x0000002827ff7210 */ /* 0x000fe20007f9e0ff */
[----:B------:R-:W-:Y:S01]  /*3a6c0*/  IMAD.WIDE.U32 R34, R112, R21, RZ ;  /* 0x0000001570227225 */ /* 0x000fe200078e00ff */
[----:B------:R-:W-:-:S03]  /*3a6d0*/  ISETP.GE.U32.AND P1, PT, R23, R30, PT ;  /* 0x0000001e1700720c */ /* 0x000fc60003f26070 */
[----:B------:R-:W-:Y:S01]  /*3a6e0*/  IMAD.WIDE.U32 R38, R112, R11, RZ ;  /* 0x0000000b70267225 */ /* 0x000fe200078e00ff */
[----:B------:R-:W-:-:S03]  /*3a6f0*/  ISETP.GE.U32.AND.EX P1, PT, R25, R32, PT, P1 ;  /* 0x000000201900720c */ /* 0x000fc60003f26110 */
[----:B------:R-:W-:Y:S01]  /*3a700*/  IMAD.WIDE.U32 R30, R112, R20, RZ ;  /* 0x00000014701e7225 */ /* 0x000fe200078e00ff */
[----:B------:R-:W-:-:S03]  /*3a710*/  SEL R47, RZ, 0x1, P1 ;  /* 0x00000001ff2f7807 */ /* 0x000fc60000800000 */
[----:B------:R-:W-:-:S04]  /*3a720*/  IMAD.WIDE.U32 R42, P6, R123, R26, R34 ;  /* 0x0000001a7b2a7225 */ /* 0x000fc800078c0022 */
[----:B------:R-:W-:-:S04]  /*3a730*/  IMAD.WIDE.U32 R50, P5, R123, R22, R38 ;  /* 0x000000167b327225 */ /* 0x000fc800078a0026 */
[----:B------:R-:W-:Y:S02]  /*3a740*/  IMAD.MOV.U32 R38, RZ, RZ, R41 ;  /* 0x000000ffff267224 */ /* 0x000fe400078e0029 */
[----:B------:R-:W-:-:S04]  /*3a750*/  IMAD.WIDE.U32 R40, R123, R20, RZ ;  /* 0x000000147b287225 */ /* 0x000fc800078e00ff */
[----:B------:R-:W-:-:S04]  /*3a760*/  IMAD.WIDE.U32 R52, P1, R123, R24, R30 ;  /* 0x000000187b347225 */ /* 0x000fc8000782001e */
[----:B------:R-:W-:Y:S01]  /*3a770*/  IMAD.X R49, RZ, RZ, RZ, P0 ;  /* 0x000000ffff317224 */ /* 0x000fe200000e06ff */
[----:B------:R-:W-:Y:S01]  /*3a780*/  IADD3 RZ, P0, PT, R33, R42, RZ ;  /* 0x0000002a21ff7210 */ /* 0x000fe20007f1e0ff */
[----:B------:R-:W-:Y:S02]  /*3a790*/  IMAD R27, R26, R123, RZ ;  /* 0x0000007b1a1b7224 */ /* 0x000fe400078e02ff */
[----:B------:R-:W-:-:S04]  /*3a7a0*/  IMAD.WIDE.U32 R34, R122, R20, RZ ;  /* 0x000000147a227225 */ /* 0x000fc800078e00ff */
[----:B------:R-:W-:Y:S01]  /*3a7b0*/  IMAD.X R33, RZ, RZ, RZ, P6 ;  /* 0x000000ffff217224 */ /* 0x000fe200030e06ff */
[----:B------:R-:W-:Y:S01]  /*3a7c0*/  IADD3 RZ, P6, PT, R41, R52, RZ ;  /* 0x0000003429ff7210 */ /* 0x000fe20007fde0ff */
[----:B------:R-:W-:Y:S02]  /*3a7d0*/  IMAD.X R39, RZ, RZ, RZ, P3 ;  /* 0x000000ffff277224 */ /* 0x000fe400018e06ff */
[----:B------:R-:W-:-:S04]  /*3a7e0*/  IMAD.WIDE.U32 R40, R21, R123, RZ ;  /* 0x0000007b15287225 */ /* 0x000fc800078e00ff */
[----:B------:R-:W-:Y:S02]  /*3a7f0*/  IMAD R27, R112, R21, R27 ;  /* 0x00000015701b7224 */ /* 0x000fe400078e021b */
[----:B------:R-:W-:-:S04]  /*3a800*/  IMAD.WIDE.U32 R44, R123, R11, RZ ;  /* 0x0000000b7b2c7225 */ /* 0x000fc800078e00ff */
[----:B------:R-:W-:Y:S01]  /*3a810*/  IMAD.WIDE.U32.X R38, R112, R10, R38, P4 ;  /* 0x0000000a70267225 */ /* 0x000fe200020e0426 */
[----:B------:R-:W-:-:S03]  /*3a820*/  IADD3 RZ, P3, PT, R45, R50, RZ ;  /* 0x000000322dff7210 */ /* 0x000fc60007f7e0ff */
[----:B------:R-:W-:Y:S02]  /*3a830*/  IMAD.MOV.U32 R48, RZ, RZ, R37 ;  /* 0x000000ffff307224 */ /* 0x000fe400078e0025 */
[----:B------:R-:W-:-:S04]  /*3a840*/  IMAD.WIDE.U32 R30, R133, R20, RZ ;  /* 0x00000014851e7225 */ /* 0x000fc800078e00ff */
[----:B------:R-:W-:-:S04]  /*3a850*/  IMAD.WIDE.U32 R34, P4, R133, R24, R34 ;  /* 0x0000001885227225 */ /* 0x000fc80007880022 */
[----:B------:R-:W-:Y:S02]  /*3a860*/  IMAD.X R37, RZ, RZ, RZ, P1 ;  /* 0x000000ffff257224 */ /* 0x000fe400008e06ff */
[----:B------:R-:W-:Y:S01]  /*3a870*/  IMAD.IADD R41, R41, 0x1, R27 ;  /* 0x0000000129297824 */ /* 0x000fe200078e021b */
[----:B------:R-:W-:Y:S01]  /*3a880*/  IADD3 R27, P1, PT, R29, R40, RZ ;  /* 0x000000281d1b7210 */ /* 0x000fe20007f3e0ff */
[----:B------:R-:W-:Y:S02]  /*3a890*/  IMAD.MOV.U32 R32, RZ, RZ, R43 ;  /* 0x000000ffff207224 */ /* 0x000fe400078e002b */
[----:B------:R-:W-:Y:S01]  /*3a8a0*/  IMAD.X R45, RZ, RZ, RZ, P5 ;  /* 0x000000ffff2d7224 */ /* 0x000fe200028e06ff */
[----:B------:R-:W-:Y:S01]  /*3a8b0*/  IADD3 RZ, P5, PT, R31, R34, RZ ;  /* 0x000000221fff7210 */ /* 0x000fe20007fbe0ff */
[----:B------:R-:W-:Y:S01]  /*3a8c0*/  IMAD.X R34, R41, 0x1, R54, P1 ;  /* 0x0000000129227824 */ /* 0x000fe200008e0636 */
[----:B------:R-:W-:Y:S01]  /*3a8d0*/  ISETP.GE.U32.AND P1, PT, R29, R28, PT ;  /* 0x0000001c1d00720c */ /* 0x000fe20003f26070 */
[----:B------:R-:W-:Y:S01]  /*3a8e0*/  IMAD.WIDE.U32.X R32, R112, R26, R32, P0 ;  /* 0x0000001a70207225 */ /* 0x000fe200000e0420 */
[----:B------:R-:W-:-:S02]  /*3a8f0*/  ISETP.GE.U32.AND P0, PT, R27, R40, PT ;  /* 0x000000281b00720c */ /* 0x000fc40003f06070 */
[----:B------:R-:W-:Y:S01]  /*3a900*/  ISETP.GE.U32.AND.EX P1, PT, R54, R55, PT, P1 ;  /* 0x000000373600720c */ /* 0x000fe20003f26110 */
[----:B------:R-:W-:Y:S01]  /*3a910*/  IMAD R28, R22, R123, RZ ;  /* 0x0000007b161c7224 */ /* 0x000fe200078e02ff */
[----:B------:R-:W-:Y:S01]  /*3a920*/  ISETP.GE.U32.AND.EX P0, PT, R34, R41, PT, P0 ;  /* 0x000000292200720c */ /* 0x000fe20003f06100 */
[----:B------:R-:W-:Y:S01]  /*3a930*/  IMAD R29, R24, R123, RZ ;  /* 0x0000007b181d7224 */ /* 0x000fe200078e02ff */
[----:B------:R-:W-:Y:S01]  /*3a940*/  SEL R69, RZ, 0x1, P1 ;  /* 0x00000001ff457807 */ /* 0x000fe20000800000 */
[----:B------:R-:W-:Y:S01]  /*3a950*/  IMAD.MOV.U32 R44, RZ, RZ, R51 ;  /* 0x000000ffff2c7224 */ /* 0x000fe200078e0033 */
[----:B------:R-:W-:Y:S01]  /*3a960*/  SEL R66, RZ, 0x1, P0 ;  /* 0x00000001ff427807 */ /* 0x000fe20000000000 */
[----:B------:R-:W-:Y:S02]  /*3a970*/  IMAD.MOV.U32 R36, RZ, RZ, R53 ;  /* 0x000000ffff247224 */ /* 0x000fe400078e0035 */
[C---:B------:R-:W-:Y:S02]  /*3a980*/  IMAD R71, R112.reuse, R11, R28 ;  /* 0x0000000b70477224 */ /* 0x040fe400078e021c */
[----:B------:R-:W-:-:S02]  /*3a990*/  IMAD R73, R112, R20, R29 ;  /* 0x0000001470497224 */ /* 0x000fc400078e021d */
[----:B------:R-:W-:-:S04]  /*3a9a0*/  IMAD.WIDE.U32.X R30, R112, R22, R44, P3 ;  /* 0x00000016701e7225 */ /* 0x000fc800018e042c */
[----:B------:R-:W-:Y:S01]  /*3a9b0*/  IMAD.WIDE.U32.X R28, R112, R24, R36, P6 ;  /* 0x00000018701c7225 */ /* 0x000fe200030e0424 */
[----:B------:R-:W-:-:S03]  /*3a9c0*/  IADD3 R47, P3, P6, R27, R38, R47 ;  /* 0x000000261b2f7210 */ /* 0x000fc60007e7e02f */
[----:B------:R-:W-:Y:S01]  /*3a9d0*/  IMAD.WIDE.U32 R40, R110, R8, RZ ;  /* 0x000000086e287225 */ /* 0x000fe200078e00ff */
[----:B------:R-:W-:-:S03]  /*3a9e0*/  IADD3.X R67, PT, PT, R34, R39, RZ, P3, P6 ;  /* 0x0000002722437210 */ /* 0x000fc60001fec4ff */
[----:B------:R-:W-:-:S04]  /*3a9f0*/  IMAD.WIDE.U32 R44, R110, R11, RZ ;  /* 0x0000000b6e2c7225 */ /* 0x000fc800078e00ff */
[----:B------:R-:W-:-:S04]  /*3aa00*/  IMAD.WIDE.U32 R36, R121, R8, RZ ;  /* 0x0000000879247225 */ /* 0x000fc800078e00ff */
[----:B------:R-:W-:-:S04]  /*3aa10*/  IMAD.WIDE.U32 R40, P3, R121, R10, R40 ;  /* 0x0000000a79287225 */ /* 0x000fc80007860028 */
[----:B------:R-:W-:-:S04]  /*3aa20*/  IMAD.WIDE.U32 R42, R110, R21, RZ ;  /* 0x000000156e2a7225 */ /* 0x000fc800078e00ff */
[----:B------:R-:W-:-:S04]  /*3aa30*/  IMAD.WIDE.U32 R52, P6, R121, R22, R44 ;  /* 0x0000001679347225 */ /* 0x000fc800078c002c */
[----:B------:R-:W-:Y:S01]  /*3aa40*/  IMAD.X R45, RZ, RZ, RZ, P3 ;  /* 0x000000ffff2d7224 */ /* 0x000fe200018e06ff */
[----:B------:R-:W-:Y:S01]  /*3aa50*/  IADD3 RZ, P3, PT, R37, R40, RZ ;  /* 0x0000002825ff7210 */ /* 0x000fe20007f7e0ff */
[----:B------:R-:W-:-:S04]  /*3aa60*/  IMAD.WIDE.U32 R50, R121, R11, RZ ;  /* 0x0000000b79327225 */ /* 0x000fc800078e00ff */
[----:B------:R-:W-:Y:S01]  /*3aa70*/  IMAD.WIDE.U32 R36, R110, R20, RZ ;  /* 0x000000146e247225 */ /* 0x000fe200078e00ff */
[----:B------:R-:W-:-:S03]  /*3aa80*/  IADD3 RZ, P0, PT, R51, R52, RZ ;  /* 0x0000003433ff7210 */ /* 0x000fc60007f1e0ff */
[----:B------:R-:W-:-:S04]  /*3aa90*/  IMAD.WIDE.U32 R56, R108, R8, RZ ;  /* 0x000000086c387225 */ /* 0x000fc800078e00ff */
[----:B------:R-:W-:Y:S02]  /*3aaa0*/  IMAD.MOV.U32 R44, RZ, RZ, R41 ;  /* 0x000000ffff2c7224 */ /* 0x000fe400078e0029 */
[----:B------:R-:W-:-:S04]  /*3aab0*/  IMAD.WIDE.U32.X R48, R122, R22, R48, P2 ;  /* 0x000000167a307225 */ /* 0x000fc800010e0430 */
[----:B------:R-:W-:-:S04]  /*3aac0*/  IMAD.WIDE.U32 R58, R108, R21, RZ ;  /* 0x000000156c3a7225 */ /* 0x000fc800078e00ff */
[----:B------:R-:W-:-:S04]  /*3aad0*/  IMAD.WIDE.U32 R42, P2, R121, R26, R42 ;  /* 0x0000001a792a7225 */ /* 0x000fc8000784002a */
[----:B------:R-:W-:Y:S02]  /*3aae0*/  IMAD.X R51, RZ, RZ, RZ, P4 ;  /* 0x000000ffff337224 */ /* 0x000fe400020e06ff */
[----:B------:R-:W-:-:S04]  /*3aaf0*/  IMAD.WIDE.U32.X R44, R110, R10, R44, P3 ;  /* 0x0000000a6e2c7225 */ /* 0x000fc800018e042c */
[----:B------:R-:W-:-:S04]  /*3ab00*/  IMAD.WIDE.U32 R40, R113, R8, RZ ;  /* 0x0000000871287225 */ /* 0x000fc800078e00ff */
[----:B------:R-:W-:-:S04]  /*3ab10*/  IMAD.WIDE.U32 R54, P4, R121, R24, R36 ;  /* 0x0000001879367225 */ /* 0x000fc80007880024 */
[----:B------:R-:W-:-:S04]  /*3ab20*/  IMAD.WIDE.U32 R60, P3, R113, R10, R56 ;  /* 0x0000000a713c7225 */ /* 0x000fc80007860038 */
[----:B------:R-:W-:Y:S02]  /*3ab30*/  IMAD.X R37, RZ, RZ, RZ, P2 ;  /* 0x000000ffff257224 */ /* 0x000fe400010e06ff */
[----:B------:R-:W-:-:S04]  /*3ab40*/  IMAD.WIDE.U32 R64, P2, R113, R26, R58 ;  /* 0x0000001a71407225 */ /* 0x000fc8000784003a */
[----:B------:R-:W-:Y:S01]  /*3ab50*/  IMAD.X R59, RZ, RZ, RZ, P4 ;  /* 0x000000ffff3b7224 */ /* 0x000fe200020e06ff */
[----:B------:R-:W-:Y:S01]  /*3ab60*/  IADD3 RZ, P4, PT, R41, R60, RZ ;  /* 0x0000003c29ff7210 */ /* 0x000fe20007f9e0ff */
[----:B------:R-:W-:-:S04]  /*3ab70*/  IMAD.WIDE.U32 R38, R121, R21, RZ ;  /* 0x0000001579267225 */ /* 0x000fc800078e00ff */
[----:B------:R-:W-:Y:S01]  /*3ab80*/  IMAD.X R41, RZ, RZ, RZ, P2 ;  /* 0x000000ffff297224 */ /* 0x000fe200010e06ff */
[----:B------:R-:W-:Y:S01]  /*3ab90*/  ISETP.GE.U32.AND P2, PT, R47, R27, PT ;  /* 0x0000001b2f00720c */ /* 0x000fe20003f46070 */
[----:B------:R-:W-:Y:S01]  /*3aba0*/  IMAD R27, R24, R133, RZ ;  /* 0x00000085181b7224 */ /* 0x000fe200078e02ff */
[----:B------:R-:W-:Y:S01]  /*3abb0*/  IADD3 RZ, P1, PT, R39, R42, RZ ;  /* 0x0000002a27ff7210 */ /* 0x000fe20007f3e0ff */
[----:B------:R-:W-:Y:S01]  /*3abc0*/  IMAD.WIDE.U32 R38, R121, R20, RZ ;  /* 0x0000001479267225 */ /* 0x000fe200078e00ff */
[----:B------:R-:W-:-:S03]  /*3abd0*/  ISETP.GE.U32.AND.EX P2, PT, R67, R34, PT, P2 ;  /* 0x000000224300720c */ /* 0x000fc60003f46120 */
[----:B------:R-:W-:Y:S02]  /*3abe0*/  IMAD.MOV.U32 R36, RZ, RZ, R43 ;  /* 0x000000ffff247224 */ /* 0x000fe400078e002b */
[----:B------:R-:W-:Y:S02]  /*3abf0*/  IMAD.MOV.U32 R56, RZ, RZ, R53 ;  /* 0x000000ffff387224 */ /* 0x000fe400078e0035 */
[-C--:B------:R-:W-:Y:S02]  /*3ac00*/  IMAD R42, R22, R121.reuse, RZ ;  /* 0x00000079162a7224 */ /* 0x080fe400078e02ff */
[----:B------:R-:W-:Y:S02]  /*3ac10*/  IMAD R43, R24, R121, RZ ;  /* 0x00000079182b7224 */ /* 0x000fe400078e02ff */
[----:B------:R-:W-:-:S04]  /*3ac20*/  IMAD.WIDE.U32 R52, R20, R133, RZ ;  /* 0x0000008514347225 */ /* 0x000fc800078e00ff */
[----:B------:R-:W-:Y:S02]  /*3ac30*/  IMAD R27, R122, R20, R27 ;  /* 0x000000147a1b7224 */ /* 0x000fe400078e021b */
[----:B------:R-:W-:-:S04]  /*3ac40*/  IMAD.WIDE.U32 R62, R113, R21, RZ ;  /* 0x00000015713e7225 */ /* 0x000fc800078e00ff */
[----:B------:R-:W-:Y:S01]  /*3ac50*/  IMAD.X R57, RZ, RZ, RZ, P6 ;  /* 0x000000ffff397224 */ /* 0x000fe200030e06ff */
[----:B------:R-:W-:Y:S01]  /*3ac60*/  IADD3 RZ, P6, PT, R39, R54, RZ ;  /* 0x0000003627ff7210 */ /* 0x000fe20007fde0ff */
[----:B------:R-:W-:Y:S02]  /*3ac70*/  IMAD.MOV.U32 R50, RZ, RZ, R35 ;  /* 0x000000ffff327224 */ /* 0x000fe400078e0023 */
[----:B------:R-:W-:Y:S02]  /*3ac80*/  IMAD.MOV.U32 R38, RZ, RZ, R61 ;  /* 0x000000ffff267224 */ /* 0x000fe400078e003d */
[-C--:B------:R-:W-:Y:S02]  /*3ac90*/  IMAD R35, R10, R121.reuse, RZ ;  /* 0x000000790a237224 */ /* 0x080fe400078e02ff */
[----:B------:R-:W-:Y:S02]  /*3aca0*/  IMAD R34, R26, R121, RZ ;  /* 0x000000791a227224 */ /* 0x000fe400078e02ff */
[----:B------:R-:W-:-:S02]  /*3acb0*/  IMAD R75, R110, R11, R42 ;  /* 0x0000000b6e4b7224 */ /* 0x000fc400078e022a */
[C---:B------:R-:W-:Y:S02]  /*3acc0*/  IMAD R77, R110.reuse, R20, R43 ;  /* 0x000000146e4d7224 */ /* 0x040fe400078e022b */
[----:B------:R-:W-:Y:S01]  /*3acd0*/  IMAD.IADD R61, R53, 0x1, R27 ;  /* 0x00000001353d7824 */ /* 0x000fe200078e021b */
[----:B------:R-:W-:Y:S01]  /*3ace0*/  SEL R27, RZ, 0x1, P2 ;  /* 0x00000001ff1b7807 */ /* 0x000fe20001000000 */
[----:B------:R-:W-:Y:S02]  /*3acf0*/  IMAD.MOV.U32 R58, RZ, RZ, R55 ;  /* 0x000000ffff3a7224 */ /* 0x000fe400078e0037 */
[----:B------:R-:W-:Y:S01]  /*3ad00*/  IMAD.WIDE.U32.X R42, R110, R26, R36, P1 ;  /* 0x0000001a6e2a7225 */ /* 0x000fe200008e0424 */
[----:B------:R-:W-:-:S03]  /*3ad10*/  IADD3 R53, P1, P2, R52, R48, R69 ;  /* 0x0000003034357210 */ /* 0x000fc60007a3e045 */
[----:B------:R-:W-:Y:S01]  /*3ad20*/  IMAD.X R39, RZ, RZ, RZ, P3 ;  /* 0x000000ffff277224 */ /* 0x000fe200018e06ff */
[----:B------:R-:W-:Y:S01]  /*3ad30*/  IADD3 RZ, P3, PT, R63, R64, RZ ;  /* 0x000000403fff7210 */ /* 0x000fe20007f7e0ff */
[----:B------:R-:W-:Y:S02]  /*3ad40*/  IMAD.MOV.U32 R40, RZ, RZ, R65 ;  /* 0x000000ffff287224 */ /* 0x000fe400078e0041 */
[----:B------:R-:W-:-:S04]  /*3ad50*/  IMAD.WIDE.U32 R54, R8, R121, RZ ;  /* 0x0000007908367225 */ /* 0x000fc800078e00ff */
[C---:B------:R-:W-:Y:S02]  /*3ad60*/  IMAD R63, R110.reuse, R8, R35 ;  /* 0x000000086e3f7224 */ /* 0x040fe400078e0223 */
[C---:B------:R-:W-:Y:S02]  /*3ad70*/  IMAD R65, R110.reuse, R21, R34 ;  /* 0x000000156e417224 */ /* 0x040fe400078e0222 */
[C---:B------:R-:W-:Y:S01]  /*3ad80*/  IMAD.WIDE.U32.X R34, R110.reuse, R24, R58, P6 ;  /* 0x000000186e227225 */ /* 0x040fe200030e043a */
[----:B------:R-:W-:Y:S02]  /*3ad90*/  IADD3.X R59, PT, PT, R61, R49, RZ, P1, P2 ;  /* 0x000000313d3b7210 */ /* 0x000fe40000fe44ff */
[----:B------:R-:W-:Y:S01]  /*3ada0*/  ISETP.GE.U32.AND P1, PT, R53, R52, PT ;  /* 0x000000343500720c */ /* 0x000fe20003f26070 */
[----:B------:R-:W-:Y:S01]  /*3adb0*/  IMAD.WIDE.U32.X R36, R110, R22, R56, P0 ;  /* 0x000000166e247225 */ /* 0x000fe200000e0438 */
[----:B------:R-:W-:Y:S02]  /*3adc0*/  IADD3 R58, P0, P6, R27, R32, R66 ;  /* 0x000000201b3a7210 */ /* 0x000fe40007e1e042 */
[----:B------:R-:W-:Y:S01]  /*3add0*/  IADD3 R32, P2, PT, R47, R54, RZ ;  /* 0x000000362f207210 */ /* 0x000fe20007f5e0ff */
[----:B------:R-:W-:Y:S01]  /*3ade0*/  IMAD.WIDE.U32 R48, R11, R123, RZ ;  /* 0x0000007b0b307225 */ /* 0x000fe200078e00ff */
[----:B------:R-:W-:-:S02]  /*3adf0*/  ISETP.GE.U32.AND.EX P1, PT, R59, R61, PT, P1 ;  /* 0x0000003d3b00720c */ /* 0x000fc40003f26110 */
[----:B------:R-:W-:Y:S01]  /*3ae00*/  IADD3.X R60, PT, PT, RZ, R33, RZ, P0, P6 ;  /* 0x00000021ff3c7210 */ /* 0x000fe200007ec4ff */
[----:B------:R-:W-:Y:S01]  /*3ae10*/  IMAD.WIDE.U32.X R50, R122, R24, R50, P5 ;  /* 0x000000187a327225 */ /* 0x000fe200028e0432 */
[----:B------:R-:W-:Y:S02]  /*3ae20*/  ISETP.GE.U32.AND P0, PT, R32, R54, PT ;  /* 0x000000362000720c */ /* 0x000fe40003f06070 */
[-C--:B------:R-:W-:Y:S01]  /*3ae30*/  IADD3 R33, P5, PT, R53, R48.reuse, RZ ;  /* 0x0000003035217210 */ /* 0x080fe20007fbe0ff */
[----:B------:R-:W-:Y:S01]  /*3ae40*/  IMAD.IADD R56, R55, 0x1, R63 ;  /* 0x0000000137387824 */ /* 0x000fe200078e023f */
[----:B------:R-:W-:Y:S01]  /*3ae50*/  SEL R55, RZ, 0x1, P1 ;  /* 0x00000001ff377807 */ /* 0x000fe20000800000 */
[----:B------:R-:W-:Y:S01]  /*3ae60*/  IMAD.WIDE.U32 R52, R20, R123, RZ ;  /* 0x0000007b14347225 */ /* 0x000fe200078e00ff */
[----:B------:R-:W-:-:S03]  /*3ae70*/  ISETP.GE.U32.AND P1, PT, R33, R48, PT ;  /* 0x000000302100720c */ /* 0x000fc60003f26070 */
[----:B------:R-:W-:Y:S02]  /*3ae80*/  IMAD.IADD R54, R49, 0x1, R71 ;  /* 0x0000000131367824 */ /* 0x000fe400078e0247 */
[----:B------:R-:W-:Y:S02]  /*3ae90*/  IMAD.IADD R47, R53, 0x1, R73 ;  /* 0x00000001352f7824 */ /* 0x000fe400078e0249 */
[----:B------:R-:W-:Y:S01]  /*3aea0*/  IMAD.X R27, R56, 0x1, R67, P2 ;  /* 0x00000001381b7824 */ /* 0x000fe200010e0643 */
[----:B------:R-:W-:Y:S01]  /*3aeb0*/  IADD3 R57, P2, PT, R33, R58, RZ ;  /* 0x0000003a21397210 */ /* 0x000fe20007f5e0ff */
[----:B------:R-:W-:Y:S01]  /*3aec0*/  IMAD.X R59, R54, 0x1, R59, P5 ;  /* 0x00000001363b7824 */ /* 0x000fe200028e063b */
[----:B------:R-:W-:Y:S01]  /*3aed0*/  IADD3 R53, P6, P5, R52, R50, R55 ;  /* 0x0000003234357210 */ /* 0x000fe20007dde037 */
[----:B------:R-:W-:Y:S01]  /*3aee0*/  IMAD.WIDE.U32 R48, R21, R121, RZ ;  /* 0x0000007915307225 */ /* 0x000fe200078e00ff */
[----:B------:R-:W-:Y:S02]  /*3aef0*/  ISETP.GE.U32.AND.EX P0, PT, R27, R56, PT, P0 ;  /* 0x000000381b00720c */ /* 0x000fe40003f06100 */
[----:B------:R-:W-:Y:S01]  /*3af00*/  IADD3.X R55, PT, PT, R47, R51, RZ, P6, P5 ;  /* 0x000000332f377210 */ /* 0x000fe200037ea4ff */
[----:B------:R-:W-:Y:S01]  /*3af10*/  IMAD.IADD R51, R49, 0x1, R65 ;  /* 0x0000000131337824 */ /* 0x000fe200078e0241 */
[----:B------:R-:W-:Y:S01]  /*3af20*/  ISETP.GE.U32.AND P5, PT, R57, R33, PT ;  /* 0x000000213900720c */ /* 0x000fe20003fa6070 */
[----:B------:R-:W-:Y:S01]  /*3af30*/  IMAD.X R50, R59, 0x1, R60, P2 ;  /* 0x000000013b327824 */ /* 0x000fe200010e063c */
[----:B------:R-:W-:Y:S01]  /*3af40*/  IADD3 R49, P6, PT, R57, R48, RZ ;  /* 0x0000003039317210 */ /* 0x000fe20007fde0ff */
[----:B------:R-:W-:Y:S01]  /*3af50*/  IMAD.WIDE.U32.X R40, R108, R26, R40, P3 ;  /* 0x0000001a6c287225 */ /* 0x000fe200018e0428 */
[----:B------:R-:W-:-:S02]  /*3af60*/  ISETP.GE.U32.AND.EX P1, PT, R59, R54, PT, P1 ;  /* 0x000000363b00720c */ /* 0x000fc40003f26110 */
[----:B------:R-:W-:Y:S02]  /*3af70*/  SEL R33, RZ, 0x1, P0 ;  /* 0x00000001ff217807 */ /* 0x000fe40000000000 */
[----:B------:R-:W-:Y:S02]  /*3af80*/  ISETP.GE.U32.AND P0, PT, R53, R52, PT ;  /* 0x000000343500720c */ /* 0x000fe40003f06070 */
[----:B------:R-:W-:Y:S01]  /*3af90*/  ISETP.GE.U32.AND.EX P2, PT, R50, R59, PT, P5 ;  /* 0x0000003b3200720c */ /* 0x000fe20003f46150 */
[----:B------:R-:W-:Y:S01]  /*3afa0*/  IMAD.X R50, R51, 0x1, R50, P6 ;  /* 0x0000000133327824 */ /* 0x000fe200030e0632 */
[----:B------:R-:W-:Y:S01]  /*3afb0*/  SEL R52, RZ, 0x1, P1 ;  /* 0x00000001ff347807 */ /* 0x000fe20000800000 */
[----:B------:R-:W-:Y:S01]  /*3afc0*/  IMAD R59, R10, R113, RZ ;  /* 0x000000710a3b7224 */ /* 0x000fe200078e02ff */
[----:B------:R-:W-:Y:S02]  /*3afd0*/  IADD3 R33, P1, P5, R49, R44, R33 ;  /* 0x0000002c31217210 */ /* 0x000fe40007d3e021 */
[----:B------:R-:W-:Y:S01]  /*3afe0*/  SEL R57, RZ, 0x1, P2 ;  /* 0x00000001ff397807 */ /* 0x000fe20001000000 */
[----:B------:R-:W-:Y:S01]  /*3aff0*/  IMAD R59, R108, R8, R59 ;  /* 0x000000086c3b7224 */ /* 0x000fe200078e023b */
[----:B------:R-:W-:-:S02]  /*3b000*/  ISETP.GE.U32.AND.EX P0, PT, R55, R47, PT, P0 ;  /* 0x0000002f3700720c */ /* 0x000fc40003f06100 */
[----:B------:R-:W-:Y:S01]  /*3b010*/  IADD3.X R47, PT, PT, R50, R45, RZ, P1, P5 ;  /* 0x0000002d322f7210 */ /* 0x000fe20000fea4ff */
[----:B------:R-:W-:Y:S01]  /*3b020*/  IMAD.WIDE.U32 R44, R8, R113, RZ ;  /* 0x00000071082c7225 */ /* 0x000fe200078e00ff */
[----:B------:R-:W-:Y:S02]  /*3b030*/  ISETP.GE.U32.AND P2, PT, R49, R48, PT ;  /* 0x000000303100720c */ /* 0x000fe40003f46070 */
[----:B------:R-:W-:Y:S01]  /*3b040*/  ISETP.GE.U32.AND P1, PT, R33, R49, PT ;  /* 0x000000312100720c */ /* 0x000fe20003f26070 */
[----:B------:R-:W-:Y:S01]  /*3b050*/  IMAD.IADD R48, R45, 0x1, R59 ;  /* 0x000000012d307824 */ /* 0x000fe200078e023b */
[----:B------:R-:W-:Y:S02]  /*3b060*/  IADD3 R52, P5, P6, R57, R30, R52 ;  /* 0x0000001e39347210 */ /* 0x000fe40007ebe034 */
[----:B------:R-:W-:Y:S02]  /*3b070*/  ISETP.GE.U32.AND.EX P2, PT, R50, R51, PT, P2 ;  /* 0x000000333200720c */ /* 0x000fe40003f46120 */
[----:B------:R-:W-:-:S02]  /*3b080*/  ISETP.GE.U32.AND.EX P1, PT, R47, R50, PT, P1 ;  /* 0x000000322f00720c */ /* 0x000fc40003f26110 */
[----:B------:R-:W-:Y:S02]  /*3b090*/  IADD3.X R50, PT, PT, RZ, R31, RZ, P5, P6 ;  /* 0x0000001fff327210 */ /* 0x000fe40002fec4ff */
[----:B------:R-:W-:Y:S02]  /*3b0a0*/  IADD3 R30, P5, PT, R33, R44, RZ ;  /* 0x0000002c211e7210 */ /* 0x000fe40007fbe0ff */
[----:B------:R-:W-:Y:S02]  /*3b0b0*/  IADD3 R51, P6, PT, R53, R52, RZ ;  /* 0x0000003435337210 */ /* 0x000fe40007fde0ff */
[----:B------:R-:W-:Y:S01]  /*3b0c0*/  SEL R45, RZ, 0x1, P2 ;  /* 0x00000001ff2d7807 */ /* 0x000fe20001000000 */
[----:B------:R-:W-:Y:S01]  /*3b0d0*/  IMAD.X R31, R48, 0x1, R47, P5 ;  /* 0x00000001301f7824 */ /* 0x000fe200028e062f */
[----:B------:R-:W-:Y:S01]  /*3b0e0*/  SEL R33, RZ, 0x1, P1 ;  /* 0x00000001ff217807 */ /* 0x000fe20000800000 */
[----:B------:R-:W-:Y:S01]  /*3b0f0*/  IMAD.X R50, R55, 0x1, R50, P6 ;  /* 0x0000000137327824 */ /* 0x000fe200030e0632 */
[----:B------:R-:W-:-:S02]  /*3b100*/  ISETP.GE.U32.AND P2, PT, R30, R44, PT ;  /* 0x0000002c1e00720c */ /* 0x000fc40003f46070 */
[----:B------:R-:W-:Y:S01]  /*3b110*/  IADD3 R33, P5, P6, R33, R42, R45 ;  /* 0x0000002a21217210 */ /* 0x000fe20007ebe02d */
[----:B------:R-:W-:Y:S01]  /*3b120*/  IMAD.WIDE.U32 R44, R11, R121, RZ ;  /* 0x000000790b2c7225 */ /* 0x000fe200078e00ff */
[C---:B------:R-:W-:Y:S02]  /*3b130*/  ISETP.GE.U32.AND P1, PT, R51.reuse, R53, PT ;  /* 0x000000353300720c */ /* 0x040fe40003f26070 */
[----:B------:R-:W-:Y:S01]  /*3b140*/  IADD3.X R49, PT, PT, RZ, R43, RZ, P5, P6 ;  /* 0x0000002bff317210 */ /* 0x000fe20002fec4ff */
[----:B------:R-:W-:Y:S01]  /*3b150*/  IMAD R42, R26, R113, RZ ;  /* 0x000000711a2a7224 */ /* 0x000fe200078e02ff */
[----:B------:R-:W-:Y:S01]  /*3b160*/  IADD3 R26, P3, PT, R51, R44, RZ ;  /* 0x0000002c331a7210 */ /* 0x000fe20007f7e0ff */
[----:B------:R-:W-:Y:S01]  /*3b170*/  IMAD.IADD R47, R45, 0x1, R75 ;  /* 0x000000012d2f7824 */ /* 0x000fe200078e024b */
[----:B------:R-:W-:Y:S01]  /*3b180*/  ISETP.GE.U32.AND.EX P2, PT, R31, R48, PT, P2 ;  /* 0x000000301f00720c */ /* 0x000fe20003f46120 */
[----:B------:R-:W-:Y:S01]  /*3b190*/  IMAD R51, R108, R21, R42 ;  /* 0x000000156c337224 */ /* 0x000fe200078e022a */
[----:B------:R-:W-:Y:S01]  /*3b1a0*/  IADD3 R33, P5, PT, R26, R33, RZ ;  /* 0x000000211a217210 */ /* 0x000fe20007fbe0ff */
[----:B------:R-:W-:Y:S01]  /*3b1b0*/  IMAD.WIDE.U32 R42, R21, R113, RZ ;  /* 0x00000071152a7225 */ /* 0x000fe200078e00ff */
[----:B------:R-:W-:-:S02]  /*3b1c0*/  ISETP.GE.U32.AND.EX P1, PT, R50, R55, PT, P1 ;  /* 0x000000373200720c */ /* 0x000fc40003f26110 */
[----:B------:R-:W-:Y:S01]  /*3b1d0*/  SEL R21, RZ, 0x1, P2 ;  /* 0x00000001ff157807 */ /* 0x000fe20001000000 */
[----:B------:R-:W-:Y:S01]  /*3b1e0*/  IMAD.X R48, R47, 0x1, R50, P3 ;  /* 0x000000012f307824 */ /* 0x000fe200018e0632 */
[----:B------:R-:W-:Y:S02]  /*3b1f0*/  ISETP.GE.U32.AND P3, PT, R26, R44, PT ;  /* 0x0000002c1a00720c */ /* 0x000fe40003f66070 */
[----:B------:R-:W-:Y:S01]  /*3b200*/  SEL R44, RZ, 0x1, P0 ;  /* 0x00000001ff2c7807 */ /* 0x000fe20000000000 */
[----:B------:R-:W-:Y:S01]  /*3b210*/  IMAD.X R45, R48, 0x1, R49, P5 ;  /* 0x00000001302d7824 */ /* 0x000fe200028e0631 */
[----:B------:R-:W-:Y:S01]  /*3b220*/  ISETP.GE.U32.AND P0, PT, R33, R26, PT ;  /* 0x0000001a2100720c */ /* 0x000fe20003f06070 */
[----:B------:R-:W-:Y:S01]  /*3b230*/  IMAD.IADD R26, R43, 0x1, R51 ;  /* 0x000000012b1a7824 */ /* 0x000fe200078e0233 */
[----:B------:R-:W-:Y:S02]  /*3b240*/  IADD3 R33, P5, PT, R33, R42, RZ ;  /* 0x0000002a21217210 */ /* 0x000fe40007fbe0ff */
[----:B------:R-:W-:-:S02]  /*3b250*/  SEL R49, RZ, 0x1, P1 ;  /* 0x00000001ff317807 */ /* 0x000fc40000800000 */
[----:B------:R-:W-:Y:S01]  /*3b260*/  ISETP.GE.U32.AND P1, PT, R33, R42, PT ;  /* 0x0000002a2100720c */ /* 0x000fe20003f26070 */
[----:B------:R-:W-:Y:S01]  /*3b270*/  IMAD.WIDE.U32.X R42, R108, R10, R38, P4 ;  /* 0x0000000a6c2a7225 */ /* 0x000fe200020e0426 */
[----:B------:R-:W-:Y:S02]  /*3b280*/  ISETP.GE.U32.AND.EX P3, PT, R48, R47, PT, P3 ;  /* 0x0000002f3000720c */ /* 0x000fe40003f66130 */
[----:B------:R-:W-:Y:S01]  /*3b290*/  ISETP.GE.U32.AND.EX P0, PT, R45, R48, PT, P0 ;  /* 0x000000302d00720c */ /* 0x000fe20003f06100 */
[----:B------:R-:W-:Y:S01]  /*3b2a0*/  IMAD.WIDE.U32 R38, R20, R121, RZ ;  /* 0x0000007914267225 */ /* 0x000fe200078e00ff */
[----:B------:R-:W-:Y:S02]  /*3b2b0*/  IADD3 R49, P2, P4, R49, R28, R44 ;  /* 0x0000001c31317210 */ /* 0x000fe40007c5e02c */
[----:B------:R-:W-:Y:S02]  /*3b2c0*/  SEL R28, RZ, 0x1, P3 ;  /* 0x00000001ff1c7807 */ /* 0x000fe40001800000 */
[----:B------:R-:W-:-:S02]  /*3b2d0*/  SEL R47, RZ, 0x1, P0 ;  /* 0x00000001ff2f7807 */ /* 0x000fc40000000000 */
[----:B------:R-:W-:Y:S01]  /*3b2e0*/  IADD3.X R44, PT, PT, RZ, R29, RZ, P2, P4 ;  /* 0x0000001dff2c7210 */ /* 0x000fe200017e84ff */
[----:B------:R-:W-:Y:S01]  /*3b2f0*/  IMAD.X R29, R26, 0x1, R45, P5 ;  /* 0x000000011a1d7824 */ /* 0x000fe200028e062d */
[----:B------:R-:W-:Y:S01]  /*3b300*/  IADD3 R21, P4, P5, R33, R42, R21 ;  /* 0x0000002a21157210 */ /* 0x000fe20007d9e015 */
[----:B------:R-:W-:Y:S01]  /*3b310*/  IMAD.IADD R45, R39, 0x1, R77 ;  /* 0x00000001272d7824 */ /* 0x000fe200078e024d */
[----:B------:R-:W-:Y:S02]  /*3b320*/  IADD3 R47, P0, P2, R47, R36, R28 ;  /* 0x000000242f2f7210 */ /* 0x000fe40007a1e01c */
[----:B------:R-:W-:Y:S02]  /*3b330*/  IADD3 R28, P3, PT, R49, R38, RZ ;  /* 0x00000026311c7210 */ /* 0x000fe40007f7e0ff */
[----:B------:R-:W-:Y:S02]  /*3b340*/  IADD3.X R48, PT, PT, R29, R43, RZ, P4, P5 ;  /* 0x0000002b1d307210 */ /* 0x000fe400027ea4ff */
[----:B------:R-:W-:Y:S01]  /*3b350*/  IADD3.X R43, PT, PT, RZ, R37, RZ, P0, P2 ;  /* 0x00000025ff2b7210 */ /* 0x000fe200007e44ff */
[----:B------:R-:W-:Y:S01]  /*3b360*/  IMAD.X R36, R45, 0x1, R44, P3 ;  /* 0x000000012d247824 */ /* 0x000fe200018e062c */
[----:B------:R-:W-:-:S02]  /*3b370*/  IADD3 R39, P2, PT, R28, R47, RZ ;  /* 0x0000002f1c277210 */ /* 0x000fc40007f5e0ff */
[----:B------:R-:W-:Y:S02]  /*3b380*/  ISETP.GE.U32.AND P3, PT, R21, R33, PT ;  /* 0x000000211500720c */ /* 0x000fe40003f66070 */
[----:B------:R-:W-:Y:S01]  /*3b390*/  ISETP.GE.U32.AND P4, PT, R28, R38, PT ;  /* 0x000000261c00720c */ /* 0x000fe20003f86070 */
[----:B------:R-:W-:Y:S01]  /*3b3a0*/  IMAD.X R43, R36, 0x1, R43, P2 ;  /* 0x00000001242b7824 */ /* 0x000fe200010e062b */
[----:B------:R-:W-:Y:S02]  /*3b3b0*/  ISETP.GE.U32.AND P0, PT, R39, R28, PT ;  /* 0x0000001c2700720c */ /* 0x000fe40003f06070 */
[----:B------:R-:W-:Y:S02]  /*3b3c0*/  ISETP.GE.U32.AND.EX P2, PT, R29, R26, PT, P1 ;  /* 0x0000001a1d00720c */ /* 0x000fe40003f46110 */
[----:B------:R-:W-:Y:S02]  /*3b3d0*/  ISETP.GE.U32.AND.EX P3, PT, R48, R29, PT, P3 ;  /* 0x0000001d3000720c */ /* 0x000fe40003f66130 */
[----:B------:R-:W-:-:S02]  /*3b3e0*/  ISETP.GE.U32.AND.EX P1, PT, R36, R45, PT, P4 ;  /* 0x0000002d2400720c */ /* 0x000fc40003f26140 */
[----:B------:R-:W-:Y:S01]  /*3b3f0*/  ISETP.GE.U32.AND.EX P0, PT, R43, R36, PT, P0 ;  /* 0x000000242b00720c */ /* 0x000fe20003f06100 */
[----:B------:R-:W-:Y:S01]  /*3b400*/  IMAD.WIDE.U32 R36, R108, R11, RZ ;  /* 0x0000000b6c247225 */ /* 0x000fe200078e00ff */
[----:B------:R-:W-:Y:S02]  /*3b410*/  SEL R26, RZ, 0x1, P2 ;  /* 0x00000001ff1a7807 */ /* 0x000fe40001000000 */
[----:B------:R-:W-:Y:S02]  /*3b420*/  SEL R49, RZ, 0x1, P3 ;  /* 0x00000001ff317807 */ /* 0x000fe40001800000 */
[----:B------:R-:W-:Y:S02]  /*3b430*/  SEL R28, RZ, 0x1, P1 ;  /* 0x00000001ff1c7807 */ /* 0x000fe40000800000 */
[----:B------:R-:W-:Y:S02]  /*3b440*/  SEL R33, RZ, 0x1, P0 ;  /* 0x00000001ff217807 */ /* 0x000fe40000000000 */
[----:B------:R-:W-:Y:S01]  /*3b450*/  IADD3 R49, P3, P4, R49, R40, R26 ;  /* 0x0000002831317210 */ /* 0x000fe20007c7e01a */
[-C--:B------:R-:W-:Y:S01]  /*3b460*/  IMAD R26, R22, R113.reuse, RZ ;  /* 0x00000071161a7224 */ /* 0x080fe200078e02ff */
[----:B------:R-:W-:Y:S01]  /*3b470*/  IADD3 R33, P1, P2, R33, R34, R28 ;  /* 0x0000002221217210 */ /* 0x000fe20007a3e01c */
[----:B------:R-:W-:Y:S01]  /*3b480*/  IMAD.WIDE.U32 R28, R11, R113, RZ ;  /* 0x000000710b1c7225 */ /* 0x000fe200078e00ff */
[----:B------:R-:W-:-:S02]  /*3b490*/  ISETP.GE.U32.AND P0, PT, R9, R18, PT ;  /* 0x000000120900720c */ /* 0x000fc40003f06070 */
[----:B------:R-:W-:Y:S02]  /*3b4a0*/  IADD3.X R44, PT, PT, RZ, R41, RZ, P3, P4 ;  /* 0x00000029ff2c7210 */ /* 0x000fe40001fe84ff */
[----:B------:R-:W-:Y:S01]  /*3b4b0*/  IADD3.X R41, PT, PT, RZ, R35, RZ, P1, P2 ;  /* 0x00000023ff297210 */ /* 0x000fe20000fe44ff */
[----:B------:R-:W-:Y:S01]  /*3b4c0*/  IMAD R35, R108, R11, R26 ;  /* 0x0000000b6c237224 */ /* 0x000fe200078e021a */
[-C--:B------:R-:W-:Y:S02]  /*3b4d0*/  ISETP.EQ.U32.AND P1, PT, R3, R14.reuse, PT ;  /* 0x0000000e0300720c */ /* 0x080fe40003f22070 */
[----:B------:R-:W-:Y:S01]  /*3b4e0*/  ISETP.GE.U32.AND.EX P6, PT, R2, R19, PT, P0 ;  /* 0x000000130200720c */ /* 0x000fe20003fc6100 */
[----:B------:R-:W-:Y:S01]  /*3b4f0*/  IMAD.IADD R38, R29, 0x1, R35 ;  /* 0x000000011d267824 */ /* 0x000fe200078e0223 */
[----:B------:R-:W-:Y:S01]  /*3b500*/  ISETP.LT.U32.AND P3, PT, R3, R14, PT ;  /* 0x0000000e0300720c */ /* 0x000fe20003f61070 */
[----:B------:R-:W-:Y:S01]  /*3b510*/  IMAD.WIDE.U32 R34, R113, R11, RZ ;  /* 0x0000000b71227225 */ /* 0x000fe200078e00ff */
[----:B------:R-:W-:-:S02]  /*3b520*/  ISETP.EQ.AND.EX P1, PT, R4, R15, !P6, P1 ;  /* 0x0000000f0400720c */ /* 0x000fc40007722310 */
[CC--:B------:R-:W-:Y:S02]  /*3b530*/  ISETP.EQ.U32.AND P2, PT, R5.reuse, R12.reuse, PT ;  /* 0x0000000c0500720c */ /* 0x0c0fe40003f42070 */
[----:B------:R-:W-:Y:S02]  /*3b540*/  ISETP.LT.U32.OR.EX P3, PT, R4, R15, P1, P3 ;  /* 0x0000000f0400720c */ /* 0x000fe40000f61530 */
[----:B------:R-:W-:Y:S02]  /*3b550*/  ISETP.LT.U32.AND P0, PT, R5, R12, PT ;  /* 0x0000000c0500720c */ /* 0x000fe40003f01070 */
[----:B------:R-:W-:Y:S01]  /*3b560*/  ISETP.EQ.AND.EX P4, PT, R0, R13, P3, P2 ;  /* 0x0000000d0000720c */ /* 0x000fe20001f82320 */
[----:B------:R-:W-:Y:S01]  /*3b570*/  IMAD.WIDE.U32 R36, P2, R113, R22, R36 ;  /* 0x0000001671247225 */ /* 0x000fe20007840024 */
[----:B------:R-:W-:Y:S02]  /*3b580*/  @P6 LOP3.LUT R149, R149, 0x2, RZ, 0xfc, !PT ;  /* 0x0000000295956812 */ /* 0x000fe400078efcff */
[----:B------:R-:W-:Y:S01]  /*3b590*/  ISETP.GE.U32.AND P1, PT, R7, R16, PT ;  /* 0x000000100700720c */ /* 0x000fe20003f26070 */
[----:B------:R-:W-:Y:S01]  /*3b5a0*/  IMAD.X R29, RZ, RZ, RZ, P2 ;  /* 0x000000ffff1d7224 */ /* 0x000fe200010e06ff */
[----:B------:R-:W-:-:S02]  /*3b5b0*/  LOP3.LUT R149, R149, 0xfffffffb, RZ, 0xc0, !PT ;  /* 0xfffffffb95957812 */ /* 0x000fc400078ec0ff */
[----:B------:R-:W-:Y:S02]  /*3b5c0*/  ISETP.LT.U32.OR.EX P5, PT, R0, R13, P4, P0 ;  /* 0x0000000d0000720c */ /* 0x000fe400027a1500 */
[----:B------:R-:W-:Y:S02]  /*3b5d0*/  @P3 LOP3.LUT R149, R149, 0x4, RZ, 0xfc, !PT ;  /* 0x0000000495953812 */ /* 0x000fe400078efcff */
[----:B------:R-:W-:Y:S02]  /*3b5e0*/  IADD3 R26, P3, PT, R39, R28, RZ ;  /* 0x0000001c271a7210 */ /* 0x000fe40007f7e0ff */
[----:B------:R-:W-:Y:S02]  /*3b5f0*/  ISETP.GE.U32.AND.EX P1, PT, R6, R17, PT, P1 ;  /* 0x000000110600720c */ /* 0x000fe40003f26110 */
[----:B------:R-:W-:Y:S01]  /*3b600*/  IADD3 R49, P0, PT, R26, R49, RZ ;  /* 0x000000311a317210 */ /* 0x000fe20007f1e0ff */
[----:B------:R-:W-:Y:S01]  /*3b610*/  IMAD.X R11, R38, 0x1, R43, P3 ;  /* 0x00000001260b7824 */ /* 0x000fe200018e062b */
[----:B------:R-:W-:Y:S01]  /*3b620*/  IADD3 RZ, P3, PT, R35, R36, RZ ;  /* 0x0000002423ff7210 */ /* 0x000fe20007f7e0ff */
[----:B------:R-:W-:Y:S01]  /*3b630*/  IMAD.WIDE.U32 R34, R108, R20, RZ ;  /* 0x000000146c227225 */ /* 0x000fe200078e00ff */
[----:B------:R-:W-:-:S02]  /*3b640*/  ISETP.GE.U32.AND P2, PT, R49, R26, PT ;  /* 0x0000001a3100720c */ /* 0x000fc40003f46070 */
[----:B------:R-:W-:Y:S01]  /*3b650*/  LOP3.LUT R149, R149, 0xfffffffe, RZ, 0xc0, !PT ;  /* 0xfffffffe95957812 */ /* 0x000fe200078ec0ff */
[----:B------:R-:W-:Y:S01]  /*3b660*/  IMAD.X R44, R11, 0x1, R44, P0 ;  /* 0x000000010b2c7824 */ /* 0x000fe200000e062c */
[----:B------:R-:W-:Y:S01]  /*3b670*/  ISETP.GE.U32.AND P0, PT, R26, R28, PT ;  /* 0x0000001c1a00720c */ /* 0x000fe20003f06070 */
[----:B------:R-:W-:Y:S01]  /*3b680*/  IMAD.MOV.U32 R28, RZ, RZ, R37 ;  /* 0x000000ffff1c7224 */ /* 0x000fe200078e0025 */
[----:B------:R-:W-:Y:S01]  /*3b690*/  @P5 LOP3.LUT R149, R149, 0x1, RZ, 0xfc, !PT ;  /* 0x0000000195955812 */ /* 0x000fe200078efcff */
[----:B------:R-:W-:Y:S01]  /*3b6a0*/  IMAD R43, R24, R113, RZ ;  /* 0x00000071182b7224 */ /* 0x000fe200078e02ff */
[----:B------:R-:W-:Y:S01]  /*3b6b0*/  ISETP.GE.U32.AND.EX P0, PT, R11, R38, PT, P0 ;  /* 0x000000260b00720c */ /* 0x000fe20003f06100 */
[----:B------:R-:W-:Y:S01]  /*3b6c0*/  IMAD.WIDE.U32.X R28, R108, R22, R28, P3 ;  /* 0x000000166c1c7225 */ /* 0x000fe200018e041c */
[----:B------:R-:W-:Y:S02]  /*3b6d0*/  ISETP.GE.U32.AND.EX P2, PT, R44, R11, PT, P2 ;  /* 0x0000000b2c00720c */ /* 0x000fe40003f46120 */
[----:B------:R-:W-:Y:S01]  /*3b6e0*/  @P1 ISETP.NE.U32.AND P3, PT, R7, R16, PT ;  /* 0x000000100700120c */ /* 0x000fe20003f65070 */
[-C--:B------:R-:W-:Y:S01]  /*3b6f0*/  IMAD R43, R108, R20.reuse, R43 ;  /* 0x000000146c2b7224 */ /* 0x080fe200078e022b */
[----:B------:R-:W-:Y:S01]  /*3b700*/  SEL R22, RZ, 0x1, P0 ;  /* 0x00000001ff167807 */ /* 0x000fe20000000000 */
[----:B------:R-:W-:Y:S01]  /*3b710*/  IMAD.WIDE.U32 R36, R113, R20, RZ ;  /* 0x0000001471247225 */ /* 0x000fe200078e00ff */
[----:B------:R-:W-:-:S02]  /*3b720*/  SEL R11, RZ, 0x1, P2 ;  /* 0x00000001ff0b7807 */ /* 0x000fc40001000000 */
[----:B------:R-:W-:Y:S02]  /*3b730*/  PLOP3.LUT P0, PT, PT, PT, PT, 0x8, 0x80 ;  /* 0x000000000080781c */ /* 0x000fe40003f0e170 */
[----:B------:R-:W-:Y:S01]  /*3b740*/  @P1 ISETP.NE.OR.EX P0, PT, R6, R17, !P5, P3 ;  /* 0x000000110600120c */ /* 0x000fe20006f05730 */
[----:B------:R-:W-:Y:S01]  /*3b750*/  IMAD.WIDE.U32 R38, P1, R113, R24, R34 ;  /* 0x0000001871267225 */ /* 0x000fe20007820022 */
[----:B------:R-:W-:-:S03]  /*3b760*/  IADD3 R22, P2, P3, R11, R28, R22 ;  /* 0x0000001c0b167210 */ /* 0x000fc60007b5e016 */
[----:B------:R-:W-:Y:S01]  /*3b770*/  IMAD.WIDE.U32 R34, R20, R113, RZ ;  /* 0x0000007114227225 */ /* 0x000fe200078e00ff */
[----:B------:R-:W-:Y:S02]  /*3b780*/  IADD3.X R42, PT, PT, RZ, R29, RZ, P2, P3 ;  /* 0x0000001dff2a7210 */ /* 0x000fe400017e64ff */
[----:B------:R-:W-:Y:S01]  /*3b790*/  IADD3 RZ, P2, PT, R37, R38, RZ ;  /* 0x0000002625ff7210 */ /* 0x000fe20007f5e0ff */
[----:B------:R-:W-:Y:S01]  /*3b7a0*/  IMAD.X R29, RZ, RZ, RZ, P1 ;  /* 0x000000ffff1d7224 */ /* 0x000fe200008e06ff */
[----:B------:R-:W-:Y:S01]  /*3b7b0*/  IADD3 R11, P1, PT, R33, R34, RZ ;  /* 0x00000022210b7210 */ /* 0x000fe20007f3e0ff */
[----:B------:R-:W-:Y:S02]  /*3b7c0*/  IMAD.IADD R20, R35, 0x1, R43 ;  /* 0x0000000123147824 */ /* 0x000fe400078e022b */
[----:B------:R-:W-:-:S04]  /*3b7d0*/  IMAD.WIDE.U32 R36, R48, 0x3d1, RZ ;  /* 0x000003d130247825 */ /* 0x000fc800078e00ff */
[----:B------:R-:W-:Y:S01]  /*3b7e0*/  IMAD.X R33, R20, 0x1, R41, P1 ;  /* 0x0000000114217824 */ /* 0x000fe200008e0629 */
[----:B------:R-:W-:Y:S01]  /*3b7f0*/  IADD3 R47, P1, PT, R11, R22, RZ ;  /* 0x000000160b2f7210 */ /* 0x000fe20007f3e0ff */
[----:B------:R-:W-:Y:S02]  /*3b800*/  IMAD.MOV.U32 R28, RZ, RZ, R39 ;  /* 0x000000ffff1c7224 */ /* 0x000fe400078e0027 */
[----:B------:R-:W-:-:S04]  /*3b810*/  IMAD.WIDE.U32 R38, P3, RZ, R21, R36 ;  /* 0x00000015ff267225 */ /* 0x000fc80007860024 */
[----:B------:R-:W-:-:S04]  /*3b820*/  IMAD.WIDE.U32 R36, R21, 0x3d1, RZ ;  /* 0x000003d115247825 */ /* 0x000fc800078e00ff */
[----:B------:R-:W-:Y:S01]  /*3b830*/  IMAD.X R42, R33, 0x1, R42, P1 ;  /* 0x00000001212a7824 */ /* 0x000fe200008e062a */
[----:B------:R-:W-:Y:S01]  /*3b840*/  ISETP.GE.U32.AND P1, PT, R11, R34, PT ;  /* 0x000000220b00720c */ /* 0x000fe20003f26070 */
[----:B------:R-:W-:Y:S01]  /*3b850*/  IMAD.X R35, RZ, RZ, RZ, P3 ;  /* 0x000000ffff237224 */ /* 0x000fe200018e06ff */
[----:B------:R-:W-:Y:S01]  /*3b860*/  IADD3 RZ, P3, PT, R37, R38, RZ ;  /* 0x0000002625ff7210 */ /* 0x000fe20007f7e0ff */
[----:B------:R-:W-:Y:S01]  /*3b870*/  IMAD.WIDE.U32 R40, R44, 0x3d1, RZ ;  /* 0x000003d12c287825 */ /* 0x000fe200078e00ff */
[----:B------:R-:W-:-:S03]  /*3b880*/  ISETP.GE.U32.AND.EX P1, PT, R33, R20, PT, P1 ;  /* 0x000000142100720c */ /* 0x000fc60003f26110 */
[----:B------:R-:W-:Y:S01]  /*3b890*/  IMAD.WIDE.U32.X R28, R108, R24, R28, P2 ;  /* 0x000000186c1c7225 */ /* 0x000fe200010e041c */
[----:B------:R-:W-:Y:S02]  /*3b8a0*/  ISETP.GE.U32.AND P2, PT, R47, R11, PT ;  /* 0x0000000b2f00720c */ /* 0x000fe40003f46070 */
[----:B------:R-:W-:Y:S01]  /*3b8b0*/  SEL R20, RZ, 0x1, P1 ;  /* 0x00000001ff147807 */ /* 0x000fe20000800000 */
[----:B------:R-:W-:Y:S01]  /*3b8c0*/  IMAD.MOV.U32 R34, RZ, RZ, R39 ;  /* 0x000000ffff227224 */ /* 0x000fe200078e0027 */
[----:B------:R-:W-:Y:S01]  /*3b8d0*/  ISETP.GE.U32.AND.EX P2, PT, R42, R33, PT, P2 ;  /* 0x000000212a00720c */ /* 0x000fe20003f46120 */
[----:B------:R-:W-:-:S03]  /*3b8e0*/  IMAD.WIDE.U32 R36, R49, 0x3d1, RZ ;  /* 0x000003d131247825 */ /* 0x000fc600078e00ff */
[----:B------:R-:W-:Y:S01]  /*3b8f0*/  SEL R43, RZ, 0x1, P2 ;  /* 0x00000001ff2b7807 */ /* 0x000fe20001000000 */
        /* <DEDUP_REMOVED lines=30> */
[----:B------:R-:W-:Y:S01]  /*3bae0*/  IADD3.X R22, PT, PT, R24, R49, RZ, P3, P5 ;  /* 0x0000003118167210 */ /* 0x000fe20001fea4ff */
[----:B------:R-:W-:Y:S01]  /*3baf0*/  IMAD.MOV.U32 R24, RZ, RZ, R41 ;  /* 0x000000ffff187224 */ /* 0x000fe200078e0029 */
[----:B------:R-:W-:-:S04]  /*3bb00*/  ISETP.GE.U32.AND P3, PT, R28, R34, PT ;  /* 0x000000221c00720c */ /* 0x000fc80003f66070 */
[----:B------:R-:W-:Y:S01]  /*3bb10*/  ISETP.GE.U32.AND.EX P3, PT, R8, R35, PT, P3 ;  /* 0x000000230800720c */ /* 0x000fe20003f66130 */
[----:B------:R-:W-:-:S03]  /*3bb20*/  IMAD.WIDE.U32 R34, R43, 0x3d1, RZ ;  /* 0x000003d12b227825 */ /* 0x000fc600078e00ff */
        /* <DEDUP_REMOVED lines=15> */
[----:B------:R-:W-:Y:S01]  /*3bc20*/  ISETP.GE.U32.AND P1, PT, R33, R36, PT ;  /* 0x000000242100720c */ /* 0x000fe20003f26070 */
[----:B------:R-:W-:Y:S01]  /*3bc30*/  IMAD.WIDE.U32 R36, R45, 0x3d1, RZ ;  /* 0x000003d12d247825 */ /* 0x000fe200078e00ff */
[----:B------:R-:W-:Y:S02]  /*3bc40*/  SEL R11, RZ, 0x1, !P3 ;  /* 0x00000001ff0b7807 */ /* 0x000fe40005800000 */
[----:B------:R-:W-:Y:S01]  /*3bc50*/  ISETP.GE.U32.AND.EX P1, PT, R39, R40, PT, P1 ;  /* 0x000000282700720c */ /* 0x000fe20003f26110 */
[----:B------:R-:W-:Y:S01]  /*3bc60*/  IMAD.WIDE.U32.X R24, RZ, R42, R24, P2 ;  /* 0x0000002aff187225 */ /* 0x000fe200010e0418 */
[----:B------:R-:W-:Y:S02]  /*3bc70*/  IADD3 R11, P5, P6, R11, R21, R32 ;  /* 0x000000150b0b7210 */ /* 0x000fe40007ebe020 */
[----:B------:R-:W-:Y:S01]  /*3bc80*/  SEL R29, RZ, 0x1, P1 ;  /* 0x00000001ff1d7807 */ /* 0x000fe20000800000 */
[----:B------:R-:W-:Y:S01]  /*3bc90*/  IMAD.WIDE.U32 R36, P1, RZ, R43, R36 ;  /* 0x0000002bff247225 */ /* 0x000fe20007820024 */
[----:B------:R-:W-:-:S02]  /*3bca0*/  IADD3.X R22, PT, PT, RZ, R26, R27, P5, P6 ;  /* 0x0000001aff167210 */ /* 0x000fc40002fec41b */
[----:B------:R-:W-:Y:S02]  /*3bcb0*/  IADD3 R29, P5, P6, R34, R24, R29 ;  /* 0x00000018221d7210 */ /* 0x000fe40007ebe01d */
[----:B------:R-:W-:-:S04]  /*3bcc0*/  IADD3 R33, P2, PT, R35, R36, RZ ;  /* 0x0000002423217210 */ /* 0x000fc80007f5e0ff */
        /* <DEDUP_REMOVED lines=8> */
[----:B------:R-:W-:Y:S02]  /*3bd50*/  IADD3.X R36, PT, PT, R25, R43, RZ, P5, P6 ;  /* 0x0000002b19247210 */ /* 0x000fe40002fec4ff */
[----:B------:R-:W-:-:S04]  /*3bd60*/  ISETP.EQ.U32.AND P5, PT, R11, R32, PT ;  /* 0x000000200b00720c */ /* 0x000fc80003fa2070 */
[----:B------:R-:W-:Y:S02]  /*3bd70*/  ISETP.EQ.AND.EX P3, PT, R22, R27, P3, P5 ;  /* 0x0000001b1600720c */ /* 0x000fe40001f62350 */
[----:B------:R-:W-:-:S04]  /*3bd80*/  ISETP.LT.U32.AND P5, PT, R11, R32, PT ;  /* 0x000000200b00720c */ /* 0x000fc80003fa1070 */
[----:B------:R-:W-:Y:S01]  /*3bd90*/  ISETP.LT.U32.OR.EX P3, PT, R22, R27, P3, P5 ;  /* 0x0000001b1600720c */ /* 0x000fe20001f61550 */
[----:B------:R-:W-:Y:S01]  /*3bda0*/  IMAD.X R27, RZ, RZ, RZ, P1 ;  /* 0x000000ffff1b7224 */ /* 0x000fe200008e06ff */
[----:B------:R-:W-:Y:S02]  /*3bdb0*/  ISETP.GE.U32.AND P1, PT, R29, R34, PT ;  /* 0x000000221d00720c */ /* 0x000fe40003f26070 */
[----:B------:R-:W-:Y:S01]  /*3bdc0*/  SEL R21, RZ, 0x1, !P3 ;  /* 0x00000001ff157807 */ /* 0x000fe20005800000 */
[----:B------:R-:W-:Y:S01]  /*3bdd0*/  IMAD.WIDE.U32.X R26, RZ, R45, R26, P2 ;  /* 0x0000002dff1a7225 */ /* 0x000fe200010e041a */
[----:B------:R-:W-:Y:S02]  /*3bde0*/  ISETP.GE.U32.AND.EX P1, PT, R25, R33, PT, P1 ;  /* 0x000000211900720c */ /* 0x000fe40003f26110 */
[----:B------:R-:W-:Y:S02]  /*3bdf0*/  LOP3.LUT P2, RZ, R149, 0x2, RZ, 0xc0, !PT ;  /* 0x0000000295ff7812 */ /* 0x000fe4000784c0ff */
[----:B------:R-:W-:-:S02]  /*3be00*/  SEL R25, RZ, 0x1, P1 ;  /* 0x00000001ff197807 */ /* 0x000fc40000800000 */
[----:B------:R-:W-:Y:S02]  /*3be10*/  IADD3 R21, P5, P6, R21, R23, R30 ;  /* 0x0000001715157210 */ /* 0x000fe40007ebe01e */
[----:B------:R-:W-:Y:S02]  /*3be20*/  IADD3 R26, P1, PT, R25, R26, RZ ;  /* 0x0000001a191a7210 */ /* 0x000fe40007f3e0ff */
[----:B------:R-:W-:Y:S02]  /*3be30*/  SEL R25, RZ, 0x1, P2 ;  /* 0x00000001ff197807 */ /* 0x000fe40001000000 */
[C---:B------:R-:W-:Y:S01]  /*3be40*/  ISETP.EQ.U32.AND P2, PT, R23.reuse, R42, PT ;  /* 0x0000002a1700720c */ /* 0x040fe20003f42070 */
[----:B------:R-:W-:Y:S01]  /*3be50*/  IMAD.X R27, RZ, RZ, R27, P1 ;  /* 0x000000ffff1b7224 */ /* 0x000fe200008e061b */
[----:B------:R-:W-:Y:S02]  /*3be60*/  IADD3.X R24, PT, PT, RZ, R36, R31, P5, P6 ;  /* 0x00000024ff187210 */ /* 0x000fe40002fec41f */
[----:B------:R-:W-:-:S02]  /*3be70*/  ISETP.LT.U32.AND P1, PT, R23, R42, PT ;  /* 0x0000002a1700720c */ /* 0x000fc40003f21070 */
[CC--:B------:R-:W-:Y:S02]  /*3be80*/  ISETP.EQ.AND.EX P4, PT, R36.reuse, R43.reuse, P4, P2 ;  /* 0x0000002b2400720c */ /* 0x0c0fe40002782320 */
[----:B------:R-:W-:Y:S02]  /*3be90*/  LOP3.LUT P5, RZ, R149, 0x4, RZ, 0xc0, !PT ;  /* 0x0000000495ff7812 */ /* 0x000fe400078ac0ff */
[CC--:B------:R-:W-:Y:S02]  /*3bea0*/  ISETP.EQ.U32.AND P2, PT, R21.reuse, R30.reuse, PT ;  /* 0x0000001e1500720c */ /* 0x0c0fe40003f42070 */
[----:B------:R-:W-:Y:S02]  /*3beb0*/  ISETP.LT.U32.OR.EX P1, PT, R36, R43, P4, P1 ;  /* 0x0000002b2400720c */ /* 0x000fe40002721510 */
[----:B------:R-:W-:Y:S02]  /*3bec0*/  ISETP.LT.U32.AND P4, PT, R21, R30, PT ;  /* 0x0000001e1500720c */ /* 0x000fe40003f81070 */
[----:B------:R-:W-:-:S02]  /*3bed0*/  ISETP.EQ.AND.EX P2, PT, R24, R31, P3, P2 ;  /* 0x0000001f1800720c */ /* 0x000fc40001f42320 */
[----:B------:R-:W-:Y:S02]  /*3bee0*/  SEL R33, RZ, 0x1, !P5 ;  /* 0x00000001ff217807 */ /* 0x000fe40006800000 */
[----:B------:R-:W-:Y:S02]  /*3bef0*/  IADD3 R34, P5, PT, R25, R14, RZ ;  /* 0x0000000e19227210 */ /* 0x000fe40007fbe0ff */
[----:B------:R-:W-:Y:S02]  /*3bf00*/  LOP3.LUT P6, RZ, R149, 0x1, RZ, 0xc0, !PT ;  /* 0x0000000195ff7812 */ /* 0x000fe400078cc0ff */
[----:B------:R-:W-:Y:S01]  /*3bf10*/  SEL R23, RZ, 0x1, !P1 ;  /* 0x00000001ff177807 */ /* 0x000fe20004800000 */
[----:B------:R-:W-:Y:S01]  /*3bf20*/  IMAD.X R29, RZ, RZ, R15, P5 ;  /* 0x000000ffff1d7224 */ /* 0x000fe200028e060f */
[----:B------:R-:W-:Y:S02]  /*3bf30*/  ISETP.LT.U32.OR.EX P2, PT, R24, R31, P2, P4 ;  /* 0x0000001f1800720c */ /* 0x000fe40001741540 */
[----:B------:R-:W-:-:S02]  /*3bf40*/  SEL R25, RZ, 0x1, !P6 ;  /* 0x00000001ff197807 */ /* 0x000fc40007000000 */
[----:B------:R-:W-:Y:S02]  /*3bf50*/  IADD3 R23, P5, P6, R26, R45, R23 ;  /* 0x0000002d1a177210 */ /* 0x000fe40007ebe017 */
[----:B------:R-:W-:Y:S02]  /*3bf60*/  SEL R32, RZ, 0x1, !P2 ;  /* 0x00000001ff207807 */ /* 0x000fe40005000000 */
[----:B------:R-:W-:Y:S02]  /*3bf70*/  IADD3.X R31, PT, PT, R27, RZ, RZ, P5, P6 ;  /* 0x000000ff1b1f7210 */ /* 0x000fe40002fec4ff */
[----:B------:R-:W-:Y:S02]  /*3bf80*/  IADD3 R26, P1, PT, R25, R16, RZ ;  /* 0x00000010191a7210 */ /* 0x000fe40007f3e0ff */
[----:B------:R-:W-:Y:S02]  /*3bf90*/  IADD3 R32, P6, PT, R32, R23, RZ ;  /* 0x0000001720207210 */ /* 0x000fe40007fde0ff */
[----:B------:R-:W-:Y:S01]  /*3bfa0*/  SEL R30, R18, RZ, P0 ;  /* 0x000000ff121e7207 */ /* 0x000fe20000000000 */
[----:B------:R-:W-:Y:S01]  /*3bfb0*/  IMAD.X R23, RZ, RZ, R17, P1 ;  /* 0x000000ffff177224 */ /* 0x000fe200008e0611 */
[----:B------:R-:W-:Y:S01]  /*3bfc0*/  ISETP.NE.U32.AND P1, PT, R32, RZ, PT ;  /* 0x000000ff2000720c */ /* 0x000fe20003f25070 */
[----:B------:R-:W-:Y:S01]  /*3bfd0*/  IMAD.X R31, RZ, RZ, R31, P6 ;  /* 0x000000ffff1f7224 */ /* 0x000fe200030e061f */
[----:B------:R-:W-:-:S02]  /*3bfe0*/  IADD3 R9, P3, PT, R9, -R30, RZ ;  /* 0x8000001e09097210 */ /* 0x000fc40007f7e0ff */
[----:B------:R-:W-:Y:S02]  /*3bff0*/  IADD3 R30, P4, PT, R33, R12, RZ ;  /* 0x0000000c211e7210 */ /* 0x000fe40007f9e0ff */
[----:B------:R-:W-:Y:S02]  /*3c000*/  ISETP.NE.AND.EX P1, PT, R31, RZ, PT, P1 ;  /* 0x000000ff1f00720c */ /* 0x000fe40003f25310 */
[----:B------:R-:W-:Y:S01]  /*3c010*/  SEL R34, R34, RZ, P0 ;  /* 0x000000ff22227207 */ /* 0x000fe20000000000 */
[----:B------:R-:W-:Y:S01]  /*3c020*/  IMAD.X R25, RZ, RZ, R13, P4 ;  /* 0x000000ffff197224 */ /* 0x000fe200020e060d */
[----:B------:R-:W-:Y:S02]  /*3c030*/  SEL R30, R30, RZ, P0 ;  /* 0x000000ff1e1e7207 */ /* 0x000fe40000000000 */
[----:B------:R-:W-:Y:S02]  /*3c040*/  SEL R26, R26, RZ, P0 ;  /* 0x000000ff1a1a7207 */ /* 0x000fe40000000000 */
[----:B------:R-:W-:-:S02]  /*3c050*/  IADD3 R3, P2, PT, R3, -R34, RZ ;  /* 0x8000002203037210 */ /* 0x000fc40007f5e0ff */
[----:B------:R-:W-:Y:S02]  /*3c060*/  SEL R27, R29, RZ, P0 ;  /* 0x000000ff1d1b7207 */ /* 0x000fe40000000000 */
[----:B------:R-:W-:Y:S02]  /*3c070*/  IADD3 R5, P5, PT, R5, -R30, RZ ;  /* 0x8000001e05057210 */ /* 0x000fe40007fbe0ff */
[----:B------:R-:W-:Y:S01]  /*3c080*/  IADD3 R7, P4, PT, R7, -R26, RZ ;  /* 0x8000001a07077210 */ /* 0x000fe20007f9e0ff */
[----:B------:R-:W-:Y:S01]  /*3c090*/  IMAD.X R26, R4, 0x1, ~R27, P2 ;  /* 0x00000001041a7824 */ /* 0x000fe200010e0e1b */
[----:B------:R-:W-:Y:S01]  /*3c0a0*/  SEL R29, R19, RZ, P0 ;  /* 0x000000ff131d7207 */ /* 0x000fe20000000000 */
[----:B------:R-:W-:Y:S01]  /*3c0b0*/  IMAD.MOV.U32 R4, RZ, RZ, R28 ;  /* 0x000000ffff047224 */ /* 0x000fe200078e001c */
        /* <DEDUP_REMOVED lines=13> */
.L_x_293:
        /* <DEDUP_REMOVED lines=34> */
.L_x_292:
[----:B------:R-:W-:Y:S05]  /*3c3b0*/  BSYNC.RECONVERGENT B1 ;  /* 0x0000000000017941 */ /* 0x000fea0003800200 */
.L_x_291:
        /* <DEDUP_REMOVED lines=32> */
[----:B------:R-:W-:Y:S02]  /*3c5c0*/  IMAD R23, R2, R109, RZ ;  /* 0x0000006d02177224 */ /* 0x000fe400078e02ff */
[----:B------:R-:W-:-:S04]  /*3c5d0*/  IMAD.WIDE.U32 R40, R132, R9, RZ ;  /* 0x0000000984287225 */ /* 0x000fc800078e00ff */
[----:B------:R-:W-:-:S04]  /*3c5e0*/  IMAD.WIDE.U32 R28, R9, R109, RZ ;  /* 0x0000006d091c7225 */ /* 0x000fc800078e00ff */
[----:B------:R-:W-:Y:S02]  /*3c5f0*/  IMAD R23, R132, R9, R23 ;  /* 0x0000000984177224 */ /* 0x000fe400078e0217 */
[----:B------:R-:W-:-:S04]  /*3c600*/  IMAD.WIDE.U32 R34, R81, R5, RZ ;  /* 0x0000000551227225 */ /* 0x000fc800078e00ff */
[----:B------:R-:W-:-:S04]  /*3c610*/  IMAD.WIDE.U32 R36, P0, R81, R0, R36 ;  /* 0x0000000051247225 */ /* 0x000fc80007800024 */
[----:B------:R-:W-:Y:S01]  /*3c620*/  IMAD.WIDE.U32 R30, R109, R3, RZ ;  /* 0x000000036d1e7225 */ /* 0x000fe200078e00ff */
[----:B------:R-:W-:-:S03]  /*3c630*/  IADD3 RZ, P2, PT, R35, R36, RZ ;  /* 0x0000002423ff7210 */ /* 0x000fc60007f5e0ff */
[----:B------:R-:W-:Y:S01]  /*3c640*/  IMAD.IADD R30, R29, 0x1, R23 ;  /* 0x000000011d1e7824 */ /* 0x000fe200078e0217 */
[----:B------:R-:W-:Y:S01]  /*3c650*/  IADD3 R23, P1, PT, R25, R28, RZ ;  /* 0x0000001c19177210 */ /* 0x000fe20007f3e0ff */
[----:B------:R-:W-:-:S04]  /*3c660*/  IMAD.WIDE.U32 R38, R109, R9, RZ ;  /* 0x000000096d267225 */ /* 0x000fc800078e00ff */
[----:B------:R-:W-:-:S04]  /*3c670*/  IMAD.WIDE.U32 R40, P3, R109, R2, R40 ;  /* 0x000000026d287225 */ /* 0x000fc80007860028 */
[----:B------:R-:W-:Y:S01]  /*3c680*/  IMAD.WIDE.U32 R34, R132, R3, RZ ;  /* 0x0000000384227225 */ /* 0x000fe200078e00ff */
[----:B------:R-:W-:-:S03]  /*3c690*/  IADD3 RZ, P4, PT, R39, R40, RZ ;  /* 0x0000002827ff7210 */ /* 0x000fc60007f9e0ff */
[----:B------:R-:W-:Y:S01]  /*3c6a0*/  IMAD.X R25, R30, 0x1, R27, P1 ;  /* 0x000000011e197824 */ /* 0x000fe200008e061b */
[----:B------:R-:W-:Y:S01]  /*3c6b0*/  ISETP.GE.U32.AND P1, PT, R23, R28, PT ;  /* 0x0000001c1700720c */ /* 0x000fe20003f26070 */
[----:B------:R-:W-:-:S03]  /*3c6c0*/  IMAD.WIDE.U32 R38, R132, R5, RZ ;  /* 0x0000000584267225 */ /* 0x000fc600078e00ff */
[----:B------:R-:W-:Y:S01]  /*3c6d0*/  ISETP.GE.U32.AND.EX P1, PT, R25, R30, PT, P1 ;  /* 0x0000001e1900720c */ /* 0x000fe20003f26110 */
[----:B------:R-:W-:-:S03]  /*3c6e0*/  IMAD.WIDE.U32 R44, P6, R109, R26, R34 ;  /* 0x0000001a6d2c7225 */ /* 0x000fc600078c0022 */
[----:B------:R-:W-:Y:S01]  /*3c6f0*/  SEL R47, RZ, 0x1, P1 ;  /* 0x00000001ff2f7807 */ /* 0x000fe20000800000 */
[----:B------:R-:W-:-:S04]  /*3c700*/  IMAD.WIDE.U32 R28, R132, R7, RZ ;  /* 0x00000007841c7225 */ /* 0x000fc800078e00ff */
[----:B------:R-:W-:-:S04]  /*3c710*/  IMAD.WIDE.U32 R50, P5, R109, R0, R38 ;  /* 0x000000006d327225 */ /* 0x000fc800078a0026 */
[----:B------:R-:W-:Y:S01]  /*3c720*/  IMAD.X R43, RZ, RZ, RZ, P0 ;  /* 0x000000ffff2b7224 */ /* 0x000fe200000e06ff */
[----:B------:R-:W-:Y:S01]  /*3c730*/  IADD3 RZ, P0, PT, R31, R44, RZ ;  /* 0x0000002c1fff7210 */ /* 0x000fe20007f1e0ff */
[----:B------:R-:W-:-:S04]  /*3c740*/  IMAD.WIDE.U32 R34, R46, R7, RZ ;  /* 0x000000072e227225 */ /* 0x000fc800078e00ff */
[----:B------:R-:W-:Y:S02]  /*3c750*/  IMAD.X R39, RZ, RZ, RZ, P3 ;  /* 0x000000ffff277224 */ /* 0x000fe400018e06ff */
[----:B------:R-:W-:Y:S02]  /*3c760*/  IMAD.MOV.U32 R38, RZ, RZ, R41 ;  /* 0x000000ffff267224 */ /* 0x000fe400078e0029 */
[----:B------:R-:W-:-:S04]  /*3c770*/  IMAD.WIDE.U32 R30, R109, R7, RZ ;  /* 0x000000076d1e7225 */ /* 0x000fc800078e00ff */
[----:B------:R-:W-:-:S04]  /*3c780*/  IMAD.WIDE.U32 R52, P1, R109, R6, R28 ;  /* 0x000000066d347225 */ /* 0x000fc8000782001c */
[----:B------:R-:W-:-:S04]  /*3c790*/  IMAD.WIDE.U32 R48, R109, R5, RZ ;  /* 0x000000056d307225 */ /* 0x000fc800078e00ff */
[----:B------:R-:W-:Y:S01]  /*3c7a0*/  IMAD R27, R26, R109, RZ ;  /* 0x0000006d1a1b7224 */ /* 0x000fe200078e02ff */
[----:B------:R-:W-:Y:S01]  /*3c7b0*/  IADD3 RZ, P3, PT, R49, R50, RZ ;  /* 0x0000003231ff7210 */ /* 0x000fe20007f7e0ff */
[----:B------:R-:W-:-:S04]  /*3c7c0*/  IMAD.WIDE.U32.X R38, R132, R2, R38, P4 ;  /* 0x0000000284267225 */ /* 0x000fc800020e0426 */
[----:B------:R-:W-:-:S04]  /*3c7d0*/  IMAD.WIDE.U32 R28, R81, R7, RZ ;  /* 0x00000007511c7225 */ /* 0x000fc800078e00ff */
[----:B------:R-:W-:-:S04]  /*3c7e0*/  IMAD.WIDE.U32 R34, P4, R81, R6, R34 ;  /* 0x0000000651227225 */ /* 0x000fc80007880022 */
[----:B------:R-:W-:Y:S01]  /*3c7f0*/  IMAD.X R41, RZ, RZ, RZ, P6 ;  /* 0x000000ffff297224 */ /* 0x000fe200030e06ff */
[----:B------:R-:W-:Y:S01]  /*3c800*/  IADD3 RZ, P6, PT, R31, R52, RZ ;  /* 0x000000341fff7210 */ /* 0x000fe20007fde0ff */
[----:B------:R-:W-:-:S04]  /*3c810*/  IMAD.WIDE.U32 R30, R3, R109, RZ ;  /* 0x0000006d031e7225 */ /* 0x000fc800078e00ff */
[----:B------:R-:W-:Y:S02]  /*3c820*/  IMAD R27, R132, R3, R27 ;  /* 0x00000003841b7224 */ /* 0x000fe400078e021b */
[----:B------:R-:W-:Y:S01]  /*3c830*/  IMAD.X R49, RZ, RZ, RZ, P5 ;  /* 0x000000ffff317224 */ /* 0x000fe200028e06ff */
[----:B------:R-:W-:Y:S01]  /*3c840*/  IADD3 RZ, P5, PT, R29, R34, RZ ;  /* 0x000000221dff7210 */ /* 0x000fe20007fbe0ff */
[----:B------:R-:W-:Y:S02]  /*3c850*/  IMAD.MOV.U32 R42, RZ, RZ, R37 ;  /* 0x000000ffff2a7224 */ /* 0x000fe400078e0025 */
[----:B------:R-:W-:Y:S02]  /*3c860*/  IMAD.X R37, RZ, RZ, RZ, P1 ;  /* 0x000000ffff257224 */ /* 0x000fe400008e06ff */
[----:B------:R-:W-:Y:S01]  /*3c870*/  IMAD.IADD R34, R31, 0x1, R27 ;  /* 0x000000011f227824 */ /* 0x000fe200078e021b */
[----:B------:R-:W-:Y:S01]  /*3c880*/  IADD3 R27, P1, PT, R33, R30, RZ ;  /* 0x0000001e211b7210 */ /* 0x000fe20007f3e0ff */
[----:B------:R-:W-:-:S02]  /*3c890*/  IMAD.MOV.U32 R40, RZ, RZ, R45 ;  /* 0x000000ffff287224 */ /* 0x000fc400078e002d */
[-C--:B------:R-:W-:Y:S02]  /*3c8a0*/  IMAD R31, R0, R109.reuse, RZ ;  /* 0x0000006d001f7224 */ /* 0x080fe400078e02ff */
[----:B------:R-:W-:Y:S01]  /*3c8b0*/  IMAD.X R69, R34, 0x1, R55, P1 ;  /* 0x0000000122457824 */ /* 0x000fe200008e0637 */
[----:B------:R-:W-:Y:S01]  /*3c8c0*/  ISETP.GE.U32.AND P1, PT, R33, R32, PT ;  /* 0x000000202100720c */ /* 0x000fe20003f26070 */
[----:B------:R-:W-:Y:S02]  /*3c8d0*/  IMAD.MOV.U32 R48, RZ, RZ, R51 ;  /* 0x000000ffff307224 */ /* 0x000fe400078e0033 */
[----:B------:R-:W-:Y:S01]  /*3c8e0*/  IMAD R32, R6, R109, RZ ;  /* 0x0000006d06207224 */ /* 0x000fe200078e02ff */
[----:B------:R-:W-:Y:S01]  /*3c8f0*/  ISETP.GE.U32.AND.EX P1, PT, R55, R54, PT, P1 ;  /* 0x000000363700720c */ /* 0x000fe20003f26110 */
[----:B------:R-:W-:Y:S02]  /*3c900*/  IMAD.MOV.U32 R36, RZ, RZ, R53 ;  /* 0x000000ffff247224 */ /* 0x000fe400078e0035 */
[----:B------:R-:W-:Y:S01]  /*3c910*/  IMAD.WIDE.U32.X R28, R132, R26, R40, P0 ;  /* 0x0000001a841c7225 */ /* 0x000fe200000e0428 */
[----:B------:R-:W-:-:S02]  /*3c920*/  ISETP.GE.U32.AND P0, PT, R27, R30, PT ;  /* 0x0000001e1b00720c */ /* 0x000fc40003f06070 */
[----:B------:R-:W-:Y:S01]  /*3c930*/  SEL R71, RZ, 0x1, P1 ;  /* 0x00000001ff477807 */ /* 0x000fe20000800000 */
[C---:B------:R-:W-:Y:S01]  /*3c940*/  IMAD R73, R132.reuse, R5, R31 ;  /* 0x0000000584497224 */ /* 0x040fe200078e021f */
[----:B------:R-:W-:Y:S01]  /*3c950*/  ISETP.GE.U32.AND.EX P0, PT, R69, R34, PT, P0 ;  /* 0x000000224500720c */ /* 0x000fe20003f06100 */
[C---:B------:R-:W-:Y:S02]  /*3c960*/  IMAD R75, R132.reuse, R7, R32 ;  /* 0x00000007844b7224 */ /* 0x040fe400078e0220 */
[----:B------:R-:W-:Y:S01]  /*3c970*/  IMAD.WIDE.U32.X R30, R132, R0, R48, P3 ;  /* 0x00000000841e7225 */ /* 0x000fe200018e0430 */
[----:B------:R-:W-:-:S03]  /*3c980*/  SEL R67, RZ, 0x1, P0 ;  /* 0x00000001ff437807 */ /* 0x000fc60000000000 */
[----:B------:R-:W-:Y:S01]  /*3c990*/  IMAD.WIDE.U32.X R132, R132, R6, R36, P6 ;  /* 0x0000000684847225 */ /* 0x000fe200030e0424 */
[----:B------:R-:W-:-:S03]  /*3c9a0*/  IADD3 R47, P3, P6, R27, R38, R47 ;  /* 0x000000261b2f7210 */ /* 0x000fc60007e7e02f */
[----:B------:R-:W-:Y:S01]  /*3c9b0*/  IMAD.WIDE.U32 R40, R144, R3, RZ ;  /* 0x0000000390287225 */ /* 0x000fe200078e00ff */
[----:B------:R-:W-:-:S03]  /*3c9c0*/  IADD3.X R66, PT, PT, R69, R39, RZ, P3, P6 ;  /* 0x0000002745427210 */ /* 0x000fc60001fec4ff */
[----:B------:R-:W-:-:S04]  /*3c9d0*/  IMAD.WIDE.U32 R36, R144, R9, RZ ;  /* 0x0000000990247225 */ /* 0x000fc800078e00ff */
[----:B------:R-:W-:-:S04]  /*3c9e0*/  IMAD.WIDE.U32.X R42, R46, R0, R42, P2 ;  /* 0x000000002e2a7225 */ /* 0x000fc800010e042a */
[----:B------:R-:W-:-:S04]  /*3c9f0*/  IMAD.WIDE.U32 R38, R111, R3, RZ ;  /* 0x000000036f267225 */ /* 0x000fc800078e00ff */
[----:B------:R-:W-:-:S04]  /*3ca00*/  IMAD.WIDE.U32 R48, P2, R111, R26, R40 ;  /* 0x0000001a6f307225 */ /* 0x000fc80007840028 */
[----:B------:R-:W-:Y:S01]  /*3ca10*/  IMAD.WIDE.U32 R32, R111, R9, RZ ;  /* 0x000000096f207225 */ /* 0x000fe200078e00ff */
[----:B------:R-:W-:-:S03]  /*3ca20*/  IADD3 RZ, P1, PT, R39, R48, RZ ;  /* 0x0000003027ff7210 */ /* 0x000fc60007f3e0ff */
[----:B------:R-:W-:-:S04]  /*3ca30*/  IMAD.WIDE.U32 R36, P3, R111, R2, R36 ;  /* 0x000000026f247225 */ /* 0x000fc80007860024 */
[----:B------:R-:W-:-:S04]  /*3ca40*/  IMAD.WIDE.U32 R50, R144, R5, RZ ;  /* 0x0000000590327225 */ /* 0x000fc800078e00ff */
[----:B------:R-:W-:Y:S01]  /*3ca50*/  IMAD.X R41, RZ, RZ, RZ, P3 ;  /* 0x000000ffff297224 */ /* 0x000fe200018e06ff */
[----:B------:R-:W-:Y:S01]  /*3ca60*/  IADD3 RZ, P3, PT, R33, R36, RZ ;  /* 0x0000002421ff7210 */ /* 0x000fe20007f7e0ff */
[----:B------:R-:W-:-:S04]  /*3ca70*/  IMAD.WIDE.U32 R38, R148, R9, RZ ;  /* 0x0000000994267225 */ /* 0x000fc800078e00ff */
[----:B------:R-:W-:Y:S02]  /*3ca80*/  IMAD.MOV.U32 R40, RZ, RZ, R37 ;  /* 0x000000ffff287224 */ /* 0x000fe400078e0025 */
[----:B------:R-:W-:-:S04]  /*3ca90*/  IMAD.WIDE.U32 R52, R148, R3, RZ ;  /* 0x0000000394347225 */ /* 0x000fc800078e00ff */
[----:B------:R-:W-:-:S04]  /*3caa0*/  IMAD.WIDE.U32 R44, R111, R5, RZ ;  /* 0x000000056f2c7225 */ /* 0x000fc800078e00ff */
[----:B------:R-:W-:-:S04]  /*3cab0*/  IMAD.WIDE.U32 R50, P6, R111, R0, R50 ;  /* 0x000000006f327225 */ /* 0x000fc800078c0032 */
[----:B------:R-:W-:Y:S01]  /*3cac0*/  IMAD.WIDE.U32 R36, R144, R7, RZ ;  /* 0x0000000790247225 */ /* 0x000fe200078e00ff */
[----:B------:R-:W-:-:S03]  /*3cad0*/  IADD3 RZ, P0, PT, R45, R50, RZ ;  /* 0x000000322dff7210 */ /* 0x000fc60007f1e0ff */
[----:B------:R-:W-:-:S04]  /*3cae0*/  IMAD.WIDE.U32.X R40, R144, R2, R40, P3 ;  /* 0x0000000290287225 */ /* 0x000fc800018e0428 */
[----:B------:R-:W-:-:S04]  /*3caf0*/  IMAD.WIDE.U32 R60, P3, R151, R2, R38 ;  /* 0x00000002973c7225 */ /* 0x000fc80007860026 */
[----:B------:R-:W-:Y:S02]  /*3cb00*/  IMAD.X R39, RZ, RZ, RZ, P2 ;  /* 0x000000ffff277224 */ /* 0x000fe400010e06ff */
[----:B------:R-:W-:-:S04]  /*3cb10*/  IMAD.WIDE.U32 R64, P2, R151, R26, R52 ;  /* 0x0000001a97407225 */ /* 0x000fc80007840034 */
[----:B------:R-:W-:Y:S02]  /*3cb20*/  IMAD.X R45, RZ, RZ, RZ, P4 ;  /* 0x000000ffff2d7224 */ /* 0x000fe400020e06ff */
[----:B------:R-:W-:-:S04]  /*3cb30*/  IMAD.WIDE.U32 R54, P4, R111, R6, R36 ;  /* 0x000000066f367225 */ /* 0x000fc80007880024 */
[----:B------:R-:W-:Y:S01]  /*3cb40*/  IMAD.X R37, RZ, RZ, RZ, P2 ;  /* 0x000000ffff257224 */ /* 0x000fe200010e06ff */
[----:B------:R-:W-:Y:S01]  /*3cb50*/  ISETP.GE.U32.AND P2, PT, R47, R27, PT ;  /* 0x0000001b2f00720c */ /* 0x000fe20003f46070 */
[----:B------:R-:W-:Y:S02]  /*3cb60*/  IMAD R27, R6, R81, RZ ;  /* 0x00000051061b7224 */ /* 0x000fe400078e02ff */
[----:B------:R-:W-:Y:S01]  /*3cb70*/  IMAD.WIDE.U32 R32, R111, R7, RZ ;  /* 0x000000076f207225 */ /* 0x000fe200078e00ff */
[----:B------:R-:W-:-:S03]  /*3cb80*/  ISETP.GE.U32.AND.EX P2, PT, R66, R69, PT, P2 ;  /* 0x000000454200720c */ /* 0x000fc60003f46120 */
[----:B------:R-:W-:-:S04]  /*3cb90*/  IMAD.WIDE.U32 R58, R151, R9, RZ ;  /* 0x00000009973a7225 */ /* 0x000fc800078e00ff */
[----:B------:R-:W-:Y:S02]  /*3cba0*/  IMAD.MOV.U32 R38, RZ, RZ, R49 ;  /* 0x000000ffff267224 */ /* 0x000fe400078e0031 */
[----:B------:R-:W-:-:S04]  /*3cbb0*/  IMAD.WIDE.U32 R62, R151, R3, RZ ;  /* 0x00000003973e7225 */ /* 0x000fc800078e00ff */
[----:B------:R-:W-:-:S04]  /*3cbc0*/  IMAD.WIDE.U32 R48, R7, R81, RZ ;  /* 0x0000005107307225 */ /* 0x000fc800078e00ff */
[----:B------:R-:W-:Y:S02]  /*3cbd0*/  IMAD R27, R46, R7, R27 ;  /* 0x000000072e1b7224 */ /* 0x000fe400078e021b */
[----:B------:R-:W-:Y:S01]  /*3cbe0*/  IMAD.X R53, RZ, RZ, RZ, P6 ;  /* 0x000000ffff357224 */ /* 0x000fe200030e06ff */
[----:B------:R-:W-:Y:S01]  /*3cbf0*/  IADD3 RZ, P6, PT, R33, R54, RZ ;  /* 0x0000003621ff7210 */ /* 0x000fe20007fde0ff */
[----:B------:R-:W-:Y:S02]  /*3cc00*/  IMAD.MOV.U32 R44, RZ, RZ, R35 ;  /* 0x000000ffff2c7224 */ /* 0x000fe400078e0023 */
[----:B------:R-:W-:Y:S01]  /*3cc10*/  IMAD.X R57, RZ, RZ, RZ, P4 ;  /* 0x000000ffff397224 */ /* 0x000fe200020e06ff */
[----:B------:R-:W-:Y:S01]  /*3cc20*/  IADD3 RZ, P4, PT, R59, R60, RZ ;  /* 0x0000003c3bff7210 */ /* 0x000fe20007f9e0ff */
[----:B------:R-:W-:Y:S02]  /*3cc30*/  IMAD.MOV.U32 R56, RZ, RZ, R55 ;  /* 0x000000ffff387224 */ /* 0x000fe400078e0037 */
[----:B------:R-:W-:-:S02]  /*3cc40*/  IMAD R34, R2, R111, RZ ;  /* 0x0000006f02227224 */ /* 0x000fc400078e02ff */
[-C--:B------:R-:W-:Y:S02]  /*3cc50*/  IMAD R35, R26, R111.reuse, RZ ;  /* 0x0000006f1a237224 */ /* 0x080fe400078e02ff */
[----:B------:R-:W-:Y:S02]  /*3cc60*/  IMAD.MOV.U32 R52, RZ, RZ, R51 ;  /* 0x000000ffff347224 */ /* 0x000fe400078e0033 */
[-C--:B------:R-:W-:Y:S02]  /*3cc70*/  IMAD R54, R0, R111.reuse, RZ ;  /* 0x0000006f00367224 */ /* 0x080fe400078e02ff */
[----:B------:R-:W-:Y:S02]  /*3cc80*/  IMAD R55, R6, R111, RZ ;  /* 0x0000006f06377224 */ /* 0x000fe400078e02ff */
[----:B------:R-:W-:Y:S01]  /*3cc90*/  IMAD.X R33, RZ, RZ, RZ, P3 ;  /* 0x000000ffff217224 */ /* 0x000fe200018e06ff */
[----:B------:R-:W-:Y:S01]  /*3cca0*/  IADD3 RZ, P3, PT, R63, R64, RZ ;  /* 0x000000403fff7210 */ /* 0x000fe20007f7e0ff */
[----:B------:R-:W-:Y:S01]  /*3ccb0*/  IMAD.IADD R59, R49, 0x1, R27 ;  /* 0x00000001313b7824 */ /* 0x000fe200078e021b */
[----:B------:R-:W-:Y:S01]  /*3ccc0*/  SEL R27, RZ, 0x1, P2 ;  /* 0x00000001ff1b7807 */ /* 0x000fe20001000000 */
[----:B------:R-:W-:-:S02]  /*3ccd0*/  IMAD.MOV.U32 R32, RZ, RZ, R61 ;  /* 0x000000ffff207224 */ /* 0x000fc400078e003d */
[----:B------:R-:W-:Y:S02]  /*3cce0*/  IMAD.MOV.U32 R36, RZ, RZ, R65 ;  /* 0x000000ffff247224 */ /* 0x000fe400078e0041 */
[C---:B------:R-:W-:Y:S02]  /*3ccf0*/  IMAD R61, R144.reuse, R9, R34 ;  /* 0x00000009903d7224 */ /* 0x040fe400078e0222 */
[C---:B------:R-:W-:Y:S02]  /*3cd00*/  IMAD R63, R144.reuse, R3, R35 ;  /* 0x00000003903f7224 */ /* 0x040fe400078e0223 */
[C---:B------:R-:W-:Y:S02]  /*3cd10*/  IMAD R65, R144.reuse, R5, R54 ;  /* 0x0000000590417224 */ /* 0x040fe400078e0236 */
[C---:B------:R-:W-:Y:S02]  /*3cd20*/  IMAD R69, R144.reuse, R7, R55 ;  /* 0x0000000790457224 */ /* 0x040fe400078e0237 */
[----:B------:R-:W-:Y:S01]  /*3cd30*/  IMAD.WIDE.U32.X R38, R144, R26, R38, P1 ;  /* 0x0000001a90267225 */ /* 0x000fe200008e0426 */
[----:B------:R-:W-:-:S03]  /*3cd40*/  IADD3 R49, P1, P2, R48, R42, R71 ;  /* 0x0000002a30317210 */ /* 0x000fc60007a3e047 */
[C---:B------:R-:W-:Y:S01]  /*3cd50*/  IMAD.WIDE.U32.X R34, R144.reuse, R0, R52, P0 ;  /* 0x0000000090227225 */ /* 0x040fe200000e0434 */
[----:B------:R-:W-:Y:S02]  /*3cd60*/  IADD3.X R54, PT, PT, R59, R43, RZ, P1, P2 ;  /* 0x0000002b3b367210 */ /* 0x000fe40000fe44ff */
[----:B------:R-:W-:Y:S01]  /*3cd70*/  ISETP.GE.U32.AND P1, PT, R49, R48, PT ;  /* 0x000000303100720c */ /* 0x000fe20003f26070 */
[----:B------:R-:W-:Y:S01]  /*3cd80*/  IMAD.WIDE.U32.X R144, R144, R6, R56, P6 ;  /* 0x0000000690907225 */ /* 0x000fe200030e0438 */
[----:B------:R-:W-:Y:S02]  /*3cd90*/  IADD3 R52, P0, P6, R27, R28, R67 ;  /* 0x0000001c1b347210 */ /* 0x000fe40007e1e043 */
[----:B------:R-:W-:Y:S01]  /*3cda0*/  ISETP.GE.U32.AND.EX P1, PT, R54, R59, PT, P1 ;  /* 0x0000003b3600720c */ /* 0x000fe20003f26110 */
[----:B------:R-:W-:Y:S01]  /*3cdb0*/  IMAD.WIDE.U32 R50, R9, R111, RZ ;  /* 0x0000006f09327225 */ /* 0x000fe200078e00ff */
[----:B------:R-:W-:Y:S02]  /*3cdc0*/  IADD3.X R55, PT, PT, RZ, R29, RZ, P0, P6 ;  /* 0x0000001dff377210 */ /* 0x000fe400007ec4ff */
[----:B------:R-:W-:Y:S01]  /*3cdd0*/  SEL R57, RZ, 0x1, P1 ;  /* 0x00000001ff397807 */ /* 0x000fe20000800000 */
[----:B------:R-:W-:Y:S01]  /*3cde0*/  IMAD.WIDE.U32 R28, R5, R109, RZ ;  /* 0x0000006d051c7225 */ /* 0x000fe200078e00ff */
[----:B------:R-:W-:-:S03]  /*3cdf0*/  IADD3 R27, P2, PT, R47, R50, RZ ;  /* 0x000000322f1b7210 */ /* 0x000fc60007f5e0ff */
[----:B------:R-:W-:Y:S01]  /*3ce00*/  IMAD.WIDE.U32.X R44, R46, R6, R44, P5 ;  /* 0x000000062e2c7225 */ /* 0x000fe200028e042c */
[----:B------:R-:W-:Y:S02]  /*3ce10*/  IADD3 R53, P5, PT, R49, R28, RZ ;  /* 0x0000001c31357210 */ /* 0x000fe40007fbe0ff */
[----:B------:R-:W-:Y:S01]  /*3ce20*/  ISETP.GE.U32.AND P0, PT, R27, R50, PT ;  /* 0x000000321b00720c */ /* 0x000fe20003f06070 */
[----:B------:R-:W-:Y:S01]  /*3ce30*/  IMAD.IADD R47, R51, 0x1, R61 ;  /* 0x00000001332f7824 */ /* 0x000fe200078e023d */
[----:B------:R-:W-:Y:S01]  /*3ce40*/  ISETP.GE.U32.AND P1, PT, R53, R28, PT ;  /* 0x0000001c3500720c */ /* 0x000fe20003f26070 */
[----:B------:R-:W-:-:S04]  /*3ce50*/  IMAD.WIDE.U32 R42, R7, R109, RZ ;  /* 0x0000006d072a7225 */ /* 0x000fc800078e00ff */
        /* <DEDUP_REMOVED lines=9> */
[----:B------:R-:W-:Y:S01]  /*3cef0*/  IMAD.X R45, R54, 0x1, R55, P2 ;  /* 0x00000001362d7824 */ /* 0x000fe200010e0637 */
[----:B------:R-:W-:Y:S01]  /*3cf00*/  ISETP.GE.U32.AND P5, PT, R43, R53, PT ;  /* 0x000000352b00720c */ /* 0x000fe20003fa6070 */
[----:B------:R-:W-:Y:S01]  /*3cf10*/  IMAD.IADD R44, R49, 0x1, R63 ;  /* 0x00000001312c7824 */ /* 0x000fe200078e023f */
[----:B------:R-:W-:-:S02]  /*3cf20*/  IADD3 R43, P6, PT, R43, R48, RZ ;  /* 0x000000302b2b7210 */ /* 0x000fc40007fde0ff */
[----:B------:R-:W-:Y:S02]  /*3cf30*/  ISETP.GE.U32.AND.EX P1, PT, R54, R29, PT, P1 ;  /* 0x0000001d3600720c */ /* 0x000fe40003f26110 */
[----:B------:R-:W-:Y:S02]  /*3cf40*/  SEL R29, RZ, 0x1, P0 ;  /* 0x00000001ff1d7807 */ /* 0x000fe40000000000 */
[----:B------:R-:W-:Y:S01]  /*3cf50*/  ISETP.GE.U32.AND.EX P2, PT, R45, R54, PT, P5 ;  /* 0x000000362d00720c */ /* 0x000fe20003f46150 */
[----:B------:R-:W-:Y:S01]  /*3cf60*/  IMAD.X R45, R44, 0x1, R45, P6 ;  /* 0x000000012c2d7824 */ /* 0x000fe200030e062d */
[----:B------:R-:W-:Y:S02]  /*3cf70*/  SEL R49, RZ, 0x1, P1 ;  /* 0x00000001ff317807 */ /* 0x000fe40000800000 */
[----:B------:R-:W-:Y:S02]  /*3cf80*/  IADD3 R29, P1, P5, R43, R40, R29 ;  /* 0x000000282b1d7210 */ /* 0x000fe40007d3e01d */
[----:B------:R-:W-:-:S02]  /*3cf90*/  SEL R47, RZ, 0x1, P2 ;  /* 0x00000001ff2f7807 */ /* 0x000fc40001000000 */
[----:B------:R-:W-:Y:S01]  /*3cfa0*/  ISETP.GE.U32.AND P2, PT, R43, R48, PT ;  /* 0x000000302b00720c */ /* 0x000fe20003f46070 */
[----:B------:R-:W-:Y:S01]  /*3cfb0*/  IMAD R48, R2, R151, RZ ;  /* 0x0000009702307224 */ /* 0x000fe200078e02ff */
[----:B------:R-:W-:Y:S02]  /*3cfc0*/  ISETP.GE.U32.AND P0, PT, R50, R42, PT ;  /* 0x0000002a3200720c */ /* 0x000fe40003f06070 */
[----:B------:R-:W-:Y:S01]  /*3cfd0*/  IADD3.X R42, PT, PT, R45, R41, RZ, P1, P5 ;  /* 0x000000292d2a7210 */ /* 0x000fe20000fea4ff */
[----:B------:R-:W-:Y:S01]  /*3cfe0*/  IMAD.WIDE.U32 R40, R9, R151, RZ ;  /* 0x0000009709287225 */ /* 0x000fe200078e00ff */
[----:B------:R-:W-:Y:S02]  /*3cff0*/  IADD3 R47, P5, P6, R47, R30, R49 ;  /* 0x0000001e2f2f7210 */ /* 0x000fe40007ebe031 */
[----:B------:R-:W-:Y:S01]  /*3d000*/  ISETP.GE.U32.AND P1, PT, R29, R43, PT ;  /* 0x0000002b1d00720c */ /* 0x000fe20003f26070 */
[----:B------:R-:W-:Y:S01]  /*3d010*/  IMAD R43, R148, R9, R48 ;  /* 0x00000009942b7224 */ /* 0x000fe200078e0230 */
[----:B------:R-:W-:-:S02]  /*3d020*/  IADD3.X R49, PT, PT, RZ, R31, RZ, P5, P6 ;  /* 0x0000001fff317210 */ /* 0x000fc40002fec4ff */
[----:B------:R-:W-:Y:S01]  /*3d030*/  IADD3 R29, P5, PT, R29, R40, RZ ;  /* 0x000000281d1d7210 */ /* 0x000fe20007fbe0ff */
[----:B------:R-:W-:Y:S01]  /*3d040*/  IMAD.IADD R31, R41, 0x1, R43 ;  /* 0x00000001291f7824 */ /* 0x000fe200078e022b */
[----:B------:R-:W-:Y:S02]  /*3d050*/  ISETP.GE.U32.AND.EX P2, PT, R45, R44, PT, P2 ;  /* 0x0000002c2d00720c */ /* 0x000fe40003f46120 */
[----:B------:R-:W-:Y:S01]  /*3d060*/  ISETP.GE.U32.AND.EX P1, PT, R42, R45, PT, P1 ;  /* 0x0000002d2a00720c */ /* 0x000fe20003f26110 */
[----:B------:R-:W-:Y:S01]  /*3d070*/  IMAD.X R30, R31, 0x1, R42, P5 ;  /* 0x000000011f1e7824 */ /* 0x000fe200028e062a */
[----:B------:R-:W-:Y:S02]  /*3d080*/  SEL R43, RZ, 0x1, P2 ;  /* 0x00000001ff2b7807 */ /* 0x000fe40001000000 */
[----:B------:R-:W-:Y:S02]  /*3d090*/  IADD3 R45, P6, PT, R50, R47, RZ ;  /* 0x0000002f322d7210 */ /* 0x000fe40007fde0ff */
[----:B------:R-:W-:-:S02]  /*3d0a0*/  ISETP.GE.U32.AND P2, PT, R29, R40, PT ;  /* 0x000000281d00720c */ /* 0x000fc40003f46070 */
[----:B------:R-:W-:Y:S01]  /*3d0b0*/  SEL R41, RZ, 0x1, P1 ;  /* 0x00000001ff297807 */ /* 0x000fe20000800000 */
[----:B------:R-:W-:Y:S01]  /*3d0c0*/  IMAD.X R47, R52, 0x1, R49, P6 ;  /* 0x00000001342f7824 */ /* 0x000fe200030e0631 */
[----:B------:R-:W-:Y:S02]  /*3d0d0*/  ISETP.GE.U32.AND.EX P2, PT, R30, R31, PT, P2 ;  /* 0x0000001f1e00720c */ /* 0x000fe40003f46120 */
[----:B------:R-:W-:Y:S01]  /*3d0e0*/  IADD3 R31, P5, P6, R41, R38, R43 ;  /* 0x00000026291f7210 */ /* 0x000fe20007ebe02b */
[----:B------:R-:W-:Y:S01]  /*3d0f0*/  IMAD.WIDE.U32 R40, R5, R111, RZ ;  /* 0x0000006f05287225 */ /* 0x000fe200078e00ff */
[----:B------:R-:W-:Y:S02]  /*3d100*/  ISETP.GE.U32.AND.EX P0, PT, R52, R51, PT, P0 ;  /* 0x000000333400720c */ /* 0x000fe40003f06100 */
[----:B------:R-:W-:Y:S01]  /*3d110*/  IADD3.X R44, PT, PT, RZ, R39, RZ, P5, P6 ;  /* 0x00000027ff2c7210 */ /* 0x000fe20002fec4ff */
[----:B------:R-:W-:Y:S01]  /*3d120*/  IMAD.WIDE.U32.X R42, R148, R26, R36, P3 ;  /* 0x0000001a942a7225 */ /* 0x000fe200018e0424 */
[----:B------:R-:W-:-:S03]  /*3d130*/  ISETP.GE.U32.AND P1, PT, R45, R50, PT ;  /* 0x000000322d00720c */ /* 0x000fc60003f26070 */
[----:B------:R-:W-:Y:S01]  /*3d140*/  IMAD R36, R26, R151, RZ ;  /* 0x000000971a247224 */ /* 0x000fe200078e02ff */
[----:B------:R-:W-:Y:S01]  /*3d150*/  IADD3 R26, P3, PT, R45, R40, RZ ;  /* 0x000000282d1a7210 */ /* 0x000fe20007f7e0ff */
[----:B------:R-:W-:Y:S01]  /*3d160*/  IMAD.IADD R38, R41, 0x1, R65 ;  /* 0x0000000129267824 */ /* 0x000fe200078e0241 */
[----:B------:R-:W-:Y:S01]  /*3d170*/  ISETP.GE.U32.AND.EX P1, PT, R47, R52, PT, P1 ;  /* 0x000000342f00720c */ /* 0x000fe20003f26110 */
[----:B------:R-:W-:Y:S02]  /*3d180*/  IMAD R41, R148, R3, R36 ;  /* 0x0000000394297224 */ /* 0x000fe400078e0224 */
[----:B------:R-:W-:Y:S01]  /*3d190*/  IMAD.WIDE.U32 R36, R3, R151, RZ ;  /* 0x0000009703247225 */ /* 0x000fe200078e00ff */
[----:B------:R-:W-:Y:S02]  /*3d1a0*/  IADD3 R3, P5, PT, R26, R31, RZ ;  /* 0x0000001f1a037210 */ /* 0x000fe40007fbe0ff */
[----:B------:R-:W-:Y:S01]  /*3d1b0*/  SEL R45, RZ, 0x1, P1 ;  /* 0x00000001ff2d7807 */ /* 0x000fe20000800000 */
[----:B------:R-:W-:Y:S01]  /*3d1c0*/  IMAD.X R39, R38, 0x1, R47, P3 ;  /* 0x0000000126277824 */ /* 0x000fe200018e062f */
[----:B------:R-:W-:Y:S01]  /*3d1d0*/  ISETP.GE.U32.AND P3, PT, R26, R40, PT ;  /* 0x000000281a00720c */ /* 0x000fe20003f66070 */
[----:B------:R-:W-:Y:S01]  /*3d1e0*/  IMAD.IADD R31, R37, 0x1, R41 ;  /* 0x00000001251f7824 */ /* 0x000fe200078e0229 */
[----:B------:R-:W-:-:S02]  /*3d1f0*/  SEL R40, RZ, 0x1, P0 ;  /* 0x00000001ff287807 */ /* 0x000fc40000000000 */
[----:B------:R-:W-:Y:S01]  /*3d200*/  ISETP.GE.U32.AND P0, PT, R3, R26, PT ;  /* 0x0000001a0300720c */ /* 0x000fe20003f06070 */
[----:B------:R-:W-:Y:S01]  /*3d210*/  IMAD.X R26, R39, 0x1, R44, P5 ;  /* 0x00000001271a7824 */ /* 0x000fe200028e062c */
[----:B------:R-:W-:Y:S02]  /*3d220*/  IADD3 R3, P5, PT, R3, R36, RZ ;  /* 0x0000002403037210 */ /* 0x000fe40007fbe0ff */
[----:B------:R-:W-:Y:S02]  /*3d230*/  ISETP.GE.U32.AND.EX P3, PT, R39, R38, PT, P3 ;  /* 0x000000262700720c */ /* 0x000fe40003f66130 */
[----:B------:R-:W-:Y:S01]  /*3d240*/  ISETP.GE.U32.AND.EX P0, PT, R26, R39, PT, P0 ;  /* 0x000000271a00720c */ /* 0x000fe20003f06100 */
[----:B------:R-:W-:Y:S01]  /*3d250*/  IMAD.WIDE.U32.X R38, R148, R2, R32, P4 ;  /* 0x0000000294267225 */ /* 0x000fe200020e0420 */
[----:B------:R-:W-:Y:S02]  /*3d260*/  SEL R32, RZ, 0x1, P2 ;  /* 0x00000001ff207807 */ /* 0x000fe40001000000 */
[----:B------:R-:W-:Y:S01]  /*3d270*/  ISETP.GE.U32.AND P1, PT, R3, R36, PT ;  /* 0x000000240300720c */ /* 0x000fe20003f26070 */
[----:B------:R-:W-:Y:S01]  /*3d280*/  IMAD.WIDE.U32 R36, R7, R111, RZ ;  /* 0x0000006f07247225 */ /* 0x000fe200078e00ff */
[----:B------:R-:W-:-:S02]  /*3d290*/  IADD3 R45, P2, P4, R45, R132, R40 ;  /* 0x000000842d2d7210 */ /* 0x000fc40007c5e028 */
[----:B------:R-:W-:Y:S01]  /*3d2a0*/  SEL R40, RZ, 0x1, P3 ;  /* 0x00000001ff287807 */ /* 0x000fe20001800000 */
[----:B------:R-:W-:Y:S01]  /*3d2b0*/  IMAD.X R26, R31, 0x1, R26, P5 ;  /* 0x000000011f1a7824 */ /* 0x000fe200028e061a */
[----:B------:R-:W-:Y:S01]  /*3d2c0*/  SEL R41, RZ, 0x1, P0 ;  /* 0x00000001ff297807 */ /* 0x000fe20000000000 */
[----:B------:R-:W-:Y:S01]  /*3d2d0*/  IMAD R2, R2, R81, RZ ;  /* 0x0000005102027224 */ /* 0x000fe200078e02ff */
[----:B------:R-:W-:Y:S02]  /*3d2e0*/  IADD3.X R132, PT, PT, RZ, R133, RZ, P2, P4 ;  /* 0x00000085ff847210 */ /* 0x000fe400017e84ff */
[----:B------:R-:W-:Y:S02]  /*3d2f0*/  IADD3 R33, P4, P5, R3, R38, R32 ;  /* 0x0000002603217210 */ /* 0x000fe40007d9e020 */
[----:B------:R-:W-:Y:S02]  /*3d300*/  IADD3 R41, P0, P2, R41, R34, R40 ;  /* 0x0000002229297210 */ /* 0x000fe40007a1e028 */
[----:B------:R-:W-:Y:S01]  /*3d310*/  IADD3 R32, P3, PT, R45, R36, RZ ;  /* 0x000000242d207210 */ /* 0x000fe20007f7e0ff */
[----:B------:R-:W-:Y:S01]  /*3d320*/  IMAD.IADD R45, R37, 0x1, R69 ;  /* 0x00000001252d7824 */ /* 0x000fe200078e0245 */
[----:B------:R-:W-:-:S02]  /*3d330*/  IADD3.X R35, PT, PT, RZ, R35, RZ, P0, P2 ;  /* 0x00000023ff237210 */ /* 0x000fc400007e44ff */
[----:B------:R-:W-:Y:S01]  /*3d340*/  IADD3 R37, P2, PT, R32, R41, RZ ;  /* 0x0000002920257210 */ /* 0x000fe20007f5e0ff */
[----:B------:R-:W-:Y:S01]  /*3d350*/  IMAD.X R34, R45, 0x1, R132, P3 ;  /* 0x000000012d227824 */ /* 0x000fe200018e0684 */
[----:B------:R-:W-:Y:S01]  /*3d360*/  IADD3.X R47, PT, PT, R26, R39, RZ, P4, P5 ;  /* 0x000000271a2f7210 */ /* 0x000fe200027ea4ff */
[----:B------:R-:W-:Y:S01]  /*3d370*/  IMAD.WIDE.U32 R38, R148, R5, RZ ;  /* 0x0000000594267225 */ /* 0x000fe200078e00ff */
[----:B------:R-:W-:Y:S02]  /*3d380*/  ISETP.GE.U32.AND P4, PT, R32, R36, PT ;  /* 0x000000242000720c */ /* 0x000fe40003f86070 */
[----:B------:R-:W-:Y:S01]  /*3d390*/  ISETP.GE.U32.AND P0, PT, R37, R32, PT ;  /* 0x000000202500720c */ /* 0x000fe20003f06070 */
[----:B------:R-:W-:Y:S01]  /*3d3a0*/  IMAD.X R41, R34, 0x1, R35, P2 ;  /* 0x0000000122297824 */ /* 0x000fe200010e0623 */
[----:B------:R-:W-:Y:S02]  /*3d3b0*/  ISETP.GE.U32.AND P3, PT, R33, R3, PT ;  /* 0x000000032100720c */ /* 0x000fe40003f66070 */
[----:B------:R-:W-:-:S02]  /*3d3c0*/  ISETP.GE.U32.AND.EX P2, PT, R26, R31, PT, P1 ;  /* 0x0000001f1a00720c */ /* 0x000fc40003f46110 */
[----:B------:R-:W-:Y:S02]  /*3d3d0*/  ISETP.GE.U32.AND.EX P1, PT, R34, R45, PT, P4 ;  /* 0x0000002d2200720c */ /* 0x000fe40003f26140 */
[----:B------:R-:W-:Y:S01]  /*3d3e0*/  ISETP.GE.U32.AND.EX P0, PT, R41, R34, PT, P0 ;  /* 0x000000222900720c */ /* 0x000fe20003f06100 */
[----:B------:R-:W-:Y:S01]  /*3d3f0*/  IMAD.WIDE.U32 R34, R5, R151, RZ ;  /* 0x0000009705227225 */ /* 0x000fe200078e00ff */
[----:B------:R-:W-:Y:S02]  /*3d400*/  ISETP.GE.U32.AND.EX P3, PT, R47, R26, PT, P3 ;  /* 0x0000001a2f00720c */ /* 0x000fe40003f66130 */
[----:B------:R-:W-:Y:S02]  /*3d410*/  SEL R26, RZ, 0x1, P1 ;  /* 0x00000001ff1a7807 */ /* 0x000fe40000800000 */
[----:B------:R-:W-:Y:S02]  /*3d420*/  SEL R31, RZ, 0x1, P0 ;  /* 0x00000001ff1f7807 */ /* 0x000fe40000000000 */
[----:B------:R-:W-:-:S02]  /*3d430*/  SEL R32, RZ, 0x1, P2 ;  /* 0x00000001ff207807 */ /* 0x000fc40001000000 */
[----:B------:R-:W-:Y:S02]  /*3d440*/  SEL R3, RZ, 0x1, P3 ;  /* 0x00000001ff037807 */ /* 0x000fe40001800000 */
[----:B------:R-:W-:Y:S02]  /*3d450*/  IADD3 R31, P1, P2, R31, R144, R26 ;  /* 0x000000901f1f7210 */ /* 0x000fe40007a3e01a */
[----:B------:R-:W-:Y:S02]  /*3d460*/  ISETP.GE.U32.AND P0, PT, R4, R18, PT ;  /* 0x000000120400720c */ /* 0x000fe40003f06070 */
[----:B------:R-:W-:Y:S01]  /*3d470*/  IADD3 R32, P3, P4, R3, R42, R32 ;  /* 0x0000002a03207210 */ /* 0x000fe20007c7e020 */
[----:B------:R-:W-:Y:S01]  /*3d480*/  IMAD R3, R0, R151, RZ ;  /* 0x0000009700037224 */ /* 0x000fe200078e02ff */
[----:B------:R-:W-:Y:S02]  /*3d490*/  IADD3.X R145, PT, PT, RZ, R145, RZ, P1, P2 ;  /* 0x00000091ff917210 */ /* 0x000fe40000fe44ff */
[----:B------:R-:W-:Y:S01]  /*3d4a0*/  ISETP.EQ.U32.AND P1, PT, R10, R14, PT ;  /* 0x0000000e0a00720c */ /* 0x000fe20003f22070 */
[----:B------:R-:W-:Y:S01]  /*3d4b0*/  IMAD R3, R148, R5, R3 ;  /* 0x0000000594037224 */ /* 0x000fe200078e0203 */
[----:B------:R-:W-:-:S02]  /*3d4c0*/  ISETP.GE.U32.AND.EX P6, PT, R8, R19, PT, P0 ;  /* 0x000000130800720c */ /* 0x000fc40003fc6100 */
[----:B------:R-:W-:Y:S01]  /*3d4d0*/  IADD3.X R50, PT, PT, RZ, R43, RZ, P3, P4 ;  /* 0x0000002bff327210 */ /* 0x000fe20001fe84ff */
[----:B------:R-:W-:Y:S01]  /*3d4e0*/  IMAD.IADD R26, R35, 0x1, R3 ;  /* 0x00000001231a7824 */ /* 0x000fe200078e0203 */
[----:B------:R-:W-:Y:S02]  /*3d4f0*/  ISETP.LT.U32.AND P3, PT, R10, R14, PT ;  /* 0x0000000e0a00720c */ /* 0x000fe40003f61070 */
[CC--:B------:R-:W-:Y:S02]  /*3d500*/  ISETP.EQ.AND.EX P1, PT, R20.reuse, R15.reuse, !P6, P1 ;  /* 0x0000000f1400720c */ /* 0x0c0fe40007722310 */
[CC--:B------:R-:W-:Y:S02]  /*3d510*/  ISETP.EQ.U32.AND P2, PT, R11.reuse, R12.reuse, PT ;  /* 0x0000000c0b00720c */ /* 0x0c0fe40003f42070 */
[----:B------:R-:W-:Y:S02]  /*3d520*/  ISETP.LT.U32.OR.EX P3, PT, R20, R15, P1, P3 ;  /* 0x0000000f1400720c */ /* 0x000fe40000f61530 */
[----:B------:R-:W-:-:S02]  /*3d530*/  ISETP.LT.U32.AND P0, PT, R11, R12, PT ;  /* 0x0000000c0b00720c */ /* 0x000fc40003f01070 */
[----:B------:R-:W-:Y:S02]  /*3d540*/  @P6 LOP3.LUT R149, R149, 0x2, RZ, 0xfc, !PT ;  /* 0x0000000295956812 */ /* 0x000fe400078efcff */
[CC--:B------:R-:W-:Y:S01]  /*3d550*/  ISETP.EQ.AND.EX P4, PT, R22.reuse, R13.reuse, P3, P2 ;  /* 0x0000000d1600720c */ /* 0x0c0fe20001f82320 */
[----:B------:R-:W-:Y:S01]  /*3d560*/  IMAD.WIDE.U32 R38, P2, R151, R0, R38 ;  /* 0x0000000097267225 */ /* 0x000fe20007840026 */
[----:B------:R-:W-:Y:S02]  /*3d570*/  LOP3.LUT R149, R149, 0xfffffffb, RZ, 0xc0, !PT ;  /* 0xfffffffb95957812 */ /* 0x000fe400078ec0ff */
[----:B------:R-:W-:Y:S01]  /*3d580*/  ISETP.GE.U32.AND P1, PT, R21, R16, PT ;  /* 0x000000101500720c */ /* 0x000fe20003f26070 */
[----:B------:R-:W-:Y:S01]  /*3d590*/  IMAD.X R35, RZ, RZ, RZ, P2 ;  /* 0x000000ffff237224 */ /* 0x000fe200010e06ff */
[----:B------:R-:W-:Y:S02]  /*3d5a0*/  ISETP.LT.U32.OR.EX P5, PT, R22, R13, P4, P0 ;  /* 0x0000000d1600720c */ /* 0x000fe400027a1500 */
[----:B------:R-:W-:-:S02]  /*3d5b0*/  @P3 LOP3.LUT R149, R149, 0x4, RZ, 0xfc, !PT ;  /* 0x0000000495953812 */ /* 0x000fc400078efcff */
[----:B------:R-:W-:Y:S01]  /*3d5c0*/  IADD3 R3, P3, PT, R37, R34, RZ ;  /* 0x0000002225037210 */ /* 0x000fe20007f7e0ff */
[----:B------:R-:W-:Y:S01]  /*3d5d0*/  IMAD.WIDE.U32 R36, R151, R5, RZ ;  /* 0x0000000597247225 */ /* 0x000fe200078e00ff */
[----:B------:R-:W-:Y:S02]  /*3d5e0*/  ISETP.GE.U32.AND.EX P1, PT, R24, R17, PT, P1 ;  /* 0x000000111800720c */ /* 0x000fe40003f26110 */
[----:B------:R-:W-:Y:S01]  /*3d5f0*/  IADD3 R45, P0, PT, R3, R32, RZ ;  /* 0x00000020032d7210 */ /* 0x000fe20007f1e0ff */
[----:B------:R-:W-:Y:S01]  /*3d600*/  IMAD.X R5, R26, 0x1, R41, P3 ;  /* 0x000000011a057824 */ /* 0x000fe200018e0629 */
[----:B------:R-:W-:Y:S01]  /*3d610*/  IADD3 RZ, P3, PT, R37, R38, RZ ;  /* 0x0000002625ff7210 */ /* 0x000fe20007f7e0ff */
[----:B------:R-:W-:Y:S01]  /*3d620*/  IMAD.WIDE.U32 R36, R148, R7, RZ ;  /* 0x0000000794247225 */ /* 0x000fe200078e00ff */
[----:B------:R-:W-:Y:S02]  /*3d630*/  ISETP.GE.U32.AND P2, PT, R45, R3, PT ;  /* 0x000000032d00720c */ /* 0x000fe40003f46070 */
[----:B------:R-:W-:Y:S01]  /*3d640*/  LOP3.LUT R149, R149, 0xfffffffe, RZ, 0xc0, !PT ;  /* 0xfffffffe95957812 */ /* 0x000fe200078ec0ff */
[----:B------:R-:W-:Y:S01]  /*3d650*/  IMAD.X R50, R5, 0x1, R50, P0 ;  /* 0x0000000105327824 */ /* 0x000fe200000e0632 */
[----:B------:R-:W-:Y:S01]  /*3d660*/  ISETP.GE.U32.AND P0, PT, R3, R34, PT ;  /* 0x000000220300720c */ /* 0x000fe20003f06070 */
[----:B------:R-:W-:Y:S01]  /*3d670*/  IMAD.MOV.U32 R34, RZ, RZ, R39 ;  /* 0x000000ffff227224 */ /* 0x000fe200078e0027 */
[----:B------:R-:W-:Y:S01]  /*3d680*/  @P5 LOP3.LUT R149, R149, 0x1, RZ, 0xfc, !PT ;  /* 0x0000000195955812 */ /* 0x000fe200078efcff */
[----:B------:R-:W-:Y:S01]  /*3d690*/  IMAD.WIDE.U32 R38, R151, R7, RZ ;  /* 0x0000000797267225 */ /* 0x000fe200078e00ff */
[----:B------:R-:W-:-:S02]  /*3d6a0*/  ISETP.GE.U32.AND.EX P0, PT, R5, R26, PT, P0 ;  /* 0x0000001a0500720c */ /* 0x000fc40003f06100 */
[----:B------:R-:W-:Y:S01]  /*3d6b0*/  ISETP.GE.U32.AND.EX P2, PT, R50, R5, PT, P2 ;  /* 0x000000053200720c */ /* 0x000fe20003f46120 */
[----:B------:R-:W-:Y:S01]  /*3d6c0*/  IMAD.WIDE.U32.X R34, R148, R0, R34, P3 ;  /* 0x0000000094227225 */ /* 0x000fe200018e0422 */
[----:B------:R-:W-:Y:S02]  /*3d6d0*/  @P1 ISETP.NE.U32.AND P3, PT, R21, R16, PT ;  /* 0x000000101500120c */ /* 0x000fe40003f65070 */
[----:B------:R-:W-:Y:S01]  /*3d6e0*/  SEL R44, RZ, 0x1, P0 ;  /* 0x00000001ff2c7807 */ /* 0x000fe20000000000 */
[----:B------:R-:W-:Y:S01]  /*3d6f0*/  IMAD R0, R6, R151, RZ ;  /* 0x0000009706007224 */ /* 0x000fe200078e02ff */
[----:B------:R-:W-:Y:S01]  /*3d700*/  SEL R3, RZ, 0x1, P2 ;  /* 0x00000001ff037807 */ /* 0x000fe20001000000 */
[----:B------:R-:W-:Y:S01]  /*3d710*/  IMAD.MOV.U32 R32, RZ, RZ, RZ ;  /* 0x000000ffff207224 */ /* 0x000fe200078e00ff */
[----:B------:R-:W-:Y:S02]  /*3d720*/  PLOP3.LUT P0, PT, PT, PT, PT, 0x8, 0x80 ;  /* 0x000000000080781c */ /* 0x000fe40003f0e170 */
[----:B------:R-:W-:Y:S01]  /*3d730*/  @P1 ISETP.NE.OR.EX P0, PT, R24, R17, !P5, P3 ;  /* 0x000000111800120c */ /* 0x000fe20006f05730 */
[----:B------:R-:W-:Y:S01]  /*3d740*/  IMAD.WIDE.U32 R40, P1, R151, R6, R36 ;  /* 0x0000000697287225 */ /* 0x000fe20007820024 */
[----:B------:R-:W-:-:S03]  /*3d750*/  IADD3 R44, P2, P3, R3, R34, R44 ;  /* 0x00000022032c7210 */ /* 0x000fc60007b5e02c */
[----:B------:R-:W-:Y:S01]  /*3d760*/  IMAD R3, R148, R7, R0 ;  /* 0x0000000794037224 */ /* 0x000fe200078e0200 */
[----:B------:R-:W-:Y:S01]  /*3d770*/  IADD3.X R48, PT, PT, RZ, R35, RZ, P2, P3 ;  /* 0x00000023ff307210 */ /* 0x000fe200017e64ff */
[----:B------:R-:W-:Y:S01]  /*3d780*/  IMAD.WIDE.U32 R36, R7, R151, RZ ;  /* 0x0000009707247225 */ /* 0x000fe200078e00ff */
[----:B------:R-:W-:-:S03]  /*3d790*/  IADD3 RZ, P2, PT, R39, R40, RZ ;  /* 0x0000002827ff7210 */ /* 0x000fc60007f5e0ff */
[----:B------:R-:W-:Y:S02]  /*3d7a0*/  IMAD.X R35, RZ, RZ, RZ, P1 ;  /* 0x000000ffff237224 */ /* 0x000fe400008e06ff */
[----:B------:R-:W-:Y:S01]  /*3d7b0*/  IMAD.IADD R0, R37, 0x1, R3 ;  /* 0x0000000125007824 */ /* 0x000fe200078e0203 */
[----:B------:R-:W-:Y:S01]  /*3d7c0*/  IADD3 R3, P1, PT, R31, R36, RZ ;  /* 0x000000241f037210 */ /* 0x000fe20007f3e0ff */
[----:B------:R-:W-:-:S04]  /*3d7d0*/  IMAD.WIDE.U32 R38, R47, 0x3d1, RZ ;  /* 0x000003d12f267825 */ /* 0x000fc800078e00ff */
[----:B------:R-:W-:Y:S02]  /*3d7e0*/  IMAD.MOV.U32 R34, RZ, RZ, R41 ;  /* 0x000000ffff227224 */ /* 0x000fe400078e0029 */
[----:B------:R-:W-:Y:S01]  /*3d7f0*/  IMAD.X R5, R0, 0x1, R145, P1 ;  /* 0x0000000100057824 */ /* 0x000fe200008e0691 */
[----:B------:R-:W-:Y:S01]  /*3d800*/  IADD3 R44, P1, PT, R3, R44, RZ ;  /* 0x0000002c032c7210 */ /* 0x000fe20007f3e0ff */
[----:B------:R-:W-:-:S03]  /*3d810*/  IMAD.WIDE.U32.X R6, R148, R6, R34, P2 ;  /* 0x0000000694067225 */ /* 0x000fc600010e0422 */
[----:B------:R-:W-:Y:S01]  /*3d820*/  ISETP.GE.U32.AND P2, PT, R44, R3, PT ;  /* 0x000000032c00720c */ /* 0x000fe20003f46070 */
[----:B------:R-:W-:-:S04]  /*3d830*/  IMAD.WIDE.U32 R38, P3, RZ, R33, R38 ;  /* 0x00000021ff267225 */ /* 0x000fc80007860026 */
[----:B------:R-:W-:-:S04]  /*3d840*/  IMAD.WIDE.U32 R34, R33, 0x3d1, RZ ;  /* 0x000003d121227825 */ /* 0x000fc800078e00ff */
[----:B------:R-:W-:Y:S01]  /*3d850*/  IMAD.X R48, R5, 0x1, R48, P1 ;  /* 0x0000000105307824 */ /* 0x000fe200008e0630 */
        /* <DEDUP_REMOVED lines=8> */
[----:B------:R-:W-:Y:S01]  /*3d8e0*/  IMAD.WIDE.U32 R40, P1, RZ, R45, R40 ;  /* 0x0000002dff287225 */ /* 0x000fe20007820028 */
[----:B------:R-:W-:-:S03]  /*3d8f0*/  SEL R31, RZ, 0x1, P2 ;  /* 0x00000001ff1f7807 */ /* 0x000fc60001000000 */
[----:B------:R-:W-:-:S04]  /*3d900*/  IMAD.WIDE.U32.X R34, RZ, R47, R36, P3 ;  /* 0x0000002fff227225 */ /* 0x000fc800018e0424 */
[----:B------:R-:W-:-:S03]  /*3d910*/  IMAD.WIDE.U32 R36, R45, 0x3d1, RZ ;  /* 0x000003d12d247825 */ /* 0x000fc600078e00ff */
        /* <DEDUP_REMOVED lines=15> */
[----:B------:R-:W-:Y:S01]  /*3da10*/  IMAD.WIDE.U32 R6, R33, 0x3d1, R32 ;  /* 0x000003d121067825 */ /* 0x000fe200078e0020 */
[----:B------:R-:W-:-:S03]  /*3da20*/  IADD3 R40, P2, PT, R37, R40, RZ ;  /* 0x0000002825287210 */ /* 0x000fc60007f5e0ff */
[----:B------:R-:W-:Y:S01]  /*3da30*/  IMAD.IADD R7, R38, 0x1, R7 ;  /* 0x0000000126077824 */ /* 0x000fe200078e0207 */
[----:B------:R-:W-:Y:S01]  /*3da40*/  IADD3.X R39, PT, PT, R40, R35, RZ, P3, P4 ;  /* 0x0000002328277210 */ /* 0x000fe20001fe84ff */
[-C--:B------:R-:W-:Y:S01]  /*3da50*/  IMAD R37, R46, R9.reuse, R2 ;  /* 0x000000092e257224 */ /* 0x080fe200078e0202 */
[----:B------:R-:W-:Y:S01]  /*3da60*/  ISETP.GE.U32.AND P4, PT, R6, RZ, PT ;  /* 0x000000ff0600720c */ /* 0x000fe20003f86070 */
[----:B------:R-:W-:-:S03]  /*3da70*/  IMAD.WIDE.U32 R2, R81, R9, R6 ;  /* 0x0000000951027225 */ /* 0x000fc600078e0006 */
[----:B------:R-:W-:Y:S01]  /*3da80*/  ISETP.GE.U32.AND.EX P4, PT, R7, R33, PT, P4 ;  /* 0x000000210700720c */ /* 0x000fe20003f86140 */
[----:B------:R-:W-:-:S03]  /*3da90*/  IMAD.IADD R37, R3, 0x1, R37 ;  /* 0x0000000103257824 */ /* 0x000fc600078e0225 */
[----:B------:R-:W-:-:S04]  /*3daa0*/  SEL R0, RZ, 0x1, P4 ;  /* 0x00000001ff007807 */ /* 0x000fc80002000000 */
[----:B------:R-:W-:-:S04]  /*3dab0*/  IADD3 R0, P3, P5, R5, R47, R0 ;  /* 0x0000002f05007210 */ /* 0x000fc80007d7e000 */
[----:B------:R-:W-:Y:S02]  /*3dac0*/  IADD3.X R32, PT, PT, R26, R45, RZ, P3, P5 ;  /* 0x0000002d1a207210 */ /* 0x000fe40001fea4ff */
[----:B------:R-:W-:Y:S01]  /*3dad0*/  ISETP.GE.U32.AND P3, PT, R2, R6, PT ;  /* 0x000000060200720c */ /* 0x000fe20003f66070 */
[----:B------:R-:W-:-:S03]  /*3dae0*/  IMAD.MOV.U32 R6, RZ, RZ, R41 ;  /* 0x000000ffff067224 */ /* 0x000fc600078e0029 */
[----:B------:R-:W-:Y:S01]  /*3daf0*/  ISETP.GE.U32.AND.EX P3, PT, R37, R7, PT, P3 ;  /* 0x000000072500720c */ /* 0x000fe20003f66130 */
[----:B------:R-:W-:Y:S01]  /*3db00*/  IMAD.X R7, RZ, RZ, RZ, P1 ;  /* 0x000000ffff077224 */ /* 0x000fe200008e06ff */
[----:B------:R-:W-:Y:S02]  /*3db10*/  ISETP.GE.U32.AND P1, PT, R34, R36, PT ;  /* 0x000000242200720c */ /* 0x000fe40003f26070 */
[----:B------:R-:W-:Y:S01]  /*3db20*/  SEL R26, RZ, 0x1, P3 ;  /* 0x00000001ff1a7807 */ /* 0x000fe20001800000 */
[----:B------:R-:W-:Y:S01]  /*3db30*/  IMAD.WIDE.U32.X R6, RZ, R48, R6, P2 ;  /* 0x00000030ff067225 */ /* 0x000fe200010e0406 */
[----:B------:R-:W-:Y:S02]  /*3db40*/  ISETP.GE.U32.AND.EX P1, PT, R39, R40, PT, P1 ;  /* 0x000000282700720c */ /* 0x000fe40003f26110 */
[----:B------:R-:W-:Y:S02]  /*3db50*/  IADD3 R26, P5, P6, R26, R0, R23 ;  /* 0x000000001a1a7210 */ /* 0x000fe40007ebe017 */
[----:B------:R-:W-:-:S02]  /*3db60*/  SEL R9, RZ, 0x1, P1 ;  /* 0x00000001ff097807 */ /* 0x000fc40000800000 */
[----:B------:R-:W-:Y:S02]  /*3db70*/  IADD3.X R38, PT, PT, RZ, R32, R25, P5, P6 ;  /* 0x00000020ff267210 */ /* 0x000fe40002fec419 */
[----:B------:R-:W-:-:S04]  /*3db80*/  ISETP.EQ.U32.AND P5, PT, R0, R47, PT ;  /* 0x0000002f0000720c */ /* 0x000fc80003fa2070 */
[----:B------:R-:W-:Y:S02]  /*3db90*/  ISETP.EQ.AND.EX P4, PT, R32, R45, !P4, P5 ;  /* 0x0000002d2000720c */ /* 0x000fe40006782350 */
[----:B------:R-:W-:-:S04]  /*3dba0*/  ISETP.LT.U32.AND P5, PT, R0, R47, PT ;  /* 0x0000002f0000720c */ /* 0x000fc80003fa1070 */
[----:B------:R-:W-:Y:S01]  /*3dbb0*/  ISETP.LT.U32.OR.EX P4, PT, R32, R45, P4, P5 ;  /* 0x0000002d2000720c */ /* 0x000fe20002781550 */
[----:B------:R-:W-:-:S03]  /*3dbc0*/  IMAD.WIDE.U32 R32, R42, 0x3d1, RZ ;  /* 0x000003d12a207825 */ /* 0x000fc600078e00ff */
[----:B------:R-:W-:-:S04]  /*3dbd0*/  SEL R3, RZ, 0x1, !P4 ;  /* 0x00000001ff037807 */ /* 0x000fc80006000000 */
[----:B------:R-:W-:Y:S01]  /*3dbe0*/  IADD3 R3, P5, P6, R34, R50, R3 ;  /* 0x0000003222037210 */ /* 0x000fe20007ebe003 */
[----:B------:R-:W-:-:S03]  /*3dbf0*/  IMAD.WIDE.U32 R34, R43, 0x3d1, RZ ;  /* 0x000003d12b227825 */ /* 0x000fc600078e00ff */
[----:B------:R-:W-:Y:S02]  /*3dc00*/  IADD3.X R5, PT, PT, R39, R44, RZ, P5, P6 ;  /* 0x0000002c27057210 */ /* 0x000fe40002fec4ff */
[----:B------:R-:W-:Y:S01]  /*3dc10*/  ISETP.EQ.U32.AND P5, PT, R26, R23, PT ;  /* 0x000000171a00720c */ /* 0x000fe20003fa2070 */
[----:B------:R-:W-:-:S03]  /*3dc20*/  IMAD.WIDE.U32 R34, P1, RZ, R42, R34 ;  /* 0x0000002aff227225 */ /* 0x000fc60007820022 */
[----:B------:R-:W-:Y:S02]  /*3dc30*/  ISETP.EQ.AND.EX P3, PT, R38, R25, !P3, P5 ;  /* 0x000000192600720c */ /* 0x000fe40005f62350 */
[----:B------:R-:W-:Y:S02]  /*3dc40*/  ISETP.LT.U32.AND P5, PT, R26, R23, PT ;  /* 0x000000171a00720c */ /* 0x000fe40003fa1070 */
[----:B------:R-:W-:Y:S02]  /*3dc50*/  IADD3 R39, P2, PT, R33, R34, RZ ;  /* 0x0000002221277210 */ /* 0x000fe40007f5e0ff */
        /* <DEDUP_REMOVED lines=15> */
[----:B------:R-:W-:Y:S02]  /*3dd50*/  LOP3.LUT P2, RZ, R149, 0x2, RZ, 0xc0, !PT ;  /* 0x0000000295ff7812 */ /* 0x000fe4000784c0ff */
[----:B------:R-:W-:-:S04]  /*3dd60*/  SEL R3, RZ, 0x1, !P4 ;  /* 0x00000001ff037807 */ /* 0x000fc80006000000 */
[----:B------:R-:W-:-:S04]  /*3dd70*/  IADD3 R3, P5, P6, R33, R48, R3 ;  /* 0x0000003021037210 */ /* 0x000fc80007ebe003 */
[----:B------:R-:W-:Y:S02]  /*3dd80*/  IADD3.X R5, PT, PT, R34, R42, RZ, P5, P6 ;  /* 0x0000002a22057210 */ /* 0x000fe40002fec4ff */
[----:B------:R-:W-:-:S04]  /*3dd90*/  ISETP.EQ.U32.AND P5, PT, R25, R27, PT ;  /* 0x0000001b1900720c */ /* 0x000fc80003fa2070 */
[-C--:B------:R-:W-:Y:S02]  /*3dda0*/  ISETP.EQ.AND.EX P3, PT, R31, R28.reuse, P3, P5 ;  /* 0x0000001c1f00720c */ /* 0x080fe40001f62350 */
[----:B------:R-:W-:Y:S02]  /*3ddb0*/  ISETP.LT.U32.AND P5, PT, R25, R27, PT ;  /* 0x0000001b1900720c */ /* 0x000fe40003fa1070 */
[----:B------:R-:W-:Y:S02]  /*3ddc0*/  SEL R27, RZ, 0x1, P1 ;  /* 0x00000001ff1b7807 */ /* 0x000fe40000800000 */
[----:B------:R-:W-:-:S04]  /*3ddd0*/  ISETP.LT.U32.OR.EX P3, PT, R31, R28, P3, P5 ;  /* 0x0000001c1f00720c */ /* 0x000fc80001f61550 */
[----:B------:R-:W-:-:S04]  /*3dde0*/  SEL R0, RZ, 0x1, !P3 ;  /* 0x00000001ff007807 */ /* 0x000fc80005800000 */
[----:B------:R-:W-:Y:S02]  /*3ddf0*/  IADD3 R9, P5, P6, R0, R3, R29 ;  /* 0x0000000300097210 */ /* 0x000fe40007ebe01d */
[----:B------:R-:W-:Y:S02]  /*3de00*/  IADD3 R0, P1, PT, R27, R6, RZ ;  /* 0x000000061b007210 */ /* 0x000fe40007f3e0ff */
[----:B------:R-:W-:Y:S02]  /*3de10*/  SEL R27, RZ, 0x1, P2 ;  /* 0x00000001ff1b7807 */ /* 0x000fe40001000000 */
[CC--:B------:R-:W-:Y:S01]  /*3de20*/  ISETP.EQ.U32.AND P2, PT, R3.reuse, R48.reuse, PT ;  /* 0x000000300300720c */ /* 0x0c0fe20003f42070 */
[----:B------:R-:W-:Y:S01]  /*3de30*/  IMAD.X R6, RZ, RZ, R7, P1 ;  /* 0x000000ffff067224 */ /* 0x000fe200008e0607 */
[----:B------:R-:W-:Y:S02]  /*3de40*/  ISETP.LT.U32.AND P1, PT, R3, R48, PT ;  /* 0x000000300300720c */ /* 0x000fe40003f21070 */
[----:B------:R-:W-:-:S02]  /*3de50*/  ISETP.EQ.AND.EX P4, PT, R5, R42, P4, P2 ;  /* 0x0000002a0500720c */ /* 0x000fc40002782320 */
[----:B------:R-:W-:Y:S02]  /*3de60*/  IADD3.X R23, PT, PT, RZ, R5, R30, P5, P6 ;  /* 0x00000005ff177210 */ /* 0x000fe40002fec41e */
[----:B------:R-:W-:Y:S02]  /*3de70*/  LOP3.LUT P5, RZ, R149, 0x4, RZ, 0xc0, !PT ;  /* 0x0000000495ff7812 */ /* 0x000fe400078ac0ff */
[----:B------:R-:W-:Y:S02]  /*3de80*/  ISETP.EQ.U32.AND P2, PT, R9, R29, PT ;  /* 0x0000001d0900720c */ /* 0x000fe40003f42070 */
[----:B------:R-:W-:Y:S02]  /*3de90*/  LOP3.LUT P6, RZ, R149, 0x1, RZ, 0xc0, !PT ;  /* 0x0000000195ff7812 */ /* 0x000fe400078cc0ff */
[----:B------:R-:W-:Y:S02]  /*3dea0*/  ISETP.LT.U32.OR.EX P1, PT, R5, R42, P4, P1 ;  /* 0x0000002a0500720c */ /* 0x000fe40002721510 */
[----:B------:R-:W-:-:S02]  /*3deb0*/  SEL R3, R18, RZ, P0 ;  /* 0x000000ff12037207 */ /* 0x000fc40000000000 */
[----:B------:R-:W-:Y:S02]  /*3dec0*/  ISETP.LT.U32.AND P4, PT, R9, R29, PT ;  /* 0x0000001d0900720c */ /* 0x000fe40003f81070 */
[----:B------:R-:W-:Y:S02]  /*3ded0*/  ISETP.EQ.AND.EX P2, PT, R23, R30, P3, P2 ;  /* 0x0000001e1700720c */ /* 0x000fe40001f42320 */
[----:B------:R-:W-:Y:S02]  /*3dee0*/  SEL R29, RZ, 0x1, !P5 ;  /* 0x00000001ff1d7807 */ /* 0x000fe40006800000 */
[----:B------:R-:W-:Y:S02]  /*3def0*/  IADD3 R7, P5, PT, R27, R14, RZ ;  /* 0x0000000e1b077210 */ /* 0x000fe40007fbe0ff */
[----:B------:R-:W-:Y:S02]  /*3df00*/  IADD3 R42, P3, PT, R4, -R3, RZ ;  /* 0x80000003042a7210 */ /* 0x000fe40007f7e0ff */
[----:B------:R-:W-:Y:S01]  /*3df10*/  SEL R5, RZ, 0x1, !P6 ;  /* 0x00000001ff057807 */ /* 0x000fe20007000000 */
[----:B------:R-:W-:Y:S01]  /*3df20*/  IMAD.X R27, RZ, RZ, R15, P5 ;  /* 0x000000ffff1b7224 */ /* 0x000fe200028e060f */
[----:B------:R-:W-:-:S02]  /*3df30*/  SEL R3, RZ, 0x1, !P1 ;  /* 0x00000001ff037807 */ /* 0x000fc40004800000 */
[----:B------:R-:W-:Y:S02]  /*3df40*/  ISETP.LT.U32.OR.EX P2, PT, R23, R30, P2, P4 ;  /* 0x0000001e1700720c */ /* 0x000fe40001741540 */
[----:B------:R-:W-:Y:S02]  /*3df50*/  SEL R7, R7, RZ, P0 ;  /* 0x000000ff07077207 */ /* 0x000fe40000000000 */
[----:B------:R-:W-:Y:S02]  /*3df60*/  IADD3 R4, P1, PT, R5, R16, RZ ;  /* 0x0000001005047210 */ /* 0x000fe40007f3e0ff */
[----:B------:R-:W-:Y:S02]  /*3df70*/  IADD3 R3, P5, P6, R0, R43, R3 ;  /* 0x0000002b00037210 */ /* 0x000fe40007ebe003 */
[----:B------:R-:W-:Y:S01]  /*3df80*/  SEL R0, RZ, 0x1, !P2 ;  /* 0x00000001ff007807 */ /* 0x000fe20005000000 */
[----:B------:R-:W-:Y:S01]  /*3df90*/  IMAD.X R5, RZ, RZ, R17, P1 ;  /* 0x000000ffff057224 */ /* 0x000fe200008e0611 */
[----:B------:R-:W-:-:S02]  /*3dfa0*/  IADD3 R40, P2, PT, R10, -R7, RZ ;  /* 0x800000070a287210 */ /* 0x000fc40007f5e0ff */
[----:B------:R-:W-:Y:S02]  /*3dfb0*/  SEL R10, R4, RZ, P0 ;  /* 0x000000ff040a7207 */ /* 0x000fe40000000000 */
[----:B------:R-:W-:Y:S02]  /*3dfc0*/  IADD3.X R4, PT, PT, R6, RZ, RZ, P5, P6 ;  /* 0x000000ff06047210 */ /* 0x000fe40002fec4ff */
[----:B------:R-:W-:Y:S02]  /*3dfd0*/  IADD3 R0, P6, PT, R0, R3, RZ ;  /* 0x0000000300007210 */ /* 0x000fe40007fde0ff */
[----:B------:R-:W-:Y:S02]  /*3dfe0*/  IADD3 R28, P4, PT, R29, R12, RZ ;  /* 0x0000000c1d1c7210 */ /* 0x000fe40007f9e0ff */
[----:B------:R-:W-:Y:S01]  /*3dff0*/  ISETP.NE.U32.AND P1, PT, R0, RZ, PT ;  /* 0x000000ff0000720c */ /* 0x000fe20003f25070 */
[----:B------:R-:W-:Y:S01]  /*3e000*/  IMAD.X R3, RZ, RZ, R4, P6 ;  /* 0x000000ffff037224 */ /* 0x000fe200030e0604 */
[----:B------:R-:W-:Y:S01]  /*3e010*/  SEL R28, R28, RZ, P0 ;  /* 0x000000ff1c1c7207 */ /* 0x000fe20000000000 */
[----:B------:R-:W-:Y:S01]  /*3e020*/  IMAD.X R7, RZ, RZ, R13, P4 ;  /* 0x000000ffff077224 */ /* 0x000fe200020e060d */
[----:B------:R-:W-:-:S02]  /*3e030*/  IADD3 R29, P4, PT, R21, -R10, RZ ;  /* 0x8000000a151d7210 */ /* 0x000fc40007f9e0ff */
[----:B------:R-:W-:Y:S02]  /*3e040*/  ISETP.NE.AND.EX P1, PT, R3, RZ, PT, P1 ;  /* 0x000000ff0300720c */ /* 0x000fe40003f25310 */
[----:B------:R-:W-:Y:S02]  /*3e050*/  IADD3 R36, P5, PT, R11, -R28, RZ ;  /* 0x8000001c0b247210 */ /* 0x000fe40007fbe0ff */
[----:B------:R-:W-:Y:S01]  /*3e060*/  SEL R11, R27, RZ, P0 ;  /* 0x000000ff1b0b7207 */ /* 0x000fe20000000000 */
[----:B------:R-:W-:Y:S01]  /*3e070*/  IMAD.MOV.U32 R27, RZ, RZ, R2 ;  /* 0x000000ffff1b7224 */ /* 0x000fe200078e0002 */
        /* <DEDUP_REMOVED lines=17> */
.L_x_297:
        /* <DEDUP_REMOVED lines=34> */
.L_x_296:
[----:B------:R-:W-:Y:S02]  /*3e3b0*/  IMAD.MOV.U32 R26, RZ, RZ, R5 ;  /* 0x000000ffff1a7224 */ /* 0x000fe400078e0005 */
[----:B------:R-:W-:Y:S02]  /*3e3c0*/  IMAD.MOV.U32 R38, RZ, RZ, R6 ;  /* 0x000000ffff267224 */ /* 0x000fe400078e0006 */
[----:B------:R-:W-:Y:S02]  /*3e3d0*/  IMAD.MOV.U32 R25, RZ, RZ, R3 ;  /* 0x000000ffff197224 */ /* 0x000fe400078e0003 */
[----:B------:R-:W-:Y:S02]  /*3e3e0*/  IMAD.MOV.U32 R31, RZ, RZ, R4 ;  /* 0x000000ffff1f7224 */ /* 0x000fe400078e0004 */
[----:B------:R-:W-:Y:S02]  /*3e3f0*/  IMAD.MOV.U32 R9, RZ, RZ, R0 ;  /* 0x000000ffff097224 */ /* 0x000fe400078e0000 */
[----:B------:R-:W-:-:S07]  /*3e400*/  IMAD.MOV.U32 R23, RZ, RZ, R2 ;  /* 0x000000ffff177224 */ /* 0x000fce00078e0002 */
.L_x_295:
[----:B------:R-:W-:Y:S05]  /*3e410*/  BSYNC.RECONVERGENT B1 ;  /* 0x0000000000017941 */ /* 0x000fea0003800200 */
.L_x_294:
[----:B------:R-:W-:Y:S01]  /*3e420*/  ISETP.GE.U32.AND P0, PT, R27, R18, PT ;  /* 0x000000121b00720c */ /* 0x000fe20003f06070 */
[----:B------:R-:W-:Y:S01]  /*3e430*/  IMAD.MOV.U32 R11, RZ, RZ, RZ ;  /* 0x000000ffff0b7224 */ /* 0x000fe200078e00ff */
[C---:B------:R-:W-:Y:S02]  /*3e440*/  ISETP.EQ.U32.AND P2, PT, R26.reuse, R14, PT ;  /* 0x0000000e1a00720c */ /* 0x040fe40003f42070 */
        /* <DEDUP_REMOVED lines=18> */
[----:B------:R-:W-:Y:S02]  /*3e570*/  IADD3 R0, P3, PT, R3, R16, RZ ;  /* 0x0000001003007210 */ /* 0x000fe40007f7e0ff */
[----:B------:R-:W-:Y:S02]  /*3e580*/  SEL R3, R7, RZ, P5 ;  /* 0x000000ff07037207 */ /* 0x000fe40002800000 */
[----:B------:R-:W-:Y:S02]  /*3e590*/  SEL R2, R2, RZ, P5 ;  /* 0x000000ff02027207 */ /* 0x000fe40002800000 */
[----:B------:R-:W-:-:S02]  /*3e5a0*/  SEL R0, R0, RZ, P5 ;  /* 0x000000ff00007207 */ /* 0x000fc40002800000 */
[----:B------:R-:W-:Y:S01]  /*3e5b0*/  IADD3 R26, P1, PT, R26, -R3, RZ ;  /* 0x800000031a1a7210 */ /* 0x000fe20007f3e0ff */
[----:B------:R-:W-:Y:S01]  /*3e5c0*/  IMAD.X R3, RZ, RZ, R15, P6 ;  /* 0x000000ffff037224 */ /* 0x000fe200030e060f */
[----:B------:R-:W-:Y:S01]  /*3e5d0*/  IADD3 R25, P0, PT, R25, -R2, RZ ;  /* 0x8000000219197210 */ /* 0x000fe20007f1e0ff */
[----:B------:R-:W-:Y:S01]  /*3e5e0*/  IMAD.X R2, RZ, RZ, R13, P4 ;  /* 0x000000ffff027224 */ /* 0x000fe200020e060d */
[----:B------:R-:W-:Y:S01]  /*3e5f0*/  IADD3 R10, P6, PT, R9, -R0, RZ ;  /* 0x80000000090a7210 */ /* 0x000fe20007fde0ff */
[----:B------:R-:W-:Y:S01]  /*3e600*/  IMAD.X R0, RZ, RZ, R17, P3 ;  /* 0x000000ffff007224 */ /* 0x000fe200018e0611 */
[----:B------:R-:W-:Y:S02]  /*3e610*/  SEL R18, R18, RZ, P5 ;  /* 0x000000ff12127207 */ /* 0x000fe40002800000 */
[----:B------:R-:W-:Y:S02]  /*3e620*/  SEL R19, R19, RZ, P5 ;  /* 0x000000ff13137207 */ /* 0x000fe40002800000 */
[----:B------:R-:W-:-:S02]  /*3e630*/  IADD3 R18, P2, PT, R27, -R18, RZ ;  /* 0x800000121b127210 */ /* 0x000fc40007f5e0ff */
[----:B------:R-:W-:Y:S02]  /*3e640*/  SEL R3, R3, RZ, P5 ;  /* 0x000000ff03037207 */ /* 0x000fe40002800000 */
[----:B------:R-:W-:Y:S01]  /*3e650*/  SEL R2, R2, RZ, P5 ;  /* 0x000000ff02027207 */ /* 0x000fe20002800000 */
[----:B------:R-:W-:Y:S01]  /*3e660*/  IMAD.X R19, R37, 0x1, ~R19, P2 ;  /* 0x0000000125137824 */ /* 0x000fe200010e0e13 */
[----:B------:R-:W-:Y:S01]  /*3e670*/  SEL R0, R0, RZ, P5 ;  /* 0x000000ff00007207 */ /* 0x000fe20002800000 */
[----:B------:R-:W-:Y:S02]  /*3e680*/  IMAD.X R27, R38, 0x1, ~R3, P1 ;  /* 0x00000001261b7824 */ /* 0x000fe400008e0e03 */
[----:B------:R-:W-:Y:S02]  /*3e690*/  IMAD.X R12, R31, 0x1, ~R2, P0 ;  /* 0x000000011f0c7824 */ /* 0x000fe400000e0e02 */
[----:B------:R-:W-:-:S07]  /*3e6a0*/  IMAD.X R23, R23, 0x1, ~R0, P6 ;  /* 0x0000000117177824 */ /* 0x000fce00030e0e00 */
.L_x_271:
[----:B------:R-:W-:Y:S05]  /*3e6b0*/  BSYNC.RECONVERGENT B0 ;  /* 0x0000000000007941 */ /* 0x000fea0003800200 */
.L_x_270:
[----:B------:R-:W0:Y:S01]  /*3e6c0*/  S2R R0, SR_TID.X ;  /* 0x0000000000007919 */ /* 0x000e220000002100 */
[----:B------:R-:W0:Y:S01]  /*3e6d0*/  S2UR UR6, SR_CTAID.X ;  /* 0x00000000000679c3 */ /* 0x000e220000002500 */
[----:B------:R-:W-:Y:S02]  /*3e6e0*/  IMAD.MOV.U32 R4, RZ, RZ, R42 ;  /* 0x000000ffff047224 */ /* 0x000fe400078e002a */
[----:B------:R-:W-:Y:S02]  /*3e6f0*/  IMAD.MOV.U32 R6, RZ, RZ, R40 ;  /* 0x000000ffff067224 */ /* 0x000fe400078e0028 */
[----:B------:R-:W-:Y:S02]  /*3e700*/  IMAD.MOV.U32 R7, RZ, RZ, R41 ;  /* 0x000000ffff077224 */ /* 0x000fe400078e0029 */
[----:B------:R-:W-:Y:S01]  /*3e710*/  IMAD.MOV.U32 R8, RZ, RZ, R36 ;  /* 0x000000ffff087224 */ /* 0x000fe200078e0024 */
[----:B------:R-:W0:Y:S01]  /*3e720*/  LDC R5, c[0x0][0x360] ;  /* 0x0000d800ff057b82 */ /* 0x000e220000000800 */
[----:B------:R-:W-:-:S07]  /*3e730*/  IMAD.MOV.U32 R9, RZ, RZ, R39 ;  /* 0x000000ffff097224 */ /* 0x000fce00078e0027 */
[----:B------:R-:W1:Y:S01]  /*3e740*/  LDC.64 R2, c[0x0][0x380] ;  /* 0x0000e000ff027b82 */ /* 0x000e620000000a00 */
[----:B0-----:R-:W-:-:S04]  /*3e750*/  IMAD R5, R5, UR6, R0 ;  /* 0x0000000605057c24 */ /* 0x001fc8000f8e0200 */
[----:B-1----:R-:W-:-:S04]  /*3e760*/  IMAD.WIDE.U32 R2, R5, 0x48, R2 ;  /* 0x0000004805027825 */ /* 0x002fc800078e0002 */
[----:B------:R-:W-:Y:S01]  /*3e770*/  IMAD.MOV.U32 R5, RZ, RZ, R43 ;  /* 0x000000ffff057224 */ /* 0x000fe200078e002b */
[----:B------:R-:W-:Y:S04]  /*3e780*/  STG.E.64 desc[UR4][R2.64+0x8], R6 ;  /* 0x0000080602007986 */ /* 0x000fe8000c101b04 */
[----:B------:R0:W-:Y:S04]  /*3e790*/  STG.E.64 desc[UR4][R2.64], R4 ;  /* 0x0000000402007986 */ /* 0x0001e8000c101b04 */
[----:B------:R-:W-:Y:S04]  /*3e7a0*/  STG.E.64 desc[UR4][R2.64+0x10], R8 ;  /* 0x0000100802007986 */ /* 0x000fe8000c101b04 */
[----:B------:R-:W-:Y:S01]  /*3e7b0*/  STG.E desc[UR4][R2.64+0x40], R11 ;  /* 0x0000400b02007986 */ /* 0x000fe2000c101904 */
[----:B0-----:R-:W-:-:S02]  /*3e7c0*/  IMAD.MOV.U32 R4, RZ, RZ, R29 ;  /* 0x000000ffff047224 */ /* 0x001fc400078e001d */
[----:B------:R-:W-:-:S05]  /*3e7d0*/  IMAD.MOV.U32 R5, RZ, RZ, R24 ;  /* 0x000000ffff057224 */ /* 0x000fca00078e0018 */
[----:B------:R0:W-:Y:S02]  /*3e7e0*/  STG.E.64 desc[UR4][R2.64+0x18], R4 ;  /* 0x0000180402007986 */ /* 0x0001e4000c101b04 */
[----:B0-----:R-:W-:Y:S02]  /*3e7f0*/  IMAD.MOV.U32 R4, RZ, RZ, R18 ;  /* 0x000000ffff047224 */ /* 0x001fe400078e0012 */
        /* <DEDUP_REMOVED lines=10> */
[----:B------:R-:W-:Y:S01]  /*3e8a0*/  STG.E.64 desc[UR4][R2.64+0x38], R4 ;  /* 0x0000380402007986 */ /* 0x000fe2000c101b04 */
[----:B------:R-:W-:Y:S05]  /*3e8b0*/  EXIT ;  /* 0x000000000000794d */ /* 0x000fea0003800000 */
.L_x_298:
        /* <DEDUP_REMOVED lines=12> */
.L_x_636:


//--------------------- .text.batch_derive_address --------------------------
	.section	.text.batch_derive_address,"ax",@progbits
	.align	128
        .global         batch_derive_address
        .type           batch_derive_address,@function
        .size           batch_derive_address,(.L_x_637 - batch_derive_address)
        .other          batch_derive_address,@"STO_CUDA_ENTRY STV_DEFAULT"
batch_derive_address:
.text.batch_derive_address:
[----:B------:R-:W0:Y:S01]  /*0000*/  LDC R1, c[0x0][0x37c] ;  /* 0x0000df00ff017b82 */ /* 0x000e220000000800 */
[----:B------:R-:W1:Y:S07]  /*0010*/  S2R R3, SR_TID.X ;  /* 0x0000000000037919 */ /* 0x000e6e0000002100 */
[----:B------:R-:W1:Y:S01]  /*0020*/  S2UR UR4, SR_CTAID.X ;  /* 0x00000000000479c3 */ /* 0x000e620000002500 */
[----:B------:R-:W2:Y:S01]  /*0030*/  LDCU UR5, c[0x0][0x398] ;  /* 0x00007300ff0577ac */ /* 0x000ea20008000800 */
[----:B0-----:R-:W-:-:S05]  /*0040*/  VIADD R1, R1, 0xffffff38 ;  /* 0xffffff3801017836 */ /* 0x001fca0000000000 */
[----:B------:R-:W-:Y:S01]  /*0050*/  R2UR UR55, R1 ;  /* 0x00000000013772ca */ /* 0x000fe200000e0000 */
[----:B------:R-:W1:Y:S02]  /*0060*/  LDC R30, c[0x0][0x360] ;  /* 0x0000d800ff1e7b82 */ /* 0x000e640000000800 */
[----:B-1----:R-:W-:-:S05]  /*0070*/  IMAD R30, R30, UR4, R3 ;  /* 0x000000041e1e7c24 */ /* 0x002fca000f8e0203 */
[----:B--2---:R-:W-:-:S13]  /*0080*/  ISETP.GE.U32.AND P0, PT, R30, UR5, PT ;  /* 0x000000051e007c0c */ /* 0x004fda000bf06070 */
[----:B------:R-:W-:Y:S05]  /*0090*/  @P0 EXIT ;  /* 0x000000000000094d */ /* 0x000fea0003800000 */
[----:B------:R-:W0:Y:S01]  /*00a0*/  LDC.64 R12, c[0x0][0x380] ;  /* 0x0000e000ff0c7b82 */ /* 0x000e220000000a00 */
[----:B------:R-:W1:Y:S07]  /*00b0*/  LDCU.64 UR48, c[0x0][0x358] ;  /* 0x00006b00ff3077ac */ /* 0x000e6e0008000a00 */
[----:B------:R-:W2:Y:S01]  /*00c0*/  LDC.64 R14, c[0x0][0x388] ;  /* 0x0000e200ff0e7b82 */ /* 0x000ea20000000a00 */
[----:B------:R3:W-:Y:S01]  /*00d0*/  STL.64 [R1], RZ ;  /* 0x000000ff01007387 */ /* 0x0007e20000100a00 */
[----:B------:R-:W4:Y:S03]  /*00e0*/  LDCU UR47, c[0x3][0x168] ;  /* 0x00c02d00ff2f77ac */ /* 0x000f260008000800 */
[----:B------:R3:W-:Y:S01]  /*00f0*/  STL.64 [R1+0x8], RZ ;  /* 0x000008ff01007387 */ /* 0x0007e20000100a00 */
[----:B------:R-:W3:Y:S03]  /*0100*/  LDCU.128 UR4, c[0x3][0x200] ;  /* 0x00c04000ff0477ac */ /* 0x000ee60008000c00 */
[----:B------:R0:W-:Y:S01]  /*0110*/  STL.64 [R1+0x10], RZ ;  /* 0x000010ff01007387 */ /* 0x0001e20000100a00 */
[----:B------:R-:W3:Y:S03]  /*0120*/  LDCU.64 UR20, c[0x3][0x218] ;  /* 0x00c04300ff1477ac */ /* 0x000ee60008000a00 */
[----:B------:R0:W-:Y:S01]  /*0130*/  STL.64 [R1+0x18], RZ ;  /* 0x000018ff01007387 */ /* 0x0001e20000100a00 */
[----:B------:R-:W3:Y:S01]  /*0140*/  LDCU.64 UR22, c[0x3][0x220] ;  /* 0x00c04400ff1677ac */ /* 0x000ee20008000a00 */
[----:B0-----:R-:W-:-:S02]  /*0150*/  IMAD.WIDE.U32 R12, R30, 0x20, R12 ;  /* 0x000000201e0c7825 */ /* 0x001fc400078e000c */
[----:B------:R0:W-:Y:S01]  /*0160*/  STL.64 [R1+0x28], RZ ;  /* 0x000028ff01007387 */ /* 0x0001e20000100a00 */
[----:B------:R-:W0:Y:S03]  /*0170*/  LDCU.128 UR8, c[0x3][0x1d0] ;  /* 0x00c03a00ff0877ac */ /* 0x000e260008000c00 */
[----:B-1----:R1:W5:Y:S01]  /*0180*/  LDG.E.64.CONSTANT R10, desc[UR48][R12.64] ;  /* 0x000000300c0a7981 */ /* 0x002362000c1e9b00 */
[----:B------:R-:W1:Y:S01]  /*0190*/  LDCU.128 UR12, c[0x3][0x1e0] ;  /* 0x00c03c00ff0c77ac */ /* 0x000e620008000c00 */
[----:B--2---:R-:W-:Y:S02]  /*01a0*/  IMAD.WIDE.U32 R14, R30, 0x20, R14 ;  /* 0x000000201e0e7825 */ /* 0x004fe400078e000e */
[----:B------:R2:W5:Y:S01]  /*01b0*/  LDG.E.64.CONSTANT R40, desc[UR48][R12.64+0x8] ;  /* 0x000008300c287981 */ /* 0x000562000c1e9b00 */
[----:B------:R-:W2:Y:S03]  /*01c0*/  LDCU.128 UR16, c[0x3][0x1f0] ;  /* 0x00c03e00ff1077ac */ /* 0x000ea60008000c00 */
[----:B------:R0:W5:Y:S01]  /*01d0*/  LDG.E.64.CONSTANT R2, desc[UR48][R14.64] ;  /* 0x000000300e027981 */ /* 0x000162000c1e9b00 */
[----:B------:R-:W2:Y:S03]  /*01e0*/  LDCU UR45, c[0x3][0x1cc] ;  /* 0x00c03980ff2d77ac */ /* 0x000ea60008000800 */
[----:B------:R0:W5:Y:S01]  /*01f0*/  LDG.E.64.CONSTANT R8, desc[UR48][R14.64+0x8] ;  /* 0x000008300e087981 */ /* 0x000162000c1e9b00 */
[----:B------:R-:W2:Y:S03]  /*0200*/  LDCU UR46, c[0x3][0x210] ;  /* 0x00c04200ff2e77ac */ /* 0x000ea60008000800 */
[----:B------:R0:W5:Y:S01]  /*0210*/  LDG.E.64.CONSTANT R6, desc[UR48][R14.64+0x10] ;  /* 0x000010300e067981 */ /* 0x000162000c1e9b00 */
[----:B------:R-:W0:Y:S03]  /*0220*/  LDCU UR56, c[0x3][0x1c8] ;  /* 0x00c03900ff3877ac */ /* 0x000e260008000800 */
[----:B------:R0:W5:Y:S01]  /*0230*/  LDG.E.64.CONSTANT R4, desc[UR48][R14.64+0x18] ;  /* 0x000018300e047981 */ /* 0x000162000c1e9b00 */
[----:B------:R-:W0:Y:S03]  /*0240*/  LDCU UR57, c[0x3][0x16c] ;  /* 0x00c02d80ff3977ac */ /* 0x000e260008000800 */
[----:B------:R0:W5:Y:S04]  /*0250*/  LDG.E.64.CONSTANT R38, desc[UR48][R12.64+0x10] ;  /* 0x000010300c267981 */ /* 0x000168000c1e9b00 */
[----:B------:R0:W-:Y:S04]  /*0260*/  STL.64 [R1+0x30], RZ ;  /* 0x000030ff01007387 */ /* 0x0001e80000100a00 */
[----:B------:R0:W-:Y:S04]  /*0270*/  STL.64 [R1+0x38], RZ ;  /* 0x000038ff01007387 */ /* 0x0001e80000100a00 */
[----:B------:R0:W-:Y:S04]  /*0280*/  STL.64 [R1+0x50], RZ ;  /* 0x000050ff01007387 */ /* 0x0001e80000100a00 */
[----:B------:R0:W-:Y:S04]  /*0290*/  STL.64 [R1+0x58], RZ ;  /* 0x000058ff01007387 */ /* 0x0001e80000100a00 */
[----:B------:R0:W-:Y:S01]  /*02a0*/  STL.64 [R1+0x78], RZ ;  /* 0x000078ff01007387 */ /* 0x0001e20000100a00 */
[----:B------:R-:W-:-:S02]  /*02b0*/  CS2R R20, SRZ ;  /* 0x0000000000147805 */ /* 0x000fc4000001ff00 */
[----:B------:R-:W-:Y:S01]  /*02c0*/  CS2R R18, SRZ ;  /* 0x0000000000127805 */ /* 0x000fe2000001ff00 */
[----:B------:R-:W-:Y:S01]  /*02d0*/  IMAD.MOV.U32 R31, RZ, RZ, -0x80000000 ;  /* 0x80000000ff1f7424 */ /* 0x000fe200078e00ff */
[----:B------:R0:W5:Y:S01]  /*02e0*/  LDG.E.64.CONSTANT R36, desc[UR48][R12.64+0x18] ;  /* 0x000018300c247981 */ /* 0x000162000c1e9b00 */
[----:B----4-:R-:W-:Y:S01]  /*02f0*/  UIADD3 UR54, UPT, UPT, -UR47, URZ, URZ ;  /* 0x000000ff2f367290 */ /* 0x010fe2000fffe1ff */
[----:B------:R-:W-:Y:S01]  /*0300*/  IMAD.MOV.U32 R23, RZ, RZ, 0x1 ;  /* 0x00000001ff177424 */ /* 0x000fe200078e00ff */
[----:B------:R-:W-:Y:S02]  /*0310*/  CS2R R24, SRZ ;  /* 0x0000000000187805 */ /* 0x000fe4000001ff00 */
[----:B------:R-:W-:Y:S01]  /*0320*/  CS2R R26, SRZ ;  /* 0x00000000001a7805 */ /* 0x000fe2000001ff00 */
[----:B------:R-:W-:Y:S01]  /*0330*/  IMAD.MOV.U32 R0, RZ, RZ, RZ ;  /* 0x000000ffff007224 */ /* 0x000fe200078e00ff */
[----:B------:R-:W-:Y:S01]  /*0340*/  CS2R R48, SRZ ;  /* 0x0000000000307805 */ /* 0x000fe2000001ff00 */
[----:B------:R-:W-:Y:S01]  /*0350*/  IMAD.MOV.U32 R22, RZ, RZ, RZ ;  /* 0x000000ffff167224 */ /* 0x000fe200078e00ff */
[----:B------:R-:W-:Y:S01]  /*0360*/  CS2R R50, SRZ ;  /* 0x0000000000327805 */ /* 0x000fe2000001ff00 */
[----:B------:R-:W-:Y:S01]  /*0370*/  IMAD.MOV.U32 R42, RZ, RZ, RZ ;  /* 0x000000ffff2a7224 */ /* 0x000fe200078e00ff */
[----:B------:R-:W-:-:S02]  /*0380*/  CS2R R52, SRZ ;  /* 0x0000000000347805 */ /* 0x000fc4000001ff00 */
[----:B------:R-:W-:Y:S02]  /*0390*/  CS2R R16, SRZ ;  /* 0x0000000000107805 */ /* 0x000fe4000001ff00 */
[----:B------:R-:W-:Y:S02]  /*03a0*/  CS2R R28, SRZ ;  /* 0x00000000001c7805 */ /* 0x000fe4000001ff00 */
[----:B------:R-:W-:Y:S01]  /*03b0*/  CS2R R54, SRZ ;  /* 0x0000000000367805 */ /* 0x000fe2000001ff00 */
[----:B------:R-:W-:Y:S01]  /*03c0*/  IMAD.MOV.U32 R44, RZ, RZ, RZ ;  /* 0x000000ffff2c7224 */ /* 0x000fe200078e00ff */
[----:B------:R-:W-:Y:S02]  /*03d0*/  CS2R R58, SRZ ;  /* 0x00000000003a7805 */ /* 0x000fe4000001ff00 */
[----:B------:R-:W-:Y:S01]  /*03e0*/  CS2R R60, SRZ ;  /* 0x00000000003c7805 */ /* 0x000fe2000001ff00 */
[----:B------:R-:W-:Y:S01]  /*03f0*/  IMAD.MOV.U32 R46, RZ, RZ, RZ ;  /* 0x000000ffff2e7224 */ /* 0x000fe200078e00ff */
[----:B------:R-:W-:Y:S01]  /*0400*/  CS2R R32, SRZ ;  /* 0x0000000000207805 */ /* 0x000fe2000001ff00 */
[----:B------:R-:W-:Y:S01]  /*0410*/  IMAD.MOV.U32 R57, RZ, RZ, RZ ;  /* 0x000000ffff397224 */ /* 0x000fe200078e00ff */
[----:B---3--:R-:W-:-:S02]  /*0420*/  ULEA UR40, UR4, UR55, 0x3 ;  /* 0x0000003704287291 */ /* 0x008fc4000f8e18ff */
[----:B------:R-:W-:Y:S02]  /*0430*/  ULEA UR41, UR20, UR55, 0x3 ;  /* 0x0000003714297291 */ /* 0x000fe4000f8e18ff */
[----:B------:R-:W-:Y:S02]  /*0440*/  ULEA UR42, UR21, UR55, 0x3 ;  /* 0x00000037152a7291 */ /* 0x000fe4000f8e18ff */
[----:B------:R-:W-:Y:S02]  /*0450*/  ULEA UR43, UR22, UR55, 0x3 ;  /* 0x00000037162b7291 */ /* 0x000fe4000f8e18ff */
[----:B------:R-:W-:Y:S02]  /*0460*/  ULEA UR44, UR23, UR55, 0x3 ;  /* 0x00000037172c7291 */ /* 0x000fe4000f8e18ff */
[----:B0-----:R-:W-:Y:S02]  /*0470*/  ULEA UR8, UR8, UR55, 0x3 ;  /* 0x0000003708087291 */ /* 0x001fe4000f8e18ff */
[----:B------:R-:W-:-:S02]  /*0480*/  ULEA UR9, UR9, UR55, 0x3 ;  /* 0x0000003709097291 */ /* 0x000fc4000f8e18ff */
[----:B------:R-:W-:Y:S02]  /*0490*/  ULEA UR10, UR10, UR55, 0x3 ;  /* 0x000000370a0a7291 */ /* 0x000fe4000f8e18ff */
[----:B------:R-:W-:Y:S02]  /*04a0*/  ULEA UR11, UR11, UR55, 0x3 ;  /* 0x000000370b0b7291 */ /* 0x000fe4000f8e18ff */
[----:B-1----:R-:W-:Y:S02]  /*04b0*/  ULEA UR12, UR12, UR55, 0x3 ;  /* 0x000000370c0c7291 */ /* 0x002fe4000f8e18ff */
[----:B------:R-:W-:Y:S02]  /*04c0*/  ULEA UR13, UR13, UR55, 0x3 ;  /* 0x000000370d0d7291 */ /* 0x000fe4000f8e18ff */
[----:B------:R-:W-:Y:S02]  /*04d0*/  ULEA UR14, UR14, UR55, 0x3 ;  /* 0x000000370e0e7291 */ /* 0x000fe4000f8e18ff */
[----:B------:R-:W-:-:S02]  /*04e0*/  ULEA UR15, UR15, UR55, 0x3 ;  /* 0x000000370f0f7291 */ /* 0x000fc4000f8e18ff */
[----:B--2---:R-:W-:Y:S02]  /*04f0*/  ULEA UR16, UR16, UR55, 0x3 ;  /* 0x0000003710107291 */ /* 0x004fe4000f8e18ff */
[----:B------:R-:W-:Y:S02]  /*0500*/  ULEA UR17, UR17, UR55, 0x3 ;  /* 0x0000003711117291 */ /* 0x000fe4000f8e18ff */
[----:B------:R-:W-:Y:S02]  /*0510*/  ULEA UR18, UR18, UR55, 0x3 ;  /* 0x0000003712127291 */ /* 0x000fe4000f8e18ff */
[----:B------:R-:W-:Y:S02]  /*0520*/  ULEA UR19, UR19, UR55, 0x3 ;  /* 0x0000003713137291 */ /* 0x000fe4000f8e18ff */
[----:B------:R-:W-:Y:S02]  /*0530*/  ULEA UR5, UR5, UR55, 0x3 ;  /* 0x0000003705057291 */ /* 0x000fe4000f8e18ff */
[----:B------:R-:W-:-:S02]  /*0540*/  ULEA UR6, UR6, UR55, 0x3 ;  /* 0x0000003706067291 */ /* 0x000fc4000f8e18ff */
[----:B------:R-:W-:Y:S01]  /*0550*/  ULEA UR7, UR7, UR55, 0x3 ;  /* 0x0000003707077291 */ /* 0x000fe2000f8e18ff */
[----:B------:R-:W0:Y:S01]  /*0560*/  LDCU UR58, c[0x3][0x214] ;  /* 0x00c04280ff3a77ac */ /* 0x000e220008000800 */
[----:B------:R-:W1:Y:S01]  /*0570*/  LDCU.64 UR50, c[0x3][0x1c0] ;  /* 0x00c03800ff3277ac */ /* 0x000e620008000a00 */
[----:B------:R-:W2:Y:S01]  /*0580*/  LDCU.128 UR20, c[0x3][0x170] ;  /* 0x00c02e00ff1477ac */ /* 0x000ea20008000c00 */
[----:B------:R-:W3:Y:S01]  /*0590*/  LDCU.128 UR24, c[0x3][0x180] ;  /* 0x00c03000ff1877ac */ /* 0x000ee20008000c00 */
[----:B------:R-:W4:Y:S01]  /*05a0*/  LDCU.128 UR28, c[0x3][0x190] ;  /* 0x00c03200ff1c77ac */ /* 0x000f220008000c00 */
[----:B------:R-:W0:Y:S01]  /*05b0*/  LDCU.128 UR32, c[0x3][0x1a0] ;  /* 0x00c03400ff2077ac */ /* 0x000e220008000c00 */
[----:B------:R-:W0:Y:S01]  /*05c0*/  LDCU.128 UR36, c[0x3][0x1b0] ;  /* 0x00c03600ff2477ac */ /* 0x000e220008000c00 */
[----:B------:R-:W-:Y:S02]  /*05d0*/  ULEA UR45, UR45, UR55, 0x3 ;  /* 0x000000372d2d7291 */ /* 0x000fe4000f8e18ff */
[----:B------:R-:W-:-:S02]  /*05e0*/  ULEA UR46, UR46, UR55, 0x3 ;  /* 0x000000372e2e7291 */ /* 0x000fc4000f8e18ff */
[----:B------:R-:W-:Y:S02]  /*05f0*/  ULOP3.LUT UR47, UR47, 0x3f, URZ, 0xc0, !UPT ;  /* 0x0000003f2f2f7892 */ /* 0x000fe4000f8ec0ff */
[----:B------:R-:W-:Y:S01]  /*0600*/  ULOP3.LUT UR54, UR54, 0x3f, URZ, 0xc0, !UPT ;  /* 0x0000003f36367892 */ /* 0x000fe2000f8ec0ff */
[----:B------:R-:W-:Y:S01]  /*0610*/  UMOV UR4, URZ ;  /* 0x000000ff00047c82 */ /* 0x000fe20008000000 */
[----:B------:R-:W-:-:S10]  /*0620*/  UMOV UR59, 0xa8 ;  /* 0x000000a8003b7882 */ /* 0x000fd40000000000 */
.L_x_299:
[----:B-----5:R-:W-:Y:S01]  /*0630*/  LOP3.LUT R34, R17, R6, R40, 0x96, !PT ;  /* 0x0000000611227212 */ /* 0x020fe200078e9628 */
[----:B------:R-:W-:Y:S01]  /*0640*/  ULEA UR53, UR56, UR55, 0x3 ;  /* 0x0000003738357291 */ /* 0x000fe2000f8e18ff */
[----:B------:R-:W-:Y:S02]  /*0650*/  LOP3.LUT R45, R28, R7, R41, 0x96, !PT ;  /* 0x000000071c2d7212 */ /* 0x000fe400078e9629 */
[----:B------:R-:W-:Y:S02]  /*0660*/  LOP3.LUT R43, R22, R49, R2, 0x96, !PT ;  /* 0x00000031162b7212 */ /* 0x000fe400078e9602 */
[----:B------:R-:W-:Y:S02]  /*0670*/  LOP3.LUT R34, R61, R34, R18, 0x96, !PT ;  /* 0x000000223d227212 */ /* 0x000fe400078e9612 */
[----:B------:R-:W-:Y:S02]  /*0680*/  LOP3.LUT R56, R21, R48, R3, 0x96, !PT ;  /* 0x0000003015387212 */ /* 0x000fe400078e9603 */
[----:B------:R-:W-:-:S02]  /*0690*/  LOP3.LUT R45, R52, R45, R31, 0x96, !PT ;  /* 0x0000002d342d7212 */ /* 0x000fc400078e961f */
[----:B------:R-:W-:Y:S02]  /*06a0*/  LOP3.LUT R43, R20, R43, R27, 0x96, !PT ;  /* 0x0000002b142b7212 */ /* 0x000fe400078e961b */
[----:B------:R-:W-:Y:S02]  /*06b0*/  LOP3.LUT R56, R19, R56, R0, 0x96, !PT ;  /* 0x0000003813387212 */ /* 0x000fe400078e9600 */
[----:B------:R-:W-:Y:S02]  /*06c0*/  SHF.L.W.U32.HI R47, R34, 0x1, R45 ;  /* 0x00000001222f7819 */ /* 0x000fe40000010e2d */
[----:B------:R-:W-:Y:S02]  /*06d0*/  SHF.L.W.U32.HI R12, R45, 0x1, R34 ;  /* 0x000000012d0c7819 */ /* 0x000fe40000010e22 */
[----:B------:R-:W-:Y:S02]  /*06e0*/  LOP3.LUT R47, R47, R56, RZ, 0x3c, !PT ;  /* 0x000000382f2f7212 */ /* 0x000fe400078e3cff */
[----:B------:R-:W-:-:S02]  /*06f0*/  LOP3.LUT R35, R12, R43, RZ, 0x3c, !PT ;  /* 0x0000002b0c237212 */ /* 0x000fc400078e3cff */
[----:B------:R-:W-:Y:S02]  /*0700*/  LOP3.LUT R13, R9, R47, RZ, 0x3c, !PT ;  /* 0x0000002f090d7212 */ /* 0x000fe400078e3cff */
[----:B------:R-:W-:Y:S02]  /*0710*/  LOP3.LUT R12, R8, R35, RZ, 0x3c, !PT ;  /* 0x00000023080c7212 */ /* 0x000fe400078e3cff */
[----:B------:R-:W-:Y:S02]  /*0720*/  LOP3.LUT R15, R11, R47, RZ, 0x3c, !PT ;  /* 0x0000002f0b0f7212 */ /* 0x000fe400078e3cff */
[----:B------:R-:W-:Y:S01]  /*0730*/  LOP3.LUT R14, R10, R35, RZ, 0x3c, !PT ;  /* 0x000000230a0e7212 */ /* 0x000fe200078e3cff */
[----:B0-----:R0:W-:Y:S01]  /*0740*/  STL.64 [R1+0x28], R12 ;  /* 0x0000280c01007387 */ /* 0x0011e20000100a00 */
[----:B------:R-:W-:Y:S02]  /*0750*/  LOP3.LUT R63, R32, R8, R10, 0x96, !PT ;  /* 0x00000008203f7212 */ /* 0x000fe400078e960a */
[----:B------:R-:W-:Y:S01]  /*0760*/  LOP3.LUT R8, R29, R24, R37, 0x96, !PT ;  /* 0x000000181d087212 */ /* 0x000fe200078e9625 */
[----:B------:R1:W-:Y:S01]  /*0770*/  STL.64 [R1], R14 ;  /* 0x0000000e01007387 */ /* 0x0003e20000100a00 */
[----:B------:R-:W-:-:S02]  /*0780*/  LOP3.LUT R63, R60, R63, R46, 0x96, !PT ;  /* 0x0000003f3c3f7212 */ /* 0x000fc400078e962e */
[----:B------:R-:W-:Y:S02]  /*0790*/  LOP3.LUT R8, R51, R8, R53, 0x96, !PT ;  /* 0x0000000833087212 */ /* 0x000fe400078e9635 */
[----:B------:R-:W-:Y:S02]  /*07a0*/  SHF.L.W.U32.HI R10, R43, 0x1, R56 ;  /* 0x000000012b0a7819 */ /* 0x000fe40000010e38 */
[----:B0-----:R-:W-:Y:S02]  /*07b0*/  LOP3.LUT R12, R32, R35, RZ, 0x3c, !PT ;  /* 0x00000023200c7212 */ /* 0x001fe400078e3cff */
[----:B------:R-:W-:Y:S02]  /*07c0*/  LOP3.LUT R32, R33, R9, R11, 0x96, !PT ;  /* 0x0000000921207212 */ /* 0x000fe400078e960b */
[----:B------:R-:W-:Y:S02]  /*07d0*/  LOP3.LUT R9, R16, R23, R36, 0x96, !PT ;  /* 0x0000001710097212 */ /* 0x000fe400078e9624 */
[----:B-1----:R-:W-:-:S02]  /*07e0*/  LOP3.LUT R14, R46, R35, RZ, 0x3c, !PT ;  /* 0x000000232e0e7212 */ /* 0x002fc400078e3cff */
[----:B------:R-:W-:Y:S02]  /*07f0*/  LOP3.LUT R15, R57, R47, RZ, 0x3c, !PT ;  /* 0x0000002f390f7212 */ /* 0x000fe400078e3cff */
[----:B------:R-:W-:Y:S02]  /*0800*/  LOP3.LUT R9, R50, R9, R42, 0x96, !PT ;  /* 0x0000000932097212 */ /* 0x000fe400078e962a */
[----:B------:R-:W-:Y:S01]  /*0810*/  LOP3.LUT R13, R33, R47, RZ, 0x3c, !PT ;  /* 0x0000002f210d7212 */ /* 0x000fe200078e3cff */
[----:B------:R0:W-:Y:S01]  /*0820*/  STL.64 [R1+0x78], R14 ;  /* 0x0000780e01007387 */ /* 0x0001e20000100a00 */
[----:B------:R-:W-:Y:S02]  /*0830*/  LOP3.LUT R11, R25, R4, R38, 0x96, !PT ;  /* 0x00000004190b7212 */ /* 0x000fe400078e9626 */
[----:B------:R-:W-:Y:S01]  /*0840*/  LOP3.LUT R46, R26, R5, R39, 0x96, !PT ;  /* 0x000000051a2e7212 */ /* 0x000fe200078e9627 */
[----:B------:R1:W-:Y:S01]  /*0850*/  STL.64 [R1+0x50], R12 ;  /* 0x0000500c01007387 */ /* 0x0003e20000100a00 */
[----:B------:R-:W-:-:S02]  /*0860*/  SHF.L.W.U32.HI R33, R8, 0x1, R9 ;  /* 0x0000000108217819 */ /* 0x000fc40000010e09 */
[----:B------:R-:W-:Y:S02]  /*0870*/  LOP3.LUT R32, R58, R32, R57, 0x96, !PT ;  /* 0x000000203a207212 */ /* 0x000fe400078e9639 */
[----:B------:R-:W-:Y:S02]  /*0880*/  LOP3.LUT R33, R33, R34, RZ, 0x3c, !PT ;  /* 0x0000002221217212 */ /* 0x000fe400078e3cff */
[----:B0-----:R-:W-:Y:S02]  /*0890*/  SHF.L.W.U32.HI R15, R56, 0x1, R43 ;  /* 0x00000001380f7819 */ /* 0x001fe40000010e2b */
[----:B------:R-:W-:Y:S02]  /*08a0*/  LOP3.LUT R14, R54, R11, R44, 0x96, !PT ;  /* 0x0000000b360e7212 */ /* 0x000fe400078e962c */
[----:B------:R-:W-:Y:S02]  /*08b0*/  LOP3.LUT R43, R55, R46, R59, 0x96, !PT ;  /* 0x0000002e372b7212 */ /* 0x000fe400078e963b */
[----:B-1----:R-:W-:-:S02]  /*08c0*/  SHF.L.W.U32.HI R12, R9, 0x1, R8 ;  /* 0x00000001090c7819 */ /* 0x002fc40000010e08 */
[----:B------:R-:W-:Y:S02]  /*08d0*/  SHF.L.W.U32.HI R34, R43, 0x1, R14 ;  /* 0x000000012b227819 */ /* 0x000fe40000010e0e */
[----:B------:R-:W-:Y:S02]  /*08e0*/  LOP3.LUT R12, R12, R45, RZ, 0x3c, !PT ;  /* 0x0000002d0c0c7212 */ /* 0x000fe400078e3cff */
[----:B------:R-:W-:Y:S02]  /*08f0*/  SHF.L.W.U32.HI R45, R14, 0x1, R43 ;  /* 0x000000010e2d7819 */ /* 0x000fe40000010e2b */
[----:B------:R-:W-:Y:S02]  /*0900*/  LOP3.LUT R11, R34, R63, RZ, 0x3c, !PT ;  /* 0x0000003f220b7212 */ /* 0x000fe400078e3cff */
[----:B------:R-:W-:Y:S02]  /*0910*/  SHF.L.W.U32.HI R13, R63, 0x1, R32 ;  /* 0x000000013f0d7819 */ /* 0x000fe40000010e20 */
[----:B------:R-:W-:-:S02]  /*0920*/  SHF.L.W.U32.HI R34, R32, 0x1, R63 ;  /* 0x0000000120227819 */ /* 0x000fc40000010e3f */
[----:B------:R-:W-:Y:S02]  /*0930*/  LOP3.LUT R45, R45, R32, RZ, 0x3c, !PT ;  /* 0x000000202d2d7212 */ /* 0x000fe400078e3cff */
[----:B------:R-:W-:Y:S02]  /*0940*/  LOP3.LUT R15, R15, R14, RZ, 0x3c, !PT ;  /* 0x0000000e0f0f7212 */ /* 0x000fe400078e3cff */
[----:B------:R-:W-:Y:S02]  /*0950*/  LOP3.LUT R14, R10, R43, RZ, 0x3c, !PT ;  /* 0x0000002b0a0e7212 */ /* 0x000fe400078e3cff */
[----:B------:R-:W-:Y:S02]  /*0960*/  LOP3.LUT R43, R34, R9, RZ, 0x3c, !PT ;  /* 0x00000009222b7212 */ /* 0x000fe400078e3cff */
[----:B------:R-:W-:Y:S02]  /*0970*/  LOP3.LUT R13, R13, R8, RZ, 0x3c, !PT ;  /* 0x000000080d0d7212 */ /* 0x000fe400078e3cff */
[----:B------:R-:W-:-:S02]  /*0980*/  LOP3.LUT R6, R6, R11, RZ, 0x3c, !PT ;  /* 0x0000000b06067212 */ /* 0x000fc400078e3cff */
[-C--:B------:R-:W-:Y:S02]  /*0990*/  LOP3.LUT R40, R40, R11.reuse, RZ, 0x3c, !PT ;  /* 0x0000000b28287212 */ /* 0x080fe400078e3cff */
[-C--:B------:R-:W-:Y:S02]  /*09a0*/  LOP3.LUT R10, R17, R11.reuse, RZ, 0x3c, !PT ;  /* 0x0000000b110a7212 */ /* 0x080fe400078e3cff */
[-C--:B------:R-:W-:Y:S02]  /*09b0*/  LOP3.LUT R34, R18, R11.reuse, RZ, 0x3c, !PT ;  /* 0x0000000b12227212 */ /* 0x080fe400078e3cff */
[----:B------:R-:W-:Y:S02]  /*09c0*/  LOP3.LUT R46, R61, R11, RZ, 0x3c, !PT ;  /* 0x0000000b3d2e7212 */ /* 0x000fe400078e3cff */
[----:B------:R-:W-:Y:S02]  /*09d0*/  LOP3.LUT R8, R60, R35, RZ, 0x3c, !PT ;  /* 0x000000233c087212 */ /* 0x000fe400078e3cff */
[----:B------:R-:W-:-:S02]  /*09e0*/  LOP3.LUT R9, R58, R47, RZ, 0x3c, !PT ;  /* 0x0000002f3a097212 */ /* 0x000fc400078e3cff */
[-C--:B------:R-:W-:Y:S02]  /*09f0*/  LOP3.LUT R11, R28, R45.reuse, RZ, 0x3c, !PT ;  /* 0x0000002d1c0b7212 */ /* 0x080fe400078e3cff */
[-C--:B------:R-:W-:Y:S01]  /*0a00*/  LOP3.LUT R7, R7, R45.reuse, RZ, 0x3c, !PT ;  /* 0x0000002d07077212 */ /* 0x080fe200078e3cff */
[----:B------:R-:W-:Y:S01]  /*0a10*/  STL.64 [R1+0xa0], R8 ;  /* 0x0000a00801007387 */ /* 0x000fe20000100a00 */
[-C--:B------:R-:W-:Y:S02]  /*0a20*/  LOP3.LUT R41, R41, R45.reuse, RZ, 0x3c, !PT ;  /* 0x0000002d29297212 */ /* 0x080fe400078e3cff */
[-C--:B------:R-:W-:Y:S01]  /*0a30*/  LOP3.LUT R35, R31, R45.reuse, RZ, 0x3c, !PT ;  /* 0x0000002d1f237212 */ /* 0x080fe200078e3cff */
[----:B------:R-:W-:Y:S01]  /*0a40*/  STL.64 [R1+0x30], R6 ;  /* 0x0000300601007387 */ /* 0x000fe20000100a00 */
[----:B------:R-:W-:Y:S02]  /*0a50*/  LOP3.LUT R47, R52, R45, RZ, 0x3c, !PT ;  /* 0x0000002d342f7212 */ /* 0x000fe400078e3cff */
[-C--:B------:R-:W-:Y:S01]  /*0a60*/  LOP3.LUT R4, R4, R33.reuse, RZ, 0x3c, !PT ;  /* 0x0000002104047212 */ /* 0x080fe200078e3cff */
[----:B------:R-:W-:Y:S01]  /*0a70*/  STL.64 [R1+0x58], R10 ;  /* 0x0000580a01007387 */ /* 0x000fe20000100a00 */
[----:B------:R-:W-:-:S02]  /*0a80*/  LOP3.LUT R38, R38, R33, RZ, 0x3c, !PT ;  /* 0x0000002126267212 */ /* 0x000fc400078e3cff */
[-C--:B------:R-:W-:Y:S01]  /*0a90*/  LOP3.LUT R32, R25, R33.reuse, RZ, 0x3c, !PT ;  /* 0x0000002119207212 */ /* 0x080fe200078e3cff */
[----:B------:R-:W-:Y:S01]  /*0aa0*/  STL.64 [R1+0x80], R34 ;  /* 0x0000802201007387 */ /* 0x000fe20000100a00 */
[-C--:B------:R-:W-:Y:S02]  /*0ab0*/  LOP3.LUT R44, R44, R33.reuse, RZ, 0x3c, !PT ;  /* 0x000000212c2c7212 */ /* 0x080fe400078e3cff */
[----:B------:R-:W-:Y:S01]  /*0ac0*/  LOP3.LUT R54, R54, R33, RZ, 0x3c, !PT ;  /* 0x0000002136367212 */ /* 0x000fe200078e3cff */
[----:B------:R-:W-:Y:S01]  /*0ad0*/  STL.64 [R1+0xa8], R46 ;  /* 0x0000a82e01007387 */ /* 0x000fe20000100a00 */
[-C--:B------:R-:W-:Y:S02]  /*0ae0*/  LOP3.LUT R36, R36, R15.reuse, RZ, 0x3c, !PT ;  /* 0x0000000f24247212 */ /* 0x080fe400078e3cff */
[-C--:B------:R-:W-:Y:S01]  /*0af0*/  LOP3.LUT R56, R23, R15.reuse, RZ, 0x3c, !PT ;  /* 0x0000000f17387212 */ /* 0x080fe200078e3cff */
[----:B------:R-:W-:Y:S01]  /*0b00*/  STL.64 [R1+0x8], R40 ;  /* 0x0000082801007387 */ /* 0x000fe20000100a00 */
[----:B------:R-:W-:-:S02]  /*0b10*/  LOP3.LUT R16, R16, R15, RZ, 0x3c, !PT ;  /* 0x0000000f10107212 */ /* 0x000fc400078e3cff */
[-C--:B------:R-:W-:Y:S02]  /*0b20*/  LOP3.LUT R28, R42, R15.reuse, RZ, 0x3c, !PT ;  /* 0x0000000f2a1c7212 */ /* 0x080fe400078e3cff */
[----:B------:R-:W-:Y:S02]  /*0b30*/  LOP3.LUT R50, R50, R15, RZ, 0x3c, !PT ;  /* 0x0000000f32327212 */ /* 0x000fe400078e3cff */
[----:B------:R-:W-:Y:S02]  /*0b40*/  LOP3.LUT R17, R29, R14, RZ, 0x3c, !PT ;  /* 0x0000000e1d117212 */ /* 0x000fe400078e3cff */
[-C--:B------:R-:W-:Y:S02]  /*0b50*/  LOP3.LUT R5, R5, R12.reuse, RZ, 0x3c, !PT ;  /* 0x0000000c05057212 */ /* 0x080fe400078e3cff */
[-C--:B------:R-:W-:Y:S01]  /*0b60*/  LOP3.LUT R39, R39, R12.reuse, RZ, 0x3c, !PT ;  /* 0x0000000c27277212 */ /* 0x080fe200078e3cff */
[----:B------:R-:W-:Y:S01]  /*0b70*/  STL.64 [R1+0x68], R16 ;  /* 0x0000681001007387 */ /* 0x000fe20000100a00 */
[----:B------:R-:W-:-:S02]  /*0b80*/  LOP3.LUT R33, R26, R12, RZ, 0x3c, !PT ;  /* 0x0000000c1a217212 */ /* 0x000fc400078e3cff */
[-C--:B------:R-:W-:Y:S01]  /*0b90*/  LOP3.LUT R45, R59, R12.reuse, RZ, 0x3c, !PT ;  /* 0x0000000c3b2d7212 */ /* 0x080fe200078e3cff */
[----:B------:R-:W-:Y:S01]  /*0ba0*/  STL.64 [R1+0x10], R38 ;  /* 0x0000102601007387 */ /* 0x000fe20000100a00 */
[----:B------:R-:W-:Y:S02]  /*0bb0*/  LOP3.LUT R55, R55, R12, RZ, 0x3c, !PT ;  /* 0x0000000c37377212 */ /* 0x000fe400078e3cff */
[-C--:B------:R-:W-:Y:S01]  /*0bc0*/  LOP3.LUT R37, R37, R14.reuse, RZ, 0x3c, !PT ;  /* 0x0000000e25257212 */ /* 0x080fe200078e3cff */
[----:B------:R0:W-:Y:S01]  /*0bd0*/  STL.64 [R1+0x38], R4 ;  /* 0x0000380401007387 */ /* 0x0001e20000100a00 */
[-C--:B------:R-:W-:Y:S02]  /*0be0*/  LOP3.LUT R57, R24, R14.reuse, RZ, 0x3c, !PT ;  /* 0x0000000e18397212 */ /* 0x080fe400078e3cff */
[-C--:B------:R-:W-:Y:S01]  /*0bf0*/  LOP3.LUT R29, R53, R14.reuse, RZ, 0x3c, !PT ;  /* 0x0000000e351d7212 */ /* 0x080fe200078e3cff */
[----:B------:R-:W-:Y:S01]  /*0c00*/  STL.64 [R1+0x60], R32 ;  /* 0x0000602001007387 */ /* 0x000fe20000100a00 */
[----:B------:R-:W-:-:S02]  /*0c10*/  LOP3.LUT R51, R51, R14, RZ, 0x3c, !PT ;  /* 0x0000000e33337212 */ /* 0x000fc400078e3cff */
[-C--:B------:R-:W-:Y:S01]  /*0c20*/  LOP3.LUT R15, R48, R13.reuse, RZ, 0x3c, !PT ;  /* 0x0000000d300f7212 */ /* 0x080fe200078e3cff */
[----:B------:R-:W-:Y:S01]  /*0c30*/  STL.64 [R1+0x88], R44 ;  /* 0x0000882c01007387 */ /* 0x000fe20000100a00 */
[-C--:B------:R-:W-:Y:S02]  /*0c40*/  LOP3.LUT R23, R21, R13.reuse, RZ, 0x3c, !PT ;  /* 0x0000000d15177212 */ /* 0x080fe400078e3cff */
[-C--:B------:R-:W-:Y:S01]  /*0c50*/  LOP3.LUT R25, R0, R13.reuse, RZ, 0x3c, !PT ;  /* 0x0000000d00197212 */ /* 0x080fe200078e3cff */
[----:B------:R-:W-:Y:S01]  /*0c60*/  STL.64 [R1+0xb0], R54 ;  /* 0x0000b03601007387 */ /* 0x000fe20000100a00 */
[-C--:B------:R-:W-:Y:S02]  /*0c70*/  LOP3.LUT R19, R19, R13.reuse, RZ, 0x3c, !PT ;  /* 0x0000000d13137212 */ /* 0x080fe400078e3cff */
[----:B------:R-:W-:Y:S01]  /*0c80*/  LOP3.LUT R13, R3, R13, RZ, 0x3c, !PT ;  /* 0x0000000d030d7212 */ /* 0x000fe200078e3cff */
[----:B------:R-:W-:Y:S01]  /*0c90*/  STL.64 [R1+0x18], R36 ;  /* 0x0000182401007387 */ /* 0x000fe20000100a00 */
[----:B------:R-:W-:-:S02]  /*0ca0*/  LOP3.LUT R12, R2, R43, RZ, 0x3c, !PT ;  /* 0x0000002b020c7212 */ /* 0x000fc400078e3cff */
[-C--:B------:R-:W-:Y:S01]  /*0cb0*/  LOP3.LUT R14, R49, R43.reuse, RZ, 0x3c, !PT ;  /* 0x0000002b310e7212 */ /* 0x080fe200078e3cff */
[----:B------:R-:W-:Y:S01]  /*0cc0*/  STL.64 [R1+0x40], R56 ;  /* 0x0000403801007387 */ /* 0x000fe20000100a00 */
[-C--:B------:R-:W-:Y:S02]  /*0cd0*/  LOP3.LUT R22, R22, R43.reuse, RZ, 0x3c, !PT ;  /* 0x0000002b16167212 */ /* 0x080fe400078e3cff */
[-C--:B------:R-:W-:Y:S01]  /*0ce0*/  LOP3.LUT R24, R27, R43.reuse, RZ, 0x3c, !PT ;  /* 0x0000002b1b187212 */ /* 0x080fe200078e3cff */
[----:B------:R-:W-:Y:S01]  /*0cf0*/  STL.64 [R1+0x90], R28 ;  /* 0x0000901c01007387 */ /* 0x000fe20000100a00 */
[----:B------:R-:W-:-:S03]  /*0d00*/  LOP3.LUT R18, R20, R43, RZ, 0x3c, !PT ;  /* 0x0000002b14127212 */ /* 0x000fc600078e3cff */
[----:B------:R-:W-:Y:S04]  /*0d10*/  STL.64 [R1+0xb8], R50 ;  /* 0x0000b83201007387 */ /* 0x000fe80000100a00 */
[----:B------:R-:W-:Y:S04]  /*0d20*/  STL.64 [R1+0x48], R14 ;  /* 0x0000480e01007387 */ /* 0x000fe80000100a00 */
[----:B------:R-:W-:Y:S04]  /*0d30*/  STL.64 [R1+0x70], R22 ;  /* 0x0000701601007387 */ /* 0x000fe80000100a00 */
[----:B------:R-:W-:Y:S04]  /*0d40*/  STL.64 [R1+0x98], R24 ;  /* 0x0000981801007387 */ /* 0x000fe80000100a00 */
[----:B------:R-:W-:Y:S04]  /*0d50*/  STL.64 [R1+0x20], R12 ;  /* 0x0000200c01007387 */ /* 0x000fe80000100a00 */
[----:B------:R-:W-:Y:S04]  /*0d60*/  STL.64 [R1+0xc0], R18 ;  /* 0x0000c01201007387 */ /* 0x000fe80000100a00 */
[----:B------:R-:W2:Y:S01]  /*0d70*/  LDL.64 R2, [UR53] ;  /* 0x00000035ff027983 */ /* 0x000ea20008100a00 */
[----:B------:R-:W-:Y:S01]  /*0d80*/  UIADD3 UR52, UPT, UPT, -UR57, URZ, URZ ;  /* 0x000000ff39347290 */ /* 0x000fe2000fffe1ff */
[C-C-:B0-----:R-:W-:Y:S01]  /*0d90*/  SHF.R.U64 R5, R40.reuse, UR54, R41.reuse ;  /* 0x0000003628057c19 */ /* 0x141fe20008001229 */
[----:B------:R-:W-:Y:S01]  /*0da0*/  ULOP3.LUT UR60, UR57, 0x3f, URZ, 0xc0, !UPT ;  /* 0x0000003f393c7892 */ /* 0x000fe2000f8ec0ff */
[C---:B------:R-:W-:Y:S01]  /*0db0*/  SHF.L.U64.HI R4, R40.reuse, UR47, R41 ;  /* 0x0000002f28047c19 */ /* 0x040fe20008010229 */
[----:B------:R-:W-:Y:S01]  /*0dc0*/  ULOP3.LUT UR52, UR52, 0x3f, URZ, 0xc0, !UPT ;  /* 0x0000003f34347892 */ /* 0x000fe2000f8ec0ff */
[----:B------:R-:W-:-:S02]  /*0dd0*/  SHF.L.U32 R0, R40, UR47, RZ ;  /* 0x0000002f28007c19 */ /* 0x000fc400080006ff */
[----:B------:R-:W-:Y:S02]  /*0de0*/  SHF.R.U32.HI R7, RZ, UR54, R41 ;  /* 0x00000036ff077c19 */ /* 0x000fe40008011629 */
[----:B------:R-:W-:Y:S02]  /*0df0*/  LOP3.LUT R6, R0, R5, RZ, 0xfc, !PT ;  /* 0x0000000500067212 */ /* 0x000fe400078efcff */
[----:B------:R-:W-:-:S05]  /*0e00*/  LOP3.LUT R7, R4, R7, RZ, 0xfc, !PT ;  /* 0x0000000704077212 */ /* 0x000fca00078efcff */
[----:B------:R0:W-:Y:S01]  /*0e10*/  STL.64 [UR53], R6 ;  /* 0x00000006ff007987 */ /* 0x0001e20008100a35 */
[C-C-:B--2---:R-:W-:Y:S02]  /*0e20*/  SHF.R.U64 R9, R2.reuse, UR52, R3.reuse ;  /* 0x0000003402097c19 */ /* 0x144fe40008001203 */
[C---:B------:R-:W-:Y:S02]  /*0e30*/  SHF.L.U32 R8, R2.reuse, UR60, RZ ;  /* 0x0000003c02087c19 */ /* 0x040fe400080006ff */
[--C-:B------:R-:W-:Y:S02]  /*0e40*/  SHF.L.U64.HI R0, R2, UR60, R3.reuse ;  /* 0x0000003c02007c19 */ /* 0x100fe40008010203 */
[----:B------:R-:W-:Y:S02]  /*0e50*/  SHF.R.U32.HI R5, RZ, UR52, R3 ;  /* 0x00000034ff057c19 */ /* 0x000fe40008011603 */
[----:B------:R-:W0:Y:S01]  /*0e60*/  LDL.64 R2, [UR45] ;  /* 0x0000002dff027983 */ /* 0x000e220008100a00 */
[----:B------:R-:W-:-:S02]  /*0e70*/  LOP3.LUT R8, R8, R9, RZ, 0xfc, !PT ;  /* 0x0000000908087212 */ /* 0x000fc400078efcff */
[----:B------:R-:W-:-:S05]  /*0e80*/  LOP3.LUT R9, R0, R5, RZ, 0xfc, !PT ;  /* 0x0000000500097212 */ /* 0x000fca00078efcff */
[----:B------:R1:W-:Y:S04]  /*0e90*/  STL.64 [UR45], R8 ;  /* 0x00000008ff007987 */ /* 0x0003e80008100a2d */
[----:B------:R-:W1:Y:S01]  /*0ea0*/  LDL.64 R4, [UR8] ;  /* 0x00000008ff047983 */ /* 0x000e620008100a00 */
[----:B------:R-:W-:Y:S02]  /*0eb0*/  UIADD3 UR52, UPT, UPT, -UR20, URZ, URZ ;  /* 0x000000ff14347290 */ /* 0x000fe4000fffe1ff */
[----:B------:R-:W-:Y:S02]  /*0ec0*/  ULOP3.LUT UR60, UR20, 0x3f, URZ, 0xc0, !UPT ;  /* 0x0000003f143c7892 */ /* 0x000fe4000f8ec0ff */
[----:B------:R-:W-:Y:S02]  /*0ed0*/  ULOP3.LUT UR52, UR52, 0x3f, URZ, 0xc0, !UPT ;  /* 0x0000003f34347892 */ /* 0x000fe4000f8ec0ff */
[----:B------:R-:W-:-:S04]  /*0ee0*/  UIADD3 UR53, UPT, UPT, -UR21, URZ, URZ ;  /* 0x000000ff15357290 */ /* 0x000fc8000fffe1ff */
[----:B------:R-:W-:Y:S01]  /*0ef0*/  ULOP3.LUT UR53, UR53, 0x3f, URZ, 0xc0, !UPT ;  /* 0x0000003f35357892 */ /* 0x000fe2000f8ec0ff */
[C-C-:B0-----:R-:W-:Y:S02]  /*0f00*/  SHF.R.U64 R7, R2.reuse, UR52, R3.reuse ;  /* 0x0000003402077c19 */ /* 0x141fe40008001203 */
[C-C-:B------:R-:W-:Y:S02]  /*0f10*/  SHF.L.U64.HI R0, R2.reuse, UR60, R3.reuse ;  /* 0x0000003c02007c19 */ /* 0x140fe40008010203 */
[----:B------:R-:W-:Y:S01]  /*0f20*/  SHF.R.U32.HI R3, RZ, UR52, R3 ;  /* 0x00000034ff037c19 */ /* 0x000fe20008011603 */
[----:B------:R-:W-:Y:S01]  /*0f30*/  ULOP3.LUT UR52, UR21, 0x3f, URZ, 0xc0, !UPT ;  /* 0x0000003f15347892 */ /* 0x000fe2000f8ec0ff */
[----:B------:R-:W-:-:S04]  /*0f40*/  SHF.L.U32 R2, R2, UR60, RZ ;  /* 0x0000003c02027c19 */ /* 0x000fc800080006ff */
[----:B------:R-:W-:Y:S02]  /*0f50*/  LOP3.LUT R6, R2, R7, RZ, 0xfc, !PT ;  /* 0x0000000702067212 */ /* 0x000fe400078efcff */
[----:B------:R-:W-:Y:S02]  /*0f60*/  LOP3.LUT R7, R0, R3, RZ, 0xfc, !PT ;  /* 0x0000000300077212 */ /* 0x000fe400078efcff */
[C-C-:B-1----:R-:W-:Y:S02]  /*0f70*/  SHF.R.U64 R9, R4.reuse, UR53, R5.reuse ;  /* 0x0000003504097c19 */ /* 0x142fe40008001205 */
[C-C-:B------:R-:W-:Y:S01]  /*0f80*/  SHF.L.U64.HI R0, R4.reuse, UR52, R5.reuse ;  /* 0x0000003404007c19 */ /* 0x140fe20008010205 */
[----:B------:R0:W-:Y:S01]  /*0f90*/  STL.64 [UR8], R6 ;  /* 0x00000006ff007987 */ /* 0x0001e20008100a08 */
[----:B------:R-:W-:Y:S02]  /*0fa0*/  SHF.L.U32 R4, R4, UR52, RZ ;  /* 0x0000003404047c19 */ /* 0x000fe400080006ff */
[----:B------:R-:W-:Y:S01]  /*0fb0*/  SHF.R.U32.HI R5, RZ, UR53, R5 ;  /* 0x00000035ff057c19 */ /* 0x000fe20008011605 */
        /* <DEDUP_REMOVED lines=27> */
[----:B---3--:R-:W-:Y:S02]  /*1170*/  UIADD3 UR52, UPT, UPT, -UR24, URZ, URZ ;  /* 0x000000ff18347290 */ /* 0x008fe4000fffe1ff */
        /* <DEDUP_REMOVED lines=43> */
[----:B----4-:R-:W-:Y:S02]  /*1430*/  UIADD3 UR52, UPT, UPT, -UR28, URZ, URZ ;  /* 0x000000ff1c347290 */ /* 0x010fe4000fffe1ff */
        /* <DEDUP_REMOVED lines=94> */
[----:B------:R-:W-:Y:S01]  /*1a20*/  SHF.L.U32 R2, R2, UR60, RZ ;  /* 0x0000003c02027c19 */ /* 0x000fe200080006ff */
[----:B------:R-:W-:Y:S01]  /*1a30*/  ULOP3.LUT UR60, UR37, 0x3f, URZ, 0xc0, !UPT ;  /* 0x0000003f253c7892 */ /* 0x000fe2000f8ec0ff */
[----:B------:R-:W-:Y:S01]  /*1a40*/  SHF.R.U32.HI R3, RZ, UR52, R3 ;  /* 0x00000034ff037c19 */ /* 0x000fe20008011603 */
[----:B------:R-:W-:Y:S01]  /*1a50*/  ULEA UR52, UR58, UR55, 0x3 ;  /* 0x000000373a347291 */ /* 0x000fe2000f8e18ff */
[----:B------:R-:W-:Y:S02]  /*1a60*/  LOP3.LUT R6, R2, R7, RZ, 0xfc, !PT ;  /* 0x0000000702067212 */ /* 0x000fe400078efcff */
[----:B------:R-:W-:-:S02]  /*1a70*/  LOP3.LUT R7, R0, R3, RZ, 0xfc, !PT ;  /* 0x0000000300077212 */ /* 0x000fc400078efcff */
[C-C-:B-1----:R-:W-:Y:S02]  /*1a80*/  SHF.R.U64 R9, R4.reuse, UR53, R5.reuse ;  /* 0x0000003504097c19 */ /* 0x142fe40008001205 */
[C-C-:B------:R-:W-:Y:S01]  /*1a90*/  SHF.L.U64.HI R0, R4.reuse, UR60, R5.reuse ;  /* 0x0000003c04007c19 */ /* 0x140fe20008010205 */
[----:B------:R0:W-:Y:S01]  /*1aa0*/  STL.64 [UR46], R6 ;  /* 0x00000006ff007987 */ /* 0x0001e20008100a2e */
[----:B------:R-:W-:Y:S02]  /*1ab0*/  SHF.L.U32 R4, R4, UR60, RZ ;  /* 0x0000003c04047c19 */ /* 0x000fe400080006ff */
[----:B------:R-:W-:Y:S01]  /*1ac0*/  SHF.R.U32.HI R5, RZ, UR53, R5 ;  /* 0x00000035ff057c19 */ /* 0x000fe20008011605 */
[----:B------:R-:W0:Y:S01]  /*1ad0*/  LDL.64 R2, [UR52] ;  /* 0x00000034ff027983 */ /* 0x000e220008100a00 */
[----:B------:R-:W-:Y:S02]  /*1ae0*/  LOP3.LUT R8, R4, R9, RZ, 0xfc, !PT ;  /* 0x0000000904087212 */ /* 0x000fe400078efcff */
        /* <DEDUP_REMOVED lines=20> */
[----:B------:R-:W2:Y:S01]  /*1c30*/  LDL.64 R2, [UR42] ;  /* 0x0000002aff027983 */ /* 0x000ea20008100a00 */
[----:B------:R-:W-:-:S02]  /*1c40*/  LOP3.LUT R8, R8, R9, RZ, 0xfc, !PT ;  /* 0x0000000908087212 */ /* 0x000fc400078efcff */
[----:B------:R-:W-:-:S05]  /*1c50*/  LOP3.LUT R9, R0, R5, RZ, 0xfc, !PT ;  /* 0x0000000500097212 */ /* 0x000fca00078efcff */
[----:B------:R-:W-:Y:S04]  /*1c60*/  STL.64 [UR42], R8 ;  /* 0x00000008ff007987 */ /* 0x000fe80008100a2a */
[----:B------:R-:W3:Y:S01]  /*1c70*/  LDL.64 R4, [UR43] ;  /* 0x0000002bff047983 */ /* 0x000ee20008100a00 */
[----:B------:R-:W-:Y:S02]  /*1c80*/  UIADD3 UR52, UPT, UPT, -UR50, URZ, URZ ;  /* 0x000000ff32347290 */ /* 0x000fe4000fffe1ff */
[----:B------:R-:W-:Y:S02]  /*1c90*/  UIADD3 UR53, UPT, UPT, -UR51, URZ, URZ ;  /* 0x000000ff33357290 */ /* 0x000fe4000fffe1ff */
[----:B------:R-:W-:Y:S02]  /*1ca0*/  ULOP3.LUT UR52, UR52, 0x3f, URZ, 0xc0, !UPT ;  /* 0x0000003f34347892 */ /* 0x000fe4000f8ec0ff */
[----:B------:R-:W-:-:S02]  /*1cb0*/  ULOP3.LUT UR60, UR50, 0x3f, URZ, 0xc0, !UPT ;  /* 0x0000003f323c7892 */ /* 0x000fc4000f8ec0ff */
[----:B------:R-:W-:Y:S02]  /*1cc0*/  ULOP3.LUT UR53, UR53, 0x3f, URZ, 0xc0, !UPT ;  /* 0x0000003f35357892 */ /* 0x000fe4000f8ec0ff */
[----:B------:R-:W-:Y:S01]  /*1cd0*/  ULOP3.LUT UR61, UR51, 0x3f, URZ, 0xc0, !UPT ;  /* 0x0000003f333d7892 */ /* 0x000fe2000f8ec0ff */
[C-C-:B--2---:R-:W-:Y:S02]  /*1ce0*/  SHF.R.U64 R11, R2.reuse, UR52, R3.reuse ;  /* 0x00000034020b7c19 */ /* 0x144fe40008001203 */
[C-C-:B0-----:R-:W-:Y:S02]  /*1cf0*/  SHF.L.U64.HI R6, R2.reuse, UR60, R3.reuse ;  /* 0x0000003c02067c19 */ /* 0x141fe40008010203 */
[----:B------:R-:W-:Y:S02]  /*1d00*/  SHF.R.U32.HI R3, RZ, UR52, R3 ;  /* 0x00000034ff037c19 */ /* 0x000fe40008011603 */
[----:B------:R-:W-:Y:S02]  /*1d10*/  SHF.L.U32 R2, R2, UR60, RZ ;  /* 0x0000003c02027c19 */ /* 0x000fe400080006ff */
[----:B------:R-:W-:-:S02]  /*1d20*/  LOP3.LUT R3, R6, R3, RZ, 0xfc, !PT ;  /* 0x0000000306037212 */ /* 0x000fc400078efcff */
[C-C-:B---3--:R-:W-:Y:S02]  /*1d30*/  SHF.R.U64 R7, R4.reuse, UR53, R5.reuse ;  /* 0x0000003504077c19 */ /* 0x148fe40008001205 */
[C-C-:B------:R-:W-:Y:S02]  /*1d40*/  SHF.L.U64.HI R0, R4.reuse, UR61, R5.reuse ;  /* 0x0000003d04007c19 */ /* 0x140fe40008010205 */
[----:B------:R-:W-:Y:S02]  /*1d50*/  SHF.L.U32 R4, R4, UR61, RZ ;  /* 0x0000003d04047c19 */ /* 0x000fe400080006ff */
[----:B------:R-:W-:Y:S02]  /*1d60*/  SHF.R.U32.HI R5, RZ, UR53, R5 ;  /* 0x00000035ff057c19 */ /* 0x000fe40008011605 */
[----:B------:R-:W-:Y:S02]  /*1d70*/  LOP3.LUT R2, R2, R11, RZ, 0xfc, !PT ;  /* 0x0000000b02027212 */ /* 0x000fe400078efcff */
[----:B------:R-:W-:-:S02]  /*1d80*/  LOP3.LUT R4, R4, R7, RZ, 0xfc, !PT ;  /* 0x0000000704047212 */ /* 0x000fc400078efcff */
[----:B------:R-:W-:Y:S01]  /*1d90*/  LOP3.LUT R5, R0, R5, RZ, 0xfc, !PT ;  /* 0x0000000500057212 */ /* 0x000fe200078efcff */
[----:B------:R0:W-:Y:S04]  /*1da0*/  STL.64 [UR43], R2 ;  /* 0x00000002ff007987 */ /* 0x0001e80008100a2b */
[----:B------:R1:W-:Y:S04]  /*1db0*/  STL.64 [UR44], R4 ;  /* 0x00000004ff007987 */ /* 0x0003e80008100a2c */
[----:B------:R-:W2:Y:S04]  /*1dc0*/  LDL.64 R22, [R1+0x50] ;  /* 0x0000500001167983 */ /* 0x000ea80000100a00 */
[----:B------:R-:W2:Y:S04]  /*1dd0*/  LDL.64 R20, [R1+0x58] ;  /* 0x0000580001147983 */ /* 0x000ea80000100a00 */
[----:B------:R-:W2:Y:S04]  /*1de0*/  LDL.64 R26, [R1+0x60] ;  /* 0x00006000011a7983 */ /* 0x000ea80000100a00 */
[----:B------:R-:W3:Y:S04]  /*1df0*/  LDL.64 R46, [R1+0x68] ;  /* 0x00006800012e7983 */ /* 0x000ee80000100a00 */
[----:B------:R-:W4:Y:S04]  /*1e00*/  LDL.64 R18, [R1+0x70] ;  /* 0x0000700001127983 */ /* 0x000f280000100a00 */
        /* <DEDUP_REMOVED lines=12> */
[----:B0-----:R-:W4:Y:S04]  /*1ed0*/  LDL.64 R2, [R1] ;  /* 0x0000000001027983 */ /* 0x001f280000100a00 */
[----:B------:R-:W4:Y:S04]  /*1ee0*/  LDL.64 R6, [R1+0x20] ;  /* 0x0000200001067983 */ /* 0x000f280000100a00 */
[----:B------:R-:W4:Y:S04]  /*1ef0*/  LDL.64 R8, [R1+0x18] ;  /* 0x0000180001087983 */ /* 0x000f280000100a00 */
[----:B------:R-:W4:Y:S04]  /*1f00*/  LDL.64 R34, [R1+0x28] ;  /* 0x0000280001227983 */ /* 0x000f280000100a00 */
[----:B------:R-:W4:Y:S04]  /*1f10*/  LDL.64 R14, [R1+0x30] ;  /* 0x00003000010e7983 */ /* 0x000f280000100a00 */
[----:B-1----:R-:W4:Y:S04]  /*1f20*/  LDL.64 R4, [R1+0x38] ;  /* 0x0000380001047983 */ /* 0x002f280000100a00 */
[----:B------:R-:W4:Y:S04]  /*1f30*/  LDL.64 R48, [R1+0x40] ;  /* 0x0000400001307983 */ /* 0x000f280000100a00 */
[----:B------:R-:W4:Y:S01]  /*1f40*/  LDL.64 R10, [R1+0x48] ;  /* 0x00004800010a7983 */ /* 0x000f220000100a00 */
[----:B------:R-:W0:Y:S01]  /*1f50*/  LDCU.64 UR52, c[0x3][UR59] ;  /* 0x00c000003b3477ac */ /* 0x000e220008000a00 */
[----:B------:R-:W-:-:S04]  /*1f60*/  UIADD3 UR4, UPT, UPT, UR4, 0x1, URZ ;  /* 0x0000000104047890 */ /* 0x000fc8000fffe0ff */
[----:B------:R-:W-:Y:S02]  /*1f70*/  UISETP.NE.AND UP0, UPT, UR4, 0x18, UPT ;  /* 0x000000180400788c */ /* 0x000fe4000bf05270 */
[----:B------:R-:W-:Y:S01]  /*1f80*/  UIADD3 UR59, UPT, UPT, UR59, 0x8, URZ ;  /* 0x000000083b3b7890 */ /* 0x000fe2000fffe0ff */
[----:B--2---:R-:W-:Y:S02]  /*1f90*/  LOP3.LUT R32, R22, R26, R20, 0xb4, !PT ;  /* 0x0000001a16207212 */ /* 0x004fe400078eb414 */
[----:B------:R-:W-:Y:S02]  /*1fa0*/  LOP3.LUT R33, R23, R27, R21, 0xb4, !PT ;  /* 0x0000001b17217212 */ /* 0x000fe400078eb415 */
[----:B---3--:R-:W-:Y:S02]  /*1fb0*/  LOP3.LUT R17, R20, R46, R26, 0xb4, !PT ;  /* 0x0000002e14117212 */ /* 0x008fe400078eb41a */
[----:B----4-:R-:W-:Y:S02]  /*1fc0*/  LOP3.LUT R16, R46, R22, R18, 0xb4, !PT ;  /* 0x000000162e107212 */ /* 0x010fe400078eb412 */
[----:B------:R-:W-:-:S02]  /*1fd0*/  LOP3.LUT R25, R26, R18, R46, 0xb4, !PT ;  /* 0x000000121a197212 */ /* 0x000fc400078eb42e */
[----:B------:R-:W-:Y:S02]  /*1fe0*/  LOP3.LUT R22, R18, R20, R22, 0xb4, !PT ;  /* 0x0000001412167212 */ /* 0x000fe400078eb416 */
[----:B------:R-:W-:Y:S02]  /*1ff0*/  LOP3.LUT R28, R21, R47, R27, 0xb4, !PT ;  /* 0x0000002f151c7212 */ /* 0x000fe400078eb41b */
[----:B------:R-:W-:Y:S02]  /*2000*/  LOP3.LUT R26, R27, R19, R47, 0xb4, !PT ;  /* 0x000000131b1a7212 */ /* 0x000fe400078eb42f */
[----:B------:R-:W-:Y:S02]  /*2010*/  LOP3.LUT R46, R66, R44, R64, 0xb4, !PT ;  /* 0x0000002c422e7212 */ /* 0x000fe400078eb440 */
[----:B------:R-:W-:Y:S02]  /*2020*/  LOP3.LUT R18, R64, R42, R44, 0xb4, !PT ;  /* 0x0000002a40127212 */ /* 0x000fe400078eb42c */
        /* <DEDUP_REMOVED lines=20> */
[----:B0-----:R-:W-:Y:S02]  /*2170*/  LOP3.LUT R45, R36, UR52, R38, 0x9c, !PT ;  /* 0x00000034242d7c12 */ /* 0x001fe4000f8e9c26 */
[----:B------:R-:W-:Y:S02]  /*2180*/  LOP3.LUT R43, R37, UR53, R39, 0x9c, !PT ;  /* 0x00000035252b7c12 */ /* 0x000fe4000f8e9c27 */
        /* <DEDUP_REMOVED lines=18> */
[----:B------:R-:W-:Y:S01]  /*22b0*/  LOP3.LUT R10, R45, R2, RZ, 0x3c, !PT ;  /* 0x000000022d0a7212 */ /* 0x000fe200078e3cff */
[----:B------:R-:W-:Y:S01]  /*22c0*/  IMAD.MOV.U32 R2, RZ, RZ, R17 ;  /* 0x000000ffff027224 */ /* 0x000fe200078e0011 */
[----:B------:R-:W-:Y:S01]  /*22d0*/  LOP3.LUT R11, R43, R3, RZ, 0x3c, !PT ;  /* 0x000000032b0b7212 */ /* 0x000fe200078e3cff */
[----:B------:R-:W-:Y:S01]  /*22e0*/  IMAD.MOV.U32 R3, RZ, RZ, R28 ;  /* 0x000000ffff037224 */ /* 0x000fe200078e001c */
[----:B------:R-:W-:Y:S04]  /*22f0*/  STL.64 [R1+0x8], R40 ;  /* 0x0000082801007387 */ /* 0x000fe80000100a00 */
[----:B------:R-:W-:Y:S04]  /*2300*/  STL.64 [R1+0x10], R38 ;  /* 0x0000102601007387 */ /* 0x000fe80000100a00 */
[----:B------:R-:W-:Y:S04]  /*2310*/  STL.64 [R1+0x18], R36 ;  /* 0x0000182401007387 */ /* 0x000fe80000100a00 */
[----:B------:R-:W-:Y:S04]  /*2320*/  STL.64 [R1+0x50], R32 ;  /* 0x0000502001007387 */ /* 0x000fe80000100a00 */
[----:B------:R0:W-:Y:S02]  /*2330*/  STL.64 [R1+0x58], R2 ;  /* 0x0000580201007387 */ /* 0x0001e40000100a00 */
[----:B0-----:R-:W-:-:S02]  /*2340*/  IMAD.MOV.U32 R2, RZ, RZ, R25 ;  /* 0x000000ffff027224 */ /* 0x001fc400078e0019 */
[----:B------:R-:W-:-:S05]  /*2350*/  IMAD.MOV.U32 R3, RZ, RZ, R26 ;  /* 0x000000ffff037224 */ /* 0x000fca00078e001a */
[----:B------:R0:W-:Y:S01]  /*2360*/  STL.64 [R1+0x60], R2 ;  /* 0x0000600201007387 */ /* 0x0001e20000100a00 */
[----:B------:R-:W-:Y:S02]  /*2370*/  IMAD.MOV.U32 R47, RZ, RZ, R57 ;  /* 0x000000ffff2f7224 */ /* 0x000fe400078e0039 */
[----:B0-----:R-:W-:Y:S02]  /*2380*/  IMAD.MOV.U32 R2, RZ, RZ, R16 ;  /* 0x000000ffff027224 */ /* 0x001fe400078e0010 */
[----:B------:R-:W-:-:S05]  /*2390*/  IMAD.MOV.U32 R3, RZ, RZ, R29 ;  /* 0x000000ffff037224 */ /* 0x000fca00078e001d */
[----:B------:R0:W-:Y:S01]  /*23a0*/  STL.64 [R1+0x68], R2 ;  /* 0x0000680201007387 */ /* 0x0001e20000100a00 */
[----:B------:R-:W-:Y:S02]  /*23b0*/  IMAD.MOV.U32 R45, RZ, RZ, R59 ;  /* 0x000000ffff2d7224 */ /* 0x000fe400078e003b */
[----:B0-----:R-:W-:Y:S02]  /*23c0*/  IMAD.MOV.U32 R2, RZ, RZ, R22 ;  /* 0x000000ffff027224 */ /* 0x001fe400078e0016 */
[----:B------:R-:W-:-:S05]  /*23d0*/  IMAD.MOV.U32 R3, RZ, RZ, R21 ;  /* 0x000000ffff037224 */ /* 0x000fca00078e0015 */
[----:B------:R0:W-:Y:S01]  /*23e0*/  STL.64 [R1+0x70], R2 ;  /* 0x0000700201007387 */ /* 0x0001e20000100a00 */
[----:B------:R-:W-:-:S03]  /*23f0*/  IMAD.MOV.U32 R43, RZ, RZ, R53 ;  /* 0x000000ffff2b7224 */ /* 0x000fc600078e0035 */
[----:B------:R-:W-:Y:S01]  /*2400*/  STL.64 [R1+0x78], R46 ;  /* 0x0000782e01007387 */ /* 0x000fe20000100a00 */
[----:B0-----:R-:W-:Y:S02]  /*2410*/  IMAD.MOV.U32 R2, RZ, RZ, R18 ;  /* 0x000000ffff027224 */ /* 0x001fe400078e0012 */
[----:B------:R-:W-:-:S05]  /*2420*/  IMAD.MOV.U32 R3, RZ, RZ, R31 ;  /* 0x000000ffff037224 */ /* 0x000fca00078e001f */
[----:B------:R0:W-:Y:S04]  /*2430*/  STL.64 [R1+0x80], R2 ;  /* 0x0000800201007387 */ /* 0x0001e80000100a00 */
[----:B------:R-:W-:Y:S04]  /*2440*/  STL.64 [R1+0x88], R44 ;  /* 0x0000882c01007387 */ /* 0x000fe80000100a00 */
[----:B------:R-:W-:Y:S01]  /*2450*/  STL.64 [R1+0x90], R42 ;  /* 0x0000902a01007387 */ /* 0x000fe20000100a00 */
[----:B0-----:R-:W-:Y:S02]  /*2460*/  IMAD.MOV.U32 R2, RZ, RZ, R27 ;  /* 0x000000ffff027224 */ /* 0x001fe400078e001b */
[----:B------:R-:W-:-:S05]  /*2470*/  IMAD.MOV.U32 R3, RZ, RZ, R0 ;  /* 0x000000ffff037224 */ /* 0x000fca00078e0000 */
[----:B------:R0:W-:Y:S02]  /*2480*/  STL.64 [R1+0x98], R2 ;  /* 0x0000980201007387 */ /* 0x0001e40000100a00 */
[----:B0-----:R-:W-:Y:S02]  /*2490*/  IMAD.MOV.U32 R2, RZ, RZ, R60 ;  /* 0x000000ffff027224 */ /* 0x001fe400078e003c */
[----:B------:R-:W-:-:S05]  /*24a0*/  IMAD.MOV.U32 R3, RZ, RZ, R58 ;  /* 0x000000ffff037224 */ /* 0x000fca00078e003a */
[----:B------:R0:W-:Y:S02]  /*24b0*/  STL.64 [R1+0xa0], R2 ;  /* 0x0000a00201007387 */ /* 0x0001e40000100a00 */
        /* <DEDUP_REMOVED lines=17> */
[----:B------:R0:W-:Y:S04]  /*25d0*/  STL.64 [R1+0x28], R8 ;  /* 0x0000280801007387 */ /* 0x0001e80000100a00 */
[----:B------:R0:W-:Y:S04]  /*25e0*/  STL.64 [R1+0x30], R6 ;  /* 0x0000300601007387 */ /* 0x0001e80000100a00 */
[----:B------:R0:W-:Y:S04]  /*25f0*/  STL.64 [R1+0x38], R4 ;  /* 0x0000380401007387 */ /* 0x0001e80000100a00 */
[----:B------:R0:W-:Y:S01]  /*2600*/  STL.64 [R1], R10 ;  /* 0x0000000a01007387 */ /* 0x0001e20000100a00 */
[----:B------:R-:W-:Y:S05]  /*2610*/  BRA.U UP0, `(.L_x_299) ;  /* 0xffffffe100047547 */ /* 0x000fea000b83ffff */
[----:B------:R-:W1:Y:S01]  /*2620*/  LDCU.64 UR4, c[0x0][0x390] ;  /* 0x00007200ff0477ac */ /* 0x000e620008000a00 */
[----:B------:R-:W-:Y:S01]  /*2630*/  IMAD R30, R30, 0x14, RZ ;  /* 0x000000141e1e7824 */ /* 0x000fe200078e02ff */
[--C-:B0-----:R-:W-:Y:S02]  /*2640*/  SHF.R.U32.HI R7, RZ, 0x8, R41.reuse ;  /* 0x00000008ff077819 */ /* 0x101fe40000011629 */
[--C-:B------:R-:W-:Y:S01]  /*2650*/  SHF.R.U32.HI R11, RZ, 0x10, R41.reuse ;  /* 0x00000010ff0b7819 */ /* 0x100fe20000011629 */
[C---:B------:R-:W-:Y:S01]  /*2660*/  VIADD R4, R30.reuse, 0x4 ;  /* 0x000000041e047836 */ /* 0x040fe20000000000 */
[----:B------:R-:W-:Y:S01]  /*2670*/  SHF.R.U32.HI R9, RZ, 0x18, R41 ;  /* 0x00000018ff097819 */ /* 0x000fe20000011629 */
[----:B------:R-:W-:Y:S01]  /*2680*/  VIADD R6, R30, 0x8 ;  /* 0x000000081e067836 */ /* 0x000fe20000000000 */
[C-C-:B------:R-:W-:Y:S02]  /*2690*/  SHF.R.U64 R17, R38.reuse, 0x8, R39.reuse ;  /* 0x0000000826117819 */ /* 0x140fe40000001227 */
[----:B------:R-:W-:-:S02]  /*26a0*/  SHF.R.U64 R15, R38, 0x10, R39 ;  /* 0x00000010260f7819 */ /* 0x000fc40000001227 */
[--C-:B------:R-:W-:Y:S02]  /*26b0*/  SHF.R.U64 R13, R38, 0x18, R39.reuse ;  /* 0x00000018260d7819 */ /* 0x100fe40000001227 */
[----:B------:R-:W-:Y:S02]  /*26c0*/  SHF.R.U32.HI R19, RZ, 0x8, R39 ;  /* 0x00000008ff137819 */ /* 0x000fe40000011627 */
[----:B-1----:R-:W-:-:S05]  /*26d0*/  IADD3 R2, P0, PT, R30, UR4, RZ ;  /* 0x000000041e027c10 */ /* 0x002fca000ff1e0ff */
[----:B------:R-:W-:Y:S01]  /*26e0*/  IMAD.X R3, RZ, RZ, UR5, P0 ;  /* 0x00000005ff037e24 */ /* 0x000fe200080e06ff */
[----:B------:R-:W-:-:S04]  /*26f0*/  IADD3 R4, P0, PT, R4, UR4, RZ ;  /* 0x0000000404047c10 */ /* 0x000fc8000ff1e0ff */
[----:B------:R0:W-:Y:S01]  /*2700*/  STG.E.U8 desc[UR48][R2.64+0x1], R7 ;  /* 0x0000010702007986 */ /* 0x0001e2000c101130 */
[----:B------:R-:W-:Y:S01]  /*2710*/  IMAD.X R5, RZ, RZ, UR5, P0 ;  /* 0x00000005ff057e24 */ /* 0x000fe200080e06ff */
[----:B------:R-:W-:Y:S02]  /*2720*/  IADD3 R6, P0, PT, R6, UR4, RZ ;  /* 0x0000000406067c10 */ /* 0x000fe4000ff1e0ff */
[----:B------:R1:W-:Y:S04]  /*2730*/  STG.E.U8 desc[UR48][R2.64+0x2], R11 ;  /* 0x0000020b02007986 */ /* 0x0003e8000c101130 */
[----:B------:R-:W-:Y:S04]  /*2740*/  STG.E.U8 desc[UR48][R2.64], R41 ;  /* 0x0000002902007986 */ /* 0x000fe8000c101130 */
[----:B------:R2:W-:Y:S01]  /*2750*/  STG.E.U8 desc[UR48][R2.64+0x3], R9 ;  /* 0x0000030902007986 */ /* 0x0005e2000c101130 */
[----:B0-----:R-:W-:-:S03]  /*2760*/  IMAD.X R7, RZ, RZ, UR5, P0 ;  /* 0x00000005ff077e24 */ /* 0x001fc600080e06ff */
[----:B------:R0:W-:Y:S01]  /*2770*/  STG.E.U8 desc[UR48][R4.64+0x1], R17 ;  /* 0x0000011104007986 */ /* 0x0001e2000c101130 */
[----:B-1----:R-:W-:-:S03]  /*2780*/  SHF.R.U32.HI R11, RZ, 0x10, R39 ;  /* 0x00000010ff0b7819 */ /* 0x002fc60000011627 */
[----:B------:R1:W-:Y:S01]  /*2790*/  STG.E.U8 desc[UR48][R4.64+0x2], R15 ;  /* 0x0000020f04007986 */ /* 0x0003e2000c101130 */
[----:B--2---:R-:W-:-:S03]  /*27a0*/  VIADD R2, R30, 0xc ;  /* 0x0000000c1e027836 */ /* 0x004fc60000000000 */
[----:B------:R-:W-:Y:S01]  /*27b0*/  STG.E.U8 desc[UR48][R4.64], R38 ;  /* 0x0000002604007986 */ /* 0x000fe2000c101130 */
[----:B------:R-:W-:Y:S02]  /*27c0*/  SHF.R.U32.HI R9, RZ, 0x18, R39 ;  /* 0x00000018ff097819 */ /* 0x000fe40000011627 */
[--C-:B0-----:R-:W-:Y:S01]  /*27d0*/  SHF.R.U64 R17, R36, 0x8, R37.reuse ;  /* 0x0000000824117819 */ /* 0x101fe20000001225 */
[----:B------:R0:W-:Y:S01]  /*27e0*/  STG.E.U8 desc[UR48][R4.64+0x3], R13 ;  /* 0x0000030d04007986 */ /* 0x0001e2000c101130 */
[----:B------:R-:W-:Y:S02]  /*27f0*/  IADD3 R2, P0, PT, R2, UR4, RZ ;  /* 0x0000000402027c10 */ /* 0x000fe4000ff1e0ff */
[----:B-1----:R-:W-:Y:S01]  /*2800*/  SHF.R.U64 R15, R36, 0x10, R37 ;  /* 0x00000010240f7819 */ /* 0x002fe20000001225 */
[----:B------:R-:W-:Y:S02]  /*2810*/  STG.E.U8 desc[UR48][R6.64+0x1], R19 ;  /* 0x0000011306007986 */ /* 0x000fe4000c101130 */
[----:B------:R-:W-:-:S02]  /*2820*/  IMAD.X R3, RZ, RZ, UR5, P0 ;  /* 0x00000005ff037e24 */ /* 0x000fc400080e06ff */
[----:B------:R1:W-:Y:S01]  /*2830*/  STG.E.U8 desc[UR48][R6.64+0x2], R11 ;  /* 0x0000020b06007986 */ /* 0x0003e2000c101130 */
[----:B0-----:R-:W-:-:S03]  /*2840*/  VIADD R4, R30, 0x10 ;  /* 0x000000101e047836 */ /* 0x001fc60000000000 */
[----:B------:R-:W-:Y:S01]  /*2850*/  STG.E.U8 desc[UR48][R6.64], R39 ;  /* 0x0000002706007986 */ /* 0x000fe2000c101130 */
[--C-:B------:R-:W-:Y:S02]  /*2860*/  SHF.R.U64 R13, R36, 0x18, R37.reuse ;  /* 0x00000018240d7819 */ /* 0x100fe40000001225 */
[----:B------:R-:W-:Y:S01]  /*2870*/  IADD3 R4, P0, PT, R4, UR4, RZ ;  /* 0x0000000404047c10 */ /* 0x000fe2000ff1e0ff */
[----:B------:R0:W-:Y:S01]  /*2880*/  STG.E.U8 desc[UR48][R6.64+0x3], R9 ;  /* 0x0000030906007986 */ /* 0x0001e2000c101130 */
[----:B-1----:R-:W-:-:S03]  /*2890*/  SHF.R.U32.HI R11, RZ, 0x8, R37 ;  /* 0x00000008ff0b7819 */ /* 0x002fc60000011625 */
[----:B------:R-:W-:Y:S01]  /*28a0*/  IMAD.X R5, RZ, RZ, UR5, P0 ;  /* 0x00000005ff057e24 */ /* 0x000fe200080e06ff */
[----:B------:R-:W-:Y:S04]  /*28b0*/  STG.E.U8 desc[UR48][R2.64+0x1], R17 ;  /* 0x0000011102007986 */ /* 0x000fe8000c101130 */
[----:B------:R-:W-:Y:S01]  /*28c0*/  STG.E.U8 desc[UR48][R2.64+0x2], R15 ;  /* 0x0000020f02007986 */ /* 0x000fe2000c101130 */
[----:B0-----:R-:W-:-:S03]  /*28d0*/  SHF.R.U32.HI R9, RZ, 0x10, R37 ;  /* 0x00000010ff097819 */ /* 0x001fc60000011625 */
[----:B------:R-:W-:Y:S01]  /*28e0*/  STG.E.U8 desc[UR48][R2.64], R36 ;  /* 0x0000002402007986 */ /* 0x000fe2000c101130 */
[----:B------:R-:W-:-:S03]  /*28f0*/  SHF.R.U32.HI R7, RZ, 0x18, R37 ;  /* 0x00000018ff077819 */ /* 0x000fc60000011625 */
[----:B------:R-:W-:Y:S04]  /*2900*/  STG.E.U8 desc[UR48][R2.64+0x3], R13 ;  /* 0x0000030d02007986 */ /* 0x000fe8000c101130 */
[----:B------:R-:W-:Y:S04]  /*2910*/  STG.E.U8 desc[UR48][R4.64], R37 ;  /* 0x0000002504007986 */ /* 0x000fe8000c101130 */
[----:B------:R-:W-:Y:S04]  /*2920*/  STG.E.U8 desc[UR48][R4.64+0x1], R11 ;  /* 0x0000010b04007986 */ /* 0x000fe8000c101130 */
[----:B------:R-:W-:Y:S04]  /*2930*/  STG.E.U8 desc[UR48][R4.64+0x2], R9 ;  /* 0x0000020904007986 */ /* 0x000fe8000c101130 */
[----:B------:R-:W-:Y:S01]  /*2940*/  STG.E.U8 desc[UR48][R4.64+0x3], R7 ;  /* 0x0000030704007986 */ /* 0x000fe2000c101130 */
[----:B------:R-:W-:Y:S05]  /*2950*/  EXIT ;  /* 0x000000000000794d */ /* 0x000fea0003800000 */
.L_x_300:
        /* <DEDUP_REMOVED lines=10> */
.L_x_637:


//--------------------- .text.batch_verify_ecdsa  --------------------------
	.section	.text.batch_verify_ecdsa,"ax",@progbits
	.align	128
        .global         batch_verify_ecdsa
        .type           batch_verify_ecdsa,@function
        .size           batch_verify_ecdsa,(.L_x_638 - batch_verify_ecdsa)
        .other          batch_verify_ecdsa,@"STO_CUDA_ENTRY STV_DEFAULT"
batch_verify_ecdsa:
.text.batch_verify_ecdsa:
[----:B------:R-:W0:Y:S01]  /*0000*/  LDC R1, c[0x0][0x37c] ;  /* 0x0000df00ff017b82 */ /* 0x000e220000000800 */
[----:B------:R-:W1:Y:S07]  /*0010*/  S2R R0, SR_TID.X ;  /* 0x0000000000007919 */ /* 0x000e6e0000002100 */
[----:B------:R-:W1:Y:S01]  /*0020*/  S2UR UR4, SR_CTAID.X ;  /* 0x00000000000479c3 */ /* 0x000e620000002500 */
[----:B------:R-:W2:Y:S01]  /*0030*/  LDCU UR5, c[0x0][0x398] ;  /* 0x00007300ff0577ac */ /* 0x000ea20008000800 */
[----:B0-----:R-:W-:-:S05]  /*0040*/  VIADD R1, R1, 0xffffffa0 ;  /* 0xffffffa001017836 */ /* 0x001fca0000000000 */
[C---:B------:R-:W-:Y:S01]  /*0050*/  R2UR UR6, R1.reuse ;  /* 0x00000000010672ca */ /* 0x040fe200000e0000 */
[----:B------:R-:W1:Y:S01]  /*0060*/  LDC R5, c[0x0][0x360] ;  /* 0x0000d800ff057b82 */ /* 0x000e620000000800 */
[----:B------:R-:W-:Y:S01]  /*0070*/  R2UR UR10, R1 ;  /* 0x00000000010a72ca */ /* 0x000fe200000e0000 */
[----:B-1----:R-:W-:-:S05]  /*0080*/  IMAD R5, R5, UR4, R0 ;  /* 0x0000000405057c24 */ /* 0x002fca000f8e0200 */
[----:B--2---:R-:W-:-:S13]  /*0090*/  ISETP.GE.U32.AND P0, PT, R5, UR5, PT ;  /* 0x0000000505007c0c */ /* 0x004fda000bf06070 */
[----:B------:R-:W-:Y:S05]  /*00a0*/  @P0 EXIT ;  /* 0x000000000000094d */ /* 0x000fea0003800000 */
[----:B------:R-:W0:Y:S01]  /*00b0*/  LDC.64 R20, c[0x3][0x30] ;  /* 0x00c00c00ff147b82 */ /* 0x000e220000000a00 */
[----:B------:R-:W1:Y:S01]  /*00c0*/  LDCU.64 UR4, c[0x3][0x20] ;  /* 0x00c00400ff0477ac */ /* 0x000e620008000a00 */
[----:B------:R-:W2:Y:S06]  /*00d0*/  LDCU.64 UR8, c[0x0][0x358] ;  /* 0x00006b00ff0877ac */ /* 0x000eac0008000a00 */
[----:B------:R-:W0:Y:S08]  /*00e0*/  LDC.64 R22, c[0x3][0x38] ;  /* 0x00c00e00ff167b82 */ /* 0x000e300000000a00 */
[----:B------:R-:W3:Y:S08]  /*00f0*/  LDC.64 R2, c[0x0][0x388] ;  /* 0x0000e200ff027b82 */ /* 0x000ef00000000a00 */
[----:B------:R-:W4:Y:S01]  /*0100*/  LDC.64 R18, c[0x3][0x28] ;  /* 0x00c00a00ff127b82 */ /* 0x000f220000000a00 */
[----:B-1----:R-:W-:Y:S01]  /*0110*/  UIADD3 UR4, UP0, UPT, UR4, -0x2, URZ ;  /* 0xfffffffe04047890 */ /* 0x002fe2000ff1e0ff */
[----:B0-----:R-:W-:Y:S03]  /*0120*/  STL.128 [R1+0x10], R20 ;  /* 0x0000101401007387 */ /* 0x001fe60000100c00 */
[----:B------:R-:W-:-:S02]  /*0130*/  UIADD3.X UR5, UPT, UPT, UR5, -0x1, URZ, UP0, !UPT ;  /* 0xffffffff05057890 */ /* 0x000fc400087fe4ff */
[----:B------:R-:W-:-:S04]  /*0140*/  IMAD.U32 R16, RZ, RZ, UR4 ;  /* 0x00000004ff107e24 */ /* 0x000fc8000f8e00ff */
[----:B------:R-:W-:Y:S02]  /*0150*/  IMAD.U32 R17, RZ, RZ, UR5 ;  /* 0x00000005ff117e24 */ /* 0x000fe4000f8e00ff */
[----:B---3--:R-:W-:Y:S01]  /*0160*/  IMAD.WIDE.U32 R2, R5, 0xa0, R2 ;  /* 0x000000a005027825 */ /* 0x008fe200078e0002 */
[----:B------:R-:W-:-:S03]  /*0170*/  UIADD3 UR7, UPT, UPT, UR6, 0x20, URZ ;  /* 0x0000002006077890 */ /* 0x000fc6000fffe0ff */
[----:B------:R-:W-:Y:S01]  /*0180*/  IMAD.MOV.U32 R5, RZ, RZ, 0x1 ;  /* 0x00000001ff057424 */ /* 0x000fe200078e00ff */
[----:B--2---:R-:W5:Y:S01]  /*0190*/  LDG.E.64.CONSTANT R24, desc[UR8][R2.64+0x58] ;  /* 0x0000580802187981 */ /* 0x004f62000c1e9b00 */
[----:B------:R-:W-:Y:S02]  /*01a0*/  IMAD.MOV.U32 R7, RZ, RZ, RZ ;  /* 0x000000ffff077224 */ /* 0x000fe400078e00ff */
[----:B------:R-:W-:Y:S01]  /*01b0*/  IMAD.MOV.U32 R9, RZ, RZ, RZ ;  /* 0x000000ffff097224 */ /* 0x000fe200078e00ff */
[----:B------:R-:W5:Y:S01]  /*01c0*/  LDG.E.64.CONSTANT R26, desc[UR8][R2.64+0x50] ;  /* 0x00005008021a7981 */ /* 0x000f62000c1e9b00 */
[----:B------:R-:W-:Y:S02]  /*01d0*/  IMAD.MOV.U32 R13, RZ, RZ, RZ ;  /* 0x000000ffff0d7224 */ /* 0x000fe400078e00ff */
[----:B------:R-:W-:Y:S01]  /*01e0*/  IMAD.MOV.U32 R11, RZ, RZ, RZ ;  /* 0x000000ffff0b7224 */ /* 0x000fe200078e00ff */
[----:B------:R-:W5:Y:S01]  /*01f0*/  LDG.E.64.CONSTANT R28, desc[UR8][R2.64+0x48] ;  /* 0x00004808021c7981 */ /* 0x000f62000c1e9b00 */
[----:B------:R-:W-:-:S03]  /*0200*/  IMAD.MOV.U32 R15, RZ, RZ, RZ ;  /* 0x000000ffff0f7224 */ /* 0x000fc600078e00ff */
[----:B------:R-:W5:Y:S04]  /*0210*/  LDG.E.64.CONSTANT R30, desc[UR8][R2.64+0x40] ;  /* 0x00004008021e7981 */ /* 0x000f68000c1e9b00 */
        /* <DEDUP_REMOVED lines=15> */
[----:B------:R0:W5:Y:S01]  /*0310*/  LDG.E.64.CONSTANT R38, desc[UR8][R2.64+0x20] ;  /* 0x0000200802267981 */ /* 0x000162000c1e9b00 */
[----:B------:R-:W-:Y:S01]  /*0320*/  UIADD3 UR6, UPT, UPT, UR6, 0x40, URZ ;  /* 0x0000004006067890 */ /* 0x000fe2000fffe0ff */
[----:B------:R-:W-:-:S02]  /*0330*/  UMOV UR4, URZ ;  /* 0x000000ff00047c82 */ /* 0x000fc40008000000 */
[----:B----4-:R1:W-:Y:S01]  /*0340*/  STL.128 [R1], R16 ;  /* 0x0000001001007387 */ /* 0x0103e20000100c00 */
[----:B0-----:R-:W-:Y:S02]  /*0350*/  IMAD.MOV.U32 R3, RZ, RZ, RZ ;  /* 0x000000ffff037224 */ /* 0x001fe400078e00ff */
[----:B-1----:R-:W-:-:S07]  /*0360*/  IMAD.MOV.U32 R17, RZ, RZ, RZ ;  /* 0x000000ffff117224 */ /* 0x002fce00078e00ff */
.L_x_304:
[----:B------:R-:W-:Y:S02]  /*0370*/  ULEA UR5, UR4, UR10, 0x3 ;  /* 0x0000000a04057291 */ /* 0x000fe4000f8e18ff */
[----:B------:R-:W-:-:S04]  /*0380*/  UIADD3 UR4, UPT, UPT, UR4, 0x1, URZ ;  /* 0x0000000104047890 */ /* 0x000fc8000fffe0ff */
[----:B------:R-:W-:-:S03]  /*0390*/  UISETP.NE.AND UP1, UPT, UR4, 0x4, UPT ;  /* 0x000000040400788c */ /* 0x000fc6000bf25270 */
[----:B-----5:R-:W5:Y:S01]  /*03a0*/  LDL.64 R90, [UR5] ;  /* 0x00000005ff5a7983 */ /* 0x020f620008100a00 */
[----:B------:R-:W-:-:S07]  /*03b0*/  UMOV UR5, URZ ;  /* 0x000000ff00057c82 */ /* 0x000fce0008000000 */
.L_x_303:
[-C--:B------:R-:W-:Y:S01]  /*03c0*/  IMAD.WIDE.U32 R20, R39, R38.reuse, RZ ;  /* 0x0000002627147225 */ /* 0x080fe200078e00ff */
[----:B-----5:R-:W-:Y:S01]  /*03d0*/  SHF.R.U64 R10, R90, UR5, R91 ;  /* 0x000000055a0a7c19 */ /* 0x020fe2000800125b */
[----:B------:R-:W-:Y:S02]  /*03e0*/  BSSY.RECONVERGENT B0, `(.L_x_301) ;  /* 0x00000d1000007945 */ /* 0x000fe40003800200 */
[----:B------:R-:W-:Y:S01]  /*03f0*/  IMAD.WIDE.U32 R22, R38, R38, RZ ;  /* 0x0000002626167225 */ /* 0x000fe200078e00ff */
[----:B------:R-:W-:-:S03]  /*0400*/  LOP3.LUT R10, R10, 0x1, RZ, 0xc0, !PT ;  /* 0x000000010a0a7812 */ /* 0x000fc600078ec0ff */
        /* <DEDUP_REMOVED lines=10> */
[----:B------:R-:W-:-:S04]  /*04b0*/  IADD3 R53, P0, PT, R18, R40, RZ ;  /* 0x0000002812357210 */ /* 0x000fc80007f1e0ff */
[----:B------:R-:W-:Y:S01]  /*04c0*/  ISETP.GE.U32.AND P2, PT, R53, R40, PT ;  /* 0x000000283500720c */ /* 0x000fe20003f46070 */
[----:B------:R-:W-:-:S04]  /*04d0*/  IMAD.WIDE.U32 R46, P1, R37, R38, R44 ;  /* 0x00000026252e7225 */ /* 0x000fc8000782002c */
[----:B------:R-:W-:-:S04]  /*04e0*/  IMAD.WIDE.U32 R44, R38, R36, RZ ;  /* 0x00000024262c7225 */ /* 0x000fc800078e00ff */
[----:B------:R-:W-:Y:S01]  /*04f0*/  IMAD.X R79, R2, 0x1, R19, P0 ;  /* 0x00000001024f7824 */ /* 0x000fe200000e0613 */
[----:B------:R-:W-:Y:S01]  /*0500*/  IADD3 RZ, P3, PT, R45, R46, RZ ;  /* 0x0000002e2dff7210 */ /* 0x000fe20007f7e0ff */
[----:B------:R-:W-:Y:S01]  /*0510*/  IMAD.WIDE.U32 R18, R35, R38, RZ ;  /* 0x0000002623127225 */ /* 0x000fe200078e00ff */
[----:B------:R-:W-:Y:S02]  /*0520*/  IADD3 R0, P0, PT, R53, R40, RZ ;  /* 0x0000002835007210 */ /* 0x000fe40007f1e0ff */
[----:B------:R-:W-:Y:S01]  /*0530*/  ISETP.GE.U32.AND.EX P2, PT, R79, R2, PT, P2 ;  /* 0x000000024f00720c */ /* 0x000fe20003f46120 */
[----:B------:R-:W-:Y:S02]  /*0540*/  IMAD.X R49, RZ, RZ, RZ, P1 ;  /* 0x000000ffff317224 */ /* 0x000fe400008e06ff */
[----:B------:R-:W-:Y:S01]  /*0550*/  IMAD.MOV.U32 R48, RZ, RZ, R47 ;  /* 0x000000ffff307224 */ /* 0x000fe200078e002f */
[----:B------:R-:W-:Y:S01]  /*0560*/  SEL R81, RZ, 0x1, P2 ;  /* 0x00000001ff517807 */ /* 0x000fe20001000000 */
[----:B------:R-:W-:-:S04]  /*0570*/  IMAD.WIDE.U32 R46, R39, R34, RZ ;  /* 0x00000022272e7225 */ /* 0x000fc800078e00ff */
[----:B------:R-:W-:-:S04]  /*0580*/  IMAD.WIDE.U32 R50, P1, R34, R39, R18 ;  /* 0x0000002722327225 */ /* 0x000fc80007820012 */
[----:B------:R-:W-:-:S04]  /*0590*/  IMAD.WIDE.U32 R40, R34, R38, RZ ;  /* 0x0000002622287225 */ /* 0x000fc800078e00ff */
[----:B------:R-:W-:Y:S01]  /*05a0*/  IMAD.WIDE.U32.X R18, R37, R39, R48, P3 ;  /* 0x0000002725127225 */ /* 0x000fe200018e0430 */
[----:B------:R-:W-:-:S03]  /*05b0*/  IADD3 R4, P2, PT, R41, R50, RZ ;  /* 0x0000003229047210 */ /* 0x000fc60007f5e0ff */
[----:B------:R-:W-:Y:S01]  /*05c0*/  IMAD.X R2, R79, 0x1, R2, P0 ;  /* 0x000000014f027824 */ /* 0x000fe200000e0602 */
[----:B------:R-:W-:Y:S01]  /*05d0*/  ISETP.GE.U32.AND P0, PT, R0, R53, PT ;  /* 0x000000350000720c */ /* 0x000fe20003f06070 */
[----:B------:R-:W-:Y:S01]  /*05e0*/  IMAD.X R49, RZ, RZ, RZ, P4 ;  /* 0x000000ffff317224 */ /* 0x000fe200020e06ff */
[----:B------:R-:W-:Y:S01]  /*05f0*/  IADD3 R81, P4, P6, R40, R18, R81 ;  /* 0x0000001228517210 */ /* 0x000fe20007e9e051 */
[----:B------:R-:W-:Y:S01]  /*0600*/  IMAD.MOV.U32 R48, RZ, RZ, R43 ;  /* 0x000000ffff307224 */ /* 0x000fe200078e002b */
[----:B------:R-:W-:Y:S01]  /*0610*/  ISETP.GE.U32.AND.EX P0, PT, R2, R79, PT, P0 ;  /* 0x0000004f0200720c */ /* 0x000fe20003f06100 */
[----:B------:R-:W-:Y:S01]  /*0620*/  IMAD.WIDE.U32 R44, R38, R34, RZ ;  /* 0x00000022262c7225 */ /* 0x000fe200078e00ff */
[----:B------:R-:W-:Y:S02]  /*0630*/  IADD3.X R8, PT, PT, R4, R19, RZ, P4, P6 ;  /* 0x0000001304087210 */ /* 0x000fe400027ec4ff */
[----:B------:R-:W-:Y:S01]  /*0640*/  SEL R6, RZ, 0x1, P0 ;  /* 0x00000001ff067807 */ /* 0x000fe20000000000 */
[----:B------:R-:W-:-:S04]  /*0650*/  IMAD.WIDE.U32 R46, P3, R35, R38, R46 ;  /* 0x00000026232e7225 */ /* 0x000fc8000786002e */
[----:B------:R-:W-:Y:S01]  /*0660*/  IMAD.WIDE.U32 R52, R37, R36, RZ ;  /* 0x0000002425347225 */ /* 0x000fe200078e00ff */
[----:B------:R-:W-:-:S03]  /*0670*/  IADD3 RZ, P4, PT, R45, R46, RZ ;  /* 0x0000002e2dff7210 */ /* 0x000fc60007f9e0ff */
[----:B------:R-:W-:Y:S01]  /*0680*/  IMAD.WIDE.U32.X R42, R37, R39, R48, P5 ;  /* 0x00000027252a7225 */ /* 0x000fe200028e0430 */
[----:B------:R-:W-:-:S03]  /*0690*/  ISETP.GE.U32.AND P5, PT, R81, R40, PT ;  /* 0x000000285100720c */ /* 0x000fc60003fa6070 */
[----:B------:R-:W-:Y:S01]  /*06a0*/  IMAD.WIDE.U32 R44, R36, R36, RZ ;  /* 0x00000024242c7225 */ /* 0x000fe200078e00ff */
[----:B------:R-:W-:-:S03]  /*06b0*/  ISETP.GE.U32.AND.EX P5, PT, R8, R4, PT, P5 ;  /* 0x000000040800720c */ /* 0x000fc60003fa6150 */
[----:B------:R-:W-:-:S04]  /*06c0*/  IMAD.WIDE.U32 R52, P6, R36, R37, R52 ;  /* 0x0000002524347225 */ /* 0x000fc800078c0034 */
[----:B------:R-:W-:Y:S01]  /*06d0*/  IMAD.X R19, RZ, RZ, RZ, P3 ;  /* 0x000000ffff137224 */ /* 0x000fe200018e06ff */
[----:B------:R-:W-:Y:S01]  /*06e0*/  IADD3 R79, P0, PT, R45, R52, RZ ;  /* 0x000000342d4f7210 */ /* 0x000fe20007f1e0ff */
[----:B------:R-:W-:Y:S01]  /*06f0*/  IMAD.MOV.U32 R18, RZ, RZ, R47 ;  /* 0x000000ffff127224 */ /* 0x000fe200078e002f */
[----:B------:R-:W-:Y:S01]  /*0700*/  IADD3 R49, P3, PT, R81, R44, RZ ;  /* 0x0000002c51317210 */ /* 0x000fe20007f7e0ff */
[----:B------:R-:W-:Y:S01]  /*0710*/  IMAD.MOV.U32 R48, RZ, RZ, R53 ;  /* 0x000000ffff307224 */ /* 0x000fe200078e0035 */
[----:B------:R-:W-:Y:S01]  /*0720*/  SEL R45, RZ, 0x1, P5 ;  /* 0x00000001ff2d7807 */ /* 0x000fe20002800000 */
[----:B------:R-:W-:-:S04]  /*0730*/  IMAD.WIDE.U32.X R18, R35, R39, R18, P4 ;  /* 0x0000002723127225 */ /* 0x000fc800020e0412 */
[----:B------:R-:W-:Y:S01]  /*0740*/  IMAD.X R8, R79, 0x1, R8, P3 ;  /* 0x000000014f087824 */ /* 0x000fe200018e0608 */
[----:B------:R-:W-:Y:S02]  /*0750*/  IADD3 R18, P4, PT, R45, R18, RZ ;  /* 0x000000122d127210 */ /* 0x000fe40007f9e0ff */
[----:B------:R-:W-:Y:S01]  /*0760*/  IADD3 R47, P3, P5, R49, R42, R6 ;  /* 0x0000002a312f7210 */ /* 0x000fe20007d7e006 */
[----:B------:R-:W-:Y:S02]  /*0770*/  IMAD R6, R33, R38, RZ ;  /* 0x0000002621067224 */ /* 0x000fe400078e02ff */
[----:B------:R-:W-:Y:S01]  /*0780*/  IMAD.X R19, RZ, RZ, R19, P4 ;  /* 0x000000ffff137224 */ /* 0x000fe200020e0613 */
[----:B------:R-:W-:Y:S01]  /*0790*/  IADD3.X R45, PT, PT, R8, R43, RZ, P3, P5 ;  /* 0x0000002b082d7210 */ /* 0x000fe20001fea4ff */
[C---:B------:R-:W-:Y:S01]  /*07a0*/  IMAD R6, R32.reuse, R39, R6 ;  /* 0x0000002720067224 */ /* 0x040fe200078e0206 */
[----:B------:R-:W-:Y:S01]  /*07b0*/  ISETP.GE.U32.AND P3, PT, R49, R44, PT ;  /* 0x0000002c3100720c */ /* 0x000fe20003f66070 */
[----:B------:R-:W-:Y:S01]  /*07c0*/  IMAD.WIDE.U32 R18, R32, R38, R18 ;  /* 0x0000002620127225 */ /* 0x000fe200078e0012 */
[----:B------:R-:W-:-:S02]  /*07d0*/  ISETP.GE.U32.AND P4, PT, R47, R49, PT ;  /* 0x000000312f00720c */ /* 0x000fc40003f86070 */
[----:B------:R-:W-:Y:S01]  /*07e0*/  ISETP.GE.U32.AND.EX P3, PT, R8, R79, PT, P3 ;  /* 0x0000004f0800720c */ /* 0x000fe20003f66130 */
[----:B------:R-:W-:Y:S01]  /*07f0*/  IMAD.X R49, RZ, RZ, RZ, P6 ;  /* 0x000000ffff317224 */ /* 0x000fe200030e06ff */
[----:B------:R-:W-:Y:S01]  /*0800*/  ISETP.GE.U32.AND.EX P4, PT, R45, R8, PT, P4 ;  /* 0x000000082d00720c */ /* 0x000fe20003f86140 */
[----:B------:R-:W-:Y:S01]  /*0810*/  IMAD.IADD R19, R19, 0x1, R6 ;  /* 0x0000000113137824 */ /* 0x000fe200078e0206 */
[----:B------:R-:W-:Y:S01]  /*0820*/  SEL R8, RZ, 0x1, P3 ;  /* 0x00000001ff087807 */ /* 0x000fe20001800000 */
[----:B------:R-:W-:Y:S01]  /*0830*/  IMAD.WIDE.U32.X R48, R37, R37, R48, P0 ;  /* 0x0000002525307225 */ /* 0x000fe200000e0430 */
[----:B------:R-:W-:Y:S02]  /*0840*/  ISETP.NE.U32.AND P0, PT, R10, 0x1, PT ;  /* 0x000000010a00780c */ /* 0x000fe40003f05070 */
[----:B------:R-:W-:Y:S01]  /*0850*/  SEL R53, RZ, 0x1, P4 ;  /* 0x00000001ff357807 */ /* 0x000fe20002000000 */
[----:B------:R-:W-:Y:S01]  /*0860*/  IMAD.WIDE.U32 R42, R34, R36, R18 ;  /* 0x00000024222a7225 */ /* 0x000fe200078e0012 */
[----:B------:R-:W-:-:S02]  /*0870*/  ISETP.NE.U32.AND.EX P0, PT, RZ, RZ, PT, P0 ;  /* 0x000000ffff00720c */ /* 0x000fc40003f05100 */
[----:B------:R-:W-:Y:S01]  /*0880*/  IADD3 R53, P4, P5, R53, R48, R8 ;  /* 0x0000003035357210 */ /* 0x000fe20007d9e008 */
[----:B------:R-:W-:Y:S01]  /*0890*/  IMAD.X R19, RZ, RZ, RZ, P1 ;  /* 0x000000ffff137224 */ /* 0x000fe200008e06ff */
[----:B------:R-:W-:Y:S01]  /*08a0*/  IADD3 R47, P1, PT, R47, R40, RZ ;  /* 0x000000282f2f7210 */ /* 0x000fe20007f3e0ff */
[----:B------:R-:W-:Y:S01]  /*08b0*/  IMAD R10, R35, R36, RZ ;  /* 0x00000024230a7224 */ /* 0x000fe200078e02ff */
[----:B------:R-:W-:Y:S01]  /*08c0*/  IADD3.X R8, PT, PT, RZ, R49, RZ, P4, P5 ;  /* 0x00000031ff087210 */ /* 0x000fe200027ea4ff */
[----:B------:R-:W-:Y:S01]  /*08d0*/  IMAD.MOV.U32 R18, RZ, RZ, R51 ;  /* 0x000000ffff127224 */ /* 0x000fe200078e0033 */
[----:B------:R-:W-:Y:S01]  /*08e0*/  IADD3 R44, P3, PT, R53, R42, RZ ;  /* 0x0000002a352c7210 */ /* 0x000fe20007f7e0ff */
[----:B------:R-:W-:Y:S02]  /*08f0*/  IMAD R49, R34, R37, R10 ;  /* 0x0000002522317224 */ /* 0x000fe400078e020a */
[----:B------:R-:W-:Y:S02]  /*0900*/  IMAD.WIDE.U32.X R18, R35, R39, R18, P2 ;  /* 0x0000002723127225 */ /* 0x000fe400010e0412 */
[----:B------:R-:W-:Y:S08]  /*0910*/  @P0 BRA `(.L_x_302) ;  /* 0x0000000400f40947 */ /* 0x000ff00003800000 */
[----:B------:R-:W-:-:S04]  /*0920*/  IMAD.WIDE.U32 R50, R7, R38, RZ ;  /* 0x0000002607327225 */ /* 0x000fc800078e00ff */
        /* <DEDUP_REMOVED lines=23> */
[-C--:B------:R-:W-:Y:S02]  /*0aa0*/  IMAD R95, R34, R7.reuse, R10 ;  /* 0x00000007225f7224 */ /* 0x080fe400078e020a */
[----:B------:R-:W-:-:S04]  /*0ab0*/  IMAD.WIDE.U32.X R50, R37, R7, R52, P2 ;  /* 0x0000000725327225 */ /* 0x000fc800010e0434 */
[----:B------:R-:W-:Y:S01]  /*0ac0*/  IMAD.WIDE.U32 R82, R7, R34, RZ ;  /* 0x0000002207527225 */ /* 0x000fe200078e00ff */
[----:B------:R-:W-:-:S03]  /*0ad0*/  IADD3 R93, P0, P5, R78, R50, R93 ;  /* 0x000000324e5d7210 */ /* 0x000fc60007d1e05d */
[-C--:B------:R-:W-:Y:S02]  /*0ae0*/  IMAD R12, R39, R15.reuse, RZ ;  /* 0x0000000f270c7224 */ /* 0x080fe400078e02ff */
[----:B------:R-:W-:Y:S02]  /*0af0*/  IMAD.IADD R95, R79, 0x1, R95 ;  /* 0x000000014f5f7824 */ /* 0x000fe400078e025f */
[----:B------:R-:W-:-:S04]  /*0b00*/  IMAD.WIDE.U32 R84, R38, R15, RZ ;  /* 0x0000000f26547225 */ /* 0x000fc800078e00ff */
[----:B------:R-:W-:-:S04]  /*0b10*/  IMAD.WIDE.U32 R86, R17, R38, RZ ;  /* 0x0000002611567225 */ /* 0x000fc800078e00ff */
[----:B------:R-:W-:Y:S01]  /*0b20*/  IMAD R79, R38, R17, R12 ;  /* 0x00000011264f7224 */ /* 0x000fe200078e020c */
[----:B------:R-:W-:Y:S01]  /*0b30*/  IADD3.X R12, PT, PT, R95, R51, RZ, P0, P5 ;  /* 0x000000335f0c7210 */ /* 0x000fe200007ea4ff */
[----:B------:R-:W-:Y:S01]  /*0b40*/  IMAD.WIDE.U32 R80, R5, R34, RZ ;  /* 0x0000002205507225 */ /* 0x000fe200078e00ff */
[----:B------:R-:W-:-:S03]  /*0b50*/  IADD3 R10, P0, PT, R97, R84, RZ ;  /* 0x00000054610a7210 */ /* 0x000fc60007f1e0ff */
[----:B------:R-:W-:-:S04]  /*0b60*/  IMAD.WIDE.U32 R82, P4, R35, R5, R82 ;  /* 0x0000000523527225 */ /* 0x000fc80007880052 */
[----:B------:R-:W-:Y:S01]  /*0b70*/  IMAD.WIDE.U32 R88, R17, R36, RZ ;  /* 0x0000002411587225 */ /* 0x000fe200078e00ff */
[----:B------:R-:W-:-:S03]  /*0b80*/  IADD3 RZ, P2, PT, R81, R82, RZ ;  /* 0x0000005251ff7210 */ /* 0x000fc60007f5e0ff */
[----:B------:R-:W-:Y:S02]  /*0b90*/  IMAD.IADD R79, R85, 0x1, R79 ;  /* 0x00000001554f7824 */ /* 0x000fe400078e024f */
[----:B------:R-:W-:-:S04]  /*0ba0*/  IMAD.WIDE.U32 R52, R15, R38, RZ ;  /* 0x000000260f347225 */ /* 0x000fc800078e00ff */
[----:B------:R-:W-:-:S04]  /*0bb0*/  IMAD.WIDE.U32 R86, P6, R39, R15, R86 ;  /* 0x0000000f27567225 */ /* 0x000fc800078c0056 */
[----:B------:R-:W-:Y:S01]  /*0bc0*/  IMAD.X R51, RZ, RZ, RZ, P4 ;  /* 0x000000ffff337224 */ /* 0x000fe200020e06ff */
[----:B------:R-:W-:Y:S01]  /*0bd0*/  IADD3 RZ, P5, PT, R53, R86, RZ ;  /* 0x0000005635ff7210 */ /* 0x000fe20007fbe0ff */
[----:B------:R-:W-:-:S04]  /*0be0*/  IMAD.WIDE.U32 R80, R15, R36, RZ ;  /* 0x000000240f507225 */ /* 0x000fc800078e00ff */
[----:B------:R-:W-:-:S04]  /*0bf0*/  IMAD.WIDE.U32 R88, P4, R37, R15, R88 ;  /* 0x0000000f25587225 */ /* 0x000fc80007880058 */
[----:B------:R-:W-:Y:S01]  /*0c00*/  IMAD.X R46, R79, 0x1, R46, P0 ;  /* 0x000000014f2e7824 */ /* 0x000fe200000e062e */
[----:B------:R-:W-:Y:S01]  /*0c10*/  ISETP.GE.U32.AND P0, PT, R10, R84, PT ;  /* 0x000000540a00720c */ /* 0x000fe20003f06070 */
[-C--:B------:R-:W-:Y:S02]  /*0c20*/  IMAD R14, R37, R15.reuse, RZ ;  /* 0x0000000f250e7224 */ /* 0x080fe400078e02ff */
[----:B------:R-:W-:Y:S01]  /*0c30*/  IMAD.X R53, RZ, RZ, RZ, P6 ;  /* 0x000000ffff357224 */ /* 0x000fe200030e06ff */
[----:B------:R-:W-:Y:S01]  /*0c40*/  IADD3 RZ, P6, PT, R81, R88, RZ ;  /* 0x0000005851ff7210 */ /* 0x000fe20007fde0ff */
[----:B------:R-:W-:Y:S01]  /*0c50*/  IMAD.WIDE.U32 R80, R36, R15, RZ ;  /* 0x0000000f24507225 */ /* 0x000fe200078e00ff */
[----:B------:R-:W-:-:S03]  /*0c60*/  ISETP.GE.U32.AND.EX P0, PT, R46, R79, PT, P0 ;  /* 0x0000004f2e00720c */ /* 0x000fc60003f06100 */
[----:B------:R-:W-:Y:S02]  /*0c70*/  IMAD.MOV.U32 R52, RZ, RZ, R87 ;  /* 0x000000ffff347224 */ /* 0x000fe400078e0057 */
[-C--:B------:R-:W-:Y:S01]  /*0c80*/  IMAD R79, R36, R17.reuse, R14 ;  /* 0x00000011244f7224 */ /* 0x080fe200078e020e */
[----:B------:R-:W-:Y:S01]  /*0c90*/  SEL R14, RZ, 0x1, P0 ;  /* 0x00000001ff0e7807 */ /* 0x000fe20000000000 */
[----:B------:R-:W-:Y:S01]  /*0ca0*/  IMAD.WIDE.U32.X R52, R39, R17, R52, P5 ;  /* 0x0000001127347225 */ /* 0x000fe200028e0434 */
[C---:B------:R-:W-:Y:S02]  /*0cb0*/  ISETP.GE.U32.AND P0, PT, R93.reuse, R78, PT ;  /* 0x0000004e5d00720c */ /* 0x040fe40003f06070 */
[----:B------:R-:W-:Y:S01]  /*0cc0*/  IADD3 R85, P5, PT, R93, R80, RZ ;  /* 0x000000505d557210 */ /* 0x000fe20007fbe0ff */
[----:B------:R-:W-:Y:S01]  /*0cd0*/  IMAD.MOV.U32 R50, RZ, RZ, R83 ;  /* 0x000000ffff327224 */ /* 0x000fe200078e0053 */
[----:B------:R-:W-:Y:S01]  /*0ce0*/  ISETP.GE.U32.AND.EX P0, PT, R12, R95, PT, P0 ;  /* 0x0000005f0c00720c */ /* 0x000fe20003f06100 */
[----:B------:R-:W-:-:S02]  /*0cf0*/  IMAD.IADD R87, R81, 0x1, R79 ;  /* 0x0000000151577824 */ /* 0x000fc400078e024f */
[----:B------:R-:W-:Y:S02]  /*0d00*/  IMAD.X R79, RZ, RZ, RZ, P4 ;  /* 0x000000ffff4f7224 */ /* 0x000fe400020e06ff */
[----:B------:R-:W-:Y:S01]  /*0d10*/  IMAD.WIDE.U32.X R50, R35, R7, R50, P2 ;  /* 0x0000000723327225 */ /* 0x000fe200010e0432 */
[----:B------:R-:W-:-:S03]  /*0d20*/  IADD3 R81, P2, P4, R85, R52, R14 ;  /* 0x0000003455517210 */ /* 0x000fc60007c5e00e */
[----:B------:R-:W-:Y:S02]  /*0d30*/  IMAD.X R12, R87, 0x1, R12, P5 ;  /* 0x00000001570c7824 */ /* 0x000fe400028e060c */
[----:B------:R-:W-:Y:S01]  /*0d40*/  IMAD.MOV.U32 R78, RZ, RZ, R89 ;  /* 0x000000ffff4e7224 */ /* 0x000fe200078e0059 */
[----:B------:R-:W-:Y:S01]  /*0d50*/  SEL R89, RZ, 0x1, P0 ;  /* 0x00000001ff597807 */ /* 0x000fe20000000000 */
[----:B------:R-:W-:Y:S01]  /*0d60*/  IMAD R33, R33, R5, RZ ;  /* 0x0000000521217224 */ /* 0x000fe200078e02ff */
[----:B------:R-:W-:Y:S01]  /*0d70*/  IADD3.X R83, PT, PT, R12, R53, RZ, P2, P4 ;  /* 0x000000350c537210 */ /* 0x000fe200017e84ff */
[----:B------:R-:W-:Y:S01]  /*0d80*/  IMAD.WIDE.U32.X R52, R37, R17, R78, P6 ;  /* 0x0000001125347225 */ /* 0x000fe200030e044e */
[----:B------:R-:W-:Y:S02]  /*0d90*/  ISETP.GE.U32.AND P0, PT, R85, R80, PT ;  /* 0x000000505500720c */ /* 0x000fe40003f06070 */
[----:B------:R-:W-:Y:S01]  /*0da0*/  ISETP.GE.U32.AND P2, PT, R81, R85, PT ;  /* 0x000000555100720c */ /* 0x000fe20003f46070 */
[----:B------:R-:W-:Y:S01]  /*0db0*/  IMAD R85, R32, R7, R33 ;  /* 0x0000000720557224 */ /* 0x000fe200078e0221 */
[----:B------:R-:W-:Y:S01]  /*0dc0*/  IADD3 R50, P4, PT, R89, R50, RZ ;  /* 0x0000003259327210 */ /* 0x000fe20007f9e0ff */
[----:B------:R-:W-:Y:S01]  /*0dd0*/  IMAD R14, R35, R15, RZ ;  /* 0x0000000f230e7224 */ /* 0x000fe200078e02ff */
[----:B------:R-:W-:Y:S01]  /*0de0*/  ISETP.GE.U32.AND.EX P0, PT, R12, R87, PT, P0 ;  /* 0x000000570c00720c */ /* 0x000fe20003f06100 */
[----:B------:R-:W-:Y:S01]  /*0df0*/  IMAD R37, R37, R13, RZ ;  /* 0x0000000d25257224 */ /* 0x000fe200078e02ff */
[----:B------:R-:W-:Y:S01]  /*0e00*/  ISETP.GE.U32.AND.EX P2, PT, R83, R12, PT, P2 ;  /* 0x0000000c5300720c */ /* 0x000fe20003f46120 */
[----:B------:R-:W-:Y:S01]  /*0e10*/  IMAD.X R51, RZ, RZ, R51, P4 ;  /* 0x000000ffff337224 */ /* 0x000fe200020e0633 */
[----:B------:R-:W-:Y:S01]  /*0e20*/  SEL R12, RZ, 0x1, P0 ;  /* 0x00000001ff0c7807 */ /* 0x000fe20000000000 */
[----:B------:R-:W-:Y:S01]  /*0e30*/  IMAD R48, R34, R17, R14 ;  /* 0x0000001122307224 */ /* 0x000fe200078e020e */
[----:B------:R-:W-:Y:S01]  /*0e40*/  SEL R33, RZ, 0x1, P2 ;  /* 0x00000001ff217807 */ /* 0x000fe20001000000 */
[----:B------:R-:W-:-:S03]  /*0e50*/  IMAD.WIDE.U32 R50, R32, R5, R50 ;  /* 0x0000000520327225 */ /* 0x000fc600078e0032 */
[----:B------:R-:W-:Y:S01]  /*0e60*/  IADD3 R35, P0, P2, R33, R52, R12 ;  /* 0x0000003421237210 */ /* 0x000fe20007a1e00c */
[----:B------:R-:W-:Y:S02]  /*0e70*/  IMAD R12, R39, R13, RZ ;  /* 0x0000000d270c7224 */ /* 0x000fe400078e02ff */
[----:B------:R-:W-:Y:S01]  /*0e80*/  IMAD.IADD R51, R51, 0x1, R85 ;  /* 0x0000000133337824 */ /* 0x000fe200078e0255 */
[----:B------:R-:W-:Y:S01]  /*0e90*/  IADD3.X R79, PT, PT, RZ, R53, RZ, P0, P2 ;  /* 0x00000035ff4f7210 */ /* 0x000fe200007e44ff */
[----:B------:R-:W-:-:S04]  /*0ea0*/  IMAD.WIDE.U32 R52, R11, R38, RZ ;  /* 0x000000260b347225 */ /* 0x000fc800078e00ff */
[----:B------:R-:W-:-:S04]  /*0eb0*/  IMAD.WIDE.U32 R16, R38, R13, RZ ;  /* 0x0000000d26107225 */ /* 0x000fc800078e00ff */
[----:B------:R-:W-:Y:S01]  /*0ec0*/  IMAD R85, R38, R11, R12 ;  /* 0x0000000b26557224 */ /* 0x000fe200078e020c */
[----:B------:R-:W-:Y:S01]  /*0ed0*/  IADD3 R33, P4, PT, R81, R16, RZ ;  /* 0x0000001051217210 */ /* 0x000fe20007f9e0ff */
[----:B------:R-:W-:-:S04]  /*0ee0*/  IMAD.WIDE.U32 R14, R34, R15, R50 ;  /* 0x0000000f220e7225 */ /* 0x000fc800078e0032 */
[----:B------:R-:W-:Y:S01]  /*0ef0*/  IMAD.WIDE.U32 R52, P0, R39, R13, R52 ;  /* 0x0000000d27347225 */ /* 0x000fe20007800034 */
[----:B------:R-:W-:-:S03]  /*0f00*/  IADD3 R14, P2, PT, R35, R14, RZ ;  /* 0x0000000e230e7210 */ /* 0x000fc60007f5e0ff */
[----:B------:R-:W-:Y:S01]  /*0f10*/  IMAD.IADD R12, R17, 0x1, R85 ;  /* 0x00000001110c7824 */ /* 0x000fe200078e0255 */
[----:B------:R-:W-:Y:S01]  /*0f20*/  IADD3.X R15, PT, PT, R79, R15, R48, P2, !PT ;  /* 0x0000000f4f0f7210 */ /* 0x000fe200017fe430 */
[----:B------:R-:W-:-:S04]  /*0f30*/  IMAD.WIDE.U32 R50, R13, R38, RZ ;  /* 0x000000260d327225 */ /* 0x000fc800078e00ff */
[----:B------:R-:W-:Y:S01]  /*0f40*/  IMAD.X R17, RZ, RZ, RZ, P0 ;  /* 0x000000ffff117224 */ /* 0x000fe200000e06ff */
[----:B------:R-:W-:Y:S01]  /*0f50*/  ISETP.GE.U32.AND P0, PT, R33, R16, PT ;  /* 0x000000102100720c */ /* 0x000fe20003f06070 */
[----:B------:R-:W-:Y:S01]  /*0f60*/  IMAD.X R35, R12, 0x1, R83, P4 ;  /* 0x000000010c237824 */ /* 0x000fe200020e0653 */
[----:B------:R-:W-:Y:S01]  /*0f70*/  IADD3 RZ, P2, PT, R51, R52, RZ ;  /* 0x0000003433ff7210 */ /* 0x000fe20007f5e0ff */
[----:B------:R-:W-:Y:S02]  /*0f80*/  IMAD.MOV.U32 R16, RZ, RZ, R53 ;  /* 0x000000ffff107224 */ /* 0x000fe400078e0035 */
[----:B------:R-:W-:Y:S01]  /*0f90*/  IMAD.WIDE.U32 R14, R36, R13, R14 ;  /* 0x0000000d240e7225 */ /* 0x000fe200078e000e */
[----:B------:R-:W-:-:S03]  /*0fa0*/  ISETP.GE.U32.AND.EX P0, PT, R35, R12, PT, P0 ;  /* 0x0000000c2300720c */ /* 0x000fc60003f06100 */
[-C--:B------:R-:W-:Y:S02]  /*0fb0*/  IMAD R37, R36, R11.reuse, R37 ;  /* 0x0000000b24257224 */ /* 0x080fe400078e0225 */
[----:B------:R-:W-:Y:S01]  /*0fc0*/  IMAD.WIDE.U32.X R12, R39, R11, R16, P2 ;  /* 0x0000000b270c7225 */ /* 0x000fe200010e0410 */
[----:B------:R-:W-:-:S03]  /*0fd0*/  SEL R17, RZ, 0x1, P0 ;  /* 0x00000001ff117807 */ /* 0x000fc60000000000 */
[----:B------:R-:W-:Y:S01]  /*0fe0*/  IMAD.IADD R11, R15, 0x1, R37 ;  /* 0x000000010f0b7824 */ /* 0x000fe200078e0225 */
[----:B------:R-:W-:Y:S01]  /*0ff0*/  IADD3 R14, P0, P2, R14, R12, R17 ;  /* 0x0000000c0e0e7210 */ /* 0x000fe20007a1e011 */
[C---:B------:R-:W-:Y:S02]  /*1000*/  IMAD R12, R39.reuse, R3, RZ ;  /* 0x00000003270c7224 */ /* 0x040fe400078e02ff */
[----:B------:R-:W-:Y:S01]  /*1010*/  IMAD R39, R39, R5, RZ ;  /* 0x0000000527277224 */ /* 0x000fe200078e02ff */
[----:B------:R-:W-:Y:S01]  /*1020*/  IADD3.X R15, PT, PT, R11, R13, RZ, P0, P2 ;  /* 0x0000000d0b0f7210 */ /* 0x000fe200007e44ff */
[C---:B------:R-:W-:Y:S02]  /*1030*/  IMAD R9, R38.reuse, R9, R12 ;  /* 0x0000000926097224 */ /* 0x040fe400078e020c */
[C---:B------:R-:W-:Y:S02]  /*1040*/  IMAD R7, R38.reuse, R7, R39 ;  /* 0x0000000726077224 */ /* 0x040fe400078e0227 */
[----:B------:R-:W-:-:S04]  /*1050*/  IMAD.WIDE.U32 R12, R38, R5, RZ ;  /* 0x00000005260c7225 */ /* 0x000fc800078e00ff */
[----:B------:R-:W-:-:S04]  /*1060*/  IMAD.WIDE.U32 R14, R38, R3, R14 ;  /* 0x00000003260e7225 */ /* 0x000fc800078e000e */
[----:B------:R-:W-:Y:S02]  /*1070*/  IMAD.IADD R7, R13, 0x1, R7 ;  /* 0x000000010d077824 */ /* 0x000fe400078e0207 */
[----:B------:R-:W-:Y:S02]  /*1080*/  IMAD.IADD R9, R15, 0x1, R9 ;  /* 0x000000010f097824 */ /* 0x000fe400078e0209 */
[----:B------:R-:W-:Y:S02]  /*1090*/  IMAD.MOV.U32 R5, RZ, RZ, R12 ;  /* 0x000000ffff057224 */ /* 0x000fe400078e000c */
[----:B------:R-:W-:Y:S02]  /*10a0*/  IMAD.MOV.U32 R3, RZ, RZ, R14 ;  /* 0x000000ffff037224 */ /* 0x000fe400078e000e */
[----:B------:R-:W-:Y:S02]  /*10b0*/  IMAD.MOV.U32 R17, RZ, RZ, R46 ;  /* 0x000000ffff117224 */ /* 0x000fe400078e002e */
[----:B------:R-:W-:-:S02]  /*10c0*/  IMAD.MOV.U32 R11, RZ, RZ, R35 ;  /* 0x000000ffff0b7224 */ /* 0x000fc400078e0023 */
[----:B------:R-:W-:Y:S02]  /*10d0*/  IMAD.MOV.U32 R15, RZ, RZ, R10 ;  /* 0x000000ffff0f7224 */ /* 0x000fe400078e000a */
[----:B------:R-:W-:-:S07]  /*10e0*/  IMAD.MOV.U32 R13, RZ, RZ, R33 ;  /* 0x000000ffff0d7224 */ /* 0x000fce00078e0021 */
.L_x_302:
[----:B------:R-:W-:Y:S05]  /*10f0*/  BSYNC.RECONVERGENT B0 ;  /* 0x0000000000007941 */ /* 0x000fea0003800200 */
.L_x_301:
[----:B------:R-:W-:Y:S01]  /*1100*/  IMAD.X R35, R45, 0x1, R4, P1 ;  /* 0x000000012d237824 */ /* 0x000fe200008e0604 */
[----:B------:R-:W-:Y:S01]  /*1110*/  ISETP.GE.U32.AND P0, PT, R47, R40, PT ;  /* 0x000000282f00720c */ /* 0x000fe20003f06070 */
[----:B------:R-:W-:Y:S01]  /*1120*/  UIADD3 UR5, UPT, UPT, UR5, 0x1, URZ ;  /* 0x0000000105057890 */ /* 0x000fe2000fffe0ff */
[----:B------:R-:W-:Y:S01]  /*1130*/  IADD3.X R45, PT, PT, R8, R43, R49, P3, !PT ;  /* 0x0000002b082d7210 */ /* 0x000fe20001ffe431 */
[----:B------:R-:W-:Y:S01]  /*1140*/  IMAD.IADD R39, R23, 0x1, R20 ;  /* 0x0000000117277824 */ /* 0x000fe200078e0214 */
[----:B------:R-:W-:Y:S01]  /*1150*/  ISETP.GE.U32.AND.EX P0, PT, R35, R4, PT, P0 ;  /* 0x000000042300720c */ /* 0x000fe20003f06100 */
[----:B------:R-:W-:Y:S01]  /*1160*/  UISETP.NE.AND UP0, UPT, UR5, 0x40, UPT ;  /* 0x000000400500788c */ /* 0x000fe2000bf05270 */
[----:B------:R-:W-:Y:S02]  /*1170*/  IMAD.MOV.U32 R37, RZ, RZ, R2 ;  /* 0x000000ffff257224 */ /* 0x000fe400078e0002 */
[----:B------:R-:W-:Y:S01]  /*1180*/  IMAD.WIDE.U32 R44, R34, R36, R44 ;  /* 0x00000024222c7225 */ /* 0x000fe200078e002c */
[----:B------:R-:W-:-:S03]  /*1190*/  SEL R21, RZ, 0x1, P0 ;  /* 0x00000001ff157807 */ /* 0x000fc60000000000 */
[----:B------:R-:W-:Y:S01]  /*11a0*/  IMAD.IADD R49, R49, 0x1, R45 ;  /* 0x0000000131317824 */ /* 0x000fe200078e022d */
[----:B------:R-:W-:Y:S01]  /*11b0*/  IADD3 R44, P0, P1, R44, R18, R21 ;  /* 0x000000122c2c7210 */ /* 0x000fe2000791e015 */
[----:B------:R-:W-:Y:S02]  /*11c0*/  IMAD.MOV.U32 R34, RZ, RZ, R47 ;  /* 0x000000ffff227224 */ /* 0x000fe400078e002f */
[----:B------:R-:W-:Y:S01]  /*11d0*/  IMAD.MOV.U32 R36, RZ, RZ, R0 ;  /* 0x000000ffff247224 */ /* 0x000fe200078e0000 */
[----:B------:R-:W-:-:S03]  /*11e0*/  IADD3.X R45, PT, PT, R49, R19, RZ, P0, P1 ;  /* 0x00000013312d7210 */ /* 0x000fc600007e24ff */
[----:B------:R-:W-:-:S04]  /*11f0*/  IMAD.WIDE.U32 R32, R32, R38, R44 ;  /* 0x0000002620207225 */ /* 0x000fc800078e002c */
[----:B------:R-:W-:Y:S02]  /*1200*/  IMAD.IADD R33, R6, 0x1, R33 ;  /* 0x0000000106217824 */ /* 0x000fe400078e0221 */
[----:B------:R-:W-:Y:S01]  /*1210*/  IMAD.MOV.U32 R38, RZ, RZ, R22 ;  /* 0x000000ffff267224 */ /* 0x000fe200078e0016 */
[----:B------:R-:W-:Y:S06]  /*1220*/  BRA.U UP0, `(.L_x_303) ;  /* 0xfffffff100647547 */ /* 0x000fec000b83ffff */
[----:B------:R-:W-:Y:S02]  /*1230*/  IMAD.MOV.U32 R38, RZ, RZ, R22 ;  /* 0x000000ffff267224 */ /* 0x000fe400078e0016 */
[----:B------:R-:W-:Y:S02]  /*1240*/  IMAD.MOV.U32 R36, RZ, RZ, R0 ;  /* 0x000000ffff247224 */ /* 0x000fe400078e0000 */
[----:B------:R-:W-:Y:S01]  /*1250*/  IMAD.MOV.U32 R37, RZ, RZ, R2 ;  /* 0x000000ffff257224 */ /* 0x000fe200078e0002 */
[----:B------:R-:W-:Y:S06]  /*1260*/  BRA.U UP1, `(.L_x_304) ;  /* 0xfffffff101407547 */ /* 0x000fec000b83ffff */
[C---:B------:R-:W-:Y:S01]  /*1270*/  IMAD.WIDE.U32 R32, R31.reuse, R15, RZ ;  /* 0x0000000f1f207225 */ /* 0x040fe200078e00ff */
[----:B------:R-:W-:Y:S01]  /*1280*/  CS2R R88, SRZ ;  /* 0x0000000000587805 */ /* 0x000fe2000001ff00 */
[----:B------:R-:W-:Y:S02]  /*1290*/  UMOV UR4, URZ ;  /* 0x000000ff00047c82 */ /* 0x000fe40008000000 */
[----:B------:R-:W-:-:S04]  /*12a0*/  IMAD.WIDE.U32 R18, R31, R5, RZ ;  /* 0x000000051f127225 */ /* 0x000fc800078e00ff */
[----:B------:R-:W-:-:S04]  /*12b0*/  IMAD.WIDE.U32 R22, R30, R15, RZ ;  /* 0x0000000f1e167225 */ /* 0x000fc800078e00ff */
[----:B------:R-:W-:-:S04]  /*12c0*/  IMAD.WIDE.U32 R34, P4, R30, R17, R32 ;  /* 0x000000111e227225 */ /* 0x000fc80007880020 */
[----:B------:R-:W-:Y:S01]  /*12d0*/  IMAD.WIDE.U32 R20, P0, R30, R7, R18 ;  /* 0x000000071e147225 */ /* 0x000fe20007800012 */
[----:B------:R-:W-:-:S03]  /*12e0*/  IADD3 RZ, P2, PT, R23, R34, RZ ;  /* 0x0000002217ff7210 */ /* 0x000fc60007f5e0ff */
[----:B------:R-:W-:-:S04]  /*12f0*/  IMAD.WIDE.U32 R18, R30, R5, RZ ;  /* 0x000000051e127225 */ /* 0x000fc800078e00ff */
[----:B------:R-:W-:-:S04]  /*1300*/  IMAD.WIDE.U32 R22, R31, R13, RZ ;  /* 0x0000000d1f167225 */ /* 0x000fc800078e00ff */
[----:B------:R-:W-:Y:S01]  /*1310*/  IMAD.X R33, RZ, RZ, RZ, P0 ;  /* 0x000000ffff217224 */ /* 0x000fe200000e06ff */
[----:B------:R-:W-:Y:S01]  /*1320*/  IADD3 RZ, P0, PT, R19, R20, RZ ;  /* 0x0000001413ff7210 */ /* 0x000fe20007f1e0ff */
[----:B------:R-:W-:Y:S02]  /*1330*/  IMAD.MOV.U32 R32, RZ, RZ, R21 ;  /* 0x000000ffff207224 */ /* 0x000fe400078e0015 */
[----:B------:R-:W-:Y:S02]  /*1340*/  IMAD R0, R17, R30, RZ ;  /* 0x0000001e11007224 */ /* 0x000fe400078e02ff */
[----:B------:R-:W-:-:S04]  /*1350*/  IMAD.WIDE.U32 R40, R29, R5, RZ ;  /* 0x000000051d287225 */ /* 0x000fc800078e00ff */
[----:B------:R-:W-:-:S04]  /*1360*/  IMAD.WIDE.U32 R36, R30, R13, RZ ;  /* 0x0000000d1e247225 */ /* 0x000fc800078e00ff */
[----:B------:R-:W-:-:S04]  /*1370*/  IMAD.WIDE.U32 R22, P1, R30, R11, R22 ;  /* 0x0000000b1e167225 */ /* 0x000fc80007820016 */
[----:B------:R-:W-:-:S04]  /*1380*/  IMAD.WIDE.U32 R20, R15, R30, RZ ;  /* 0x0000001e0f147225 */ /* 0x000fc800078e00ff */
[----:B------:R-:W-:-:S04]  /*1390*/  IMAD.WIDE.U32.X R18, R31, R7, R32, P0 ;  /* 0x000000071f127225 */ /* 0x000fc800000e0420 */
[----:B------:R-:W-:Y:S02]  /*13a0*/  IMAD R43, R31, R15, R0 ;  /* 0x0000000f1f2b7224 */ /* 0x000fe400078e0200 */
[----:B------:R-:W-:Y:S01]  /*13b0*/  IMAD.X R33, RZ, RZ, RZ, P4 ;  /* 0x000000ffff217224 */ /* 0x000fe200020e06ff */
[----:B------:R-:W-:Y:S01]  /*13c0*/  IADD3 RZ, P4, PT, R37, R22, RZ ;  /* 0x0000001625ff7210 */ /* 0x000fe20007f9e0ff */
[----:B------:R-:W-:Y:S01]  /*13d0*/  IMAD.WIDE.U32 R38, R28, R5, RZ ;  /* 0x000000051c267225 */ /* 0x000fe200078e00ff */
[----:B------:R-:W-:-:S03]  /*13e0*/  IADD3 R37, P6, PT, R18, R20, RZ ;  /* 0x0000001412257210 */ /* 0x000fc60007fde0ff */
[----:B------:R-:W-:Y:S01]  /*13f0*/  IMAD.WIDE.U32 R40, P3, R28, R7, R40 ;  /* 0x000000071c287225 */ /* 0x000fe20007860028 */
[----:B------:R-:W-:-:S03]  /*1400*/  ISETP.GE.U32.AND P0, PT, R37, R20, PT ;  /* 0x000000142500720c */ /* 0x000fc60003f06070 */
[----:B------:R-:W-:Y:S01]  /*1410*/  IMAD.IADD R0, R21, 0x1, R43 ;  /* 0x0000000115007824 */ /* 0x000fe200078e022b */
[----:B------:R-:W-:Y:S01]  /*1420*/  IADD3 RZ, P5, PT, R39, R40, RZ ;  /* 0x0000002827ff7210 */ /* 0x000fe20007fbe0ff */
[-C--:B------:R-:W-:Y:S02]  /*1430*/  IMAD R4, R7, R28.reuse, RZ ;  /* 0x0000001c07047224 */ /* 0x080fe400078e02ff */
[----:B------:R-:W-:Y:S02]  /*1440*/  IMAD.X R39, R0, 0x1, R19, P6 ;  /* 0x0000000100277824 */ /* 0x000fe400030e0613 */
[----:B------:R-:W-:Y:S02]  /*1450*/  IMAD.MOV.U32 R32, RZ, RZ, R35 ;  /* 0x000000ffff207224 */ /* 0x000fe400078e0023 */
[----:B------:R-:W-:Y:S01]  /*1460*/  IMAD.WIDE.U32 R18, R5, R28, RZ ;  /* 0x0000001c05127225 */ /* 0x000fe200078e00ff */
[----:B------:R-:W-:-:S03]  /*1470*/  ISETP.GE.U32.AND.EX P0, PT, R39, R0, PT, P0 ;  /* 0x000000002700720c */ /* 0x000fc60003f06100 */
[----:B------:R-:W-:Y:S01]  /*1480*/  IMAD R35, R29, R5, R4 ;  /* 0x000000051d237224 */ /* 0x000fe200078e0204 */
[----:B------:R-:W-:Y:S01]  /*1490*/  IADD3 R10, P6, PT, R37, R18, RZ ;  /* 0x00000012250a7210 */ /* 0x000fe20007fde0ff */
[-C--:B------:R-:W-:Y:S02]  /*14a0*/  IMAD R2, R11, R30.reuse, RZ ;  /* 0x0000001e0b027224 */ /* 0x080fe400078e02ff */
[----:B------:R-:W-:Y:S02]  /*14b0*/  IMAD.IADD R0, R19, 0x1, R35 ;  /* 0x0000000113007824 */ /* 0x000fe400078e0223 */
[----:B------:R-:W-:-:S04]  /*14c0*/  IMAD.WIDE.U32 R20, R13, R30, RZ ;  /* 0x0000001e0d147225 */ /* 0x000fc800078e00ff */
[C---:B------:R-:W-:Y:S02]  /*14d0*/  IMAD R43, R31.reuse, R13, R2 ;  /* 0x0000000d1f2b7224 */ /* 0x040fe400078e0202 */
[----:B------:R-:W-:Y:S01]  /*14e0*/  IMAD.WIDE.U32.X R34, R31, R17, R32, P2 ;  /* 0x000000111f227225 */ /* 0x000fe200010e0420 */
[----:B------:R-:W-:Y:S02]  /*14f0*/  SEL R33, RZ, 0x1, P0 ;  /* 0x00000001ff217807 */ /* 0x000fe40000000000 */
[----:B------:R-:W-:Y:S01]  /*1500*/  ISETP.GE.U32.AND P2, PT, R10, R18, PT ;  /* 0x000000120a00720c */ /* 0x000fe20003f46070 */
[----:B------:R-:W-:Y:S01]  /*1510*/  IMAD.X R19, R0, 0x1, R39, P6 ;  /* 0x0000000100137824 */ /* 0x000fe200030e0627 */
[----:B------:R-:W-:Y:S01]  /*1520*/  IADD3 R33, P0, P6, R20, R34, R33 ;  /* 0x0000002214217210 */ /* 0x000fe20007e1e021 */
[----:B------:R-:W-:Y:S02]  /*1530*/  IMAD.IADD R8, R21, 0x1, R43 ;  /* 0x0000000115087824 */ /* 0x000fe400078e022b */
[----:B------:R-:W-:Y:S01]  /*1540*/  IMAD.WIDE.U32 R36, R29, R15, RZ ;  /* 0x0000000f1d247225 */ /* 0x000fe200078e00ff */
[----:B------:R-:W-:-:S02]  /*1550*/  ISETP.GE.U32.AND.EX P2, PT, R19, R0, PT, P2 ;  /* 0x000000001300720c */ /* 0x000fc40003f46120 */
[----:B------:R-:W-:Y:S01]  /*1560*/  IADD3.X R35, PT, PT, R8, R35, RZ, P0, P6 ;  /* 0x0000002308237210 */ /* 0x000fe200007ec4ff */
[----:B------:R-:W-:Y:S01]  /*1570*/  IMAD.WIDE.U32 R38, R28, R15, RZ ;  /* 0x0000000f1c267225 */ /* 0x000fe200078e00ff */
[----:B------:R-:W-:-:S03]  /*1580*/  SEL R12, RZ, 0x1, P2 ;  /* 0x00000001ff0c7807 */ /* 0x000fc60001000000 */
[----:B------:R-:W-:-:S04]  /*1590*/  IMAD.WIDE.U32 R42, P0, R28, R17, R36 ;  /* 0x000000111c2a7225 */ /* 0x000fc80007800024 */
[----:B------:R-:W-:Y:S01]  /*15a0*/  IMAD.WIDE.U32 R46, R61, R5, RZ ;  /* 0x000000053d2e7225 */ /* 0x000fe200078e00ff */
[----:B------:R-:W-:-:S03]  /*15b0*/  IADD3 RZ, P2, PT, R39, R42, RZ ;  /* 0x0000002a27ff7210 */ /* 0x000fc60007f5e0ff */
[-C--:B------:R-:W-:Y:S02]  /*15c0*/  IMAD R0, R17, R28.reuse, RZ ;  /* 0x0000001c11007224 */ /* 0x080fe400078e02ff */
[----:B------:R-:W-:Y:S02]  /*15d0*/  IMAD.X R37, RZ, RZ, RZ, P3 ;  /* 0x000000ffff257224 */ /* 0x000fe400018e06ff */
[----:B------:R-:W-:-:S04]  /*15e0*/  IMAD.WIDE.U32 R38, R15, R28, RZ ;  /* 0x0000001c0f267225 */ /* 0x000fc800078e00ff */
[----:B------:R-:W-:Y:S02]  /*15f0*/  IMAD.MOV.U32 R36, RZ, RZ, R41 ;  /* 0x000000ffff247224 */ /* 0x000fe400078e0029 */
[----:B------:R-:W-:Y:S02]  /*1600*/  IMAD R49, R29, R15, R0 ;  /* 0x0000000f1d317224 */ /* 0x000fe400078e0200 */
[----:B------:R-:W-:-:S04]  /*1610*/  IMAD.WIDE.U32 R44, R60, R5, RZ ;  /* 0x000000053c2c7225 */ /* 0x000fc800078e00ff */
[----:B------:R-:W-:-:S04]  /*1620*/  IMAD.WIDE.U32 R46, P6, R60, R7, R46 ;  /* 0x000000073c2e7225 */ /* 0x000fc800078c002e */
[----:B------:R-:W-:Y:S01]  /*1630*/  IMAD.WIDE.U32.X R36, R29, R7, R36, P5 ;  /* 0x000000071d247225 */ /* 0x000fe200028e0424 */
[----:B------:R-:W-:Y:S02]  /*1640*/  IADD3 R21, P5, PT, R33, R38, RZ ;  /* 0x0000002621157210 */ /* 0x000fe40007fbe0ff */
[----:B------:R-:W-:Y:S01]  /*1650*/  IADD3 RZ, P3, PT, R45, R46, RZ ;  /* 0x0000002e2dff7210 */ /* 0x000fe20007f7e0ff */
[----:B------:R-:W-:Y:S02]  /*1660*/  IMAD.IADD R0, R39, 0x1, R49 ;  /* 0x0000000127007824 */ /* 0x000fe400078e0231 */
[----:B------:R-:W-:Y:S01]  /*1670*/  IMAD.X R39, RZ, RZ, RZ, P0 ;  /* 0x000000ffff277224 */ /* 0x000fe200000e06ff */
[C---:B------:R-:W-:Y:S01]  /*1680*/  ISETP.GE.U32.AND P0, PT, R21.reuse, R38, PT ;  /* 0x000000261500720c */ /* 0x040fe20003f06070 */
[----:B------:R-:W-:Y:S02]  /*1690*/  IMAD.X R45, R0, 0x1, R35, P5 ;  /* 0x00000001002d7824 */ /* 0x000fe400028e0623 */
[----:B------:R-:W-:Y:S01]  /*16a0*/  IMAD.X R41, RZ, RZ, RZ, P6 ;  /* 0x000000ffff297224 */ /* 0x000fe200030e06ff */
[----:B------:R-:W-:Y:S01]  /*16b0*/  IADD3 R12, P5, P6, R21, R36, R12 ;  /* 0x00000024150c7210 */ /* 0x000fe20007ebe00c */
[----:B------:R-:W-:Y:S01]  /*16c0*/  IMAD.MOV.U32 R40, RZ, RZ, R47 ;  /* 0x000000ffff287224 */ /* 0x000fe200078e002f */
[----:B------:R-:W-:Y:S01]  /*16d0*/  ISETP.GE.U32.AND.EX P0, PT, R45, R0, PT, P0 ;  /* 0x000000002d00720c */ /* 0x000fe20003f06100 */
[----:B------:R-:W-:Y:S01]  /*16e0*/  IMAD R0, R17, R60, RZ ;  /* 0x0000003c11007224 */ /* 0x000fe200078e02ff */
[----:B------:R-:W-:Y:S01]  /*16f0*/  IADD3.X R4, PT, PT, R45, R37, RZ, P5, P6 ;  /* 0x000000252d047210 */ /* 0x000fe20002fec4ff */
[----:B------:R-:W-:Y:S01]  /*1700*/  IMAD.WIDE.U32 R36, R61, R15, RZ ;  /* 0x0000000f3d247225 */ /* 0x000fe200078e00ff */
[----:B------:R-:W-:-:S02]  /*1710*/  ISETP.GE.U32.AND P5, PT, R12, R21, PT ;  /* 0x000000150c00720c */ /* 0x000fc40003fa6070 */
[----:B------:R-:W-:Y:S01]  /*1720*/  SEL R2, RZ, 0x1, P0 ;  /* 0x00000001ff027807 */ /* 0x000fe20000000000 */
[----:B------:R-:W-:Y:S01]  /*1730*/  IMAD.MOV.U32 R38, RZ, RZ, R43 ;  /* 0x000000ffff267224 */ /* 0x000fe200078e002b */
[----:B------:R-:W-:Y:S01]  /*1740*/  ISETP.GE.U32.AND.EX P5, PT, R4, R45, PT, P5 ;  /* 0x0000002d0400720c */ /* 0x000fe20003fa6150 */
[----:B------:R-:W-:-:S04]  /*1750*/  IMAD.WIDE.U32 R42, R15, R60, RZ ;  /* 0x0000003c0f2a7225 */ /* 0x000fc800078e00ff */
[C---:B------:R-:W-:Y:S02]  /*1760*/  IMAD R21, R61.reuse, R15, R0 ;  /* 0x0000000f3d157224 */ /* 0x040fe400078e0200 */
[----:B------:R-:W-:-:S04]  /*1770*/  IMAD.WIDE.U32.X R40, R61, R7, R40, P3 ;  /* 0x000000073d287225 */ /* 0x000fc800018e0428 */
[----:B------:R-:W-:-:S04]  /*1780*/  IMAD.WIDE.U32 R46, P3, R60, R17, R36 ;  /* 0x000000113c2e7225 */ /* 0x000fc80007860024 */
[----:B------:R-:W-:Y:S02]  /*1790*/  IMAD.IADD R0, R43, 0x1, R21 ;  /* 0x000000012b007824 */ /* 0x000fe400078e0215 */
[----:B------:R-:W-:Y:S01]  /*17a0*/  IMAD.WIDE.U32.X R36, R29, R17, R38, P2 ;  /* 0x000000111d247225 */ /* 0x000fe200010e0426 */
[-C--:B------:R-:W-:Y:S02]  /*17b0*/  IADD3 R21, P2, PT, R40, R42.reuse, RZ ;  /* 0x0000002a28157210 */ /* 0x080fe40007f5e0ff */
[----:B------:R-:W-:Y:S01]  /*17c0*/  SEL R39, RZ, 0x1, P5 ;  /* 0x00000001ff277807 */ /* 0x000fe20002800000 */
[----:B------:R-:W-:Y:S01]  /*17d0*/  IMAD.WIDE.U32 R44, R60, R15, RZ ;  /* 0x0000000f3c2c7225 */ /* 0x000fe200078e00ff */
[----:B------:R-:W-:-:S03]  /*17e0*/  ISETP.GE.U32.AND P0, PT, R21, R42, PT ;  /* 0x0000002a1500720c */ /* 0x000fc60003f06070 */
[----:B------:R-:W-:Y:S01]  /*17f0*/  IMAD.X R79, R0, 0x1, R41, P2 ;  /* 0x00000001004f7824 */ /* 0x000fe200010e0629 */
[----:B------:R-:W-:Y:S01]  /*1800*/  IADD3 R2, P2, P5, R39, R36, R2 ;  /* 0x0000002427027210 */ /* 0x000fe20007d5e002 */
[----:B------:R-:W-:Y:S01]  /*1810*/  IMAD.X R43, RZ, RZ, RZ, P3 ;  /* 0x000000ffff2b7224 */ /* 0x000fe200018e06ff */
[----:B------:R-:W-:Y:S01]  /*1820*/  IADD3 RZ, P3, PT, R45, R46, RZ ;  /* 0x0000002e2dff7210 */ /* 0x000fe20007f7e0ff */
[----:B------:R-:W-:Y:S01]  /*1830*/  IMAD.MOV.U32 R42, RZ, RZ, R47 ;  /* 0x000000ffff2a7224 */ /* 0x000fe200078e002f */
[----:B------:R-:W-:Y:S01]  /*1840*/  IADD3.X R6, PT, PT, RZ, R37, RZ, P2, P5 ;  /* 0x00000025ff067210 */ /* 0x000fe200017ea4ff */
[----:B------:R-:W-:Y:S01]  /*1850*/  IMAD.WIDE.U32 R36, R27, R5, RZ ;  /* 0x000000051b247225 */ /* 0x000fe200078e00ff */
[----:B------:R-:W-:-:S03]  /*1860*/  ISETP.GE.U32.AND.EX P0, PT, R79, R0, PT, P0 ;  /* 0x000000004f00720c */ /* 0x000fc60003f06100 */
[----:B------:R-:W-:Y:S01]  /*1870*/  IMAD R0, R11, R60, RZ ;  /* 0x0000003c0b007224 */ /* 0x000fe200078e02ff */
[----:B------:R-:W-:Y:S01]  /*1880*/  SEL R85, RZ, 0x1, P0 ;  /* 0x00000001ff557807 */ /* 0x000fe20000000000 */
[----:B------:R-:W-:-:S04]  /*1890*/  IMAD.WIDE.U32 R38, R26, R5, RZ ;  /* 0x000000051a267225 */ /* 0x000fc800078e00ff */
[----:B------:R-:W-:-:S04]  /*18a0*/  IMAD.WIDE.U32 R48, R61, R13, RZ ;  /* 0x0000000d3d307225 */ /* 0x000fc800078e00ff */
[----:B------:R-:W-:-:S04]  /*18b0*/  IMAD.WIDE.U32 R40, P2, R26, R7, R36 ;  /* 0x000000071a287225 */ /* 0x000fc80007840024 */
[----:B------:R-:W-:Y:S01]  /*18c0*/  IMAD.WIDE.U32 R44, R13, R60, RZ ;  /* 0x0000003c0d2c7225 */ /* 0x000fe200078e00ff */
[----:B------:R-:W-:-:S03]  /*18d0*/  IADD3 RZ, P5, PT, R39, R40, RZ ;  /* 0x0000002827ff7210 */ /* 0x000fc60007fbe0ff */
[C---:B------:R-:W-:Y:S02]  /*18e0*/  IMAD R51, R61.reuse, R13, R0 ;  /* 0x0000000d3d337224 */ /* 0x040fe400078e0200 */
[----:B------:R-:W-:-:S04]  /*18f0*/  IMAD.WIDE.U32.X R42, R61, R17, R42, P3 ;  /* 0x000000113d2a7225 */ /* 0x000fc800018e042a */
[----:B------:R-:W-:Y:S01]  /*1900*/  IMAD R0, R7, R58, RZ ;  /* 0x0000003a07007224 */ /* 0x000fe200078e02ff */
[----:B------:R-:W-:Y:S01]  /*1910*/  IADD3 R85, P3, P6, R44, R42, R85 ;  /* 0x0000002a2c557210 */ /* 0x000fe20007e7e055 */
[----:B------:R-:W-:Y:S02]  /*1920*/  IMAD.MOV.U32 R36, RZ, RZ, R23 ;  /* 0x000000ffff247224 */ /* 0x000fe400078e0017 */
[----:B------:R-:W-:Y:S02]  /*1930*/  IMAD.X R37, RZ, RZ, RZ, P1 ;  /* 0x000000ffff257224 */ /* 0x000fe400008e06ff */
[----:B------:R-:W-:Y:S02]  /*1940*/  IMAD.IADD R18, R45, 0x1, R51 ;  /* 0x000000012d127824 */ /* 0x000fe400078e0233 */
[----:B------:R-:W-:-:S03]  /*1950*/  IMAD.WIDE.U32 R22, R5, R58, RZ ;  /* 0x0000003a05167225 */ /* 0x000fc600078e00ff */
[----:B------:R-:W-:Y:S01]  /*1960*/  IADD3.X R87, PT, PT, R18, R43, RZ, P3, P6 ;  /* 0x0000002b12577210 */ /* 0x000fe20001fec4ff */
[----:B------:R-:W-:-:S04]  /*1970*/  IMAD.WIDE.U32 R52, R59, R15, RZ ;  /* 0x0000000f3b347225 */ /* 0x000fc800078e00ff */
[----:B------:R-:W-:-:S04]  /*1980*/  IMAD.WIDE.U32 R46, R60, R13, RZ ;  /* 0x0000000d3c2e7225 */ /* 0x000fc800078e00ff */
[----:B------:R-:W-:-:S04]  /*1990*/  IMAD.WIDE.U32 R48, P0, R60, R11, R48 ;  /* 0x0000000b3c307225 */ /* 0x000fc80007800030 */
[----:B------:R-:W-:Y:S01]  /*19a0*/  IMAD.WIDE.U32 R38, R59, R5, RZ ;  /* 0x000000053b267225 */ /* 0x000fe200078e00ff */
[----:B------:R-:W-:-:S03]  /*19b0*/  IADD3 RZ, P1, PT, R47, R48, RZ ;  /* 0x000000302fff7210 */ /* 0x000fc60007f3e0ff */
[----:B------:R-:W-:Y:S02]  /*19c0*/  IMAD R45, R59, R5, R0 ;  /* 0x000000053b2d7224 */ /* 0x000fe400078e0200 */
[----:B------:R-:W-:Y:S01]  /*19d0*/  IMAD.WIDE.U32.X R36, R31, R11, R36, P4 ;  /* 0x0000000b1f247225 */ /* 0x000fe200020e0424 */
[----:B------:R-:W-:-:S03]  /*19e0*/  IADD3 R0, P4, PT, R21, R22, RZ ;  /* 0x0000001615007210 */ /* 0x000fc60007f9e0ff */
[----:B------:R-:W-:-:S04]  /*19f0*/  IMAD.WIDE.U32 R50, R58, R15, RZ ;  /* 0x0000000f3a327225 */ /* 0x000fc800078e00ff */
[----:B------:R-:W-:-:S04]  /*1a00*/  IMAD.WIDE.U32 R52, P6, R58, R17, R52 ;  /* 0x000000113a347225 */ /* 0x000fc800078c0034 */
[----:B------:R-:W-:Y:S02]  /*1a10*/  IMAD.IADD R14, R23, 0x1, R45 ;  /* 0x00000001170e7824 */ /* 0x000fe400078e022d */
[----:B------:R-:W-:-:S04]  /*1a20*/  IMAD.WIDE.U32 R42, R58, R5, RZ ;  /* 0x000000053a2a7225 */ /* 0x000fc800078e00ff */
[----:B------:R-:W-:-:S04]  /*1a30*/  IMAD.WIDE.U32 R46, P3, R58, R7, R38 ;  /* 0x000000073a2e7225 */ /* 0x000fc80007860026 */
[----:B------:R-:W-:Y:S02]  /*1a40*/  IMAD R16, R17, R58, RZ ;  /* 0x0000003a11107224 */ /* 0x000fe400078e02ff */
[----:B------:R-:W-:Y:S01]  /*1a50*/  IMAD.X R21, RZ, RZ, RZ, P2 ;  /* 0x000000ffff157224 */ /* 0x000fe200010e06ff */
[----:B------:R-:W-:Y:S01]  /*1a60*/  ISETP.GE.U32.AND P2, PT, R0, R22, PT ;  /* 0x000000160000720c */ /* 0x000fe20003f46070 */
[----:B------:R-:W-:Y:S01]  /*1a70*/  IMAD.X R23, R14, 0x1, R79, P4 ;  /* 0x000000010e177824 */ /* 0x000fe200020e064f */
[----:B------:R-:W-:Y:S01]  /*1a80*/  IADD3 RZ, P4, PT, R51, R52, RZ ;  /* 0x0000003433ff7210 */ /* 0x000fe20007f9e0ff */
[----:B------:R-:W-:Y:S01]  /*1a90*/  IMAD.X R39, RZ, RZ, RZ, P0 ;  /* 0x000000ffff277224 */ /* 0x000fe200000e06ff */
[----:B------:R-:W-:Y:S01]  /*1aa0*/  IADD3 RZ, P0, PT, R43, R46, RZ ;  /* 0x0000002e2bff7210 */ /* 0x000fe20007f1e0ff */
[----:B------:R-:W-:Y:S01]  /*1ab0*/  IMAD.WIDE.U32 R50, R15, R58, RZ ;  /* 0x0000003a0f327225 */ /* 0x000fe200078e00ff */
[----:B------:R-:W-:-:S03]  /*1ac0*/  ISETP.GE.U32.AND.EX P2, PT, R23, R14, PT, P2 ;  /* 0x0000000e1700720c */ /* 0x000fc60003f46120 */
[----:B------:R-:W-:Y:S01]  /*1ad0*/  IMAD R45, R59, R15, R16 ;  /* 0x0000000f3b2d7224 */ /* 0x000fe200078e0210 */
[----:B------:R-:W-:Y:S01]  /*1ae0*/  SEL R16, RZ, 0x1, P2 ;  /* 0x00000001ff107807 */ /* 0x000fe20001000000 */
[----:B------:R-:W-:Y:S02]  /*1af0*/  IMAD.X R43, RZ, RZ, RZ, P3 ;  /* 0x000000ffff2b7224 */ /* 0x000fe400018e06ff */
[----:B------:R-:W-:Y:S02]  /*1b00*/  IMAD.MOV.U32 R42, RZ, RZ, R47 ;  /* 0x000000ffff2a7224 */ /* 0x000fe400078e002f */
[----:B------:R-:W-:-:S04]  /*1b10*/  IMAD.WIDE.U32 R80, R57, R5, RZ ;  /* 0x0000000539507225 */ /* 0x000fc800078e00ff */
[----:B------:R-:W-:Y:S01]  /*1b20*/  IMAD.IADD R14, R51, 0x1, R45 ;  /* 0x00000001330e7824 */ /* 0x000fe200078e022d */
[----:B------:R-:W-:Y:S01]  /*1b30*/  IADD3 R51, P3, PT, R85, R50, RZ ;  /* 0x0000003255337210 */ /* 0x000fe20007f7e0ff */
[----:B------:R-:W-:Y:S01]  /*1b40*/  IMAD.WIDE.U32.X R42, R59, R7, R42, P0 ;  /* 0x000000073b2a7225 */ /* 0x000fe200000e042a */
[----:B------:R-:W-:-:S03]  /*1b50*/  ISETP.GE.U32.AND P0, PT, R33, R20, PT ;  /* 0x000000142100720c */ /* 0x000fc60003f06070 */
[----:B------:R-:W-:Y:S01]  /*1b60*/  IMAD.X R45, RZ, RZ, RZ, P6 ;  /* 0x000000ffff2d7224 */ /* 0x000fe200030e06ff */
[----:B------:R-:W-:Y:S01]  /*1b70*/  ISETP.GE.U32.AND P6, PT, R85, R44, PT ;  /* 0x0000002c5500720c */ /* 0x000fe20003fc6070 */
[----:B------:R-:W-:Y:S01]  /*1b80*/  IMAD.WIDE.U32 R80, P2, R56, R7, R80 ;  /* 0x0000000738507225 */ /* 0x000fe20007840050 */
[----:B------:R-:W-:Y:S02]  /*1b90*/  ISETP.GE.U32.AND.EX P0, PT, R35, R8, PT, P0 ;  /* 0x000000082300720c */ /* 0x000fe40003f06100 */
[----:B------:R-:W-:Y:S02]  /*1ba0*/  CS2R R84, SRZ ;  /* 0x0000000000547805 */ /* 0x000fe4000001ff00 */
[----:B------:R-:W-:Y:S01]  /*1bb0*/  ISETP.GE.U32.AND.EX P6, PT, R87, R18, PT, P6 ;  /* 0x000000125700720c */ /* 0x000fe20003fc6160 */
[----:B------:R-:W-:Y:S01]  /*1bc0*/  IMAD.MOV.U32 R38, RZ, RZ, R49 ;  /* 0x000000ffff267224 */ /* 0x000fe200078e0031 */
[----:B------:R-:W-:Y:S01]  /*1bd0*/  SEL R49, RZ, 0x1, P0 ;  /* 0x00000001ff317807 */ /* 0x000fe20000000000 */
[----:B------:R-:W-:Y:S01]  /*1be0*/  IMAD.X R83, R14, 0x1, R87, P3 ;  /* 0x000000010e537824 */ /* 0x000fe200018e0657 */
[----:B------:R-:W-:Y:S01]  /*1bf0*/  SEL R35, RZ, 0x1, P6 ;  /* 0x00000001ff237807 */ /* 0x000fe20003000000 */
[----:B------:R-:W-:Y:S01]  /*1c00*/  IMAD.MOV.U32 R20, RZ, RZ, R41 ;  /* 0x000000ffff147224 */ /* 0x000fe200078e0029 */
[C---:B------:R-:W-:Y:S01]  /*1c10*/  ISETP.GE.U32.AND P0, PT, R51.reuse, R50, PT ;  /* 0x000000323300720c */ /* 0x040fe20003f06070 */
[----:B------:R-:W-:Y:S01]  /*1c20*/  IMAD.X R33, RZ, RZ, RZ, P2 ;  /* 0x000000ffff217224 */ /* 0x000fe200010e06ff */
[----:B------:R-:W-:Y:S01]  /*1c30*/  IADD3 R47, P2, P6, R51, R42, R16 ;  /* 0x0000002a332f7210 */ /* 0x000fe20007e5e010 */
[----:B------:R-:W-:Y:S01]  /*1c40*/  IMAD.WIDE.U32.X R40, R61, R11, R38, P1 ;  /* 0x0000000b3d287225 */ /* 0x000fe200008e0426 */
[----:B------:R-:W-:-:S02]  /*1c50*/  IADD3 R34, P1, PT, R49, R36, RZ ;  /* 0x0000002431227210 */ /* 0x000fc40007f3e0ff */
[----:B------:R-:W-:Y:S02]  /*1c60*/  CS2R R86, SRZ ;  /* 0x0000000000567805 */ /* 0x000fe4000001ff00 */
[----:B------:R-:W-:Y:S01]  /*1c70*/  IADD3.X R42, PT, PT, R83, R43, RZ, P2, P6 ;  /* 0x0000002b532a7210 */ /* 0x000fe200017ec4ff */
[----:B------:R-:W-:Y:S01]  /*1c80*/  IMAD.WIDE.U32 R38, R5, R26, RZ ;  /* 0x0000001a05267225 */ /* 0x000fe200078e00ff */
[----:B------:R-:W-:Y:S02]  /*1c90*/  IADD3 R36, P2, PT, R35, R40, RZ ;  /* 0x0000002823247210 */ /* 0x000fe40007f5e0ff */
[----:B------:R-:W-:Y:S01]  /*1ca0*/  ISETP.GE.U32.AND.EX P0, PT, R83, R14, PT, P0 ;  /* 0x0000000e5300720c */ /* 0x000fe20003f06100 */
[----:B------:R-:W-:Y:S01]  /*1cb0*/  IMAD R8, R7, R26, RZ ;  /* 0x0000001a07087224 */ /* 0x000fe200078e02ff */
[----:B------:R-:W-:Y:S01]  /*1cc0*/  IADD3 R43, P6, PT, R12, R38, RZ ;  /* 0x000000260c2b7210 */ /* 0x000fe20007fde0ff */
[----:B------:R-:W-:-:S04]  /*1cd0*/  IMAD.WIDE.U32 R78, R56, R5, RZ ;  /* 0x00000005384e7225 */ /* 0x000fc800078e00ff */
[----:B------:R-:W-:Y:S01]  /*1ce0*/  IMAD R49, R27, R5, R8 ;  /* 0x000000051b317224 */ /* 0x000fe200078e0208 */
[----:B------:R-:W-:Y:S01]  /*1cf0*/  IADD3 RZ, P3, PT, R79, R80, RZ ;  /* 0x000000504fff7210 */ /* 0x000fe20007f7e0ff */
[----:B------:R-:W-:Y:S01]  /*1d00*/  IMAD.X R35, RZ, RZ, R37, P1 ;  /* 0x000000ffff237224 */ /* 0x000fe200008e0625 */
[----:B------:R-:W-:Y:S01]  /*1d10*/  ISETP.GE.U32.AND P1, PT, R47, R51, PT ;  /* 0x000000332f00720c */ /* 0x000fe20003f26070 */
[----:B------:R-:W-:Y:S02]  /*1d20*/  IMAD R8, R9, R30, RZ ;  /* 0x0000001e09087224 */ /* 0x000fe400078e02ff */
[----:B------:R-:W-:Y:S01]  /*1d30*/  IMAD R12, R7, R56, RZ ;  /* 0x00000038070c7224 */ /* 0x000fe200078e02ff */
[----:B------:R-:W-:Y:S01]  /*1d40*/  ISETP.GE.U32.AND.EX P1, PT, R42, R83, PT, P1 ;  /* 0x000000532a00720c */ /* 0x000fe20003f26110 */
[----:B------:R-:W-:Y:S01]  /*1d50*/  IMAD R9, R9, R60, RZ ;  /* 0x0000003c09097224 */ /* 0x000fe200078e02ff */
[----:B------:R-:W-:Y:S01]  /*1d60*/  CS2R R82, SRZ ;  /* 0x0000000000527805 */ /* 0x000fe2000001ff00 */
[----:B------:R-:W-:Y:S01]  /*1d70*/  IMAD.X R37, RZ, RZ, R41, P2 ;  /* 0x000000ffff257224 */ /* 0x000fe200010e0629 */
[----:B------:R-:W-:Y:S01]  /*1d80*/  ISETP.GE.U32.AND P2, PT, R43, R38, PT ;  /* 0x000000262b00720c */ /* 0x000fe20003f46070 */
[----:B------:R-:W-:-:S02]  /*1d90*/  IMAD.IADD R49, R39, 0x1, R49 ;  /* 0x0000000127317824 */ /* 0x000fc400078e0231 */
[----:B------:R-:W-:Y:S02]  /*1da0*/  IMAD.MOV.U32 R44, RZ, RZ, R53 ;  /* 0x000000ffff2c7224 */ /* 0x000fe400078e0035 */
[----:B------:R-:W-:-:S04]  /*1db0*/  IMAD.WIDE.U32 R38, R5, R56, RZ ;  /* 0x0000003805267225 */ /* 0x000fc800078e00ff */
[----:B------:R-:W-:Y:S01]  /*1dc0*/  IMAD R79, R57, R5, R12 ;  /* 0x00000005394f7224 */ /* 0x000fe200078e020c */
[----:B------:R-:W-:Y:S01]  /*1dd0*/  SEL R12, RZ, 0x1, P0 ;  /* 0x00000001ff0c7807 */ /* 0x000fe20000000000 */
[-C--:B------:R-:W-:Y:S01]  /*1de0*/  IMAD R51, R31, R3.reuse, R8 ;  /* 0x000000031f337224 */ /* 0x080fe200078e0208 */
[----:B------:R-:W-:Y:S01]  /*1df0*/  IADD3 R41, P0, PT, R47, R38, RZ ;  /* 0x000000262f297210 */ /* 0x000fe20007f1e0ff */
[-C--:B------:R-:W-:Y:S02]  /*1e00*/  IMAD R53, R61, R3.reuse, R9 ;  /* 0x000000033d357224 */ /* 0x080fe400078e0209 */
[----:B------:R-:W-:-:S04]  /*1e10*/  IMAD.WIDE.U32 R8, R30, R3, R34 ;  /* 0x000000031e087225 */ /* 0x000fc800078e0022 */
[----:B------:R-:W-:-:S04]  /*1e20*/  IMAD.WIDE.U32 R34, R60, R3, R36 ;  /* 0x000000033c227225 */ /* 0x000fc800078e0024 */
[----:B------:R-:W-:Y:S01]  /*1e30*/  IMAD.IADD R3, R39, 0x1, R79 ;  /* 0x0000000127037824 */ /* 0x000fe200078e024f */
[----:B------:R-:W-:Y:S01]  /*1e40*/  SEL R39, RZ, 0x1, P1 ;  /* 0x00000001ff277807 */ /* 0x000fe20000800000 */
[----:B------:R-:W-:Y:S01]  /*1e50*/  IMAD.WIDE.U32.X R36, R59, R17, R44, P4 ;  /* 0x000000113b247225 */ /* 0x000fe200020e042c */
[----:B------:R-:W-:Y:S02]  /*1e60*/  ISETP.GE.U32.AND P1, PT, R41, R38, PT ;  /* 0x000000262900720c */ /* 0x000fe40003f26070 */
[----:B------:R-:W-:Y:S01]  /*1e70*/  CS2R R78, SRZ ;  /* 0x00000000004e7805 */ /* 0x000fe2000001ff00 */
[----:B------:R-:W-:Y:S01]  /*1e80*/  IMAD.X R16, R49, 0x1, R4, P6 ;  /* 0x0000000131107824 */ /* 0x000fe200030e0604 */
[----:B------:R-:W-:Y:S01]  /*1e90*/  IADD3 R39, P4, P6, R39, R36, R12 ;  /* 0x0000002427277210 */ /* 0x000fe20007e9e00c */
[----:B------:R-:W-:Y:S02]  /*1ea0*/  IMAD R4, R11, R28, RZ ;  /* 0x0000001c0b047224 */ /* 0x000fe400078e02ff */
[----:B------:R-:W-:Y:S01]  /*1eb0*/  IMAD.IADD R9, R9, 0x1, R51 ;  /* 0x0000000109097824 */ /* 0x000fe200078e0233 */
[----:B------:R-:W-:Y:S01]  /*1ec0*/  IADD3.X R37, PT, PT, RZ, R37, RZ, P4, P6 ;  /* 0x00000025ff257210 */ /* 0x000fe200027ec4ff */
[----:B------:R-:W-:Y:S01]  /*1ed0*/  IMAD.IADD R35, R35, 0x1, R53 ;  /* 0x0000000123237824 */ /* 0x000fe200078e0235 */
[----:B------:R-:W-:Y:S01]  /*1ee0*/  ISETP.GE.U32.AND.EX P2, PT, R16, R49, PT, P2 ;  /* 0x000000311000720c */ /* 0x000fe20003f46120 */
[----:B------:R-:W-:-:S02]  /*1ef0*/  IMAD R12, R11, R58, RZ ;  /* 0x0000003a0b0c7224 */ /* 0x000fc400078e02ff */
[-C--:B------:R-:W-:Y:S02]  /*1f00*/  IMAD R11, R29, R13.reuse, R4 ;  /* 0x0000000d1d0b7224 */ /* 0x080fe400078e0204 */
[----:B------:R-:W-:-:S04]  /*1f10*/  IMAD.WIDE.U32 R28, R28, R13, R8 ;  /* 0x0000000d1c1c7225 */ /* 0x000fc800078e0008 */
[----:B------:R-:W-:-:S04]  /*1f20*/  IMAD.WIDE.U32 R8, R58, R13, R34 ;  /* 0x0000000d3a087225 */ /* 0x000fc800078e0022 */
[----:B------:R-:W-:Y:S01]  /*1f30*/  IMAD.X R4, R3, 0x1, R42, P0 ;  /* 0x0000000103047824 */ /* 0x000fe200000e062a */
[----:B------:R-:W-:Y:S01]  /*1f40*/  IADD3 R2, P0, PT, R2, R28, RZ ;  /* 0x0000001c02027210 */ /* 0x000fe20007f1e0ff */
[----:B------:R-:W-:Y:S01]  /*1f50*/  IMAD R14, R59, R13, R12 ;  /* 0x0000000d3b0e7224 */ /* 0x000fe200078e020c */
[----:B------:R-:W-:Y:S01]  /*1f60*/  IADD3 R8, P4, PT, R39, R8, RZ ;  /* 0x0000000827087210 */ /* 0x000fe20007f9e0ff */
[C---:B------:R-:W-:Y:S01]  /*1f70*/  IMAD R12, R17.reuse, R26, RZ ;  /* 0x0000001a110c7224 */ /* 0x040fe200078e02ff */
[----:B------:R-:W-:Y:S01]  /*1f80*/  ISETP.GE.U32.AND.EX P1, PT, R4, R3, PT, P1 ;  /* 0x000000030400720c */ /* 0x000fe20003f26110 */
[----:B------:R-:W-:Y:S01]  /*1f90*/  IMAD.MOV.U32 R32, RZ, RZ, R81 ;  /* 0x000000ffff207224 */ /* 0x000fe200078e0051 */
[----:B------:R-:W-:Y:S01]  /*1fa0*/  IADD3.X R3, PT, PT, R6, R29, R11, P0, !PT ;  /* 0x0000001d06037210 */ /* 0x000fe200007fe40b */
[----:B------:R-:W-:Y:S01]  /*1fb0*/  IMAD R17, R17, R56, RZ ;  /* 0x0000003811117224 */ /* 0x000fe200078e02ff */
[----:B------:R-:W-:Y:S01]  /*1fc0*/  IADD3.X R9, PT, PT, R37, R9, R14, P4, !PT ;  /* 0x0000000925097210 */ /* 0x000fe200027fe40e */
[C---:B------:R-:W-:Y:S01]  /*1fd0*/  IMAD R11, R27.reuse, R15, R12 ;  /* 0x0000000f1b0b7224 */ /* 0x040fe200078e020c */
[----:B------:R-:W-:Y:S01]  /*1fe0*/  SEL R13, RZ, 0x1, P1 ;  /* 0x00000001ff0d7807 */ /* 0x000fe20000800000 */
[----:B------:R-:W-:Y:S01]  /*1ff0*/  IMAD.WIDE.U32.X R20, R27, R7, R20, P5 ;  /* 0x000000071b147225 */ /* 0x000fe200028e0414 */
[----:B------:R-:W-:-:S03]  /*2000*/  CS2R R80, SRZ ;  /* 0x0000000000507805 */ /* 0x000fc6000001ff00 */
[----:B------:R-:W-:-:S04]  /*2010*/  IMAD.WIDE.U32 R26, R26, R15, R2 ;  /* 0x0000000f1a1a7225 */ /* 0x000fc800078e0002 */
[-C--:B------:R-:W-:Y:S02]  /*2020*/  IMAD R17, R57, R15.reuse, R17 ;  /* 0x0000000f39117224 */ /* 0x080fe400078e0211 */
[----:B------:R-:W-:Y:S01]  /*2030*/  IMAD.WIDE.U32 R2, R56, R15, R8 ;  /* 0x0000000f38027225 */ /* 0x000fe200078e0008 */
[----:B------:R-:W-:-:S03]  /*2040*/  SEL R15, RZ, 0x1, P2 ;  /* 0x00000001ff0f7807 */ /* 0x000fc60001000000 */
[----:B------:R-:W-:Y:S01]  /*2050*/  IMAD.WIDE.U32.X R32, R57, R7, R32, P3 ;  /* 0x0000000739207225 */ /* 0x000fe200018e0420 */
[----:B------:R-:W-:-:S03]  /*2060*/  IADD3 R14, P0, P1, R26, R20, R15 ;  /* 0x000000141a0e7210 */ /* 0x000fc6000791e00f */
[----:B------:R-:W-:Y:S01]  /*2070*/  IMAD.IADD R9, R27, 0x1, R11 ;  /* 0x000000011b097824 */ /* 0x000fe200078e020b */
[----:B------:R-:W-:Y:S01]  /*2080*/  IADD3 R12, P2, P3, R2, R32, R13 ;  /* 0x00000020020c7210 */ /* 0x000fe20007b5e00d */
[----:B------:R-:W-:Y:S02]  /*2090*/  IMAD.IADD R3, R3, 0x1, R17 ;  /* 0x0000000103037824 */ /* 0x000fe400078e0211 */
[----:B------:R-:W-:Y:S01]  /*20a0*/  IMAD R2, R7, R30, RZ ;  /* 0x0000001e07027224 */ /* 0x000fe200078e02ff */
[----:B------:R-:W-:Y:S01]  /*20b0*/  IADD3.X R15, PT, PT, R9, R21, RZ, P0, P1 ;  /* 0x00000015090f7210 */ /* 0x000fe200007e24ff */
[----:B------:R-:W-:Y:S01]  /*20c0*/  IMAD R6, R7, R60, RZ ;  /* 0x0000003c07067224 */ /* 0x000fe200078e02ff */
[----:B------:R-:W-:Y:S01]  /*20d0*/  IADD3.X R13, PT, PT, R3, R33, RZ, P2, P3 ;  /* 0x00000021030d7210 */ /* 0x000fe200017e64ff */
[----:B------:R-:W-:Y:S02]  /*20e0*/  IMAD R3, R7, R24, RZ ;  /* 0x0000001807037224 */ /* 0x000fe400078e02ff */
[----:B------:R-:W-:-:S02]  /*20f0*/  IMAD R11, R31, R5, R2 ;  /* 0x000000051f0b7224 */ /* 0x000fc400078e0202 */
[----:B------:R-:W-:-:S04]  /*2100*/  IMAD.WIDE.U32 R8, R5, R30, RZ ;  /* 0x0000001e05087225 */ /* 0x000fc800078e00ff */
[----:B------:R-:W-:Y:S02]  /*2110*/  IMAD R7, R7, R54, RZ ;  /* 0x0000003607077224 */ /* 0x000fe400078e02ff */
[-C--:B------:R-:W-:Y:S02]  /*2120*/  IMAD R17, R25, R5.reuse, R3 ;  /* 0x0000000519117224 */ /* 0x080fe400078e0203 */
[----:B------:R-:W-:-:S04]  /*2130*/  IMAD.WIDE.U32 R14, R24, R5, R14 ;  /* 0x00000005180e7225 */ /* 0x000fc800078e000e */
[----:B------:R-:W-:-:S04]  /*2140*/  IMAD.WIDE.U32 R2, R5, R60, RZ ;  /* 0x0000003c05027225 */ /* 0x000fc800078e00ff */
[-C--:B------:R-:W-:Y:S02]  /*2150*/  IMAD R21, R61, R5.reuse, R6 ;  /* 0x000000053d157224 */ /* 0x080fe400078e0206 */
[----:B------:R-:W-:Y:S02]  /*2160*/  IMAD.IADD R9, R9, 0x1, R11 ;  /* 0x0000000109097824 */ /* 0x000fe400078e020b */
[-C--:B------:R-:W-:Y:S02]  /*2170*/  IMAD R25, R55, R5.reuse, R7 ;  /* 0x0000000537197224 */ /* 0x080fe400078e0207 */
[----:B------:R-:W-:-:S04]  /*2180*/  IMAD.WIDE.U32 R6, R54, R5, R12 ;  /* 0x0000000536067225 */ /* 0x000fc800078e000c */
[----:B------:R-:W-:Y:S02]  /*2190*/  IMAD.MOV.U32 R11, RZ, RZ, R19 ;  /* 0x000000ffff0b7224 */ /* 0x000fe400078e0013 */
[----:B------:R-:W-:Y:S02]  /*21a0*/  IMAD.IADD R5, R15, 0x1, R17 ;  /* 0x000000010f057824 */ /* 0x000fe400078e0211 */
[----:B------:R-:W-:Y:S01]  /*21b0*/  IMAD.IADD R3, R3, 0x1, R21 ;  /* 0x0000000103037824 */ /* 0x000fe200078e0215 */
[----:B------:R0:W-:Y:S01]  /*21c0*/  STL.128 [R1+0x20], R8 ;  /* 0x0000200801007387 */ /* 0x0001e20000100c00 */
[----:B------:R-:W-:Y:S02]  /*21d0*/  IMAD.MOV.U32 R15, RZ, RZ, R5 ;  /* 0x000000ffff0f7224 */ /* 0x000fe400078e0005 */
[----:B------:R-:W-:Y:S02]  /*21e0*/  IMAD.MOV.U32 R12, RZ, RZ, R43 ;  /* 0x000000ffff0c7224 */ /* 0x000fe400078e002b */
[----:B------:R-:W-:-:S02]  /*21f0*/  IMAD.MOV.U32 R13, RZ, RZ, R16 ;  /* 0x000000ffff0d7224 */ /* 0x000fc400078e0010 */
[----:B------:R-:W-:Y:S02]  /*2200*/  IMAD.MOV.U32 R90, RZ, RZ, 0x1 ;  /* 0x00000001ff5a7424 */ /* 0x000fe400078e00ff */
[----:B------:R-:W-:Y:S01]  /*2210*/  IMAD.MOV.U32 R91, RZ, RZ, RZ ;  /* 0x000000ffff5b7224 */ /* 0x000fe200078e00ff */
[----:B------:R1:W-:Y:S01]  /*2220*/  STL.128 [R1+0x30], R12 ;  /* 0x0000300c01007387 */ /* 0x0003e20000100c00 */
[----:B0-----:R-:W-:Y:S02]  /*2230*/  IMAD.MOV.U32 R9, RZ, RZ, R3 ;  /* 0x000000ffff097224 */ /* 0x001fe400078e0003 */
[----:B------:R-:W-:Y:S02]  /*2240*/  IMAD.IADD R3, R7, 0x1, R25 ;  /* 0x0000000107037824 */ /* 0x000fe400078e0219 */
[----:B------:R-:W-:Y:S02]  /*2250*/  IMAD.MOV.U32 R8, RZ, RZ, R2 ;  /* 0x000000ffff087224 */ /* 0x000fe400078e0002 */
[----:B------:R-:W-:-:S02]  /*2260*/  IMAD.MOV.U32 R10, RZ, RZ, R0 ;  /* 0x000000ffff0a7224 */ /* 0x000fc400078e0000 */
[----:B------:R-:W-:Y:S02]  /*2270*/  IMAD.MOV.U32 R11, RZ, RZ, R23 ;  /* 0x000000ffff0b7224 */ /* 0x000fe400078e0017 */
[----:B-1----:R-:W-:Y:S01]  /*2280*/  IMAD.MOV.U32 R14, RZ, RZ, R6 ;  /* 0x000000ffff0e7224 */ /* 0x002fe200078e0006 */
[----:B------:R-:W-:Y:S01]  /*2290*/  CS2R R6, SRZ ;  /* 0x0000000000067805 */ /* 0x000fe2000001ff00 */
[----:B------:R-:W-:Y:S01]  /*22a0*/  IMAD.MOV.U32 R15, RZ, RZ, R3 ;  /* 0x000000ffff0f7224 */ /* 0x000fe200078e0003 */
[----:B------:R0:W-:Y:S01]  /*22b0*/  STL.128 [R1+0x40], R8 ;  /* 0x0000400801007387 */ /* 0x0001e20000100c00 */
[----:B------:R-:W-:Y:S02]  /*22c0*/  IMAD.MOV.U32 R12, RZ, RZ, R41 ;  /* 0x000000ffff0c7224 */ /* 0x000fe400078e0029 */
[----:B------:R-:W-:Y:S01]  /*22d0*/  IMAD.MOV.U32 R13, RZ, RZ, R4 ;  /* 0x000000ffff0d7224 */ /* 0x000fe200078e0004 */
[----:B------:R-:W-:Y:S01]  /*22e0*/  CS2R R4, SRZ ;  /* 0x0000000000047805 */ /* 0x000fe2000001ff00 */
[----:B------:R-:W-:-:S02]  /*22f0*/  IMAD.MOV.U32 R0, RZ, RZ, RZ ;  /* 0x000000ffff007224 */ /* 0x000fc400078e00ff */
[----:B------:R-:W-:Y:S01]  /*2300*/  IMAD.MOV.U32 R2, RZ, RZ, 0x1 ;  /* 0x00000001ff027424 */ /* 0x000fe200078e00ff */
[----:B------:R1:W-:Y:S01]  /*2310*/  STL.128 [R1+0x50], R12 ;  /* 0x0000500c01007387 */ /* 0x0003e20000100c00 */
[----:B------:R-:W-:Y:S01]  /*2320*/  IMAD.MOV.U32 R3, RZ, RZ, RZ ;  /* 0x000000ffff037224 */ /* 0x000fe200078e00ff */
[----:B0-----:R-:W-:Y:S01]  /*2330*/  CS2R R8, SRZ ;  /* 0x0000000000087805 */ /* 0x001fe2000001ff00 */
[----:B------:R-:W-:-:S07]  /*2340*/  IMAD.MOV.U32 R11, RZ, RZ, RZ ;  /* 0x000000ffff0b7224 */ /* 0x000fce00078e00ff */
.L_x_358:
[----:B------:R-:W-:-:S04]  /*2350*/  USHF.R.U32.HI UR5, URZ, 0x2, UR4 ;  /* 0x00000002ff057899 */ /* 0x000fc80008011604 */
[----:B------:R-:W-:-:S09]  /*2360*/  ULEA UR5, UR5, UR7, 0x3 ;  /* 0x0000000705057291 */ /* 0x000fd2000f8e18ff */
[----:B-1----:R-:W2:Y:S01]  /*2370*/  LDL.64 R12, [UR5] ;  /* 0x00000005ff0c7983 */ /* 0x002ea20008100a00 */
[----:B------:R-:W-:Y:S01]  /*2380*/  USHF.L.U32 UR5, UR4, 0x4, URZ ;  /* 0x0000000404057899 */ /* 0x000fe200080006ff */
[----:B------:R-:W-:Y:S03]  /*2390*/  BSSY.RECONVERGENT B0, `(.L_x_305) ;  /* 0x000185b000007945 */ /* 0x000fe60003800200 */
[----:B------:R-:W-:-:S06]  /*23a0*/  ULOP3.LUT UR5, UR5, 0x30, URZ, 0xc0, !UPT ;  /* 0x0000003005057892 */ /* 0x000fcc000f8ec0ff */
[----:B--2---:R-:W-:-:S04]  /*23b0*/  SHF.R.U64 R12, R12, UR5, R13 ;  /* 0x000000050c0c7c19 */ /* 0x004fc8000800120d */
[----:B------:R-:W-:-:S13]  /*23c0*/  LOP3.LUT P0, R12, R12, 0xffff, RZ, 0xc0, !PT ;  /* 0x0000ffff0c0c7812 */ /* 0x000fda000780c0ff */
[----:B0----5:R-:W-:Y:S05]  /*23d0*/  @!P0 BRA `(.L_x_306) ;  /* 0x0000018400588947 */ /* 0x021fea0003800000 */
[----:B------:R-:W0:Y:S01]  /*23e0*/  LDC.64 R20, c[0x0][0x380] ;  /* 0x0000e000ff147b82 */ /* 0x000e220000000a00 */
[----:B------:R-:W-:-:S04]  /*23f0*/  IMAD.U32 R13, RZ, RZ, UR4 ;  /* 0x00000004ff0d7e24 */ /* 0x000fc8000f8e00ff */
[----:B------:R-:W-:-:S04]  /*2400*/  IMAD R12, R13, 0x10000, R12 ;  /* 0x000100000d0c7824 */ /* 0x000fc800078e020c */
[----:B------:R-:W-:-:S04]  /*2410*/  VIADD R13, R12, 0xffffffff ;  /* 0xffffffff0c0d7836 */ /* 0x000fc80000000000 */
[----:B0-----:R-:W-:-:S05]  /*2420*/  IMAD.WIDE.U32 R20, R13, 0x48, R20 ;  /* 0x000000480d147825 */ /* 0x001fca00078e0014 */
[----:B------:R-:W2:Y:S02]  /*2430*/  LDG.E.CONSTANT R12, desc[UR8][R20.64+0x40] ;  /* 0x00004008140c7981 */ /* 0x000ea4000c1e9900 */
[----:B--2---:R-:W-:-:S13]  /*2440*/  ISETP.NE.AND P0, PT, R12, RZ, PT ;  /* 0x000000ff0c00720c */ /* 0x004fda0003f05270 */
[----:B------:R-:W-:Y:S05]  /*2450*/  @P0 BRA `(.L_x_306) ;  /* 0x0000018400380947 */ /* 0x000fea0003800000 */
[----:B------:R-:W-:Y:S02]  /*2460*/  LOP3.LUT R12, R7, R6, R11, 0xfe, !PT ;  /* 0x00000006070c7212 */ /* 0x000fe400078efe0b */
[----:B------:R-:W-:Y:S02]  /*2470*/  LOP3.LUT R13, R4, R9, R8, 0xfe, !PT ;  /* 0x00000009040d7212 */ /* 0x000fe400078efe08 */
[----:B------:R-:W-:-:S04]  /*2480*/  LOP3.LUT P0, RZ, R12, R5, RZ, 0xfc, !PT ;  /* 0x000000050cff7212 */ /* 0x000fc8000780fcff */
[----:B------:R-:W-:-:S13]  /*2490*/  LOP3.LUT P0, RZ, R13, R0, RZ, 0xfc, P0 ;  /* 0x000000000dff7212 */ /* 0x000fda000000fcff */
[----:B------:R-:W-:Y:S05]  /*24a0*/  @P0 BRA `(.L_x_307) ;  /* 0x0000000000380947 */ /* 0x000fea0003800000 */
[----:B------:R0:W5:Y:S04]  /*24b0*/  LDG.E.64.CONSTANT R90, desc[UR8][R20.64] ;  /* 0x00000008145a7981 */ /* 0x000168000c1e9b00 */
[----:B------:R0:W5:Y:S04]  /*24c0*/  LDG.E.64.CONSTANT R88, desc[UR8][R20.64+0x8] ;  /* 0x0000080814587981 */ /* 0x000168000c1e9b00 */
[----:B------:R0:W5:Y:S04]  /*24d0*/  LDG.E.64.CONSTANT R86, desc[UR8][R20.64+0x10] ;  /* 0x0000100814567981 */ /* 0x000168000c1e9b00 */
[----:B------:R0:W5:Y:S04]  /*24e0*/  LDG.E.64.CONSTANT R84, desc[UR8][R20.64+0x18] ;  /* 0x0000180814547981 */ /* 0x000168000c1e9b00 */
[----:B------:R0:W5:Y:S04]  /*24f0*/  LDG.E.64.CONSTANT R2, desc[UR8][R20.64+0x20] ;  /* 0x0000200814027981 */ /* 0x000168000c1e9b00 */
[----:B------:R0:W5:Y:S04]  /*2500*/  LDG.E.64.CONSTANT R82, desc[UR8][R20.64+0x28] ;  /* 0x0000280814527981 */ /* 0x000168000c1e9b00 */
[----:B------:R0:W5:Y:S04]  /*2510*/  LDG.E.64.CONSTANT R80, desc[UR8][R20.64+0x30] ;  /* 0x0000300814507981 */ /* 0x000168000c1e9b00 */
[----:B------:R0:W5:Y:S01]  /*2520*/  LDG.E.64.CONSTANT R78, desc[UR8][R20.64+0x38] ;  /* 0x00003808144e7981 */ /* 0x000162000c1e9b00 */
[----:B------:R-:W-:Y:S01]  /*2530*/  IMAD.MOV.U32 R11, RZ, RZ, 0x1 ;  /* 0x00000001ff0b7424 */ /* 0x000fe200078e00ff */
[----:B------:R-:W-:-:S02]  /*2540*/  CS2R R8, SRZ ;  /* 0x0000000000087805 */ /* 0x000fc4000001ff00 */
[----:B------:R-:W-:Y:S01]  /*2550*/  CS2R R4, SRZ ;  /* 0x0000000000047805 */ /* 0x000fe2000001ff00 */
[----:B------:R-:W-:Y:S01]  /*2560*/  IMAD.MOV.U32 R0, RZ, RZ, RZ ;  /* 0x000000ffff007224 */ /* 0x000fe200078e00ff */
[----:B------:R-:W-:Y:S01]  /*2570*/  CS2R R6, SRZ ;  /* 0x0000000000067805 */ /* 0x000fe2000001ff00 */
[----:B------:R-:W-:Y:S06]  /*2580*/  BRA `(.L_x_306) ;  /* 0x0000018000ec7947 */ /* 0x000fec0003800000 */
.L_x_307:
[-C--:B------:R-:W-:Y:S01]  /*2590*/  IMAD.WIDE.U32 R12, R8, R11.reuse, RZ ;  /* 0x0000000b080c7225 */ /* 0x080fe200078e00ff */
[----:B------:R-:W-:Y:S03]  /*25a0*/  BSSY.RECONVERGENT B1, `(.L_x_308) ;  /* 0x0000193000017945 */ /* 0x000fe60003800200 */
[----:B------:R-:W-:-:S04]  /*25b0*/  IMAD.WIDE.U32 R14, R11, R11, RZ ;  /* 0x0000000b0b0e7225 */ /* 0x000fc800078e00ff */
[----:B------:R-:W-:-:S04]  /*25c0*/  IMAD.WIDE.U32 R12, P0, R11, R8, R12 ;  /* 0x000000080b0c7225 */ /* 0x000fc8000780000c */
[----:B------:R-:W-:Y:S01]  /*25d0*/  IMAD.WIDE.U32 R24, R8, R6, RZ ;  /* 0x0000000608187225 */ /* 0x000fe200078e00ff */
[----:B------:R-:W-:-:S03]  /*25e0*/  IADD3 RZ, P1, PT, R15, R12, RZ ;  /* 0x0000000c0fff7210 */ /* 0x000fc60007f3e0ff */
[----:B------:R-:W-:-:S04]  /*25f0*/  IMAD.WIDE.U32 R18, R9, R11, RZ ;  /* 0x0000000b09127225 */ /* 0x000fc800078e00ff */
[----:B------:R-:W-:Y:S02]  /*2600*/  IMAD.X R15, RZ, RZ, RZ, P0 ;  /* 0x000000ffff0f7224 */ /* 0x000fe400000e06ff */
[----:B------:R-:W-:Y:S02]  /*2610*/  IMAD.MOV.U32 R14, RZ, RZ, R13 ;  /* 0x000000ffff0e7224 */ /* 0x000fe400078e000d */
[----:B------:R-:W-:-:S04]  /*2620*/  IMAD.WIDE.U32 R28, R8, R7, RZ ;  /* 0x00000007081c7225 */ /* 0x000fc800078e00ff */
[----:B------:R-:W-:-:S04]  /*2630*/  IMAD.WIDE.U32 R22, R11, R6, RZ ;  /* 0x000000060b167225 */ /* 0x000fc800078e00ff */
[----:B------:R-:W-:-:S04]  /*2640*/  IMAD.WIDE.U32 R24, P4, R11, R9, R24 ;  /* 0x000000090b187225 */ /* 0x000fc80007880018 */
[----:B------:R-:W-:Y:S01]  /*2650*/  IMAD.WIDE.U32 R16, R6, R11, RZ ;  /* 0x0000000b06107225 */ /* 0x000fe200078e00ff */
[----:B------:R-:W-:-:S03]  /*2660*/  IADD3 RZ, P3, PT, R23, R24, RZ ;  /* 0x0000001817ff7210 */ /* 0x000fc60007f7e0ff */
[----:B------:R-:W-:-:S04]  /*2670*/  IMAD.WIDE.U32 R18, P0, R8, R6, R18 ;  /* 0x0000000608127225 */ /* 0x000fc80007800012 */
[----:B------:R-:W-:Y:S01]  /*2680*/  IMAD.WIDE.U32.X R14, R8, R8, R14, P1 ;  /* 0x00000008080e7225 */ /* 0x000fe200008e040e */
[----:B------:R-:W-:-:S03]  /*2690*/  IADD3 R24, P1, PT, R17, R18, RZ ;  /* 0x0000001211187210 */ /* 0x000fc60007f3e0ff */
[----:B------:R-:W-:Y:S01]  /*26a0*/  IMAD.WIDE.U32 R26, R11, R7, RZ ;  /* 0x000000070b1a7225 */ /* 0x000fe200078e00ff */
[----:B------:R-:W-:-:S03]  /*26b0*/  IADD3 R35, P5, PT, R14, R16, RZ ;  /* 0x000000100e237210 */ /* 0x000fc60007fbe0ff */
[----:B------:R-:W-:-:S04]  /*26c0*/  IMAD.WIDE.U32 R28, P2, R11, R4, R28 ;  /* 0x000000040b1c7225 */ /* 0x000fc8000784001c */
[----:B------:R-:W-:Y:S01]  /*26d0*/  IMAD.X R33, RZ, RZ, RZ, P0 ;  /* 0x000000ffff217224 */ /* 0x000fe200000e06ff */
[----:B------:R-:W-:Y:S01]  /*26e0*/  IADD3 RZ, P6, PT, R27, R28, RZ ;  /* 0x0000001c1bff7210 */ /* 0x000fe20007fde0ff */
[----:B------:R-:W-:Y:S01]  /*26f0*/  IMAD.X R27, R24, 0x1, R15, P5 ;  /* 0x00000001181b7824 */ /* 0x000fe200028e060f */
        /* <DEDUP_REMOVED lines=41> */
[----:B------:R-:W-:Y:S01]  /*2990*/  IMAD.MOV.U32 R46, RZ, RZ, R17 ;  /* 0x000000ffff2e7224 */ /* 0x000fe200078e0011 */
        /* <DEDUP_REMOVED lines=14> */
[----:B------:R-:W-:Y:S01]  /*2a80*/  IMAD.WIDE.U32 R22, R11, R5, RZ ;  /* 0x000000050b167225 */ /* 0x000fe200078e00ff */
[----:B------:R-:W-:Y:S02]  /*2a90*/  SEL R31, RZ, 0x1, P0 ;  /* 0x00000001ff1f7807 */ /* 0x000fe40000000000 */
[----:B------:R-:W-:Y:S01]  /*2aa0*/  IADD3 R25, P0, P5, R25, R34, R16 ;  /* 0x0000002219197210 */ /* 0x000fe20007d1e010 */
        /* <DEDUP_REMOVED lines=44> */
[----:B------:R-:W-:Y:S01]  /*2d70*/  IMAD.X R47, RZ, RZ, RZ, P6 ;  /* 0x000000ffff2f7224 */ /* 0x000fe200030e06ff */
[----:B------:R-:W-:Y:S01]  /*2d80*/  SEL R40, RZ, 0x1, P5 ;  /* 0x00000001ff287807 */ /* 0x000fe20002800000 */
[----:B------:R-:W-:Y:S01]  /*2d90*/  IMAD.WIDE.U32.X R34, R9, R4, R36, P3 ;  /* 0x0000000409227225 */ /* 0x000fe200018e0424 */
[----:B------:R-:W-:-:S02]  /*2da0*/  ISETP.GE.U32.AND P3, PT, R25, R32, PT ;  /* 0x000000201900720c */ /* 0x000fc40003f66070 */
[----:B------:R-:W-:Y:S01]  /*2db0*/  ISETP.GE.U32.AND P5, PT, R29, R25, PT ;  /* 0x000000191d00720c */ /* 0x000fe20003fa6070 */
[----:B------:R-:W-:Y:S01]  /*2dc0*/  IMAD.WIDE.U32 R36, R4, R7, RZ ;  /* 0x0000000704247225 */ /* 0x000fe200078e00ff */
[----:B------:R-:W-:Y:S02]  /*2dd0*/  ISETP.GE.U32.AND.EX P3, PT, R30, R43, PT, P3 ;  /* 0x0000002b1e00720c */ /* 0x000fe40003f66130 */
[----:B------:R-:W-:Y:S01]  /*2de0*/  SEL R25, RZ, 0x1, P4 ;  /* 0x00000001ff197807 */ /* 0x000fe20002000000 */
[----:B------:R-:W-:Y:S01]  /*2df0*/  IMAD.WIDE.U32 R42, R7, R5, RZ ;  /* 0x00000005072a7225 */ /* 0x000fe200078e00ff */
[----:B------:R-:W-:Y:S02]  /*2e00*/  ISETP.GE.U32.AND.EX P5, PT, R51, R30, PT, P5 ;  /* 0x0000001e3300720c */ /* 0x000fe40003fa6150 */
[----:B------:R-:W-:Y:S01]  /*2e10*/  SEL R30, RZ, 0x1, P3 ;  /* 0x00000001ff1e7807 */ /* 0x000fe20001800000 */
[----:B------:R-:W-:Y:S01]  /*2e20*/  IMAD.WIDE.U32.X R46, R8, R0, R46, P1 ;  /* 0x00000000082e7225 */ /* 0x000fe200008e042e */
[----:B------:R-:W-:-:S02]  /*2e30*/  IADD3 R40, P3, P4, R25, R18, R40 ;  /* 0x0000001219287210 */ /* 0x000fc40007c7e028 */
        /* <DEDUP_REMOVED lines=15> */
[----:B------:R-:W-:Y:S02]  /*2f30*/  IMAD.MOV.U32 R40, RZ, RZ, R39 ;  /* 0x000000ffff287224 */ /* 0x000fe400078e0027 */
[----:B------:R-:W-:Y:S01]  /*2f40*/  IMAD.X R19, R51, 0x1, R28, P5 ;  /* 0x0000000133137824 */ /* 0x000fe200028e061c */
[----:B------:R-:W-:Y:S01]  /*2f50*/  IADD3 R37, P6, PT, R48, R25, RZ ;  /* 0x0000001930257210 */ /* 0x000fe20007fde0ff */
[----:B------:R-:W-:Y:S01]  /*2f60*/  IMAD.X R49, R50, 0x1, R53, P3 ;  /* 0x0000000132317824 */ /* 0x000fe200018e0635 */
[----:B------:R-:W-:Y:S01]  /*2f70*/  ISETP.GE.U32.AND P3, PT, R18, R24, PT ;  /* 0x000000181200720c */ /* 0x000fe20003f66070 */
[----:B------:R-:W-:-:S03]  /*2f80*/  IMAD.WIDE.U32 R24, R6, R5, RZ ;  /* 0x0000000506187225 */ /* 0x000fc600078e00ff */
[----:B------:R-:W-:Y:S01]  /*2f90*/  ISETP.GE.U32.AND.EX P3, PT, R19, R28, PT, P3 ;  /* 0x0000001c1300720c */ /* 0x000fe20003f66130 */
[----:B------:R-:W-:Y:S01]  /*2fa0*/  IMAD.X R38, R49, 0x1, R34, P6 ;  /* 0x0000000131267824 */ /* 0x000fe200030e0622 */
[----:B------:R-:W-:Y:S01]  /*2fb0*/  IADD3 RZ, P5, PT, R25, R32, RZ ;  /* 0x0000002019ff7210 */ /* 0x000fe20007fbe0ff */
[----:B------:R-:W-:Y:S01]  /*2fc0*/  IMAD.WIDE.U32 R44, P6, R7, R0, R44 ;  /* 0x00000000072c7225 */ /* 0x000fe200078c002c */
[----:B------:R-:W-:Y:S02]  /*2fd0*/  SEL R24, RZ, 0x1, P3 ;  /* 0x00000001ff187807 */ /* 0x000fe40001800000 */
[----:B------:R-:W-:Y:S01]  /*2fe0*/  IADD3 R17, P3, PT, R37, R22, RZ ;  /* 0x0000001625117210 */ /* 0x000fe20007f7e0ff */
[----:B------:R-:W-:Y:S01]  /*2ff0*/  IMAD.MOV.U32 R34, RZ, RZ, R33 ;  /* 0x000000ffff227224 */ /* 0x000fe200078e0021 */
[----:B------:R-:W-:Y:S01]  /*3000*/  IADD3 RZ, P1, PT, R43, R44, RZ ;  /* 0x0000002c2bff7210 */ /* 0x000fe20007f3e0ff */
[----:B------:R-:W-:Y:S02]  /*3010*/  IMAD.X R43, RZ, RZ, RZ, P2 ;  /* 0x000000ffff2b7224 */ /* 0x000fe400010e06ff */
        /* <DEDUP_REMOVED lines=9> */
[----:B------:R-:W-:-:S02]  /*30b0*/  ISETP.GE.U32.AND P2, PT, R48, R36, PT ;  /* 0x000000243000720c */ /* 0x000fc40003f46070 */
[----:B------:R-:W-:Y:S01]  /*30c0*/  ISETP.GE.U32.AND P5, PT, R37, R48, PT ;  /* 0x000000302500720c */ /* 0x000fe20003fa6070 */
[----:B------:R-:W-:Y:S01]  /*30d0*/  IMAD.WIDE.U32 R34, R0, R7, RZ ;  /* 0x0000000700227225 */ /* 0x000fe200078e00ff */
[----:B------:R-:W-:Y:S02]  /*30e0*/  ISETP.GE.U32.AND.EX P6, PT, R26, R23, PT, P6 ;  /* 0x000000171a00720c */ /* 0x000fe40003fc6160 */
[----:B------:R-:W-:Y:S01]  /*30f0*/  ISETP.GE.U32.AND.EX P3, PT, R53, R26, PT, P3 ;  /* 0x0000001a3500720c */ /* 0x000fe20003f66130 */
[----:B------:R-:W-:Y:S01]  /*3100*/  IMAD.WIDE.U32.X R26, R4, R4, R40, P4 ;  /* 0x00000004041a7225 */ /* 0x000fe200020e0428 */
[----:B------:R-:W-:Y:S02]  /*3110*/  ISETP.GE.U32.AND.EX P2, PT, R49, R50, PT, P2 ;  /* 0x000000323100720c */ /* 0x000fe40003f46120 */
[----:B------:R-:W-:Y:S01]  /*3120*/  ISETP.GE.U32.AND.EX P5, PT, R38, R49, PT, P5 ;  /* 0x000000312600720c */ /* 0x000fe20003fa6150 */
[----:B------:R-:W-:Y:S01]  /*3130*/  IMAD.WIDE.U32 R36, P4, R4, R5, R34 ;  /* 0x0000000504247225 */ /* 0x000fe20007880022 */
[----:B------:R-:W-:-:S02]  /*3140*/  SEL R38, RZ, 0x1, P6 ;  /* 0x00000001ff267807 */ /* 0x000fc40003000000 */
[----:B------:R-:W-:Y:S01]  /*3150*/  ISETP.GE.U32.AND P6, PT, R17, R22, PT ;  /* 0x000000161100720c */ /* 0x000fe20003fc6070 */
[----:B------:R-:W-:Y:S01]  /*3160*/  IMAD.WIDE.U32 R34, R5, R7, RZ ;  /* 0x0000000705227225 */ /* 0x000fe200078e00ff */
[----:B------:R-:W-:Y:S02]  /*3170*/  SEL R39, RZ, 0x1, P3 ;  /* 0x00000001ff277807 */ /* 0x000fe40001800000 */
[----:B------:R-:W-:Y:S02]  /*3180*/  ISETP.GE.U32.AND P3, PT, R25, R17, PT ;  /* 0x000000111900720c */ /* 0x000fe40003f66070 */
[----:B------:R-:W-:Y:S02]  /*3190*/  SEL R24, RZ, 0x1, P2 ;  /* 0x00000001ff187807 */ /* 0x000fe40001000000 */
[----:B------:R-:W-:Y:S02]  /*31a0*/  SEL R17, RZ, 0x1, P5 ;  /* 0x00000001ff117807 */ /* 0x000fe40002800000 */
[----:B------:R-:W-:Y:S01]  /*31b0*/  IADD3 R41, P2, P5, R39, R30, R38 ;  /* 0x0000001e27297210 */ /* 0x000fe20007d5e026 */
[----:B------:R-:W-:Y:S01]  /*31c0*/  IMAD.X R39, RZ, RZ, RZ, P4 ;  /* 0x000000ffff277224 */ /* 0x000fe200020e06ff */
[----:B------:R-:W-:Y:S01]  /*31d0*/  ISETP.GE.U32.AND.EX P6, PT, R33, R23, PT, P6 ;  /* 0x000000172100720c */ /* 0x000fe20003fc6160 */
[----:B------:R-:W-:Y:S01]  /*31e0*/  IMAD.WIDE.U32.X R22, R9, R0, R42, P0 ;  /* 0x0000000009167225 */ /* 0x000fe200000e042a */
[----:B------:R-:W-:-:S02]  /*31f0*/  ISETP.GE.U32.AND.EX P3, PT, R32, R33, PT, P3 ;  /* 0x000000212000720c */ /* 0x000fc40003f66130 */
[----:B------:R-:W-:Y:S01]  /*3200*/  IADD3 R33, P0, P4, R17, R26, R24 ;  /* 0x0000001a11217210 */ /* 0x000fe20007c1e018 */
[----:B------:R-:W-:Y:S01]  /*3210*/  IMAD.MOV.U32 R38, RZ, RZ, R37 ;  /* 0x000000ffff267224 */ /* 0x000fe200078e0025 */
[----:B------:R-:W-:Y:S02]  /*3220*/  SEL R46, RZ, 0x1, P6 ;  /* 0x00000001ff2e7807 */ /* 0x000fe40003000000 */
[----:B------:R-:W-:Y:S02]  /*3230*/  SEL R17, RZ, 0x1, P3 ;  /* 0x00000001ff117807 */ /* 0x000fe40001800000 */
[----:B------:R-:W-:Y:S01]  /*3240*/  IADD3.X R40, PT, PT, RZ, R27, RZ, P0, P4 ;  /* 0x0000001bff287210 */ /* 0x000fe200007e84ff */
[----:B------:R-:W-:Y:S01]  /*3250*/  IMAD.WIDE.U32 R26, R25, 0x3d1, RZ ;  /* 0x000003d1191a7825 */ /* 0x000fe200078e00ff */
[----:B------:R-:W-:Y:S02]  /*3260*/  IADD3 R36, P3, PT, R35, R36, RZ ;  /* 0x0000002423247210 */ /* 0x000fe40007f7e0ff */
[----:B------:R-:W-:-:S02]  /*3270*/  IADD3 R24, P0, PT, R41, R34, RZ ;  /* 0x0000002229187210 */ /* 0x000fc40007f1e0ff */
[----:B------:R-:W-:Y:S01]  /*3280*/  IADD3.X R35, PT, PT, RZ, R31, RZ, P2, P5 ;  /* 0x0000001fff237210 */ /* 0x000fe200017ea4ff */
[----:B------:R-:W-:Y:S01]  /*3290*/  IMAD.WIDE.U32 R30, R32, 0x3d1, RZ ;  /* 0x000003d1201e7825 */ /* 0x000fe200078e00ff */
[----:B------:R-:W-:Y:S02]  /*32a0*/  IADD3 R46, P2, P5, R17, R22, R46 ;  /* 0x00000016112e7210 */ /* 0x000fe40007d5e02e */
[----:B------:R-:W-:Y:S01]  /*32b0*/  IADD3 R17, P6, PT, R24, R33, RZ ;  /* 0x0000002118117210 */ /* 0x000fe20007fde0ff */
[----:B------:R-:W-:Y:S01]  /*32c0*/  IMAD.X R33, R36, 0x1, R35, P0 ;  /* 0x0000000124217824 */ /* 0x000fe200000e0623 */
[----:B------:R-:W-:Y:S01]  /*32d0*/  IADD3.X R48, PT, PT, RZ, R23, RZ, P2, P5 ;  /* 0x00000017ff307210 */ /* 0x000fe200017ea4ff */
[----:B------:R-:W-:Y:S01]  /*32e0*/  IMAD.WIDE.U32 R22, P4, RZ, R25, R30 ;  /* 0x00000019ff167225 */ /* 0x000fe2000788001e */
[----:B------:R-:W-:Y:S02]  /*32f0*/  ISETP.GE.U32.AND P0, PT, R17, R24, PT ;  /* 0x000000181100720c */ /* 0x000fe40003f06070 */
[-C--:B------:R-:W-:Y:S01]  /*3300*/  ISETP.GE.U32.AND P2, PT, R24, R34.reuse, PT ;  /* 0x000000221800720c */ /* 0x080fe20003f46070 */
[----:B------:R-:W-:Y:S01]  /*3310*/  IMAD.X R24, R33, 0x1, R40, P6 ;  /* 0x0000000121187824 */ /* 0x000fe200030e0628 */
[----:B------:R-:W-:Y:S01]  /*3320*/  IADD3 R17, P5, PT, R17, R34, RZ ;  /* 0x0000002211117210 */ /* 0x000fe20007fbe0ff */
[----:B------:R-:W-:Y:S01]  /*3330*/  IMAD.WIDE.U32.X R30, R4, R0, R28, P1 ;  /* 0x00000000041e7225 */ /* 0x000fe200008e041c */
[----:B------:R-:W-:-:S02]  /*3340*/  IADD3 RZ, P6, PT, R27, R22, RZ ;  /* 0x000000161bff7210 */ /* 0x000fc40007fde0ff */
[C---:B------:R-:W-:Y:S01]  /*3350*/  ISETP.GE.U32.AND.EX P0, PT, R24.reuse, R33, PT, P0 ;  /* 0x000000211800720c */ /* 0x040fe20003f06100 */
[----:B------:R-:W-:Y:S01]  /*3360*/  IMAD.X R27, R24, 0x1, R36, P5 ;  /* 0x00000001181b7824 */ /* 0x000fe200028e0624 */
[----:B------:R-:W-:Y:S01]  /*3370*/  IADD3 R46, P5, PT, R17, R46, RZ ;  /* 0x0000002e112e7210 */ /* 0x000fe20007fbe0ff */
[----:B------:R-:W-:Y:S01]  /*3380*/  IMAD.WIDE.U32 R28, R0, R5, RZ ;  /* 0x00000005001c7225 */ /* 0x000fe200078e00ff */
[----:B------:R-:W-:Y:S02]  /*3390*/  ISETP.GE.U32.AND.EX P2, PT, R33, R36, PT, P2 ;  /* 0x000000242100720c */ /* 0x000fe40003f46120 */
[----:B------:R-:W-:Y:S01]  /*33a0*/  SEL R33, RZ, 0x1, P0 ;  /* 0x00000001ff217807 */ /* 0x000fe20000000000 */
[----:B------:R-:W-:Y:S01]  /*33b0*/  IMAD.X R48, R27, 0x1, R48, P5 ;  /* 0x000000011b307824 */ /* 0x000fe200028e0630 */
[----:B------:R-:W-:Y:S01]  /*33c0*/  ISETP.GE.U32.AND P1, PT, R17, R34, PT ;  /* 0x000000221100720c */ /* 0x000fe20003f26070 */
[----:B------:R-:W-:Y:S01]  /*33d0*/  IMAD.X R37, RZ, RZ, RZ, P4 ;  /* 0x000000ffff257224 */ /* 0x000fe200020e06ff */
[----:B------:R-:W-:Y:S01]  /*33e0*/  ISETP.GE.U32.AND P0, PT, R46, R17, PT ;  /* 0x000000112e00720c */ /* 0x000fe20003f06070 */
[----:B------:R-:W-:Y:S01]  /*33f0*/  IMAD.WIDE.U32.X R34, R4, R0, R38, P3 ;  /* 0x0000000004227225 */ /* 0x000fe200018e0426 */
[----:B------:R-:W-:-:S02]  /*3400*/  ISETP.GE.U32.AND.EX P1, PT, R27, R36, PT, P1 ;  /* 0x000000241b00720c */ /* 0x000fc40003f26110 */
[----:B------:R-:W-:Y:S01]  /*3410*/  SEL R24, RZ, 0x1, P2 ;  /* 0x00000001ff187807 */ /* 0x000fe20001000000 */
[----:B------:R-:W-:Y:S01]  /*3420*/  IMAD.MOV.U32 R36, RZ, RZ, R23 ;  /* 0x000000ffff247224 */ /* 0x000fe200078e0017 */
[C---:B------:R-:W-:Y:S01]  /*3430*/  ISETP.GE.U32.AND.EX P0, PT, R48.reuse, R27, PT, P0 ;  /* 0x0000001b3000720c */ /* 0x040fe20003f06100 */
[----:B------:R-:W-:Y:S01]  /*3440*/  IMAD.WIDE.U32 R26, R5, R5, RZ ;  /* 0x00000005051a7225 */ /* 0x000fe200078e00ff */
[----:B------:R-:W-:Y:S02]  /*3450*/  IADD3 R33, P2, P5, R33, R30, R24 ;  /* 0x0000001e21217210 */ /* 0x000fe40007d5e018 */
[----:B------:R-:W-:Y:S01]  /*3460*/  SEL R42, RZ, 0x1, P1 ;  /* 0x00000001ff2a7807 */ /* 0x000fe20000800000 */
[----:B------:R-:W-:Y:S01]  /*3470*/  IMAD.WIDE.U32 R28, P3, R5, R0, R28 ;  /* 0x00000000051c7225 */ /* 0x000fe2000786001c */
[----:B------:R-:W-:Y:S02]  /*3480*/  SEL R17, RZ, 0x1, P0 ;  /* 0x00000001ff117807 */ /* 0x000fe40000000000 */
[----:B------:R-:W-:Y:S01]  /*3490*/  IADD3.X R44, PT, PT, RZ, R31, RZ, P2, P5 ;  /* 0x0000001fff2c7210 */ /* 0x000fe200017ea4ff */
[----:B------:R-:W-:Y:S01]  /*34a0*/  IMAD.WIDE.U32 R40, R48, 0x3d1, RZ ;  /* 0x000003d130287825 */ /* 0x000fe200078e00ff */
[----:B------:R-:W-:-:S02]  /*34b0*/  IADD3 R45, P4, PT, R27, R28, RZ ;  /* 0x0000001c1b2d7210 */ /* 0x000fc40007f9e0ff */
        /* <DEDUP_REMOVED lines=33> */
[----:B------:R-:W-:Y:S02]  /*36d0*/  SEL R23, RZ, 0x1, P1 ;  /* 0x00000001ff177807 */ /* 0x000fe40000800000 */
[----:B------:R-:W-:Y:S02]  /*36e0*/  ISETP.GE.U32.AND.EX P0, PT, R30, R39, PT, P0 ;  /* 0x000000271e00720c */ /* 0x000fe40003f06100 */
[----:B------:R-:W-:Y:S02]  /*36f0*/  IADD3 R23, P2, P3, R27, R32, R23 ;  /* 0x000000201b177210 */ /* 0x000fe40007b5e017 */
        /* <DEDUP_REMOVED lines=13> */
[-C--:B------:R-:W-:Y:S02]  /*37d0*/  ISETP.EQ.AND.EX P4, PT, R27, R46.reuse, !P1, P4 ;  /* 0x0000002e1b00720c */ /* 0x080fe40004f82340 */
[----:B------:R-:W-:Y:S02]  /*37e0*/  SEL R39, RZ, 0x1, P3 ;  /* 0x00000001ff277807 */ /* 0x000fe40001800000 */
[----:B------:R-:W-:Y:S02]  /*37f0*/  ISETP.EQ.U32.AND P3, PT, R31, R13, PT ;  /* 0x0000000d1f00720c */ /* 0x000fe40003f62070 */
[----:B------:R-:W-:-:S02]  /*3800*/  ISETP.LT.U32.OR.EX P2, PT, R27, R46, P4, P2 ;  /* 0x0000002e1b00720c */ /* 0x000fc40002741520 */
[----:B------:R-:W-:Y:S01]  /*3810*/  ISETP.LT.U32.AND P1, PT, R31, R13, PT ;  /* 0x0000000d1f00720c */ /* 0x000fe20003f21070 */
[----:B------:R-:W-:Y:S01]  /*3820*/  IMAD.X R13, RZ, RZ, RZ, P6 ;  /* 0x000000ffff0d7224 */ /* 0x000fe200030e06ff */
[----:B------:R-:W-:Y:S02]  /*3830*/  ISETP.EQ.AND.EX P3, PT, R17, R14, !P0, P3 ;  /* 0x0000000e1100720c */ /* 0x000fe40004762330 */
[----:B------:R-:W-:Y:S01]  /*3840*/  IADD3 R39, P4, P6, R39, R24, R12 ;  /* 0x0000001827277210 */ /* 0x000fe20007e9e00c */
[----:B------:R-:W-:Y:S01]  /*3850*/  IMAD.MOV.U32 R12, RZ, RZ, R37 ;  /* 0x000000ffff0c7224 */ /* 0x000fe200078e0025 */
[----:B------:R-:W-:Y:S02]  /*3860*/  SEL R33, RZ, 0x1, !P2 ;  /* 0x00000001ff217807 */ /* 0x000fe40005000000 */
[----:B------:R-:W-:Y:S01]  /*3870*/  ISETP.LT.U32.OR.EX P1, PT, R17, R14, P3, P1 ;  /* 0x0000000e1100720c */ /* 0x000fe20001f21510 */
[----:B------:R-:W-:Y:S01]  /*3880*/  IMAD.WIDE.U32.X R12, RZ, R43, R12, P5 ;  /* 0x0000002bff0c7225 */ /* 0x000fe200028e040c */
[----:B------:R-:W-:-:S02]  /*3890*/  IADD3.X R41, PT, PT, RZ, R25, RZ, P4, P6 ;  /* 0x00000019ff297210 */ /* 0x000fc400027ec4ff */
[C---:B------:R-:W-:Y:S01]  /*38a0*/  IADD3 R33, P3, P4, R28.reuse, R48, R33 ;  /* 0x000000301c217210 */ /* 0x040fe20007c7e021 */
[----:B------:R-:W-:Y:S01]  /*38b0*/  IMAD.WIDE.U32 R24, R39, 0x3d1, RZ ;  /* 0x000003d127187825 */ /* 0x000fe200078e00ff */
[----:B------:R-:W-:Y:S02]  /*38c0*/  ISETP.GE.U32.AND P0, PT, R28, R34, PT ;  /* 0x000000221c00720c */ /* 0x000fe40003f06070 */
[----:B------:R-:W-:Y:S01]  /*38d0*/  SEL R14, RZ, 0x1, !P1 ;  /* 0x00000001ff0e7807 */ /* 0x000fe20004800000 */
[----:B------:R-:W-:Y:S01]  /*38e0*/  IMAD.WIDE.U32 R26, R41, 0x3d1, RZ ;  /* 0x000003d1291a7825 */ /* 0x000fe200078e00ff */
[----:B------:R-:W-:Y:S02]  /*38f0*/  ISETP.EQ.U32.AND P6, PT, R33, R48, PT ;  /* 0x000000302100720c */ /* 0x000fe40003fc2070 */
[C---:B------:R-:W-:Y:S02]  /*3900*/  IADD3.X R23, PT, PT, R35.reuse, R42, RZ, P3, P4 ;  /* 0x0000002a23177210 */ /* 0x040fe40001fe84ff */
[----:B------:R-:W-:-:S02]  /*3910*/  ISETP.GE.U32.AND.EX P0, PT, R35, R36, PT, P0 ;  /* 0x000000242300720c */ /* 0x000fc40003f06100 */
[----:B------:R-:W-:Y:S02]  /*3920*/  ISETP.LT.U32.AND P5, PT, R33, R48, PT ;  /* 0x000000302100720c */ /* 0x000fe40003fa1070 */
[----:B------:R-:W-:Y:S02]  /*3930*/  IADD3 R33, P4, P3, R14, R33, R15 ;  /* 0x000000210e217210 */ /* 0x000fe40007b9e00f */
[-C--:B------:R-:W-:Y:S02]  /*3940*/  ISETP.EQ.AND.EX P6, PT, R23, R42.reuse, P2, P6 ;  /* 0x0000002a1700720c */ /* 0x080fe400017c2360 */
[----:B------:R-:W-:Y:S01]  /*3950*/  SEL R29, RZ, 0x1, P0 ;  /* 0x00000001ff1d7807 */ /* 0x000fe20000000000 */
[----:B------:R-:W-:Y:S01]  /*3960*/  IMAD.WIDE.U32 R26, P0, RZ, R39, R26 ;  /* 0x00000027ff1a7225 */ /* 0x000fe2000780001a */
[----:B------:R-:W-:Y:S02]  /*3970*/  ISETP.EQ.U32.AND P2, PT, R33, R15, PT ;  /* 0x0000000f2100720c */ /* 0x000fe40003f42070 */
[----:B------:R-:W-:Y:S01]  /*3980*/  IADD3.X R37, PT, PT, RZ, R23, R16, P4, P3 ;  /* 0x00000017ff257210 */ /* 0x000fe200027e6410 */
[----:B------:R-:W-:Y:S01]  /*3990*/  IMAD.MOV.U32 R14, RZ, RZ, R27 ;  /* 0x000000ffff0e7224 */ /* 0x000fe200078e001b */
        /* <DEDUP_REMOVED lines=23> */
[----:B------:R-:W-:Y:S01]  /*3b10*/  ISETP.LT.U32.OR.EX P1, PT, R24, R39, P5, P1 ;  /* 0x000000271800720c */ /* 0x000fe20002f21510 */
[----:B------:R-:W-:Y:S01]  /*3b20*/  IMAD.MOV.U32 R39, RZ, RZ, R22 ;  /* 0x000000ffff277224 */ /* 0x000fe200078e0016 */
        /* <DEDUP_REMOVED lines=20> */
.L_x_311:
        /* <DEDUP_REMOVED lines=34> */
.L_x_310:
[----:B------:R-:W-:Y:S02]  /*3e90*/  IMAD.MOV.U32 R33, RZ, RZ, R14 ;  /* 0x000000ffff217224 */ /* 0x000fe400078e000e */
[----:B------:R-:W-:Y:S02]  /*3ea0*/  IMAD.MOV.U32 R37, RZ, RZ, R15 ;  /* 0x000000ffff257224 */ /* 0x000fe400078e000f */
[----:B------:R-:W-:Y:S02]  /*3eb0*/  IMAD.MOV.U32 R35, RZ, RZ, R12 ;  /* 0x000000ffff237224 */ /* 0x000fe400078e000c */
[----:B------:R-:W-:-:S07]  /*3ec0*/  IMAD.MOV.U32 R38, RZ, RZ, R13 ;  /* 0x000000ffff267224 */ /* 0x000fce00078e000d */
.L_x_309:
[----:B------:R-:W-:Y:S05]  /*3ed0*/  BSYNC.RECONVERGENT B1 ;  /* 0x0000000000017941 */ /* 0x000fea0003800200 */
.L_x_308:
[----:B------:R-:W2:Y:S01]  /*3ee0*/  LDG.E.64.CONSTANT R24, desc[UR8][R20.64] ;  /* 0x0000000814187981 */ /* 0x000ea2000c1e9b00 */
[----:B------:R-:W0:Y:S03]  /*3ef0*/  LDC.64 R48, c[0x3][RZ] ;  /* 0x00c00000ff307b82 */ /* 0x000e260000000a00 */
[----:B------:R-:W3:Y:S04]  /*3f00*/  LDG.E.64.CONSTANT R28, desc[UR8][R20.64+0x8] ;  /* 0x00000808141c7981 */ /* 0x000ee8000c1e9b00 */
[----:B------:R-:W4:Y:S01]  /*3f10*/  LDG.E.64.CONSTANT R26, desc[UR8][R20.64+0x10] ;  /* 0x00001008141a7981 */ /* 0x000f22000c1e9b00 */
[----:B------:R-:W1:Y:S03]  /*3f20*/  LDC.64 R46, c[0x3][0x18] ;  /* 0x00c00600ff2e7b82 */ /* 0x000e660000000a00 */
[----:B------:R-:W5:Y:S01]  /*3f30*/  LDG.E.64.CONSTANT R22, desc[UR8][R20.64+0x18] ;  /* 0x0000180814167981 */ /* 0x000f62000c1e9b00 */
[----:B------:R-:W-:Y:S04]  /*3f40*/  BSSY.RECONVERGENT B1, `(.L_x_312) ;  /* 0x00001f7000017945 */ /* 0x000fe80003800200 */
[----:B------:R-:W1:Y:S08]  /*3f50*/  LDC.64 R44, c[0x3][0x8] ;  /* 0x00c00200ff2c7b82 */ /* 0x000e700000000a00 */
[----:B------:R-:W1:Y:S01]  /*3f60*/  LDC.64 R42, c[0x3][0x10] ;  /* 0x00c00400ff2a7b82 */ /* 0x000e620000000a00 */
[----:B0-----:R-:W-:-:S04]  /*3f70*/  ISETP.GE.U32.AND P1, PT, R39, R48, PT ;  /* 0x000000302700720c */ /* 0x001fc80003f26070 */
[----:B------:R-:W-:Y:S02]  /*3f80*/  ISETP.GE.U32.AND.EX P1, PT, R30, R49, PT, P1 ;  /* 0x000000311e00720c */ /* 0x000fe40003f26110 */
[----:B-1----:R-:W-:Y:S02]  /*3f90*/  ISETP.GE.U32.AND P0, PT, R35, R46, PT ;  /* 0x0000002e2300720c */ /* 0x002fe40003f06070 */
[----:B------:R-:W-:Y:S02]  /*3fa0*/  SEL R13, RZ, 0x1, P1 ;  /* 0x00000001ff0d7807 */ /* 0x000fe40000800000 */
[----:B------:R-:W-:Y:S02]  /*3fb0*/  ISETP.GE.U32.AND.EX P0, PT, R38, R47, PT, P0 ;  /* 0x0000002f2600720c */ /* 0x000fe40003f06100 */
[CC--:B------:R-:W-:Y:S02]  /*3fc0*/  ISETP.EQ.U32.AND P2, PT, R31.reuse, R44.reuse, PT ;  /* 0x0000002c1f00720c */ /* 0x0c0fe40003f42070 */
[----:B------:R-:W-:-:S02]  /*3fd0*/  ISETP.LT.U32.AND P3, PT, R31, R44, PT ;  /* 0x0000002c1f00720c */ /* 0x000fc40003f61070 */
[-C--:B------:R-:W-:Y:S02]  /*3fe0*/  ISETP.EQ.AND.EX P2, PT, R17, R45.reuse, !P1, P2 ;  /* 0x0000002d1100720c */ /* 0x080fe40004f42320 */
[-C--:B------:R-:W-:Y:S02]  /*3ff0*/  ISETP.EQ.U32.AND P4, PT, R33, R42.reuse, PT ;  /* 0x0000002a2100720c */ /* 0x080fe40003f82070 */
        /* <DEDUP_REMOVED lines=9> */
[----:B------:R-:W-:-:S02]  /*4090*/  IADD3 R16, P4, PT, R13, R44, RZ ;  /* 0x0000002c0d107210 */ /* 0x000fc40007f9e0ff */
[----:B------:R-:W-:Y:S02]  /*40a0*/  IADD3 R12, P1, PT, R39, -R12, RZ ;  /* 0x8000000c270c7210 */ /* 0x000fe40007f3e0ff */
[----:B------:R-:W-:Y:S02]  /*40b0*/  SEL R13, R49, RZ, P5 ;  /* 0x000000ff310d7207 */ /* 0x000fe40002800000 */
[----:B------:R-:W-:Y:S02]  /*40c0*/  IADD3 R14, P0, PT, R15, R42, RZ ;  /* 0x0000002a0f0e7210 */ /* 0x000fe40007f1e0ff */
[----:B------:R-:W-:Y:S01]  /*40d0*/  SEL R15, RZ, 0x1, !P3 ;  /* 0x00000001ff0f7807 */ /* 0x000fe20005800000 */
[----:B------:R-:W-:Y:S01]  /*40e0*/  IMAD.X R13, R30, 0x1, ~R13, P1 ;  /* 0x000000011e0d7824 */ /* 0x000fe200008e0e0d */
[----:B------:R-:W-:Y:S01]  /*40f0*/  SEL R14, R14, RZ, P5 ;  /* 0x000000ff0e0e7207 */ /* 0x000fe20002800000 */
[----:B------:R-:W-:Y:S01]  /*4100*/  IMAD.X R30, RZ, RZ, R45, P4 ;  /* 0x000000ffff1e7224 */ /* 0x000fe200020e062d */
[----:B------:R-:W-:-:S02]  /*4110*/  SEL R16, R16, RZ, P5 ;  /* 0x000000ff10107207 */ /* 0x000fc40002800000 */
[----:B------:R-:W-:Y:S02]  /*4120*/  IADD3 R14, P1, PT, R33, -R14, RZ ;  /* 0x8000000e210e7210 */ /* 0x000fe40007f3e0ff */
[----:B------:R-:W-:Y:S02]  /*4130*/  IADD3 R34, P2, PT, R15, R46, RZ ;  /* 0x0000002e0f227210 */ /* 0x000fe40007f5e0ff */
[----:B------:R-:W-:Y:S02]  /*4140*/  IADD3 R15, P4, PT, R31, -R16, RZ ;  /* 0x800000101f0f7210 */ /* 0x000fe40007f9e0ff */
[----:B------:R-:W-:Y:S02]  /*4150*/  SEL R30, R30, RZ, P5 ;  /* 0x000000ff1e1e7207 */ /* 0x000fe40002800000 */
[----:B------:R-:W-:-:S03]  /*4160*/  SEL R16, R34, RZ, P5 ;  /* 0x000000ff22107207 */ /* 0x000fc60002800000 */
[----:B------:R-:W-:Y:S02]  /*4170*/  IMAD.X R17, R17, 0x1, ~R30, P4 ;  /* 0x0000000111117824 */ /* 0x000fe400020e0e1e */
[----:B--2---:R-:W-:-:S04]  /*4180*/  IMAD.WIDE.U32 R18, R25, R12, RZ ;  /* 0x0000000c19127225 */ /* 0x004fc800078e00ff */
[----:B------:R-:W-:Y:S02]  /*4190*/  IMAD R36, R17, R24, RZ ;  /* 0x0000001811247224 */ /* 0x000fe400078e02ff */
[----:B------:R-:W-:-:S04]  /*41a0*/  IMAD.WIDE.U32 R32, P3, R24, R13, R18 ;  /* 0x0000000d18207225 */ /* 0x000fc80007860012 */
[----:B------:R-:W-:-:S04]  /*41b0*/  IMAD.WIDE.U32 R18, R24, R12, RZ ;  /* 0x0000000c18127225 */ /* 0x000fc800078e00ff */
[----:B------:R-:W-:Y:S01]  /*41c0*/  IMAD.X R18, RZ, RZ, R43, P0 ;  /* 0x000000ffff127224 */ /* 0x000fe200000e062b */
[----:B------:R-:W-:Y:S01]  /*41d0*/  IADD3 RZ, P0, PT, R19, R32, RZ ;  /* 0x0000002013ff7210 */ /* 0x000fe20007f1e0ff */
[----:B------:R-:W-:Y:S02]  /*41e0*/  IMAD.X R19, RZ, RZ, R47, P2 ;  /* 0x000000ffff137224 */ /* 0x000fe400010e062f */
[----:B------:R-:W-:Y:S01]  /*41f0*/  IMAD.X R31, RZ, RZ, RZ, P3 ;  /* 0x000000ffff1f7224 */ /* 0x000fe200018e06ff */
[----:B------:R-:W-:Y:S01]  /*4200*/  IADD3 R16, P3, PT, R35, -R16, RZ ;  /* 0x8000001023107210 */ /* 0x000fe20007f7e0ff */
[----:B------:R-:W-:Y:S01]  /*4210*/  IMAD.MOV.U32 R30, RZ, RZ, R33 ;  /* 0x000000ffff1e7224 */ /* 0x000fe200078e0021 */
[----:B------:R-:W-:Y:S01]  /*4220*/  SEL R18, R18, RZ, P5 ;  /* 0x000000ff12127207 */ /* 0x000fe20002800000 */
[----:B------:R-:W-:Y:S01]  /*4230*/  IMAD.WIDE.U32 R34, R25, R15, RZ ;  /* 0x0000000f19227225 */ /* 0x000fe200078e00ff */
[----:B------:R-:W-:-:S03]  /*4240*/  SEL R19, R19, RZ, P5 ;  /* 0x000000ff13137207 */ /* 0x000fc60002800000 */
[----:B------:R-:W-:-:S04]  /*4250*/  IMAD.WIDE.U32 R32, R15, R24, RZ ;  /* 0x000000180f207225 */ /* 0x000fc800078e00ff */
[----:B------:R-:W-:-:S04]  /*4260*/  IMAD.WIDE.U32.X R30, R25, R13, R30, P0 ;  /* 0x0000000d191e7225 */ /* 0x000fc800000e041e */
[----:B------:R-:W-:Y:S02]  /*4270*/  IMAD R39, R25, R15, R36 ;  /* 0x0000000f19277224 */ /* 0x000fe400078e0224 */
[----:B------:R-:W-:Y:S01]  /*4280*/  IMAD.X R18, R37, 0x1, ~R18, P1 ;  /* 0x0000000125127824 */ /* 0x000fe200008e0e12 */
[----:B------:R-:W-:Y:S01]  /*4290*/  IADD3 R53, P1, PT, R30, R32, RZ ;  /* 0x000000201e357210 */ /* 0x000fe20007f3e0ff */
[----:B------:R-:W-:Y:S02]  /*42a0*/  IMAD.X R19, R38, 0x1, ~R19, P3 ;  /* 0x0000000126137824 */ /* 0x000fe400018e0e13 */
[----:B------:R-:W-:-:S04]  /*42b0*/  IMAD.WIDE.U32 R36, P0, R24, R17, R34 ;  /* 0x0000001118247225 */ /* 0x000fc80007800022 */
[----:B------:R-:W-:Y:S02]  /*42c0*/  IMAD.IADD R38, R33, 0x1, R39 ;  /* 0x0000000121267824 */ /* 0x000fe400078e0227 */
        /* <DEDUP_REMOVED lines=11> */
[----:B------:R-:W-:-:S04]  /*4380*/  IMAD.WIDE.U32 R38, P2, R24, R18, R30 ;  /* 0x0000001218267225 */ /* 0x000fc8000784001e */
[----:B------:R-:W-:-:S04]  /*4390*/  IMAD.WIDE.U32 R34, R14, R24, RZ ;  /* 0x000000180e227225 */ /* 0x000fc800078e00ff */
[C---:B------:R-:W-:Y:S02]  /*43a0*/  IMAD R51, R25.reuse, R14, R51 ;  /* 0x0000000e19337224 */ /* 0x040fe400078e0233 */
[----:B------:R-:W-:-:S04]  /*43b0*/  IMAD.WIDE.U32.X R30, R25, R17, R32, P1 ;  /* 0x00000011191e7225 */ /* 0x000fc800008e0420 */
[----:B------:R-:W-:Y:S01]  /*43c0*/  IMAD.WIDE.U32 R36, R24, R14, RZ ;  /* 0x0000000e18247225 */ /* 0x000fe200078e00ff */
[----:B------:R-:W-:-:S03]  /*43d0*/  IADD3 R93, P3, P4, R34, R30, R93 ;  /* 0x0000001e225d7210 */ /* 0x000fc60007c7e05d */
[----:B------:R-:W-:Y:S01]  /*43e0*/  IMAD.WIDE.U32 R40, P0, R24, R19, R40 ;  /* 0x0000001318287225 */ /* 0x000fe20007800028 */
[----:B------:R-:W-:-:S03]  /*43f0*/  IADD3 RZ, P1, PT, R37, R38, RZ ;  /* 0x0000002625ff7210 */ /* 0x000fc60007f3e0ff */
[----:B------:R-:W-:Y:S02]  /*4400*/  IMAD.IADD R51, R35, 0x1, R51 ;  /* 0x0000000123337824 */ /* 0x000fe400078e0233 */
[----:B------:R-:W-:Y:S01]  /*4410*/  IMAD.X R33, RZ, RZ, RZ, P0 ;  /* 0x000000ffff217224 */ /* 0x000fe200000e06ff */
[----:B------:R-:W-:Y:S01]  /*4420*/  ISETP.GE.U32.AND P0, PT, R93, R34, PT ;  /* 0x000000225d00720c */ /* 0x000fe20003f06070 */
[----:B------:R-:W-:Y:S01]  /*4430*/  IMAD.WIDE.U32 R36, R24, R16, RZ ;  /* 0x0000001018247225 */ /* 0x000fe200078e00ff */
[----:B------:R-:W-:-:S03]  /*4440*/  IADD3.X R52, PT, PT, R51, R31, RZ, P3, P4 ;  /* 0x0000001f33347210 */ /* 0x000fc60001fe84ff */
[----:B------:R-:W-:Y:S01]  /*4450*/  IMAD.X R35, RZ, RZ, RZ, P2 ;  /* 0x000000ffff237224 */ /* 0x000fe200010e06ff */
[----:B------:R-:W-:Y:S01]  /*4460*/  ISETP.GE.U32.AND.EX P0, PT, R52, R51, PT, P0 ;  /* 0x000000333400720c */ /* 0x000fe20003f06100 */
[----:B------:R-:W-:Y:S01]  /*4470*/  IMAD.MOV.U32 R34, RZ, RZ, R39 ;  /* 0x000000ffff227224 */ /* 0x000fe200078e0027 */
[----:B------:R-:W-:Y:S01]  /*4480*/  IADD3 RZ, P5, PT, R37, R40, RZ ;  /* 0x0000002825ff7210 */ /* 0x000fe20007fbe0ff */
[----:B------:R-:W-:Y:S01]  /*4490*/  IMAD.WIDE.U32 R36, R16, R24, RZ ;  /* 0x0000001810247225 */ /* 0x000fe200078e00ff */
[----:B------:R-:W-:-:S03]  /*44a0*/  SEL R97, RZ, 0x1, P0 ;  /* 0x00000001ff617807 */ /* 0x000fc60000000000 */
[----:B------:R-:W-:-:S04]  /*44b0*/  IMAD.WIDE.U32.X R34, R25, R18, R34, P1 ;  /* 0x0000001219227225 */ /* 0x000fc800008e0422 */
[----:B------:R-:W-:Y:S01]  /*44c0*/  IMAD R31, R19, R24, RZ ;  /* 0x00000018131f7224 */ /* 0x000fe200078e02ff */
[----:B------:R-:W-:Y:S01]  /*44d0*/  IADD3 R97, P2, P3, R36, R34, R97 ;  /* 0x0000002224617210 */ /* 0x000fe20007b5e061 */
[----:B---3--:R-:W-:Y:S02]  /*44e0*/  IMAD R51, R13, R28, RZ ;  /* 0x0000001c0d337224 */ /* 0x008fe400078e02ff */
[----:B------:R-:W-:Y:S01]  /*44f0*/  IMAD.MOV.U32 R32, RZ, RZ, R41 ;  /* 0x000000ffff207224 */ /* 0x000fe200078e0029 */
[----:B------:R-:W-:Y:S01]  /*4500*/  ISETP.GE.U32.AND P0, PT, R97, R36, PT ;  /* 0x000000246100720c */ /* 0x000fe20003f06070 */
[----:B------:R-:W-:-:S04]  /*4510*/  IMAD.WIDE.U32 R38, R12, R28, RZ ;  /* 0x0000001c0c267225 */ /* 0x000fc800078e00ff */
[----:B------:R-:W-:Y:S01]  /*4520*/  IMAD.WIDE.U32 R40, R29, R12, RZ ;  /* 0x0000000c1d287225 */ /* 0x000fe200078e00ff */
[----:B------:R-:W-:-:S03]  /*4530*/  IADD3 R30, P6, PT, R53, R38, RZ ;  /* 0x00000026351e7210 */ /* 0x000fc60007fde0ff */
[----:B------:R-:W-:Y:S01]  /*4540*/  IMAD R31, R25, R16, R31 ;  /* 0x00000010191f7224 */ /* 0x000fe200078e021f */
[----:B------:R-:W-:Y:S01]  /*4550*/  ISETP.GE.U32.AND P1, PT, R30, R38, PT ;  /* 0x000000261e00720c */ /* 0x000fe20003f26070 */
[----:B------:R-:W-:Y:S02]  /*4560*/  IMAD R51, R29, R12, R51 ;  /* 0x0000000c1d337224 */ /* 0x000fe400078e0233 */
[----:B------:R-:W-:Y:S02]  /*4570*/  IMAD.IADD R95, R37, 0x1, R31 ;  /* 0x00000001255f7824 */ /* 0x000fe400078e021f */
[----:B------:R-:W-:-:S03]  /*4580*/  IMAD.WIDE.U32 R40, P4, R28, R13, R40 ;  /* 0x0000000d1c287225 */ /* 0x000fc60007880028 */
[----:B------:R-:W-:Y:S01]  /*4590*/  IADD3.X R92, PT, PT, R95, R35, RZ, P2, P3 ;  /* 0x000000235f5c7210 */ /* 0x000fe200017e64ff */
[----:B------:R-:W-:Y:S02]  /*45a0*/  IMAD.IADD R34, R39, 0x1, R51 ;  /* 0x0000000127227824 */ /* 0x000fe400078e0233 */
[----:B------:R-:W-:Y:S01]  /*45b0*/  IMAD.WIDE.U32 R36, R28, R12, RZ ;  /* 0x0000000c1c247225 */ /* 0x000fe200078e00ff */
[----:B------:R-:W-:-:S03]  /*45c0*/  ISETP.GE.U32.AND.EX P0, PT, R92, R95, PT, P0 ;  /* 0x0000005f5c00720c */ /* 0x000fc60003f06100 */
[----:B------:R-:W-:Y:S02]  /*45d0*/  IMAD R36, R17, R28, RZ ;  /* 0x0000001c11247224 */ /* 0x000fe400078e02ff */
[----:B------:R-:W-:Y:S01]  /*45e0*/  IMAD.X R39, RZ, RZ, RZ, P4 ;  /* 0x000000ffff277224 */ /* 0x000fe200020e06ff */
[----:B------:R-:W-:Y:S01]  /*45f0*/  IADD3 RZ, P4, PT, R37, R40, RZ ;  /* 0x0000002825ff7210 */ /* 0x000fe20007f9e0ff */
[----:B------:R-:W-:Y:S02]  /*4600*/  IMAD.X R31, R34, 0x1, R99, P6 ;  /* 0x00000001221f7824 */ /* 0x000fe400030e0663 */
[----:B------:R-:W-:-:S03]  /*4610*/  IMAD.WIDE.U32 R50, R15, R28, RZ ;  /* 0x0000001c0f327225 */ /* 0x000fc600078e00ff */
[----:B------:R-:W-:Y:S01]  /*4620*/  ISETP.GE.U32.AND.EX P1, PT, R31, R34, PT, P1 ;  /* 0x000000221f00720c */ /* 0x000fe20003f26110 */
[CC--:B------:R-:W-:Y:S02]  /*4630*/  IMAD R53, R29.reuse, R15.reuse, R36 ;  /* 0x0000000f1d357224 */ /* 0x0c0fe400078e0224 */
[----:B------:R-:W-:Y:S01]  /*4640*/  IMAD.MOV.U32 R38, RZ, RZ, R41 ;  /* 0x000000ffff267224 */ /* 0x000fe200078e0029 */
[----:B------:R-:W-:Y:S01]  /*4650*/  SEL R101, RZ, 0x1, P1 ;  /* 0x00000001ff657807 */ /* 0x000fe20000800000 */
[----:B------:R-:W-:-:S04]  /*4660*/  IMAD.WIDE.U32 R40, R29, R15, RZ ;  /* 0x0000000f1d287225 */ /* 0x000fc800078e00ff */
[----:B------:R-:W-:Y:S02]  /*4670*/  IMAD.IADD R53, R51, 0x1, R53 ;  /* 0x0000000133357824 */ /* 0x000fe400078e0235 */
[----:B------:R-:W-:Y:S01]  /*4680*/  IMAD.WIDE.U32.X R36, R29, R13, R38, P4 ;  /* 0x0000000d1d247225 */ /* 0x000fe200020e0426 */
[----:B------:R-:W-:-:S03]  /*4690*/  IADD3 R51, P4, PT, R93, R50, RZ ;  /* 0x000000325d337210 */ /* 0x000fc60007f9e0ff */
[----:B------:R-:W-:Y:S01]  /*46a0*/  IMAD.WIDE.U32 R40, P2, R28, R17, R40 ;  /* 0x000000111c287225 */ /* 0x000fe20007840028 */
[----:B------:R-:W-:-:S03]  /*46b0*/  ISETP.GE.U32.AND P1, PT, R51, R50, PT ;  /* 0x000000323300720c */ /* 0x000fc60003f26070 */
[----:B------:R-:W-:Y:S01]  /*46c0*/  IMAD.X R52, R53, 0x1, R52, P4 ;  /* 0x0000000135347824 */ /* 0x000fe200020e0634 */
[----:B------:R-:W-:Y:S01]  /*46d0*/  IADD3 R101, P3, P4, R51, R36, R101 ;  /* 0x0000002433657210 */ /* 0x000fe20007c7e065 */
[----:B------:R-:W-:-:S03]  /*46e0*/  IMAD.WIDE.U32 R34, R28, R15, RZ ;  /* 0x0000000f1c227225 */ /* 0x000fc600078e00ff */
[C---:B------:R-:W-:Y:S01]  /*46f0*/  IADD3.X R103, PT, PT, R52.reuse, R37, RZ, P3, P4 ;  /* 0x0000002534677210 */ /* 0x040fe20001fe84ff */
[----:B------:R-:W-:Y:S01]  /*4700*/  IMAD.X R39, RZ, RZ, RZ, P2 ;  /* 0x000000ffff277224 */ /* 0x000fe200010e06ff */
[----:B------:R-:W-:Y:S01]  /*4710*/  ISETP.GE.U32.AND P2, PT, R101, R51, PT ;  /* 0x000000336500720c */ /* 0x000fe20003f46070 */
[----:B------:R-:W-:Y:S01]  /*4720*/  IMAD.WIDE.U32 R50, R29, R14, RZ ;  /* 0x0000000e1d327225 */ /* 0x000fe200078e00ff */
[----:B------:R-:W-:Y:S02]  /*4730*/  IADD3 RZ, P3, PT, R35, R40, RZ ;  /* 0x0000002823ff7210 */ /* 0x000fe40007f7e0ff */
[----:B------:R-:W-:Y:S01]  /*4740*/  ISETP.GE.U32.AND.EX P1, PT, R52, R53, PT, P1 ;  /* 0x000000353400720c */ /* 0x000fe20003f26110 */
[----:B------:R-:W-:Y:S01]  /*4750*/  IMAD.MOV.U32 R38, RZ, RZ, R41 ;  /* 0x000000ffff267224 */ /* 0x000fe200078e0029 */
[----:B------:R-:W-:Y:S01]  /*4760*/  ISETP.GE.U32.AND.EX P2, PT, R103, R52, PT, P2 ;  /* 0x000000346700720c */ /* 0x000fe20003f46120 */
[----:B------:R-:W-:Y:S01]  /*4770*/  IMAD.WIDE.U32 R36, R28, R14, RZ ;  /* 0x0000000e1c247225 */ /* 0x000fe200078e00ff */
[----:B------:R-:W-:-:S02]  /*4780*/  SEL R36, RZ, 0x1, P1 ;  /* 0x00000001ff247807 */ /* 0x000fc40000800000 */
[----:B------:R-:W-:Y:S01]  /*4790*/  SEL R93, RZ, 0x1, P2 ;  /* 0x00000001ff5d7807 */ /* 0x000fe20001000000 */
[----:B------:R-:W-:-:S04]  /*47a0*/  IMAD.WIDE.U32 R50, P4, R28, R18, R50 ;  /* 0x000000121c327225 */ /* 0x000fc80007880032 */
[----:B------:R-:W-:Y:S01]  /*47b0*/  IMAD.WIDE.U32.X R34, R29, R17, R38, P3 ;  /* 0x000000111d227225 */ /* 0x000fe200018e0426 */
[----:B------:R-:W-:-:S03]  /*47c0*/  IADD3 RZ, P3, PT, R37, R50, RZ ;  /* 0x0000003225ff7210 */ /* 0x000fc60007f7e0ff */
[----:B------:R-:W-:Y:S01]  /*47d0*/  IMAD R95, R18, R28, RZ ;  /* 0x0000001c125f7224 */ /* 0x000fe200078e02ff */
[----:B------:R-:W-:Y:S01]  /*47e0*/  IADD3 R93, P1, P6, R93, R34, R36 ;  /* 0x000000225d5d7210 */ /* 0x000fe20007e3e024 */
[----:B------:R-:W-:-:S04]  /*47f0*/  IMAD.WIDE.U32 R38, R29, R16, RZ ;  /* 0x000000101d267225 */ /* 0x000fc800078e00ff */
[----:B------:R-:W-:-:S04]  /*4800*/  IMAD.WIDE.U32 R36, R14, R28, RZ ;  /* 0x0000001c0e247225 */ /* 0x000fc800078e00ff */
[----:B------:R-:W-:Y:S01]  /*4810*/  IMAD R99, R29, R14, R95 ;  /* 0x0000000e1d637224 */ /* 0x000fe200078e025f */
[----:B------:R-:W-:Y:S01]  /*4820*/  IADD3.X R95, PT, PT, RZ, R35, RZ, P1, P6 ;  /* 0x00000023ff5f7210 */ /* 0x000fe20000fec4ff */
[----:B------:R-:W-:Y:S01]  /*4830*/  IMAD.WIDE.U32 R40, R28, R16, RZ ;  /* 0x000000101c287225 */ /* 0x000fe200078e00ff */
[----:B------:R-:W-:-:S03]  /*4840*/  IADD3 R50, P6, PT, R97, R36, RZ ;  /* 0x0000002461327210 */ /* 0x000fc60007fde0ff */
[----:B------:R-:W-:Y:S01]  /*4850*/  IMAD.WIDE.U32 R52, P2, R28, R19, R38 ;  /* 0x000000131c347225 */ /* 0x000fe20007840026 */
[----:B------:R-:W-:-:S03]  /*4860*/  ISETP.GE.U32.AND P1, PT, R50, R36, PT ;  /* 0x000000243200720c */ /* 0x000fc60003f26070 */
[----:B------:R-:W-:Y:S02]  /*4870*/  IMAD.IADD R37, R37, 0x1, R99 ;  /* 0x0000000125257824 */ /* 0x000fe400078e0263 */
[----:B------:R-:W-:Y:S02]  /*4880*/  IMAD.MOV.U32 R38, RZ, RZ, R51 ;  /* 0x000000ffff267224 */ /* 0x000fe400078e0033 */
[----:B------:R-:W-:Y:S02]  /*4890*/  IMAD R97, R19, R28, RZ ;  /* 0x0000001c13617224 */ /* 0x000fe400078e02ff */
[----:B------:R-:W-:Y:S01]  /*48a0*/  IMAD.WIDE.U32.X R32, R25, R19, R32, P5 ;  /* 0x0000001319207225 */ /* 0x000fe200028e0420 */
[----:B------:R-:W-:-:S03]  /*48b0*/  IADD3 R51, P5, PT, R50, R93, RZ ;  /* 0x0000005d32337210 */ /* 0x000fc60007fbe0ff */
[----:B------:R-:W-:Y:S01]  /*48c0*/  IMAD.X R39, RZ, RZ, RZ, P4 ;  /* 0x000000ffff277224 */ /* 0x000fe200020e06ff */
[----:B------:R-:W-:Y:S01]  /*48d0*/  IADD3 RZ, P4, PT, R41, R52, RZ ;  /* 0x0000003429ff7210 */ /* 0x000fe20007f9e0ff */
[----:B------:R-:W-:Y:S01]  /*48e0*/  IMAD.WIDE.U32 R34, R16, R28, RZ ;  /* 0x0000001c10227225 */ /* 0x000fe200078e00ff */
[----:B------:R-:W-:-:S03]  /*48f0*/  SEL R41, RZ, 0x1, P0 ;  /* 0x00000001ff297807 */ /* 0x000fc60000000000 */
[----:B------:R-:W-:Y:S02]  /*4900*/  IMAD.X R28, R37, 0x1, R92, P6 ;  /* 0x00000001251c7824 */ /* 0x000fe400030e065c */
[----:B------:R-:W-:Y:S02]  /*4910*/  IMAD R97, R29, R16, R97 ;  /* 0x000000101d617224 */ /* 0x000fe400078e0261 */
[C---:B------:R-:W-:Y:S01]  /*4920*/  IMAD.X R93, R28.reuse, 0x1, R95, P5 ;  /* 0x000000011c5d7824 */ /* 0x040fe200028e065f */
[----:B------:R-:W-:Y:S01]  /*4930*/  ISETP.GE.U32.AND.EX P0, PT, R28, R37, PT, P1 ;  /* 0x000000251c00720c */ /* 0x000fe20003f06110 */
[----:B------:R-:W-:Y:S01]  /*4940*/  IMAD.X R37, RZ, RZ, RZ, P2 ;  /* 0x000000ffff257224 */ /* 0x000fe200010e06ff */
[----:B------:R-:W-:Y:S01]  /*4950*/  IADD3 R40, P5, P6, R34, R32, R41 ;  /* 0x0000002022287210 */ /* 0x000fe20007ebe029 */
[----:B------:R-:W-:Y:S01]  /*4960*/  IMAD.IADD R41, R35, 0x1, R97 ;  /* 0x0000000123297824 */ /* 0x000fe200078e0261 */
[----:B------:R-:W-:Y:S01]  /*4970*/  ISETP.GE.U32.AND P1, PT, R51, R50, PT ;  /* 0x000000323300720c */ /* 0x000fe20003f26070 */
[----:B------:R-:W-:Y:S01]  /*4980*/  IMAD.MOV.U32 R36, RZ, RZ, R53 ;  /* 0x000000ffff247224 */ /* 0x000fe200078e0035 */
[----:B------:R-:W-:Y:S01]  /*4990*/  ISETP.GE.U32.AND P2, PT, R40, R34, PT ;  /* 0x000000222800720c */ /* 0x000fe20003f46070 */
[----:B------:R-:W-:Y:S01]  /*49a0*/  IMAD.WIDE.U32.X R34, R29, R18, R38, P3 ;  /* 0x000000121d227225 */ /* 0x000fe200018e0426 */
[----:B------:R-:W-:-:S02]  /*49b0*/  ISETP.GE.U32.AND.EX P1, PT, R93, R28, PT, P1 ;  /* 0x0000001c5d00720c */ /* 0x000fc40003f26110 */
[----:B------:R-:W-:Y:S01]  /*49c0*/  IADD3.X R52, PT, PT, R41, R33, RZ, P5, P6 ;  /* 0x0000002129347210 */ /* 0x000fe20002fec4ff */
[----:B------:R-:W-:Y:S01]  /*49d0*/  IMAD.WIDE.U32.X R32, R29, R19, R36, P4 ;  /* 0x000000131d207225 */ /* 0x000fe200020e0424 */
[----:B------:R-:W-:Y:S02]  /*49e0*/  SEL R28, RZ, 0x1, P0 ;  /* 0x00000001ff1c7807 */ /* 0x000fe40000000000 */
[----:B------:R-:W-:Y:S01]  /*49f0*/  SEL R97, RZ, 0x1, P1 ;  /* 0x00000001ff617807 */ /* 0x000fe20000800000 */
[-C--:B----4-:R-:W-:Y:S01]  /*4a00*/  IMAD R29, R13, R26.reuse, RZ ;  /* 0x0000001a0d1d7224 */ /* 0x090fe200078e02ff */
[----:B------:R-:W-:Y:S01]  /*4a10*/  ISETP.GE.U32.AND.EX P2, PT, R52, R41, PT, P2 ;  /* 0x000000293400720c */ /* 0x000fe20003f46120 */
[----:B------:R-:W-:Y:S01]  /*4a20*/  IMAD.WIDE.U32 R36, R12, R26, RZ ;  /* 0x0000001a0c247225 */ /* 0x000fe200078e00ff */
[----:B------:R-:W-:-:S03]  /*4a30*/  IADD3 R97, P0, P1, R97, R34, R28 ;  /* 0x0000002261617210 */ /* 0x000fc6000791e01c */
[----:B------:R-:W-:Y:S01]  /*4a40*/  IMAD.WIDE.U32 R38, R27, R12, RZ ;  /* 0x0000000c1b267225 */ /* 0x000fe200078e00ff */
[----:B------:R-:W-:Y:S02]  /*4a50*/  IADD3 R28, P5, PT, R101, R36, RZ ;  /* 0x00000024651c7210 */ /* 0x000fe40007fbe0ff */
[----:B------:R-:W-:Y:S01]  /*4a60*/  IADD3 R97, P3, PT, R40, R97, RZ ;  /* 0x0000006128617210 */ /* 0x000fe20007f7e0ff */
[----:B------:R-:W-:Y:S01]  /*4a70*/  IMAD R29, R27, R12, R29 ;  /* 0x0000000c1b1d7224 */ /* 0x000fe200078e021d */
[----:B------:R-:W-:Y:S01]  /*4a80*/  IADD3.X R99, PT, PT, RZ, R35, RZ, P0, P1 ;  /* 0x00000023ff637210 */ /* 0x000fe200007e24ff */
[----:B------:R-:W-:Y:S01]  /*4a90*/  IMAD.WIDE.U32 R38, P4, R26, R13, R38 ;  /* 0x0000000d1a267225 */ /* 0x000fe20007880026 */
[----:B------:R-:W-:Y:S02]  /*4aa0*/  ISETP.GE.U32.AND P0, PT, R97, R40, PT ;  /* 0x000000286100720c */ /* 0x000fe40003f06070 */
[----:B------:R-:W-:Y:S01]  /*4ab0*/  ISETP.GE.U32.AND P1, PT, R28, R36, PT ;  /* 0x000000241c00720c */ /* 0x000fe20003f26070 */
[----:B------:R-:W-:-:S02]  /*4ac0*/  IMAD.IADD R50, R37, 0x1, R29 ;  /* 0x0000000125327824 */ /* 0x000fc400078e021d */
[----:B------:R-:W-:-:S04]  /*4ad0*/  IMAD.WIDE.U32 R34, R26, R12, RZ ;  /* 0x0000000c1a227225 */ /* 0x000fc800078e00ff */
[----:B------:R-:W-:Y:S02]  /*4ae0*/  IMAD R34, R17, R26, RZ ;  /* 0x0000001a11227224 */ /* 0x000fe400078e02ff */
[----:B------:R-:W-:Y:S02]  /*4af0*/  IMAD.X R29, R50, 0x1, R103, P5 ;  /* 0x00000001321d7824 */ /* 0x000fe400028e0667 */
[----:B------:R-:W-:Y:S01]  /*4b00*/  IMAD.X R37, RZ, RZ, RZ, P4 ;  /* 0x000000ffff257224 */ /* 0x000fe200020e06ff */
[----:B------:R-:W-:Y:S01]  /*4b10*/  IADD3 RZ, P4, PT, R35, R38, RZ ;  /* 0x0000002623ff7210 */ /* 0x000fe20007f9e0ff */
[----:B------:R-:W-:Y:S01]  /*4b20*/  IMAD.WIDE.U32 R40, R15, R26, RZ ;  /* 0x0000001a0f287225 */ /* 0x000fe200078e00ff */
[----:B------:R-:W-:-:S03]  /*4b30*/  ISETP.GE.U32.AND.EX P1, PT, R29, R50, PT, P1 ;  /* 0x000000321d00720c */ /* 0x000fc60003f26110 */
[-C--:B------:R-:W-:Y:S02]  /*4b40*/  IMAD R53, R27, R15.reuse, R34 ;  /* 0x0000000f1b357224 */ /* 0x080fe400078e0222 */
        /* <DEDUP_REMOVED lines=27> */
[----:B------:R-:W-:Y:S01]  /*4d00*/  IMAD.WIDE.U32 R36, R14, R26, RZ ;  /* 0x0000001a0e247225 */ /* 0x000fe200078e00ff */
[----:B------:R-:W-:Y:S02]  /*4d10*/  IADD3 R95, P4, P2, R95, R32, R40 ;  /* 0x000000205f5f7210 */ /* 0x000fe40007a9e028 */
[----:B------:R-:W-:Y:S01]  /*4d20*/  IADD3 R93, P5, P6, R93, R34, R38 ;  /* 0x000000225d5d7210 */ /* 0x000fe20007ebe026 */
[----:B------:R-:W-:Y:S01]  /*4d30*/  IMAD R101, R27, R14, R101 ;  /* 0x0000000e1b657224 */ /* 0x000fe200078e0265 */
[----:B------:R-:W-:Y:S01]  /*4d40*/  IADD3 R32, P1, PT, R97, R36, RZ ;  /* 0x0000002461207210 */ /* 0x000fe20007f3e0ff */
[----:B------:R-:W-:Y:S01]  /*4d50*/  IMAD.WIDE.U32 R50, R27, R14, RZ ;  /* 0x0000000e1b327225 */ /* 0x000fe200078e00ff */
[----:B------:R-:W-:Y:S02]  /*4d60*/  IADD3.X R92, PT, PT, RZ, R35, RZ, P5, P6 ;  /* 0x00000023ff5c7210 */ /* 0x000fe40002fec4ff */
[----:B------:R-:W-:Y:S01]  /*4d70*/  IADD3 R93, P5, PT, R32, R93, RZ ;  /* 0x0000005d205d7210 */ /* 0x000fe20007fbe0ff */
[----:B------:R-:W-:-:S02]  /*4d80*/  IMAD.IADD R34, R37, 0x1, R101 ;  /* 0x0000000125227824 */ /* 0x000fc400078e0265 */
[----:B------:R-:W-:-:S04]  /*4d90*/  IMAD.WIDE.U32 R50, P0, R26, R18, R50 ;  /* 0x000000121a327225 */ /* 0x000fc80007800032 */
[----:B------:R-:W-:Y:S01]  /*4da0*/  IMAD.X R35, R34, 0x1, R99, P1 ;  /* 0x0000000122237824 */ /* 0x000fe200008e0663 */
[----:B------:R-:W-:Y:S01]  /*4db0*/  ISETP.GE.U32.AND P1, PT, R93, R32, PT ;  /* 0x000000205d00720c */ /* 0x000fe20003f26070 */
[----:B------:R-:W-:Y:S01]  /*4dc0*/  IMAD.X R37, RZ, RZ, RZ, P0 ;  /* 0x000000ffff257224 */ /* 0x000fe200000e06ff */
[----:B------:R-:W-:Y:S01]  /*4dd0*/  ISETP.GE.U32.AND P0, PT, R32, R36, PT ;  /* 0x000000242000720c */ /* 0x000fe20003f06070 */
[----:B------:R-:W-:Y:S01]  /*4de0*/  IMAD.X R92, R35, 0x1, R92, P5 ;  /* 0x00000001235c7824 */ /* 0x000fe200028e065c */
[----:B------:R-:W-:Y:S01]  /*4df0*/  IADD3 RZ, P3, PT, R39, R50, RZ ;  /* 0x0000003227ff7210 */ /* 0x000fe20007f7e0ff */
[----:B------:R-:W-:Y:S01]  /*4e00*/  IMAD.WIDE.U32 R40, R27, R16, RZ ;  /* 0x000000101b287225 */ /* 0x000fe200078e00ff */
[----:B------:R-:W-:Y:S02]  /*4e10*/  ISETP.GE.U32.AND.EX P0, PT, R35, R34, PT, P0 ;  /* 0x000000222300720c */ /* 0x000fe40003f06100 */
[----:B------:R-:W-:Y:S01]  /*4e20*/  ISETP.GE.U32.AND.EX P1, PT, R92, R35, PT, P1 ;  /* 0x000000235c00720c */ /* 0x000fe20003f26110 */
[----:B------:R-:W-:Y:S01]  /*4e30*/  IMAD.MOV.U32 R36, RZ, RZ, R51 ;  /* 0x000000ffff247224 */ /* 0x000fe200078e0033 */
[----:B------:R-:W-:Y:S01]  /*4e40*/  SEL R32, RZ, 0x1, P0 ;  /* 0x00000001ff207807 */ /* 0x000fe20000000000 */
[----:B------:R-:W-:Y:S01]  /*4e50*/  IMAD.WIDE.U32 R34, R26, R16, RZ ;  /* 0x000000101a227225 */ /* 0x000fe200078e00ff */
[----:B------:R-:W-:-:S03]  /*4e60*/  SEL R99, RZ, 0x1, P1 ;  /* 0x00000001ff637807 */ /* 0x000fc60000800000 */
[----:B------:R-:W-:-:S04]  /*4e70*/  IMAD.WIDE.U32 R40, P5, R26, R19, R40 ;  /* 0x000000131a287225 */ /* 0x000fc800078a0028 */
[----:B------:R-:W-:Y:S01]  /*4e80*/  IMAD.WIDE.U32 R38, R16, R26, RZ ;  /* 0x0000001a10267225 */ /* 0x000fe200078e00ff */
[----:B------:R-:W-:-:S03]  /*4e90*/  IADD3 RZ, P0, PT, R35, R40, RZ ;  /* 0x0000002823ff7210 */ /* 0x000fc60007f1e0ff */
[----:B------:R-:W-:-:S04]  /*4ea0*/  IMAD.WIDE.U32.X R36, R27, R18, R36, P3 ;  /* 0x000000121b247225 */ /* 0x000fc800018e0424 */
[----:B------:R-:W-:Y:S01]  /*4eb0*/  IMAD R51, R19, R26, RZ ;  /* 0x0000001a13337224 */ /* 0x000fe200078e02ff */
[----:B------:R-:W-:Y:S01]  /*4ec0*/  IADD3 R26, P3, PT, R95, R38, RZ ;  /* 0x000000265f1a7210 */ /* 0x000fe20007f7e0ff */
[----:B------:R-:W-:Y:S01]  /*4ed0*/  IMAD.X R35, RZ, RZ, RZ, P5 ;  /* 0x000000ffff237224 */ /* 0x000fe200028e06ff */
[----:B------:R-:W-:Y:S01]  /*4ee0*/  IADD3 R99, P5, P1, R99, R36, R32 ;  /* 0x0000002463637210 */ /* 0x000fe200079be020 */
[----:B------:R-:W-:Y:S01]  /*4ef0*/  IMAD.MOV.U32 R34, RZ, RZ, R41 ;  /* 0x000000ffff227224 */ /* 0x000fe200078e0029 */
[----:B------:R-:W-:Y:S01]  /*4f00*/  IADD3.X R32, PT, PT, RZ, R33, RZ, P4, P2 ;  /* 0x00000021ff207210 */ /* 0x000fe200027e44ff */
[C---:B------:R-:W-:Y:S01]  /*4f10*/  IMAD R51, R27.reuse, R16, R51 ;  /* 0x000000101b337224 */ /* 0x040fe200078e0233 */
[C---:B------:R-:W-:Y:S01]  /*4f20*/  IADD3 R99, P2, PT, R26.reuse, R99, RZ ;  /* 0x000000631a637210 */ /* 0x040fe20007f5e0ff */
[----:B------:R-:W-:Y:S01]  /*4f30*/  IMAD.WIDE.U32.X R34, R27, R19, R34, P0 ;  /* 0x000000131b227225 */ /* 0x000fe200000e0422 */
[----:B------:R-:W-:Y:S02]  /*4f40*/  IADD3.X R101, PT, PT, RZ, R37, RZ, P5, P1 ;  /* 0x00000025ff657210 */ /* 0x000fe40002fe24ff */
[----:B------:R-:W-:Y:S01]  /*4f50*/  ISETP.GE.U32.AND P0, PT, R26, R38, PT ;  /* 0x000000261a00720c */ /* 0x000fe20003f06070 */
[----:B------:R-:W-:Y:S01]  /*4f60*/  IMAD.IADD R27, R39, 0x1, R51 ;  /* 0x00000001271b7824 */ /* 0x000fe200078e0233 */
[----:B------:R-:W-:Y:S01]  /*4f70*/  ISETP.GE.U32.AND P1, PT, R99, R26, PT ;  /* 0x0000001a6300720c */ /* 0x000fe20003f26070 */
[----:B-----5:R-:W-:-:S02]  /*4f80*/  IMAD R39, R13, R22, RZ ;  /* 0x000000160d277224 */ /* 0x020fc400078e02ff */
[----:B------:R-:W-:Y:S02]  /*4f90*/  IMAD.X R26, R27, 0x1, R32, P3 ;  /* 0x000000011b1a7824 */ /* 0x000fe400018e0620 */
[----:B------:R-:W-:-:S03]  /*4fa0*/  IMAD.WIDE.U32 R32, R12, R22, RZ ;  /* 0x000000160c207225 */ /* 0x000fc600078e00ff */
[----:B------:R-:W-:Y:S01]  /*4fb0*/  ISETP.GE.U32.AND.EX P0, PT, R26, R27, PT, P0 ;  /* 0x0000001b1a00720c */ /* 0x000fe20003f06100 */
[----:B------:R-:W-:Y:S01]  /*4fc0*/  IMAD.WIDE.U32 R36, R23, R12, RZ ;  /* 0x0000000c17247225 */ /* 0x000fe200078e00ff */
[----:B------:R-:W-:-:S03]  /*4fd0*/  IADD3 R27, P4, PT, R53, R32, RZ ;  /* 0x00000020351b7210 */ /* 0x000fc60007f9e0ff */
[----:B------:R-:W-:Y:S02]  /*4fe0*/  IMAD R39, R23, R12, R39 ;  /* 0x0000000c17277224 */ /* 0x000fe400078e0227 */
[----:B------:R-:W-:Y:S01]  /*4ff0*/  IMAD.X R101, R26, 0x1, R101, P2 ;  /* 0x000000011a657824 */ /* 0x000fe200010e0665 */
[----:B------:R-:W-:Y:S01]  /*5000*/  ISETP.GE.U32.AND P2, PT, R27, R32, PT ;  /* 0x000000201b00720c */ /* 0x000fe20003f46070 */
[----:B------:R-:W-:Y:S02]  /*5010*/  IMAD.IADD R53, R33, 0x1, R39 ;  /* 0x0000000121357824 */ /* 0x000fe400078e0227 */
[----:B------:R-:W-:Y:S01]  /*5020*/  IMAD.WIDE.U32 R36, P3, R22, R13, R36 ;  /* 0x0000000d16247225 */ /* 0x000fe20007860024 */
[----:B------:R-:W-:-:S03]  /*5030*/  ISETP.GE.U32.AND.EX P1, PT, R101, R26, PT, P1 ;  /* 0x0000001a6500720c */ /* 0x000fc60003f26110 */
[----:B------:R-:W-:Y:S01]  /*5040*/  IMAD.WIDE.U32 R32, R22, R12, RZ ;  /* 0x0000000c16207225 */ /* 0x000fe200078e00ff */
[----:B------:R-:W-:-:S03]  /*5050*/  SEL R97, RZ, 0x1, P1 ;  /* 0x00000001ff617807 */ /* 0x000fc60000800000 */
[-C--:B------:R-:W-:Y:S02]  /*5060*/  IMAD R26, R17, R22.reuse, RZ ;  /* 0x00000016111a7224 */ /* 0x080fe400078e02ff */
[----:B------:R-:W-:Y:S02]  /*5070*/  IMAD.X R32, R53, 0x1, R52, P4 ;  /* 0x0000000135207824 */ /* 0x000fe400020e0634 */
[----:B------:R-:W-:-:S03]  /*5080*/  IMAD.WIDE.U32 R40, R15, R22, RZ ;  /* 0x000000160f287225 */ /* 0x000fc600078e00ff */
[----:B------:R-:W-:Y:S01]  /*5090*/  ISETP.GE.U32.AND.EX P2, PT, R32, R53, PT, P2 ;  /* 0x000000352000720c */ /* 0x000fe20003f46120 */
[----:B------:R-:W-:Y:S01]  /*50a0*/  IMAD.X R39, RZ, RZ, RZ, P3 ;  /* 0x000000ffff277224 */ /* 0x000fe200018e06ff */
[----:B------:R-:W-:Y:S01]  /*50b0*/  IADD3 RZ, P3, PT, R33, R36, RZ ;  /* 0x0000002421ff7210 */ /* 0x000fe20007f7e0ff */
[-C--:B------:R-:W-:Y:S01]  /*50c0*/  IMAD R95, R23, R15.reuse, R26 ;  /* 0x0000000f175f7224 */ /* 0x080fe200078e021a */
[----:B------:R-:W-:Y:S01]  /*50d0*/  SEL R26, RZ, 0x1, P0 ;  /* 0x00000001ff1a7807 */ /* 0x000fe20000000000 */
[----:B------:R-:W-:Y:S01]  /*50e0*/  IMAD.MOV.U32 R38, RZ, RZ, R37 ;  /* 0x000000ffff267224 */ /* 0x000fe200078e0025 */
[----:B------:R-:W-:Y:S01]  /*50f0*/  IADD3 R93, P0, PT, R93, R40, RZ ;  /* 0x000000285d5d7210 */ /* 0x000fe20007f1e0ff */
[----:B------:R-:W-:Y:S01]  /*5100*/  IMAD.WIDE.U32 R50, R23, R15, RZ ;  /* 0x0000000f17327225 */ /* 0x000fe200078e00ff */
[----:B------:R-:W-:-:S03]  /*5110*/  SEL R36, RZ, 0x1, P2 ;  /* 0x00000001ff247807 */ /* 0x000fc60001000000 */
[----:B------:R-:W-:Y:S02]  /*5120*/  IMAD.IADD R95, R41, 0x1, R95 ;  /* 0x00000001295f7824 */ /* 0x000fe400078e025f */
[----:B------:R-:W-:Y:S01]  /*5130*/  IMAD.WIDE.U32.X R38, R23, R13, R38, P3 ;  /* 0x0000000d17267225 */ /* 0x000fe200018e0426 */
[----:B------:R-:W-:-:S03]  /*5140*/  IADD3 R97, P3, P2, R97, R34, R26 ;  /* 0x0000002261617210 */ /* 0x000fc60007a7e01a */
[----:B------:R-:W-:Y:S01]  /*5150*/  IMAD.X R26, R95, 0x1, R92, P0 ;  /* 0x000000015f1a7824 */ /* 0x000fe200000e065c */
[C---:B------:R-:W-:Y:S01]  /*5160*/  IADD3 R37, P1, P5, R93.reuse, R38, R36 ;  /* 0x000000265d257210 */ /* 0x040fe20007d3e024 */
[----:B------:R-:W-:Y:S01]  /*5170*/  IMAD.WIDE.U32 R52, P4, R22, R17, R50 ;  /* 0x0000001116347225 */ /* 0x000fe20007880032 */
[----:B------:R-:W-:Y:S02]  /*5180*/  ISETP.GE.U32.AND P0, PT, R93, R40, PT ;  /* 0x000000285d00720c */ /* 0x000fe40003f06070 */
[----:B------:R-:W-:Y:S01]  /*5190*/  IADD3.X R33, PT, PT, R26, R39, RZ, P1, P5 ;  /* 0x000000271a217210 */ /* 0x000fe20000fea4ff */
[----:B------:R-:W-:Y:S01]  /*51a0*/  IMAD.WIDE.U32 R50, R22, R15, RZ ;  /* 0x0000000f16327225 */ /* 0x000fe200078e00ff */
[----:B------:R-:W-:Y:S02]  /*51b0*/  ISETP.GE.U32.AND P1, PT, R37, R93, PT ;  /* 0x0000005d2500720c */ /* 0x000fe40003f26070 */
[----:B------:R-:W-:Y:S01]  /*51c0*/  ISETP.GE.U32.AND.EX P0, PT, R26, R95, PT, P0 ;  /* 0x0000005f1a00720c */ /* 0x000fe20003f06100 */
[----:B------:R-:W-:Y:S01]  /*51d0*/  IMAD.X R41, RZ, RZ, RZ, P4 ;  /* 0x000000ffff297224 */ /* 0x000fe200020e06ff */
[----:B------:R-:W-:Y:S01]  /*51e0*/  IADD3 RZ, P4, PT, R51, R52, RZ ;  /* 0x0000003433ff7210 */ /* 0x000fe20007f9e0ff */
[----:B------:R-:W-:Y:S01]  /*51f0*/  IMAD.MOV.U32 R40, RZ, RZ, R53 ;  /* 0x000000ffff287224 */ /* 0x000fe200078e0035 */
[----:B------:R-:W-:Y:S01]  /*5200*/  ISETP.GE.U32.AND.EX P1, PT, R33, R26, PT, P1 ;  /* 0x0000001a2100720c */ /* 0x000fe20003f26110 */
[----:B------:R-:W-:Y:S01]  /*5210*/  IMAD.WIDE.U32 R52, R23, R14, RZ ;  /* 0x0000000e17347225 */ /* 0x000fe200078e00ff */
[----:B------:R-:W-:-:S02]  /*5220*/  SEL R26, RZ, 0x1, P0 ;  /* 0x00000001ff1a7807 */ /* 0x000fc40000000000 */
[----:B------:R-:W-:Y:S01]  /*5230*/  SEL R95, RZ, 0x1, P1 ;  /* 0x00000001ff5f7807 */ /* 0x000fe20000800000 */
[----:B------:R-:W-:Y:S01]  /*5240*/  IMAD.WIDE.U32.X R38, R23, R17, R40, P4 ;  /* 0x0000001117267225 */ /* 0x000fe200020e0428 */
[----:B------:R-:W-:-:S03]  /*5250*/  IADD3.X R98, PT, PT, RZ, R35, RZ, P3, P2 ;  /* 0x00000023ff627210 */ /* 0x000fc60001fe44ff */
[----:B------:R-:W-:Y:S01]  /*5260*/  IMAD R41, R18, R22, RZ ;  /* 0x0000001612297224 */ /* 0x000fe200078e02ff */
[----:B------:R-:W-:Y:S01]  /*5270*/  IADD3 R95, P0, P1, R95, R38, R26 ;  /* 0x000000265f5f7210 */ /* 0x000fe2000791e01a */
[----:B------:R-:W-:-:S04]  /*5280*/  IMAD.WIDE.U32 R34, R14, R22, RZ ;  /* 0x000000160e227225 */ /* 0x000fc800078e00ff */
[-C--:B------:R-:W-:Y:S02]  /*5290*/  IMAD R41, R23, R14.reuse, R41 ;  /* 0x0000000e17297224 */ /* 0x080fe400078e0229 */
[C---:B------:R-:W-:Y:S01]  /*52a0*/  IMAD.WIDE.U32 R50, R22.reuse, R14, RZ ;  /* 0x0000000e16327225 */ /* 0x040fe200078e00ff */
[----:B------:R-:W-:Y:S02]  /*52b0*/  IADD3.X R50, PT, PT, RZ, R39, RZ, P0, P1 ;  /* 0x00000027ff327210 */ /* 0x000fe400007e24ff */
[----:B------:R-:W-:Y:S01]  /*52c0*/  IADD3 R26, P0, PT, R99, R34, RZ ;  /* 0x00000022631a7210 */ /* 0x000fe20007f1e0ff */
[----:B------:R-:W-:-:S04]  /*52d0*/  IMAD.WIDE.U32 R52, P4, R22, R18, R52 ;  /* 0x0000001216347225 */ /* 0x000fc80007880034 */
[----:B------:R-:W-:Y:S01]  /*52e0*/  IMAD.IADD R36, R35, 0x1, R41 ;  /* 0x0000000123247824 */ /* 0x000fe200078e0229 */
[----:B------:R-:W-:Y:S01]  /*52f0*/  IADD3 RZ, P3, PT, R51, R52, RZ ;  /* 0x0000003433ff7210 */ /* 0x000fe20007f7e0ff */
[----:B------:R-:W-:Y:S01]  /*5300*/  IMAD.WIDE.U32 R92, R33, 0x3d1, RZ ;  /* 0x000003d1215c7825 */ /* 0x000fe200078e00ff */
[----:B------:R-:W-:-:S03]  /*5310*/  IADD3 R51, P2, PT, R26, R95, RZ ;  /* 0x0000005f1a337210 */ /* 0x000fc60007f5e0ff */
[----:B------:R-:W-:Y:S01]  /*5320*/  IMAD.X R35, R36, 0x1, R101, P0 ;  /* 0x0000000124237824 */ /* 0x000fe200000e0665 */
[----:B------:R-:W-:Y:S01]  /*5330*/  ISETP.GE.U32.AND P0, PT, R26, R34, PT ;  /* 0x000000221a00720c */ /* 0x000fe20003f06070 */
[----:B------:R-:W-:Y:S01]  /*5340*/  IMAD.X R39, RZ, RZ, RZ, P4 ;  /* 0x000000ffff277224 */ /* 0x000fe200020e06ff */
[----:B------:R-:W-:Y:S01]  /*5350*/  ISETP.GE.U32.AND P1, PT, R51, R26, PT ;  /* 0x0000001a3300720c */ /* 0x000fe20003f26070 */
[----:B------:R-:W-:Y:S01]  /*5360*/  IMAD.WIDE.U32 R40, R37, 0x3d1, RZ ;  /* 0x000003d125287825 */ /* 0x000fe200078e00ff */
[----:B------:R-:W-:-:S03]  /*5370*/  ISETP.GE.U32.AND.EX P0, PT, R35, R36, PT, P0 ;  /* 0x000000242300720c */ /* 0x000fc60003f06100 */
[----:B------:R-:W-:Y:S01]  /*5380*/  IMAD.WIDE.U32 R92, P4, RZ, R37, R92 ;  /* 0x00000025ff5c7225 */ /* 0x000fe2000788005c */
[----:B------:R-:W-:-:S03]  /*5390*/  SEL R26, RZ, 0x1, P0 ;  /* 0x00000001ff1a7807 */ /* 0x000fc60000000000 */
[----:B------:R-:W-:Y:S01]  /*53a0*/  IMAD.X R50, R35, 0x1, R50, P2 ;  /* 0x0000000123327824 */ /* 0x000fe200010e0632 */
[----:B------:R-:W-:Y:S01]  /*53b0*/  IADD3 RZ, P2, PT, R41, R92, RZ ;  /* 0x0000005c29ff7210 */ /* 0x000fe20007f5e0ff */
[-C--:B------:R-:W-:Y:S02]  /*53c0*/  IMAD R95, R19, R22.reuse, RZ ;  /* 0x00000016135f7224 */ /* 0x080fe400078e02ff */
[----:B------:R-:W-:Y:S01]  /*53d0*/  IMAD.MOV.U32 R38, RZ, RZ, R53 ;  /* 0x000000ffff267224 */ /* 0x000fe200078e0035 */
[----:B------:R-:W-:Y:S01]  /*53e0*/  ISETP.GE.U32.AND.EX P1, PT, R50, R35, PT, P1 ;  /* 0x000000233200720c */ /* 0x000fe20003f26110 */
[----:B------:R-:W-:Y:S02]  /*53f0*/  IMAD.MOV.U32 R36, RZ, RZ, RZ ;  /* 0x000000ffff247224 */ /* 0x000fe400078e00ff */
[----:B------:R-:W-:Y:S01]  /*5400*/  IMAD.WIDE.U32 R34, R16, R22, RZ ;  /* 0x0000001610227225 */ /* 0x000fe200078e00ff */
[----:B------:R-:W-:-:S03]  /*5410*/  SEL R99, RZ, 0x1, P1 ;  /* 0x00000001ff637807 */ /* 0x000fc60000800000 */
[----:B------:R-:W-:Y:S02]  /*5420*/  IMAD.X R53, RZ, RZ, RZ, P4 ;  /* 0x000000ffff357224 */ /* 0x000fe400020e06ff */
[----:B------:R-:W-:Y:S02]  /*5430*/  IMAD.MOV.U32 R52, RZ, RZ, R93 ;  /* 0x000000ffff347224 */ /* 0x000fe400078e005d */
[C---:B------:R-:W-:Y:S02]  /*5440*/  IMAD R103, R23.reuse, R16, R95 ;  /* 0x0000001017677224 */ /* 0x040fe400078e025f */
[----:B------:R-:W-:-:S04]  /*5450*/  IMAD.WIDE.U32.X R38, R23, R18, R38, P3 ;  /* 0x0000001217267225 */ /* 0x000fc800018e0426 */
[----:B------:R-:W-:Y:S01]  /*5460*/  IMAD.WIDE.U32 R94, R50, 0x3d1, RZ ;  /* 0x000003d1325e7825 */ /* 0x000fe200078e00ff */
[----:B------:R-:W-:-:S03]  /*5470*/  IADD3 R99, P0, P3, R99, R38, R26 ;  /* 0x0000002663637210 */ /* 0x000fc60007b1e01a */
[----:B------:R-:W-:Y:S01]  /*5480*/  IMAD.WIDE.U32 R40, R37, 0x3d1, R36 ;  /* 0x000003d125287825 */ /* 0x000fe200078e0024 */
[----:B------:R-:W-:-:S03]  /*5490*/  IADD3.X R101, PT, PT, RZ, R39, RZ, P0, P3 ;  /* 0x00000027ff657210 */ /* 0x000fc600007e64ff */
[----:B------:R-:W-:Y:S01]  /*54a0*/  IMAD.WIDE.U32.X R52, RZ, R33, R52, P2 ;  /* 0x00000021ff347225 */ /* 0x000fe200010e0434 */
[----:B------:R-:W-:Y:S02]  /*54b0*/  IADD3 R96, P2, PT, R97, R34, RZ ;  /* 0x0000002261607210 */ /* 0x000fe40007f5e0ff */
[----:B------:R-:W-:Y:S01]  /*54c0*/  ISETP.GE.U32.AND P5, PT, R40, RZ, PT ;  /* 0x000000ff2800720c */ /* 0x000fe20003fa6070 */
[----:B------:R-:W-:Y:S02]  /*54d0*/  IMAD.IADD R103, R35, 0x1, R103 ;  /* 0x0000000123677824 */ /* 0x000fe400078e0267 */
[----:B------:R-:W-:Y:S02]  /*54e0*/  IMAD.IADD R41, R92, 0x1, R41 ;  /* 0x000000015c297824 */ /* 0x000fe400078e0229 */
[----:B------:R-:W-:-:S03]  /*54f0*/  IMAD.WIDE.U32 R92, R51, 0x3d1, RZ ;  /* 0x000003d1335c7825 */ /* 0x000fc600078e00ff */
[----:B------:R-:W-:Y:S01]  /*5500*/  ISETP.GE.U32.AND.EX P5, PT, R41, R37, PT, P5 ;  /* 0x000000252900720c */ /* 0x000fe20003fa6150 */
[----:B------:R-:W-:Y:S01]  /*5510*/  IMAD.WIDE.U32 R94, P1, RZ, R51, R94 ;  /* 0x00000033ff5e7225 */ /* 0x000fe2000782005e */
[----:B------:R-:W-:-:S03]  /*5520*/  IADD3 R97, P3, PT, R52, R92, RZ ;  /* 0x0000005c34617210 */ /* 0x000fc60007f7e0ff */
[----:B------:R-:W-:Y:S01]  /*5530*/  IMAD.X R98, R103, 0x1, R98, P2 ;  /* 0x0000000167627824 */ /* 0x000fe200010e0662 */
[----:B------:R-:W-:Y:S01]  /*5540*/  IADD3 R99, P2, PT, R96, R99, RZ ;  /* 0x0000006360637210 */ /* 0x000fe20007f5e0ff */
[----:B------:R-:W-:Y:S01]  /*5550*/  IMAD R37, R13, R24, RZ ;  /* 0x000000180d257224 */ /* 0x000fe200078e02ff */
[----:B------:R-:W-:Y:S01]  /*5560*/  IADD3 R35, P4, PT, R93, R94, RZ ;  /* 0x0000005e5d237210 */ /* 0x000fe20007f9e0ff */
[----:B------:R-:W-:Y:S01]  /*5570*/  IMAD.X R93, RZ, RZ, RZ, P1 ;  /* 0x000000ffff5d7224 */ /* 0x000fe200008e06ff */
[----:B------:R-:W-:Y:S01]  /*5580*/  ISETP.GE.U32.AND P0, PT, R97, R92, PT ;  /* 0x0000005c6100720c */ /* 0x000fe20003f06070 */
[----:B------:R-:W-:Y:S02]  /*5590*/  IMAD.X R101, R98, 0x1, R101, P2 ;  /* 0x0000000162657824 */ /* 0x000fe400010e0665 */
[----:B------:R-:W-:Y:S02]  /*55a0*/  IMAD.X R94, R35, 0x1, R53, P3 ;  /* 0x00000001235e7824 */ /* 0x000fe400018e0635 */
[----:B------:R-:W-:-:S03]  /*55b0*/  IMAD.WIDE.U32 R38, R101, 0x3d1, RZ ;  /* 0x000003d165267825 */ /* 0x000fc600078e00ff */
[----:B------:R-:W-:Y:S01]  /*55c0*/  ISETP.GE.U32.AND.EX P0, PT, R94, R35, PT, P0 ;  /* 0x000000235e00720c */ /* 0x000fe20003f06100 */
[----:B------:R-:W-:Y:S02]  /*55d0*/  IMAD.MOV.U32 R92, RZ, RZ, R95 ;  /* 0x000000ffff5c7224 */ /* 0x000fe400078e005f */
[-C--:B------:R-:W-:Y:S01]  /*55e0*/  IMAD R105, R25, R12.reuse, R37 ;  /* 0x0000000c19697224 */ /* 0x080fe200078e0225 */
[----:B------:R-:W-:Y:S01]  /*55f0*/  SEL R35, RZ, 0x1, P0 ;  /* 0x00000001ff237807 */ /* 0x000fe20000000000 */
        /* <DEDUP_REMOVED lines=9> */
[----:B------:R-:W-:Y:S02]  /*5690*/  SEL R38, RZ, 0x1, P5 ;  /* 0x00000001ff267807 */ /* 0x000fe40002800000 */
[----:B------:R-:W-:Y:S01]  /*56a0*/  ISETP.GE.U32.AND.EX P6, PT, R26, R41, PT, P6 ;  /* 0x000000291a00720c */ /* 0x000fe20003fc6160 */
[C---:B------:R-:W-:Y:S01]  /*56b0*/  IMAD.WIDE.U32 R40, R22.reuse, R16, RZ ;  /* 0x0000001016287225 */ /* 0x040fe200078e00ff */
[----:B------:R-:W-:Y:S02]  /*56c0*/  IADD3.X R92, PT, PT, R95, R93, RZ, P0, P1 ;  /* 0x0000005d5f5c7210 */ /* 0x000fe400007e24ff */
[----:B------:R-:W-:Y:S01]  /*56d0*/  IADD3 R38, P0, P3, R97, R33, R38 ;  /* 0x0000002161267210 */ /* 0x000fe20007b1e026 */
[----:B------:R-:W-:Y:S01]  /*56e0*/  IMAD.WIDE.U32 R52, P1, R22, R19, R52 ;  /* 0x0000001316347225 */ /* 0x000fe20007820034 */
[----:B------:R-:W-:-:S02]  /*56f0*/  SEL R25, RZ, 0x1, P6 ;  /* 0x00000001ff197807 */ /* 0x000fc40003000000 */
[----:B------:R-:W-:Y:S01]  /*5700*/  IADD3.X R40, PT, PT, R94, R51, RZ, P0, P3 ;  /* 0x000000335e287210 */ /* 0x000fe200007e64ff */
[----:B------:R-:W-:Y:S01]  /*5710*/  IMAD.X R35, RZ, RZ, RZ, P1 ;  /* 0x000000ffff237224 */ /* 0x000fe200008e06ff */
[----:B------:R-:W-:Y:S02]  /*5720*/  IADD3 R25, P0, P3, R25, R38, R30 ;  /* 0x0000002619197210 */ /* 0x000fe40007b1e01e */
[----:B------:R-:W-:Y:S01]  /*5730*/  IADD3 RZ, P1, PT, R41, R52, RZ ;  /* 0x0000003429ff7210 */ /* 0x000fe20007f3e0ff */
[----:B------:R-:W-:Y:S01]  /*5740*/  IMAD.X R41, RZ, RZ, RZ, P2 ;  /* 0x000000ffff297224 */ /* 0x000fe200010e06ff */
[----:B------:R-:W-:Y:S02]  /*5750*/  IADD3.X R22, PT, PT, RZ, R40, R31, P0, P3 ;  /* 0x00000028ff167210 */ /* 0x000fe400007e641f */
[----:B------:R-:W-:Y:S01]  /*5760*/  ISETP.GE.U32.AND P3, PT, R96, R34, PT ;  /* 0x000000226000720c */ /* 0x000fe20003f66070 */
[----:B------:R-:W-:Y:S01]  /*5770*/  IMAD.MOV.U32 R34, RZ, RZ, R53 ;  /* 0x000000ffff227224 */ /* 0x000fe200078e0035 */
[----:B------:R-:W-:-:S02]  /*5780*/  ISETP.GE.U32.AND P0, PT, R99, R96, PT ;  /* 0x000000606300720c */ /* 0x000fc40003f06070 */
[----:B------:R-:W-:Y:S01]  /*5790*/  ISETP.GE.U32.AND.EX P3, PT, R98, R103, PT, P3 ;  /* 0x000000676200720c */ /* 0x000fe20003f66130 */
[----:B------:R-:W-:Y:S01]  /*57a0*/  IMAD.WIDE.U32.X R34, R23, R19, R34, P1 ;  /* 0x0000001317227225 */ /* 0x000fe200008e0422 */
[CC--:B------:R-:W-:Y:S02]  /*57b0*/  ISETP.EQ.U32.AND P1, PT, R38.reuse, R33.reuse, PT ;  /* 0x000000212600720c */ /* 0x0c0fe40003f22070 */
[----:B------:R-:W-:Y:S02]  /*57c0*/  ISETP.GE.U32.AND.EX P0, PT, R101, R98, PT, P0 ;  /* 0x000000626500720c */ /* 0x000fe40003f06100 */
[----:B------:R-:W-:Y:S02]  /*57d0*/  SEL R94, RZ, 0x1, P3 ;  /* 0x00000001ff5e7807 */ /* 0x000fe40001800000 */
[----:B------:R-:W-:Y:S02]  /*57e0*/  ISETP.LT.U32.AND P3, PT, R38, R33, PT ;  /* 0x000000212600720c */ /* 0x000fe40003f61070 */
[----:B------:R-:W-:-:S02]  /*57f0*/  ISETP.EQ.AND.EX P5, PT, R40, R51, !P5, P1 ;  /* 0x000000332800720c */ /* 0x000fc40006fa2310 */
[CC--:B------:R-:W-:Y:S02]  /*5800*/  ISETP.EQ.U32.AND P1, PT, R25.reuse, R30.reuse, PT ;  /* 0x0000001e1900720c */ /* 0x0c0fe40003f22070 */
[----:B------:R-:W-:Y:S02]  /*5810*/  SEL R23, RZ, 0x1, P0 ;  /* 0x00000001ff177807 */ /* 0x000fe40000000000 */
[----:B------:R-:W-:Y:S01]  /*5820*/  ISETP.LT.U32.OR.EX P3, PT, R40, R51, P5, P3 ;  /* 0x000000332800720c */ /* 0x000fe20002f61530 */
[----:B------:R-:W-:Y:S01]  /*5830*/  IMAD.MOV.U32 R40, RZ, RZ, R39 ;  /* 0x000000ffff287224 */ /* 0x000fe200078e0027 */
[----:B------:R-:W-:Y:S02]  /*5840*/  ISETP.LT.U32.AND P0, PT, R25, R30, PT ;  /* 0x0000001e1900720c */ /* 0x000fe40003f01070 */
[----:B------:R-:W-:Y:S02]  /*5850*/  ISETP.EQ.AND.EX P6, PT, R22, R31, !P6, P1 ;  /* 0x0000001f1600720c */ /* 0x000fe400077c2310 */
[----:B------:R-:W-:-:S02]  /*5860*/  IADD3 R94, P1, P5, R23, R34, R94 ;  /* 0x00000022175e7210 */ /* 0x000fc40007d3e05e */
[----:B------:R-:W-:Y:S02]  /*5870*/  SEL R33, RZ, 0x1, !P3 ;  /* 0x00000001ff217807 */ /* 0x000fe40005800000 */
[----:B------:R-:W-:Y:S01]  /*5880*/  ISETP.LT.U32.OR.EX P0, PT, R22, R31, P6, P0 ;  /* 0x0000001f1600720c */ /* 0x000fe20003701500 */
[----:B------:R-:W-:Y:S01]  /*5890*/  IMAD.WIDE.U32.X R30, RZ, R101, R40, P4 ;  /* 0x00000065ff1e7225 */ /* 0x000fe200020e0428 */
[----:B------:R-:W-:Y:S02]  /*58a0*/  IADD3.X R51, PT, PT, RZ, R35, RZ, P1, P5 ;  /* 0x00000023ff337210 */ /* 0x000fe40000fea4ff */
[C---:B------:R-:W-:Y:S01]  /*58b0*/  IADD3 R33, P1, P5, R37.reuse, R50, R33 ;  /* 0x0000003225217210 */ /* 0x040fe20007d3e021 */
[----:B------:R-:W-:Y:S01]  /*58c0*/  IMAD.WIDE.U32 R34, R94, 0x3d1, RZ ;  /* 0x000003d15e227825 */ /* 0x000fe200078e00ff */
[----:B------:R-:W-:Y:S02]  /*58d0*/  ISETP.GE.U32.AND P2, PT, R37, R24, PT ;  /* 0x000000182500720c */ /* 0x000fe40003f46070 */
[----:B------:R-:W-:Y:S01]  /*58e0*/  SEL R23, RZ, 0x1, !P0 ;  /* 0x00000001ff177807 */ /* 0x000fe20004000000 */
[----:B------:R-:W-:Y:S01]  /*58f0*/  IMAD.WIDE.U32 R38, R51, 0x3d1, RZ ;  /* 0x000003d133267825 */ /* 0x000fe200078e00ff */
[----:B------:R-:W-:-:S02]  /*5900*/  IADD3.X R52, PT, PT, R92, R99, RZ, P1, P5 ;  /* 0x000000635c347210 */ /* 0x000fc40000fea4ff */
[-C--:B------:R-:W-:Y:S02]  /*5910*/  ISETP.EQ.U32.AND P6, PT, R33, R50.reuse, PT ;  /* 0x000000322100720c */ /* 0x080fe40003fc2070 */
[----:B------:R-:W-:Y:S02]  /*5920*/  ISETP.GE.U32.AND.EX P2, PT, R92, R95, PT, P2 ;  /* 0x0000005f5c00720c */ /* 0x000fe40003f46120 */
[----:B------:R-:W-:Y:S02]  /*5930*/  IADD3 R23, P4, P5, R23, R33, R28 ;  /* 0x0000002117177210 */ /* 0x000fe40007d9e01c */
[----:B------:R-:W-:Y:S02]  /*5940*/  ISETP.LT.U32.AND P1, PT, R33, R50, PT ;  /* 0x000000322100720c */ /* 0x000fe40003f21070 */
[----:B------:R-:W-:Y:S01]  /*5950*/  ISETP.EQ.AND.EX P3, PT, R52, R99, P3, P6 ;  /* 0x000000633400720c */ /* 0x000fe20001f62360 */
[----:B------:R-:W-:Y:S01]  /*5960*/  IMAD.WIDE.U32 R38, P6, RZ, R94, R38 ;  /* 0x0000005eff267225 */ /* 0x000fe200078c0026 */
[----:B------:R-:W-:-:S02]  /*5970*/  SEL R33, RZ, 0x1, P2 ;  /* 0x00000001ff217807 */ /* 0x000fc40001000000 */
[C---:B------:R-:W-:Y:S01]  /*5980*/  ISETP.EQ.U32.AND P2, PT, R23.reuse, R28, PT ;  /* 0x0000001c1700720c */ /* 0x040fe20003f42070 */
[----:B------:R-:W-:Y:S01]  /*5990*/  IMAD.X R41, RZ, RZ, RZ, P6 ;  /* 0x000000ffff297224 */ /* 0x000fe200030e06ff */
[----:B------:R-:W-:Y:S01]  /*59a0*/  IADD3.X R24, PT, PT, RZ, R52, R29, P4, P5 ;  /* 0x00000034ff187210 */ /* 0x000fe200027ea41d */
[----:B------:R-:W-:Y:S01]  /*59b0*/  IMAD.MOV.U32 R40, RZ, RZ, R39 ;  /* 0x000000ffff287224 */ /* 0x000fe200078e0027 */
[----:B------:R-:W-:Y:S02]  /*59c0*/  ISETP.LT.U32.OR.EX P1, PT, R52, R99, P3, P1 ;  /* 0x000000633400720c */ /* 0x000fe40001f21510 */
[----:B------:R-:W-:Y:S02]  /*59d0*/  ISETP.LT.U32.AND P4, PT, R23, R28, PT ;  /* 0x0000001c1700720c */ /* 0x000fe40003f81070 */
[----:B------:R-:W-:Y:S02]  /*59e0*/  ISETP.EQ.AND.EX P2, PT, R24, R29, P0, P2 ;  /* 0x0000001d1800720c */ /* 0x000fe40000742320 */
[----:B------:R-:W-:-:S02]  /*59f0*/  IADD3 R33, P5, P3, R34, R30, R33 ;  /* 0x0000001e22217210 */ /* 0x000fc40007bbe021 */
[----:B------:R-:W-:Y:S02]  /*5a00*/  IADD3 R28, P6, PT, R35, R38, RZ ;  /* 0x00000026231c7210 */ /* 0x000fe40007fde0ff */
[----:B------:R-:W-:Y:S02]  /*5a10*/  SEL R30, RZ, 0x1, !P1 ;  /* 0x00000001ff1e7807 */ /* 0x000fe40004800000 */
[----:B------:R-:W-:Y:S02]  /*5a20*/  ISETP.LT.U32.OR.EX P2, PT, R24, R29, P2, P4 ;  /* 0x0000001d1800720c */ /* 0x000fe40001741540 */
[C---:B------:R-:W-:Y:S02]  /*5a30*/  ISETP.GE.U32.AND P0, PT, R33.reuse, R34, PT ;  /* 0x000000222100720c */ /* 0x040fe40003f06070 */
[----:B------:R-:W-:Y:S02]  /*5a40*/  IADD3.X R31, PT, PT, R28, R31, RZ, P5, P3 ;  /* 0x0000001f1c1f7210 */ /* 0x000fe40002fe64ff */
[----:B------:R-:W-:-:S02]  /*5a50*/  IADD3 R30, P3, P4, R33, R101, R30 ;  /* 0x00000065211e7210 */ /* 0x000fc40007c7e01e */
[----:B------:R-:W-:Y:S02]  /*5a60*/  SEL R34, RZ, 0x1, !P2 ;  /* 0x00000001ff227807 */ /* 0x000fe40005000000 */
[C---:B------:R-:W-:Y:S01]  /*5a70*/  ISETP.GE.U32.AND.EX P0, PT, R31.reuse, R28, PT, P0 ;  /* 0x0000001c1f00720c */ /* 0x040fe20003f06100 */
[----:B------:R-:W-:Y:S01]  /*5a80*/  IMAD.WIDE.U32.X R28, RZ, R51, R40, P6 ;  /* 0x00000033ff1c7225 */ /* 0x000fe200030e0428 */
[----:B------:R-:W-:Y:S02]  /*5a90*/  IADD3.X R31, PT, PT, R31, R94, RZ, P3, P4 ;  /* 0x0000005e1f1f7210 */ /* 0x000fe40001fe84ff */
[-C--:B------:R-:W-:Y:S02]  /*5aa0*/  ISETP.EQ.U32.AND P3, PT, R30, R101.reuse, PT ;  /* 0x000000651e00720c */ /* 0x080fe40003f62070 */
[----:B------:R-:W-:Y:S02]  /*5ab0*/  IADD3 R34, P5, P4, R34, R30, R27 ;  /* 0x0000001e22227210 */ /* 0x000fe40007cbe01b */
[----:B------:R-:W-:-:S02]  /*5ac0*/  ISETP.LT.U32.AND P6, PT, R30, R101, PT ;  /* 0x000000651e00720c */ /* 0x000fc40003fc1070 */
[CC--:B------:R-:W-:Y:S02]  /*5ad0*/  ISETP.EQ.AND.EX P3, PT, R31.reuse, R94.reuse, P1, P3 ;  /* 0x0000005e1f00720c */ /* 0x0c0fe40000f62330 */
[C---:B------:R-:W-:Y:S02]  /*5ae0*/  ISETP.EQ.U32.AND P1, PT, R34.reuse, R27, PT ;  /* 0x0000001b2200720c */ /* 0x040fe40003f22070 */
[----:B------:R-:W-:Y:S02]  /*5af0*/  IADD3.X R33, PT, PT, RZ, R31, R32, P5, P4 ;  /* 0x0000001fff217210 */ /* 0x000fe40002fe8420 */
[----:B------:R-:W-:Y:S02]  /*5b00*/  ISETP.LT.U32.AND P4, PT, R34, R27, PT ;  /* 0x0000001b2200720c */ /* 0x000fe40003f81070 */
[----:B------:R-:W-:Y:S02]  /*5b10*/  SEL R27, RZ, 0x1, P0 ;  /* 0x00000001ff1b7807 */ /* 0x000fe40000000000 */
[----:B------:R-:W-:-:S02]  /*5b20*/  ISETP.LT.U32.OR.EX P3, PT, R31, R94, P3, P6 ;  /* 0x0000005e1f00720c */ /* 0x000fc40001f61560 */
[----:B------:R-:W-:Y:S02]  /*5b30*/  ISETP.EQ.AND.EX P1, PT, R33, R32, P2, P1 ;  /* 0x000000202100720c */ /* 0x000fe40001722310 */
[----:B------:R-:W-:Y:S02]  /*5b40*/  IADD3 R28, P0, PT, R27, R28, RZ ;  /* 0x0000001c1b1c7210 */ /* 0x000fe40007f1e0ff */
[----:B------:R-:W-:Y:S02]  /*5b50*/  SEL R27, RZ, 0x1, !P3 ;  /* 0x00000001ff1b7807 */ /* 0x000fe40005800000 */
[----:B------:R-:W-:Y:S01]  /*5b60*/  ISETP.LT.U32.OR.EX P1, PT, R33, R32, P1, P4 ;  /* 0x000000202100720c */ /* 0x000fe20000f21540 */
[----:B------:R-:W-:Y:S01]  /*5b70*/  IMAD.X R37, RZ, RZ, R29, P0 ;  /* 0x000000ffff257224 */ /* 0x000fe200000e061d */
[----:B------:R-:W-:Y:S02]  /*5b80*/  IADD3 R27, P2, P3, R28, R51, R27 ;  /* 0x000000331c1b7210 */ /* 0x000fe40007b5e01b */
[----:B------:R-:W-:-:S02]  /*5b90*/  SEL R28, RZ, 0x1, !P1 ;  /* 0x00000001ff1c7807 */ /* 0x000fc40004800000 */
        /* <DEDUP_REMOVED lines=15> */
.L_x_314:
        /* <DEDUP_REMOVED lines=34> */
.L_x_313:
[----:B------:R-:W-:Y:S05]  /*5eb0*/  BSYNC.RECONVERGENT B1 ;  /* 0x0000000000017941 */ /* 0x000fea0003800200 */
.L_x_312:
[----:B------:R-:W2:Y:S04]  /*5ec0*/  LDG.E.64.CONSTANT R28, desc[UR8][R20.64+0x20] ;  /* 0x00002008141c7981 */ /* 0x000ea8000c1e9b00 */
[----:B------:R-:W3:Y:S04]  /*5ed0*/  LDG.E.64.CONSTANT R38, desc[UR8][R20.64+0x28] ;  /* 0x0000280814267981 */ /* 0x000ee8000c1e9b00 */
[----:B------:R-:W4:Y:S04]  /*5ee0*/  LDG.E.64.CONSTANT R36, desc[UR8][R20.64+0x30] ;  /* 0x0000300814247981 */ /* 0x000f28000c1e9b00 */
[----:B------:R0:W5:Y:S01]  /*5ef0*/  LDG.E.64.CONSTANT R30, desc[UR8][R20.64+0x38] ;  /* 0x00003808141e7981 */ /* 0x000162000c1e9b00 */
        /* <DEDUP_REMOVED lines=15> */
[----:B0-----:R-:W-:-:S04]  /*5ff0*/  IMAD.WIDE.U32 R20, R28, R6, RZ ;  /* 0x000000061c147225 */ /* 0x001fc800078e00ff */
[----:B------:R-:W-:Y:S02]  /*6000*/  IMAD.IADD R40, R51, 0x1, R53 ;  /* 0x0000000133287824 */ /* 0x000fe400078e0235 */
        /* <DEDUP_REMOVED lines=9> */
[----:B------:R-:W-:-:S04]  /*60a0*/  IMAD.WIDE.U32 R92, P2, R28, R4, R20 ;  /* 0x000000041c5c7225 */ /* 0x000fc80007840014 */
[----:B------:R-:W-:-:S04]  /*60b0*/  IMAD.WIDE.U32 R94, R29, R5, RZ ;  /* 0x000000051d5e7225 */ /* 0x000fc800078e00ff */
[----:B------:R-:W-:-:S04]  /*60c0*/  IMAD.WIDE.U32 R20, R7, R28, RZ ;  /* 0x0000001c07147225 */ /* 0x000fc800078e00ff */
[----:B------:R-:W-:-:S04]  /*60d0*/  IMAD.WIDE.U32.X R40, R29, R9, R50, P1 ;  /* 0x000000091d287225 */ /* 0x000fc800008e0432 */
[-C--:B------:R-:W-:Y:S01]  /*60e0*/  IMAD R99, R29, R7.reuse, R32 ;  /* 0x000000071d637224 */ /* 0x080fe200078e0220 */
[----:B------:R-:W-:Y:S01]  /*60f0*/  IADD3 R97, P3, P4, R20, R40, R97 ;  /* 0x0000002814617210 */ /* 0x000fe20007c7e061 */
[----:B------:R-:W-:-:S04]  /*6100*/  IMAD.WIDE.U32 R52, R28, R7, RZ ;  /* 0x000000071c347225 */ /* 0x000fc800078e00ff */
        /* <DEDUP_REMOVED lines=11> */
[----:B------:R-:W-:Y:S01]  /*61c0*/  IMAD R32, R0, R28, RZ ;  /* 0x0000001c00207224 */ /* 0x000fe200078e02ff */
[----:B------:R-:W-:Y:S01]  /*61d0*/  SEL R107, RZ, 0x1, P0 ;  /* 0x00000001ff6b7807 */ /* 0x000fe20000000000 */
[----:B------:R-:W-:-:S04]  /*61e0*/  IMAD.WIDE.U32.X R40, R29, R4, R50, P1 ;  /* 0x000000041d287225 */ /* 0x000fc800008e0432 */
[----:B---3--:R-:W-:-:S04]  /*61f0*/  IMAD.WIDE.U32 R50, R11, R38, RZ ;  /* 0x000000260b327225 */ /* 0x008fc800078e00ff */
[----:B------:R-:W-:Y:S02]  /*6200*/  IMAD R94, R8, R38, RZ ;  /* 0x00000026085e7224 */ /* 0x000fe400078e02ff */
[----:B------:R-:W-:-:S04]  /*6210*/  IMAD.WIDE.U32 R52, R5, R28, RZ ;  /* 0x0000001c05347225 */ /* 0x000fc800078e00ff */
[----:B------:R-:W-:Y:S01]  /*6220*/  IMAD.MOV.U32 R20, RZ, RZ, R95 ;  /* 0x000000ffff147224 */ /* 0x000fe200078e005f */
[----:B------:R-:W-:Y:S01]  /*6230*/  IADD3 R107, P2, P3, R52, R40, R107 ;  /* 0x00000028346b7210 */ /* 0x000fe20007b5e06b */
[----:B------:R-:W-:Y:S01]  /*6240*/  IMAD R99, R29, R5, R32 ;  /* 0x000000051d637224 */ /* 0x000fe200078e0220 */
[----:B------:R-:W-:Y:S01]  /*6250*/  IADD3 R32, P6, PT, R35, R50, RZ ;  /* 0x0000003223207210 */ /* 0x000fe20007fde0ff */
[-C--:B------:R-:W-:Y:S01]  /*6260*/  IMAD.WIDE.U32 R92, R39, R11.reuse, RZ ;  /* 0x0000000b275c7225 */ /* 0x080fe200078e00ff */
[----:B------:R-:W-:Y:S02]  /*6270*/  ISETP.GE.U32.AND P0, PT, R107, R52, PT ;  /* 0x000000346b00720c */ /* 0x000fe40003f06070 */
[----:B------:R-:W-:Y:S01]  /*6280*/  ISETP.GE.U32.AND P1, PT, R32, R50, PT ;  /* 0x000000322000720c */ /* 0x000fe20003f26070 */
[----:B------:R-:W-:Y:S02]  /*6290*/  IMAD R95, R39, R11, R94 ;  /* 0x0000000b275f7224 */ /* 0x000fe400078e025e */
[----:B------:R-:W-:-:S04]  /*62a0*/  IMAD.WIDE.U32 R92, P4, R38, R8, R92 ;  /* 0x00000008265c7225 */ /* 0x000fc8000788005c */
[----:B------:R-:W-:Y:S02]  /*62b0*/  IMAD.IADD R40, R51, 0x1, R95 ;  /* 0x0000000133287824 */ /* 0x000fe400078e025f */
[----:B------:R-:W-:-:S04]  /*62c0*/  IMAD.WIDE.U32 R50, R38, R11, RZ ;  /* 0x0000000b26327225 */ /* 0x000fc800078e00ff */
[----:B------:R-:W-:Y:S02]  /*62d0*/  IMAD R105, R9, R38, RZ ;  /* 0x0000002609697224 */ /* 0x000fe400078e02ff */
[----:B------:R-:W-:Y:S02]  /*62e0*/  IMAD.IADD R99, R53, 0x1, R99 ;  /* 0x0000000135637824 */ /* 0x000fe400078e0263 */
[----:B------:R-:W-:Y:S01]  /*62f0*/  IMAD.X R53, RZ, RZ, RZ, P4 ;  /* 0x000000ffff357224 */ /* 0x000fe200020e06ff */
[----:B------:R-:W-:Y:S01]  /*6300*/  IADD3 RZ, P4, PT, R51, R92, RZ ;  /* 0x0000005c33ff7210 */ /* 0x000fe20007f9e0ff */
[----:B------:R-:W-:Y:S01]  /*6310*/  IMAD.X R35, R40, 0x1, R103, P6 ;  /* 0x0000000128237824 */ /* 0x000fe200030e0667 */
[----:B------:R-:W-:Y:S01]  /*6320*/  IADD3.X R100, PT, PT, R99, R41, RZ, P2, P3 ;  /* 0x0000002963647210 */ /* 0x000fe200017e64ff */
[----:B------:R-:W-:-:S03]  /*6330*/  IMAD.WIDE.U32 R94, R6, R38, RZ ;  /* 0x00000026065e7225 */ /* 0x000fc600078e00ff */
[----:B------:R-:W-:Y:S01]  /*6340*/  ISETP.GE.U32.AND.EX P1, PT, R35, R40, PT, P1 ;  /* 0x000000282300720c */ /* 0x000fe20003f26110 */
[CC--:B------:R-:W-:Y:S01]  /*6350*/  IMAD R105, R39.reuse, R6.reuse, R105 ;  /* 0x0000000627697224 */ /* 0x0c0fe200078e0269 */
[----:B------:R-:W-:Y:S01]  /*6360*/  ISETP.GE.U32.AND.EX P0, PT, R100, R99, PT, P0 ;  /* 0x000000636400720c */ /* 0x000fe20003f06100 */
[----:B------:R-:W-:Y:S02]  /*6370*/  IMAD.MOV.U32 R52, RZ, RZ, R93 ;  /* 0x000000ffff347224 */ /* 0x000fe400078e005d */
[----:B------:R-:W-:-:S04]  /*6380*/  IMAD.WIDE.U32 R50, R39, R6, RZ ;  /* 0x0000000627327225 */ /* 0x000fc800078e00ff */
[----:B------:R-:W-:Y:S01]  /*6390*/  IMAD.IADD R96, R95, 0x1, R105 ;  /* 0x000000015f607824 */ /* 0x000fe200078e0269 */
[----:B------:R-:W-:Y:S01]  /*63a0*/  SEL R105, RZ, 0x1, P1 ;  /* 0x00000001ff697807 */ /* 0x000fe20000800000 */
[----:B------:R-:W-:Y:S01]  /*63b0*/  IMAD.WIDE.U32.X R52, R39, R8, R52, P4 ;  /* 0x0000000827347225 */ /* 0x000fe200020e0434 */
[----:B------:R-:W-:-:S03]  /*63c0*/  IADD3 R95, P4, PT, R97, R94, RZ ;  /* 0x0000005e615f7210 */ /* 0x000fc60007f9e0ff */
[----:B------:R-:W-:Y:S01]  /*63d0*/  IMAD.WIDE.U32 R50, P2, R38, R9, R50 ;  /* 0x0000000926327225 */ /* 0x000fe20007840032 */
[----:B------:R-:W-:-:S03]  /*63e0*/  ISETP.GE.U32.AND P1, PT, R95, R94, PT ;  /* 0x0000005e5f00720c */ /* 0x000fc60003f26070 */
[----:B------:R-:W-:Y:S01]  /*63f0*/  IMAD.X R97, R96, 0x1, R101, P4 ;  /* 0x0000000160617824 */ /* 0x000fe200020e0665 */
[----:B------:R-:W-:Y:S01]  /*6400*/  IADD3 R105, P3, P4, R95, R52, R105 ;  /* 0x000000345f697210 */ /* 0x000fe20007c7e069 */
[----:B------:R-:W-:-:S03]  /*6410*/  IMAD.WIDE.U32 R40, R38, R6, RZ ;  /* 0x0000000626287225 */ /* 0x000fc600078e00ff */
[----:B------:R-:W-:Y:S01]  /*6420*/  IADD3.X R52, PT, PT, R97, R53, RZ, P3, P4 ;  /* 0x0000003561347210 */ /* 0x000fe20001fe84ff */
        /* <DEDUP_REMOVED lines=10> */
[----:B------:R-:W-:-:S04]  /*64d0*/  IMAD.WIDE.U32.X R92, R39, R9, R92, P3 ;  /* 0x00000009275c7225 */ /* 0x000fc800018e045c */
[----:B------:R-:W-:Y:S01]  /*64e0*/  IMAD.WIDE.U32 R96, P4, R38, R4, R94 ;  /* 0x0000000426607225 */ /* 0x000fe2000788005e */
[----:B------:R-:W-:-:S03]  /*64f0*/  IADD3 R101, P1, P6, R101, R92, R40 ;  /* 0x0000005c65657210 */ /* 0x000fc60007e3e028 */
[----:B------:R-:W-:Y:S01]  /*6500*/  IMAD.WIDE.U32 R50, R39, R5, RZ ;  /* 0x0000000527327225 */ /* 0x000fe200078e00ff */
[----:B------:R-:W-:Y:S02]  /*6510*/  IADD3 RZ, P3, PT, R41, R96, RZ ;  /* 0x0000006029ff7210 */ /* 0x000fe40007f7e0ff */
[----:B------:R-:W-:Y:S01]  /*6520*/  IADD3.X R103, PT, PT, RZ, R93, RZ, P1, P6 ;  /* 0x0000005dff677210 */ /* 0x000fe20000fec4ff */
[-C--:B------:R-:W-:Y:S02]  /*6530*/  IMAD R53, R4, R38.reuse, RZ ;  /* 0x0000002604357224 */ /* 0x080fe400078e02ff */
[----:B------:R-:W-:-:S04]  /*6540*/  IMAD.WIDE.U32 R94, R7, R38, RZ ;  /* 0x00000026075e7225 */ /* 0x000fc800078e00ff */
[----:B------:R-:W-:Y:S01]  /*6550*/  IMAD R53, R39, R7, R53 ;  /* 0x0000000727357224 */ /* 0x000fe200078e0235 */
[----:B------:R-:W-:Y:S01]  /*6560*/  IADD3 R96, P6, PT, R107, R94, RZ ;  /* 0x0000005e6b607210 */ /* 0x000fe20007fde0ff */
[----:B------:R-:W-:-:S03]  /*6570*/  IMAD.WIDE.U32 R98, R38, R5, RZ ;  /* 0x0000000526627225 */ /* 0x000fc600078e00ff */
[----:B------:R-:W-:Y:S01]  /*6580*/  ISETP.GE.U32.AND P1, PT, R96, R94, PT ;  /* 0x0000005e6000720c */ /* 0x000fe20003f26070 */
[----:B------:R-:W-:-:S04]  /*6590*/  IMAD.WIDE.U32 R40, P2, R38, R0, R50 ;  /* 0x0000000026287225 */ /* 0x000fc80007840032 */
[----:B------:R-:W-:Y:S01]  /*65a0*/  IMAD.IADD R53, R95, 0x1, R53 ;  /* 0x000000015f357824 */ /* 0x000fe200078e0235 */
[----:B------:R-:W-:Y:S01]  /*65b0*/  SEL R95, RZ, 0x1, P0 ;  /* 0x00000001ff5f7807 */ /* 0x000fe20000000000 */
[----:B------:R-:W-:Y:S01]  /*65c0*/  IMAD.X R51, RZ, RZ, RZ, P4 ;  /* 0x000000ffff337224 */ /* 0x000fe200020e06ff */
[----:B------:R-:W-:Y:S01]  /*65d0*/  IADD3 RZ, P4, PT, R99, R40, RZ ;  /* 0x0000002863ff7210 */ /* 0x000fe20007f9e0ff */
[----:B------:R-:W-:Y:S02]  /*65e0*/  IMAD.MOV.U32 R50, RZ, RZ, R97 ;  /* 0x000000ffff327224 */ /* 0x000fe400078e0061 */
[-C--:B------:R-:W-:Y:S02]  /*65f0*/  IMAD R40, R0, R38.reuse, RZ ;  /* 0x0000002600287224 */ /* 0x080fe400078e02ff */
[----:B------:R-:W-:-:S04]  /*6600*/  IMAD.WIDE.U32 R92, R5, R38, RZ ;  /* 0x00000026055c7225 */ /* 0x000fc800078e00ff */
[----:B------:R-:W-:Y:S01]  /*6610*/  IMAD.WIDE.U32.X R20, R29, R0, R20, P5 ;  /* 0x000000001d147225 */ /* 0x000fe200028e0414 */
[----:B------:R-:W-:-:S03]  /*6620*/  IADD3 R97, P5, PT, R96, R101, RZ ;  /* 0x0000006560617210 */ /* 0x000fc60007fbe0ff */
[----:B------:R-:W-:Y:S02]  /*6630*/  IMAD.X R38, R53, 0x1, R100, P6 ;  /* 0x0000000135267824 */ /* 0x000fe400030e0664 */
[C---:B------:R-:W-:Y:S02]  /*6640*/  IMAD R101, R39.reuse, R5, R40 ;  /* 0x0000000527657224 */ /* 0x040fe400078e0228 */
[C---:B------:R-:W-:Y:S01]  /*6650*/  IMAD.X R99, R38.reuse, 0x1, R103, P5 ;  /* 0x0000000126637824 */ /* 0x040fe200028e0667 */
[----:B------:R-:W-:Y:S01]  /*6660*/  ISETP.GE.U32.AND.EX P0, PT, R38, R53, PT, P1 ;  /* 0x000000352600720c */ /* 0x000fe20003f06110 */
[----:B------:R-:W-:Y:S01]  /*6670*/  IMAD.WIDE.U32.X R50, R39, R4, R50, P3 ;  /* 0x0000000427327225 */ /* 0x000fe200018e0432 */
[----:B------:R-:W-:Y:S02]  /*6680*/  ISETP.GE.U32.AND P1, PT, R97, R96, PT ;  /* 0x000000606100720c */ /* 0x000fe40003f26070 */
[----:B------:R-:W-:Y:S01]  /*6690*/  IADD3 R53, P5, P6, R92, R20, R95 ;  /* 0x000000145c357210 */ /* 0x000fe20007ebe05f */
[----:B------:R-:W-:Y:S01]  /*66a0*/  IMAD.IADD R95, R93, 0x1, R101 ;  /* 0x000000015d5f7824 */ /* 0x000fe200078e0265 */
[----:B------:R-:W-:Y:S01]  /*66b0*/  ISETP.GE.U32.AND.EX P1, PT, R99, R38, PT, P1 ;  /* 0x000000266300720c */ /* 0x000fe20003f26110 */
[----:B------:R-:W-:Y:S01]  /*66c0*/  IMAD.X R93, RZ, RZ, RZ, P2 ;  /* 0x000000ffff5d7224 */ /* 0x000fe200010e06ff */
[----:B------:R-:W-:Y:S01]  /*66d0*/  SEL R20, RZ, 0x1, P0 ;  /* 0x00000001ff147807 */ /* 0x000fe20000000000 */
[----:B----4-:R-:W-:Y:S01]  /*66e0*/  IMAD R101, R9, R36, RZ ;  /* 0x0000002409657224 */ /* 0x010fe200078e02ff */
[----:B------:R-:W-:-:S02]  /*66f0*/  IADD3.X R98, PT, PT, R95, R21, RZ, P5, P6 ;  /* 0x000000155f627210 */ /* 0x000fc40002fec4ff */
[----:B------:R-:W-:Y:S01]  /*6700*/  SEL R21, RZ, 0x1, P1 ;  /* 0x00000001ff157807 */ /* 0x000fe20000800000 */
[----:B------:R-:W-:Y:S01]  /*6710*/  IMAD R101, R37, R6, R101 ;  /* 0x0000000625657224 */ /* 0x000fe200078e0265 */
[----:B------:R-:W-:Y:S01]  /*6720*/  ISETP.GE.U32.AND P2, PT, R53, R92, PT ;  /* 0x0000005c3500720c */ /* 0x000fe20003f46070 */
[----:B------:R-:W-:Y:S01]  /*6730*/  IMAD.MOV.U32 R92, RZ, RZ, R41 ;  /* 0x000000ffff5c7224 */ /* 0x000fe200078e0029 */
[----:B------:R-:W-:Y:S01]  /*6740*/  IADD3 R20, P0, P1, R21, R50, R20 ;  /* 0x0000003215147210 */ /* 0x000fe2000791e014 */
[-C--:B------:R-:W-:Y:S01]  /*6750*/  IMAD R21, R8, R36.reuse, RZ ;  /* 0x0000002408157224 */ /* 0x080fe200078e02ff */
[----:B------:R-:W-:Y:S01]  /*6760*/  ISETP.GE.U32.AND.EX P2, PT, R98, R95, PT, P2 ;  /* 0x0000005f6200720c */ /* 0x000fe20003f46120 */
[----:B------:R-:W-:Y:S01]  /*6770*/  IMAD.WIDE.U32 R40, R11, R36, RZ ;  /* 0x000000240b287225 */ /* 0x000fe200078e00ff */
[----:B------:R-:W-:Y:S02]  /*6780*/  IADD3 R103, P3, PT, R53, R20, RZ ;  /* 0x0000001435677210 */ /* 0x000fe40007f7e0ff */
[----:B------:R-:W-:Y:S01]  /*6790*/  IADD3.X R107, PT, PT, RZ, R51, RZ, P0, P1 ;  /* 0x00000033ff6b7210 */ /* 0x000fe200007e24ff */
[----:B------:R-:W-:Y:S01]  /*67a0*/  IMAD.WIDE.U32.X R38, R39, R0, R92, P4 ;  /* 0x0000000027267225 */ /* 0x000fe200020e045c */
[----:B------:R-:W-:-:S02]  /*67b0*/  IADD3 R20, P5, PT, R105, R40, RZ ;  /* 0x0000002869147210 */ /* 0x000fc40007fbe0ff */
[----:B------:R-:W-:Y:S01]  /*67c0*/  ISETP.GE.U32.AND P0, PT, R103, R53, PT ;  /* 0x000000356700720c */ /* 0x000fe20003f06070 */
[----:B------:R-:W-:Y:S01]  /*67d0*/  IMAD.WIDE.U32 R92, R37, R11, RZ ;  /* 0x0000000b255c7225 */ /* 0x000fe200078e00ff */
[----:B------:R-:W-:-:S03]  /*67e0*/  ISETP.GE.U32.AND P1, PT, R20, R40, PT ;  /* 0x000000281400720c */ /* 0x000fc60003f26070 */
[----:B------:R-:W-:Y:S02]  /*67f0*/  IMAD R21, R37, R11, R21 ;  /* 0x0000000b25157224 */ /* 0x000fe400078e0215 */
[----:B------:R-:W-:-:S04]  /*6800*/  IMAD.WIDE.U32 R92, P4, R36, R8, R92 ;  /* 0x00000008245c7225 */ /* 0x000fc8000788005c */
[----:B------:R-:W-:Y:S02]  /*6810*/  IMAD.IADD R53, R41, 0x1, R21 ;  /* 0x0000000129357824 */ /* 0x000fe400078e0215 */
[----:B------:R-:W-:-:S04]  /*6820*/  IMAD.WIDE.U32 R40, R36, R11, RZ ;  /* 0x0000000b24287225 */ /* 0x000fc800078e00ff */
[----:B------:R-:W-:Y:S02]  /*6830*/  IMAD.X R21, R53, 0x1, R52, P5 ;  /* 0x0000000135157824 */ /* 0x000fe400028e0634 */
[----:B------:R-:W-:Y:S01]  /*6840*/  IMAD.X R51, RZ, RZ, RZ, P4 ;  /* 0x000000ffff337224 */ /* 0x000fe200020e06ff */
[----:B------:R-:W-:Y:S01]  /*6850*/  IADD3 RZ, P4, PT, R41, R92, RZ ;  /* 0x0000005c29ff7210 */ /* 0x000fe20007f9e0ff */
[----:B------:R-:W-:Y:S01]  /*6860*/  IMAD.WIDE.U32 R94, R6, R36, RZ ;  /* 0x00000024065e7225 */ /* 0x000fe200078e00ff */
[----:B------:R-:W-:-:S03]  /*6870*/  ISETP.GE.U32.AND.EX P1, PT, R21, R53, PT, P1 ;  /* 0x000000351500720c */ /* 0x000fc60003f26110 */
[----:B------:R-:W-:Y:S02]  /*6880*/  IMAD.MOV.U32 R50, RZ, RZ, R93 ;  /* 0x000000ffff327224 */ /* 0x000fe400078e005d */
[----:B------:R-:W-:Y:S01]  /*6890*/  IMAD.IADD R96, R95, 0x1, R101 ;  /* 0x000000015f607824 */ /* 0x000fe200078e0265 */
[----:B------:R-:W-:Y:S01]  /*68a0*/  SEL R101, RZ, 0x1, P1 ;  /* 0x00000001ff657807 */ /* 0x000fe20000800000 */
[----:B------:R-:W-:Y:S01]  /*68b0*/  IMAD.X R107, R98, 0x1, R107, P3 ;  /* 0x00000001626b7824 */ /* 0x000fe200018e066b */
[----:B------:R-:W-:Y:S01]  /*68c0*/  IADD3 R95, P3, PT, R97, R94, RZ ;  /* 0x0000005e615f7210 */ /* 0x000fe20007f7e0ff */
[----:B------:R-:W-:-:S03]  /*68d0*/  IMAD.WIDE.U32 R40, R37, R6, RZ ;  /* 0x0000000625287225 */ /* 0x000fc600078e00ff */
[----:B------:R-:W-:Y:S01]  /*68e0*/  ISETP.GE.U32.AND.EX P0, PT, R107, R98, PT, P0 ;  /* 0x000000626b00720c */ /* 0x000fe20003f06100 */
[----:B------:R-:W-:-:S03]  /*68f0*/  IMAD.WIDE.U32.X R50, R37, R8, R50, P4 ;  /* 0x0000000825327225 */ /* 0x000fc600020e0432 */
[----:B------:R-:W-:Y:S01]  /*6900*/  SEL R105, RZ, 0x1, P0 ;  /* 0x00000001ff697807 */ /* 0x000fe20000000000 */
        /* <DEDUP_REMOVED lines=18> */
[-C--:B------:R-:W-:Y:S01]  /*6a30*/  IMAD R93, R37, R7.reuse, R98 ;  /* 0x00000007255d7224 */ /* 0x080fe200078e0262 */
        /* <DEDUP_REMOVED lines=12> */
[----:B------:R-:W-:-:S03]  /*6b00*/  ISETP.GE.U32.AND.EX P6, PT, R26, R49, PT, P6 ;  /* 0x000000311a00720c */ /* 0x000fc60003fc6160 */
        /* <DEDUP_REMOVED lines=10> */
[----:B------:R-:W-:-:S02]  /*6bb0*/  SEL R103, RZ, 0x1, P1 ;  /* 0x00000001ff677807 */ /* 0x000fc40000800000 */
[----:B------:R-:W-:Y:S01]  /*6bc0*/  P2R R102, PR, RZ, 0x40 ;  /* 0x00000040ff667803 */ /* 0x000fe20000000000 */
[----:B------:R-:W-:-:S04]  /*6bd0*/  IMAD.WIDE.U32 R94, P5, R36, R0, R92 ;  /* 0x00000000245e7225 */ /* 0x000fc800078a005c */
[----:B------:R-:W-:Y:S01]  /*6be0*/  IMAD.WIDE.U32.X R52, R37, R4, R52, P3 ;  /* 0x0000000425347225 */ /* 0x000fe200018e0434 */
[----:B------:R-:W-:-:S03]  /*6bf0*/  IADD3 RZ, P0, PT, R41, R94, RZ ;  /* 0x0000005e29ff7210 */ /* 0x000fc60007f1e0ff */
[----:B------:R-:W-:-:S04]  /*6c00*/  IMAD.WIDE.U32 R92, R5, R36, RZ ;  /* 0x00000024055c7225 */ /* 0x000fc800078e00ff */
[----:B------:R-:W-:Y:S01]  /*6c10*/  IMAD R51, R0, R36, RZ ;  /* 0x0000002400337224 */ /* 0x000fe200078e02ff */
[----:B------:R-:W-:Y:S01]  /*6c20*/  IADD3 R36, P3, PT, R105, R92, RZ ;  /* 0x0000005c69247210 */ /* 0x000fe20007f7e0ff */
[----:B------:R-:W-:Y:S01]  /*6c30*/  IMAD.X R41, RZ, RZ, RZ, P5 ;  /* 0x000000ffff297224 */ /* 0x000fe200028e06ff */
[----:B------:R-:W-:Y:S01]  /*6c40*/  IADD3 R103, P5, P1, R103, R52, R38 ;  /* 0x0000003467677210 */ /* 0x000fe200079be026 */
[----:B------:R-:W-:Y:S01]  /*6c50*/  IMAD R51, R37, R5, R51 ;  /* 0x0000000525337224 */ /* 0x000fe200078e0233 */
[----:B------:R-:W-:Y:S01]  /*6c60*/  IADD3.X R38, PT, PT, RZ, R39, RZ, P4, P2 ;  /* 0x00000027ff267210 */ /* 0x000fe200027e44ff */
[----:B------:R-:W-:Y:S01]  /*6c70*/  IMAD.MOV.U32 R40, RZ, RZ, R95 ;  /* 0x000000ffff287224 */ /* 0x000fe200078e005f */
[C---:B------:R-:W-:Y:S01]  /*6c80*/  IADD3 R103, P2, PT, R36.reuse, R103, RZ ;  /* 0x0000006724677210 */ /* 0x040fe20007f5e0ff */
[----:B------:R-:W-:Y:S01]  /*6c90*/  IMAD.IADD R39, R93, 0x1, R51 ;  /* 0x000000015d277824 */ /* 0x000fe200078e0233 */
[----:B------:R-:W-:Y:S01]  /*6ca0*/  IADD3.X R109, PT, PT, RZ, R53, RZ, P5, P1 ;  /* 0x00000035ff6d7210 */ /* 0x000fe20002fe24ff */
[----:B------:R-:W-:Y:S01]  /*6cb0*/  IMAD.WIDE.U32.X R40, R37, R0, R40, P0 ;  /* 0x0000000025287225 */ /* 0x000fe200000e0428 */
[----:B------:R-:W-:-:S02]  /*6cc0*/  ISETP.GE.U32.AND P0, PT, R36, R92, PT ;  /* 0x0000005c2400720c */ /* 0x000fc40003f06070 */
[----:B------:R-:W-:Y:S01]  /*6cd0*/  ISETP.GE.U32.AND P1, PT, R103, R36, PT ;  /* 0x000000246700720c */ /* 0x000fe20003f26070 */
[----:B------:R-:W-:Y:S02]  /*6ce0*/  IMAD.X R92, R39, 0x1, R38, P3 ;  /* 0x00000001275c7824 */ /* 0x000fe400018e0626 */
[-C--:B-----5:R-:W-:Y:S02]  /*6cf0*/  IMAD R38, R8, R30.reuse, RZ ;  /* 0x0000001e08267224 */ /* 0x0a0fe400078e02ff */
[----:B------:R-:W-:Y:S01]  /*6d00*/  IMAD.WIDE.U32 R36, R11, R30, RZ ;  /* 0x0000001e0b247225 */ /* 0x000fe200078e00ff */
[----:B------:R-:W-:-:S03]  /*6d10*/  ISETP.GE.U32.AND.EX P0, PT, R92, R39, PT, P0 ;  /* 0x000000275c00720c */ /* 0x000fc60003f06100 */
[----:B------:R-:W-:-:S04]  /*6d20*/  IMAD.WIDE.U32 R52, R31, R11, RZ ;  /* 0x0000000b1f347225 */ /* 0x000fc800078e00ff */
[----:B------:R-:W-:Y:S01]  /*6d30*/  IMAD R51, R31, R11, R38 ;  /* 0x0000000b1f337224 */ /* 0x000fe200078e0226 */
[-C--:B------:R-:W-:Y:S01]  /*6d40*/  IADD3 R38, P4, PT, R101, R36.reuse, RZ ;  /* 0x0000002465267210 */ /* 0x080fe20007f9e0ff */
[----:B------:R-:W-:Y:S02]  /*6d50*/  IMAD.X R109, R92, 0x1, R109, P2 ;  /* 0x000000015c6d7824 */ /* 0x000fe400010e066d */
[----:B------:R-:W-:Y:S01]  /*6d60*/  IMAD.IADD R94, R37, 0x1, R51 ;  /* 0x00000001255e7824 */ /* 0x000fe200078e0233 */
[----:B------:R-:W-:Y:S01]  /*6d70*/  ISETP.GE.U32.AND P2, PT, R38, R36, PT ;  /* 0x000000242600720c */ /* 0x000fe20003f46070 */
[----:B------:R-:W-:Y:S01]  /*6d80*/  IMAD.WIDE.U32 R52, P3, R30, R8, R52 ;  /* 0x000000081e347225 */ /* 0x000fe20007860034 */
[----:B------:R-:W-:-:S03]  /*6d90*/  ISETP.GE.U32.AND.EX P1, PT, R109, R92, PT, P1 ;  /* 0x0000005c6d00720c */ /* 0x000fc60003f26110 */
[----:B------:R-:W-:Y:S01]  /*6da0*/  IMAD.WIDE.U32 R36, R30, R11, RZ ;  /* 0x0000000b1e247225 */ /* 0x000fe200078e00ff */
[----:B------:R-:W-:-:S03]  /*6db0*/  SEL R105, RZ, 0x1, P1 ;  /* 0x00000001ff697807 */ /* 0x000fc60000800000 */
[----:B------:R-:W-:Y:S02]  /*6dc0*/  IMAD R95, R9, R30, RZ ;  /* 0x0000001e095f7224 */ /* 0x000fe400078e02ff */
[----:B------:R-:W-:Y:S02]  /*6dd0*/  IMAD.X R39, R94, 0x1, R50, P4 ;  /* 0x000000015e277824 */ /* 0x000fe400020e0632 */
[----:B------:R-:W-:Y:S01]  /*6de0*/  IMAD.X R51, RZ, RZ, RZ, P3 ;  /* 0x000000ffff337224 */ /* 0x000fe200018e06ff */
[----:B------:R-:W-:Y:S01]  /*6df0*/  IADD3 RZ, P3, PT, R37, R52, RZ ;  /* 0x0000003425ff7210 */ /* 0x000fe20007f7e0ff */
[----:B------:R-:W-:Y:S01]  /*6e00*/  IMAD.WIDE.U32 R92, R6, R30, RZ ;  /* 0x0000001e065c7225 */ /* 0x000fe200078e00ff */
[----:B------:R-:W-:-:S03]  /*6e10*/  ISETP.GE.U32.AND.EX P2, PT, R39, R94, PT, P2 ;  /* 0x0000005e2700720c */ /* 0x000fc60003f46120 */
[----:B------:R-:W-:Y:S01]  /*6e20*/  IMAD R95, R31, R6, R95 ;  /* 0x000000061f5f7224 */ /* 0x000fe200078e025f */
[----:B------:R-:W-:Y:S01]  /*6e30*/  IADD3 R99, P1, PT, R99, R92, RZ ;  /* 0x0000005c63637210 */ /* 0x000fe20007f3e0ff */
[----:B------:R-:W-:Y:S01]  /*6e40*/  IMAD.MOV.U32 R50, RZ, RZ, R53 ;  /* 0x000000ffff327224 */ /* 0x000fe200078e0035 */
[----:B------:R-:W-:Y:S01]  /*6e50*/  SEL R52, RZ, 0x1, P2 ;  /* 0x00000001ff347807 */ /* 0x000fe20001000000 */
[----:B------:R-:W-:Y:S01]  /*6e60*/  IMAD.WIDE.U32 R36, R31, R6, RZ ;  /* 0x000000061f247225 */ /* 0x000fe200078e00ff */
[----:B------:R-:W-:-:S03]  /*6e70*/  SEL R53, RZ, 0x1, P0 ;  /* 0x00000001ff357807 */ /* 0x000fc60000000000 */
[----:B------:R-:W-:Y:S02]  /*6e80*/  IMAD.IADD R101, R93, 0x1, R95 ;  /* 0x000000015d657824 */ /* 0x000fe400078e025f */
[----:B------:R-:W-:Y:S01]  /*6e90*/  IMAD.WIDE.U32.X R50, R31, R8, R50, P3 ;  /* 0x000000081f327225 */ /* 0x000fe200018e0432 */
[----:B------:R-:W-:-:S03]  /*6ea0*/  IADD3 R105, P2, P3, R105, R40, R53 ;  /* 0x0000002869697210 */ /* 0x000fc60007b5e035 */
[C---:B------:R-:W-:Y:S01]  /*6eb0*/  IMAD.WIDE.U32 R96, P0, R30.reuse, R9, R36 ;  /* 0x000000091e607225 */ /* 0x040fe20007800024 */
[----:B------:R-:W-:Y:S02]  /*6ec0*/  IADD3.X R107, PT, PT, RZ, R41, RZ, P2, P3 ;  /* 0x00000029ff6b7210 */ /* 0x000fe400017e64ff */
[----:B------:R-:W-:Y:S01]  /*6ed0*/  ISETP.EQ.U32.AND P3, PT, R25, R44, PT ;  /* 0x0000002c1900720c */ /* 0x000fe20003f62070 */
[----:B------:R-:W-:Y:S01]  /*6ee0*/  IMAD.X R36, R101, 0x1, R98, P1 ;  /* 0x0000000165247824 */ /* 0x000fe200008e0662 */
[C---:B------:R-:W-:Y:S01]  /*6ef0*/  IADD3 R37, P1, P4, R99.reuse, R50, R52 ;  /* 0x0000003263257210 */ /* 0x040fe20007c3e034 */
[----:B------:R-:W-:Y:S01]  /*6f00*/  IMAD.WIDE.U32 R94, R30, R6, RZ ;  /* 0x000000061e5e7225 */ /* 0x000fe200078e00ff */
[----:B------:R-:W-:Y:S02]  /*6f10*/  ISETP.EQ.AND.EX P3, PT, R22, R45, !P6, P3 ;  /* 0x0000002d1600720c */ /* 0x000fe40007762330 */
[----:B------:R-:W-:Y:S01]  /*6f20*/  IADD3.X R53, PT, PT, R36, R51, RZ, P1, P4 ;  /* 0x0000003324357210 */ /* 0x000fe20000fe84ff */
[----:B------:R-:W-:Y:S01]  /*6f30*/  IMAD.X R93, RZ, RZ, RZ, P0 ;  /* 0x000000ffff5d7224 */ /* 0x000fe200000e06ff */
[----:B------:R-:W-:Y:S01]  /*6f40*/  ISETP.GE.U32.AND P0, PT, R99, R92, PT ;  /* 0x0000005c6300720c */ /* 0x000fe20003f06070 */
[----:B------:R-:W-:Y:S01]  /*6f50*/  IMAD.MOV.U32 R92, RZ, RZ, R97 ;  /* 0x000000ffff5c7224 */ /* 0x000fe200078e0061 */
[----:B------:R-:W-:Y:S01]  /*6f60*/  ISETP.GE.U32.AND P1, PT, R37, R99, PT ;  /* 0x000000632500720c */ /* 0x000fe20003f26070 */
[----:B------:R-:W-:Y:S01]  /*6f70*/  IMAD R40, R4, R30, RZ ;  /* 0x0000001e04287224 */ /* 0x000fe200078e02ff */
[----:B------:R-:W-:-:S02]  /*6f80*/  IADD3 RZ, P4, PT, R95, R96, RZ ;  /* 0x000000605fff7210 */ /* 0x000fc40007f9e0ff */
[----:B------:R-:W-:Y:S01]  /*6f90*/  ISETP.GE.U32.AND.EX P0, PT, R36, R101, PT, P0 ;  /* 0x000000652400720c */ /* 0x000fe20003f06100 */
[----:B------:R-:W-:Y:S01]  /*6fa0*/  IMAD R97, R31, R7, R40 ;  /* 0x000000071f617224 */ /* 0x000fe200078e0228 */
[----:B------:R-:W-:Y:S01]  /*6fb0*/  ISETP.GE.U32.AND.EX P1, PT, R53, R36, PT, P1 ;  /* 0x000000243500720c */ /* 0x000fe20003f26110 */
[----:B------:R-:W-:Y:S01]  /*6fc0*/  IMAD.WIDE.U32.X R50, R31, R9, R92, P4 ;  /* 0x000000091f327225 */ /* 0x000fe200020e045c */
[----:B------:R-:W-:Y:S02]  /*6fd0*/  SEL R36, RZ, 0x1, P0 ;  /* 0x00000001ff247807 */ /* 0x000fe40000000000 */
[----:B------:R-:W-:Y:S01]  /*6fe0*/  SEL R95, RZ, 0x1, P1 ;  /* 0x00000001ff5f7807 */ /* 0x000fe20000800000 */
[----:B------:R-:W-:-:S03]  /*6ff0*/  IMAD.WIDE.U32 R92, R7, R30, RZ ;  /* 0x0000001e075c7225 */ /* 0x000fc600078e00ff */
[----:B------:R-:W-:Y:S01]  /*7000*/  IADD3 R95, P4, P2, R95, R50, R36 ;  /* 0x000000325f5f7210 */ /* 0x000fe20007a9e024 */
[----:B------:R-:W-:Y:S01]  /*7010*/  IMAD.IADD R40, R93, 0x1, R97 ;  /* 0x000000015d287824 */ /* 0x000fe200078e0261 */
[-C--:B------:R-:W-:Y:S01]  /*7020*/  IADD3 R36, P1, PT, R103, R92.reuse, RZ ;  /* 0x0000005c67247210 */ /* 0x080fe20007f3e0ff */
[----:B------:R-:W-:Y:S01]  /*7030*/  IMAD.WIDE.U32 R96, R30, R5, RZ ;  /* 0x000000051e607225 */ /* 0x000fe200078e00ff */
[----:B------:R-:W-:Y:S02]  /*7040*/  IADD3.X R52, PT, PT, RZ, R51, RZ, P4, P2 ;  /* 0x00000033ff347210 */ /* 0x000fe400027e44ff */
[----:B------:R-:W-:Y:S01]  /*7050*/  ISETP.GE.U32.AND P0, PT, R36, R92, PT ;  /* 0x0000005c2400720c */ /* 0x000fe20003f06070 */
[----:B------:R-:W-:Y:S01]  /*7060*/  IMAD.X R103, R40, 0x1, R109, P1 ;  /* 0x0000000128677824 */ /* 0x000fe200008e066d */
[----:B------:R-:W-:Y:S01]  /*7070*/  ISETP.LT.U32.AND P1, PT, R25, R44, PT ;  /* 0x0000002c1900720c */ /* 0x000fe20003f21070 */
[----:B------:R-:W-:Y:S01]  /*7080*/  IMAD.WIDE.U32 R92, R31, R5, RZ ;  /* 0x000000051f5c7225 */ /* 0x000fe200078e00ff */
[----:B------:R-:W-:-:S02]  /*7090*/  ISETP.EQ.U32.AND P2, PT, R23, R42, PT ;  /* 0x0000002a1700720c */ /* 0x000fc40003f42070 */
[----:B------:R-:W-:Y:S02]  /*70a0*/  ISETP.LT.U32.OR.EX P5, PT, R22, R45, P3, P1 ;  /* 0x0000002d1600720c */ /* 0x000fe40001fa1510 */
[----:B------:R-:W-:Y:S01]  /*70b0*/  ISETP.GE.U32.AND.EX P0, PT, R103, R40, PT, P0 ;  /* 0x000000286700720c */ /* 0x000fe20003f06100 */
[----:B------:R-:W-:Y:S01]  /*70c0*/  IMAD.WIDE.U32 R40, R31, R7, RZ ;  /* 0x000000071f287225 */ /* 0x000fe200078e00ff */
[----:B------:R-:W-:Y:S02]  /*70d0*/  ISETP.LT.U32.AND P3, PT, R23, R42, PT ;  /* 0x0000002a1700720c */ /* 0x000fe40003f61070 */
[----:B------:R-:W-:Y:S02]  /*70e0*/  ISETP.EQ.AND.EX P2, PT, R24, R43, P5, P2 ;  /* 0x0000002b1800720c */ /* 0x000fe40002f42320 */
[----:B------:R-:W-:Y:S02]  /*70f0*/  ISETP.GE.U32.AND P1, PT, R34, R46, PT ;  /* 0x0000002e2200720c */ /* 0x000fe40003f26070 */
[----:B------:R-:W-:-:S02]  /*7100*/  IADD3 R95, P4, PT, R36, R95, RZ ;  /* 0x0000005f245f7210 */ /* 0x000fc40007f9e0ff */
[----:B------:R-:W-:Y:S01]  /*7110*/  ISETP.LT.U32.OR.EX P3, PT, R24, R43, P2, P3 ;  /* 0x0000002b1800720c */ /* 0x000fe20001761530 */
[C---:B------:R-:W-:Y:S01]  /*7120*/  IMAD.WIDE.U32 R50, P2, R30.reuse, R4, R40 ;  /* 0x000000041e327225 */ /* 0x040fe20007840028 */
[----:B------:R-:W-:Y:S02]  /*7130*/  ISETP.GE.U32.AND.EX P1, PT, R33, R47, PT, P1 ;  /* 0x0000002f2100720c */ /* 0x000fe40003f26110 */
[----:B------:R-:W-:Y:S01]  /*7140*/  SEL R96, RZ, 0x1, P0 ;  /* 0x00000001ff607807 */ /* 0x000fe20000000000 */
[----:B------:R-:W-:Y:S01]  /*7150*/  IMAD.X R52, R103, 0x1, R52, P4 ;  /* 0x0000000167347824 */ /* 0x000fe200020e0634 */
[----:B------:R-:W-:Y:S01]  /*7160*/  P2R R106, PR, RZ, 0x8 ;  /* 0x00000008ff6a7803 */ /* 0x000fe20000000000 */
[----:B------:R-:W-:Y:S01]  /*7170*/  IMAD.WIDE.U32 R98, P4, R30, R0, R92 ;  /* 0x000000001e627225 */ /* 0x000fe2000788005c */
[----:B------:R-:W-:-:S03]  /*7180*/  @P5 LOP3.LUT R10, R10, 0x4, RZ, 0xfc, !PT ;  /* 0x000000040a0a5812 */ /* 0x000fc600078efcff */
[----:B------:R-:W-:-:S04]  /*7190*/  IMAD.WIDE.U32 R40, R30, R7, RZ ;  /* 0x000000071e287225 */ /* 0x000fc800078e00ff */
[----:B------:R-:W-:Y:S01]  /*71a0*/  IMAD.X R93, RZ, RZ, RZ, P2 ;  /* 0x000000ffff5d7224 */ /* 0x000fe200010e06ff */
[----:B------:R-:W-:Y:S01]  /*71b0*/  ISETP.GE.U32.AND P2, PT, R95, R36, PT ;  /* 0x000000245f00720c */ /* 0x000fe20003f46070 */
[----:B------:R-:W-:Y:S01]  /*71c0*/  IMAD.MOV.U32 R92, RZ, RZ, R51 ;  /* 0x000000ffff5c7224 */ /* 0x000fe200078e0033 */
[----:B------:R-:W-:Y:S01]  /*71d0*/  IADD3 RZ, P0, PT, R41, R50, RZ ;  /* 0x0000003229ff7210 */ /* 0x000fe20007f1e0ff */
[----:B------:R-:W-:Y:S01]  /*71e0*/  IMAD.X R101, RZ, RZ, RZ, P4 ;  /* 0x000000ffff657224 */ /* 0x000fe200020e06ff */
[----:B------:R-:W-:Y:S01]  /*71f0*/  ISETP.GE.U32.AND.EX P2, PT, R52, R103, PT, P2 ;  /* 0x000000673400720c */ /* 0x000fe20003f46120 */
[----:B------:R-:W-:Y:S01]  /*7200*/  IMAD R36, R0, R30, RZ ;  /* 0x0000001e00247224 */ /* 0x000fe200078e02ff */
[----:B------:R-:W-:Y:S01]  /*7210*/  IADD3 RZ, P4, PT, R97, R98, RZ ;  /* 0x0000006261ff7210 */ /* 0x000fe20007f9e0ff */
[----:B------:R-:W-:Y:S01]  /*7220*/  IMAD.MOV.U32 R100, RZ, RZ, R99 ;  /* 0x000000ffff647224 */ /* 0x000fe200078e0063 */
[----:B------:R-:W-:Y:S01]  /*7230*/  SEL R97, RZ, 0x1, P2 ;  /* 0x00000001ff617807 */ /* 0x000fe20001000000 */
[----:B------:R-:W-:Y:S01]  /*7240*/  IMAD.WIDE.U32.X R50, R31, R4, R92, P0 ;  /* 0x000000041f327225 */ /* 0x000fe200000e045c */
[----:B------:R-:W-:-:S02]  /*7250*/  @P1 ISETP.NE.U32.AND P2, PT, R34, R46, PT ;  /* 0x0000002e2200120c */ /* 0x000fc40003f45070 */
[----:B------:R-:W-:Y:S01]  /*7260*/  PLOP3.LUT P0, PT, PT, PT, PT, 0x8, 0x80 ;  /* 0x000000000080781c */ /* 0x000fe20003f0e170 */
[----:B------:R-:W-:Y:S01]  /*7270*/  IMAD.WIDE.U32 R40, R5, R30, RZ ;  /* 0x0000001e05287225 */ /* 0x000fe200078e00ff */
[----:B------:R-:W-:Y:S02]  /*7280*/  @P1 ISETP.NE.OR.EX P0, PT, R33, R47, !P3, P2 ;  /* 0x0000002f2100120c */ /* 0x000fe40005f05720 */
[----:B------:R-:W-:Y:S01]  /*7290*/  IADD3 R96, P1, P2, R97, R50, R96 ;  /* 0x0000003261607210 */ /* 0x000fe20007a3e060 */
[C---:B------:R-:W-:Y:S02]  /*72a0*/  IMAD R99, R31.reuse, R5, R36 ;  /* 0x000000051f637224 */ /* 0x040fe400078e0224 */
[----:B------:R-:W-:Y:S01]  /*72b0*/  IMAD.WIDE.U32.X R92, R31, R0, R100, P4 ;  /* 0x000000001f5c7225 */ /* 0x000fe200020e0464 */
[----:B------:R-:W-:-:S03]  /*72c0*/  IADD3.X R94, PT, PT, RZ, R51, RZ, P1, P2 ;  /* 0x00000033ff5e7210 */ /* 0x000fc60000fe44ff */
[----:B------:R-:W-:Y:S01]  /*72d0*/  IMAD.IADD R36, R41, 0x1, R99 ;  /* 0x0000000129247824 */ /* 0x000fe200078e0263 */
[----:B------:R-:W-:Y:S01]  /*72e0*/  IADD3 R41, P4, PT, R105, R40, RZ ;  /* 0x0000002869297210 */ /* 0x000fe20007f9e0ff */
[----:B------:R-:W-:-:S03]  /*72f0*/  IMAD.WIDE.U32 R30, R53, 0x3d1, RZ ;  /* 0x000003d1351e7825 */ /* 0x000fc600078e00ff */
[C---:B------:R-:W-:Y:S01]  /*7300*/  IADD3 R96, P1, PT, R41.reuse, R96, RZ ;  /* 0x0000006029607210 */ /* 0x040fe20007f3e0ff */
[----:B------:R-:W-:Y:S01]  /*7310*/  IMAD.X R97, R36, 0x1, R107, P4 ;  /* 0x0000000124617824 */ /* 0x000fe200020e066b */
[----:B------:R-:W-:Y:S01]  /*7320*/  ISETP.GE.U32.AND P2, PT, R41, R40, PT ;  /* 0x000000282900720c */ /* 0x000fe20003f46070 */
[----:B------:R-:W-:-:S03]  /*7330*/  IMAD.WIDE.U32 R30, P4, RZ, R37, R30 ;  /* 0x00000025ff1e7225 */ /* 0x000fc6000788001e */
[----:B------:R-:W-:Y:S01]  /*7340*/  ISETP.GE.U32.AND.EX P2, PT, R97, R36, PT, P2 ;  /* 0x000000246100720c */ /* 0x000fe20003f46120 */
[----:B------:R-:W-:-:S03]  /*7350*/  IMAD.WIDE.U32 R50, R37, 0x3d1, RZ ;  /* 0x000003d125327825 */ /* 0x000fc600078e00ff */
[----:B------:R-:W-:Y:S01]  /*7360*/  SEL R36, RZ, 0x1, P2 ;  /* 0x00000001ff247807 */ /* 0x000fe20001000000 */
        /* <DEDUP_REMOVED lines=9> */
[----:B------:R-:W-:-:S04]  /*7400*/  IMAD.WIDE.U32.X R40, RZ, R53, R40, P4 ;  /* 0x00000035ff287225 */ /* 0x000fc800020e0428 */
[----:B------:R-:W-:Y:S01]  /*7410*/  IMAD.WIDE.U32 R98, P2, RZ, R95, R98 ;  /* 0x0000005fff627225 */ /* 0x000fe20007840062 */
[----:B------:R-:W-:-:S03]  /*7420*/  IADD3 R31, P4, PT, R40, R50, RZ ;  /* 0x00000032281f7210 */ /* 0x000fc60007f9e0ff */
[----:B------:R-:W-:Y:S01]  /*7430*/  IMAD.WIDE.U32 R100, R94, 0x3d1, RZ ;  /* 0x000003d15e647825 */ /* 0x000fe200078e00ff */
[----:B------:R-:W-:-:S03]  /*7440*/  IADD3 R97, P1, PT, R51, R98, RZ ;  /* 0x0000006233617210 */ /* 0x000fc60007f3e0ff */
[----:B------:R-:W-:Y:S01]  /*7450*/  IMAD.X R51, RZ, RZ, RZ, P2 ;  /* 0x000000ffff337224 */ /* 0x000fe200010e06ff */
[----:B------:R-:W-:Y:S01]  /*7460*/  ISETP.GE.U32.AND P2, PT, R31, R50, PT ;  /* 0x000000321f00720c */ /* 0x000fe20003f46070 */
[----:B------:R-:W-:Y:S02]  /*7470*/  IMAD.X R104, R97, 0x1, R41, P4 ;  /* 0x0000000161687824 */ /* 0x000fe400020e0629 */
[----:B------:R-:W-:Y:S02]  /*7480*/  IMAD.MOV.U32 R50, RZ, RZ, R99 ;  /* 0x000000ffff327224 */ /* 0x000fe400078e0063 */
[----:B------:R-:W-:Y:S01]  /*7490*/  IMAD.WIDE.U32 R40, R96, 0x3d1, RZ ;  /* 0x000003d160287825 */ /* 0x000fe200078e00ff */
[----:B------:R-:W-:-:S03]  /*74a0*/  ISETP.GE.U32.AND.EX P4, PT, R104, R97, PT, P2 ;  /* 0x000000616800720c */ /* 0x000fc60003f86120 */
[----:B------:R-:W-:Y:S01]  /*74b0*/  IMAD.WIDE.U32.X R98, RZ, R52, R50, P1 ;  /* 0x00000034ff627225 */ /* 0x000fe200008e0432 */
[----:B------:R-:W-:Y:S02]  /*74c0*/  IADD3 R105, P1, P2, R105, R92, R36 ;  /* 0x0000005c69697210 */ /* 0x000fe40007a3e024 */
[----:B------:R-:W-:Y:S01]  /*74d0*/  SEL R97, RZ, 0x1, P4 ;  /* 0x00000001ff617807 */ /* 0x000fe20002000000 */
[----:B------:R-:W-:Y:S01]  /*74e0*/  IMAD.WIDE.U32 R50, P3, RZ, R96, R100 ;  /* 0x00000060ff327225 */ /* 0x000fe20007860064 */
[----:B------:R-:W-:Y:S02]  /*74f0*/  IADD3.X R107, PT, PT, RZ, R93, RZ, P1, P2 ;  /* 0x0000005dff6b7210 */ /* 0x000fe40000fe44ff */
[----:B------:R-:W-:Y:S01]  /*7500*/  IADD3 R97, P1, P2, R40, R98, R97 ;  /* 0x0000006228617210 */ /* 0x000fe20007a3e061 */
[----:B------:R-:W-:Y:S01]  /*7510*/  IMAD.MOV.U32 R36, RZ, RZ, RZ ;  /* 0x000000ffff247224 */ /* 0x000fe200078e00ff */
[----:B------:R-:W-:-:S03]  /*7520*/  IADD3 R103, P6, PT, R41, R50, RZ ;  /* 0x0000003229677210 */ /* 0x000fc60007fde0ff */
[----:B------:R-:W-:Y:S01]  /*7530*/  IMAD.WIDE.U32 R92, R37, 0x3d1, R36 ;  /* 0x000003d1255c7825 */ /* 0x000fe200078e0024 */
[----:B------:R-:W-:-:S03]  /*7540*/  IADD3.X R41, PT, PT, R103, R99, RZ, P1, P2 ;  /* 0x0000006367297210 */ /* 0x000fc60000fe44ff */
[----:B------:R-:W-:Y:S01]  /*7550*/  IMAD.IADD R93, R30, 0x1, R93 ;  /* 0x000000011e5d7824 */ /* 0x000fe200078e025d */
[----:B------:R-:W-:Y:S01]  /*7560*/  ISETP.GE.U32.AND P2, PT, R92, RZ, PT ;  /* 0x000000ff5c00720c */ /* 0x000fe20003f46070 */
[----:B------:R-:W-:Y:S02]  /*7570*/  IMAD R30, R8, R28, RZ ;  /* 0x0000001c081e7224 */ /* 0x000fe400078e02ff */
[----:B------:R-:W-:Y:S01]  /*7580*/  IMAD.X R99, RZ, RZ, RZ, P3 ;  /* 0x000000ffff637224 */ /* 0x000fe200018e06ff */
[----:B------:R-:W-:Y:S01]  /*7590*/  ISETP.GE.U32.AND.EX P2, PT, R93, R37, PT, P2 ;  /* 0x000000255d00720c */ /* 0x000fe20003f46120 */
[----:B------:R-:W-:-:S03]  /*75a0*/  IMAD R29, R29, R11, R30 ;  /* 0x0000000b1d1d7224 */ /* 0x000fc600078e021e */
[----:B------:R-:W-:-:S04]  /*75b0*/  SEL R98, RZ, 0x1, P2 ;  /* 0x00000001ff627807 */ /* 0x000fc80001000000 */
[----:B------:R-:W-:Y:S01]  /*75c0*/  IADD3 R98, P1, P4, R31, R53, R98 ;  /* 0x000000351f627210 */ /* 0x000fe20007c3e062 */
[----:B------:R-:W-:-:S03]  /*75d0*/  IMAD.WIDE.U32 R30, R28, R11, R92 ;  /* 0x0000000b1c1e7225 */ /* 0x000fc600078e005c */
[----:B------:R-:W-:Y:S01]  /*75e0*/  IADD3.X R100, PT, PT, R104, R95, RZ, P1, P4 ;  /* 0x0000005f68647210 */ /* 0x000fe20000fe84ff */
[----:B------:R-:W-:Y:S01]  /*75f0*/  IMAD.IADD R50, R31, 0x1, R29 ;  /* 0x000000011f327824 */ /* 0x000fe200078e021d */
[----:B------:R-:W-:-:S04]  /*7600*/  ISETP.GE.U32.AND P1, PT, R30, R92, PT ;  /* 0x0000005c1e00720c */ /* 0x000fc80003f26070 */
[----:B------:R-:W-:-:S04]  /*7610*/  ISETP.GE.U32.AND.EX P1, PT, R50, R93, PT, P1 ;  /* 0x0000005d3200720c */ /* 0x000fc80003f26110 */
[----:B------:R-:W-:-:S04]  /*7620*/  SEL R29, RZ, 0x1, P1 ;  /* 0x00000001ff1d7807 */ /* 0x000fc80000800000 */
[----:B------:R-:W-:-:S04]  /*7630*/  IADD3 R29, P4, P5, R29, R98, R32 ;  /* 0x000000621d1d7210 */ /* 0x000fc80007d9e020 */
[----:B------:R-:W-:Y:S02]  /*7640*/  IADD3.X R36, PT, PT, RZ, R100, R35, P4, P5 ;  /* 0x00000064ff247210 */ /* 0x000fe400027ea423 */
[CC--:B------:R-:W-:Y:S02]  /*7650*/  ISETP.EQ.U32.AND P4, PT, R98.reuse, R53.reuse, PT ;  /* 0x000000356200720c */ /* 0x0c0fe40003f82070 */
[----:B------:R-:W-:Y:S01]  /*7660*/  ISETP.LT.U32.AND P5, PT, R98, R53, PT ;  /* 0x000000356200720c */ /* 0x000fe20003fa1070 */
[----:B------:R-:W-:Y:S01]  /*7670*/  IMAD.MOV.U32 R98, RZ, RZ, R51 ;  /* 0x000000ffff627224 */ /* 0x000fe200078e0033 */
[----:B------:R-:W-:-:S03]  /*7680*/  ISETP.EQ.AND.EX P4, PT, R100, R95, !P2, P4 ;  /* 0x0000005f6400720c */ /* 0x000fc60005782340 */
[----:B------:R-:W-:Y:S01]  /*7690*/  IMAD.WIDE.U32.X R98, RZ, R94, R98, P6 ;  /* 0x0000005eff627225 */ /* 0x000fe200030e0462 */
[----:B------:R-:W-:-:S03]  /*76a0*/  ISETP.LT.U32.OR.EX P5, PT, R100, R95, P4, P5 ;  /* 0x0000005f6400720c */ /* 0x000fc600027a1550 */
[----:B------:R-:W-:Y:S01]  /*76b0*/  IMAD.WIDE.U32 R100, R107, 0x3d1, RZ ;  /* 0x000003d16b647825 */ /* 0x000fe200078e00ff */
[----:B------:R-:W-:-:S04]  /*76c0*/  SEL R37, RZ, 0x1, !P5 ;  /* 0x00000001ff257807 */ /* 0x000fc80006800000 */
[----:B------:R-:W-:-:S04]  /*76d0*/  IADD3 R37, P2, P4, R97, R52, R37 ;  /* 0x0000003461257210 */ /* 0x000fc80007c5e025 */
[----:B------:R-:W-:Y:S02]  /*76e0*/  IADD3.X R53, PT, PT, R41, R96, RZ, P2, P4 ;  /* 0x0000006029357210 */ /* 0x000fe400017e84ff */
[CC--:B------:R-:W-:Y:S02]  /*76f0*/  ISETP.EQ.U32.AND P2, PT, R29.reuse, R32.reuse, PT ;  /* 0x000000201d00720c */ /* 0x0c0fe40003f42070 */
[----:B------:R-:W-:Y:S02]  /*7700*/  ISETP.LT.U32.AND P4, PT, R29, R32, PT ;  /* 0x000000201d00720c */ /* 0x000fe40003f81070 */
[----:B------:R-:W-:-:S04]  /*7710*/  ISETP.EQ.AND.EX P2, PT, R36, R35, !P1, P2 ;  /* 0x000000232400720c */ /* 0x000fc80004f42320 */
[----:B------:R-:W-:-:S04]  /*7720*/  ISETP.LT.U32.OR.EX P4, PT, R36, R35, P2, P4 ;  /* 0x000000232400720c */ /* 0x000fc80001781540 */
[----:B------:R-:W-:-:S04]  /*7730*/  SEL R31, RZ, 0x1, !P4 ;  /* 0x00000001ff1f7807 */ /* 0x000fc80006000000 */
[----:B------:R-:W-:-:S04]  /*7740*/  IADD3 R31, P1, P2, R31, R37, R20 ;  /* 0x000000251f1f7210 */ /* 0x000fc80007a3e014 */
[----:B------:R-:W-:Y:S02]  /*7750*/  IADD3.X R92, PT, PT, RZ, R53, R21, P1, P2 ;  /* 0x00000035ff5c7210 */ /* 0x000fe40000fe4415 */
[----:B------:R-:W-:-:S04]  /*7760*/  ISETP.GE.U32.AND P1, PT, R97, R40, PT ;  /* 0x000000286100720c */ /* 0x000fc80003f26070 */
[----:B------:R-:W-:Y:S01]  /*7770*/  ISETP.GE.U32.AND.EX P1, PT, R41, R103, PT, P1 ;  /* 0x000000672900720c */ /* 0x000fe20003f26110 */
[----:B------:R-:W-:-:S03]  /*7780*/  IMAD.WIDE.U32 R40, R105, 0x3d1, RZ ;  /* 0x000003d169287825 */ /* 0x000fc600078e00ff */
[----:B------:R-:W-:Y:S01]  /*7790*/  SEL R35, RZ, 0x1, P1 ;  /* 0x00000001ff237807 */ /* 0x000fe20000800000 */
[----:B------:R-:W-:-:S03]  /*77a0*/  IMAD.WIDE.U32 R100, P1, RZ, R105, R100 ;  /* 0x00000069ff647225 */ /* 0x000fc60007820064 */
[----:B------:R-:W-:Y:S02]  /*77b0*/  IADD3 R35, P6, P3, R40, R98, R35 ;  /* 0x0000006228237210 */ /* 0x000fe40007bde023 */
[----:B------:R-:W-:-:S04]  /*77c0*/  IADD3 R41, P2, PT, R41, R100, RZ ;  /* 0x0000006429297210 */ /* 0x000fc80007f5e0ff */
[----:B------:R-:W-:Y:S02]  /*77d0*/  IADD3.X R98, PT, PT, R41, R99, RZ, P6, P3 ;  /* 0x0000006329627210 */ /* 0x000fe400037e64ff */
[----:B------:R-:W-:Y:S02]  /*77e0*/  ISETP.NE.AND P6, PT, R102, RZ, PT ;  /* 0x000000ff6600720c */ /* 0x000fe40003fc5270 */
[----:B------:R-:W-:Y:S02]  /*77f0*/  ISETP.NE.AND P3, PT, R106, RZ, PT ;  /* 0x000000ff6a00720c */ /* 0x000fe40003f65270 */
[----:B------:R-:W-:Y:S02]  /*7800*/  SEL R51, RZ, 0x1, P6 ;  /* 0x00000001ff337807 */ /* 0x000fe40003000000 */
[----:B------:R-:W-:-:S04]  /*7810*/  LOP3.LUT P6, RZ, R10, 0x4, RZ, 0xc0, !PT ;  /* 0x000000040aff7812 */ /* 0x000fc800078cc0ff */
[----:B------:R-:W-:Y:S02]  /*7820*/  SEL R93, RZ, 0x1, !P6 ;  /* 0x00000001ff5d7807 */ /* 0x000fe40007000000 */
[----:B------:R-:W-:-:S04]  /*7830*/  ISETP.EQ.U32.AND P6, PT, R37, R52, PT ;  /* 0x000000342500720c */ /* 0x000fc80003fc2070 */
[----:B------:R-:W-:Y:S02]  /*7840*/  ISETP.EQ.AND.EX P5, PT, R53, R96, P5, P6 ;  /* 0x000000603500720c */ /* 0x000fe40002fa2360 */
[----:B------:R-:W-:Y:S01]  /*7850*/  ISETP.LT.U32.AND P6, PT, R37, R52, PT ;  /* 0x000000342500720c */ /* 0x000fe20003fc1070 */
[----:B------:R-:W-:-:S03]  /*7860*/  IMAD.MOV.U32 R52, RZ, RZ, R101 ;  /* 0x000000ffff347224 */ /* 0x000fc600078e0065 */
[----:B------:R-:W-:Y:S01]  /*7870*/  ISETP.LT.U32.OR.EX P5, PT, R53, R96, P5, P6 ;  /* 0x000000603500720c */ /* 0x000fe20002fa1560 */
[----:B------:R-:W-:Y:S01]  /*7880*/  IMAD.X R53, RZ, RZ, RZ, P1 ;  /* 0x000000ffff357224 */ /* 0x000fe200008e06ff */
[CC--:B------:R-:W-:Y:S02]  /*7890*/  ISETP.EQ.U32.AND P6, PT, R31.reuse, R20.reuse, PT ;  /* 0x000000141f00720c */ /* 0x0c0fe40003fc2070 */
[----:B------:R-:W-:Y:S01]  /*78a0*/  SEL R37, RZ, 0x1, !P5 ;  /* 0x00000001ff257807 */ /* 0x000fe20006800000 */
[----:B------:R-:W-:Y:S01]  /*78b0*/  IMAD.WIDE.U32.X R52, RZ, R107, R52, P2 ;  /* 0x0000006bff347225 */ /* 0x000fe200010e0434 */
[----:B------:R-:W-:Y:S02]  /*78c0*/  ISETP.LT.U32.AND P1, PT, R31, R20, PT ;  /* 0x000000141f00720c */ /* 0x000fe40003f21070 */
        /* <DEDUP_REMOVED lines=9> */
[C---:B------:R-:W-:Y:S02]  /*7960*/  ISETP.EQ.AND.EX P2, PT, R20.reuse, R105, P5, P2 ;  /* 0x000000691400720c */ /* 0x040fe40002f42320 */
[----:B------:R-:W-:Y:S02]  /*7970*/  SEL R21, RZ, 0x1, P6 ;  /* 0x00000001ff157807 */ /* 0x000fe40003000000 */
[----:B------:R-:W-:Y:S02]  /*7980*/  IADD3 R35, P5, P6, R35, R37, R38 ;  /* 0x0000002523237210 */ /* 0x000fe40007ebe026 */
[----:B------:R-:W-:Y:S02]  /*7990*/  ISETP.LT.U32.OR.EX P2, PT, R20, R105, P2, P4 ;  /* 0x000000691400720c */ /* 0x000fe40001741540 */
[----:B------:R-:W-:-:S02]  /*79a0*/  SEL R41, RZ, 0x1, !P3 ;  /* 0x00000001ff297807 */ /* 0x000fc40005800000 */
[----:B------:R-:W-:Y:S02]  /*79b0*/  IADD3 R28, P4, PT, R21, R52, RZ ;  /* 0x00000034151c7210 */ /* 0x000fe40007f9e0ff */
[----:B------:R-:W-:Y:S02]  /*79c0*/  IADD3 R37, P3, PT, R93, R42, RZ ;  /* 0x0000002a5d257210 */ /* 0x000fe40007f7e0ff */
[----:B------:R-:W-:Y:S01]  /*79d0*/  IADD3.X R52, PT, PT, RZ, R20, R39, P5, P6 ;  /* 0x00000014ff347210 */ /* 0x000fe20002fec427 */
[----:B------:R-:W-:Y:S01]  /*79e0*/  IMAD.X R40, RZ, RZ, R53, P4 ;  /* 0x000000ffff287224 */ /* 0x000fe200020e0635 */
[-C--:B------:R-:W-:Y:S02]  /*79f0*/  ISETP.EQ.U32.AND P6, PT, R35, R38.reuse, PT ;  /* 0x000000262300720c */ /* 0x080fe40003fc2070 */
[----:B------:R-:W-:Y:S02]  /*7a00*/  SEL R20, R37, RZ, P0 ;  /* 0x000000ff25147207 */ /* 0x000fe40000000000 */
[----:B------:R-:W-:-:S02]  /*7a10*/  ISETP.LT.U32.AND P5, PT, R35, R38, PT ;  /* 0x000000262300720c */ /* 0x000fc40003fa1070 */
[CC--:B------:R-:W-:Y:S02]  /*7a20*/  ISETP.EQ.AND.EX P6, PT, R52.reuse, R39.reuse, P1, P6 ;  /* 0x000000273400720c */ /* 0x0c0fe40000fc2360 */
[----:B------:R-:W-:Y:S02]  /*7a30*/  SEL R37, RZ, 0x1, !P2 ;  /* 0x00000001ff257807 */ /* 0x000fe40005000000 */
[----:B------:R-:W-:Y:S02]  /*7a40*/  IADD3 R41, P2, PT, R41, R46, RZ ;  /* 0x0000002e29297210 */ /* 0x000fe40007f5e0ff */
[----:B------:R-:W-:Y:S02]  /*7a50*/  ISETP.LT.U32.OR.EX P5, PT, R52, R39, P6, P5 ;  /* 0x000000273400720c */ /* 0x000fe400037a1550 */
[----:B------:R-:W-:Y:S01]  /*7a60*/  IADD3 R32, P4, PT, R51, R44, RZ ;  /* 0x0000002c33207210 */ /* 0x000fe20007f9e0ff */
[----:B------:R-:W-:Y:S01]  /*7a70*/  IMAD.X R51, RZ, RZ, R47, P2 ;  /* 0x000000ffff337224 */ /* 0x000fe200010e062f */
[----:B------:R-:W-:-:S02]  /*7a80*/  IADD3 R37, P2, P6, R28, R107, R37 ;  /* 0x0000006b1c257210 */ /* 0x000fc40007e5e025 */
[----:B------:R-:W-:Y:S02]  /*7a90*/  SEL R38, RZ, 0x1, !P5 ;  /* 0x00000001ff267807 */ /* 0x000fe40006800000 */
[----:B------:R-:W-:Y:S02]  /*7aa0*/  IADD3 R23, P1, PT, R23, -R20, RZ ;  /* 0x8000001417177210 */ /* 0x000fe40007f3e0ff */
[----:B------:R-:W-:Y:S02]  /*7ab0*/  SEL R32, R32, RZ, P0 ;  /* 0x000000ff20207207 */ /* 0x000fe40000000000 */
[----:B------:R-:W-:Y:S02]  /*7ac0*/  SEL R20, R48, RZ, P0 ;  /* 0x000000ff30147207 */ /* 0x000fe40000000000 */
[----:B------:R-:W-:Y:S02]  /*7ad0*/  IADD3.X R40, PT, PT, R40, RZ, RZ, P2, P6 ;  /* 0x000000ff28287210 */ /* 0x000fe400017ec4ff */
[----:B------:R-:W-:Y:S01]  /*7ae0*/  SEL R39, R41, RZ, P0 ;  /* 0x000000ff29277207 */ /* 0x000fe20000000000 */
[----:B------:R-:W-:Y:S01]  /*7af0*/  IMAD.X R41, RZ, RZ, R43, P3 ;  /* 0x000000ffff297224 */ /* 0x000fe200018e062b */
[----:B------:R-:W-:-:S02]  /*7b00*/  IADD3 R38, P6, PT, R38, R37, RZ ;  /* 0x0000002526267210 */ /* 0x000fc40007fde0ff */
[----:B------:R-:W-:Y:S02]  /*7b10*/  IADD3 R21, P5, PT, R25, -R32, RZ ;  /* 0x8000002019157210 */ /* 0x000fe40007fbe0ff */
[----:B------:R-:W-:Y:S01]  /*7b20*/  IADD3 R25, P2, PT, R27, -R20, RZ ;  /* 0x800000141b197210 */ /* 0x000fe20007f5e0ff */
[----:B------:R-:W-:Y:S01]  /*7b30*/  IMAD.X R40, RZ, RZ, R40, P6 ;  /* 0x000000ffff287224 */ /* 0x000fe200030e0628 */
[----:B------:R-:W-:Y:S01]  /*7b40*/  IADD3 R27, P3, PT, R34, -R39, RZ ;  /* 0x80000027221b7210 */ /* 0x000fe20007f7e0ff */
[----:B------:R-:W-:Y:S01]  /*7b50*/  IMAD.X R39, RZ, RZ, R45, P4 ;  /* 0x000000ffff277224 */ /* 0x000fe200020e062d */
[----:B------:R-:W-:Y:S02]  /*7b60*/  ISETP.NE.U32.AND P4, PT, R38, RZ, PT ;  /* 0x000000ff2600720c */ /* 0x000fe40003f85070 */
[----:B------:R-:W-:Y:S02]  /*7b70*/  SEL R41, R41, RZ, P0 ;  /* 0x000000ff29297207 */ /* 0x000fe40000000000 */
[----:B------:R-:W-:-:S02]  /*7b80*/  ISETP.NE.AND.EX P4, PT, R40, RZ, PT, P4 ;  /* 0x000000ff2800720c */ /* 0x000fc40003f85340 */
[----:B------:R-:W-:Y:S01]  /*7b90*/  SEL R37, R49, RZ, P0 ;  /* 0x000000ff31257207 */ /* 0x000fe20000000000 */
[----:B------:R-:W-:Y:S01]  /*7ba0*/  IMAD.X R24, R24, 0x1, ~R41, P1 ;  /* 0x0000000118187824 */ /* 0x000fe200008e0e29 */
[----:B------:R-:W-:Y:S01]  /*7bb0*/  SEL R39, R39, RZ, P0 ;  /* 0x000000ff27277207 */ /* 0x000fe20000000000 */
[----:B------:R-:W-:Y:S01]  /*7bc0*/  IMAD.MOV.U32 R41, RZ, RZ, R30 ;  /* 0x000000ffff297224 */ /* 0x000fe200078e001e */
[----:B------:R-:W-:Y:S01]  /*7bd0*/  SEL R32, R51, RZ, P0 ;  /* 0x000000ff33207207 */ /* 0x000fe20000000000 */
[----:B------:R-:W-:Y:S02]  /*7be0*/  IMAD.X R28, R26, 0x1, ~R37, P2 ;  /* 0x000000011a1c7824 */ /* 0x000fe400010e0e25 */
[----:B------:R-:W-:Y:S02]  /*7bf0*/  IMAD.X R20, R22, 0x1, ~R39, P5 ;  /* 0x0000000116147824 */ /* 0x000fe400028e0e27 */
[----:B------:R-:W-:Y:S02]  /*7c00*/  IMAD.X R26, R33, 0x1, ~R32, P3 ;  /* 0x00000001211a7824 */ /* 0x000fe400018e0e20 */
        /* <DEDUP_REMOVED lines=8> */
.L_x_318:
        /* <DEDUP_REMOVED lines=34> */
.L_x_317:
[----:B------:R-:W-:Y:S02]  /*7eb0*/  IMAD.MOV.U32 R35, RZ, RZ, R22 ;  /* 0x000000ffff237224 */ /* 0x000fe400078e0016 */
[----:B------:R-:W-:-:S07]  /*7ec0*/  IMAD.MOV.U32 R52, RZ, RZ, R30 ;  /* 0x000000ffff347224 */ /* 0x000fce00078e001e */
.L_x_316:
[----:B------:R-:W-:Y:S05]  /*7ed0*/  BSYNC.RECONVERGENT B1 ;  /* 0x0000000000017941 */ /* 0x000fea0003800200 */
.L_x_315:
        /* <DEDUP_REMOVED lines=18> */
[----:B------:R-:W-:-:S02]  /*8000*/  SEL R37, RZ, 0x1, P0 ;  /* 0x00000001ff257807 */ /* 0x000fc40000000000 */
[----:B------:R-:W-:Y:S02]  /*8010*/  SEL R99, R49, RZ, P5 ;  /* 0x000000ff31637207 */ /* 0x000fe40002800000 */
[----:B------:R-:W-:Y:S02]  /*8020*/  IADD3 R38, P1, PT, R41, -R38, RZ ;  /* 0x8000002629267210 */ /* 0x000fe40007f3e0ff */
[----:B------:R-:W-:Y:S02]  /*8030*/  IADD3 R22, P0, PT, R39, R42, RZ ;  /* 0x0000002a27167210 */ /* 0x000fe40007f1e0ff */
[----:B------:R-:W-:Y:S01]  /*8040*/  SEL R33, RZ, 0x1, !P3 ;  /* 0x00000001ff217807 */ /* 0x000fe20005800000 */
[----:B------:R-:W-:Y:S01]  /*8050*/  IMAD.X R99, R50, 0x1, ~R99, P1 ;  /* 0x0000000132637824 */ /* 0x000fe200008e0e63 */
[----:B------:R-:W-:Y:S01]  /*8060*/  SEL R22, R22, RZ, P5 ;  /* 0x000000ff16167207 */ /* 0x000fe20002800000 */
[----:B------:R-:W-:Y:S01]  /*8070*/  IMAD.X R41, RZ, RZ, R43, P0 ;  /* 0x000000ffff297224 */ /* 0x000fe200000e062b */
[----:B------:R-:W-:Y:S01]  /*8080*/  IADD3 R96, P6, PT, R37, R44, RZ ;  /* 0x0000002c25607210 */ /* 0x000fe20007fde0ff */
[----:B------:R-:W-:Y:S01]  /*8090*/  IMAD.WIDE.U32 R50, R15, R38, RZ ;  /* 0x000000260f327225 */ /* 0x000fe200078e00ff */
[----:B------:R-:W-:-:S02]  /*80a0*/  IADD3 R32, P4, PT, R33, R46, RZ ;  /* 0x0000002e21207210 */ /* 0x000fc40007f9e0ff */
[----:B------:R-:W-:Y:S01]  /*80b0*/  IADD3 R39, P3, PT, R31, -R22, RZ ;  /* 0x800000161f277210 */ /* 0x000fe20007f7e0ff */
[----:B------:R-:W-:Y:S01]  /*80c0*/  IMAD.WIDE.U32 R30, R99, R12, RZ ;  /* 0x0000000c631e7225 */ /* 0x000fe200078e00ff */
[----:B------:R-:W-:Y:S02]  /*80d0*/  SEL R32, R32, RZ, P5 ;  /* 0x000000ff20207207 */ /* 0x000fe40002800000 */
[----:B------:R-:W-:Y:S01]  /*80e0*/  SEL R96, R96, RZ, P5 ;  /* 0x000000ff60607207 */ /* 0x000fe20002800000 */
[----:B------:R-:W-:Y:S01]  /*80f0*/  IMAD.X R97, RZ, RZ, R45, P6 ;  /* 0x000000ffff617224 */ /* 0x000fe200030e062d */
[----:B------:R-:W-:Y:S01]  /*8100*/  IADD3 R32, P1, PT, R35, -R32, RZ ;  /* 0x8000002023207210 */ /* 0x000fe20007f3e0ff */
[C---:B------:R-:W-:Y:S01]  /*8110*/  IMAD.WIDE.U32 R34, P0, R38.reuse, R13, R30 ;  /* 0x0000000d26227225 */ /* 0x040fe2000780001e */
[----:B------:R-:W-:Y:S02]  /*8120*/  IADD3 R96, P2, PT, R29, -R96, RZ ;  /* 0x800000601d607210 */ /* 0x000fe40007f5e0ff */
[----:B------:R-:W-:Y:S01]  /*8130*/  SEL R97, R97, RZ, P5 ;  /* 0x000000ff61617207 */ /* 0x000fe20002800000 */
[----:B------:R-:W-:Y:S01]  /*8140*/  IMAD.WIDE.U32 R30, R38, R12, RZ ;  /* 0x0000000c261e7225 */ /* 0x000fe200078e00ff */
[----:B------:R-:W-:-:S03]  /*8150*/  SEL R41, R41, RZ, P5 ;  /* 0x000000ff29297207 */ /* 0x000fc60002800000 */
[----:B------:R-:W-:Y:S02]  /*8160*/  IMAD.X R29, RZ, RZ, R47, P4 ;  /* 0x000000ffff1d7224 */ /* 0x000fe400020e062f */
[----:B------:R-:W-:Y:S01]  /*8170*/  IMAD.X R37, RZ, RZ, RZ, P0 ;  /* 0x000000ffff257224 */ /* 0x000fe200000e06ff */
[----:B------:R-:W-:Y:S01]  /*8180*/  IADD3 RZ, P0, PT, R31, R34, RZ ;  /* 0x000000221fff7210 */ /* 0x000fe20007f1e0ff */
[----:B------:R-:W-:Y:S01]  /*8190*/  IMAD.X R97, R36, 0x1, ~R97, P2 ;  /* 0x0000000124617824 */ /* 0x000fe200010e0e61 */
[----:B------:R-:W-:Y:S01]  /*81a0*/  SEL R29, R29, RZ, P5 ;  /* 0x000000ff1d1d7207 */ /* 0x000fe20002800000 */
[----:B------:R-:W-:Y:S02]  /*81b0*/  IMAD.MOV.U32 R36, RZ, RZ, R35 ;  /* 0x000000ffff247224 */ /* 0x000fe400078e0023 */
[----:B------:R-:W-:Y:S02]  /*81c0*/  IMAD R22, R17, R38, RZ ;  /* 0x0000002611167224 */ /* 0x000fe400078e02ff */
[----:B------:R-:W-:-:S04]  /*81d0*/  IMAD.WIDE.U32 R34, R99, R14, RZ ;  /* 0x0000000e63227225 */ /* 0x000fc800078e00ff */
[----:B------:R-:W-:-:S04]  /*81e0*/  IMAD.WIDE.U32 R30, R99, R15, RZ ;  /* 0x0000000f631e7225 */ /* 0x000fc800078e00ff */
[----:B------:R-:W-:-:S04]  /*81f0*/  IMAD.WIDE.U32 R102, R97, R12, RZ ;  /* 0x0000000c61667225 */ /* 0x000fc800078e00ff */
[C---:B------:R-:W-:Y:S02]  /*8200*/  IMAD R33, R99.reuse, R15, R22 ;  /* 0x0000000f63217224 */ /* 0x040fe400078e0216 */
[----:B------:R-:W-:-:S04]  /*8210*/  IMAD.WIDE.U32.X R36, R99, R13, R36, P0 ;  /* 0x0000000d63247225 */ /* 0x000fc800000e0424 */
[----:B------:R-:W-:Y:S02]  /*8220*/  IMAD.X R41, R92, 0x1, ~R41, P3 ;  /* 0x000000015c297824 */ /* 0x000fe400018e0e29 */
[----:B------:R-:W-:-:S04]  /*8230*/  IMAD.WIDE.U32 R94, R38, R14, RZ ;  /* 0x0000000e265e7225 */ /* 0x000fc800078e00ff */
[----:B------:R-:W-:-:S04]  /*8240*/  IMAD.WIDE.U32 R34, P3, R38, R18, R34 ;  /* 0x0000001226227225 */ /* 0x000fc80007860022 */
[----:B------:R-:W-:Y:S01]  /*8250*/  IMAD.X R29, R52, 0x1, ~R29, P1 ;  /* 0x00000001341d7824 */ /* 0x000fe200008e0e1d */
[----:B------:R-:W-:Y:S01]  /*8260*/  IADD3 RZ, P0, PT, R95, R34, RZ ;  /* 0x000000225fff7210 */ /* 0x000fe20007f1e0ff */
[----:B------:R-:W-:Y:S01]  /*8270*/  IMAD.IADD R22, R51, 0x1, R33 ;  /* 0x0000000133167824 */ /* 0x000fe200078e0221 */
[----:B------:R-:W-:Y:S01]  /*8280*/  IADD3 R33, P6, PT, R36, R50, RZ ;  /* 0x0000003224217210 */ /* 0x000fe20007fde0ff */
[----:B------:R-:W-:-:S04]  /*8290*/  IMAD.WIDE.U32 R92, P1, R38, R17, R30 ;  /* 0x00000011265c7225 */ /* 0x000fc8000782001e */
[----:B------:R-:W-:-:S04]  /*82a0*/  IMAD.WIDE.U32 R100, R96, R12, RZ ;  /* 0x0000000c60647225 */ /* 0x000fc800078e00ff */
[----:B------:R-:W-:-:S04]  /*82b0*/  IMAD.WIDE.U32 R30, P5, R96, R13, R102 ;  /* 0x0000000d601e7225 */ /* 0x000fc800078a0066 */
[----:B------:R-:W-:Y:S01]  /*82c0*/  IMAD.WIDE.U32 R52, R38, R15, RZ ;  /* 0x0000000f26347225 */ /* 0x000fe200078e00ff */
[----:B------:R-:W-:-:S03]  /*82d0*/  IADD3 RZ, P4, PT, R101, R30, RZ ;  /* 0x0000001e65ff7210 */ /* 0x000fc60007f9e0ff */
        /* <DEDUP_REMOVED lines=8> */
[----:B------:R-:W-:Y:S01]  /*8360*/  IADD3 R22, P6, PT, R33, R36, RZ ;  /* 0x0000002421167210 */ /* 0x000fe20007fde0ff */
[----:B------:R-:W-:Y:S01]  /*8370*/  IMAD R101, R97, R12, R34 ;  /* 0x0000000c61657224 */ /* 0x000fe200078e0222 */
[----:B------:R-:W-:Y:S01]  /*8380*/  SEL R117, RZ, 0x1, P1 ;  /* 0x00000001ff757807 */ /* 0x000fe20000800000 */
[----:B------:R-:W-:Y:S01]  /*8390*/  IMAD.MOV.U32 R50, RZ, RZ, R93 ;  /* 0x000000ffff327224 */ /* 0x000fe200078e005d */
[----:B------:R-:W-:Y:S01]  /*83a0*/  ISETP.GE.U32.AND P1, PT, R22, R36, PT ;  /* 0x000000241600720c */ /* 0x000fe20003f26070 */
[----:B------:R-:W-:Y:S02]  /*83b0*/  IMAD R93, R99, R14, R30 ;  /* 0x0000000e635d7224 */ /* 0x000fe400078e021e */
[----:B------:R-:W-:Y:S02]  /*83c0*/  IMAD.IADD R30, R37, 0x1, R101 ;  /* 0x00000001251e7824 */ /* 0x000fe400078e0265 */
[----:B------:R-:W-:-:S04]  /*83d0*/  IMAD.WIDE.U32 R52, R14, R38, RZ ;  /* 0x000000260e347225 */ /* 0x000fc800078e00ff */
[----:B------:R-:W-:-:S04]  /*83e0*/  IMAD.WIDE.U32.X R50, R99, R17, R50, P2 ;  /* 0x0000001163327225 */ /* 0x000fc800010e0432 */
[----:B------:R-:W-:Y:S02]  /*83f0*/  IMAD.X R33, R30, 0x1, R95, P6 ;  /* 0x000000011e217824 */ /* 0x000fe400030e065f */
[----:B------:R-:W-:Y:S01]  /*8400*/  IMAD.X R37, RZ, RZ, RZ, P5 ;  /* 0x000000ffff257224 */ /* 0x000fe200028e06ff */
[----:B------:R-:W-:Y:S01]  /*8410*/  IADD3 R117, P2, P5, R52, R50, R117 ;  /* 0x0000003234757210 */ /* 0x000fe20007d5e075 */
[----:B------:R-:W-:Y:S01]  /*8420*/  IMAD.IADD R98, R53, 0x1, R93 ;  /* 0x0000000135627824 */ /* 0x000fe200078e025d */
[----:B------:R-:W-:Y:S01]  /*8430*/  ISETP.GE.U32.AND.EX P1, PT, R33, R30, PT, P1 ;  /* 0x0000001e2100720c */ /* 0x000fe20003f26110 */
[-C--:B------:R-:W-:Y:S02]  /*8440*/  IMAD R34, R17, R96.reuse, RZ ;  /* 0x0000006011227224 */ /* 0x080fe400078e02ff */
[----:B------:R-:W-:Y:S01]  /*8450*/  IMAD.MOV.U32 R36, RZ, RZ, R31 ;  /* 0x000000ffff247224 */ /* 0x000fe200078e001f */
[----:B------:R-:W-:Y:S01]  /*8460*/  IADD3.X R119, PT, PT, R98, R51, RZ, P2, P5 ;  /* 0x0000003362777210 */ /* 0x000fe200017ea4ff */
[----:B------:R-:W-:Y:S01]  /*8470*/  IMAD.WIDE.U32 R30, R15, R96, RZ ;  /* 0x000000600f1e7225 */ /* 0x000fe200078e00ff */
[----:B------:R-:W-:-:S03]  /*8480*/  SEL R40, RZ, 0x1, P1 ;  /* 0x00000001ff287807 */ /* 0x000fc60000800000 */
[CC--:B------:R-:W-:Y:S02]  /*8490*/  IMAD R53, R97.reuse, R15.reuse, R34 ;  /* 0x0000000f61357224 */ /* 0x0c0fe400078e0222 */
[----:B------:R-:W-:-:S04]  /*84a0*/  IMAD.WIDE.U32 R104, R97, R15, RZ ;  /* 0x0000000f61687225 */ /* 0x000fc800078e00ff */
[----:B------:R-:W-:-:S04]  /*84b0*/  IMAD.WIDE.U32 R50, R97, R14, RZ ;  /* 0x0000000e61327225 */ /* 0x000fc800078e00ff */
[----:B------:R-:W-:Y:S01]  /*84c0*/  IMAD.IADD R114, R31, 0x1, R53 ;  /* 0x000000011f727824 */ /* 0x000fe200078e0235 */
[----:B------:R-:W-:Y:S01]  /*84d0*/  IADD3 R31, P5, PT, R117, R30, RZ ;  /* 0x0000001e751f7210 */ /* 0x000fe20007fbe0ff */
[----:B------:R-:W-:-:S04]  /*84e0*/  IMAD.WIDE.U32 R92, R99, R16, RZ ;  /* 0x00000010635c7225 */ /* 0x000fc800078e00ff */
[----:B------:R-:W-:-:S04]  /*84f0*/  IMAD.WIDE.U32 R94, R96, R15, RZ ;  /* 0x0000000f605e7225 */ /* 0x000fc800078e00ff */
[----:B------:R-:W-:-:S04]  /*8500*/  IMAD.WIDE.U32 R104, P2, R96, R17, R104 ;  /* 0x0000001160687225 */ /* 0x000fc80007840068 */
[----:B------:R-:W-:-:S04]  /*8510*/  IMAD.WIDE.U32 R102, R96, R14, RZ ;  /* 0x0000000e60667225 */ /* 0x000fc800078e00ff */
[----:B------:R-:W-:-:S04]  /*8520*/  IMAD.WIDE.U32 R50, P6, R96, R18, R50 ;  /* 0x0000001260327225 */ /* 0x000fc800078c0032 */
[----:B------:R-:W-:-:S04]  /*8530*/  IMAD.WIDE.U32.X R106, R97, R13, R36, P4 ;  /* 0x0000000d616a7225 */ /* 0x000fc800020e0424 */
[----:B------:R-:W-:Y:S01]  /*8540*/  IMAD.X R115, R114, 0x1, R119, P5 ;  /* 0x0000000172737824 */ /* 0x000fe200028e0677 */
[----:B------:R-:W-:Y:S01]  /*8550*/  IADD3 RZ, P5, PT, R95, R104, RZ ;  /* 0x000000685fff7210 */ /* 0x000fe20007fbe0ff */
[----:B------:R-:W-:-:S04]  /*8560*/  IMAD.WIDE.U32 R36, P4, R38, R19, R92 ;  /* 0x0000001326247225 */ /* 0x000fc8000788005c */
[----:B------:R-:W-:-:S04]  /*8570*/  IMAD.WIDE.U32 R110, R41, R12, RZ ;  /* 0x0000000c296e7225 */ /* 0x000fc800078e00ff */
[----:B------:R-:W-:Y:S01]  /*8580*/  IMAD.X R93, RZ, RZ, RZ, P3 ;  /* 0x000000ffff5d7224 */ /* 0x000fe200018e06ff */
[----:B------:R-:W-:Y:S01]  /*8590*/  IADD3 R40, P1, P3, R31, R106, R40 ;  /* 0x0000006a1f287210 */ /* 0x000fe20007b3e028 */
[----:B------:R-:W-:Y:S01]  /*85a0*/  IMAD.X R95, RZ, RZ, RZ, P2 ;  /* 0x000000ffff5f7224 */ /* 0x000fe200010e06ff */
[----:B------:R-:W-:Y:S01]  /*85b0*/  IADD3 RZ, P2, PT, R103, R50, RZ ;  /* 0x0000003267ff7210 */ /* 0x000fe20007f5e0ff */
[----:B------:R-:W-:Y:S01]  /*85c0*/  IMAD.MOV.U32 R92, RZ, RZ, R35 ;  /* 0x000000ffff5c7224 */ /* 0x000fe200078e0023 */
[----:B------:R-:W-:Y:S01]  /*85d0*/  IADD3.X R106, PT, PT, R115, R107, RZ, P1, P3 ;  /* 0x0000006b736a7210 */ /* 0x000fe20000fe64ff */
[----:B------:R-:W-:-:S04]  /*85e0*/  IMAD.WIDE.U32 R102, R97, R16, RZ ;  /* 0x0000001061667225 */ /* 0x000fc800078e00ff */
[----:B------:R-:W-:-:S04]  /*85f0*/  IMAD.WIDE.U32.X R92, R99, R18, R92, P0 ;  /* 0x00000012635c7225 */ /* 0x000fc800000e045c */
[----:B------:R-:W-:-:S04]  /*8600*/  IMAD.WIDE.U32 R110, P0, R39, R13, R110 ;  /* 0x0000000d276e7225 */ /* 0x000fc8000780006e */
[----:B------:R-:W-:-:S04]  /*8610*/  IMAD.WIDE.U32 R100, R38, R16, RZ ;  /* 0x0000001026647225 */ /* 0x000fc800078e00ff */
[----:B------:R-:W-:Y:S01]  /*8620*/  IMAD.WIDE.U32 R34, R41, R15, RZ ;  /* 0x0000000f29227225 */ /* 0x000fe200078e00ff */
[----:B------:R-:W-:-:S03]  /*8630*/  IADD3 RZ, P3, PT, R101, R36, RZ ;  /* 0x0000002465ff7210 */ /* 0x000fc60007f7e0ff */
[----:B------:R-:W-:Y:S02]  /*8640*/  IMAD.MOV.U32 R94, RZ, RZ, R105 ;  /* 0x000000ffff5e7224 */ /* 0x000fe400078e0069 */
[----:B------:R-:W-:-:S04]  /*8650*/  IMAD.WIDE.U32 R108, R96, R16, RZ ;  /* 0x00000010606c7225 */ /* 0x000fc800078e00ff */
[----:B------:R-:W-:-:S04]  /*8660*/  IMAD.WIDE.U32 R102, P1, R96, R19, R102 ;  /* 0x0000001360667225 */ /* 0x000fc80007820066 */
[----:B------:R-:W-:Y:S01]  /*8670*/  IMAD.X R53, RZ, RZ, RZ, P0 ;  /* 0x000000ffff357224 */ /* 0x000fe200000e06ff */
[----:B------:R-:W-:Y:S01]  /*8680*/  ISETP.GE.U32.AND P0, PT, R117, R52, PT ;  /* 0x000000347500720c */ /* 0x000fe20003f06070 */
[----:B------:R-:W-:-:S03]  /*8690*/  IMAD.WIDE.U32 R104, R39, R12, RZ ;  /* 0x0000000c27687225 */ /* 0x000fc600078e00ff */
[----:B------:R-:W-:Y:S01]  /*86a0*/  ISETP.GE.U32.AND.EX P0, PT, R119, R98, PT, P0 ;  /* 0x000000627700720c */ /* 0x000fe20003f06100 */
[----:B------:R-:W-:-:S04]  /*86b0*/  IMAD.WIDE.U32.X R94, R97, R17, R94, P5 ;  /* 0x00000011615e7225 */ /* 0x000fc800028e045e */
[----:B------:R-:W-:-:S04]  /*86c0*/  IMAD.WIDE.U32 R100, R39, R15, RZ ;  /* 0x0000000f27647225 */ /* 0x000fc800078e00ff */
[----:B------:R-:W-:-:S04]  /*86d0*/  IMAD.WIDE.U32 R34, P5, R39, R17, R34 ;  /* 0x0000001127227225 */ /* 0x000fc800078a0022 */
[----:B------:R-:W-:Y:S01]  /*86e0*/  IMAD.X R113, RZ, RZ, RZ, P6 ;  /* 0x000000ffff717224 */ /* 0x000fe200030e06ff */
[----:B------:R-:W-:Y:S01]  /*86f0*/  IADD3 RZ, P6, PT, R109, R102, RZ ;  /* 0x000000666dff7210 */ /* 0x000fe20007fde0ff */
[----:B------:R-:W-:Y:S02]  /*8700*/  IMAD.MOV.U32 R112, RZ, RZ, R51 ;  /* 0x000000ffff707224 */ /* 0x000fe400078e0033 */
[----:B------:R-:W-:Y:S01]  /*8710*/  IMAD.X R109, RZ, RZ, RZ, P4 ;  /* 0x000000ffff6d7224 */ /* 0x000fe200020e06ff */
[----:B------:R-:W-:Y:S01]  /*8720*/  IADD3 RZ, P4, PT, R105, R110, RZ ;  /* 0x0000006e69ff7210 */ /* 0x000fe20007f9e0ff */
[----:B------:R-:W-:Y:S01]  /*8730*/  IMAD.X R105, RZ, RZ, RZ, P1 ;  /* 0x000000ffff697224 */ /* 0x000fe200008e06ff */
[----:B------:R-:W-:Y:S01]  /*8740*/  IADD3 RZ, P1, PT, R101, R34, RZ ;  /* 0x0000002265ff7210 */ /* 0x000fe20007f3e0ff */
[----:B------:R-:W-:Y:S01]  /*8750*/  IMAD.MOV.U32 R104, RZ, RZ, R103 ;  /* 0x000000ffff687224 */ /* 0x000fe200078e0067 */
[----:B------:R-:W-:Y:S01]  /*8760*/  SEL R103, RZ, 0x1, P0 ;  /* 0x00000001ff677807 */ /* 0x000fe20000000000 */
[----:B------:R-:W-:Y:S01]  /*8770*/  IMAD.WIDE.U32.X R50, R97, R18, R112, P2 ;  /* 0x0000001261327225 */ /* 0x000fe200010e0470 */
[----:B------:R-:W-:-:S02]  /*8780*/  ISETP.GE.U32.AND P2, PT, R31, R30, PT ;  /* 0x0000001e1f00720c */ /* 0x000fc40003f46070 */
[----:B------:R-:W-:Y:S01]  /*8790*/  ISETP.GE.U32.AND P0, PT, R40, R31, PT ;  /* 0x0000001f2800720c */ /* 0x000fe20003f06070 */
[----:B------:R-:W-:Y:S01]  /*87a0*/  IMAD R34, R19, R38, RZ ;  /* 0x0000002613227224 */ /* 0x000fe200078e02ff */
[----:B------:R-:W-:Y:S01]  /*87b0*/  ISETP.GE.U32.AND.EX P2, PT, R115, R114, PT, P2 ;  /* 0x000000727300720c */ /* 0x000fe20003f46120 */
[----:B------:R-:W-:Y:S01]  /*87c0*/  IMAD R142, R13, R38, RZ ;  /* 0x000000260d8e7224 */ /* 0x000fe200078e02ff */
[----:B------:R-:W-:Y:S01]  /*87d0*/  ISETP.GE.U32.AND.EX P0, PT, R106, R115, PT, P0 ;  /* 0x000000736a00720c */ /* 0x000fe20003f06100 */
[----:B------:R-:W-:Y:S02]  /*87e0*/  IMAD.MOV.U32 R108, RZ, RZ, R37 ;  /* 0x000000ffff6c7224 */ /* 0x000fe400078e0025 */
[----:B------:R-:W-:Y:S01]  /*87f0*/  IMAD R107, R99, R16, R34 ;  /* 0x00000010636b7224 */ /* 0x000fe200078e0222 */
[----:B------:R-:W-:Y:S01]  /*8800*/  SEL R34, RZ, 0x1, P2 ;  /* 0x00000001ff227807 */ /* 0x000fe20001000000 */
[----:B------:R-:W-:-:S04]  /*8810*/  IMAD.WIDE.U32 R100, R16, R38, RZ ;  /* 0x0000002610647225 */ /* 0x000fc800078e00ff */
[----:B------:R-:W-:Y:S02]  /*8820*/  IMAD R142, R99, R12, R142 ;  /* 0x0000000c638e7224 */ /* 0x000fe400078e028e */
[-C--:B------:R-:W-:Y:S02]  /*8830*/  IMAD R30, R18, R96.reuse, RZ ;  /* 0x00000060121e7224 */ /* 0x080fe400078e02ff */
[----:B------:R-:W-:Y:S02]  /*8840*/  IMAD R31, R19, R96, RZ ;  /* 0x00000060131f7224 */ /* 0x000fe400078e02ff */
[----:B------:R-:W-:-:S04]  /*8850*/  IMAD.WIDE.U32.X R98, R99, R19, R108, P3 ;  /* 0x0000001363627225 */ /* 0x000fc800018e046c */
[----:B------:R-:W-:Y:S01]  /*8860*/  IMAD.IADD R102, R101, 0x1, R107 ;  /* 0x0000000165667824 */ /* 0x000fe200078e026b */
[----:B------:R-:W-:Y:S01]  /*8870*/  SEL R107, RZ, 0x1, P0 ;  /* 0x00000001ff6b7807 */ /* 0x000fe20000000000 */
[----:B------:R-:W-:Y:S01]  /*8880*/  IMAD.WIDE.U32 R36, R14, R96, RZ ;  /* 0x000000600e247225 */ /* 0x000fe200078e00ff */
[----:B------:R-:W-:-:S03]  /*8890*/  IADD3 R101, P2, P3, R100, R92, R103 ;  /* 0x0000005c64657210 */ /* 0x000fc60007b5e067 */
[----:B------:R-:W-:Y:S02]  /*88a0*/  IMAD.MOV.U32 R52, RZ, RZ, R111 ;  /* 0x000000ffff347224 */ /* 0x000fe400078e006f */
[C---:B------:R-:W-:Y:S02]  /*88b0*/  IMAD R109, R97.reuse, R14, R30 ;  /* 0x0000000e616d7224 */ /* 0x040fe400078e021e */
[C---:B------:R-:W-:Y:S02]  /*88c0*/  IMAD R111, R97.reuse, R16, R31 ;  /* 0x00000010616f7224 */ /* 0x040fe400078e021f */
[----:B------:R-:W-:Y:S01]  /*88d0*/  IMAD.WIDE.U32.X R30, R97, R19, R104, P6 ;  /* 0x00000013611e7225 */ /* 0x000fe200030e0468 */
[----:B------:R-:W-:Y:S02]  /*88e0*/  IADD3 R107, P0, P6, R107, R94, R34 ;  /* 0x0000005e6b6b7210 */ /* 0x000fe40007e1e022 */
[----:B------:R-:W-:Y:S01]  /*88f0*/  IADD3.X R97, PT, PT, R102, R93, RZ, P2, P3 ;  /* 0x0000005d66617210 */ /* 0x000fe200017e64ff */
[----:B------:R-:W-:Y:S01]  /*8900*/  IMAD.IADD R94, R37, 0x1, R109 ;  /* 0x00000001255e7824 */ /* 0x000fe200078e026d */
[C---:B------:R-:W-:Y:S01]  /*8910*/  IADD3 R34, P3, PT, R101.reuse, R36, RZ ;  /* 0x0000002465227210 */ /* 0x040fe20007f7e0ff */
[----:B------:R-:W-:Y:S01]  /*8920*/  IMAD.WIDE.U32 R92, R12, R39, RZ ;  /* 0x000000270c5c7225 */ /* 0x000fe200078e00ff */
[----:B------:R-:W-:-:S02]  /*8930*/  ISETP.GE.U32.AND P2, PT, R101, R100, PT ;  /* 0x000000646500720c */ /* 0x000fc40003f46070 */
[----:B------:R-:W-:Y:S01]  /*8940*/  IADD3.X R100, PT, PT, RZ, R95, RZ, P0, P6 ;  /* 0x0000005fff647210 */ /* 0x000fe200007ec4ff */
[----:B------:R-:W-:Y:S01]  /*8950*/  IMAD.X R95, R94, 0x1, R97, P3 ;  /* 0x000000015e5f7824 */ /* 0x000fe200018e0661 */
[C---:B------:R-:W-:Y:S01]  /*8960*/  ISETP.GE.U32.AND P0, PT, R34.reuse, R36, PT ;  /* 0x000000242200720c */ /* 0x040fe20003f06070 */
[----:B------:R-:W-:Y:S01]  /*8970*/  IMAD R36, R13, R39, RZ ;  /* 0x000000270d247224 */ /* 0x000fe200078e02ff */
[----:B------:R-:W-:Y:S01]  /*8980*/  IADD3 R107, P3, PT, R34, R107, RZ ;  /* 0x0000006b226b7210 */ /* 0x000fe20007f7e0ff */
[----:B------:R-:W-:Y:S01]  /*8990*/  IMAD.WIDE.U32.X R52, R41, R13, R52, P4 ;  /* 0x0000000d29347225 */ /* 0x000fe200020e0434 */
[----:B------:R-:W-:Y:S02]  /*89a0*/  ISETP.GE.U32.AND.EX P2, PT, R97, R102, PT, P2 ;  /* 0x000000666100720c */ /* 0x000fe40003f46120 */
[----:B------:R-:W-:Y:S01]  /*89b0*/  IADD3 R40, P6, PT, R40, R92, RZ ;  /* 0x0000005c28287210 */ /* 0x000fe20007fde0ff */
[----:B------:R-:W-:Y:S01]  /*89c0*/  IMAD R97, R41, R12, R36 ;  /* 0x0000000c29617224 */ /* 0x000fe200078e0224 */
[----:B------:R-:W-:Y:S01]  /*89d0*/  SEL R103, RZ, 0x1, P2 ;  /* 0x00000001ff677807 */ /* 0x000fe20001000000 */
[----:B------:R-:W-:Y:S01]  /*89e0*/  IMAD.X R100, R95, 0x1, R100, P3 ;  /* 0x000000015f647824 */ /* 0x000fe200018e0664 */
[----:B------:R-:W-:Y:S01]  /*89f0*/  ISETP.GE.U32.AND P3, PT, R107, R34, PT ;  /* 0x000000226b00720c */ /* 0x000fe20003f66070 */
[----:B------:R-:W-:Y:S01]  /*8a00*/  IMAD.WIDE.U32 R36, R16, R96, RZ ;  /* 0x0000006010247225 */ /* 0x000fe200078e00ff */
[----:B------:R-:W-:-:S02]  /*8a10*/  ISETP.GE.U32.AND P2, PT, R40, R92, PT ;  /* 0x0000005c2800720c */ /* 0x000fc40003f46070 */
[----:B------:R-:W-:Y:S01]  /*8a20*/  ISETP.GE.U32.AND.EX P0, PT, R95, R94, PT, P0 ;  /* 0x0000005e5f00720c */ /* 0x000fe20003f06100 */
[----:B------:R-:W-:Y:S01]  /*8a30*/  IMAD.IADD R34, R93, 0x1, R97 ;  /* 0x000000015d227824 */ /* 0x000fe200078e0261 */
[----:B------:R-:W-:Y:S01]  /*8a40*/  ISETP.GE.U32.AND.EX P3, PT, R100, R95, PT, P3 ;  /* 0x0000005f6400720c */ /* 0x000fe20003f66130 */
[----:B------:R-:W-:Y:S01]  /*8a50*/  IMAD.IADD R105, R37, 0x1, R111 ;  /* 0x0000000125697824 */ /* 0x000fe200078e026f */
[----:B------:R-:W-:Y:S01]  /*8a60*/  SEL R104, RZ, 0x1, P0 ;  /* 0x00000001ff687807 */ /* 0x000fe20000000000 */
[----:B------:R-:W-:Y:S01]  /*8a70*/  IMAD.X R37, R34, 0x1, R106, P6 ;  /* 0x0000000122257824 */ /* 0x000fe200030e066a */
[----:B------:R-:W-:Y:S01]  /*8a80*/  SEL R93, RZ, 0x1, P3 ;  /* 0x00000001ff5d7807 */ /* 0x000fe20001800000 */
[-C--:B------:R-:W-:Y:S01]  /*8a90*/  IMAD R92, R17, R39.reuse, RZ ;  /* 0x00000027115c7224 */ /* 0x080fe200078e02ff */
[----:B------:R-:W-:Y:S01]  /*8aa0*/  IADD3 R103, P0, P3, R36, R98, R103 ;  /* 0x0000006224677210 */ /* 0x000fe20007b1e067 */
[----:B------:R-:W-:Y:S01]  /*8ab0*/  IMAD.WIDE.U32 R94, R15, R39, RZ ;  /* 0x000000270f5e7225 */ /* 0x000fe200078e00ff */
[----:B------:R-:W-:-:S02]  /*8ac0*/  ISETP.GE.U32.AND.EX P2, PT, R37, R34, PT, P2 ;  /* 0x000000222500720c */ /* 0x000fc40003f46120 */
[----:B------:R-:W-:Y:S01]  /*8ad0*/  IADD3.X R102, PT, PT, R105, R99, RZ, P0, P3 ;  /* 0x0000006369667210 */ /* 0x000fe200007e64ff */
[C---:B------:R-:W-:Y:S01]  /*8ae0*/  IMAD R111, R41.reuse, R15, R92 ;  /* 0x0000000f296f7224 */ /* 0x040fe200078e025c */
[----:B------:R-:W-:Y:S01]  /*8af0*/  SEL R115, RZ, 0x1, P2 ;  /* 0x00000001ff737807 */ /* 0x000fe20001000000 */
[----:B------:R-:W-:Y:S01]  /*8b00*/  IMAD.WIDE.U32 R98, R41, R16, RZ ;  /* 0x0000001029627225 */ /* 0x000fe200078e00ff */
[----:B------:R-:W-:Y:S02]  /*8b10*/  IADD3 R107, P2, PT, R107, R94, RZ ;  /* 0x0000005e6b6b7210 */ /* 0x000fe40007f5e0ff */
[----:B------:R-:W-:Y:S01]  /*8b20*/  IADD3 R104, P3, P0, R93, R50, R104 ;  /* 0x000000325d687210 */ /* 0x000fe2000787e068 */
[----:B------:R-:W-:Y:S02]  /*8b30*/  IMAD.IADD R111, R95, 0x1, R111 ;  /* 0x000000015f6f7824 */ /* 0x000fe400078e026f */
[----:B------:R-:W-:Y:S01]  /*8b40*/  IMAD.WIDE.U32 R92, R41, R14, RZ ;  /* 0x0000000e295c7225 */ /* 0x000fe200078e00ff */
[----:B------:R-:W-:-:S02]  /*8b50*/  IADD3.X R109, PT, PT, RZ, R51, RZ, P3, P0 ;  /* 0x00000033ff6d7210 */ /* 0x000fc40001fe04ff */
[----:B------:R-:W-:Y:S01]  /*8b60*/  IADD3 R115, P3, P4, R107, R52, R115 ;  /* 0x000000346b737210 */ /* 0x000fe20007c7e073 */
[----:B------:R-:W-:Y:S01]  /*8b70*/  IMAD.X R34, R111, 0x1, R100, P2 ;  /* 0x000000016f227824 */ /* 0x000fe200010e0664 */
[----:B------:R-:W-:Y:S01]  /*8b80*/  ISETP.GE.U32.AND P0, PT, R107, R94, PT ;  /* 0x0000005e6b00720c */ /* 0x000fe20003f06070 */
[----:B------:R-:W-:-:S03]  /*8b90*/  IMAD.WIDE.U32 R100, R29, R12, RZ ;  /* 0x0000000c1d647225 */ /* 0x000fc600078e00ff */
[C---:B------:R-:W-:Y:S01]  /*8ba0*/  IADD3.X R117, PT, PT, R34.reuse, R53, RZ, P3, P4 ;  /* 0x0000003522757210 */ /* 0x040fe20001fe84ff */
[----:B------:R-:W-:Y:S01]  /*8bb0*/  IMAD.WIDE.U32 R50, R39, R16, RZ ;  /* 0x0000001027327225 */ /* 0x000fe200078e00ff */
[----:B------:R-:W-:-:S03]  /*8bc0*/  ISETP.GE.U32.AND.EX P0, PT, R34, R111, PT, P0 ;  /* 0x0000006f2200720c */ /* 0x000fc60003f06100 */
[----:B------:R-:W-:-:S04]  /*8bd0*/  IMAD.WIDE.U32 R94, P3, R39, R19, R98 ;  /* 0x00000013275e7225 */ /* 0x000fc80007860062 */
[----:B------:R-:W-:Y:S01]  /*8be0*/  IMAD.X R99, RZ, RZ, RZ, P5 ;  /* 0x000000ffff637224 */ /* 0x000fe200028e06ff */
[----:B------:R-:W-:Y:S01]  /*8bf0*/  IADD3 RZ, P5, PT, R51, R94, RZ ;  /* 0x0000005e33ff7210 */ /* 0x000fe20007fbe0ff */
[----:B------:R-:W-:Y:S01]  /*8c00*/  IMAD.WIDE.U32 R96, R39, R14, RZ ;  /* 0x0000000e27607225 */ /* 0x000fe200078e00ff */
[----:B------:R-:W-:Y:S02]  /*8c10*/  SEL R94, RZ, 0x1, P0 ;  /* 0x00000001ff5e7807 */ /* 0x000fe40000000000 */
[----:B------:R-:W-:Y:S01]  /*8c20*/  ISETP.GE.U32.AND P0, PT, R115, R107, PT ;  /* 0x0000006b7300720c */ /* 0x000fe20003f06070 */
[----:B------:R-:W-:-:S03]  /*8c30*/  IMAD.WIDE.U32 R92, P6, R39, R18, R92 ;  /* 0x00000012275c7225 */ /* 0x000fc600078c005c */
[----:B------:R-:W-:Y:S01]  /*8c40*/  ISETP.GE.U32.AND.EX P0, PT, R117, R34, PT, P0 ;  /* 0x000000227500720c */ /* 0x000fe20003f06100 */
[----:B------:R-:W-:Y:S01]  /*8c50*/  IMAD.WIDE.U32 R52, P4, R32, R13, R100 ;  /* 0x0000000d20347225 */ /* 0x000fe20007880064 */
[----:B------:R-:W-:Y:S02]  /*8c60*/  IADD3 RZ, P2, PT, R97, R92, RZ ;  /* 0x0000005c61ff7210 */ /* 0x000fe40007f5e0ff */
[----:B------:R-:W-:Y:S01]  /*8c70*/  SEL R111, RZ, 0x1, P0 ;  /* 0x00000001ff6f7807 */ /* 0x000fe20000000000 */
[----:B------:R-:W-:-:S04]  /*8c80*/  IMAD.WIDE.U32 R100, R29, R15, RZ ;  /* 0x0000000f1d647225 */ /* 0x000fc800078e00ff */
[----:B------:R-:W-:Y:S02]  /*8c90*/  IMAD.MOV.U32 R98, RZ, RZ, R35 ;  /* 0x000000ffff627224 */ /* 0x000fe400078e0023 */
[----:B------:R-:W-:Y:S02]  /*8ca0*/  IMAD.MOV.U32 R50, RZ, RZ, R93 ;  /* 0x000000ffff327224 */ /* 0x000fe400078e005d */
[----:B------:R-:W-:-:S04]  /*8cb0*/  IMAD.WIDE.U32 R96, R32, R12, RZ ;  /* 0x0000000c20607225 */ /* 0x000fc800078e00ff */
[----:B------:R-:W-:-:S04]  /*8cc0*/  IMAD.WIDE.U32 R92, R29, R14, RZ ;  /* 0x0000000e1d5c7225 */ /* 0x000fc800078e00ff */
[----:B------:R-:W-:-:S04]  /*8cd0*/  IMAD.WIDE.U32.X R98, R41, R17, R98, P1 ;  /* 0x0000001129627225 */ /* 0x000fc800008e0462 */
[----:B------:R-:W-:Y:S01]  /*8ce0*/  IMAD.X R51, RZ, RZ, RZ, P6 ;  /* 0x000000ffff337224 */ /* 0x000fe200030e06ff */
[----:B------:R-:W-:Y:S01]  /*8cf0*/  IADD3 RZ, P6, PT, R97, R52, RZ ;  /* 0x0000003461ff7210 */ /* 0x000fe20007fde0ff */
[----:B------:R-:W-:-:S04]  /*8d00*/  IMAD.WIDE.U32 R34, R32, R15, RZ ;  /* 0x0000000f20227225 */ /* 0x000fc800078e00ff */
[----:B------:R-:W-:-:S04]  /*8d10*/  IMAD.WIDE.U32 R100, P1, R32, R17, R100 ;  /* 0x0000001120647225 */ /* 0x000fc80007820064 */
[----:B------:R-:W-:-:S04]  /*8d20*/  IMAD.WIDE.U32.X R50, R41, R18, R50, P2 ;  /* 0x0000001229327225 */ /* 0x000fc800010e0432 */
[----:B------:R-:W-:Y:S01]  /*8d30*/  IMAD.X R107, RZ, RZ, RZ, P3 ;  /* 0x000000ffff6b7224 */ /* 0x000fe200018e06ff */
[----:B------:R-:W-:Y:S01]  /*8d40*/  IADD3 RZ, P3, PT, R35, R100, RZ ;  /* 0x0000006423ff7210 */ /* 0x000fe20007f7e0ff */
[----:B------:R-:W-:-:S04]  /*8d50*/  IMAD.WIDE.U32 R96, R32, R14, RZ ;  /* 0x0000000e20607225 */ /* 0x000fc800078e00ff */
[----:B------:R-:W-:-:S04]  /*8d60*/  IMAD.WIDE.U32 R92, P2, R32, R18, R92 ;  /* 0x00000012205c7225 */ /* 0x000fc8000784005c */
[-C--:B------:R-:W-:Y:S01]  /*8d70*/  IMAD R34, R18, R39.reuse, RZ ;  /* 0x0000002712227224 */ /* 0x080fe200078e02ff */
[----:B------:R-:W-:Y:S01]  /*8d80*/  IADD3 RZ, P0, PT, R97, R92, RZ ;  /* 0x0000005c61ff7210 */ /* 0x000fe20007f1e0ff */
[----:B------:R-:W-:Y:S02]  /*8d90*/  IMAD R35, R19, R39, RZ ;  /* 0x0000002713237224 */ /* 0x000fe400078e02ff */
[----:B------:R-:W-:Y:S02]  /*8da0*/  IMAD.MOV.U32 R106, RZ, RZ, R95 ;  /* 0x000000ffff6a7224 */ /* 0x000fe400078e005f */
[C---:B------:R-:W-:Y:S02]  /*8db0*/  IMAD R119, R41.reuse, R14, R34 ;  /* 0x0000000e29777224 */ /* 0x040fe400078e0222 */
        /* <DEDUP_REMOVED lines=13> */
[----:B------:R-:W-:Y:S01]  /*8e90*/  IMAD.IADD R92, R107, 0x1, R41 ;  /* 0x000000016b5c7824 */ /* 0x000fe200078e0229 */
        /* <DEDUP_REMOVED lines=15> */
[----:B------:R-:W-:Y:S01]  /*8f90*/  IMAD.MOV.U32 R94, RZ, RZ, R101 ;  /* 0x000000ffff5e7224 */ /* 0x000fe200078e0065 */
[C---:B------:R-:W-:Y:S01]  /*8fa0*/  IADD3 R101, P2, PT, R100.reuse, R111, RZ ;  /* 0x0000006f64657210 */ /* 0x040fe20007f5e0ff */
[----:B------:R-:W-:Y:S01]  /*8fb0*/  IMAD.WIDE.U32 R92, R15, R32, RZ ;  /* 0x000000200f5c7225 */ /* 0x000fe200078e00ff */
[----:B------:R-:W-:-:S02]  /*8fc0*/  ISETP.GE.U32.AND P1, PT, R100, R98, PT ;  /* 0x000000626400720c */ /* 0x000fc40003f26070 */
[----:B------:R-:W-:Y:S01]  /*8fd0*/  SEL R98, RZ, 0x1, P4 ;  /* 0x00000001ff627807 */ /* 0x000fe20002000000 */
[----:B------:R-:W-:Y:S02]  /*8fe0*/  IMAD R115, R29, R15, R102 ;  /* 0x0000000f1d737224 */ /* 0x000fe400078e0266 */
        /* <DEDUP_REMOVED lines=10> */
[----:B------:R-:W-:-:S02]  /*9090*/  IADD3 R31, P5, P4, R99, R96, R98 ;  /* 0x00000060631f7210 */ /* 0x000fc40007cbe062 */
[----:B------:R-:W-:Y:S01]  /*90a0*/  SEL R98, RZ, 0x1, P1 ;  /* 0x00000001ff627807 */ /* 0x000fe20000800000 */
[----:B------:R-:W-:Y:S01]  /*90b0*/  IMAD.X R93, R30, 0x1, R103, P6 ;  /* 0x000000011e5d7824 */ /* 0x000fe200030e0667 */
[----:B------:R-:W-:Y:S02]  /*90c0*/  ISETP.GE.U32.AND.EX P6, PT, R103, R102, PT, P2 ;  /* 0x000000666700720c */ /* 0x000fe40003fc6120 */
[----:B------:R-:W-:Y:S02]  /*90d0*/  ISETP.GE.U32.AND P2, PT, R99, R92, PT ;  /* 0x0000005c6300720c */ /* 0x000fe40003f46070 */
[----:B------:R-:W-:Y:S01]  /*90e0*/  IADD3.X R92, PT, PT, R93, R97, RZ, P5, P4 ;  /* 0x000000615d5c7210 */ /* 0x000fe20002fe84ff */
[----:B------:R-:W-:Y:S01]  /*90f0*/  IMAD.WIDE.U32 R96, R16, R39, RZ ;  /* 0x0000002710607225 */ /* 0x000fe200078e00ff */
[----:B------:R-:W-:Y:S02]  /*9100*/  ISETP.GE.U32.AND P1, PT, R31, R99, PT ;  /* 0x000000631f00720c */ /* 0x000fe40003f26070 */
[----:B------:R-:W-:Y:S01]  /*9110*/  SEL R101, RZ, 0x1, P6 ;  /* 0x00000001ff657807 */ /* 0x000fe20003000000 */
[----:B------:R-:W-:Y:S01]  /*9120*/  IMAD.IADD R102, R97, 0x1, R121 ;  /* 0x0000000161667824 */ /* 0x000fe200078e0279 */
[----:B------:R-:W-:-:S02]  /*9130*/  ISETP.GE.U32.AND.EX P2, PT, R93, R30, PT, P2 ;  /* 0x0000001e5d00720c */ /* 0x000fc40003f46120 */
[----:B------:R-:W-:Y:S02]  /*9140*/  ISETP.GE.U32.AND.EX P1, PT, R92, R93, PT, P1 ;  /* 0x0000005d5c00720c */ /* 0x000fe40003f26110 */
[----:B------:R-:W-:Y:S01]  /*9150*/  IADD3 R101, P6, P5, R101, R50, R98 ;  /* 0x0000003265657210 */ /* 0x000fe20007dde062 */
[----:B------:R-:W-:Y:S01]  /*9160*/  IMAD.WIDE.U32.X R98, R29, R17, R94, P3 ;  /* 0x000000111d627225 */ /* 0x000fe200018e045e */
[----:B------:R-:W-:Y:S02]  /*9170*/  IADD3 R30, P4, PT, R107, R96, RZ ;  /* 0x000000606b1e7210 */ /* 0x000fe40007f9e0ff */
[----:B------:R-:W-:Y:S01]  /*9180*/  SEL R100, RZ, 0x1, P2 ;  /* 0x00000001ff647807 */ /* 0x000fe20001000000 */
[-C--:B------:R-:W-:Y:S01]  /*9190*/  IMAD R50, R18, R32.reuse, RZ ;  /* 0x0000002012327224 */ /* 0x080fe200078e02ff */
[----:B------:R-:W-:Y:S01]  /*91a0*/  SEL R39, RZ, 0x1, P1 ;  /* 0x00000001ff277807 */ /* 0x000fe20000800000 */
[----:B------:R-:W-:Y:S01]  /*91b0*/  IMAD.X R103, R102, 0x1, R109, P4 ;  /* 0x0000000166677824 */ /* 0x000fe200020e066d */
[----:B------:R-:W-:Y:S01]  /*91c0*/  IADD3.X R104, PT, PT, RZ, R51, RZ, P6, P5 ;  /* 0x00000033ff687210 */ /* 0x000fe200037ea4ff */
[----:B------:R-:W-:Y:S01]  /*91d0*/  IMAD.WIDE.U32 R94, R14, R32, RZ ;  /* 0x000000200e5e7225 */ /* 0x000fe200078e00ff */
[----:B------:R-:W-:-:S02]  /*91e0*/  IADD3 R100, P3, P5, R39, R98, R100 ;  /* 0x0000006227647210 */ /* 0x000fc40007d7e064 */
[C---:B------:R-:W-:Y:S01]  /*91f0*/  IADD3 R39, P4, PT, R30.reuse, R101, RZ ;  /* 0x000000651e277210 */ /* 0x040fe20007f9e0ff */
[----:B------:R-:W-:Y:S01]  /*9200*/  IMAD R101, R29, R14, R50 ;  /* 0x0000000e1d657224 */ /* 0x000fe200078e0232 */
[----:B------:R-:W-:Y:S01]  /*9210*/  ISETP.GE.U32.AND P1, PT, R30, R96, PT ;  /* 0x000000601e00720c */ /* 0x000fe20003f26070 */
[----:B------:R-:W-:Y:S01]  /*9220*/  IMAD.WIDE.U32 R50, R92, 0x3d1, RZ ;  /* 0x000003d15c327825 */ /* 0x000fe200078e00ff */
[----:B------:R-:W-:Y:S02]  /*9230*/  ISETP.GE.U32.AND P2, PT, R39, R30, PT ;  /* 0x0000001e2700720c */ /* 0x000fe40003f46070 */
[----:B------:R-:W-:Y:S01]  /*9240*/  IADD3.X R93, PT, PT, RZ, R99, RZ, P3, P5 ;  /* 0x00000063ff5d7210 */ /* 0x000fe20001fea4ff */
[----:B------:R-:W-:Y:S01]  /*9250*/  IMAD.WIDE.U32 R96, R31, 0x3d1, RZ ;  /* 0x000003d11f607825 */ /* 0x000fe200078e00ff */
[----:B------:R-:W-:-:S03]  /*9260*/  ISETP.GE.U32.AND.EX P1, PT, R103, R102, PT, P1 ;  /* 0x000000666700720c */ /* 0x000fc60003f26110 */
[----:B------:R-:W-:Y:S01]  /*9270*/  IMAD.X R96, R103, 0x1, R104, P4 ;  /* 0x0000000167607824 */ /* 0x000fe200020e0668 */
[----:B------:R-:W-:Y:S01]  /*9280*/  IADD3 R39, P4, PT, R39, R94, RZ ;  /* 0x0000005e27277210 */ /* 0x000fe20007f9e0ff */
[----:B------:R-:W-:Y:S02]  /*9290*/  IMAD.MOV.U32 R30, RZ, RZ, RZ ;  /* 0x000000ffff1e7224 */ /* 0x000fe400078e00ff */
[----:B------:R-:W-:Y:S01]  /*92a0*/  IMAD.IADD R101, R95, 0x1, R101 ;  /* 0x000000015f657824 */ /* 0x000fe200078e0265 */
[----:B------:R-:W-:Y:S01]  /*92b0*/  ISETP.GE.U32.AND.EX P2, PT, R96, R103, PT, P2 ;  /* 0x000000676000720c */ /* 0x000fe20003f46120 */
[----:B------:R-:W-:-:S04]  /*92c0*/  IMAD.WIDE.U32 R98, P3, RZ, R31, R50 ;  /* 0x0000001fff627225 */ /* 0x000fc80007860032 */
[----:B------:R-:W-:Y:S01]  /*92d0*/  IMAD.WIDE.U32 R50, R31, 0x3d1, R30 ;  /* 0x000003d11f327825 */ /* 0x000fe200078e001e */
[----:B------:R-:W-:Y:S02]  /*92e0*/  IADD3 RZ, P6, PT, R97, R98, RZ ;  /* 0x0000006261ff7210 */ /* 0x000fe40007fde0ff */
[----:B------:R-:W-:Y:S01]  /*92f0*/  SEL R97, RZ, 0x1, P2 ;  /* 0x00000001ff617807 */ /* 0x000fe20001000000 */
[----:B------:R-:W-:Y:S01]  /*9300*/  IMAD.X R30, R101, 0x1, R96, P4 ;  /* 0x00000001651e7824 */ /* 0x000fe200020e0660 */
[C---:B------:R-:W-:Y:S01]  /*9310*/  IADD3 R96, P4, PT, R39.reuse, R100, RZ ;  /* 0x0000006427607210 */ /* 0x040fe20007f9e0ff */
[----:B------:R-:W-:Y:S01]  /*9320*/  IMAD.X R95, RZ, RZ, RZ, P3 ;  /* 0x000000ffff5f7224 */ /* 0x000fe200018e06ff */
[----:B------:R-:W-:Y:S01]  /*9330*/  ISETP.GE.U32.AND P3, PT, R39, R94, PT ;  /* 0x0000005e2700720c */ /* 0x000fe20003f66070 */
[----:B------:R-:W-:Y:S01]  /*9340*/  IMAD.IADD R51, R98, 0x1, R51 ;  /* 0x0000000162337824 */ /* 0x000fe200078e0233 */
[----:B------:R-:W-:Y:S01]  /*9350*/  ISETP.GE.U32.AND P5, PT, R50, RZ, PT ;  /* 0x000000ff3200720c */ /* 0x000fe20003fa6070 */
[----:B------:R-:W-:Y:S01]  /*9360*/  IMAD.X R93, R30, 0x1, R93, P4 ;  /* 0x000000011e5d7824 */ /* 0x000fe200020e065d */
[----:B------:R-:W-:Y:S01]  /*9370*/  ISETP.GE.U32.AND P4, PT, R96, R39, PT ;  /* 0x000000276000720c */ /* 0x000fe20003f86070 */
[----:B------:R-:W-:Y:S01]  /*9380*/  IMAD R98, R19, R32, RZ ;  /* 0x0000002013627224 */ /* 0x000fe200078e02ff */
[----:B------:R-:W-:Y:S01]  /*9390*/  ISETP.GE.U32.AND.EX P3, PT, R30, R101, PT, P3 ;  /* 0x000000651e00720c */ /* 0x000fe20003f66130 */
[----:B------:R-:W-:Y:S01]  /*93a0*/  IMAD.MOV.U32 R94, RZ, RZ, R99 ;  /* 0x000000ffff5e7224 */ /* 0x000fe200078e0063 */
[----:B------:R-:W-:Y:S01]  /*93b0*/  ISETP.GE.U32.AND.EX P4, PT, R93, R30, PT, P4 ;  /* 0x0000001e5d00720c */ /* 0x000fe20003f86140 */
[----:B------:R-:W-:Y:S01]  /*93c0*/  IMAD R107, R29, R16, R98 ;  /* 0x000000101d6b7224 */ /* 0x000fe200078e0262 */
[----:B------:R-:W-:Y:S01]  /*93d0*/  ISETP.GE.U32.AND.EX P5, PT, R51, R31, PT, P5 ;  /* 0x0000001f3300720c */ /* 0x000fe20003fa6150 */
[----:B------:R-:W-:Y:S01]  /*93e0*/  IMAD.WIDE.U32 R98, R93, 0x3d1, RZ ;  /* 0x000003d15d627825 */ /* 0x000fe200078e00ff */
[----:B------:R-:W-:-:S02]  /*93f0*/  SEL R31, RZ, 0x1, P1 ;  /* 0x00000001ff1f7807 */ /* 0x000fc40000800000 */
[----:B------:R-:W-:Y:S01]  /*9400*/  SEL R30, RZ, 0x1, P3 ;  /* 0x00000001ff1e7807 */ /* 0x000fe20001800000 */
[----:B------:R-:W-:Y:S01]  /*9410*/  IMAD.WIDE.U32.X R94, RZ, R92, R94, P6 ;  /* 0x0000005cff5e7225 */ /* 0x000fe200030e045e */
[----:B------:R-:W-:Y:S02]  /*9420*/  SEL R105, RZ, 0x1, P4 ;  /* 0x00000001ff697807 */ /* 0x000fe40002000000 */
[----:B------:R-:W-:Y:S01]  /*9430*/  IADD3 R97, P1, P2, R97, R34, R31 ;  /* 0x0000002261617210 */ /* 0x000fe20007a3e01f */
[----:B------:R-:W-:Y:S01]  /*9440*/  IMAD.WIDE.U32 R38, R38, R12, R50 ;  /* 0x0000000c26267225 */ /* 0x000fe200078e0032 */
[----:B------:R-:W-:Y:S02]  /*9450*/  IADD3 R105, P3, P4, R105, R52, R30 ;  /* 0x0000003469697210 */ /* 0x000fe40007c7e01e */
[----:B------:R-:W-:Y:S01]  /*9460*/  IADD3.X R102, PT, PT, RZ, R35, RZ, P1, P2 ;  /* 0x00000023ff667210 */ /* 0x000fe20000fe44ff */
[----:B------:R-:W-:Y:S01]  /*9470*/  IMAD.WIDE.U32 R30, R16, R32, RZ ;  /* 0x00000020101e7225 */ /* 0x000fe200078e00ff */
[----:B------:R-:W-:-:S02]  /*9480*/  IADD3.X R101, PT, PT, RZ, R53, RZ, P3, P4 ;  /* 0x00000035ff657210 */ /* 0x000fc40001fe84ff */
[----:B------:R-:W-:Y:S01]  /*9490*/  ISETP.GE.U32.AND P0, PT, R38, R50, PT ;  /* 0x000000322600720c */ /* 0x000fe20003f06070 */
        /* <DEDUP_REMOVED lines=8> */
[----:B------:R-:W-:Y:S01]  /*9520*/  IMAD.IADD R142, R39, 0x1, R142 ;  /* 0x00000001278e7824 */ /* 0x000fe200078e028e */
[----:B------:R-:W-:Y:S01]  /*9530*/  IADD3 R94, P2, PT, R35, R98, RZ ;  /* 0x00000062235e7210 */ /* 0x000fe20007f5e0ff */
[----:B------:R-:W-:Y:S02]  /*9540*/  IMAD.X R35, RZ, RZ, RZ, P4 ;  /* 0x000000ffff237224 */ /* 0x000fe400020e06ff */
[----:B------:R-:W-:Y:S01]  /*9550*/  IMAD.X R31, R102, 0x1, R101, P1 ;  /* 0x00000001661f7824 */ /* 0x000fe200008e0665 */
[C---:B------:R-:W-:Y:S01]  /*9560*/  ISETP.GE.U32.AND P1, PT, R53.reuse, R34, PT ;  /* 0x000000223500720c */ /* 0x040fe20003f26070 */
[----:B------:R-:W-:Y:S01]  /*9570*/  IMAD.X R103, R94, 0x1, R95, P3 ;  /* 0x000000015e677824 */ /* 0x000fe200018e065f */
[----:B------:R-:W-:Y:S01]  /*9580*/  IADD3 R97, P3, P4, R53, R92, R97 ;  /* 0x0000005c35617210 */ /* 0x000fe20007c7e061 */
[----:B------:R-:W-:Y:S01]  /*9590*/  IMAD.MOV.U32 R34, RZ, RZ, R99 ;  /* 0x000000ffff227224 */ /* 0x000fe200078e0063 */
[----:B------:R-:W-:Y:S01]  /*95a0*/  ISETP.GE.U32.AND.EX P6, PT, R142, R51, PT, P0 ;  /* 0x000000338e00720c */ /* 0x000fe20003fc6100 */
[----:B------:R-:W-:Y:S01]  /*95b0*/  IMAD.WIDE.U32 R98, R31, 0x3d1, RZ ;  /* 0x000003d11f627825 */ /* 0x000fe200078e00ff */
[----:B------:R-:W-:-:S02]  /*95c0*/  ISETP.GE.U32.AND.EX P1, PT, R103, R94, PT, P1 ;  /* 0x0000005e6700720c */ /* 0x000fc40003f26110 */
[----:B------:R-:W-:Y:S01]  /*95d0*/  IADD3.X R39, PT, PT, R103, R96, RZ, P3, P4 ;  /* 0x0000006067277210 */ /* 0x000fe20001fe84ff */
[----:B------:R-:W-:Y:S01]  /*95e0*/  IMAD.WIDE.U32.X R94, RZ, R93, R34, P2 ;  /* 0x0000005dff5e7225 */ /* 0x000fe200010e0422 */
[----:B------:R-:W-:Y:S02]  /*95f0*/  SEL R101, RZ, 0x1, P1 ;  /* 0x00000001ff657807 */ /* 0x000fe40000800000 */
[----:B------:R-:W-:Y:S01]  /*9600*/  SEL R131, RZ, 0x1, P6 ;  /* 0x00000001ff837807 */ /* 0x000fe20003000000 */
[----:B------:R-:W-:-:S04]  /*9610*/  IMAD.WIDE.U32 R52, R105, 0x3d1, RZ ;  /* 0x000003d169347825 */ /* 0x000fc800078e00ff */
[----:B------:R-:W-:Y:S01]  /*9620*/  IMAD.WIDE.U32 R34, P2, RZ, R105, R98 ;  /* 0x00000069ff227225 */ /* 0x000fe20007840062 */
[----:B------:R-:W-:-:S03]  /*9630*/  IADD3 R101, P0, P3, R52, R94, R101 ;  /* 0x0000005e34657210 */ /* 0x000fc60007b1e065 */
[----:B------:R-:W-:Y:S01]  /*9640*/  IMAD.WIDE.U32 R98, R29, R16, RZ ;  /* 0x000000101d627225 */ /* 0x000fe200078e00ff */
[----:B------:R-:W-:-:S03]  /*9650*/  IADD3 R103, P4, PT, R53, R34, RZ ;  /* 0x0000002235677210 */ /* 0x000fc60007f9e0ff */
[----:B------:R-:W-:-:S04]  /*9660*/  IMAD.WIDE.U32 R50, R32, R16, RZ ;  /* 0x0000001020327225 */ /* 0x000fc800078e00ff */
[----:B------:R-:W-:Y:S01]  /*9670*/  IMAD.WIDE.U32 R98, P1, R32, R19, R98 ;  /* 0x0000001320627225 */ /* 0x000fe20007820062 */
[----:B------:R-:W-:Y:S02]  /*9680*/  IADD3.X R32, PT, PT, R103, R95, RZ, P0, P3 ;  /* 0x0000005f67207210 */ /* 0x000fe400007e64ff */
[----:B------:R-:W-:Y:S01]  /*9690*/  IADD3 R131, P0, P3, R131, R97, R22 ;  /* 0x0000006183837210 */ /* 0x000fe20007b1e016 */
[----:B------:R-:W-:Y:S01]  /*96a0*/  IMAD.X R95, RZ, RZ, RZ, P1 ;  /* 0x000000ffff5f7224 */ /* 0x000fe200008e06ff */
[----:B------:R-:W-:Y:S01]  /*96b0*/  IADD3 RZ, P1, PT, R51, R98, RZ ;  /* 0x0000006233ff7210 */ /* 0x000fe20007f3e0ff */
[----:B------:R-:W-:Y:S01]  /*96c0*/  IMAD.MOV.U32 R94, RZ, RZ, R99 ;  /* 0x000000ffff5e7224 */ /* 0x000fe200078e0063 */
[----:B------:R-:W-:Y:S01]  /*96d0*/  IADD3.X R132, PT, PT, RZ, R39, R33, P0, P3 ;  /* 0x00000027ff847210 */ /* 0x000fe200007e6421 */
[----:B------:R-:W-:Y:S01]  /*96e0*/  IMAD.X R53, RZ, RZ, RZ, P2 ;  /* 0x000000ffff357224 */ /* 0x000fe200010e06ff */
[----:B------:R-:W-:Y:S01]  /*96f0*/  ISETP.GE.U32.AND P3, PT, R100, R30, PT ;  /* 0x0000001e6400720c */ /* 0x000fe20003f66070 */
[----:B------:R-:W-:Y:S01]  /*9700*/  IMAD.WIDE.U32.X R50, R29, R19, R94, P1 ;  /* 0x000000131d327225 */ /* 0x000fe200008e045e */
[----:B------:R-:W-:-:S02]  /*9710*/  ISETP.GE.U32.AND P0, PT, R105, R100, PT ;  /* 0x000000646900720c */ /* 0x000fc40003f06070 */
[----:B------:R-:W-:Y:S01]  /*9720*/  ISETP.GE.U32.AND.EX P3, PT, R102, R107, PT, P3 ;  /* 0x0000006b6600720c */ /* 0x000fe20003f66130 */
[----:B------:R-:W-:Y:S01]  /*9730*/  IMAD.MOV.U32 R137, RZ, RZ, R38 ;  /* 0x000000ffff897224 */ /* 0x000fe200078e0026 */
[----:B------:R-:W-:Y:S02]  /*9740*/  ISETP.EQ.U32.AND P1, PT, R97, R92, PT ;  /* 0x0000005c6100720c */ /* 0x000fe40003f22070 */
[----:B------:R-:W-:Y:S02]  /*9750*/  ISETP.GE.U32.AND.EX P0, PT, R31, R102, PT, P0 ;  /* 0x000000661f00720c */ /* 0x000fe40003f06100 */
[----:B------:R-:W-:Y:S02]  /*9760*/  SEL R30, RZ, 0x1, P3 ;  /* 0x00000001ff1e7807 */ /* 0x000fe40001800000 */
[----:B------:R-:W-:Y:S02]  /*9770*/  ISETP.LT.U32.AND P3, PT, R97, R92, PT ;  /* 0x0000005c6100720c */ /* 0x000fe40003f61070 */
[----:B------:R-:W-:-:S02]  /*9780*/  ISETP.EQ.AND.EX P5, PT, R39, R96, !P5, P1 ;  /* 0x000000602700720c */ /* 0x000fc40006fa2310 */
[----:B------:R-:W-:Y:S02]  /*9790*/  ISETP.EQ.U32.AND P1, PT, R131, R22, PT ;  /* 0x000000168300720c */ /* 0x000fe40003f22070 */
[----:B------:R-:W-:Y:S02]  /*97a0*/  SEL R29, RZ, 0x1, P0 ;  /* 0x00000001ff1d7807 */ /* 0x000fe40000000000 */
[----:B------:R-:W-:Y:S02]  /*97b0*/  ISETP.LT.U32.OR.EX P3, PT, R39, R96, P5, P3 ;  /* 0x000000602700720c */ /* 0x000fe40002f61530 */
[----:B------:R-:W-:Y:S02]  /*97c0*/  ISETP.LT.U32.AND P0, PT, R131, R22, PT ;  /* 0x000000168300720c */ /* 0x000fe40003f01070 */
[----:B------:R-:W-:Y:S02]  /*97d0*/  ISETP.EQ.AND.EX P6, PT, R132, R33, !P6, P1 ;  /* 0x000000218400720c */ /* 0x000fe400077c2310 */
[----:B------:R-:W-:-:S02]  /*97e0*/  IADD3 R39, P1, P5, R29, R50, R30 ;  /* 0x000000321d277210 */ /* 0x000fc40007d3e01e */
[----:B------:R-:W-:Y:S02]  /*97f0*/  SEL R22, RZ, 0x1, !P3 ;  /* 0x00000001ff167807 */ /* 0x000fe40005800000 */
[----:B------:R-:W-:Y:S02]  /*9800*/  ISETP.LT.U32.OR.EX P0, PT, R132, R33, P6, P0 ;  /* 0x000000218400720c */ /* 0x000fe40003701500 */
[----:B------:R-:W-:Y:S02]  /*9810*/  IADD3.X R95, PT, PT, RZ, R51, RZ, P1, P5 ;  /* 0x00000033ff5f7210 */ /* 0x000fe40000fea4ff */
[C---:B------:R-:W-:Y:S01]  /*9820*/  ISETP.GE.U32.AND P2, PT, R101.reuse, R52, PT ;  /* 0x000000346500720c */ /* 0x040fe20003f46070 */
[----:B------:R-:W-:Y:S01]  /*9830*/  IMAD.MOV.U32 R52, RZ, RZ, R35 ;  /* 0x000000ffff347224 */ /* 0x000fe200078e0023 */
[----:B------:R-:W-:Y:S01]  /*9840*/  IADD3 R22, P1, P5, R101, R93, R22 ;  /* 0x0000005d65167210 */ /* 0x000fe20007d3e016 */
[----:B------:R-:W-:Y:S01]  /*9850*/  IMAD.WIDE.U32 R50, R95, 0x3d1, RZ ;  /* 0x000003d15f327825 */ /* 0x000fe200078e00ff */
[----:B------:R-:W-:-:S02]  /*9860*/  SEL R133, RZ, 0x1, !P0 ;  /* 0x00000001ff857807 */ /* 0x000fc40004000000 */
[C---:B------:R-:W-:Y:S01]  /*9870*/  ISETP.GE.U32.AND.EX P2, PT, R32.reuse, R103, PT, P2 ;  /* 0x000000672000720c */ /* 0x040fe20003f46120 */
[----:B------:R-:W-:Y:S01]  /*9880*/  IMAD.WIDE.U32 R34, R39, 0x3d1, RZ ;  /* 0x000003d127227825 */ /* 0x000fe200078e00ff */
[----:B------:R-:W-:Y:S02]  /*9890*/  IADD3.X R30, PT, PT, R32, R105, RZ, P1, P5 ;  /* 0x00000069201e7210 */ /* 0x000fe40000fea4ff */
[C---:B------:R-:W-:Y:S01]  /*98a0*/  ISETP.EQ.U32.AND P6, PT, R22.reuse, R93, PT ;  /* 0x0000005d1600720c */ /* 0x040fe20003fc2070 */
[----:B------:R-:W-:Y:S01]  /*98b0*/  IMAD.WIDE.U32.X R32, RZ, R31, R52, P4 ;  /* 0x0000001fff207225 */ /* 0x000fe200020e0434 */
        /* <DEDUP_REMOVED lines=16> */
[----:B------:R-:W-:Y:S02]  /*99c0*/  ISETP.GE.U32.AND P0, PT, R29, R34, PT ;  /* 0x000000221d00720c */ /* 0x000fe40003f06070 */
[----:B------:R-:W-:Y:S01]  /*99d0*/  IADD3.X R30, PT, PT, R35, R33, RZ, P5, P3 ;  /* 0x00000021231e7210 */ /* 0x000fe20002fe64ff */
[----:B------:R-:W-:Y:S01]  /*99e0*/  IMAD.WIDE.U32.X R32, RZ, R95, R52, P6 ;  /* 0x0000005fff207225 */ /* 0x000fe200030e0434 */
[----:B------:R-:W-:-:S02]  /*99f0*/  IADD3 R22, P3, P4, R29, R31, R22 ;  /* 0x0000001f1d167210 */ /* 0x000fc40007c7e016 */
[----:B------:R-:W-:Y:S02]  /*9a00*/  SEL R99, RZ, 0x1, !P2 ;  /* 0x00000001ff637807 */ /* 0x000fe40005000000 */
[C---:B------:R-:W-:Y:S02]  /*9a10*/  ISETP.GE.U32.AND.EX P0, PT, R30.reuse, R35, PT, P0 ;  /* 0x000000231e00720c */ /* 0x040fe40003f06100 */
[----:B------:R-:W-:Y:S02]  /*9a20*/  IADD3.X R30, PT, PT, R30, R39, RZ, P3, P4 ;  /* 0x000000271e1e7210 */ /* 0x000fe40001fe84ff */
[----:B------:R-:W-:Y:S02]  /*9a30*/  ISETP.EQ.U32.AND P3, PT, R22, R31, PT ;  /* 0x0000001f1600720c */ /* 0x000fe40003f62070 */
[----:B------:R-:W-:Y:S02]  /*9a40*/  IADD3 R99, P5, P4, R99, R22, R36 ;  /* 0x0000001663637210 */ /* 0x000fe40007cbe024 */
[----:B------:R-:W-:-:S02]  /*9a50*/  ISETP.EQ.AND.EX P3, PT, R30, R39, P1, P3 ;  /* 0x000000271e00720c */ /* 0x000fc40000f62330 */
[----:B------:R-:W-:Y:S02]  /*9a60*/  ISETP.LT.U32.AND P6, PT, R22, R31, PT ;  /* 0x0000001f1600720c */ /* 0x000fe40003fc1070 */
[C---:B------:R-:W-:Y:S02]  /*9a70*/  ISETP.EQ.U32.AND P1, PT, R99.reuse, R36, PT ;  /* 0x000000246300720c */ /* 0x040fe40003f22070 */
[----:B------:R-:W-:Y:S02]  /*9a80*/  IADD3.X R98, PT, PT, RZ, R30, R41, P5, P4 ;  /* 0x0000001eff627210 */ /* 0x000fe40002fe8429 */
        /* <DEDUP_REMOVED lines=23> */
.L_x_321:
        /* <DEDUP_REMOVED lines=34> */
.L_x_320:
[----:B------:R-:W-:Y:S05]  /*9e20*/  BSYNC.RECONVERGENT B1 ;  /* 0x0000000000017941 */ /* 0x000fea0003800200 */
.L_x_319:
        /* <DEDUP_REMOVED lines=20> */
[C---:B------:R-:W-:Y:S02]  /*9f70*/  IADD3 R22, P3, P4, R30.reuse, R23, -R86 ;  /* 0x000000171e167210 */ /* 0x040fe40007c7e856 */
[----:B------:R-:W-:Y:S02]  /*9f80*/  IADD3 R25, P1, PT, R25, -R90, RZ ;  /* 0x8000005a19197210 */ /* 0x000fe40007f3e0ff */
[C---:B------:R-:W-:Y:S02]  /*9f90*/  IADD3 R23, P5, P6, R29.reuse, R27, -R84 ;  /* 0x0000001b1d177210 */ /* 0x040fe40007ebe854 */
[----:B------:R-:W-:Y:S01]  /*9fa0*/  IADD3.X R24, PT, PT, R30, R24, ~R87, P3, P4 ;  /* 0x000000181e187210 */ /* 0x000fe20001fe8c57 */
        /* <DEDUP_REMOVED lines=14> */
[----:B------:R-:W-:-:S04]  /*a090*/  ISETP.LT.U32.OR.EX P0, PT, R33, R20, P0, P2 ;  /* 0x000000142100720c */ /* 0x000fc80000701520 */
        /* <DEDUP_REMOVED lines=13> */
.L_x_323:
[----:B------:R-:W-:Y:S05]  /*a170*/  BSYNC.RECONVERGENT B1 ;  /* 0x0000000000017941 */ /* 0x000fea0003800200 */
.L_x_322:
        /* <DEDUP_REMOVED lines=15> */
[----:B------:R-:W-:-:S03]  /*a270*/  ISETP.GE.U32.AND P1, PT, R29, R32, PT ;  /* 0x000000201d00720c */ /* 0x000fc60003f26070 */
[----:B------:R-:W-:-:S04]  /*a280*/  IMAD.WIDE.U32 R38, P0, R25, R20, R38 ;  /* 0x0000001419267225 */ /* 0x000fc80007800026 */
[----:B------:R-:W-:Y:S01]  /*a290*/  IMAD.X R36, R93, 0x1, R31, P4 ;  /* 0x000000015d247824 */ /* 0x000fe200020e061f */
[----:B------:R-:W-:Y:S01]  /*a2a0*/  IADD3 RZ, P3, PT, R37, R38, RZ ;  /* 0x0000002625ff7210 */ /* 0x000fe20007f7e0ff */
[----:B------:R-:W-:Y:S02]  /*a2b0*/  IMAD.MOV.U32 R40, RZ, RZ, R35 ;  /* 0x000000ffff287224 */ /* 0x000fe400078e0023 */
[----:B------:R-:W-:Y:S01]  /*a2c0*/  IMAD.X R41, RZ, RZ, RZ, P2 ;  /* 0x000000ffff297224 */ /* 0x000fe200010e06ff */
[----:B------:R-:W-:Y:S01]  /*a2d0*/  IADD3 R37, P2, PT, R29, R32, RZ ;  /* 0x000000201d257210 */ /* 0x000fe20007f5e0ff */
[----:B------:R-:W-:Y:S01]  /*a2e0*/  IMAD.WIDE.U32 R34, R24, R25, RZ ;  /* 0x0000001918227225 */ /* 0x000fe200078e00ff */
[----:B------:R-:W-:Y:S02]  /*a2f0*/  ISETP.GE.U32.AND.EX P1, PT, R36, R93, PT, P1 ;  /* 0x0000005d2400720c */ /* 0x000fe40003f26110 */
[----:B------:R-:W-:Y:S01]  /*a300*/  ISETP.GE.U32.AND P4, PT, R37, R29, PT ;  /* 0x0000001d2500720c */ /* 0x000fe20003f86070 */
[----:B------:R-:W-:Y:S01]  /*a310*/  IMAD.X R33, RZ, RZ, RZ, P0 ;  /* 0x000000ffff217224 */ /* 0x000fe200000e06ff */
[----:B------:R-:W-:Y:S01]  /*a320*/  SEL R101, RZ, 0x1, P1 ;  /* 0x00000001ff657807 */ /* 0x000fe20000800000 */
[----:B------:R-:W-:-:S02]  /*a330*/  IMAD.MOV.U32 R32, RZ, RZ, R39 ;  /* 0x000000ffff207224 */ /* 0x000fc400078e0027 */
[----:B------:R-:W-:-:S04]  /*a340*/  IMAD.WIDE.U32 R30, R22, R25, RZ ;  /* 0x00000019161e7225 */ /* 0x000fc800078e00ff */
[----:B------:R-:W-:-:S04]  /*a350*/  IMAD.WIDE.U32 R34, P0, R27, R22, R34 ;  /* 0x000000161b227225 */ /* 0x000fc80007800022 */
[----:B------:R-:W-:Y:S01]  /*a360*/  IMAD.WIDE.U32.X R32, R27, R20, R32, P3 ;  /* 0x000000141b207225 */ /* 0x000fe200018e0420 */
[----:B------:R-:W-:-:S03]  /*a370*/  IADD3 R105, P3, PT, R31, R34, RZ ;  /* 0x000000221f697210 */ /* 0x000fc60007f7e0ff */
[----:B------:R-:W-:-:S04]  /*a380*/  IMAD.WIDE.U32 R50, R20, R21, RZ ;  /* 0x0000001514327225 */ /* 0x000fc800078e00ff */
[----:B------:R-:W-:-:S04]  /*a390*/  IMAD.WIDE.U32 R52, R27, R22, RZ ;  /* 0x000000161b347225 */ /* 0x000fc800078e00ff */
[----:B------:R-:W-:Y:S01]  /*a3a0*/  IMAD.X R39, R36, 0x1, R93, P2 ;  /* 0x0000000124277824 */ /* 0x000fe200010e065d */
[----:B------:R-:W-:Y:S01]  /*a3b0*/  IADD3 R101, P1, P2, R30, R32, R101 ;  /* 0x000000201e657210 */ /* 0x000fe20007a3e065 */
[----:B------:R-:W-:-:S03]  /*a3c0*/  IMAD.WIDE.U32 R92, R21, R21, RZ ;  /* 0x00000015155c7225 */ /* 0x000fc600078e00ff */
[----:B------:R-:W-:Y:S01]  /*a3d0*/  IADD3.X R103, PT, PT, R105, R33, RZ, P1, P2 ;  /* 0x0000002169677210 */ /* 0x000fe20000fe44ff */
[----:B------:R-:W-:Y:S01]  /*a3e0*/  IMAD.WIDE.U32 R94, P6, R21, R20, R50 ;  /* 0x00000014155e7225 */ /* 0x000fe200078c0032 */
[----:B------:R-:W-:-:S03]  /*a3f0*/  ISETP.GE.U32.AND.EX P4, PT, R39, R36, PT, P4 ;  /* 0x000000242700720c */ /* 0x000fc60003f86140 */
[----:B------:R-:W-:Y:S01]  /*a400*/  IMAD.WIDE.U32 R32, P1, R25, R24, R52 ;  /* 0x0000001819207225 */ /* 0x000fe20007820034 */
[----:B------:R-:W-:Y:S02]  /*a410*/  IADD3 R34, P2, PT, R93, R94, RZ ;  /* 0x0000005e5d227210 */ /* 0x000fe40007f5e0ff */
[----:B------:R-:W-:Y:S01]  /*a420*/  SEL R29, RZ, 0x1, P4 ;  /* 0x00000001ff1d7807 */ /* 0x000fe20002000000 */
[----:B------:R-:W-:-:S04]  /*a430*/  IMAD.WIDE.U32 R50, R25, R22, RZ ;  /* 0x0000001619327225 */ /* 0x000fc800078e00ff */
        /* <DEDUP_REMOVED lines=10> */
[----:B------:R-:W-:Y:S01]  /*a4e0*/  IMAD.MOV.U32 R40, RZ, RZ, R35 ;  /* 0x000000ffff287224 */ /* 0x000fe200078e0023 */
[----:B------:R-:W-:Y:S01]  /*a4f0*/  ISETP.GE.U32.AND P6, PT, R29, R31, PT ;  /* 0x0000001f1d00720c */ /* 0x000fe20003fc6070 */
[----:B------:R-:W-:Y:S01]  /*a500*/  IMAD.WIDE.U32.X R92, R20, R20, R96, P2 ;  /* 0x00000014145c7225 */ /* 0x000fe200010e0460 */
[----:B------:R-:W-:-:S02]  /*a510*/  ISETP.GE.U32.AND.EX P0, PT, R51, R34, PT, P0 ;  /* 0x000000223300720c */ /* 0x000fc40003f06100 */
[----:B------:R-:W-:Y:S01]  /*a520*/  ISETP.GE.U32.AND.EX P6, PT, R36, R51, PT, P6 ;  /* 0x000000332400720c */ /* 0x000fe20003fc6160 */
[----:B------:R-:W-:Y:S01]  /*a530*/  IMAD.WIDE.U32 R34, R26, R25, RZ ;  /* 0x000000191a227225 */ /* 0x000fe200078e00ff */
[-C--:B------:R-:W-:Y:S02]  /*a540*/  ISETP.GE.U32.AND P5, PT, R101, R30.reuse, PT ;  /* 0x0000001e6500720c */ /* 0x080fe40003fa6070 */
[----:B------:R-:W-:Y:S01]  /*a550*/  SEL R31, RZ, 0x1, P0 ;  /* 0x00000001ff1f7807 */ /* 0x000fe20000000000 */
[----:B------:R-:W-:Y:S01]  /*a560*/  IMAD.X R53, RZ, RZ, RZ, P1 ;  /* 0x000000ffff357224 */ /* 0x000fe200008e06ff */
[----:B------:R-:W-:Y:S01]  /*a570*/  SEL R95, RZ, 0x1, P6 ;  /* 0x00000001ff5f7807 */ /* 0x000fe20003000000 */
[----:B------:R-:W-:Y:S01]  /*a580*/  IMAD.MOV.U32 R52, RZ, RZ, R33 ;  /* 0x000000ffff347224 */ /* 0x000fe200078e0021 */
[----:B------:R-:W-:Y:S01]  /*a590*/  ISETP.GE.U32.AND.EX P2, PT, R103, R105, PT, P5 ;  /* 0x000000696700720c */ /* 0x000fe20003f46150 */
[----:B------:R-:W-:Y:S01]  /*a5a0*/  IMAD.WIDE.U32 R32, P1, R27, R23, R34 ;  /* 0x000000171b207225 */ /* 0x000fe20007820022 */
[----:B------:R-:W-:-:S02]  /*a5b0*/  IADD3 R29, P0, PT, R29, R30, RZ ;  /* 0x0000001e1d1d7210 */ /* 0x000fc40007f1e0ff */
[----:B------:R-:W-:Y:S01]  /*a5c0*/  IADD3 R95, P5, P6, R95, R92, R31 ;  /* 0x0000005c5f5f7210 */ /* 0x000fe20007ebe01f */
[----:B------:R-:W-:Y:S01]  /*a5d0*/  IMAD.WIDE.U32 R34, R24, R21, RZ ;  /* 0x0000001518227225 */ /* 0x000fe200078e00ff */
[----:B------:R-:W-:Y:S02]  /*a5e0*/  SEL R107, RZ, 0x1, P2 ;  /* 0x00000001ff6b7807 */ /* 0x000fe40001000000 */
[----:B------:R-:W-:Y:S01]  /*a5f0*/  ISETP.GE.U32.AND P2, PT, R29, R30, PT ;  /* 0x0000001e1d00720c */ /* 0x000fe20003f46070 */
[----:B------:R-:W-:Y:S01]  /*a600*/  IMAD.WIDE.U32 R50, R23, R25, RZ ;  /* 0x0000001917327225 */ /* 0x000fe200078e00ff */
[----:B------:R-:W-:-:S03]  /*a610*/  IADD3.X R38, PT, PT, RZ, R93, RZ, P5, P6 ;  /* 0x0000005dff267210 */ /* 0x000fc60002fec4ff */
[----:B------:R-:W-:Y:S01]  /*a620*/  IMAD.WIDE.U32.X R52, R27, R24, R52, P4 ;  /* 0x000000181b347225 */ /* 0x000fe200020e0434 */
[----:B------:R-:W-:-:S03]  /*a630*/  IADD3 R51, P5, PT, R51, R32, RZ ;  /* 0x0000002033337210 */ /* 0x000fc60007fbe0ff */
[----:B------:R-:W-:Y:S01]  /*a640*/  IMAD.X R36, R36, 0x1, R105, P0 ;  /* 0x0000000124247824 */ /* 0x000fe200000e0669 */
[----:B------:R-:W-:Y:S01]  /*a650*/  IADD3 R107, P4, P6, R50, R52, R107 ;  /* 0x00000034326b7210 */ /* 0x000fe20007e9e06b */
[----:B------:R-:W-:-:S03]  /*a660*/  IMAD.WIDE.U32 R30, R22, R21, RZ ;  /* 0x00000015161e7225 */ /* 0x000fc600078e00ff */
[----:B------:R-:W-:Y:S01]  /*a670*/  ISETP.GE.U32.AND.EX P2, PT, R36, R105, PT, P2 ;  /* 0x000000692400720c */ /* 0x000fe20003f46120 */
[C---:B------:R-:W-:Y:S01]  /*a680*/  IMAD.WIDE.U32 R34, P0, R20.reuse, R22, R34 ;  /* 0x0000001614227225 */ /* 0x040fe20007800022 */
[----:B------:R-:W-:Y:S02]  /*a690*/  IADD3.X R102, PT, PT, R51, R53, RZ, P4, P6 ;  /* 0x0000003533667210 */ /* 0x000fe400027ec4ff */
[----:B------:R-:W-:Y:S01]  /*a6a0*/  IADD3 R96, P6, PT, R107, R30, RZ ;  /* 0x0000001e6b607210 */ /* 0x000fe20007fde0ff */
[----:B------:R-:W-:Y:S01]  /*a6b0*/  IMAD.WIDE.U32 R92, R20, R22, RZ ;  /* 0x00000016145c7225 */ /* 0x000fe200078e00ff */
[----:B------:R-:W-:Y:S02]  /*a6c0*/  IADD3 R100, P4, PT, R31, R34, RZ ;  /* 0x000000221f647210 */ /* 0x000fe40007f9e0ff */
[----:B------:R-:W-:Y:S01]  /*a6d0*/  SEL R105, RZ, 0x1, P2 ;  /* 0x00000001ff697807 */ /* 0x000fe20001000000 */
[----:B------:R-:W-:Y:S01]  /*a6e0*/  IMAD.WIDE.U32.X R52, R27, R24, R40, P3 ;  /* 0x000000181b347225 */ /* 0x000fe200018e0428 */
[----:B------:R-:W-:-:S03]  /*a6f0*/  IADD3 R31, P2, PT, R96, R95, RZ ;  /* 0x0000005f601f7210 */ /* 0x000fc60007f5e0ff */
[----:B------:R-:W-:Y:S01]  /*a700*/  IMAD.X R103, R100, 0x1, R102, P6 ;  /* 0x0000000164677824 */ /* 0x000fe200030e0666 */
[----:B------:R-:W-:Y:S01]  /*a710*/  IADD3 R97, P6, PT, R31, R30, RZ ;  /* 0x0000001e1f617210 */ /* 0x000fe20007fde0ff */
[----:B------:R-:W-:-:S04]  /*a720*/  IMAD.WIDE.U32 R92, P3, R21, R24, R92 ;  /* 0x00000018155c7225 */ /* 0x000fc8000786005c */
[----:B------:R-:W-:Y:S02]  /*a730*/  IMAD.X R32, R103, 0x1, R38, P2 ;  /* 0x0000000167207824 */ /* 0x000fe400010e0626 */
[----:B------:R-:W-:Y:S01]  /*a740*/  IMAD.X R41, RZ, RZ, RZ, P3 ;  /* 0x000000ffff297224 */ /* 0x000fe200018e06ff */
[----:B------:R-:W-:Y:S01]  /*a750*/  IADD3 R105, P2, P3, R97, R52, R105 ;  /* 0x0000003461697210 */ /* 0x000fe20007b5e069 */
[----:B------:R-:W-:Y:S02]  /*a760*/  IMAD.X R101, R32, 0x1, R100, P6 ;  /* 0x0000000120657824 */ /* 0x000fe400030e0664 */
[----:B------:R-:W-:-:S03]  /*a770*/  IMAD.WIDE.U32 R94, R21, R22, RZ ;  /* 0x00000016155e7225 */ /* 0x000fc600078e00ff */
[----:B------:R-:W-:Y:S01]  /*a780*/  IADD3.X R38, PT, PT, R101, R53, RZ, P2, P3 ;  /* 0x0000003565267210 */ /* 0x000fe200017e64ff */
[-C--:B------:R-:W-:Y:S01]  /*a790*/  IMAD.WIDE.U32 R52, R27, R23.reuse, RZ ;  /* 0x000000171b347225 */ /* 0x080fe200078e00ff */
[----:B------:R-:W-:Y:S02]  /*a7a0*/  ISETP.GE.U32.AND P2, PT, R96, R30, PT ;  /* 0x0000001e6000720c */ /* 0x000fe40003f46070 */
[----:B------:R-:W-:Y:S01]  /*a7b0*/  ISETP.GE.U32.AND P3, PT, R31, R96, PT ;  /* 0x000000601f00720c */ /* 0x000fe20003f66070 */
[----:B------:R-:W-:Y:S01]  /*a7c0*/  IMAD.MOV.U32 R40, RZ, RZ, R93 ;  /* 0x000000ffff287224 */ /* 0x000fe200078e005d */
[----:B------:R-:W-:Y:S01]  /*a7d0*/  ISETP.GE.U32.AND.EX P2, PT, R103, R100, PT, P2 ;  /* 0x000000646700720c */ /* 0x000fe20003f46120 */
[----:B------:R-:W-:Y:S01]  /*a7e0*/  IMAD.X R31, RZ, RZ, RZ, P0 ;  /* 0x000000ffff1f7224 */ /* 0x000fe200000e06ff */
[----:B------:R-:W-:Y:S01]  /*a7f0*/  IADD3 RZ, P6, PT, R95, R92, RZ ;  /* 0x0000005c5fff7210 */ /* 0x000fe20007fde0ff */
[----:B------:R-:W-:Y:S01]  /*a800*/  IMAD.WIDE.U32 R92, R25, R23, RZ ;  /* 0x00000017195c7225 */ /* 0x000fe200078e00ff */
[----:B------:R-:W-:-:S02]  /*a810*/  ISETP.GE.U32.AND.EX P3, PT, R32, R103, PT, P3 ;  /* 0x000000672000720c */ /* 0x000fc40003f66130 */
[----:B------:R-:W-:Y:S01]  /*a820*/  SEL R34, RZ, 0x1, P2 ;  /* 0x00000001ff227807 */ /* 0x000fe20001000000 */
[----:B------:R-:W-:Y:S01]  /*a830*/  IMAD.WIDE.U32.X R40, R20, R24, R40, P6 ;  /* 0x0000001814287225 */ /* 0x000fe200030e0428 */
[----:B------:R-:W-:Y:S02]  /*a840*/  ISETP.GE.U32.AND P0, PT, R97, R30, PT ;  /* 0x0000001e6100720c */ /* 0x000fe40003f06070 */
[----:B------:R-:W-:Y:S01]  /*a850*/  ISETP.GE.U32.AND P2, PT, R105, R97, PT ;  /* 0x000000616900720c */ /* 0x000fe20003f46070 */
[----:B------:R-:W-:Y:S01]  /*a860*/  IMAD.WIDE.U32 R52, P6, R25, R26, R52 ;  /* 0x0000001a19347225 */ /* 0x000fe200078c0034 */
[----:B------:R-:W-:Y:S02]  /*a870*/  SEL R95, RZ, 0x1, P3 ;  /* 0x00000001ff5f7807 */ /* 0x000fe40001800000 */
[----:B------:R-:W-:Y:S01]  /*a880*/  ISETP.GE.U32.AND.EX P0, PT, R101, R100, PT, P0 ;  /* 0x000000646500720c */ /* 0x000fe20003f06100 */
[----:B------:R-:W-:Y:S01]  /*a890*/  IMAD.MOV.U32 R30, RZ, RZ, R35 ;  /* 0x000000ffff1e7224 */ /* 0x000fe200078e0023 */
[----:B------:R-:W-:Y:S01]  /*a8a0*/  ISETP.GE.U32.AND.EX P2, PT, R38, R101, PT, P2 ;  /* 0x000000652600720c */ /* 0x000fe20003f46120 */
[----:B------:R-:W-:Y:S01]  /*a8b0*/  IMAD.X R35, RZ, RZ, RZ, P6 ;  /* 0x000000ffff237224 */ /* 0x000fe200030e06ff */
[----:B------:R-:W-:Y:S01]  /*a8c0*/  SEL R32, RZ, 0x1, P0 ;  /* 0x00000001ff207807 */ /* 0x000fe20000000000 */
[----:B------:R-:W-:Y:S01]  /*a8d0*/  IMAD.WIDE.U32.X R30, R20, R24, R30, P4 ;  /* 0x00000018141e7225 */ /* 0x000fe200020e041e */
[----:B------:R-:W-:-:S02]  /*a8e0*/  IADD3 R101, P4, P6, R95, R40, R34 ;  /* 0x000000285f657210 */ /* 0x000fc40007e9e022 */
[----:B------:R-:W-:Y:S01]  /*a8f0*/  SEL R109, RZ, 0x1, P2 ;  /* 0x00000001ff6d7807 */ /* 0x000fe20001000000 */
[----:B------:R-:W-:Y:S01]  /*a900*/  IMAD.MOV.U32 R34, RZ, RZ, R53 ;  /* 0x000000ffff227224 */ /* 0x000fe200078e0035 */
[----:B------:R-:W-:Y:S01]  /*a910*/  IADD3 RZ, P3, PT, R93, R52, RZ ;  /* 0x000000345dff7210 */ /* 0x000fe20007f7e0ff */
[----:B------:R-:W-:Y:S01]  /*a920*/  IMAD.WIDE.U32 R92, R20, R23, RZ ;  /* 0x00000017145c7225 */ /* 0x000fe200078e00ff */
[----:B------:R-:W-:Y:S02]  /*a930*/  IADD3.X R111, PT, PT, RZ, R41, RZ, P4, P6 ;  /* 0x00000029ff6f7210 */ /* 0x000fe400027ec4ff */
[----:B------:R-:W-:Y:S01]  /*a940*/  ISETP.GE.U32.AND P0, PT, R107, R50, PT ;  /* 0x000000326b00720c */ /* 0x000fe20003f06070 */
[----:B------:R-:W-:Y:S01]  /*a950*/  IMAD.WIDE.U32 R40, R26, R21, RZ ;  /* 0x000000151a287225 */ /* 0x000fe200078e00ff */
[----:B------:R-:W-:Y:S02]  /*a960*/  IADD3 R109, P2, P4, R109, R30, R32 ;  /* 0x0000001e6d6d7210 */ /* 0x000fe40007c5e020 */
[----:B------:R-:W-:Y:S01]  /*a970*/  ISETP.GE.U32.AND.EX P0, PT, R102, R51, PT, P0 ;  /* 0x000000336600720c */ /* 0x000fe20003f06100 */
[----:B------:R-:W-:Y:S01]  /*a980*/  IMAD.WIDE.U32 R52, R21, R23, RZ ;  /* 0x0000001715347225 */ /* 0x000fe200078e00ff */
[----:B------:R-:W-:-:S02]  /*a990*/  IADD3.X R32, PT, PT, RZ, R31, RZ, P2, P4 ;  /* 0x0000001fff207210 */ /* 0x000fc400017e84ff */
[----:B------:R-:W-:Y:S01]  /*a9a0*/  SEL R103, RZ, 0x1, P0 ;  /* 0x00000001ff677807 */ /* 0x000fe20000000000 */
[----:B------:R-:W-:-:S04]  /*a9b0*/  IMAD.WIDE.U32 R92, P4, R21, R26, R92 ;  /* 0x0000001a155c7225 */ /* 0x000fc8000788005c */
[----:B------:R-:W-:-:S04]  /*a9c0*/  IMAD.WIDE.U32 R30, R23, R21, RZ ;  /* 0x00000015171e7225 */ /* 0x000fc800078e00ff */
[----:B------:R-:W-:-:S04]  /*a9d0*/  IMAD.WIDE.U32 R40, P2, R20, R23, R40 ;  /* 0x0000001714287225 */ /* 0x000fc80007840028 */
[----:B------:R-:W-:Y:S01]  /*a9e0*/  IMAD.WIDE.U32.X R34, R27, R26, R34, P3 ;  /* 0x0000001a1b227225 */ /* 0x000fe200018e0422 */
[----:B------:R-:W-:-:S03]  /*a9f0*/  IADD3 R113, P3, PT, R31, R40, RZ ;  /* 0x000000281f717210 */ /* 0x000fc60007f7e0ff */
[----:B------:R-:W-:Y:S01]  /*aa00*/  IMAD.X R97, RZ, RZ, RZ, P4 ;  /* 0x000000ffff617224 */ /* 0x000fe200020e06ff */
[----:B------:R-:W-:Y:S01]  /*aa10*/  IADD3 RZ, P4, PT, R53, R92, RZ ;  /* 0x0000005c35ff7210 */ /* 0x000fe20007f9e0ff */
[----:B------:R-:W-:Y:S01]  /*aa20*/  IMAD.WIDE.U32 R94, R24, R22, RZ ;  /* 0x00000016185e7225 */ /* 0x000fe200078e00ff */
[----:B------:R-:W-:-:S03]  /*aa30*/  IADD3 R34, P0, P6, R30, R34, R103 ;  /* 0x000000221e227210 */ /* 0x000fc60007e1e067 */
[----:B------:R-:W-:Y:S01]  /*aa40*/  IMAD.MOV.U32 R96, RZ, RZ, R93 ;  /* 0x000000ffff607224 */ /* 0x000fe200078e005d */
[----:B------:R-:W-:Y:S01]  /*aa50*/  IADD3.X R102, PT, PT, R113, R35, RZ, P0, P6 ;  /* 0x0000002371667210 */ /* 0x000fe200007ec4ff */
[----:B------:R-:W-:Y:S01]  /*aa60*/  IMAD.WIDE.U32 R94, P0, R22, R24, R94 ;  /* 0x00000018165e7225 */ /* 0x000fe2000780005e */
[----:B------:R-:W-:-:S03]  /*aa70*/  ISETP.GE.U32.AND P6, PT, R34, R30, PT ;  /* 0x0000001e2200720c */ /* 0x000fc60003fc6070 */
[----:B------:R-:W-:Y:S01]  /*aa80*/  IMAD.WIDE.U32.X R96, R20, R26, R96, P4 ;  /* 0x0000001a14607225 */ /* 0x000fe200020e0460 */
[----:B------:R-:W-:Y:S02]  /*aa90*/  IADD3 R31, P4, PT, R34, R101, RZ ;  /* 0x00000065221f7210 */ /* 0x000fe40007f9e0ff */
[C---:B------:R-:W-:Y:S01]  /*aaa0*/  ISETP.GE.U32.AND.EX P6, PT, R102.reuse, R113, PT, P6 ;  /* 0x000000716600720c */ /* 0x040fe20003fc6160 */
[----:B------:R-:W-:Y:S01]  /*aab0*/  IMAD.X R35, RZ, RZ, RZ, P0 ;  /* 0x000000ffff237224 */ /* 0x000fe200000e06ff */
[----:B------:R-:W-:Y:S01]  /*aac0*/  ISETP.GE.U32.AND P0, PT, R31, R34, PT ;  /* 0x000000221f00720c */ /* 0x000fe20003f06070 */
[----:B------:R-:W-:Y:S01]  /*aad0*/  IMAD.X R111, R102, 0x1, R111, P4 ;  /* 0x00000001666f7824 */ /* 0x000fe200020e066f */
[----:B------:R-:W-:Y:S01]  /*aae0*/  SEL R108, RZ, 0x1, P6 ;  /* 0x00000001ff6c7807 */ /* 0x000fe20003000000 */
[----:B------:R-:W-:-:S03]  /*aaf0*/  IMAD.WIDE.U32 R52, R22, R22, RZ ;  /* 0x0000001616347225 */ /* 0x000fc600078e00ff */
[----:B------:R-:W-:Y:S01]  /*ab00*/  ISETP.GE.U32.AND.EX P0, PT, R111, R102, PT, P0 ;  /* 0x000000666f00720c */ /* 0x000fe20003f06100 */
[----:B------:R-:W-:Y:S01]  /*ab10*/  IMAD.X R103, RZ, RZ, RZ, P1 ;  /* 0x000000ffff677224 */ /* 0x000fe200008e06ff */
[----:B------:R-:W-:Y:S01]  /*ab20*/  IADD3 R40, P1, PT, R105, R50, RZ ;  /* 0x0000003269287210 */ /* 0x000fe20007f3e0ff */
[----:B------:R-:W-:Y:S01]  /*ab30*/  IMAD.WIDE.U32 R92, R24, R23, RZ ;  /* 0x00000017185c7225 */ /* 0x000fe200078e00ff */
[----:B------:R-:W-:Y:S02]  /*ab40*/  IADD3 R106, P4, PT, R53, R94, RZ ;  /* 0x0000005e356a7210 */ /* 0x000fe40007f9e0ff */
[----:B------:R-:W-:Y:S01]  /*ab50*/  IADD3 R104, P6, PT, R31, R52, RZ ;  /* 0x000000341f687210 */ /* 0x000fe20007fde0ff */
[----:B------:R-:W-:Y:S01]  /*ab60*/  IMAD.X R38, R38, 0x1, R51, P1 ;  /* 0x0000000126267824 */ /* 0x000fe200008e0633 */
[----:B------:R-:W-:Y:S01]  /*ab70*/  SEL R105, RZ, 0x1, P0 ;  /* 0x00000001ff697807 */ /* 0x000fe20000000000 */
[----:B------:R-:W-:Y:S01]  /*ab80*/  IMAD.MOV.U32 R34, RZ, RZ, R95 ;  /* 0x000000ffff227224 */ /* 0x000fe200078e005f */
[----:B------:R-:W-:Y:S01]  /*ab90*/  ISETP.GE.U32.AND P0, PT, R40, R50, PT ;  /* 0x000000322800720c */ /* 0x000fe20003f06070 */
[----:B------:R-:W-:-:S02]  /*aba0*/  IMAD.X R107, R106, 0x1, R111, P6 ;  /* 0x000000016a6b7824 */ /* 0x000fc400030e066f */
[----:B------:R-:W-:Y:S01]  /*abb0*/  IMAD.WIDE.U32 R100, R22, R23, RZ ;  /* 0x0000001716647225 */ /* 0x000fe200078e00ff */
[----:B------:R-:W-:-:S03]  /*abc0*/  ISETP.GE.U32.AND.EX P0, PT, R38, R51, PT, P0 ;  /* 0x000000332600720c */ /* 0x000fc60003f06100 */
[----:B------:R-:W-:Y:S01]  /*abd0*/  IMAD.WIDE.U32 R92, P6, R22, R26, R92 ;  /* 0x0000001a165c7225 */ /* 0x000fe200078c005c */
[----:B------:R-:W-:-:S03]  /*abe0*/  SEL R31, RZ, 0x1, P0 ;  /* 0x00000001ff1f7807 */ /* 0x000fc60000000000 */
[----:B------:R-:W-:Y:S01]  /*abf0*/  IMAD.X R95, RZ, RZ, RZ, P2 ;  /* 0x000000ffff5f7224 */ /* 0x000fe200010e06ff */
[C---:B------:R-:W-:Y:S01]  /*ac00*/  IADD3 R53, P2, PT, R104.reuse, R109, RZ ;  /* 0x0000006d68357210 */ /* 0x040fe20007f5e0ff */
[----:B------:R-:W-:Y:S01]  /*ac10*/  IMAD.MOV.U32 R102, RZ, RZ, R33 ;  /* 0x000000ffff667224 */ /* 0x000fe200078e0021 */
[----:B------:R-:W-:Y:S01]  /*ac20*/  IADD3 RZ, P1, PT, R101, R92, RZ ;  /* 0x0000005c65ff7210 */ /* 0x000fe20007f3e0ff */
[----:B------:R-:W-:Y:S01]  /*ac30*/  IMAD.X R33, RZ, RZ, RZ, P6 ;  /* 0x000000ffff217224 */ /* 0x000fe200030e06ff */
[----:B------:R-:W-:Y:S01]  /*ac40*/  IADD3 R51, P0, PT, R53, R30, RZ ;  /* 0x0000001e35337210 */ /* 0x000fe20007f1e0ff */
[----:B------:R-:W-:Y:S01]  /*ac50*/  IMAD.X R92, R107, 0x1, R32, P2 ;  /* 0x000000016b5c7824 */ /* 0x000fe200010e0620 */
[----:B------:R-:W-:Y:S01]  /*ac60*/  ISETP.GE.U32.AND P6, PT, R104, R52, PT ;  /* 0x000000346800720c */ /* 0x000fe20003fc6070 */
[----:B------:R-:W-:Y:S01]  /*ac70*/  IMAD.WIDE.U32.X R102, R27, R26, R102, P5 ;  /* 0x0000001a1b667225 */ /* 0x000fe200028e0466 */
[----:B------:R-:W-:Y:S02]  /*ac80*/  IADD3 R105, P5, P2, R105, R96, R108 ;  /* 0x0000006069697210 */ /* 0x000fe40007abe06c */
[----:B------:R-:W-:Y:S01]  /*ac90*/  ISETP.GE.U32.AND.EX P6, PT, R107, R106, PT, P6 ;  /* 0x0000006a6b00720c */ /* 0x000fe20003fc6160 */
[----:B------:R-:W-:Y:S01]  /*aca0*/  IMAD.X R50, R92, 0x1, R113, P0 ;  /* 0x000000015c327824 */ /* 0x000fe200000e0671 */
[----:B------:R-:W-:Y:S01]  /*acb0*/  ISETP.GE.U32.AND P0, PT, R53, R104, PT ;  /* 0x000000683500720c */ /* 0x000fe20003f06070 */
[----:B------:R-:W-:Y:S01]  /*acc0*/  IMAD.MOV.U32 R94, RZ, RZ, R41 ;  /* 0x000000ffff5e7224 */ /* 0x000fe200078e0029 */
[----:B------:R-:W-:Y:S01]  /*acd0*/  IADD3.X R109, PT, PT, RZ, R97, RZ, P5, P2 ;  /* 0x00000061ff6d7210 */ /* 0x000fe20002fe44ff */
[----:B------:R-:W-:Y:S01]  /*ace0*/  IMAD.WIDE.U32 R96, R26, R22, RZ ;  /* 0x000000161a607225 */ /* 0x000fe200078e00ff */
[----:B------:R-:W-:-:S02]  /*acf0*/  IADD3 R31, P2, P5, R51, R102, R31 ;  /* 0x00000066331f7210 */ /* 0x000fc40007d5e01f */
[----:B------:R-:W-:Y:S01]  /*ad00*/  ISETP.GE.U32.AND.EX P0, PT, R92, R107, PT, P0 ;  /* 0x0000006b5c00720c */ /* 0x000fe20003f06100 */
[----:B------:R-:W-:Y:S01]  /*ad10*/  IMAD.WIDE.U32.X R34, R24, R24, R34, P4 ;  /* 0x0000001818227225 */ /* 0x000fe200020e0422 */
[----:B------:R-:W-:Y:S02]  /*ad20*/  IADD3.X R41, PT, PT, R50, R103, RZ, P2, P5 ;  /* 0x0000006732297210 */ /* 0x000fe400017ea4ff */
[----:B------:R-:W-:Y:S01]  /*ad30*/  ISETP.GE.U32.AND P5, PT, R51, R30, PT ;  /* 0x0000001e3300720c */ /* 0x000fe20003fa6070 */
[----:B------:R-:W-:Y:S01]  /*ad40*/  IMAD.MOV.U32 R32, RZ, RZ, R93 ;  /* 0x000000ffff207224 */ /* 0x000fe200078e005d */
[----:B------:R-:W-:Y:S01]  /*ad50*/  SEL R30, RZ, 0x1, P6 ;  /* 0x00000001ff1e7807 */ /* 0x000fe20003000000 */
[----:B------:R-:W-:Y:S01]  /*ad60*/  IMAD.WIDE.U32.X R92, R20, R26, R94, P3 ;  /* 0x0000001a145c7225 */ /* 0x000fe200018e045e */
[----:B------:R-:W-:Y:S02]  /*ad70*/  SEL R103, RZ, 0x1, P0 ;  /* 0x00000001ff677807 */ /* 0x000fe40000000000 */
[----:B------:R-:W-:Y:S01]  /*ad80*/  ISETP.GE.U32.AND P2, PT, R31, R51, PT ;  /* 0x000000331f00720c */ /* 0x000fe20003f46070 */
[----:B------:R-:W-:Y:S01]  /*ad90*/  IMAD.WIDE.U32 R94, R26, R23, RZ ;  /* 0x000000171a5e7225 */ /* 0x000fe200078e00ff */
[----:B------:R-:W-:-:S02]  /*ada0*/  IADD3 R103, P0, P3, R103, R34, R30 ;  /* 0x0000002267677210 */ /* 0x000fc40007b1e01e */
[----:B------:R-:W-:Y:S01]  /*adb0*/  ISETP.GE.U32.AND.EX P2, PT, R41, R50, PT, P2 ;  /* 0x000000322900720c */ /* 0x000fe20003f46120 */
[----:B------:R-:W-:Y:S01]  /*adc0*/  IMAD.WIDE.U32 R52, R23, R22, RZ ;  /* 0x0000001617347225 */ /* 0x000fe200078e00ff */
[----:B------:R-:W-:Y:S02]  /*add0*/  ISETP.GE.U32.AND.EX P5, PT, R50, R113, PT, P5 ;  /* 0x000000713200720c */ /* 0x000fe40003fa6150 */
[----:B------:R-:W-:Y:S01]  /*ade0*/  IADD3.X R34, PT, PT, RZ, R35, RZ, P0, P3 ;  /* 0x00000023ff227210 */ /* 0x000fe200007e64ff */
[----:B------:R-:W-:Y:S01]  /*adf0*/  IMAD.WIDE.U32 R96, P4, R24, R23, R96 ;  /* 0x0000001718607225 */ /* 0x000fe20007880060 */
[----:B------:R-:W-:Y:S02]  /*ae00*/  SEL R101, RZ, 0x1, P2 ;  /* 0x00000001ff657807 */ /* 0x000fe40001000000 */
[----:B------:R-:W-:Y:S01]  /*ae10*/  IADD3 R30, P0, PT, R105, R52, RZ ;  /* 0x00000034691e7210 */ /* 0x000fe20007f1e0ff */
[----:B------:R-:W-:Y:S01]  /*ae20*/  IMAD.WIDE.U32 R94, P3, R23, R26, R94 ;  /* 0x0000001a175e7225 */ /* 0x000fe2000786005e */
[----:B------:R-:W-:-:S02]  /*ae30*/  IADD3 R108, P2, PT, R53, R96, RZ ;  /* 0x00000060356c7210 */ /* 0x000fc40007f5e0ff */
[----:B------:R-:W-:Y:S01]  /*ae40*/  SEL R104, RZ, 0x1, P5 ;  /* 0x00000001ff687807 */ /* 0x000fe20002800000 */
[----:B------:R-:W-:Y:S01]  /*ae50*/  IMAD.X R35, RZ, RZ, RZ, P3 ;  /* 0x000000ffff237224 */ /* 0x000fe200018e06ff */
[----:B------:R-:W-:Y:S01]  /*ae60*/  IADD3 R53, P3, PT, R30, R103, RZ ;  /* 0x000000671e357210 */ /* 0x000fe20007f7e0ff */
[----:B------:R-:W-:Y:S01]  /*ae70*/  IMAD.X R51, RZ, RZ, RZ, P4 ;  /* 0x000000ffff337224 */ /* 0x000fe200020e06ff */
[----:B------:R-:W-:Y:S01]  /*ae80*/  IADD3 R104, P4, P5, R101, R92, R104 ;  /* 0x0000005c65687210 */ /* 0x000fe20007d9e068 */
[----:B------:R-:W-:Y:S01]  /*ae90*/  IMAD.X R103, R108, 0x1, R109, P0 ;  /* 0x000000016c677824 */ /* 0x000fe200000e066d */
[----:B------:R-:W-:Y:S01]  /*aea0*/  ISETP.GE.U32.AND P0, PT, R53, R30, PT ;  /* 0x0000001e3500720c */ /* 0x000fe20003f06070 */
[----:B------:R-:W-:Y:S01]  /*aeb0*/  IMAD.MOV.U32 R50, RZ, RZ, R97 ;  /* 0x000000ffff327224 */ /* 0x000fe200078e0061 */
[----:B------:R-:W-:Y:S01]  /*aec0*/  IADD3.X R106, PT, PT, RZ, R93, RZ, P4, P5 ;  /* 0x0000005dff6a7210 */ /* 0x000fe200027ea4ff */
[----:B------:R-:W-:Y:S01]  /*aed0*/  IMAD.WIDE.U32 R96, R31, 0x3d1, RZ ;  /* 0x000003d11f607825 */ /* 0x000fe200078e00ff */
[----:B------:R-:W-:-:S03]  /*aee0*/  ISETP.GE.U32.AND P4, PT, R30, R52, PT ;  /* 0x000000341e00720c */ /* 0x000fc60003f86070 */
[C---:B------:R-:W-:Y:S01]  /*aef0*/  IMAD.X R96, R103.reuse, 0x1, R34, P3 ;  /* 0x0000000167607824 */ /* 0x040fe200018e0622 */
[----:B------:R-:W-:Y:S01]  /*af00*/  ISETP.GE.U32.AND.EX P4, PT, R103, R108, PT, P4 ;  /* 0x0000006c6700720c */ /* 0x000fe20003f86140 */
[----:B------:R-:W-:-:S03]  /*af10*/  IMAD.WIDE.U32 R92, R23, R23, RZ ;  /* 0x00000017175c7225 */ /* 0x000fc600078e00ff */
[----:B------:R-:W-:Y:S01]  /*af20*/  ISETP.GE.U32.AND.EX P0, PT, R96, R103, PT, P0 ;  /* 0x000000676000720c */ /* 0x000fe20003f06100 */
[----:B------:R-:W-:Y:S01]  /*af30*/  IMAD.WIDE.U32 R100, R41, 0x3d1, RZ ;  /* 0x000003d129647825 */ /* 0x000fe200078e00ff */
[----:B------:R-:W-:-:S03]  /*af40*/  IADD3 R107, P3, PT, R93, R94, RZ ;  /* 0x0000005e5d6b7210 */ /* 0x000fc60007f7e0ff */
[----:B------:R-:W-:Y:S01]  /*af50*/  IMAD.WIDE.U32.X R102, R24, R26, R32, P1 ;  /* 0x0000001a18667225 */ /* 0x000fe200008e0420 */
[----:B------:R-:W-:-:S03]  /*af60*/  IADD3 R53, P1, PT, R53, R52, RZ ;  /* 0x0000003435357210 */ /* 0x000fc60007f3e0ff */
[----:B------:R-:W-:Y:S02]  /*af70*/  IMAD.MOV.U32 R30, RZ, RZ, RZ ;  /* 0x000000ffff1e7224 */ /* 0x000fe400078e00ff */
[----:B------:R-:W-:-:S04]  /*af80*/  IMAD.WIDE.U32 R100, P6, RZ, R31, R100 ;  /* 0x0000001fff647225 */ /* 0x000fc800078c0064 */
[----:B------:R-:W-:Y:S01]  /*af90*/  IMAD.WIDE.U32 R32, R31, 0x3d1, R30 ;  /* 0x000003d11f207825 */ /* 0x000fe200078e001e */
[----:B------:R-:W-:Y:S02]  /*afa0*/  SEL R30, RZ, 0x1, P4 ;  /* 0x00000001ff1e7807 */ /* 0x000fe40002000000 */
[----:B------:R-:W-:Y:S01]  /*afb0*/  IADD3 RZ, P5, PT, R97, R100, RZ ;  /* 0x0000006461ff7210 */ /* 0x000fe20007fbe0ff */
[----:B------:R-:W-:Y:S01]  /*afc0*/  IMAD.X R93, R96, 0x1, R108, P1 ;  /* 0x00000001605d7824 */ /* 0x000fe200008e066c */
[C---:B------:R-:W-:Y:S01]  /*afd0*/  IADD3 R96, P4, PT, R53.reuse, R104, RZ ;  /* 0x0000006835607210 */ /* 0x040fe20007f9e0ff */
[----:B------:R-:W-:Y:S01]  /*afe0*/  IMAD.MOV.U32 R34, RZ, RZ, R95 ;  /* 0x000000ffff227224 */ /* 0x000fe200078e005f */
[----:B------:R-:W-:Y:S01]  /*aff0*/  ISETP.GE.U32.AND P1, PT, R53, R52, PT ;  /* 0x000000343500720c */ /* 0x000fe20003f26070 */
[----:B------:R-:W-:Y:S01]  /*b000*/  IMAD.X R95, RZ, RZ, RZ, P6 ;  /* 0x000000ffff5f7224 */ /* 0x000fe200030e06ff */
[----:B------:R-:W-:Y:S01]  /*b010*/  SEL R97, RZ, 0x1, P0 ;  /* 0x00000001ff617807 */ /* 0x000fe20000000000 */
[C---:B------:R-:W-:Y:S01]  /*b020*/  IMAD.X R52, R93.reuse, 0x1, R106, P4 ;  /* 0x000000015d347824 */ /* 0x040fe200020e066a */
[----:B------:R-:W-:Y:S01]  /*b030*/  ISETP.GE.U32.AND P0, PT, R96, R53, PT ;  /* 0x000000356000720c */ /* 0x000fe20003f06070 */
[----:B------:R-:W-:Y:S01]  /*b040*/  IMAD.IADD R33, R100, 0x1, R33 ;  /* 0x0000000164217824 */ /* 0x000fe200078e0221 */
[----:B------:R-:W-:Y:S01]  /*b050*/  ISETP.GE.U32.AND.EX P1, PT, R93, R108, PT, P1 ;  /* 0x0000006c5d00720c */ /* 0x000fe20003f26110 */
[----:B------:R-:W-:Y:S01]  /*b060*/  IMAD.MOV.U32 R94, RZ, RZ, R101 ;  /* 0x000000ffff5e7224 */ /* 0x000fe200078e0065 */
[----:B------:R-:W-:Y:S01]  /*b070*/  ISETP.GE.U32.AND.EX P0, PT, R52, R93, PT, P0 ;  /* 0x0000005d3400720c */ /* 0x000fe20003f06100 */
[----:B------:R-:W-:Y:S01]  /*b080*/  IMAD.WIDE.U32.X R100, R24, R26, R50, P2 ;  /* 0x0000001a18647225 */ /* 0x000fe200010e0432 */
[----:B------:R-:W-:-:S02]  /*b090*/  IADD3 R53, P4, P6, R97, R102, R30 ;  /* 0x0000006661357210 */ /* 0x000fc40007e9e01e */
[----:B------:R-:W-:Y:S01]  /*b0a0*/  SEL R50, RZ, 0x1, P1 ;  /* 0x00000001ff327807 */ /* 0x000fe20000800000 */
[----:B------:R-:W-:Y:S01]  /*b0b0*/  IMAD.WIDE.U32 R104, R52, 0x3d1, RZ ;  /* 0x000003d134687825 */ /* 0x000fe200078e00ff */
[----:B------:R-:W-:Y:S02]  /*b0c0*/  SEL R97, RZ, 0x1, P0 ;  /* 0x00000001ff617807 */ /* 0x000fe40000000000 */
[----:B------:R-:W-:Y:S02]  /*b0d0*/  IADD3.X R102, PT, PT, RZ, R103, RZ, P4, P6 ;  /* 0x00000067ff667210 */ /* 0x000fe400027ec4ff */
[----:B------:R-:W-:Y:S02]  /*b0e0*/  IADD3 R30, P2, PT, R53, R92, RZ ;  /* 0x0000005c351e7210 */ /* 0x000fe40007f5e0ff */
[----:B------:R-:W-:Y:S01]  /*b0f0*/  IADD3 R97, P4, P6, R97, R100, R50 ;  /* 0x0000006461617210 */ /* 0x000fe20007e9e032 */
[----:B------:R-:W-:Y:S01]  /*b100*/  IMAD.WIDE.U32.X R50, RZ, R41, R94, P5 ;  /* 0x00000029ff327225 */ /* 0x000fe200028e045e */
[----:B------:R-:W-:-:S02]  /*b110*/  ISETP.GE.U32.AND P1, PT, R30, R92, PT ;  /* 0x0000005c1e00720c */ /* 0x000fc40003f26070 */
[----:B------:R-:W-:Y:S01]  /*b120*/  IADD3 R97, P0, PT, R30, R97, RZ ;  /* 0x000000611e617210 */ /* 0x000fe20007f1e0ff */
[----:B------:R-:W-:Y:S01]  /*b130*/  IMAD.X R100, R107, 0x1, R102, P2 ;  /* 0x000000016b647824 */ /* 0x000fe200010e0666 */
[----:B------:R-:W-:Y:S01]  /*b140*/  IADD3.X R53, PT, PT, RZ, R101, RZ, P4, P6 ;  /* 0x00000065ff357210 */ /* 0x000fe200027ec4ff */
[----:B------:R-:W-:Y:S01]  /*b150*/  IMAD.WIDE.U32 R92, R96, 0x3d1, RZ ;  /* 0x000003d1605c7825 */ /* 0x000fe200078e00ff */
[----:B------:R-:W-:Y:S02]  /*b160*/  ISETP.GE.U32.AND P2, PT, R97, R30, PT ;  /* 0x0000001e6100720c */ /* 0x000fe40003f46070 */
[----:B------:R-:W-:Y:S01]  /*b170*/  ISETP.GE.U32.AND.EX P1, PT, R100, R107, PT, P1 ;  /* 0x0000006b6400720c */ /* 0x000fe20003f26110 */
[----:B------:R-:W-:Y:S01]  /*b180*/  IMAD.WIDE.U32 R94, P5, RZ, R96, R104 ;  /* 0x00000060ff5e7225 */ /* 0x000fe200078a0068 */
[----:B------:R-:W-:Y:S02]  /*b190*/  IADD3 R103, P6, PT, R50, R92, RZ ;  /* 0x0000005c32677210 */ /* 0x000fe40007fde0ff */
[----:B------:R-:W-:Y:S01]  /*b1a0*/  SEL R104, RZ, 0x1, P1 ;  /* 0x00000001ff687807 */ /* 0x000fe20000800000 */
[----:B------:R-:W-:Y:S01]  /*b1b0*/  IMAD.X R53, R100, 0x1, R53, P0 ;  /* 0x0000000164357824 */ /* 0x000fe200000e0635 */
[----:B------:R-:W-:Y:S01]  /*b1c0*/  IADD3 R30, P4, PT, R93, R94, RZ ;  /* 0x0000005e5d1e7210 */ /* 0x000fe20007f9e0ff */
[----:B------:R-:W-:Y:S01]  /*b1d0*/  IMAD.MOV.U32 R50, RZ, RZ, R95 ;  /* 0x000000ffff327224 */ /* 0x000fe200078e005f */
[----:B------:R-:W-:Y:S01]  /*b1e0*/  ISETP.GE.U32.AND P0, PT, R103, R92, PT ;  /* 0x0000005c6700720c */ /* 0x000fe20003f06070 */
[----:B------:R-:W-:Y:S01]  /*b1f0*/  IMAD.WIDE.U32.X R92, R26, R26, R34, P3 ;  /* 0x0000001a1a5c7225 */ /* 0x000fe200018e0422 */
[----:B------:R-:W-:-:S03]  /*b200*/  ISETP.GE.U32.AND.EX P2, PT, R53, R100, PT, P2 ;  /* 0x000000643500720c */ /* 0x000fc60003f46120 */
[----:B------:R-:W-:Y:S01]  /*b210*/  IMAD.X R105, R30, 0x1, R51, P6 ;  /* 0x000000011e697824 */ /* 0x000fe200030e0633 */
[----:B------:R-:W-:Y:S01]  /*b220*/  SEL R35, RZ, 0x1, P2 ;  /* 0x00000001ff237807 */ /* 0x000fe20001000000 */
[----:B------:R-:W-:Y:S01]  /*b230*/  IMAD.X R51, RZ, RZ, RZ, P5 ;  /* 0x000000ffff337224 */ /* 0x000fe200028e06ff */
[----:B------:R-:W-:Y:S01]  /*b240*/  ISETP.GE.U32.AND P5, PT, R32, RZ, PT ;  /* 0x000000ff2000720c */ /* 0x000fe20003fa6070 */
[----:B------:R-:W-:Y:S01]  /*b250*/  IMAD.WIDE.U32 R94, R97, 0x3d1, RZ ;  /* 0x000003d1615e7825 */ /* 0x000fe200078e00ff */
[----:B------:R-:W-:Y:S02]  /*b260*/  IADD3 R104, P2, P3, R35, R92, R104 ;  /* 0x0000005c23687210 */ /* 0x000fe40007b5e068 */
[----:B------:R-:W-:Y:S01]  /*b270*/  ISETP.GE.U32.AND.EX P0, PT, R105, R30, PT, P0 ;  /* 0x0000001e6900720c */ /* 0x000fe20003f06100 */
[----:B------:R-:W-:Y:S01]  /*b280*/  IMAD.WIDE.U32 R34, R53, 0x3d1, RZ ;  /* 0x000003d135227825 */ /* 0x000fe200078e00ff */
[----:B------:R-:W-:Y:S02]  /*b290*/  ISETP.GE.U32.AND.EX P1, PT, R33, R31, PT, P5 ;  /* 0x0000001f2100720c */ /* 0x000fe40003f26150 */
[----:B------:R-:W-:Y:S01]  /*b2a0*/  SEL R101, RZ, 0x1, P0 ;  /* 0x00000001ff657807 */ /* 0x000fe20000000000 */
[----:B------:R-:W-:Y:S01]  /*b2b0*/  IMAD.WIDE.U32 R30, R25, R25, R32 ;  /* 0x00000019191e7225 */ /* 0x000fe200078e0020 */
[----:B------:R-:W-:-:S02]  /*b2c0*/  IADD3.X R107, PT, PT, RZ, R93, RZ, P2, P3 ;  /* 0x0000005dff6b7210 */ /* 0x000fc400017e64ff */
[----:B------:R-:W-:Y:S01]  /*b2d0*/  SEL R100, RZ, 0x1, P1 ;  /* 0x00000001ff647807 */ /* 0x000fe20000800000 */
[----:B------:R-:W-:Y:S01]  /*b2e0*/  IMAD.WIDE.U32.X R50, RZ, R52, R50, P4 ;  /* 0x00000034ff327225 */ /* 0x000fe200020e0432 */
[----:B------:R-:W-:-:S03]  /*b2f0*/  ISETP.GE.U32.AND P4, PT, R30, R32, PT ;  /* 0x000000201e00720c */ /* 0x000fc60003f86070 */
[----:B------:R-:W-:Y:S01]  /*b300*/  IMAD.WIDE.U32 R34, P0, RZ, R97, R34 ;  /* 0x00000061ff227225 */ /* 0x000fe20007800022 */
[----:B------:R-:W-:-:S03]  /*b310*/  IADD3 R101, P2, P3, R94, R50, R101 ;  /* 0x000000325e657210 */ /* 0x000fc60007b5e065 */
[----:B------:R-:W-:Y:S01]  /*b320*/  IMAD.IADD R32, R28, 0x1, R31 ;  /* 0x000000011c207824 */ /* 0x000fe200078e021f */
[----:B------:R-:W-:Y:S01]  /*b330*/  IADD3 R31, P5, PT, R95, R34, RZ ;  /* 0x000000225f1f7210 */ /* 0x000fe20007fbe0ff */
[----:B------:R-:W-:Y:S01]  /*b340*/  IMAD.X R93, RZ, RZ, RZ, P0 ;  /* 0x000000ffff5d7224 */ /* 0x000fe200000e06ff */
[----:B------:R-:W-:Y:S01]  /*b350*/  ISETP.GE.U32.AND P0, PT, R101, R94, PT ;  /* 0x0000005e6500720c */ /* 0x000fe20003f06070 */
[----:B------:R-:W-:Y:S01]  /*b360*/  IMAD.WIDE.U32 R94, R107, 0x3d1, RZ ;  /* 0x000003d16b5e7825 */ /* 0x000fe200078e00ff */
[----:B------:R-:W-:Y:S02]  /*b370*/  IADD3.X R102, PT, PT, R31, R51, RZ, P2, P3 ;  /* 0x000000331f667210 */ /* 0x000fe400017e64ff */
[----:B------:R-:W-:Y:S01]  /*b380*/  IADD3 R100, P3, P2, R103, R41, R100 ;  /* 0x0000002967647210 */ /* 0x000fe20007a7e064 */
[----:B------:R-:W-:Y:S01]  /*b390*/  IMAD.MOV.U32 R92, RZ, RZ, R35 ;  /* 0x000000ffff5c7224 */ /* 0x000fe200078e0023 */
[----:B------:R-:W-:Y:S01]  /*b3a0*/  ISETP.GE.U32.AND.EX P0, PT, R102, R31, PT, P0 ;  /* 0x0000001f6600720c */ /* 0x000fe20003f06100 */
[----:B------:R-:W-:Y:S01]  /*b3b0*/  IMAD.WIDE.U32 R50, R104, 0x3d1, RZ ;  /* 0x000003d168327825 */ /* 0x000fe200078e00ff */
[----:B------:R-:W-:-:S02]  /*b3c0*/  ISETP.GE.U32.AND.EX P4, PT, R32, R33, PT, P4 ;  /* 0x000000212000720c */ /* 0x000fc40003f86140 */
[----:B------:R-:W-:Y:S01]  /*b3d0*/  IADD3.X R33, PT, PT, R105, R96, RZ, P3, P2 ;  /* 0x0000006069217210 */ /* 0x000fe20001fe44ff */
[----:B------:R-:W-:Y:S01]  /*b3e0*/  IMAD.WIDE.U32.X R92, RZ, R53, R92, P5 ;  /* 0x00000035ff5c7225 */ /* 0x000fe200028e045c */
[----:B------:R-:W-:-:S03]  /*b3f0*/  SEL R28, RZ, 0x1, P4 ;  /* 0x00000001ff1c7807 */ /* 0x000fc60002000000 */
[----:B------:R-:W-:Y:S01]  /*b400*/  IMAD.WIDE.U32 R34, P6, RZ, R104, R94 ;  /* 0x00000068ff227225 */ /* 0x000fe200078c005e */
[----:B------:R-:W-:Y:S02]  /*b410*/  SEL R95, RZ, 0x1, P0 ;  /* 0x00000001ff5f7807 */ /* 0x000fe40000000000 */
[----:B------:R-:W-:Y:S02]  /*b420*/  ISETP.EQ.U32.AND P0, PT, R100, R41, PT ;  /* 0x000000296400720c */ /* 0x000fe40003f02070 */
[----:B------:R-:W-:Y:S02]  /*b430*/  IADD3 R95, P2, P3, R50, R92, R95 ;  /* 0x0000005c325f7210 */ /* 0x000fe40007b5e05f */
[----:B------:R-:W-:Y:S01]  /*b440*/  IADD3 R94, P5, PT, R51, R34, RZ ;  /* 0x00000022335e7210 */ /* 0x000fe20007fbe0ff */
[----:B------:R-:W-:Y:S01]  /*b450*/  IMAD.X R51, RZ, RZ, RZ, P6 ;  /* 0x000000ffff337224 */ /* 0x000fe200030e06ff */
[----:B------:R-:W-:Y:S02]  /*b460*/  ISETP.EQ.AND.EX P1, PT, R33, R96, !P1, P0 ;  /* 0x000000602100720c */ /* 0x000fe40004f22300 */
[----:B------:R-:W-:-:S02]  /*b470*/  IADD3.X R93, PT, PT, R94, R93, RZ, P2, P3 ;  /* 0x0000005d5e5d7210 */ /* 0x000fc400017e64ff */
[----:B------:R-:W-:Y:S02]  /*b480*/  IADD3 R31, P2, P3, R28, R100, R37 ;  /* 0x000000641c1f7210 */ /* 0x000fe40007b5e025 */
[----:B------:R-:W-:Y:S02]  /*b490*/  ISETP.LT.U32.AND P0, PT, R100, R41, PT ;  /* 0x000000296400720c */ /* 0x000fe40003f01070 */
[----:B------:R-:W-:Y:S02]  /*b4a0*/  IADD3.X R34, PT, PT, RZ, R33, R39, P2, P3 ;  /* 0x00000021ff227210 */ /* 0x000fe400017e6427 */
[----:B------:R-:W-:Y:S02]  /*b4b0*/  ISETP.EQ.U32.AND P2, PT, R31, R37, PT ;  /* 0x000000251f00720c */ /* 0x000fe40003f42070 */
[----:B------:R-:W-:Y:S02]  /*b4c0*/  ISETP.LT.U32.OR.EX P1, PT, R33, R96, P1, P0 ;  /* 0x000000602100720c */ /* 0x000fe40000f21500 */
[----:B------:R-:W-:-:S02]  /*b4d0*/  ISETP.GE.U32.AND P0, PT, R137, R48, PT ;  /* 0x000000308900720c */ /* 0x000fc40003f06070 */
[----:B------:R-:W-:Y:S02]  /*b4e0*/  ISETP.LT.U32.AND P3, PT, R31, R37, PT ;  /* 0x000000251f00720c */ /* 0x000fe40003f61070 */
[----:B------:R-:W-:Y:S02]  /*b4f0*/  ISETP.EQ.AND.EX P4, PT, R34, R39, !P4, P2 ;  /* 0x000000272200720c */ /* 0x000fe40006782320 */
[----:B------:R-:W-:Y:S02]  /*b500*/  ISETP.EQ.U32.AND P2, PT, R131, R44, PT ;  /* 0x0000002c8300720c */ /* 0x000fe40003f42070 */
[----:B------:R-:W-:Y:S02]  /*b510*/  ISETP.GE.U32.AND.EX P0, PT, R142, R49, PT, P0 ;  /* 0x000000318e00720c */ /* 0x000fe40003f06100 */
[----:B------:R-:W-:Y:S02]  /*b520*/  SEL R33, RZ, 0x1, !P1 ;  /* 0x00000001ff217807 */ /* 0x000fe40004800000 */
[----:B------:R-:W-:-:S02]  /*b530*/  ISETP.LT.U32.OR.EX P3, PT, R34, R39, P4, P3 ;  /* 0x000000272200720c */ /* 0x000fc40002761530 */
[----:B------:R-:W-:Y:S02]  /*b540*/  ISETP.EQ.AND.EX P2, PT, R132, R45, !P0, P2 ;  /* 0x0000002d8400720c */ /* 0x000fe40004742320 */
[----:B------:R-:W-:Y:S02]  /*b550*/  SEL R41, RZ, 0x1, P0 ;  /* 0x00000001ff297807 */ /* 0x000fe40000000000 */
[----:B------:R-:W-:Y:S02]  /*b560*/  IADD3 R39, P0, P4, R101, R52, R33 ;  /* 0x0000003465277210 */ /* 0x000fe40007c1e021 */
[----:B------:R-:W-:Y:S02]  /*b570*/  SEL R28, RZ, 0x1, !P3 ;  /* 0x00000001ff1c7807 */ /* 0x000fe40005800000 */
[----:B------:R-:W-:Y:S02]  /*b580*/  IADD3.X R92, PT, PT, R102, R97, RZ, P0, P4 ;  /* 0x00000061665c7210 */ /* 0x000fe400007e84ff */
[----:B------:R-:W-:-:S02]  /*b590*/  IADD3 R37, P0, P4, R28, R39, R29 ;  /* 0x000000271c257210 */ /* 0x000fc40007c1e01d */
[----:B------:R-:W-:Y:S01]  /*b5a0*/  ISETP.GE.U32.AND P6, PT, R95, R50, PT ;  /* 0x000000325f00720c */ /* 0x000fe20003fc6070 */
[----:B------:R-:W-:Y:S01]  /*b5b0*/  IMAD.MOV.U32 R50, RZ, RZ, R35 ;  /* 0x000000ffff327224 */ /* 0x000fe200078e0023 */
[----:B------:R-:W-:Y:S02]  /*b5c0*/  IADD3.X R33, PT, PT, RZ, R92, R36, P0, P4 ;  /* 0x0000005cff217210 */ /* 0x000fe400007e8424 */
[----:B------:R-:W-:Y:S01]  /*b5d0*/  ISETP.LT.U32.AND P0, PT, R131, R44, PT ;  /* 0x0000002c8300720c */ /* 0x000fe20003f01070 */
[----:B------:R-:W-:Y:S01]  /*b5e0*/  IMAD.WIDE.U32.X R50, RZ, R107, R50, P5 ;  /* 0x0000006bff327225 */ /* 0x000fe200028e0432 */
[----:B------:R-:W-:Y:S02]  /*b5f0*/  ISETP.GE.U32.AND.EX P6, PT, R93, R94, PT, P6 ;  /* 0x0000005e5d00720c */ /* 0x000fe40003fc6160 */
[----:B------:R-:W-:Y:S02]  /*b600*/  ISETP.EQ.U32.AND P4, PT, R133, R42, PT ;  /* 0x0000002a8500720c */ /* 0x000fe40003f82070 */
[----:B------:R-:W-:-:S02]  /*b610*/  ISETP.LT.U32.OR.EX P2, PT, R132, R45, P2, P0 ;  /* 0x0000002d8400720c */ /* 0x000fc40001741500 */
[----:B------:R-:W-:Y:S02]  /*b620*/  ISETP.GE.U32.AND P5, PT, R99, R46, PT ;  /* 0x0000002e6300720c */ /* 0x000fe40003fa6070 */
[----:B------:R-:W-:Y:S02]  /*b630*/  SEL R35, RZ, 0x1, P6 ;  /* 0x00000001ff237807 */ /* 0x000fe40003000000 */
[----:B------:R-:W-:Y:S02]  /*b640*/  ISETP.LT.U32.AND P0, PT, R133, R42, PT ;  /* 0x0000002a8500720c */ /* 0x000fe40003f01070 */
[----:B------:R-:W-:Y:S02]  /*b650*/  ISETP.EQ.AND.EX P4, PT, R136, R43, P2, P4 ;  /* 0x0000002b8800720c */ /* 0x000fe40001782340 */
[----:B------:R-:W-:Y:S02]  /*b660*/  ISETP.GE.U32.AND.EX P5, PT, R98, R47, PT, P5 ;  /* 0x0000002f6200720c */ /* 0x000fe40003fa6150 */
[----:B------:R-:W-:-:S02]  /*b670*/  IADD3 R50, P6, PT, R35, R50, RZ ;  /* 0x0000003223327210 */ /* 0x000fc40007fde0ff */
[----:B------:R-:W-:Y:S02]  /*b680*/  ISETP.LT.U32.OR.EX P0, PT, R136, R43, P4, P0 ;  /* 0x0000002b8800720c */ /* 0x000fe40002701500 */
[CC--:B------:R-:W-:Y:S01]  /*b690*/  ISETP.EQ.U32.AND P4, PT, R39.reuse, R52.reuse, PT ;  /* 0x000000342700720c */ /* 0x0c0fe20003f82070 */
[----:B------:R-:W-:Y:S01]  /*b6a0*/  IMAD.X R51, RZ, RZ, R51, P6 ;  /* 0x000000ffff337224 */ /* 0x000fe200030e0633 */
[----:B------:R-:W-:Y:S02]  /*b6b0*/  ISETP.LT.U32.AND P6, PT, R39, R52, PT ;  /* 0x000000342700720c */ /* 0x000fe40003fc1070 */
[C---:B------:R-:W-:Y:S02]  /*b6c0*/  ISETP.EQ.AND.EX P4, PT, R92.reuse, R97, P1, P4 ;  /* 0x000000615c00720c */ /* 0x040fe40000f82340 */
[----:B------:R-:W-:Y:S02]  /*b6d0*/  ISETP.EQ.U32.AND P1, PT, R37, R29, PT ;  /* 0x0000001d2500720c */ /* 0x000fe40003f22070 */
[----:B------:R-:W-:-:S02]  /*b6e0*/  ISETP.LT.U32.OR.EX P6, PT, R92, R97, P4, P6 ;  /* 0x000000615c00720c */ /* 0x000fc400027c1560 */
[----:B------:R-:W-:Y:S02]  /*b6f0*/  ISETP.LT.U32.AND P4, PT, R37, R29, PT ;  /* 0x0000001d2500720c */ /* 0x000fe40003f81070 */
[----:B------:R-:W-:Y:S02]  /*b700*/  ISETP.EQ.AND.EX P3, PT, R33, R36, P3, P1 ;  /* 0x000000242100720c */ /* 0x000fe40001f62310 */
[----:B------:R-:W-:Y:S02]  /*b710*/  @P5 ISETP.NE.U32.AND P1, PT, R99, R46, PT ;  /* 0x0000002e6300520c */ /* 0x000fe40003f25070 */
[----:B------:R-:W-:Y:S02]  /*b720*/  SEL R28, RZ, 0x1, !P6 ;  /* 0x00000001ff1c7807 */ /* 0x000fe40007000000 */
[----:B------:R-:W-:Y:S02]  /*b730*/  ISETP.LT.U32.OR.EX P4, PT, R33, R36, P3, P4 ;  /* 0x000000242100720c */ /* 0x000fe40001f81540 */
[----:B------:R-:W-:-:S02]  /*b740*/  PLOP3.LUT P3, PT, PT, PT, PT, 0x8, 0x80 ;  /* 0x000000000080781c */ /* 0x000fc40003f6e170 */
[----:B------:R-:W-:Y:S02]  /*b750*/  @P5 ISETP.NE.OR.EX P3, PT, R98, R47, !P0, P1 ;  /* 0x0000002f6200520c */ /* 0x000fe40004765710 */
[-C--:B------:R-:W-:Y:S02]  /*b760*/  IADD3 R28, P1, P5, R95, R53.reuse, R28 ;  /* 0x000000355f1c7210 */ /* 0x080fe40007d3e01c */
[----:B------:R-:W-:Y:S02]  /*b770*/  SEL R35, RZ, 0x1, !P4 ;  /* 0x00000001ff237807 */ /* 0x000fe40006000000 */
[----:B------:R-:W-:Y:S02]  /*b780*/  IADD3.X R29, PT, PT, R93, R104, RZ, P1, P5 ;  /* 0x000000685d1d7210 */ /* 0x000fe40000fea4ff */
[----:B------:R-:W-:Y:S02]  /*b790*/  ISETP.EQ.U32.AND P1, PT, R28, R53, PT ;  /* 0x000000351c00720c */ /* 0x000fe40003f22070 */
[----:B------:R-:W-:-:S02]  /*b7a0*/  SEL R39, RZ, 0x1, !P2 ;  /* 0x00000001ff277807 */ /* 0x000fc40005000000 */
[----:B------:R-:W-:Y:S02]  /*b7b0*/  IADD3 R35, P5, P2, R35, R28, R40 ;  /* 0x0000001c23237210 */ /* 0x000fe40007abe028 */
[----:B------:R-:W-:Y:S02]  /*b7c0*/  ISETP.EQ.AND.EX P1, PT, R29, R104, P6, P1 ;  /* 0x000000681d00720c */ /* 0x000fe40003722310 */
[----:B------:R-:W-:Y:S02]  /*b7d0*/  ISETP.LT.U32.AND P6, PT, R28, R53, PT ;  /* 0x000000351c00720c */ /* 0x000fe40003fc1070 */
[----:B------:R-:W-:Y:S02]  /*b7e0*/  IADD3.X R36, PT, PT, RZ, R29, R38, P5, P2 ;  /* 0x0000001dff247210 */ /* 0x000fe40002fe4426 */
[----:B------:R-:W-:Y:S02]  /*b7f0*/  ISETP.EQ.U32.AND P2, PT, R35, R40, PT ;  /* 0x000000282300720c */ /* 0x000fe40003f42070 */
[----:B------:R-:W-:-:S02]  /*b800*/  ISETP.LT.U32.OR.EX P1, PT, R29, R104, P1, P6 ;  /* 0x000000681d00720c */ /* 0x000fc40000f21560 */
[----:B------:R-:W-:Y:S02]  /*b810*/  ISETP.LT.U32.AND P6, PT, R35, R40, PT ;  /* 0x000000282300720c */ /* 0x000fe40003fc1070 */
[C---:B------:R-:W-:Y:S02]  /*b820*/  ISETP.EQ.AND.EX P4, PT, R36.reuse, R38, P4, P2 ;  /* 0x000000262400720c */ /* 0x040fe40002782320 */
[----:B------:R-:W-:Y:S02]  /*b830*/  IADD3 R28, P5, PT, R39, R42, RZ ;  /* 0x0000002a271c7210 */ /* 0x000fe40007fbe0ff */
[----:B------:R-:W-:Y:S02]  /*b840*/  SEL R29, RZ, 0x1, !P1 ;  /* 0x00000001ff1d7807 */ /* 0x000fe40004800000 */
[----:B------:R-:W-:Y:S02]  /*b850*/  ISETP.LT.U32.OR.EX P6, PT, R36, R38, P4, P6 ;  /* 0x000000262400720c */ /* 0x000fe400027c1560 */
[----:B------:R-:W-:Y:S01]  /*b860*/  IADD3 R38, P1, PT, R41, R44, RZ ;  /* 0x0000002c29267210 */ /* 0x000fe20007f3e0ff */
[----:B------:R-:W-:Y:S01]  /*b870*/  IMAD.X R41, RZ, RZ, R43, P5 ;  /* 0x000000ffff297224 */ /* 0x000fe200028e062b */
[----:B------:R-:W-:-:S02]  /*b880*/  IADD3 R29, P4, P5, R50, R107, R29 ;  /* 0x0000006b321d7210 */ /* 0x000fc40007d9e01d */
[----:B------:R-:W-:Y:S02]  /*b890*/  SEL R39, RZ, 0x1, !P0 ;  /* 0x00000001ff277807 */ /* 0x000fe40004000000 */
        /* <DEDUP_REMOVED lines=9> */
[----:B------:R-:W-:Y:S02]  /*b930*/  IADD3 R131, P6, PT, R131, -R38, RZ ;  /* 0x8000002683837210 */ /* 0x000fe40007fde0ff */
[----:B------:R-:W-:Y:S02]  /*b940*/  ISETP.NE.AND.EX P0, PT, R51, RZ, PT, P0 ;  /* 0x000000ff3300720c */ /* 0x000fe40003f05300 */
[----:B------:R-:W-:Y:S01]  /*b950*/  SEL R38, R39, RZ, P3 ;  /* 0x000000ff27267207 */ /* 0x000fe20001800000 */
[----:B------:R-:W-:Y:S01]  /*b960*/  IMAD.X R39, RZ, RZ, R45, P1 ;  /* 0x000000ffff277224 */ /* 0x000fe200008e062d */
[----:B------:R-:W-:Y:S02]  /*b970*/  IADD3 R133, P2, PT, R133, -R28, RZ ;  /* 0x8000001c85857210 */ /* 0x000fe40007f5e0ff */
[----:B------:R-:W-:Y:S02]  /*b980*/  SEL R28, R48, RZ, P3 ;  /* 0x000000ff301c7207 */ /* 0x000fe40001800000 */
[----:B------:R-:W-:-:S02]  /*b990*/  IADD3 R99, P1, PT, R99, -R38, RZ ;  /* 0x8000002663637210 */ /* 0x000fc40007f3e0ff */
[----:B------:R-:W-:Y:S02]  /*b9a0*/  SEL R53, R53, RZ, P3 ;  /* 0x000000ff35357207 */ /* 0x000fe40001800000 */
[----:B------:R-:W-:Y:S02]  /*b9b0*/  IADD3 R137, P4, PT, R137, -R28, RZ ;  /* 0x8000001c89897210 */ /* 0x000fe40007f9e0ff */
[----:B------:R-:W-:Y:S01]  /*b9c0*/  SEL R41, R41, RZ, P3 ;  /* 0x000000ff29297207 */ /* 0x000fe20001800000 */
[----:B------:R-:W-:Y:S01]  /*b9d0*/  IMAD.X R98, R98, 0x1, ~R53, P1 ;  /* 0x0000000162627824 */ /* 0x000fe200008e0e35 */
[----:B------:R-:W-:Y:S01]  /*b9e0*/  SEL R39, R39, RZ, P3 ;  /* 0x000000ff27277207 */ /* 0x000fe20001800000 */
[----:B------:R-:W-:Y:S01]  /*b9f0*/  IMAD.MOV.U32 R53, RZ, RZ, R30 ;  /* 0x000000ffff357224 */ /* 0x000fe200078e001e */
        /* <DEDUP_REMOVED lines=12> */
.L_x_326:
        /* <DEDUP_REMOVED lines=34> */
.L_x_325:
[----:B------:R-:W-:Y:S05]  /*bce0*/  BSYNC.RECONVERGENT B1 ;  /* 0x0000000000017941 */ /* 0x000fea0003800200 */
.L_x_324:
        /* <DEDUP_REMOVED lines=23> */
[----:B------:R-:W-:Y:S01]  /*be60*/  IADD3 R29, P1, PT, R31, -R30, RZ ;  /* 0x8000001e1f1d7210 */ /* 0x000fe20007f3e0ff */
[----:B------:R-:W-:Y:S01]  /*be70*/  IMAD.SHL.U32 R40, R28, 0x2, RZ ;  /* 0x000000021c287824 */ /* 0x000fe200078e00ff */
[----:B------:R-:W-:Y:S01]  /*be80*/  SEL R31, R38, RZ, P2 ;  /* 0x000000ff261f7207 */ /* 0x000fe20001000000 */
[----:B------:R-:W-:Y:S01]  /*be90*/  IMAD.X R30, R32, 0x1, ~R39, P4 ;  /* 0x00000001201e7824 */ /* 0x000fe200020e0e27 */
[----:B------:R-:W-:-:S03]  /*bea0*/  SEL R39, RZ, 0x1, !P0 ;  /* 0x00000001ff277807 */ /* 0x000fc60004000000 */
[----:B------:R-:W-:Y:S01]  /*beb0*/  IMAD.X R32, R34, 0x1, ~R31, P1 ;  /* 0x0000000122207824 */ /* 0x000fe200008e0e1f */
[----:B------:R-:W-:Y:S02]  /*bec0*/  SHF.L.W.U32.HI R50, R30, 0x1, R29 ;  /* 0x000000011e327819 */ /* 0x000fe40000010e1d */
[----:B------:R-:W-:Y:S02]  /*bed0*/  SEL R31, RZ, 0x1, !P3 ;  /* 0x00000001ff1f7807 */ /* 0x000fe40005800000 */
[----:B------:R-:W-:Y:S02]  /*bee0*/  SHF.L.W.U32.HI R41, R29, 0x1, R32 ;  /* 0x000000011d297819 */ /* 0x000fe40000010e20 */
[----:B------:R-:W-:Y:S02]  /*bef0*/  ISETP.NE.U32.AND P1, PT, R50, R29, PT ;  /* 0x0000001d3200720c */ /* 0x000fe40003f25070 */
[----:B------:R-:W-:Y:S02]  /*bf00*/  IADD3 R34, P4, PT, R31, R42, RZ ;  /* 0x0000002a1f227210 */ /* 0x000fe40007f9e0ff */
[----:B------:R-:W-:-:S02]  /*bf10*/  ISETP.NE.AND.EX P1, PT, R41, R32, PT, P1 ;  /* 0x000000202900720c */ /* 0x000fc40003f25310 */
[----:B------:R-:W-:Y:S01]  /*bf20*/  SEL R34, R34, RZ, P2 ;  /* 0x000000ff22227207 */ /* 0x000fe20001000000 */
[----:B------:R-:W-:Y:S01]  /*bf30*/  IMAD.X R38, RZ, RZ, R43, P4 ;  /* 0x000000ffff267224 */ /* 0x000fe200020e062b */
[----:B------:R-:W-:Y:S02]  /*bf40*/  ISETP.LT.U32.AND P3, PT, R50, R29, PT ;  /* 0x0000001d3200720c */ /* 0x000fe40003f61070 */
[----:B------:R-:W-:Y:S02]  /*bf50*/  ISETP.LT.AND P1, PT, R30, RZ, !P1 ;  /* 0x000000ff1e00720c */ /* 0x000fe40004f21270 */
[----:B------:R-:W-:Y:S02]  /*bf60*/  IADD3 R31, P4, PT, R37, -R34, RZ ;  /* 0x80000022251f7210 */ /* 0x000fe40007f9e0ff */
[----:B------:R-:W-:Y:S02]  /*bf70*/  ISETP.LT.U32.OR.EX P1, PT, R41, R32, P1, P3 ;  /* 0x000000202900720c */ /* 0x000fe40000f21530 */
[----:B------:R-:W-:Y:S01]  /*bf80*/  SEL R34, R38, RZ, P2 ;  /* 0x000000ff26227207 */ /* 0x000fe20001000000 */
[----:B------:R-:W-:Y:S01]  /*bf90*/  IMAD.SHL.U32 R37, R31, 0x2, RZ ;  /* 0x000000021f257824 */ /* 0x000fe200078e00ff */
[----:B------:R-:W-:-:S02]  /*bfa0*/  SEL R38, RZ, 0x1, !P1 ;  /* 0x00000001ff267807 */ /* 0x000fc40004800000 */
[----:B------:R-:W-:Y:S01]  /*bfb0*/  ISETP.LT.U32.AND P5, PT, R50, R44, PT ;  /* 0x0000002c3200720c */ /* 0x000fe20003fa1070 */
[----:B------:R-:W-:Y:S01]  /*bfc0*/  IMAD.X R34, R33, 0x1, ~R34, P4 ;  /* 0x0000000121227824 */ /* 0x000fe200020e0e22 */
[----:B------:R-:W-:Y:S02]  /*bfd0*/  LOP3.LUT R52, R37, R38, RZ, 0xfc, !PT ;  /* 0x0000002625347212 */ /* 0x000fe400078efcff */
[----:B------:R-:W-:Y:S02]  /*bfe0*/  IADD3 R38, P4, PT, R39, R46, RZ ;  /* 0x0000002e27267210 */ /* 0x000fe40007f9e0ff */
[----:B------:R-:W-:Y:S02]  /*bff0*/  SHF.L.U64.HI R51, R31, 0x1, R34 ;  /* 0x000000011f337819 */ /* 0x000fe40000010222 */
[----:B------:R-:W-:Y:S01]  /*c000*/  ISETP.EQ.U32.AND P3, PT, R52, R31, PT ;  /* 0x0000001f3400720c */ /* 0x000fe20003f62070 */
[----:B------:R-:W-:Y:S01]  /*c010*/  IMAD.X R37, RZ, RZ, R47, P4 ;  /* 0x000000ffff257224 */ /* 0x000fe200020e062f */
[----:B------:R-:W-:-:S02]  /*c020*/  SEL R38, R38, RZ, P2 ;  /* 0x000000ff26267207 */ /* 0x000fc40001000000 */
[----:B------:R-:W-:Y:S02]  /*c030*/  ISETP.LT.U32.AND P0, PT, R52, R31, PT ;  /* 0x0000001f3400720c */ /* 0x000fe40003f01070 */
[----:B------:R-:W-:Y:S02]  /*c040*/  ISETP.EQ.AND.EX P3, PT, R51, R34, P1, P3 ;  /* 0x000000223300720c */ /* 0x000fe40000f62330 */
[----:B------:R-:W-:Y:S02]  /*c050*/  IADD3 R33, P1, PT, R35, -R38, RZ ;  /* 0x8000002623217210 */ /* 0x000fe40007f3e0ff */
[----:B------:R-:W-:Y:S02]  /*c060*/  ISETP.LT.U32.OR.EX P3, PT, R51, R34, P3, P0 ;  /* 0x000000223300720c */ /* 0x000fe40001f61500 */
[----:B------:R-:W-:Y:S01]  /*c070*/  SEL R37, R37, RZ, P2 ;  /* 0x000000ff25257207 */ /* 0x000fe20001000000 */
[----:B------:R-:W-:Y:S01]  /*c080*/  IMAD.SHL.U32 R35, R33, 0x2, RZ ;  /* 0x0000000221237824 */ /* 0x000fe200078e00ff */
[----:B------:R-:W-:-:S02]  /*c090*/  SEL R38, RZ, 0x1, !P3 ;  /* 0x00000001ff267807 */ /* 0x000fc40005800000 */
[----:B------:R-:W-:Y:S01]  /*c0a0*/  SHF.L.U64.HI R39, R28, 0x1, R30 ;  /* 0x000000011c277819 */ /* 0x000fe2000001021e */
[----:B------:R-:W-:Y:S01]  /*c0b0*/  IMAD.X R36, R36, 0x1, ~R37, P1 ;  /* 0x0000000124247824 */ /* 0x000fe200008e0e25 */
[----:B------:R-:W-:Y:S02]  /*c0c0*/  LOP3.LUT R94, R35, R38, RZ, 0xfc, !PT ;  /* 0x00000026235e7212 */ /* 0x000fe400078efcff */
[----:B------:R-:W-:Y:S02]  /*c0d0*/  ISETP.GE.U32.AND P1, PT, R40, R48, PT ;  /* 0x000000302800720c */ /* 0x000fe40003f26070 */
[----:B------:R-:W-:Y:S02]  /*c0e0*/  SHF.L.U64.HI R92, R33, 0x1, R36 ;  /* 0x00000001215c7819 */ /* 0x000fe40000010224 */
[----:B------:R-:W-:Y:S02]  /*c0f0*/  ISETP.GE.U32.AND P2, PT, R94, R33, PT ;  /* 0x000000215e00720c */ /* 0x000fe40003f46070 */
[----:B------:R-:W-:-:S02]  /*c100*/  ISETP.GE.U32.AND.EX P1, PT, R39, R49, PT, P1 ;  /* 0x000000312700720c */ /* 0x000fc40003f26110 */
[----:B------:R-:W-:Y:S02]  /*c110*/  ISETP.GE.U32.AND.EX P2, PT, R92, R36, PT, P2 ;  /* 0x000000245c00720c */ /* 0x000fe40003f46120 */
[----:B------:R-:W-:Y:S02]  /*c120*/  ISETP.EQ.U32.AND P0, PT, R50, R44, PT ;  /* 0x0000002c3200720c */ /* 0x000fe40003f02070 */
[----:B------:R-:W-:Y:S02]  /*c130*/  ISETP.GE.U32.AND P4, PT, R94, R46, PT ;  /* 0x0000002e5e00720c */ /* 0x000fe40003f86070 */
[C---:B------:R-:W-:Y:S02]  /*c140*/  ISETP.EQ.AND.EX P0, PT, R41.reuse, R45, !P1, P0 ;  /* 0x0000002d2900720c */ /* 0x040fe40004f02300 */
[----:B------:R-:W-:Y:S02]  /*c150*/  ISETP.GE.U32.AND.EX P4, PT, R92, R47, PT, P4 ;  /* 0x0000002f5c00720c */ /* 0x000fe40003f86140 */
[----:B------:R-:W-:-:S02]  /*c160*/  ISETP.LT.U32.OR.EX P5, PT, R41, R45, P0, P5 ;  /* 0x0000002d2900720c */ /* 0x000fc400007a1550 */
[----:B------:R-:W-:Y:S02]  /*c170*/  PLOP3.LUT P0, PT, PT, PT, PT, 0x80, 0x8 ;  /* 0x000000000008781c */ /* 0x000fe40003f0f070 */
[----:B------:R-:W-:Y:S02]  /*c180*/  @P2 ISETP.EQ.U32.AND P6, PT, R94, R33, PT ;  /* 0x000000215e00220c */ /* 0x000fe40003fc2070 */
[----:B------:R-:W-:Y:S02]  /*c190*/  SEL R35, RZ, 0x1, P1 ;  /* 0x00000001ff237807 */ /* 0x000fe40000800000 */
[----:B------:R-:W-:Y:S02]  /*c1a0*/  @P2 ISETP.EQ.AND.EX P0, PT, R92, R36, P3, P6 ;  /* 0x000000245c00220c */ /* 0x000fe40001f02360 */
[CC--:B------:R-:W-:Y:S02]  /*c1b0*/  ISETP.EQ.U32.AND P2, PT, R52.reuse, R42.reuse, PT ;  /* 0x0000002a3400720c */ /* 0x0c0fe40003f42070 */
[----:B------:R-:W-:-:S02]  /*c1c0*/  ISETP.LT.U32.AND P3, PT, R52, R42, PT ;  /* 0x0000002a3400720c */ /* 0x000fc40003f61070 */
[CC--:B------:R-:W-:Y:S02]  /*c1d0*/  ISETP.EQ.AND.EX P2, PT, R51.reuse, R43.reuse, P5, P2 ;  /* 0x0000002b3300720c */ /* 0x0c0fe40002f42320 */
[----:B------:R-:W-:Y:S02]  /*c1e0*/  @P4 ISETP.NE.U32.AND P6, PT, R94, R46, PT ;  /* 0x0000002e5e00420c */ /* 0x000fe40003fc5070 */
[----:B------:R-:W-:Y:S02]  /*c1f0*/  ISETP.LT.U32.OR.EX P2, PT, R51, R43, P2, P3 ;  /* 0x0000002b3300720c */ /* 0x000fe40001741530 */
[----:B------:R-:W-:Y:S02]  /*c200*/  PLOP3.LUT P3, PT, PT, PT, PT, 0x8, 0x80 ;  /* 0x000000000080781c */ /* 0x000fe40003f6e170 */
[----:B------:R-:W-:Y:S02]  /*c210*/  @P4 ISETP.NE.OR.EX P3, PT, R92, R47, !P2, P6 ;  /* 0x0000002f5c00420c */ /* 0x000fe40005765760 */
[----:B------:R-:W-:-:S02]  /*c220*/  IADD3 R35, P1, PT, R35, R44, RZ ;  /* 0x0000002c23237210 */ /* 0x000fc40007f3e0ff */
[----:B------:R-:W-:-:S03]  /*c230*/  PLOP3.LUT P0, PT, P0, P3, PT, 0xf8, 0x8f ;  /* 0x00000000008f781c */ /* 0x000fc60000707f70 */
[----:B------:R-:W-:Y:S01]  /*c240*/  IMAD.X R38, RZ, RZ, R45, P1 ;  /* 0x000000ffff267224 */ /* 0x000fe200008e062d */
[----:B------:R-:W-:Y:S02]  /*c250*/  SEL R37, R48, RZ, P0 ;  /* 0x000000ff30257207 */ /* 0x000fe40000000000 */
[----:B------:R-:W-:Y:S02]  /*c260*/  SEL R35, R35, RZ, P0 ;  /* 0x000000ff23237207 */ /* 0x000fe40000000000 */
[----:B------:R-:W-:Y:S02]  /*c270*/  IADD3 R37, P3, PT, -R37, R40, RZ ;  /* 0x0000002825257210 */ /* 0x000fe40007f7e1ff */
[----:B------:R-:W-:Y:S02]  /*c280*/  SEL R40, R49, RZ, P0 ;  /* 0x000000ff31287207 */ /* 0x000fe40000000000 */
[----:B------:R-:W-:Y:S02]  /*c290*/  IADD3 R35, P1, PT, R50, -R35, RZ ;  /* 0x8000002332237210 */ /* 0x000fe40007f3e0ff */
[----:B------:R-:W-:Y:S01]  /*c2a0*/  SEL R38, R38, RZ, P0 ;  /* 0x000000ff26267207 */ /* 0x000fe20000000000 */
[----:B------:R-:W-:Y:S01]  /*c2b0*/  IMAD.X R40, R39, 0x1, ~R40, P3 ;  /* 0x0000000127287824 */ /* 0x000fe200018e0e28 */
[----:B------:R-:W-:-:S03]  /*c2c0*/  SEL R39, RZ, 0x1, !P5 ;  /* 0x00000001ff277807 */ /* 0x000fc60006800000 */
[----:B------:R-:W-:Y:S01]  /*c2d0*/  IMAD.X R38, R41, 0x1, ~R38, P1 ;  /* 0x0000000129267824 */ /* 0x000fe200008e0e26 */
[----:B------:R-:W-:Y:S02]  /*c2e0*/  SHF.L.W.U32.HI R95, R40, 0x1, R35 ;  /* 0x00000001285f7819 */ /* 0x000fe40000010e23 */
[----:B------:R-:W-:Y:S02]  /*c2f0*/  IADD3 R39, P4, PT, R39, R42, RZ ;  /* 0x0000002a27277210 */ /* 0x000fe40007f9e0ff */
[----:B------:R-:W-:Y:S02]  /*c300*/  SHF.L.W.U32.HI R96, R35, 0x1, R38 ;  /* 0x0000000123607819 */ /* 0x000fe40000010e26 */
[----:B------:R-:W-:Y:S01]  /*c310*/  ISETP.NE.U32.AND P1, PT, R95, R35, PT ;  /* 0x000000235f00720c */ /* 0x000fe20003f25070 */
[----:B------:R-:W-:Y:S01]  /*c320*/  IMAD.X R50, RZ, RZ, R43, P4 ;  /* 0x000000ffff327224 */ /* 0x000fe200020e062b */
[----:B------:R-:W-:Y:S02]  /*c330*/  SEL R39, R39, RZ, P0 ;  /* 0x000000ff27277207 */ /* 0x000fe40000000000 */
[----:B------:R-:W-:-:S02]  /*c340*/  ISETP.NE.AND.EX P1, PT, R96, R38, PT, P1 ;  /* 0x000000266000720c */ /* 0x000fc40003f25310 */
[----:B------:R-:W-:Y:S02]  /*c350*/  ISETP.LT.U32.AND P3, PT, R95, R35, PT ;  /* 0x000000235f00720c */ /* 0x000fe40003f61070 */
[----:B------:R-:W-:Y:S02]  /*c360*/  ISETP.LT.AND P1, PT, R40, RZ, !P1 ;  /* 0x000000ff2800720c */ /* 0x000fe40004f21270 */
[----:B------:R-:W-:Y:S02]  /*c370*/  IADD3 R39, P4, PT, -R39, R52, RZ ;  /* 0x0000003427277210 */ /* 0x000fe40007f9e1ff */
[----:B------:R-:W-:Y:S02]  /*c380*/  ISETP.LT.U32.OR.EX P1, PT, R96, R38, P1, P3 ;  /* 0x000000266000720c */ /* 0x000fe40000f21530 */
[----:B------:R-:W-:Y:S01]  /*c390*/  SEL R50, R50, RZ, P0 ;  /* 0x000000ff32327207 */ /* 0x000fe20000000000 */
[----:B------:R-:W-:Y:S01]  /*c3a0*/  IMAD.SHL.U32 R35, R39, 0x2, RZ ;  /* 0x0000000227237824 */ /* 0x000fe200078e00ff */
[----:B------:R-:W-:-:S02]  /*c3b0*/  SEL R38, RZ, 0x1, !P1 ;  /* 0x00000001ff267807 */ /* 0x000fc40004800000 */
[----:B------:R-:W-:Y:S01]  /*c3c0*/  SEL R41, RZ, 0x1, !P2 ;  /* 0x00000001ff297807 */ /* 0x000fe20005000000 */
[----:B------:R-:W-:Y:S01]  /*c3d0*/  IMAD.X R50, R51, 0x1, ~R50, P4 ;  /* 0x0000000133327824 */ /* 0x000fe200020e0e32 */
[----:B------:R-:W-:Y:S01]  /*c3e0*/  LOP3.LUT R100, R35, R38, RZ, 0xfc, !PT ;  /* 0x0000002623647212 */ /* 0x000fe200078efcff */
[----:B------:R-:W-:Y:S01]  /*c3f0*/  IMAD.SHL.U32 R51, R37, 0x2, RZ ;  /* 0x0000000225337824 */ /* 0x000fe200078e00ff */
[----:B------:R-:W-:Y:S02]  /*c400*/  IADD3 R35, P4, PT, R41, R46, RZ ;  /* 0x0000002e29237210 */ /* 0x000fe40007f9e0ff */
[----:B------:R-:W-:Y:S02]  /*c410*/  SHF.L.U64.HI R52, R39, 0x1, R50 ;  /* 0x0000000127347819 */ /* 0x000fe40000010232 */
[----:B------:R-:W-:Y:S02]  /*c420*/  ISETP.EQ.U32.AND P3, PT, R100, R39, PT ;  /* 0x000000276400720c */ /* 0x000fe40003f62070 */
[----:B------:R-:W-:-:S02]  /*c430*/  SEL R35, R35, RZ, P0 ;  /* 0x000000ff23237207 */ /* 0x000fc40000000000 */
[----:B------:R-:W-:Y:S01]  /*c440*/  ISETP.LT.U32.AND P2, PT, R100, R39, PT ;  /* 0x000000276400720c */ /* 0x000fe20003f41070 */
[----:B------:R-:W-:Y:S01]  /*c450*/  IMAD.X R39, RZ, RZ, R47, P4 ;  /* 0x000000ffff277224 */ /* 0x000fe200020e062f */
[C---:B------:R-:W-:Y:S02]  /*c460*/  ISETP.EQ.AND.EX P3, PT, R52.reuse, R50, P1, P3 ;  /* 0x000000323400720c */ /* 0x040fe40000f62330 */
[----:B------:R-:W-:Y:S02]  /*c470*/  IADD3 R94, P1, PT, -R35, R94, RZ ;  /* 0x0000005e235e7210 */ /* 0x000fe40007f3e1ff */
[----:B------:R-:W-:Y:S02]  /*c480*/  ISETP.LT.U32.OR.EX P3, PT, R52, R50, P3, P2 ;  /* 0x000000323400720c */ /* 0x000fe40001f61520 */
[----:B------:R-:W-:Y:S01]  /*c490*/  SEL R39, R39, RZ, P0 ;  /* 0x000000ff27277207 */ /* 0x000fe20000000000 */
[----:B------:R-:W-:Y:S01]  /*c4a0*/  IMAD.SHL.U32 R35, R94, 0x2, RZ ;  /* 0x000000025e237824 */ /* 0x000fe200078e00ff */
[----:B------:R-:W-:-:S02]  /*c4b0*/  SEL R38, RZ, 0x1, !P3 ;  /* 0x00000001ff267807 */ /* 0x000fc40005800000 */
[----:B------:R-:W-:Y:S01]  /*c4c0*/  ISETP.NE.U32.AND P5, PT, R95, R44, PT ;  /* 0x0000002c5f00720c */ /* 0x000fe20003fa5070 */
[----:B------:R-:W-:Y:S01]  /*c4d0*/  IMAD.X R39, R92, 0x1, ~R39, P1 ;  /* 0x000000015c277824 */ /* 0x000fe200008e0e27 */
[----:B------:R-:W-:Y:S02]  /*c4e0*/  LOP3.LUT R93, R35, R38, RZ, 0xfc, !PT ;  /* 0x00000026235d7212 */ /* 0x000fe400078efcff */
[----:B------:R-:W-:Y:S02]  /*c4f0*/  SHF.L.U64.HI R40, R37, 0x1, R40 ;  /* 0x0000000125287819 */ /* 0x000fe40000010228 */
[----:B------:R-:W-:Y:S02]  /*c500*/  SHF.L.U64.HI R92, R94, 0x1, R39 ;  /* 0x000000015e5c7819 */ /* 0x000fe40000010227 */
[C---:B------:R-:W-:Y:S02]  /*c510*/  ISETP.GE.U32.AND P4, PT, R93.reuse, R94, PT ;  /* 0x0000005e5d00720c */ /* 0x040fe40003f86070 */
[----:B------:R-:W-:-:S02]  /*c520*/  ISETP.GE.U32.AND P2, PT, R93, R46, PT ;  /* 0x0000002e5d00720c */ /* 0x000fc40003f46070 */
[----:B------:R-:W-:Y:S02]  /*c530*/  ISETP.GE.U32.AND.EX P4, PT, R92, R39, PT, P4 ;  /* 0x000000275c00720c */ /* 0x000fe40003f86140 */
[----:B------:R-:W-:Y:S02]  /*c540*/  ISETP.LT.U32.AND P0, PT, R51, R48, PT ;  /* 0x000000303300720c */ /* 0x000fe40003f01070 */
[----:B------:R-:W-:Y:S02]  /*c550*/  ISETP.NE.AND.EX P5, PT, R96, R45, PT, P5 ;  /* 0x0000002d6000720c */ /* 0x000fe40003fa5350 */
[----:B------:R-:W-:Y:S02]  /*c560*/  ISETP.GE.U32.AND.EX P2, PT, R92, R47, PT, P2 ;  /* 0x0000002f5c00720c */ /* 0x000fe40003f46120 */
[----:B------:R-:W-:Y:S02]  /*c570*/  ISETP.LT.U32.AND P1, PT, R95, R44, PT ;  /* 0x0000002c5f00720c */ /* 0x000fe40003f21070 */
[----:B------:R-:W-:-:S02]  /*c580*/  ISETP.LT.U32.AND.EX P5, PT, R40, R49, !P5, P0 ;  /* 0x000000312800720c */ /* 0x000fc40006fa1100 */
[----:B------:R-:W-:Y:S02]  /*c590*/  PLOP3.LUT P0, PT, PT, PT, PT, 0x80, 0x8 ;  /* 0x000000000008781c */ /* 0x000fe40003f0f070 */
[----:B------:R-:W-:Y:S02]  /*c5a0*/  @P4 ISETP.EQ.U32.AND P6, PT, R93, R94, PT ;  /* 0x0000005e5d00420c */ /* 0x000fe40003fc2070 */
[----:B------:R-:W-:Y:S02]  /*c5b0*/  ISETP.LT.U32.OR.EX P5, PT, R96, R45, P5, P1 ;  /* 0x0000002d6000720c */ /* 0x000fe40002fa1510 */
[----:B------:R-:W-:Y:S02]  /*c5c0*/  @P4 ISETP.EQ.AND.EX P0, PT, R92, R39, P3, P6 ;  /* 0x000000275c00420c */ /* 0x000fe40001f02360 */
[CC--:B------:R-:W-:Y:S02]  /*c5d0*/  ISETP.EQ.U32.AND P3, PT, R100.reuse, R42.reuse, PT ;  /* 0x0000002a6400720c */ /* 0x0c0fe40003f62070 */
[----:B------:R-:W-:-:S02]  /*c5e0*/  ISETP.LT.U32.AND P4, PT, R100, R42, PT ;  /* 0x0000002a6400720c */ /* 0x000fc40003f81070 */
[CC--:B------:R-:W-:Y:S02]  /*c5f0*/  ISETP.EQ.AND.EX P3, PT, R52.reuse, R43.reuse, P5, P3 ;  /* 0x0000002b3400720c */ /* 0x0c0fe40002f62330 */
[----:B------:R-:W-:Y:S02]  /*c600*/  @P2 ISETP.NE.U32.AND P6, PT, R93, R46, PT ;  /* 0x0000002e5d00220c */ /* 0x000fe40003fc5070 */
[----:B------:R-:W-:Y:S02]  /*c610*/  ISETP.LT.U32.OR.EX P4, PT, R52, R43, P3, P4 ;  /* 0x0000002b3400720c */ /* 0x000fe40001f81540 */
[----:B------:R-:W-:Y:S02]  /*c620*/  ISETP.GE.U32.AND P5, PT, R51, R48, PT ;  /* 0x000000303300720c */ /* 0x000fe40003fa6070 */
[----:B------:R-:W-:Y:S02]  /*c630*/  PLOP3.LUT P3, PT, PT, PT, PT, 0x8, 0x80 ;  /* 0x000000000080781c */ /* 0x000fe40003f6e170 */
[----:B------:R-:W-:-:S02]  /*c640*/  @P2 ISETP.NE.OR.EX P3, PT, R92, R47, !P4, P6 ;  /* 0x0000002f5c00220c */ /* 0x000fc40006765760 */
[----:B------:R-:W-:Y:S02]  /*c650*/  ISETP.GE.U32.AND.EX P5, PT, R40, R49, PT, P5 ;  /* 0x000000312800720c */ /* 0x000fe40003fa6150 */
[----:B------:R-:W-:Y:S02]  /*c660*/  ISETP.EQ.U32.AND P2, PT, R95, R44, PT ;  /* 0x0000002c5f00720c */ /* 0x000fe40003f42070 */
[----:B------:R-:W-:Y:S02]  /*c670*/  SEL R35, RZ, 0x1, !P4 ;  /* 0x00000001ff237807 */ /* 0x000fe40006000000 */
[CC--:B------:R-:W-:Y:S02]  /*c680*/  ISETP.EQ.AND.EX P2, PT, R96.reuse, R45.reuse, !P5, P2 ;  /* 0x0000002d6000720c */ /* 0x0c0fe40006f42320 */
[----:B------:R-:W-:Y:S02]  /*c690*/  PLOP3.LUT P0, PT, P0, P3, PT, 0xf8, 0x8f ;  /* 0x00000000008f781c */ /* 0x000fe40000707f70 */
[----:B------:R-:W-:-:S02]  /*c6a0*/  ISETP.LT.U32.OR.EX P2, PT, R96, R45, P2, P1 ;  /* 0x0000002d6000720c */ /* 0x000fc40001741510 */
[----:B------:R-:W-:Y:S02]  /*c6b0*/  SEL R53, RZ, 0x1, P5 ;  /* 0x00000001ff357807 */ /* 0x000fe40002800000 */
[----:B------:R-:W-:Y:S02]  /*c6c0*/  IADD3 R35, P1, PT, R35, R46, RZ ;  /* 0x0000002e23237210 */ /* 0x000fe40007f3e0ff */
[----:B------:R-:W-:Y:S02]  /*c6d0*/  SEL R37, R48, RZ, P0 ;  /* 0x000000ff30257207 */ /* 0x000fe40000000000 */
[----:B------:R-:W-:Y:S01]  /*c6e0*/  IADD3 R53, P3, PT, R53, R44, RZ ;  /* 0x0000002c35357210 */ /* 0x000fe20007f7e0ff */
[----:B------:R-:W-:Y:S01]  /*c6f0*/  IMAD.X R145, RZ, RZ, R47, P1 ;  /* 0x000000ffff917224 */ /* 0x000fe200008e062f */
[----:B------:R-:W-:Y:S02]  /*c700*/  SEL R35, R35, RZ, P0 ;  /* 0x000000ff23237207 */ /* 0x000fe40000000000 */
[----:B------:R-:W-:Y:S01]  /*c710*/  SEL R41, RZ, 0x1, !P2 ;  /* 0x00000001ff297807 */ /* 0x000fe20005000000 */
[----:B------:R-:W-:Y:S01]  /*c720*/  IMAD.X R147, RZ, RZ, R45, P3 ;  /* 0x000000ffff937224 */ /* 0x000fe200018e062d */
[----:B------:R-:W-:-:S02]  /*c730*/  IADD3 R37, P5, PT, -R37, R51, RZ ;  /* 0x0000003325257210 */ /* 0x000fc40007fbe1ff */
[----:B------:R-:W-:Y:S02]  /*c740*/  SEL R53, R53, RZ, P0 ;  /* 0x000000ff35357207 */ /* 0x000fe40000000000 */
[----:B------:R-:W-:Y:S01]  /*c750*/  IADD3 R35, P2, PT, -R35, R93, RZ ;  /* 0x0000005d23237210 */ /* 0x000fe20007f5e1ff */
[-C--:B------:R-:W-:Y:S01]  /*c760*/  IMAD.WIDE.U32 R38, R27, R37.reuse, RZ ;  /* 0x000000251b267225 */ /* 0x080fe200078e00ff */
[----:B------:R-:W-:Y:S02]  /*c770*/  SEL R93, R49, RZ, P0 ;  /* 0x000000ff315d7207 */ /* 0x000fe40000000000 */
[----:B------:R-:W-:Y:S01]  /*c780*/  IADD3 R41, P4, PT, R41, R42, RZ ;  /* 0x0000002a29297210 */ /* 0x000fe20007f9e0ff */
[----:B------:R-:W-:Y:S01]  /*c790*/  IMAD.WIDE.U32 R104, R21, R37, RZ ;  /* 0x0000002515687225 */ /* 0x000fe200078e00ff */
[----:B------:R-:W-:Y:S02]  /*c7a0*/  IADD3 R53, P6, PT, R95, -R53, RZ ;  /* 0x800000355f357210 */ /* 0x000fe40007fde0ff */
[----:B------:R-:W-:Y:S01]  /*c7b0*/  SEL R147, R147, RZ, P0 ;  /* 0x000000ff93937207 */ /* 0x000fe20000000000 */
[----:B------:R-:W-:Y:S01]  /*c7c0*/  IMAD.X R93, R40, 0x1, ~R93, P5 ;  /* 0x00000001285d7824 */ /* 0x000fe200028e0e5d */
[----:B------:R-:W-:Y:S01]  /*c7d0*/  SEL R41, R41, RZ, P0 ;  /* 0x000000ff29297207 */ /* 0x000fe20000000000 */
[----:B------:R-:W-:Y:S01]  /*c7e0*/  IMAD.X R151, RZ, RZ, R43, P4 ;  /* 0x000000ffff977224 */ /* 0x000fe200020e062b */
[----:B------:R-:W-:Y:S01]  /*c7f0*/  SEL R145, R145, RZ, P0 ;  /* 0x000000ff91917207 */ /* 0x000fe20000000000 */
[----:B------:R-:W-:Y:S01]  /*c800*/  IMAD.WIDE.U32 R50, R27, R53, RZ ;  /* 0x000000351b327225 */ /* 0x000fe200078e00ff */
[----:B------:R-:W-:-:S02]  /*c810*/  IADD3 R41, P3, PT, -R41, R100, RZ ;  /* 0x0000006429297210 */ /* 0x000fc40007f7e1ff */
[----:B------:R-:W-:Y:S01]  /*c820*/  SEL R151, R151, RZ, P0 ;  /* 0x000000ff97977207 */ /* 0x000fe20000000000 */
[----:B------:R-:W-:Y:S02]  /*c830*/  IMAD.X R147, R96, 0x1, ~R147, P6 ;  /* 0x0000000160937824 */ /* 0x000fe400030e0e93 */
        /* <DEDUP_REMOVED lines=11> */
[----:B------:R-:W-:Y:S02]  /*c8f0*/  IMAD R109, R27, R53, R40 ;  /* 0x000000351b6d7224 */ /* 0x000fe400078e0228 */
[----:B------:R-:W-:Y:S01]  /*c900*/  IMAD.X R151, R52, 0x1, ~R151, P3 ;  /* 0x0000000134977824 */ /* 0x000fe200018e0e97 */
[----:B------:R-:W-:Y:S01]  /*c910*/  IADD3 R107, P3, PT, R102, R96, RZ ;  /* 0x00000060666b7210 */ /* 0x000fe20007f7e0ff */
[----:B------:R-:W-:Y:S02]  /*c920*/  IMAD.IADD R102, R97, 0x1, R109 ;  /* 0x0000000161667824 */ /* 0x000fe400078e026d */
[----:B------:R-:W-:-:S04]  /*c930*/  IMAD.WIDE.U32 R38, R20, R37, RZ ;  /* 0x0000002514267225 */ /* 0x000fc800078e00ff */
[----:B------:R-:W-:Y:S01]  /*c940*/  IMAD.X R97, RZ, RZ, RZ, P0 ;  /* 0x000000ffff617224 */ /* 0x000fe200000e06ff */
[----:B------:R-:W-:Y:S01]  /*c950*/  ISETP.GE.U32.AND P0, PT, R107, R96, PT ;  /* 0x000000606b00720c */ /* 0x000fe20003f06070 */
[----:B------:R-:W-:Y:S02]  /*c960*/  IMAD.X R119, R102, 0x1, R103, P3 ;  /* 0x0000000166777824 */ /* 0x000fe400018e0667 */
[----:B------:R-:W-:Y:S02]  /*c970*/  IMAD R40, R93, R21, RZ ;  /* 0x000000155d287224 */ /* 0x000fe400078e02ff */
[----:B------:R-:W-:Y:S01]  /*c980*/  IMAD.WIDE.U32 R38, P5, R21, R93, R38 ;  /* 0x0000005d15267225 */ /* 0x000fe200078a0026 */
[----:B------:R-:W-:-:S03]  /*c990*/  ISETP.GE.U32.AND.EX P0, PT, R119, R102, PT, P0 ;  /* 0x000000667700720c */ /* 0x000fc60003f06100 */
[----:B------:R-:W-:Y:S01]  /*c9a0*/  IMAD.WIDE.U32 R102, R37, R21, RZ ;  /* 0x0000001525667225 */ /* 0x000fe200078e00ff */
[----:B------:R-:W-:-:S03]  /*c9b0*/  IADD3 RZ, P3, PT, R105, R38, RZ ;  /* 0x0000002669ff7210 */ /* 0x000fc60007f7e0ff */
[----:B------:R-:W-:-:S04]  /*c9c0*/  IMAD.WIDE.U32 R100, R27, R41, RZ ;  /* 0x000000291b647225 */ /* 0x000fc800078e00ff */
[----:B------:R-:W-:Y:S02]  /*c9d0*/  IMAD R109, R20, R37, R40 ;  /* 0x00000025146d7224 */ /* 0x000fe400078e0228 */
[----:B------:R-:W-:Y:S02]  /*c9e0*/  IMAD.MOV.U32 R96, RZ, RZ, R51 ;  /* 0x000000ffff607224 */ /* 0x000fe400078e0033 */
[----:B------:R-:W-:Y:S01]  /*c9f0*/  IMAD.X R51, RZ, RZ, RZ, P5 ;  /* 0x000000ffff337224 */ /* 0x000fe200028e06ff */
[-C--:B------:R-:W-:Y:S01]  /*ca00*/  IADD3 R118, P5, PT, R107, R102.reuse, RZ ;  /* 0x000000666b767210 */ /* 0x080fe20007fbe0ff */
[----:B------:R-:W-:Y:S01]  /*ca10*/  IMAD.IADD R40, R103, 0x1, R109 ;  /* 0x0000000167287824 */ /* 0x000fe200078e026d */
[----:B------:R-:W-:Y:S01]  /*ca20*/  SEL R107, RZ, 0x1, P0 ;  /* 0x00000001ff6b7807 */ /* 0x000fe20000000000 */
[----:B------:R-:W-:Y:S01]  /*ca30*/  IMAD.WIDE.U32 R94, R25, R41, RZ ;  /* 0x00000029195e7225 */ /* 0x000fe200078e00ff */
[----:B------:R-:W-:-:S03]  /*ca40*/  ISETP.GE.U32.AND P0, PT, R118, R102, PT ;  /* 0x000000667600720c */ /* 0x000fc60003f06070 */
[----:B------:R-:W-:-:S04]  /*ca50*/  IMAD.WIDE.U32 R100, P1, R25, R151, R100 ;  /* 0x0000009719647225 */ /* 0x000fc80007820064 */
[-C--:B------:R-:W-:Y:S02]  /*ca60*/  IMAD R38, R151, R25.reuse, RZ ;  /* 0x0000001997267224 */ /* 0x080fe400078e02ff */
[----:B------:R-:W-:Y:S02]  /*ca70*/  IMAD.X R119, R40, 0x1, R119, P5 ;  /* 0x0000000128777824 */ /* 0x000fe400028e0677 */
[----:B------:R-:W-:Y:S01]  /*ca80*/  IMAD.X R145, R92, 0x1, ~R145, P2 ;  /* 0x000000015c917824 */ /* 0x000fe200010e0e91 */
[----:B------:R-:W-:Y:S01]  /*ca90*/  IADD3 RZ, P2, PT, R95, R100, RZ ;  /* 0x000000645fff7210 */ /* 0x000fe20007f5e0ff */
[----:B------:R-:W-:Y:S01]  /*caa0*/  IMAD.WIDE.U32 R94, R41, R25, RZ ;  /* 0x00000019295e7225 */ /* 0x000fe200078e00ff */
[----:B------:R-:W-:-:S03]  /*cab0*/  ISETP.GE.U32.AND.EX P0, PT, R119, R40, PT, P0 ;  /* 0x000000287700720c */ /* 0x000fc60003f06100 */
[C---:B------:R-:W-:Y:S01]  /*cac0*/  IMAD R105, R27.reuse, R41, R38 ;  /* 0x000000291b697224 */ /* 0x040fe200078e0226 */
[----:B------:R-:W-:Y:S01]  /*cad0*/  SEL R121, RZ, 0x1, P0 ;  /* 0x00000001ff797807 */ /* 0x000fe20000000000 */
[----:B------:R-:W-:-:S04]  /*cae0*/  IMAD.WIDE.U32.X R96, R27, R147, R96, P4 ;  /* 0x000000931b607225 */ /* 0x000fc800020e0460 */
[-C--:B------:R-:W-:Y:S01]  /*caf0*/  IMAD R40, R147, R21.reuse, RZ ;  /* 0x0000001593287224 */ /* 0x080fe200078e02ff */
[----:B------:R-:W-:Y:S01]  /*cb00*/  IADD3 R107, P4, P5, R94, R96, R107 ;  /* 0x000000605e6b7210 */ /* 0x000fe20007d9e06b */
[----:B------:R-:W-:Y:S02]  /*cb10*/  IMAD.IADD R92, R95, 0x1, R105 ;  /* 0x000000015f5c7824 */ /* 0x000fe400078e0269 */
[----:B------:R-:W-:-:S03]  /*cb20*/  IMAD.WIDE.U32 R102, R53, R21, RZ ;  /* 0x0000001535667225 */ /* 0x000fc600078e00ff */
[----:B------:R-:W-:Y:S01]  /*cb30*/  IADD3.X R109, PT, PT, R92, R97, RZ, P4, P5 ;  /* 0x000000615c6d7210 */ /* 0x000fe200027ea4ff */
[----:B------:R-:W-:Y:S01]  /*cb40*/  IMAD.MOV.U32 R50, RZ, RZ, R39 ;  /* 0x000000ffff327224 */ /* 0x000fe200078e0027 */
[----:B------:R-:W-:Y:S01]  /*cb50*/  IADD3 R95, P0, PT, R107, R102, RZ ;  /* 0x000000666b5f7210 */ /* 0x000fe20007f1e0ff */
[C---:B------:R-:W-:Y:S02]  /*cb60*/  IMAD R111, R20.reuse, R53, R40 ;  /* 0x00000035146f7224 */ /* 0x040fe400078e0228 */
[----:B------:R-:W-:-:S04]  /*cb70*/  IMAD.WIDE.U32.X R50, R20, R93, R50, P3 ;  /* 0x0000005d14327225 */ /* 0x000fc800018e0432 */
[----:B------:R-:W-:Y:S01]  /*cb80*/  IMAD.IADD R40, R103, 0x1, R111 ;  /* 0x0000000167287824 */ /* 0x000fe200078e026f */
[----:B------:R-:W-:Y:S01]  /*cb90*/  IADD3 R121, P3, P6, R95, R50, R121 ;  /* 0x000000325f797210 */ /* 0x000fe20007e7e079 */
[----:B------:R-:W-:-:S04]  /*cba0*/  IMAD.WIDE.U32 R38, R20, R53, RZ ;  /* 0x0000003514267225 */ /* 0x000fc800078e00ff */
[----:B------:R-:W-:Y:S01]  /*cbb0*/  IMAD.X R103, R40, 0x1, R109, P0 ;  /* 0x0000000128677824 */ /* 0x000fe200000e066d */
[----:B------:R-:W-:Y:S01]  /*cbc0*/  ISETP.GE.U32.AND P0, PT, R107, R94, PT ;  /* 0x0000005e6b00720c */ /* 0x000fe20003f06070 */
[----:B------:R-:W-:Y:S01]  /*cbd0*/  IMAD.X R97, RZ, RZ, RZ, P1 ;  /* 0x000000ffff617224 */ /* 0x000fe200008e06ff */
[----:B------:R-:W-:Y:S01]  /*cbe0*/  ISETP.GE.U32.AND P1, PT, R95, R102, PT ;  /* 0x000000665f00720c */ /* 0x000fe20003f26070 */
[----:B------:R-:W-:Y:S01]  /*cbf0*/  IMAD.WIDE.U32 R104, R21, R53, RZ ;  /* 0x0000003515687225 */ /* 0x000fe200078e00ff */
[----:B------:R-:W-:Y:S02]  /*cc00*/  IADD3.X R52, PT, PT, R103, R51, RZ, P3, P6 ;  /* 0x0000003367347210 */ /* 0x000fe40001fec4ff */
[----:B------:R-:W-:Y:S01]  /*cc10*/  ISETP.GE.U32.AND P6, PT, R121, R95, PT ;  /* 0x0000005f7900720c */ /* 0x000fe20003fc6070 */
[----:B------:R-:W-:Y:S01]  /*cc20*/  IMAD.WIDE.U32 R38, P4, R21, R147, R38 ;  /* 0x0000009315267225 */ /* 0x000fe20007880026 */
[----:B------:R-:W-:Y:S02]  /*cc30*/  ISETP.GE.U32.AND.EX P1, PT, R103, R40, PT, P1 ;  /* 0x000000286700720c */ /* 0x000fe40003f26110 */
[----:B------:R-:W-:Y:S01]  /*cc40*/  ISETP.GE.U32.AND.EX P0, PT, R109, R92, PT, P0 ;  /* 0x0000005c6d00720c */ /* 0x000fe20003f06100 */
[----:B------:R-:W-:Y:S01]  /*cc50*/  IMAD.MOV.U32 R96, RZ, RZ, R101 ;  /* 0x000000ffff607224 */ /* 0x000fe200078e0065 */
[----:B------:R-:W-:Y:S01]  /*cc60*/  IADD3 RZ, P5, PT, R105, R38, RZ ;  /* 0x0000002669ff7210 */ /* 0x000fe20007fbe0ff */
[----:B------:R-:W-:Y:S01]  /*cc70*/  IMAD R40, R145, R25, RZ ;  /* 0x0000001991287224 */ /* 0x000fe200078e02ff */
[----:B------:R-:W-:Y:S01]  /*cc80*/  ISETP.GE.U32.AND.EX P6, PT, R52, R103, PT, P6 ;  /* 0x000000673400720c */ /* 0x000fe20003fc6160 */
[----:B------:R-:W-:Y:S01]  /*cc90*/  IMAD.X R101, RZ, RZ, RZ, P4 ;  /* 0x000000ffff657224 */ /* 0x000fe200020e06ff */
[----:B------:R-:W-:Y:S01]  /*cca0*/  SEL R107, RZ, 0x1, P0 ;  /* 0x00000001ff6b7807 */ /* 0x000fe20000000000 */
[----:B------:R-:W-:Y:S01]  /*ccb0*/  IMAD.MOV.U32 R100, RZ, RZ, R39 ;  /* 0x000000ffff647224 */ /* 0x000fe200078e0027 */
[----:B------:R-:W-:Y:S01]  /*ccc0*/  SEL R127, RZ, 0x1, P6 ;  /* 0x00000001ff7f7807 */ /* 0x000fe20003000000 */
[----:B------:R-:W-:-:S04]  /*ccd0*/  IMAD.WIDE.U32 R94, R27, R35, RZ ;  /* 0x000000231b5e7225 */ /* 0x000fc800078e00ff */
[----:B------:R-:W-:-:S04]  /*cce0*/  IMAD.WIDE.U32 R38, R35, R25, RZ ;  /* 0x0000001923267225 */ /* 0x000fc800078e00ff */
[C---:B------:R-:W-:Y:S01]  /*ccf0*/  IMAD R123, R27.reuse, R35, R40 ;  /* 0x000000231b7b7224 */ /* 0x040fe200078e0228 */
[----:B------:R-:W-:Y:S01]  /*cd00*/  SEL R40, RZ, 0x1, P1 ;  /* 0x00000001ff287807 */ /* 0x000fe20000800000 */
[----:B------:R-:W-:-:S04]  /*cd10*/  IMAD.WIDE.U32.X R96, R27, R151, R96, P2 ;  /* 0x000000971b607225 */ /* 0x000fc800010e0460 */
[----:B------:R-:W-:-:S04]  /*cd20*/  IMAD.WIDE.U32 R50, R20, R41, RZ ;  /* 0x0000002914327225 */ /* 0x000fc800078e00ff */
[----:B------:R-:W-:-:S04]  /*cd30*/  IMAD.WIDE.U32.X R100, R20, R147, R100, P5 ;  /* 0x0000009314647225 */ /* 0x000fc800028e0464 */
[----:B------:R-:W-:Y:S01]  /*cd40*/  IMAD.IADD R123, R39, 0x1, R123 ;  /* 0x00000001277b7824 */ /* 0x000fe200078e027b */
[----:B------:R-:W-:Y:S01]  /*cd50*/  IADD3 R39, P2, P6, R38, R96, R107 ;  /* 0x0000006026277210 */ /* 0x000fe20007e5e06b */
[----:B------:R-:W-:Y:S01]  /*cd60*/  IMAD.WIDE.U32 R102, R25, R35, RZ ;  /* 0x0000002319667225 */ /* 0x000fe200078e00ff */
[----:B------:R-:W-:Y:S02]  /*cd70*/  IADD3 R127, P0, P5, R127, R100, R40 ;  /* 0x000000647f7f7210 */ /* 0x000fe40007d1e028 */
[----:B------:R-:W-:Y:S01]  /*cd80*/  IADD3.X R92, PT, PT, R123, R97, RZ, P2, P6 ;  /* 0x000000617b5c7210 */ /* 0x000fe200017ec4ff */
[----:B------:R-:W-:-:S04]  /*cd90*/  IMAD.WIDE.U32 R94, P3, R25, R145, R94 ;  /* 0x00000091195e7225 */ /* 0x000fc8000786005e */
[----:B------:R-:W-:Y:S01]  /*cda0*/  IMAD.WIDE.U32 R104, R21, R41, RZ ;  /* 0x0000002915687225 */ /* 0x000fe200078e00ff */
[----:B------:R-:W-:-:S03]  /*cdb0*/  IADD3 RZ, P2, PT, R103, R94, RZ ;  /* 0x0000005e67ff7210 */ /* 0x000fc60007f5e0ff */
[----:B------:R-:W-:-:S04]  /*cdc0*/  IMAD.WIDE.U32 R50, P4, R21, R151, R50 ;  /* 0x0000009715327225 */ /* 0x000fc80007880032 */
[-C--:B------:R-:W-:Y:S01]  /*cdd0*/  IMAD R40, R151, R21.reuse, RZ ;  /* 0x0000001597287224 */ /* 0x080fe200078e02ff */
[----:B------:R-:W-:Y:S01]  /*cde0*/  IADD3 RZ, P1, PT, R105, R50, RZ ;  /* 0x0000003269ff7210 */ /* 0x000fe20007f3e0ff */
[----:B------:R-:W-:Y:S01]  /*cdf0*/  IMAD.WIDE.U32 R96, R41, R21, RZ ;  /* 0x0000001529607225 */ /* 0x000fe200078e00ff */
[----:B------:R-:W-:-:S03]  /*ce00*/  IADD3.X R50, PT, PT, RZ, R101, RZ, P0, P5 ;  /* 0x00000065ff327210 */ /* 0x000fc600007ea4ff */
[----:B------:R-:W-:-:S04]  /*ce10*/  IMAD.WIDE.U32 R108, R24, R37, RZ ;  /* 0x00000025186c7225 */ /* 0x000fc800078e00ff */
[----:B------:R-:W-:Y:S02]  /*ce20*/  IMAD R94, R93, R22, RZ ;  /* 0x000000165d5e7224 */ /* 0x000fe400078e02ff */
[----:B------:R-:W-:Y:S02]  /*ce30*/  IMAD R115, R20, R41, R40 ;  /* 0x0000002914737224 */ /* 0x000fe400078e0228 */
[----:B------:R-:W-:Y:S01]  /*ce40*/  IMAD.WIDE.U32 R102, R22, R37, RZ ;  /* 0x0000002516667225 */ /* 0x000fe200078e00ff */
[----:B------:R-:W-:-:S03]  /*ce50*/  IADD3 R102, P5, PT, R39, R96, RZ ;  /* 0x0000006027667210 */ /* 0x000fc60007fbe0ff */
[----:B------:R-:W-:-:S04]  /*ce60*/  IMAD.WIDE.U32 R104, R22, R53, RZ ;  /* 0x0000003516687225 */ /* 0x000fc800078e00ff */
[----:B------:R-:W-:-:S04]  /*ce70*/  IMAD.WIDE.U32 R100, R37, R22, RZ ;  /* 0x0000001625647225 */ /* 0x000fc800078e00ff */
[----:B------:R-:W-:Y:S02]  /*ce80*/  IMAD R125, R24, R37, R94 ;  /* 0x00000025187d7224 */ /* 0x000fe400078e025e */
[----:B------:R-:W-:Y:S02]  /*ce90*/  IMAD.IADD R104, R97, 0x1, R115 ;  /* 0x0000000161687824 */ /* 0x000fe400078e0273 */
[----:B------:R-:W-:-:S04]  /*cea0*/  IMAD.WIDE.U32 R108, P0, R22, R93, R108 ;  /* 0x0000005d166c7225 */ /* 0x000fc8000780006c */
[----:B------:R-:W-:-:S04]  /*ceb0*/  IMAD.WIDE.U32 R106, R20, R35, RZ ;  /* 0x00000023146a7225 */ /* 0x000fc800078e00ff */
[----:B------:R-:W-:-:S04]  /*cec0*/  IMAD.WIDE.U32 R112, R24, R53, RZ ;  /* 0x0000003518707225 */ /* 0x000fc800078e00ff */
[----:B------:R-:W-:Y:S02]  /*ced0*/  IMAD.IADD R97, R101, 0x1, R125 ;  /* 0x0000000165617824 */ /* 0x000fe400078e027d */
[----:B------:R-:W-:Y:S01]  /*cee0*/  IMAD.X R125, R104, 0x1, R92, P5 ;  /* 0x00000001687d7824 */ /* 0x000fe200028e065c */
[----:B------:R-:W-:Y:S01]  /*cef0*/  IADD3 R40, P5, PT, R121, R100, RZ ;  /* 0x0000006479287210 */ /* 0x000fe20007fbe0ff */
[----:B------:R-:W-:Y:S02]  /*cf00*/  IMAD.MOV.U32 R110, RZ, RZ, R51 ;  /* 0x000000ffff6e7224 */ /* 0x000fe400078e0033 */
[----:B------:R-:W-:Y:S01]  /*cf10*/  IMAD.X R51, RZ, RZ, RZ, P0 ;  /* 0x000000ffff337224 */ /* 0x000fe200000e06ff */
[----:B------:R-:W-:Y:S01]  /*cf20*/  IADD3 R101, P0, PT, R102, R127, RZ ;  /* 0x0000007f66657210 */ /* 0x000fe20007f1e0ff */
[----:B------:R-:W-:Y:S02]  /*cf30*/  IMAD.X R111, RZ, RZ, RZ, P4 ;  /* 0x000000ffff6f7224 */ /* 0x000fe400020e06ff */
[----:B------:R-:W-:-:S04]  /*cf40*/  IMAD.WIDE.U32 R116, R21, R35, RZ ;  /* 0x0000002315747225 */ /* 0x000fc800078e00ff */
[----:B------:R-:W-:-:S04]  /*cf50*/  IMAD.WIDE.U32 R106, P6, R21, R145, R106 ;  /* 0x00000091156a7225 */ /* 0x000fc800078c006a */
[----:B------:R-:W-:-:S04]  /*cf60*/  IMAD.WIDE.U32 R112, P4, R22, R147, R112 ;  /* 0x0000009316707225 */ /* 0x000fc80007880070 */
[----:B------:R-:W-:Y:S01]  /*cf70*/  IMAD.X R115, RZ, RZ, RZ, P3 ;  /* 0x000000ffff737224 */ /* 0x000fe200018e06ff */
[----:B------:R-:W-:Y:S01]  /*cf80*/  IADD3 RZ, P3, PT, R117, R106, RZ ;  /* 0x0000006a75ff7210 */ /* 0x000fe20007f7e0ff */
[----:B------:R-:W-:Y:S02]  /*cf90*/  IMAD.MOV.U32 R114, RZ, RZ, R95 ;  /* 0x000000ffff727224 */ /* 0x000fe400078e005f */
[----:B------:R-:W-:Y:S01]  /*cfa0*/  IMAD.X R121, R97, 0x1, R52, P5 ;  /* 0x0000000161797824 */ /* 0x000fe200028e0634 */
[----:B------:R-:W-:Y:S01]  /*cfb0*/  IADD3 RZ, P5, PT, R105, R112, RZ ;  /* 0x0000007069ff7210 */ /* 0x000fe20007fbe0ff */
[----:B------:R-:W-:Y:S01]  /*cfc0*/  IMAD.X R52, R125, 0x1, R50, P0 ;  /* 0x000000017d347824 */ /* 0x000fe200000e0632 */
[----:B------:R-:W-:Y:S01]  /*cfd0*/  ISETP.GE.U32.AND P0, PT, R40, R100, PT ;  /* 0x000000642800720c */ /* 0x000fe20003f06070 */
[----:B------:R-:W-:Y:S01]  /*cfe0*/  IMAD.X R95, RZ, RZ, RZ, P4 ;  /* 0x000000ffff5f7224 */ /* 0x000fe200020e06ff */
[----:B------:R-:W-:Y:S01]  /*cff0*/  ISETP.GE.U32.AND P4, PT, R39, R38, PT ;  /* 0x000000262700720c */ /* 0x000fe20003f86070 */
[----:B------:R-:W-:Y:S01]  /*d000*/  IMAD.WIDE.U32.X R110, R20, R151, R110, P1 ;  /* 0x00000097146e7225 */ /* 0x000fe200008e046e */
[----:B------:R-:W-:-:S02]  /*d010*/  ISETP.GE.U32.AND P1, PT, R102, R96, PT ;  /* 0x000000606600720c */ /* 0x000fc40003f26070 */
[----:B------:R-:W-:Y:S01]  /*d020*/  ISETP.GE.U32.AND.EX P0, PT, R121, R97, PT, P0 ;  /* 0x000000617900720c */ /* 0x000fe20003f06100 */
[----:B------:R-:W-:Y:S01]  /*d030*/  IMAD.WIDE.U32.X R114, R27, R145, R114, P2 ;  /* 0x000000911b727225 */ /* 0x000fe200010e0472 */
[----:B------:R-:W-:Y:S02]  /*d040*/  ISETP.GE.U32.AND P2, PT, R101, R102, PT ;  /* 0x000000666500720c */ /* 0x000fe40003f46070 */
[----:B------:R-:W-:Y:S01]  /*d050*/  ISETP.GE.U32.AND.EX P4, PT, R92, R123, PT, P4 ;  /* 0x0000007b5c00720c */ /* 0x000fe20003f86140 */
[----:B------:R-:W-:Y:S01]  /*d060*/  IMAD R100, R145, R21, RZ ;  /* 0x0000001591647224 */ /* 0x000fe200078e02ff */
[----:B------:R-:W-:Y:S01]  /*d070*/  ISETP.GE.U32.AND.EX P1, PT, R125, R104, PT, P1 ;  /* 0x000000687d00720c */ /* 0x000fe20003f26110 */
[----:B------:R-:W-:Y:S01]  /*d080*/  IMAD.X R117, RZ, RZ, RZ, P6 ;  /* 0x000000ffff757224 */ /* 0x000fe200030e06ff */
[----:B------:R-:W-:Y:S01]  /*d090*/  IADD3 RZ, P6, PT, R103, R108, RZ ;  /* 0x0000006c67ff7210 */ /* 0x000fe20007fde0ff */
[----:B------:R-:W-:Y:S01]  /*d0a0*/  IMAD R102, R147, R22, RZ ;  /* 0x0000001693667224 */ /* 0x000fe200078e02ff */
[----:B------:R-:W-:Y:S01]  /*d0b0*/  ISETP.GE.U32.AND.EX P2, PT, R52, R125, PT, P2 ;  /* 0x0000007d3400720c */ /* 0x000fe20003f46120 */
[----:B------:R-:W-:-:S03]  /*d0c0*/  IMAD.WIDE.U32 R96, R35, R21, RZ ;  /* 0x0000001523607225 */ /* 0x000fc600078e00ff */
[----:B------:R-:W-:Y:S01]  /*d0d0*/  SEL R123, RZ, 0x1, P2 ;  /* 0x00000001ff7b7807 */ /* 0x000fe20001000000 */
[----:B------:R-:W-:Y:S02]  /*d0e0*/  IMAD R103, R20, R35, R100 ;  /* 0x0000002314677224 */ /* 0x000fe400078e0264 */
[----:B------:R-:W-:-:S04]  /*d0f0*/  IMAD.WIDE.U32 R38, R53, R22, RZ ;  /* 0x0000001635267225 */ /* 0x000fc800078e00ff */
[C---:B------:R-:W-:Y:S02]  /*d100*/  IMAD R105, R24.reuse, R53, R102 ;  /* 0x0000003518697224 */ /* 0x040fe400078e0266 */
[----:B------:R-:W-:Y:S01]  /*d110*/  IMAD.MOV.U32 R50, RZ, RZ, R109 ;  /* 0x000000ffff327224 */ /* 0x000fe200078e006d */
[----:B------:R-:W-:Y:S01]  /*d120*/  SEL R109, RZ, 0x1, P0 ;  /* 0x00000001ff6d7807 */ /* 0x000fe20000000000 */
[----:B------:R-:W-:Y:S01]  /*d130*/  IMAD.IADD R100, R97, 0x1, R103 ;  /* 0x0000000161647824 */ /* 0x000fe200078e0267 */
[----:B------:R-:W-:Y:S01]  /*d140*/  SEL R103, RZ, 0x1, P4 ;  /* 0x00000001ff677807 */ /* 0x000fe20002000000 */
[----:B------:R-:W-:Y:S01]  /*d150*/  IMAD.IADD R97, R39, 0x1, R105 ;  /* 0x0000000127617824 */ /* 0x000fe200078e0269 */
[----:B------:R-:W-:Y:S01]  /*d160*/  IADD3 R39, P0, PT, R101, R38, RZ ;  /* 0x0000002665277210 */ /* 0x000fe20007f1e0ff */
[----:B------:R-:W-:Y:S01]  /*d170*/  IMAD.WIDE.U32.X R50, R24, R93, R50, P6 ;  /* 0x0000005d18327225 */ /* 0x000fe200030e0432 */
[----:B------:R-:W-:Y:S02]  /*d180*/  SEL R101, RZ, 0x1, P1 ;  /* 0x00000001ff657807 */ /* 0x000fe40000800000 */
[----:B------:R-:W-:Y:S01]  /*d190*/  IADD3 R92, P1, P4, R96, R114, R103 ;  /* 0x00000072605c7210 */ /* 0x000fe20007c3e067 */
[----:B------:R-:W-:Y:S01]  /*d1a0*/  IMAD.X R52, R97, 0x1, R52, P0 ;  /* 0x0000000161347824 */ /* 0x000fe200000e0634 */
[----:B------:R-:W-:Y:S01]  /*d1b0*/  IADD3 R109, P0, P6, R39, R50, R109 ;  /* 0x00000032276d7210 */ /* 0x000fe20007e1e06d */
[----:B------:R-:W-:Y:S01]  /*d1c0*/  IMAD.MOV.U32 R94, RZ, RZ, R113 ;  /* 0x000000ffff5e7224 */ /* 0x000fe200078e0071 */
[----:B------:R-:W-:Y:S01]  /*d1d0*/  IADD3.X R115, PT, PT, R100, R115, RZ, P1, P4 ;  /* 0x0000007364737210 */ /* 0x000fe20000fe84ff */
[----:B------:R-:W-:Y:S01]  /*d1e0*/  IMAD.MOV.U32 R116, RZ, RZ, R107 ;  /* 0x000000ffff747224 */ /* 0x000fe200078e006b */
[----:B------:R-:W-:Y:S01]  /*d1f0*/  IADD3 R123, P1, P4, R123, R110, R101 ;  /* 0x0000006e7b7b7210 */ /* 0x000fe20007c3e065 */
[----:B------:R-:W-:Y:S01]  /*d200*/  IMAD.WIDE.U32.X R94, R24, R147, R94, P5 ;  /* 0x00000093185e7225 */ /* 0x000fe200028e045e */
[----:B------:R-:W-:-:S02]  /*d210*/  IADD3.X R113, PT, PT, R52, R51, RZ, P0, P6 ;  /* 0x0000003334717210 */ /* 0x000fc400007ec4ff */
[----:B------:R-:W-:Y:S01]  /*d220*/  ISETP.GE.U32.AND P0, PT, R109, R39, PT ;  /* 0x000000276d00720c */ /* 0x000fe20003f06070 */
[----:B------:R-:W-:Y:S01]  /*d230*/  IMAD.WIDE.U32.X R116, R20, R145, R116, P3 ;  /* 0x0000009114747225 */ /* 0x000fe200018e0474 */
[----:B------:R-:W-:Y:S02]  /*d240*/  IADD3.X R110, PT, PT, RZ, R111, RZ, P1, P4 ;  /* 0x0000006fff6e7210 */ /* 0x000fe40000fe84ff */
[----:B------:R-:W-:Y:S01]  /*d250*/  ISETP.GE.U32.AND P2, PT, R39, R38, PT ;  /* 0x000000262700720c */ /* 0x000fe20003f46070 */
[----:B------:R-:W-:Y:S01]  /*d260*/  IMAD.WIDE.U32 R38, R24, R41, RZ ;  /* 0x0000002918267225 */ /* 0x000fe200078e00ff */
[----:B------:R-:W-:Y:S02]  /*d270*/  IADD3 R123, P4, PT, R92, R123, RZ ;  /* 0x0000007b5c7b7210 */ /* 0x000fe40007f9e0ff */
[----:B------:R-:W-:Y:S01]  /*d280*/  ISETP.GE.U32.AND.EX P6, PT, R113, R52, PT, P0 ;  /* 0x000000347100720c */ /* 0x000fe20003fc6100 */
[----:B------:R-:W-:Y:S01]  /*d290*/  IMAD.WIDE.U32 R104, R26, R37, RZ ;  /* 0x000000251a687225 */ /* 0x000fe200078e00ff */
[----:B------:R-:W-:-:S02]  /*d2a0*/  ISETP.GE.U32.AND P1, PT, R92, R96, PT ;  /* 0x000000605c00720c */ /* 0x000fc40003f26070 */
[----:B------:R-:W-:Y:S01]  /*d2b0*/  ISETP.GE.U32.AND.EX P2, PT, R52, R97, PT, P2 ;  /* 0x000000613400720c */ /* 0x000fe20003f46120 */
[----:B------:R-:W-:Y:S01]  /*d2c0*/  IMAD.WIDE.U32 R96, R24, R35, RZ ;  /* 0x0000002318607225 */ /* 0x000fe200078e00ff */
[----:B------:R-:W-:Y:S02]  /*d2d0*/  ISETP.GE.U32.AND P0, PT, R123, R92, PT ;  /* 0x0000005c7b00720c */ /* 0x000fe40003f06070 */
[----:B------:R-:W-:Y:S01]  /*d2e0*/  SEL R52, RZ, 0x1, P2 ;  /* 0x00000001ff347807 */ /* 0x000fe20001000000 */
[C---:B------:R-:W-:Y:S01]  /*d2f0*/  IMAD.X R92, R115.reuse, 0x1, R110, P4 ;  /* 0x00000001735c7824 */ /* 0x040fe200020e066e */
[----:B------:R-:W-:Y:S01]  /*d300*/  SEL R51, RZ, 0x1, P6 ;  /* 0x00000001ff337807 */ /* 0x000fe20003000000 */
[----:B------:R-:W-:Y:S01]  /*d310*/  IMAD.WIDE.U32 R96, P3, R22, R145, R96 ;  /* 0x0000009116607225 */ /* 0x000fe20007860060 */
[----:B------:R-:W-:Y:S02]  /*d320*/  ISETP.GE.U32.AND.EX P1, PT, R115, R100, PT, P1 ;  /* 0x000000647300720c */ /* 0x000fe40003f26110 */
[----:B------:R-:W-:Y:S01]  /*d330*/  ISETP.GE.U32.AND.EX P4, PT, R92, R115, PT, P0 ;  /* 0x000000735c00720c */ /* 0x000fe20003f86100 */
[----:B------:R-:W-:Y:S01]  /*d340*/  IMAD.WIDE.U32 R38, P0, R22, R151, R38 ;  /* 0x0000009716267225 */ /* 0x000fe20007800026 */
[----:B------:R-:W-:-:S02]  /*d350*/  IADD3 R52, P2, P6, R51, R94, R52 ;  /* 0x0000005e33347210 */ /* 0x000fc40007e5e034 */
[----:B------:R-:W-:Y:S01]  /*d360*/  SEL R115, RZ, 0x1, P4 ;  /* 0x00000001ff737807 */ /* 0x000fe20002000000 */
[----:B------:R-:W-:Y:S01]  /*d370*/  IMAD.WIDE.U32 R50, R22, R41, RZ ;  /* 0x0000002916327225 */ /* 0x000fe200078e00ff */
[----:B------:R-:W-:-:S03]  /*d380*/  SEL R50, RZ, 0x1, P1 ;  /* 0x00000001ff327807 */ /* 0x000fc60000800000 */
[----:B------:R-:W-:Y:S01]  /*d390*/  IMAD R94, R93, R23, RZ ;  /* 0x000000175d5e7224 */ /* 0x000fe200078e02ff */
[----:B------:R-:W-:Y:S01]  /*d3a0*/  IADD3 R115, P4, P5, R115, R116, R50 ;  /* 0x0000007473737210 */ /* 0x000fe20007d9e032 */
[----:B------:R-:W-:Y:S01]  /*d3b0*/  IMAD.WIDE.U32 R100, R22, R35, RZ ;  /* 0x0000002316647225 */ /* 0x000fe200078e00ff */
[----:B------:R-:W-:Y:S02]  /*d3c0*/  IADD3 RZ, P1, PT, R51, R38, RZ ;  /* 0x0000002633ff7210 */ /* 0x000fe40007f3e0ff */
[----:B------:R-:W-:Y:S01]  /*d3d0*/  IADD3.X R38, PT, PT, RZ, R95, RZ, P2, P6 ;  /* 0x0000005fff267210 */ /* 0x000fe200017ec4ff */
[----:B------:R-:W-:Y:S01]  /*d3e0*/  IMAD.WIDE.U32 R50, R37, R23, RZ ;  /* 0x0000001725327225 */ /* 0x000fe200078e00ff */
[----:B------:R-:W-:Y:S02]  /*d3f0*/  IADD3.X R116, PT, PT, RZ, R117, RZ, P4, P5 ;  /* 0x00000075ff747210 */ /* 0x000fe400027ea4ff */
[----:B------:R-:W-:Y:S01]  /*d400*/  IADD3 RZ, P2, PT, R101, R96, RZ ;  /* 0x0000006065ff7210 */ /* 0x000fe20007f5e0ff */
[C---:B------:R-:W-:Y:S01]  /*d410*/  IMAD R95, R26.reuse, R37, R94 ;  /* 0x000000251a5f7224 */ /* 0x040fe200078e025e */
[----:B------:R-:W-:Y:S01]  /*d420*/  IADD3 R112, P5, PT, R109, R50, RZ ;  /* 0x000000326d707210 */ /* 0x000fe20007fbe0ff */
        /* <DEDUP_REMOVED lines=9> */
[----:B------:R-:W-:Y:S02]  /*d4c0*/  IMAD R50, R151, R22, RZ ;  /* 0x0000001697327224 */ /* 0x000fe400078e02ff */
[----:B------:R-:W-:-:S04]  /*d4d0*/  IMAD.WIDE.U32 R102, R23, R53, RZ ;  /* 0x0000003517667225 */ /* 0x000fc800078e00ff */
[----:B------:R-:W-:-:S04]  /*d4e0*/  IMAD.WIDE.U32 R100, P4, R23, R147, R100 ;  /* 0x0000009317647225 */ /* 0x000fc80007880064 */
[----:B------:R-:W-:Y:S01]  /*d4f0*/  IMAD.WIDE.U32 R110, R41, R22, RZ ;  /* 0x00000016296e7225 */ /* 0x000fe200078e00ff */
[----:B------:R-:W-:-:S03]  /*d500*/  IADD3 RZ, P5, PT, R103, R100, RZ ;  /* 0x0000006467ff7210 */ /* 0x000fc60007fbe0ff */
[----:B------:R-:W-:-:S04]  /*d510*/  IMAD.WIDE.U32 R108, R26, R41, RZ ;  /* 0x000000291a6c7225 */ /* 0x000fc800078e00ff */
[----:B------:R-:W-:Y:S01]  /*d520*/  IMAD.X R95, RZ, RZ, RZ, P6 ;  /* 0x000000ffff5f7224 */ /* 0x000fe200030e06ff */
[----:B------:R-:W-:Y:S01]  /*d530*/  IADD3 RZ, P6, PT, R107, R104, RZ ;  /* 0x000000686bff7210 */ /* 0x000fe20007fde0ff */
[----:B------:R-:W-:Y:S02]  /*d540*/  IMAD R117, R24, R41, R50 ;  /* 0x0000002918757224 */ /* 0x000fe400078e0232 */
[----:B------:R-:W-:Y:S02]  /*d550*/  IMAD.MOV.U32 R94, RZ, RZ, R105 ;  /* 0x000000ffff5e7224 */ /* 0x000fe400078e0069 */
[----:B------:R-:W-:Y:S02]  /*d560*/  IMAD R50, R147, R23, RZ ;  /* 0x0000001793327224 */ /* 0x000fe400078e02ff */
[----:B------:R-:W-:Y:S01]  /*d570*/  IMAD.X R107, RZ, RZ, RZ, P3 ;  /* 0x000000ffff6b7224 */ /* 0x000fe200018e06ff */
[----:B------:R-:W-:Y:S01]  /*d580*/  IADD3 R125, P3, PT, R123, R110, RZ ;  /* 0x0000006e7b7d7210 */ /* 0x000fe20007f7e0ff */
[----:B------:R-:W-:-:S04]  /*d590*/  IMAD.WIDE.U32 R104, R23, R41, RZ ;  /* 0x0000002917687225 */ /* 0x000fc800078e00ff */
[----:B------:R-:W-:Y:S02]  /*d5a0*/  IMAD.IADD R100, R111, 0x1, R117 ;  /* 0x000000016f647824 */ /* 0x000fe400078e0275 */
[----:B------:R-:W-:-:S04]  /*d5b0*/  IMAD.WIDE.U32 R108, P0, R23, R151, R108 ;  /* 0x00000097176c7225 */ /* 0x000fc8000780006c */
[----:B------:R-:W-:-:S04]  /*d5c0*/  IMAD.WIDE.U32 R102, R53, R23, RZ ;  /* 0x0000001735667225 */ /* 0x000fc800078e00ff */
[C---:B------:R-:W-:Y:S02]  /*d5d0*/  IMAD R117, R26.reuse, R53, R50 ;  /* 0x000000351a757224 */ /* 0x040fe400078e0232 */
[----:B------:R-:W-:Y:S01]  /*d5e0*/  IMAD.WIDE.U32.X R94, R26, R93, R94, P6 ;  /* 0x0000005d1a5e7225 */ /* 0x000fe200030e045e */
[----:B------:R-:W-:-:S03]  /*d5f0*/  IADD3 R123, P6, PT, R125, R52, RZ ;  /* 0x000000347d7b7210 */ /* 0x000fc60007fde0ff */
[----:B------:R-:W-:Y:S01]  /*d600*/  IMAD.X R127, R100, 0x1, R92, P3 ;  /* 0x00000001647f7824 */ /* 0x000fe200018e065c */
[----:B------:R-:W-:Y:S01]  /*d610*/  IADD3 RZ, P3, PT, R105, R108, RZ ;  /* 0x0000006c69ff7210 */ /* 0x000fe20007f7e0ff */
[----:B------:R-:W-:Y:S02]  /*d620*/  IMAD.X R105, RZ, RZ, RZ, P4 ;  /* 0x000000ffff697224 */ /* 0x000fe400020e06ff */
[----:B------:R-:W-:Y:S01]  /*d630*/  IMAD.IADD R117, R103, 0x1, R117 ;  /* 0x0000000167757824 */ /* 0x000fe200078e0275 */
[----:B------:R-:W-:Y:S01]  /*d640*/  IADD3 R103, P4, PT, R123, R102, RZ ;  /* 0x000000667b677210 */ /* 0x000fe20007f9e0ff */
[----:B------:R-:W-:Y:S02]  /*d650*/  IMAD.X R92, R127, 0x1, R38, P6 ;  /* 0x000000017f5c7824 */ /* 0x000fe400030e0626 */
[----:B------:R-:W-:Y:S02]  /*d660*/  IMAD.MOV.U32 R106, RZ, RZ, R97 ;  /* 0x000000ffff6a7224 */ /* 0x000fe400078e0061 */
[----:B------:R-:W-:Y:S01]  /*d670*/  IMAD.X R52, R117, 0x1, R92, P4 ;  /* 0x0000000175347824 */ /* 0x000fe200020e065c */
[----:B------:R-:W-:Y:S01]  /*d680*/  IADD3 R97, P4, P6, R103, R94, R96 ;  /* 0x0000005e67617210 */ /* 0x000fe20007e9e060 */
[----:B------:R-:W-:-:S02]  /*d690*/  IMAD.MOV.U32 R50, RZ, RZ, R39 ;  /* 0x000000ffff327224 */ /* 0x000fc400078e0027 */
[----:B------:R-:W-:Y:S01]  /*d6a0*/  IMAD.X R39, RZ, RZ, RZ, P0 ;  /* 0x000000ffff277224 */ /* 0x000fe200000e06ff */
[----:B------:R-:W-:Y:S01]  /*d6b0*/  ISETP.GE.U32.AND P0, PT, R125, R110, PT ;  /* 0x0000006e7d00720c */ /* 0x000fe20003f06070 */
[-C--:B------:R-:W-:Y:S01]  /*d6c0*/  IMAD R38, R145, R22.reuse, RZ ;  /* 0x0000001691267224 */ /* 0x080fe200078e02ff */
[----:B------:R-:W-:Y:S01]  /*d6d0*/  IADD3.X R111, PT, PT, R52, R95, RZ, P4, P6 ;  /* 0x0000005f346f7210 */ /* 0x000fe200027ec4ff */
[----:B------:R-:W-:Y:S01]  /*d6e0*/  IMAD.WIDE.U32 R94, R35, R22, RZ ;  /* 0x00000016235e7225 */ /* 0x000fe200078e00ff */
[----:B------:R-:W-:Y:S02]  /*d6f0*/  ISETP.GE.U32.AND P4, PT, R123, R125, PT ;  /* 0x0000007d7b00720c */ /* 0x000fe40003f86070 */
[----:B------:R-:W-:Y:S01]  /*d700*/  ISETP.GE.U32.AND.EX P6, PT, R127, R100, PT, P0 ;  /* 0x000000647f00720c */ /* 0x000fe20003fc6100 */
[----:B------:R-:W-:Y:S01]  /*d710*/  IMAD.MOV.U32 R104, RZ, RZ, R101 ;  /* 0x000000ffff687224 */ /* 0x000fe200078e0065 */
[----:B------:R-:W-:Y:S01]  /*d720*/  ISETP.GE.U32.AND.EX P4, PT, R92, R127, PT, P4 ;  /* 0x0000007f5c00720c */ /* 0x000fe20003f86140 */
[C---:B------:R-:W-:Y:S01]  /*d730*/  IMAD R101, R24.reuse, R35, R38 ;  /* 0x0000002318657224 */ /* 0x040fe200078e0226 */
[----:B------:R-:W-:Y:S01]  /*d740*/  SEL R96, RZ, 0x1, P6 ;  /* 0x00000001ff607807 */ /* 0x000fe20003000000 */
[----:B------:R-:W-:Y:S01]  /*d750*/  IMAD.WIDE.U32.X R50, R24, R151, R50, P1 ;  /* 0x0000009718327225 */ /* 0x000fe200008e0432 */
[----:B------:R-:W-:-:S02]  /*d760*/  IADD3 R115, P6, PT, R115, R94, RZ ;  /* 0x0000005e73737210 */ /* 0x000fc40007fde0ff */
[----:B------:R-:W-:Y:S01]  /*d770*/  ISETP.GE.U32.AND P0, PT, R103, R102, PT ;  /* 0x000000666700720c */ /* 0x000fe20003f06070 */
[----:B------:R-:W-:Y:S01]  /*d780*/  IMAD.IADD R92, R95, 0x1, R101 ;  /* 0x000000015f5c7824 */ /* 0x000fe200078e0265 */
[----:B------:R-:W-:Y:S01]  /*d790*/  ISETP.GE.U32.AND P1, PT, R97, R103, PT ;  /* 0x000000676100720c */ /* 0x000fe20003f26070 */
[----:B------:R-:W-:Y:S01]  /*d7a0*/  IMAD.WIDE.U32.X R104, R26, R147, R104, P5 ;  /* 0x000000931a687225 */ /* 0x000fe200028e0468 */
[----:B------:R-:W-:Y:S02]  /*d7b0*/  SEL R95, RZ, 0x1, P4 ;  /* 0x00000001ff5f7807 */ /* 0x000fe40002000000 */
[----:B------:R-:W-:Y:S01]  /*d7c0*/  ISETP.GE.U32.AND.EX P0, PT, R52, R117, PT, P0 ;  /* 0x000000753400720c */ /* 0x000fe20003f06100 */
[----:B------:R-:W-:Y:S01]  /*d7d0*/  IMAD.X R123, R92, 0x1, R116, P6 ;  /* 0x000000015c7b7824 */ /* 0x000fe200030e0674 */
[----:B------:R-:W-:Y:S01]  /*d7e0*/  ISETP.GE.U32.AND.EX P1, PT, R111, R52, PT, P1 ;  /* 0x000000346f00720c */ /* 0x000fe20003f26110 */
[----:B------:R-:W-:Y:S01]  /*d7f0*/  IMAD.MOV.U32 R38, RZ, RZ, R109 ;  /* 0x000000ffff267224 */ /* 0x000fe200078e006d */
[----:B------:R-:W-:Y:S01]  /*d800*/  IADD3 R96, P4, P6, R95, R50, R96 ;  /* 0x000000325f607210 */ /* 0x000fe20007e9e060 */
[----:B------:R-:W-:Y:S01]  /*d810*/  IMAD.WIDE.U32.X R106, R24, R145, R106, P2 ;  /* 0x00000091186a7225 */ /* 0x000fe200010e046a */
[----:B------:R-:W-:-:S02]  /*d820*/  SEL R50, RZ, 0x1, P0 ;  /* 0x00000001ff327807 */ /* 0x000fc40000000000 */
[----:B------:R-:W-:Y:S01]  /*d830*/  SEL R117, RZ, 0x1, P1 ;  /* 0x00000001ff757807 */ /* 0x000fe20000800000 */
[----:B------:R-:W-:Y:S01]  /*d840*/  IMAD.WIDE.U32 R100, R97, 0x3d1, RZ ;  /* 0x000003d161647825 */ /* 0x000fe200078e00ff */
[----:B------:R-:W-:Y:S02]  /*d850*/  ISETP.GE.U32.AND P0, PT, R115, R94, PT ;  /* 0x0000005e7300720c */ /* 0x000fe40003f06070 */
[----:B------:R-:W-:Y:S01]  /*d860*/  IADD3.X R52, PT, PT, RZ, R51, RZ, P4, P6 ;  /* 0x00000033ff347210 */ /* 0x000fe200027ec4ff */
[----:B------:R-:W-:Y:S01]  /*d870*/  IMAD.WIDE.U32 R94, R111, 0x3d1, RZ ;  /* 0x000003d16f5e7825 */ /* 0x000fe200078e00ff */
[----:B------:R-:W-:Y:S02]  /*d880*/  IADD3 R103, P1, PT, R115, R96, RZ ;  /* 0x0000006073677210 */ /* 0x000fe40007f3e0ff */
[----:B------:R-:W-:Y:S01]  /*d890*/  ISETP.GE.U32.AND.EX P0, PT, R123, R92, PT, P0 ;  /* 0x0000005c7b00720c */ /* 0x000fe20003f06100 */
[----:B------:R-:W-:Y:S01]  /*d8a0*/  IMAD R96, R151, R23, RZ ;  /* 0x0000001797607224 */ /* 0x000fe200078e02ff */
[----:B------:R-:W-:Y:S01]  /*d8b0*/  IADD3 R117, P6, P4, R117, R104, R50 ;  /* 0x0000006875757210 */ /* 0x000fe20007cde032 */
[----:B------:R-:W-:Y:S01]  /*d8c0*/  IMAD.X R92, R123, 0x1, R52, P1 ;  /* 0x000000017b5c7824 */ /* 0x000fe200008e0634 */
[----:B------:R-:W-:Y:S01]  /*d8d0*/  ISETP.GE.U32.AND P1, PT, R103, R115, PT ;  /* 0x000000736700720c */ /* 0x000fe20003f26070 */
[----:B------:R-:W-:Y:S01]  /*d8e0*/  IMAD.WIDE.U32 R50, R41, R23, RZ ;  /* 0x0000001729327225 */ /* 0x000fe200078e00ff */
[----:B------:R-:W-:-:S02]  /*d8f0*/  IADD3.X R109, PT, PT, RZ, R105, RZ, P6, P4 ;  /* 0x00000069ff6d7210 */ /* 0x000fc400037e84ff */
[----:B------:R-:W-:Y:S01]  /*d900*/  ISETP.GE.U32.AND.EX P1, PT, R92, R123, PT, P1 ;  /* 0x0000007b5c00720c */ /* 0x000fe20003f26110 */
[C---:B------:R-:W-:Y:S01]  /*d910*/  IMAD R115, R26.reuse, R41, R96 ;  /* 0x000000291a737224 */ /* 0x040fe200078e0260 */
[-C--:B------:R-:W-:Y:S01]  /*d920*/  IADD3 R52, P6, PT, R103, R50.reuse, RZ ;  /* 0x0000003267347210 */ /* 0x080fe20007fde0ff */
[----:B------:R-:W-:Y:S01]  /*d930*/  IMAD.WIDE.U32.X R104, R26, R151, R38, P3 ;  /* 0x000000971a687225 */ /* 0x000fe200018e0426 */
[----:B------:R-:W-:Y:S02]  /*d940*/  SEL R96, RZ, 0x1, P0 ;  /* 0x00000001ff607807 */ /* 0x000fe40000000000 */
[C---:B------:R-:W-:Y:S01]  /*d950*/  IADD3 R117, P0, PT, R52.reuse, R117, RZ ;  /* 0x0000007534757210 */ /* 0x040fe20007f1e0ff */
[----:B------:R-:W-:Y:S01]  /*d960*/  IMAD.IADD R51, R51, 0x1, R115 ;  /* 0x0000000133337824 */ /* 0x000fe200078e0273 */
[----:B------:R-:W-:Y:S01]  /*d970*/  SEL R123, RZ, 0x1, P1 ;  /* 0x00000001ff7b7807 */ /* 0x000fe20000800000 */
[----:B------:R-:W-:Y:S01]  /*d980*/  IMAD.WIDE.U32 R94, P5, RZ, R97, R94 ;  /* 0x00000061ff5e7225 */ /* 0x000fe200078a005e */
[----:B------:R-:W-:-:S02]  /*d990*/  ISETP.GE.U32.AND P2, PT, R52, R50, PT ;  /* 0x000000323400720c */ /* 0x000fc40003f46070 */
[----:B------:R-:W-:Y:S01]  /*d9a0*/  ISETP.GE.U32.AND P1, PT, R117, R52, PT ;  /* 0x000000347500720c */ /* 0x000fe20003f26070 */
[----:B------:R-:W-:Y:S01]  /*d9b0*/  IMAD.X R92, R51, 0x1, R92, P6 ;  /* 0x00000001335c7824 */ /* 0x000fe200030e065c */
[----:B------:R-:W-:Y:S01]  /*d9c0*/  IADD3 RZ, P4, PT, R101, R94, RZ ;  /* 0x0000005e65ff7210 */ /* 0x000fe20007f9e0ff */
[----:B------:R-:W-:Y:S02]  /*d9d0*/  IMAD R50, R145, R23, RZ ;  /* 0x0000001791327224 */ /* 0x000fe400078e02ff */
[C---:B------:R-:W-:Y:S01]  /*d9e0*/  IMAD.X R109, R92.reuse, 0x1, R109, P0 ;  /* 0x000000015c6d7824 */ /* 0x040fe200000e066d */
[----:B------:R-:W-:Y:S01]  /*d9f0*/  ISETP.GE.U32.AND.EX P0, PT, R92, R51, PT, P2 ;  /* 0x000000335c00720c */ /* 0x000fe20003f06120 */
[----:B------:R-:W-:Y:S01]  /*da00*/  IMAD.WIDE.U32 R100, R35, R23, RZ ;  /* 0x0000001723647225 */ /* 0x000fe200078e00ff */
[----:B------:R-:W-:Y:S02]  /*da10*/  IADD3 R123, P2, P6, R123, R106, R96 ;  /* 0x0000006a7b7b7210 */ /* 0x000fe40007e5e060 */
[----:B------:R-:W-:Y:S01]  /*da20*/  ISETP.GE.U32.AND.EX P1, PT, R109, R92, PT, P1 ;  /* 0x0000005c6d00720c */ /* 0x000fe20003f26110 */
[----:B------:R-:W-:Y:S01]  /*da30*/  IMAD.MOV.U32 R96, RZ, RZ, RZ ;  /* 0x000000ffff607224 */ /* 0x000fe200078e00ff */
[----:B------:R-:W-:Y:S01]  /*da40*/  SEL R38, RZ, 0x1, P0 ;  /* 0x00000001ff267807 */ /* 0x000fe20000000000 */
[----:B------:R-:W-:Y:S01]  /*da50*/  IMAD R125, R26, R35, R50 ;  /* 0x000000231a7d7224 */ /* 0x000fe200078e0232 */
[----:B------:R-:W-:Y:S01]  /*da60*/  SEL R115, RZ, 0x1, P1 ;  /* 0x00000001ff737807 */ /* 0x000fe20000800000 */
[----:B------:R-:W-:Y:S01]  /*da70*/  IMAD.WIDE.U32 R102, R97, 0x3d1, R96 ;  /* 0x000003d161667825 */ /* 0x000fe200078e0060 */
[----:B------:R-:W-:-:S02]  /*da80*/  IADD3.X R127, PT, PT, RZ, R107, RZ, P2, P6 ;  /* 0x0000006bff7f7210 */ /* 0x000fc400017ec4ff */
[----:B------:R-:W-:Y:S01]  /*da90*/  IADD3 R115, P2, P3, R115, R104, R38 ;  /* 0x0000006873737210 */ /* 0x000fe20007b5e026 */
[----:B------:R-:W-:Y:S01]  /*daa0*/  IMAD.WIDE.U32 R38, R109, 0x3d1, RZ ;  /* 0x000003d16d267825 */ /* 0x000fe200078e00ff */
[----:B------:R-:W-:Y:S02]  /*dab0*/  ISETP.GE.U32.AND P0, PT, R102, RZ, PT ;  /* 0x000000ff6600720c */ /* 0x000fe40003f06070 */
[----:B------:R-:W-:Y:S01]  /*dac0*/  IADD3.X R107, PT, PT, RZ, R105, RZ, P2, P3 ;  /* 0x00000069ff6b7210 */ /* 0x000fe200017e64ff */
[----:B------:R-:W-:Y:S01]  /*dad0*/  IMAD.X R51, RZ, RZ, RZ, P5 ;  /* 0x000000ffff337224 */ /* 0x000fe200028e06ff */
[----:B------:R-:W-:Y:S01]  /*dae0*/  IADD3 R106, P5, PT, R123, R100, RZ ;  /* 0x000000647b6a7210 */ /* 0x000fe20007fbe0ff */
[----:B------:R-:W-:Y:S02]  /*daf0*/  IMAD.MOV.U32 R50, RZ, RZ, R95 ;  /* 0x000000ffff327224 */ /* 0x000fe400078e005f */
[----:B------:R-:W-:-:S04]  /*db00*/  IMAD.WIDE.U32 R38, P1, RZ, R117, R38 ;  /* 0x00000075ff267225 */ /* 0x000fc80007820026 */
[----:B------:R-:W-:Y:S02]  /*db10*/  IMAD.IADD R103, R94, 0x1, R103 ;  /* 0x000000015e677824 */ /* 0x000fe400078e0267 */
[----:B------:R-:W-:Y:S02]  /*db20*/  IMAD.IADD R92, R101, 0x1, R125 ;  /* 0x00000001655c7824 */ /* 0x000fe400078e027d */
[----:B------:R-:W-:Y:S01]  /*db30*/  IMAD.WIDE.U32.X R50, RZ, R111, R50, P4 ;  /* 0x0000006fff327225 */ /* 0x000fe200020e0432 */
[----:B------:R-:W-:-:S03]  /*db40*/  ISETP.GE.U32.AND.EX P4, PT, R103, R97, PT, P0 ;  /* 0x000000616700720c */ /* 0x000fc60003f86100 */
[----:B------:R-:W-:-:S04]  /*db50*/  IMAD.WIDE.U32 R94, R117, 0x3d1, RZ ;  /* 0x000003d1755e7825 */ /* 0x000fc800078e00ff */
[----:B------:R-:W-:Y:S01]  /*db60*/  IMAD.X R105, RZ, RZ, RZ, P1 ;  /* 0x000000ffff697224 */ /* 0x000fe200008e06ff */
[----:B------:R-:W-:Y:S01]  /*db70*/  IADD3 R115, P1, PT, R106, R115, RZ ;  /* 0x000000736a737210 */ /* 0x000fe20007f3e0ff */
[----:B------:R-:W-:Y:S01]  /*db80*/  IMAD.X R110, R92, 0x1, R127, P5 ;  /* 0x000000015c6e7824 */ /* 0x000fe200028e067f */
[----:B------:R-:W-:Y:S01]  /*db90*/  IADD3 R125, P2, PT, R50, R94, RZ ;  /* 0x0000005e327d7210 */ /* 0x000fe20007f5e0ff */
[----:B------:R-:W-:Y:S01]  /*dba0*/  IMAD.MOV.U32 R104, RZ, RZ, R39 ;  /* 0x000000ffff687224 */ /* 0x000fe200078e0027 */
[----:B------:R-:W-:Y:S01]  /*dbb0*/  IADD3 R95, P3, PT, R95, R38, RZ ;  /* 0x000000265f5f7210 */ /* 0x000fe20007f7e0ff */
[----:B------:R-:W-:Y:S01]  /*dbc0*/  IMAD.X R107, R110, 0x1, R107, P1 ;  /* 0x000000016e6b7824 */ /* 0x000fe200008e066b */
[----:B------:R-:W-:Y:S01]  /*dbd0*/  ISETP.GE.U32.AND P0, PT, R125, R94, PT ;  /* 0x0000005e7d00720c */ /* 0x000fe20003f06070 */
[----:B------:R-:W-:Y:S02]  /*dbe0*/  IMAD R38, R93, R25, RZ ;  /* 0x000000195d267224 */ /* 0x000fe400078e02ff */
[----:B------:R-:W-:-:S02]  /*dbf0*/  IMAD.X R108, R95, 0x1, R51, P2 ;  /* 0x000000015f6c7824 */ /* 0x000fc400010e0633 */
[----:B------:R-:W-:-:S03]  /*dc00*/  IMAD.WIDE.U32 R50, R107, 0x3d1, RZ ;  /* 0x000003d16b327825 */ /* 0x000fc600078e00ff */
[----:B------:R-:W-:Y:S01]  /*dc10*/  ISETP.GE.U32.AND.EX P0, PT, R108, R95, PT, P0 ;  /* 0x0000005f6c00720c */ /* 0x000fe20003f06100 */
[-C--:B------:R-:W-:Y:S02]  /*dc20*/  IMAD R123, R27, R37.reuse, R38 ;  /* 0x000000251b7b7224 */ /* 0x080fe400078e0226 */
[----:B------:R-:W-:Y:S01]  /*dc30*/  IMAD.WIDE.U32 R94, R25, R37, R102 ;  /* 0x00000025195e7225 */ /* 0x000fe200078e0066 */
[----:B------:R-:W-:-:S03]  /*dc40*/  SEL R101, RZ, 0x1, P0 ;  /* 0x00000001ff657807 */ /* 0x000fc60000000000 */
        /* <DEDUP_REMOVED lines=10> */
[----:B------:R-:W-:Y:S01]  /*dcf0*/  IMAD.WIDE.U32 R96, P1, R23, R145, R96 ;  /* 0x0000009117607225 */ /* 0x000fe20007820060 */
[----:B------:R-:W-:Y:S02]  /*dd00*/  IADD3.X R104, PT, PT, R123, R105, RZ, P0, P3 ;  /* 0x000000697b687210 */ /* 0x000fe400007e64ff */
[----:B------:R-:W-:Y:S01]  /*dd10*/  IADD3 R50, P0, P3, R125, R111, R50 ;  /* 0x0000006f7d327210 */ /* 0x000fe20007b1e032 */
[----:B------:R-:W-:Y:S01]  /*dd20*/  IMAD.X R101, RZ, RZ, RZ, P1 ;  /* 0x000000ffff657224 */ /* 0x000fe200008e06ff */
[----:B------:R-:W-:Y:S01]  /*dd30*/  SEL R39, RZ, 0x1, P6 ;  /* 0x00000001ff277807 */ /* 0x000fe20003000000 */
[----:B------:R-:W-:Y:S01]  /*dd40*/  IMAD.WIDE.U32 R102, R23, R35, RZ ;  /* 0x0000002317667225 */ /* 0x000fe200078e00ff */
[----:B------:R-:W-:-:S02]  /*dd50*/  ISETP.GE.U32.AND P1, PT, R106, R100, PT ;  /* 0x000000646a00720c */ /* 0x000fc40003f26070 */
[----:B------:R-:W-:Y:S01]  /*dd60*/  IADD3.X R102, PT, PT, R108, R117, RZ, P0, P3 ;  /* 0x000000756c667210 */ /* 0x000fe200007e64ff */
[----:B------:R-:W-:Y:S01]  /*dd70*/  IMAD.MOV.U32 R100, RZ, RZ, R97 ;  /* 0x000000ffff647224 */ /* 0x000fe200078e0061 */
[----:B------:R-:W-:Y:S02]  /*dd80*/  IADD3 R39, P0, P3, R39, R50, R118 ;  /* 0x0000003227277210 */ /* 0x000fe40007b1e076 */
[----:B------:R-:W-:Y:S02]  /*dd90*/  ISETP.GE.U32.AND.EX P1, PT, R110, R92, PT, P1 ;  /* 0x0000005c6e00720c */ /* 0x000fe40003f26110 */
[----:B------:R-:W-:Y:S02]  /*dda0*/  IADD3.X R92, PT, PT, RZ, R102, R119, P0, P3 ;  /* 0x00000066ff5c7210 */ /* 0x000fe400007e6477 */
[----:B------:R-:W-:Y:S02]  /*ddb0*/  ISETP.GE.U32.AND P0, PT, R115, R106, PT ;  /* 0x0000006a7300720c */ /* 0x000fe40003f06070 */
[----:B------:R-:W-:Y:S01]  /*ddc0*/  IADD3 RZ, P3, PT, R103, R96, RZ ;  /* 0x0000006067ff7210 */ /* 0x000fe20007f7e0ff */
[----:B------:R-:W-:Y:S01]  /*ddd0*/  IMAD.X R103, RZ, RZ, RZ, P2 ;  /* 0x000000ffff677224 */ /* 0x000fe200010e06ff */
        /* <DEDUP_REMOVED lines=8> */
[----:B------:R-:W-:Y:S01]  /*de60*/  ISETP.LT.U32.OR.EX P3, PT, R102, R117, P4, P3 ;  /* 0x000000756600720c */ /* 0x000fe20002761530 */
[----:B------:R-:W-:Y:S01]  /*de70*/  IMAD.MOV.U32 R102, RZ, RZ, R51 ;  /* 0x000000ffff667224 */ /* 0x000fe200078e0033 */
[----:B------:R-:W-:Y:S02]  /*de80*/  ISETP.EQ.AND.EX P6, PT, R92, R119, !P6, P0 ;  /* 0x000000775c00720c */ /* 0x000fe400077c2300 */
[----:B------:R-:W-:Y:S01]  /*de90*/  ISETP.LT.U32.AND P1, PT, R39, R118, PT ;  /* 0x000000762700720c */ /* 0x000fe20003f21070 */
[----:B------:R-:W-:Y:S01]  /*dea0*/  IMAD.WIDE.U32.X R102, RZ, R107, R102, P5 ;  /* 0x0000006bff667225 */ /* 0x000fe200028e0466 */
[----:B------:R-:W-:Y:S02]  /*deb0*/  IADD3 R105, P0, P4, R105, R100, R96 ;  /* 0x0000006469697210 */ /* 0x000fe40007c1e060 */
[----:B------:R-:W-:Y:S02]  /*dec0*/  SEL R50, RZ, 0x1, !P3 ;  /* 0x00000001ff327807 */ /* 0x000fe40005800000 */
[----:B------:R-:W-:-:S02]  /*ded0*/  ISETP.GE.U32.AND P2, PT, R95, R38, PT ;  /* 0x000000265f00720c */ /* 0x000fc40003f46070 */
[----:B------:R-:W-:Y:S02]  /*dee0*/  ISETP.LT.U32.OR.EX P1, PT, R92, R119, P6, P1 ;  /* 0x000000775c00720c */ /* 0x000fe40003721510 */
[----:B------:R-:W-:Y:S01]  /*def0*/  IADD3.X R111, PT, PT, RZ, R101, RZ, P0, P4 ;  /* 0x00000065ff6f7210 */ /* 0x000fe200007e84ff */
[----:B------:R-:W-:Y:S01]  /*df00*/  IMAD.WIDE.U32 R100, R105, 0x3d1, RZ ;  /* 0x000003d169647825 */ /* 0x000fe200078e00ff */
[----:B------:R-:W-:Y:S02]  /*df10*/  IADD3 R38, P0, P4, R95, R109, R50 ;  /* 0x0000006d5f267210 */ /* 0x000fe40007c1e032 */
[----:B------:R-:W-:Y:S01]  /*df20*/  SEL R129, RZ, 0x1, !P1 ;  /* 0x00000001ff817807 */ /* 0x000fe20004800000 */
[----:B------:R-:W-:Y:S01]  /*df30*/  IMAD.WIDE.U32 R50, R111, 0x3d1, RZ ;  /* 0x000003d16f327825 */ /* 0x000fe200078e00ff */
[----:B------:R-:W-:Y:S02]  /*df40*/  IADD3.X R96, PT, PT, R104, R115, RZ, P0, P4 ;  /* 0x0000007368607210 */ /* 0x000fe400007e84ff */
[----:B------:R-:W-:-:S02]  /*df50*/  ISETP.EQ.U32.AND P4, PT, R38, R109, PT ;  /* 0x0000006d2600720c */ /* 0x000fc40003f82070 */
[----:B------:R-:W-:Y:S02]  /*df60*/  ISETP.GE.U32.AND.EX P2, PT, R104, R123, PT, P2 ;  /* 0x0000007b6800720c */ /* 0x000fe40003f46120 */
        /* <DEDUP_REMOVED lines=8> */
[----:B------:R-:W-:Y:S01]  /*dff0*/  ISETP.LT.U32.OR.EX P0, PT, R96, R115, P4, P0 ;  /* 0x000000736000720c */ /* 0x000fe20002701500 */
[----:B------:R-:W-:Y:S01]  /*e000*/  IMAD.MOV.U32 R96, RZ, RZ, R51 ;  /* 0x000000ffff607224 */ /* 0x000fe200078e0033 */
[----:B------:R-:W-:Y:S02]  /*e010*/  ISETP.LT.U32.AND P5, PT, R129, R40, PT ;  /* 0x000000288100720c */ /* 0x000fe40003fa1070 */
[----:B------:R-:W-:Y:S02]  /*e020*/  IADD3 R95, P6, P4, R100, R102, R95 ;  /* 0x00000066645f7210 */ /* 0x000fe40007cde05f */
[----:B------:R-:W-:Y:S02]  /*e030*/  ISETP.EQ.AND.EX P2, PT, R38, R121, P1, P2 ;  /* 0x000000792600720c */ /* 0x000fe40000f42320 */
[----:B------:R-:W-:Y:S02]  /*e040*/  IADD3 R101, P3, PT, R101, R50, RZ ;  /* 0x0000003265657210 */ /* 0x000fe40007f7e0ff */
[----:B------:R-:W-:-:S02]  /*e050*/  SEL R40, RZ, 0x1, !P0 ;  /* 0x00000001ff287807 */ /* 0x000fc40004000000 */
[----:B------:R-:W-:Y:S01]  /*e060*/  ISETP.GE.U32.AND P1, PT, R95, R100, PT ;  /* 0x000000645f00720c */ /* 0x000fe20003f26070 */
[----:B------:R-:W-:Y:S01]  /*e070*/  IMAD.WIDE.U32.X R96, RZ, R111, R96, P3 ;  /* 0x0000006fff607225 */ /* 0x000fe200018e0460 */
[----:B------:R-:W-:Y:S02]  /*e080*/  ISETP.LT.U32.OR.EX P2, PT, R38, R121, P2, P5 ;  /* 0x000000792600720c */ /* 0x000fe40001741550 */
[----:B------:R-:W-:Y:S02]  /*e090*/  IADD3.X R100, PT, PT, R101, R103, RZ, P6, P4 ;  /* 0x0000006765647210 */ /* 0x000fe400037e84ff */
[----:B------:R-:W-:Y:S02]  /*e0a0*/  IADD3 R40, P4, P5, R95, R107, R40 ;  /* 0x0000006b5f287210 */ /* 0x000fe40007d9e028 */
[----:B------:R-:W-:Y:S02]  /*e0b0*/  SEL R51, RZ, 0x1, !P2 ;  /* 0x00000001ff337807 */ /* 0x000fe40005000000 */
[----:B------:R-:W-:-:S02]  /*e0c0*/  ISETP.GE.U32.AND.EX P1, PT, R100, R101, PT, P1 ;  /* 0x000000656400720c */ /* 0x000fc40003f26110 */
[----:B------:R-:W-:Y:S02]  /*e0d0*/  IADD3.X R100, PT, PT, R100, R105, RZ, P4, P5 ;  /* 0x0000006964647210 */ /* 0x000fe400027ea4ff */
[----:B------:R-:W-:Y:S02]  /*e0e0*/  ISETP.EQ.U32.AND P4, PT, R40, R107, PT ;  /* 0x0000006b2800720c */ /* 0x000fe40003f82070 */
[----:B------:R-:W-:Y:S02]  /*e0f0*/  IADD3 R51, P6, P5, R51, R40, R112 ;  /* 0x0000002833337210 */ /* 0x000fe40007dde070 */
        /* <DEDUP_REMOVED lines=12> */
[----:B------:R-:W-:Y:S01]  /*e1c0*/  IADD3 R95, P2, P3, R40, R111, R95 ;  /* 0x0000006f285f7210 */ /* 0x000fe20007b5e05f */
[----:B------:R-:W-:Y:S01]  /*e1d0*/  IMAD.MOV.U32 R40, RZ, RZ, R94 ;  /* 0x000000ffff287224 */ /* 0x000fe200078e005e */
        /* <DEDUP_REMOVED lines=14> */
.L_x_329:
        /* <DEDUP_REMOVED lines=34> */
.L_x_328:
[----:B------:R-:W-:Y:S05]  /*e4e0*/  BSYNC.RECONVERGENT B1 ;  /* 0x0000000000017941 */ /* 0x000fea0003800200 */
.L_x_327:
[-C--:B------:R-:W-:Y:S01]  /*e4f0*/  IMAD.WIDE.U32 R94, R91, R37.reuse, RZ ;  /* 0x000000255b5e7225 */ /* 0x080fe200078e00ff */
[----:B------:R-:W-:Y:S03]  /*e500*/  BSSY.RECONVERGENT B1, `(.L_x_330) ;  /* 0x00000e3000017945 */ /* 0x000fe60003800200 */
[----:B------:R-:W-:-:S04]  /*e510*/  IMAD.WIDE.U32 R96, R90, R37, RZ ;  /* 0x000000255a607225 */ /* 0x000fc800078e00ff */
[----:B------:R-:W-:-:S04]  /*e520*/  IMAD.WIDE.U32 R94, P0, R93, R90, R94 ;  /* 0x0000005a5d5e7225 */ /* 0x000fc8000780005e */
[----:B------:R-:W-:Y:S01]  /*e530*/  IMAD.X R109, RZ, RZ, RZ, P0 ;  /* 0x000000ffff6d7224 */ /* 0x000fe200000e06ff */
[----:B------:R-:W-:Y:S01]  /*e540*/  IADD3 RZ, P0, PT, R97, R94, RZ ;  /* 0x0000005e61ff7210 */ /* 0x000fe20007f1e0ff */
[----:B------:R-:W-:-:S04]  /*e550*/  IMAD.WIDE.U32 R104, R91, R53, RZ ;  /* 0x000000355b687225 */ /* 0x000fc800078e00ff */
[----:B------:R-:W-:-:S04]  /*e560*/  IMAD.WIDE.U32 R96, R89, R37, RZ ;  /* 0x0000002559607225 */ /* 0x000fc800078e00ff */
[----:B------:R-:W-:Y:S02]  /*e570*/  IMAD.MOV.U32 R108, RZ, RZ, R95 ;  /* 0x000000ffff6c7224 */ /* 0x000fe400078e005f */
[----:B------:R-:W-:Y:S02]  /*e580*/  IMAD R94, R147, R90, RZ ;  /* 0x0000005a935e7224 */ /* 0x000fe400078e02ff */
[----:B------:R-:W-:-:S04]  /*e590*/  IMAD.WIDE.U32 R102, R90, R53, RZ ;  /* 0x000000355a667225 */ /* 0x000fc800078e00ff */
[----:B------:R-:W-:-:S04]  /*e5a0*/  IMAD.WIDE.U32 R104, P1, R147, R90, R104 ;  /* 0x0000005a93687225 */ /* 0x000fc80007820068 */
[----:B------:R-:W-:Y:S01]  /*e5b0*/  IMAD.WIDE.U32 R100, R53, R90, RZ ;  /* 0x0000005a35647225 */ /* 0x000fe200078e00ff */
[----:B------:R-:W-:-:S03]  /*e5c0*/  IADD3 RZ, P6, PT, R103, R104, RZ ;  /* 0x0000006867ff7210 */ /* 0x000fc60007fde0ff */
[----:B------:R-:W-:-:S04]  /*e5d0*/  IMAD.WIDE.U32 R106, R88, R37, RZ ;  /* 0x00000025586a7225 */ /* 0x000fc800078e00ff */
[----:B------:R-:W-:Y:S01]  /*e5e0*/  IMAD.WIDE.U32.X R108, R93, R91, R108, P0 ;  /* 0x0000005b5d6c7225 */ /* 0x000fe200000e046c */
[----:B------:R-:W-:-:S03]  /*e5f0*/  ISETP.GE.U32.AND P0, PT, R137, R2, PT ;  /* 0x000000028900720c */ /* 0x000fc60003f06070 */
[----:B------:R-:W-:Y:S01]  /*e600*/  IMAD.WIDE.U32 R96, P5, R93, R88, R96 ;  /* 0x000000585d607225 */ /* 0x000fe200078a0060 */
[----:B------:R-:W-:-:S03]  /*e610*/  ISETP.GE.U32.AND.EX P0, PT, R142, R3, PT, P0 ;  /* 0x000000038e00720c */ /* 0x000fc60003f06100 */
[----:B------:R-:W-:Y:S01]  /*e620*/  IMAD R111, R53, R91, R94 ;  /* 0x0000005b356f7224 */ /* 0x000fe200078e025e */
[----:B------:R-:W-:Y:S01]  /*e630*/  IADD3 RZ, P4, PT, R107, R96, RZ ;  /* 0x000000606bff7210 */ /* 0x000fe20007f9e0ff */
[----:B------:R-:W-:Y:S01]  /*e640*/  IMAD.X R95, RZ, RZ, RZ, P1 ;  /* 0x000000ffff5f7224 */ /* 0x000fe200008e06ff */
[----:B------:R-:W-:Y:S01]  /*e650*/  IADD3 R103, P1, PT, R108, R100, RZ ;  /* 0x000000646c677210 */ /* 0x000fe20007f3e0ff */
[----:B------:R-:W-:Y:S02]  /*e660*/  IMAD.IADD R107, R101, 0x1, R111 ;  /* 0x00000001656b7824 */ /* 0x000fe400078e026f */
[----:B------:R-:W-:Y:S01]  /*e670*/  IMAD R96, R93, R88, RZ ;  /* 0x000000585d607224 */ /* 0x000fe200078e02ff */
[----:B------:R-:W-:Y:S01]  /*e680*/  ISETP.GE.U32.AND P2, PT, R103, R100, PT ;  /* 0x000000646700720c */ /* 0x000fe20003f46070 */
[----:B------:R-:W-:Y:S01]  /*e690*/  IMAD.X R108, R107, 0x1, R109, P1 ;  /* 0x000000016b6c7824 */ /* 0x000fe200008e066d */
[----:B------:R-:W-:Y:S01]  /*e6a0*/  ISETP.EQ.U32.AND P1, PT, R131, R82, PT ;  /* 0x000000528300720c */ /* 0x000fe20003f22070 */
[----:B------:R-:W-:-:S03]  /*e6b0*/  IMAD.WIDE.U32 R100, R37, R88, RZ ;  /* 0x0000005825647225 */ /* 0x000fc600078e00ff */
[----:B------:R-:W-:Y:S01]  /*e6c0*/  ISETP.GE.U32.AND.EX P2, PT, R108, R107, PT, P2 ;  /* 0x0000006b6c00720c */ /* 0x000fe20003f46120 */
[----:B------:R-:W-:Y:S01]  /*e6d0*/  IMAD.MOV.U32 R94, RZ, RZ, R105 ;  /* 0x000000ffff5e7224 */ /* 0x000fe200078e0069 */
[----:B------:R-:W-:Y:S01]  /*e6e0*/  IADD3 R128, P3, PT, R103, R100, RZ ;  /* 0x0000006467807210 */ /* 0x000fe20007f7e0ff */
[----:B------:R-:W-:Y:S01]  /*e6f0*/  IMAD R102, R151, R90, RZ ;  /* 0x0000005a97667224 */ /* 0x000fe200078e02ff */
[C---:B------:R-:W-:Y:S01]  /*e700*/  ISETP.EQ.AND.EX P1, PT, R132.reuse, R83, !P0, P1 ;  /* 0x000000538400720c */ /* 0x040fe20004722310 */
[----:B------:R-:W-:Y:S01]  /*e710*/  IMAD R105, R37, R89, R96 ;  /* 0x0000005925697224 */ /* 0x000fe200078e0260 */
[----:B------:R-:W-:Y:S01]  /*e720*/  SEL R123, RZ, 0x1, P2 ;  /* 0x00000001ff7b7807 */ /* 0x000fe20001000000 */
[----:B------:R-:W-:Y:S01]  /*e730*/  IMAD.WIDE.U32.X R94, R147, R91, R94, P6 ;  /* 0x0000005b935e7225 */ /* 0x000fe200030e045e */
[----:B------:R-:W-:Y:S02]  /*e740*/  ISETP.LT.U32.AND P6, PT, R131, R82, PT ;  /* 0x000000528300720c */ /* 0x000fe40003fc1070 */
[----:B------:R-:W-:Y:S01]  /*e750*/  SEL R96, RZ, 0xffffffff, P0 ;  /* 0xffffffffff607807 */ /* 0x000fe20000000000 */
[----:B------:R-:W-:Y:S01]  /*e760*/  IMAD.WIDE.U32 R116, R41, R90, RZ ;  /* 0x0000005a29747225 */ /* 0x000fe200078e00ff */
[----:B------:R-:W-:-:S02]  /*e770*/  ISETP.LT.U32.OR.EX P1, PT, R132, R83, P1, P6 ;  /* 0x000000538400720c */ /* 0x000fc40000f21560 */
[----:B------:R-:W-:Y:S01]  /*e780*/  ISETP.GE.U32.AND P0, PT, R128, R100, PT ;  /* 0x000000648000720c */ /* 0x000fe20003f06070 */
[----:B------:R-:W-:Y:S02]  /*e790*/  IMAD R103, R41, R91, R102 ;  /* 0x0000005b29677224 */ /* 0x000fe400078e0266 */
[----:B------:R-:W-:Y:S02]  /*e7a0*/  IMAD.IADD R101, R101, 0x1, R105 ;  /* 0x0000000165657824 */ /* 0x000fe400078e0269 */
[----:B------:R-:W-:Y:S02]  /*e7b0*/  IMAD.IADD R117, R117, 0x1, R103 ;  /* 0x0000000175757824 */ /* 0x000fe400078e0267 */
[----:B------:R-:W-:Y:S01]  /*e7c0*/  IMAD.X R130, R101, 0x1, R108, P3 ;  /* 0x0000000165827824 */ /* 0x000fe200018e066c */
[----:B------:R-:W-:Y:S01]  /*e7d0*/  IADD3 R123, P3, P6, R116, R94, R123 ;  /* 0x0000005e747b7210 */ /* 0x000fe20007e7e07b */
[-C--:B------:R-:W-:Y:S02]  /*e7e0*/  IMAD R94, R147, R88.reuse, RZ ;  /* 0x00000058935e7224 */ /* 0x080fe400078e02ff */
[----:B------:R-:W-:Y:S01]  /*e7f0*/  IMAD.WIDE.U32 R124, R53, R88, RZ ;  /* 0x00000058357c7225 */ /* 0x000fe200078e00ff */
[----:B------:R-:W-:-:S02]  /*e800*/  IADD3.X R122, PT, PT, R117, R95, RZ, P3, P6 ;  /* 0x0000005f757a7210 */ /* 0x000fc40001fec4ff */
[----:B------:R-:W-:Y:S01]  /*e810*/  ISETP.GE.U32.AND.EX P0, PT, R130, R101, PT, P0 ;  /* 0x000000658200720c */ /* 0x000fe20003f06100 */
[----:B------:R-:W-:Y:S01]  /*e820*/  IMAD.X R139, RZ, RZ, RZ, P5 ;  /* 0x000000ffff8b7224 */ /* 0x000fe200028e06ff */
[CC--:B------:R-:W-:Y:S01]  /*e830*/  ISETP.EQ.U32.AND P6, PT, R133.reuse, R80.reuse, PT ;  /* 0x000000508500720c */ /* 0x0c0fe20003fc2070 */
[----:B------:R-:W-:Y:S01]  /*e840*/  IMAD.MOV.U32 R138, RZ, RZ, R97 ;  /* 0x000000ffff8a7224 */ /* 0x000fe200078e0061 */
[----:B------:R-:W-:Y:S01]  /*e850*/  ISETP.LT.U32.AND P3, PT, R133, R80, PT ;  /* 0x000000508500720c */ /* 0x000fe20003f61070 */
[-C--:B------:R-:W-:Y:S01]  /*e860*/  IMAD R95, R53, R89.reuse, R94 ;  /* 0x00000059355f7224 */ /* 0x080fe200078e025e */
[----:B------:R-:W-:Y:S01]  /*e870*/  SEL R134, RZ, 0x1, P0 ;  /* 0x00000001ff867807 */ /* 0x000fe20000000000 */
[----:B------:R-:W-:Y:S01]  /*e880*/  IMAD.WIDE.U32.X R138, R93, R89, R138, P4 ;  /* 0x000000595d8a7225 */ /* 0x000fe200020e048a */
[----:B------:R-:W-:Y:S02]  /*e890*/  ISETP.EQ.AND.EX P6, PT, R136, R81, P1, P6 ;  /* 0x000000518800720c */ /* 0x000fe40000fc2360 */
[----:B------:R-:W-:Y:S01]  /*e8a0*/  IADD3 R149, P0, PT, R123, R124, RZ ;  /* 0x0000007c7b957210 */ /* 0x000fe20007f1e0ff */
[----:B------:R-:W-:Y:S01]  /*e8b0*/  IMAD.IADD R144, R125, 0x1, R95 ;  /* 0x000000017d907824 */ /* 0x000fe200078e025f */
[----:B------:R-:W-:Y:S01]  /*e8c0*/  IADD3 R131, P5, P2, -R82, R131, R96 ;  /* 0x0000008352837210 */ /* 0x000fe20007abe160 */
[----:B------:R-:W-:Y:S01]  /*e8d0*/  IMAD.WIDE.U32 R114, R91, R41, RZ ;  /* 0x000000295b727225 */ /* 0x000fe200078e00ff */
[----:B------:R-:W-:-:S02]  /*e8e0*/  SEL R94, RZ, 0xffffffff, !P1 ;  /* 0xffffffffff5e7807 */ /* 0x000fc40004800000 */
[----:B------:R-:W-:Y:S01]  /*e8f0*/  ISETP.LT.U32.OR.EX P3, PT, R136, R81, P6, P3 ;  /* 0x000000518800720c */ /* 0x000fe20003761530 */
[----:B------:R-:W-:Y:S01]  /*e900*/  IMAD.X R135, R144, 0x1, R122, P0 ;  /* 0x0000000190877824 */ /* 0x000fe200000e067a */
[----:B------:R-:W-:Y:S01]  /*e910*/  IADD3.X R132, PT, PT, ~R83, R132, R96, P5, P2 ;  /* 0x0000008453847210 */ /* 0x000fe20002fe4560 */
[----:B------:R-:W-:Y:S01]  /*e920*/  IMAD.WIDE.U32 R100, R89, R53, RZ ;  /* 0x0000003559647225 */ /* 0x000fe200078e00ff */
[----:B------:R-:W-:Y:S02]  /*e930*/  IADD3 R133, P1, P2, R94, R133, -R80 ;  /* 0x000000855e857210 */ /* 0x000fe40007a3e850 */
[----:B------:R-:W-:Y:S01]  /*e940*/  IADD3 R134, P4, P5, R149, R138, R134 ;  /* 0x0000008a95867210 */ /* 0x000fe20007d9e086 */
[----:B------:R-:W-:Y:S01]  /*e950*/  IMAD.WIDE.U32 R96, R90, R41, RZ ;  /* 0x000000295a607225 */ /* 0x000fe200078e00ff */
[----:B------:R-:W-:Y:S02]  /*e960*/  SEL R140, RZ, 0xffffffff, !P3 ;  /* 0xffffffffff8c7807 */ /* 0x000fe40005800000 */
[----:B------:R-:W-:Y:S01]  /*e970*/  IADD3.X R136, PT, PT, R94, R136, ~R81, P1, P2 ;  /* 0x000000885e887210 */ /* 0x000fe20000fe4c51 */
[----:B------:R-:W-:Y:S01]  /*e980*/  IMAD.WIDE.U32 R114, P0, R151, R90, R114 ;  /* 0x0000005a97727225 */ /* 0x000fe20007800072 */
[----:B------:R-:W-:-:S02]  /*e990*/  IADD3.X R138, PT, PT, R135, R139, RZ, P4, P5 ;  /* 0x0000008b878a7210 */ /* 0x000fc400027ea4ff */
[C---:B------:R-:W-:Y:S01]  /*e9a0*/  IADD3 R139, P2, P4, R140.reuse, R99, -R78 ;  /* 0x000000638c8b7210 */ /* 0x040fe20007c5e84e */
[----:B------:R-:W-:Y:S01]  /*e9b0*/  IMAD.WIDE.U32 R102, R89, R41, RZ ;  /* 0x0000002959667225 */ /* 0x000fe200078e00ff */
[C---:B------:R-:W-:Y:S02]  /*e9c0*/  ISETP.NE.U32.AND P1, PT, R99.reuse, R78, PT ;  /* 0x0000004e6300720c */ /* 0x040fe40003f25070 */
[----:B------:R-:W-:Y:S01]  /*e9d0*/  IADD3.X R140, PT, PT, R140, R98, ~R79, P2, P4 ;  /* 0x000000628c8c7210 */ /* 0x000fe200017e8c4f */
[----:B------:R-:W-:Y:S01]  /*e9e0*/  IMAD.WIDE.U32 R94, R88, R53, RZ ;  /* 0x00000035585e7225 */ /* 0x000fe200078e00ff */
[----:B------:R-:W-:Y:S02]  /*e9f0*/  ISETP.GE.U32.AND P2, PT, R99, R78, PT ;  /* 0x0000004e6300720c */ /* 0x000fe40003f46070 */
[----:B------:R-:W-:Y:S01]  /*ea00*/  IADD3 R137, P6, PT, R137, -R2, RZ ;  /* 0x8000000289897210 */ /* 0x000fe20007fde0ff */
[----:B------:R-:W-:Y:S01]  /*ea10*/  IMAD.WIDE.U32 R100, P4, R147, R88, R100 ;  /* 0x0000005893647225 */ /* 0x000fe20007880064 */
[----:B------:R-:W-:-:S02]  /*ea20*/  ISETP.GE.U32.AND.EX P2, PT, R98, R79, PT, P2 ;  /* 0x0000004f6200720c */ /* 0x000fc40003f46120 */
[----:B------:R-:W-:Y:S01]  /*ea30*/  ISETP.NE.OR.EX P1, PT, R98, R79, !P3, P1 ;  /* 0x0000004f6200720c */ /* 0x000fe20005f25710 */
[----:B------:R-:W-:Y:S01]  /*ea40*/  IMAD.WIDE.U32 R98, R89, R35, RZ ;  /* 0x0000002359627225 */ /* 0x000fe200078e00ff */
[----:B------:R-:W-:-:S03]  /*ea50*/  IADD3 RZ, P5, PT, R97, R114, RZ ;  /* 0x0000007261ff7210 */ /* 0x000fc60007fbe0ff */
[----:B------:R-:W-:-:S04]  /*ea60*/  IMAD.WIDE.U32 R96, R88, R41, RZ ;  /* 0x0000002958607225 */ /* 0x000fc800078e00ff */
[----:B------:R-:W-:-:S04]  /*ea70*/  IMAD.WIDE.U32 R102, P3, R151, R88, R102 ;  /* 0x0000005897667225 */ /* 0x000fc80007860066 */
[----:B------:R-:W-:Y:S01]  /*ea80*/  IMAD.X R142, R142, 0x1, ~R3, P6 ;  /* 0x000000018e8e7824 */ /* 0x000fe200030e0e03 */
[----:B------:R-:W-:Y:S01]  /*ea90*/  IADD3 RZ, P6, PT, R95, R100, RZ ;  /* 0x000000645fff7210 */ /* 0x000fe20007fde0ff */
[----:B------:R-:W-:Y:S02]  /*eaa0*/  IMAD.MOV.U32 R110, RZ, RZ, R101 ;  /* 0x000000ffff6e7224 */ /* 0x000fe400078e0065 */
[----:B------:R-:W-:Y:S02]  /*eab0*/  IMAD.X R111, RZ, RZ, RZ, P4 ;  /* 0x000000ffff6f7224 */ /* 0x000fe400020e06ff */
[----:B------:R-:W-:Y:S01]  /*eac0*/  IMAD.X R105, RZ, RZ, RZ, P0 ;  /* 0x000000ffff697224 */ /* 0x000fe200000e06ff */
[----:B------:R-:W-:Y:S01]  /*ead0*/  IADD3 RZ, P0, PT, R97, R102, RZ ;  /* 0x0000006661ff7210 */ /* 0x000fe20007f1e0ff */
[----:B------:R-:W-:-:S04]  /*eae0*/  IMAD.WIDE.U32 R100, R91, R35, RZ ;  /* 0x000000235b647225 */ /* 0x000fc800078e00ff */
[----:B------:R-:W-:-:S04]  /*eaf0*/  IMAD.WIDE.U32 R94, R88, R35, RZ ;  /* 0x00000023585e7225 */ /* 0x000fc800078e00ff */
[----:B------:R-:W-:-:S04]  /*eb00*/  IMAD.WIDE.U32 R98, P4, R145, R88, R98 ;  /* 0x0000005891627225 */ /* 0x000fc80007880062 */
[----:B------:R-:W-:-:S04]  /*eb10*/  IMAD.WIDE.U32 R96, R87, R37, RZ ;  /* 0x0000002557607225 */ /* 0x000fc800078e00ff */
[----:B------:R-:W-:Y:S01]  /*eb20*/  IMAD.WIDE.U32.X R110, R147, R89, R110, P6 ;  /* 0x00000059936e7225 */ /* 0x000fe200030e046e */
[----:B------:R-:W-:-:S03]  /*eb30*/  IADD3 RZ, P6, PT, R95, R98, RZ ;  /* 0x000000625fff7210 */ /* 0x000fc60007fde0ff */
[----:B------:R-:W-:Y:S02]  /*eb40*/  IMAD.X R109, RZ, RZ, RZ, P3 ;  /* 0x000000ffff6d7224 */ /* 0x000fe400018e06ff */
[----:B------:R-:W-:-:S04]  /*eb50*/  IMAD.WIDE.U32 R112, R90, R35, RZ ;  /* 0x000000235a707225 */ /* 0x000fc800078e00ff */
[----:B------:R-:W-:-:S04]  /*eb60*/  IMAD.WIDE.U32 R100, P3, R145, R90, R100 ;  /* 0x0000005a91647225 */ /* 0x000fc80007860064 */
[----:B------:R-:W-:Y:S02]  /*eb70*/  IMAD.MOV.U32 R108, RZ, RZ, R103 ;  /* 0x000000ffff6c7224 */ /* 0x000fe400078e0067 */
[----:B------:R-:W-:-:S04]  /*eb80*/  IMAD.WIDE.U32 R120, R87, R53, RZ ;  /* 0x0000003557787225 */ /* 0x000fc800078e00ff */
[----:B------:R-:W-:-:S04]  /*eb90*/  IMAD.WIDE.U32 R94, R86, R37, RZ ;  /* 0x00000025565e7225 */ /* 0x000fc800078e00ff */
[----:B------:R-:W-:Y:S02]  /*eba0*/  IMAD.X R107, RZ, RZ, RZ, P4 ;  /* 0x000000ffff6b7224 */ /* 0x000fe400020e06ff */
[----:B------:R-:W-:Y:S02]  /*ebb0*/  IMAD.MOV.U32 R106, RZ, RZ, R99 ;  /* 0x000000ffff6a7224 */ /* 0x000fe400078e0063 */
[----:B------:R-:W-:-:S04]  /*ebc0*/  IMAD.WIDE.U32 R96, P4, R93, R86, R96 ;  /* 0x000000565d607225 */ /* 0x000fc80007880060 */
[----:B------:R-:W-:-:S04]  /*ebd0*/  IMAD.WIDE.U32 R98, R87, R41, RZ ;  /* 0x0000002957627225 */ /* 0x000fc800078e00ff */
[----:B------:R-:W-:Y:S02]  /*ebe0*/  IMAD.MOV.U32 R104, RZ, RZ, R115 ;  /* 0x000000ffff687224 */ /* 0x000fe400078e0073 */
[C---:B------:R-:W-:Y:S02]  /*ebf0*/  IMAD R94, R151.reuse, R88, RZ ;  /* 0x00000058975e7224 */ /* 0x040fe400078e02ff */
[----:B------:R-:W-:Y:S01]  /*ec00*/  IMAD.WIDE.U32.X R108, R151, R89, R108, P0 ;  /* 0x00000059976c7225 */ /* 0x000fe200000e046c */
[----:B------:R-:W-:-:S03]  /*ec10*/  IADD3 RZ, P0, PT, R113, R100, RZ ;  /* 0x0000006471ff7210 */ /* 0x000fc60007f1e0ff */
[----:B------:R-:W-:Y:S02]  /*ec20*/  IMAD.MOV.U32 R102, RZ, RZ, R101 ;  /* 0x000000ffff667224 */ /* 0x000fe400078e0065 */
[----:B------:R-:W-:-:S04]  /*ec30*/  IMAD.WIDE.U32.X R106, R145, R89, R106, P6 ;  /* 0x00000059916a7225 */ /* 0x000fc800030e046a */
[----:B------:R-:W-:Y:S01]  /*ec40*/  IMAD.X R103, RZ, RZ, RZ, P3 ;  /* 0x000000ffff677224 */ /* 0x000fe200018e06ff */
[----:B------:R-:W-:Y:S01]  /*ec50*/  IADD3 RZ, P3, PT, R95, R96, RZ ;  /* 0x000000605fff7210 */ /* 0x000fe20007f7e0ff */
[----:B------:R-:W-:-:S04]  /*ec60*/  IMAD.WIDE.U32 R100, R86, R53, RZ ;  /* 0x0000003556647225 */ /* 0x000fc800078e00ff */
[----:B------:R-:W-:-:S04]  /*ec70*/  IMAD.WIDE.U32 R120, P6, R147, R86, R120 ;  /* 0x0000005693787225 */ /* 0x000fc800078c0078 */
[----:B------:R-:W-:Y:S02]  /*ec80*/  IMAD R141, R41, R89, R94 ;  /* 0x00000059298d7224 */ /* 0x000fe400078e025e */
[----:B------:R-:W-:-:S04]  /*ec90*/  IMAD.WIDE.U32.X R104, R151, R91, R104, P5 ;  /* 0x0000005b97687225 */ /* 0x000fc800028e0468 */
[----:B------:R-:W-:-:S04]  /*eca0*/  IMAD.WIDE.U32 R112, R86, R41, RZ ;  /* 0x0000002956707225 */ /* 0x000fc800078e00ff */
[----:B------:R-:W-:-:S04]  /*ecb0*/  IMAD.WIDE.U32 R98, P5, R151, R86, R98 ;  /* 0x0000005697627225 */ /* 0x000fc800078a0062 */
[----:B------:R-:W-:-:S04]  /*ecc0*/  IMAD.WIDE.U32 R94, R87, R35, RZ ;  /* 0x00000023575e7225 */ /* 0x000fc800078e00ff */
[----:B------:R-:W-:Y:S01]  /*ecd0*/  IMAD.WIDE.U32.X R102, R145, R91, R102, P0 ;  /* 0x0000005b91667225 */ /* 0x000fe200000e0466 */
[----:B------:R-:W-:-:S03]  /*ece0*/  IADD3 RZ, P0, PT, R101, R120, RZ ;  /* 0x0000007865ff7210 */ /* 0x000fc60007f1e0ff */
[----:B------:R-:W-:Y:S01]  /*ecf0*/  IMAD.X R101, RZ, RZ, RZ, P4 ;  /* 0x000000ffff657224 */ /* 0x000fe200020e06ff */
[----:B------:R-:W-:Y:S01]  /*ed00*/  IADD3 RZ, P4, PT, R113, R98, RZ ;  /* 0x0000006271ff7210 */ /* 0x000fe20007f9e0ff */
[----:B------:R-:W-:Y:S02]  /*ed10*/  IMAD.X R119, RZ, RZ, RZ, P6 ;  /* 0x000000ffff777224 */ /* 0x000fe400030e06ff */
[----:B------:R-:W-:-:S04]  /*ed20*/  IMAD.WIDE.U32 R114, R86, R35, RZ ;  /* 0x0000002356727225 */ /* 0x000fc800078e00ff */
[----:B------:R-:W-:-:S04]  /*ed30*/  IMAD.WIDE.U32 R94, P6, R145, R86, R94 ;  /* 0x00000056915e7225 */ /* 0x000fc800078c005e */
[----:B------:R-:W-:Y:S02]  /*ed40*/  IMAD.MOV.U32 R100, RZ, RZ, R97 ;  /* 0x000000ffff647224 */ /* 0x000fe400078e0061 */
[----:B------:R-:W-:-:S04]  /*ed50*/  IMAD.WIDE.U32 R112, R85, R37, RZ ;  /* 0x0000002555707225 */ /* 0x000fc800078e00ff */
[----:B------:R-:W-:Y:S02]  /*ed60*/  IMAD R96, R145, R88, RZ ;  /* 0x0000005891607224 */ /* 0x000fe400078e02ff */
[----:B------:R-:W-:Y:S01]  /*ed70*/  IMAD.WIDE.U32.X R100, R93, R87, R100, P3 ;  /* 0x000000575d647225 */ /* 0x000fe200018e0464 */
[----:B------:R-:W-:-:S03]  /*ed80*/  IADD3 RZ, P3, PT, R115, R94, RZ ;  /* 0x0000005e73ff7210 */ /* 0x000fc60007f7e0ff */
[----:B------:R-:W-:Y:S02]  /*ed90*/  IMAD.MOV.U32 R118, RZ, RZ, R121 ;  /* 0x000000ffff767224 */ /* 0x000fe400078e0079 */
[----:B------:R-:W-:Y:S02]  /*eda0*/  IMAD R143, R35, R89, R96 ;  /* 0x00000059238f7224 */ /* 0x000fe400078e0260 */
[----:B------:R-:W-:Y:S02]  /*edb0*/  IMAD.X R97, RZ, RZ, RZ, P5 ;  /* 0x000000ffff617224 */ /* 0x000fe400028e06ff */
[----:B------:R-:W-:-:S04]  /*edc0*/  IMAD.WIDE.U32 R114, R84, R37, RZ ;  /* 0x0000002554727225 */ /* 0x000fc800078e00ff */
[----:B------:R-:W-:-:S04]  /*edd0*/  IMAD.WIDE.U32 R112, P5, R93, R84, R112 ;  /* 0x000000545d707225 */ /* 0x000fc800078a0070 */
[----:B------:R-:W-:Y:S02]  /*ede0*/  IMAD.MOV.U32 R96, RZ, RZ, R99 ;  /* 0x000000ffff607224 */ /* 0x000fe400078e0063 */
[----:B------:R-:W-:Y:S01]  /*edf0*/  IMAD.WIDE.U32.X R98, R147, R87, R118, P0 ;  /* 0x0000005793627225 */ /* 0x000fe200000e0476 */
[----:B------:R-:W-:-:S03]  /*ee00*/  ISETP.GE.U32.AND P0, PT, R123, R116, PT ;  /* 0x000000747b00720c */ /* 0x000fc60003f06070 */
[----:B------:R-:W-:Y:S01]  /*ee10*/  IMAD.WIDE.U32.X R96, R151, R87, R96, P4 ;  /* 0x0000005797607225 */ /* 0x000fe200020e0460 */
[----:B------:R-:W-:Y:S02]  /*ee20*/  IADD3 RZ, P4, PT, R115, R112, RZ ;  /* 0x0000007073ff7210 */ /* 0x000fe40007f9e0ff */
[----:B------:R-:W-:Y:S01]  /*ee30*/  ISETP.GE.U32.AND.EX P0, PT, R122, R117, PT, P0 ;  /* 0x000000757a00720c */ /* 0x000fe20003f06100 */
[----:B------:R-:W-:-:S03]  /*ee40*/  IMAD.WIDE.U32 R114, R85, R53, RZ ;  /* 0x0000003555727225 */ /* 0x000fc600078e00ff */
[----:B------:R-:W-:Y:S01]  /*ee50*/  SEL R89, RZ, 0x1, P0 ;  /* 0x00000001ff597807 */ /* 0x000fe20000000000 */
[----:B------:R-:W-:-:S04]  /*ee60*/  IMAD.WIDE.U32 R116, R85, R41, RZ ;  /* 0x0000002955747225 */ /* 0x000fc800078e00ff */
[----:B------:R-:W-:Y:S02]  /*ee70*/  IMAD.X R123, RZ, RZ, RZ, P6 ;  /* 0x000000ffff7b7224 */ /* 0x000fe400030e06ff */
        /* <DEDUP_REMOVED lines=8> */
[----:B------:R-:W-:Y:S01]  /*ef00*/  IMAD.X R119, RZ, RZ, RZ, P5 ;  /* 0x000000ffff777224 */ /* 0x000fe200028e06ff */
[----:B------:R-:W-:Y:S01]  /*ef10*/  IADD3 RZ, P5, PT, R121, R116, RZ ;  /* 0x0000007479ff7210 */ /* 0x000fe20007fbe0ff */
[----:B------:R-:W-:Y:S02]  /*ef20*/  IMAD.X R125, RZ, RZ, RZ, P0 ;  /* 0x000000ffff7d7224 */ /* 0x000fe400000e06ff */
[----:B------:R-:W-:-:S04]  /*ef30*/  IMAD.WIDE.U32 R120, R84, R35, RZ ;  /* 0x0000002354787225 */ /* 0x000fc800078e00ff */
[----:B------:R-:W-:-:S04]  /*ef40*/  IMAD.WIDE.U32 R122, P0, R145, R84, R122 ;  /* 0x00000054917a7225 */ /* 0x000fc8000780007a */
[-C--:B------:R-:W-:Y:S02]  /*ef50*/  IMAD R114, R93, R86.reuse, RZ ;  /* 0x000000565d727224 */ /* 0x080fe400078e02ff */
[-C--:B------:R-:W-:Y:S02]  /*ef60*/  IMAD R146, R147, R86.reuse, RZ ;  /* 0x0000005693927224 */ /* 0x080fe400078e02ff */
[----:B------:R-:W-:Y:S02]  /*ef70*/  IMAD R116, R151, R86, RZ ;  /* 0x0000005697747224 */ /* 0x000fe400078e02ff */
[----:B------:R-:W-:Y:S01]  /*ef80*/  IMAD.X R127, RZ, RZ, RZ, P6 ;  /* 0x000000ffff7f7224 */ /* 0x000fe200030e06ff */
[----:B------:R-:W-:Y:S01]  /*ef90*/  IADD3 RZ, P6, PT, R121, R122, RZ ;  /* 0x0000007a79ff7210 */ /* 0x000fe20007fde0ff */
[----:B------:R-:W-:Y:S02]  /*efa0*/  IMAD R112, R145, R86, RZ ;  /* 0x0000005691707224 */ /* 0x000fe400078e02ff */
[----:B------:R-:W-:Y:S01]  /*efb0*/  IMAD.X R121, RZ, RZ, RZ, P0 ;  /* 0x000000ffff797224 */ /* 0x000fe200000e06ff */
[----:B------:R-:W-:Y:S01]  /*efc0*/  ISETP.GE.U32.AND P0, PT, R149, R124, PT ;  /* 0x0000007c9500720c */ /* 0x000fe20003f06070 */
[----:B------:R-:W-:-:S02]  /*efd0*/  IMAD R114, R37, R87, R114 ;  /* 0x0000005725727224 */ /* 0x000fc400078e0272 */
[-C--:B------:R-:W-:Y:S01]  /*efe0*/  IMAD R146, R53, R87.reuse, R146 ;  /* 0x0000005735927224 */ /* 0x080fe200078e0292 */
[----:B------:R-:W-:Y:S01]  /*eff0*/  ISETP.GE.U32.AND.EX P0, PT, R135, R144, PT, P0 ;  /* 0x000000908700720c */ /* 0x000fe20003f06100 */
[-C--:B------:R-:W-:Y:S02]  /*f000*/  IMAD R116, R41, R87.reuse, R116 ;  /* 0x0000005729747224 */ /* 0x080fe400078e0274 */
[----:B------:R-:W-:Y:S02]  /*f010*/  IMAD R122, R145, R90, RZ ;  /* 0x0000005a917a7224 */ /* 0x000fe400078e02ff */
[----:B------:R-:W-:Y:S02]  /*f020*/  IMAD R87, R35, R87, R112 ;  /* 0x0000005723577224 */ /* 0x000fe400078e0270 */
[----:B------:R-:W-:Y:S02]  /*f030*/  IMAD.MOV.U32 R118, RZ, RZ, R113 ;  /* 0x000000ffff767224 */ /* 0x000fe400078e0071 */
[----:B------:R-:W-:-:S02]  /*f040*/  IMAD.MOV.U32 R124, RZ, RZ, R115 ;  /* 0x000000ffff7c7224 */ /* 0x000fc400078e0073 */
[----:B------:R-:W-:Y:S02]  /*f050*/  IMAD.MOV.U32 R126, RZ, RZ, R117 ;  /* 0x000000ffff7e7224 */ /* 0x000fe400078e0075 */
[----:B------:R-:W-:-:S04]  /*f060*/  IMAD.WIDE.U32 R112, R35, R90, RZ ;  /* 0x0000005a23707225 */ /* 0x000fc800078e00ff */
[----:B------:R-:W-:Y:S02]  /*f070*/  IMAD.MOV.U32 R120, RZ, RZ, R123 ;  /* 0x000000ffff787224 */ /* 0x000fe400078e007b */
[-C--:B------:R-:W-:Y:S02]  /*f080*/  IMAD R148, R147, R84.reuse, RZ ;  /* 0x0000005493947224 */ /* 0x080fe400078e02ff */
[-C--:B------:R-:W-:Y:S02]  /*f090*/  IMAD R150, R151, R84.reuse, RZ ;  /* 0x0000005497967224 */ /* 0x080fe400078e02ff */
[-C--:B------:R-:W-:Y:S02]  /*f0a0*/  IMAD R144, R93, R84.reuse, RZ ;  /* 0x000000545d907224 */ /* 0x080fe400078e02ff */
[----:B------:R-:W-:Y:S02]  /*f0b0*/  IMAD R152, R145, R84, RZ ;  /* 0x0000005491987224 */ /* 0x000fe400078e02ff */
[----:B------:R-:W-:-:S02]  /*f0c0*/  IMAD R153, R35, R91, R122 ;  /* 0x0000005b23997224 */ /* 0x000fc400078e027a */
[----:B------:R-:W-:Y:S01]  /*f0d0*/  IMAD.WIDE.U32.X R124, R147, R85, R124, P3 ;  /* 0x00000055937c7225 */ /* 0x000fe200018e047c */
[----:B------:R-:W-:-:S03]  /*f0e0*/  ISETP.GE.U32.AND P3, PT, R134, R149, PT ;  /* 0x000000958600720c */ /* 0x000fc60003f66070 */
[----:B------:R-:W-:-:S04]  /*f0f0*/  IMAD.WIDE.U32.X R126, R151, R85, R126, P5 ;  /* 0x00000055977e7225 */ /* 0x000fc800028e047e */
[----:B------:R-:W-:Y:S01]  /*f100*/  IMAD.WIDE.U32.X R118, R93, R85, R118, P4 ;  /* 0x000000555d767225 */ /* 0x000fe200020e0476 */
[----:B------:R-:W-:-:S03]  /*f110*/  IADD3 R151, P4, P5, R112, R104, R89 ;  /* 0x0000006870977210 */ /* 0x000fc60007d9e059 */
[-C--:B------:R-:W-:Y:S02]  /*f120*/  IMAD R149, R37, R85.reuse, R144 ;  /* 0x0000005525957224 */ /* 0x080fe400078e0290 */
[-C--:B------:R-:W-:Y:S02]  /*f130*/  IMAD R147, R53, R85.reuse, R148 ;  /* 0x0000005535937224 */ /* 0x080fe400078e0294 */
[-C--:B------:R-:W-:Y:S02]  /*f140*/  IMAD R117, R41, R85.reuse, R150 ;  /* 0x0000005529757224 */ /* 0x080fe400078e0296 */
[-C--:B------:R-:W-:Y:S02]  /*f150*/  IMAD R115, R35, R85.reuse, R152 ;  /* 0x0000005523737224 */ /* 0x080fe400078e0298 */
[----:B------:R-:W-:-:S04]  /*f160*/  IMAD.WIDE.U32.X R120, R145, R85, R120, P6 ;  /* 0x0000005591787225 */ /* 0x000fc800030e0478 */
[----:B------:R-:W-:-:S04]  /*f170*/  IMAD.WIDE.U32 R122, R37, R86, RZ ;  /* 0x00000056257a7225 */ /* 0x000fc800078e00ff */
[----:B------:R-:W-:Y:S01]  /*f180*/  IMAD.IADD R89, R113, 0x1, R153 ;  /* 0x0000000171597824 */ /* 0x000fe200078e0299 */
[----:B------:R-:W-:Y:S06]  /*f190*/  @P1 BRA P2, `(.L_x_331) ;  /* 0x0000000000641947 */ /* 0x000fec0001000000 */
        /* <DEDUP_REMOVED lines=25> */
.L_x_331:
[----:B------:R-:W-:Y:S05]  /*f330*/  BSYNC.RECONVERGENT B1 ;  /* 0x0000000000017941 */ /* 0x000fea0003800200 */
.L_x_330:
[----:B------:R-:W-:Y:S01]  /*f340*/  SHF.L.W.U32.HI R85, R142, 0x1, R131 ;  /* 0x000000018e557819 */ /* 0x000fe20000010e83 */
[----:B------:R-:W-:Y:S01]  /*f350*/  IMAD.IADD R123, R123, 0x1, R114 ;  /* 0x000000017b7b7824 */ /* 0x000fe200078e0272 */
[----:B------:R-:W-:Y:S01]  /*f360*/  IADD3.X R144, PT, PT, R89, R105, RZ, P4, P5 ;  /* 0x0000006959907210 */ /* 0x000fe200027ea4ff */
[----:B------:R-:W-:Y:S01]  /*f370*/  IMAD.WIDE.U32 R104, R41, R88, RZ ;  /* 0x0000005829687225 */ /* 0x000fe200078e00ff */
[----:B------:R-:W-:Y:S01]  /*f380*/  IADD3 R114, P5, PT, R134, R122, RZ ;  /* 0x0000007a86727210 */ /* 0x000fe20007fbe0ff */
[----:B------:R-:W-:Y:S01]  /*f390*/  BSSY.RECONVERGENT B1, `(.L_x_332) ;  /* 0x000019e000017945 */ /* 0x000fe20003800200 */
[----:B------:R-:W-:Y:S02]  /*f3a0*/  ISETP.NE.U32.AND P6, PT, R85, R131, PT ;  /* 0x000000835500720c */ /* 0x000fe40003fc5070 */
[----:B------:R-:W-:Y:S01]  /*f3b0*/  SHF.L.W.U32.HI R134, R131, 0x1, R132 ;  /* 0x0000000183867819 */ /* 0x000fe20000010e84 */
[----:B------:R-:W-:Y:S01]  /*f3c0*/  IMAD.X R113, R123, 0x1, R138, P5 ;  /* 0x000000017b717824 */ /* 0x000fe200028e068a */
[----:B------:R-:W-:-:S02]  /*f3d0*/  ISETP.GE.U32.AND.EX P3, PT, R138, R135, PT, P3 ;  /* 0x000000878a00720c */ /* 0x000fc40003f66130 */
[----:B------:R-:W-:Y:S02]  /*f3e0*/  ISETP.NE.AND.EX P6, PT, R134, R132, PT, P6 ;  /* 0x000000848600720c */ /* 0x000fe40003fc5360 */
[----:B------:R-:W-:Y:S02]  /*f3f0*/  ISETP.GE.U32.AND P1, PT, R114, R122, PT ;  /* 0x0000007a7200720c */ /* 0x000fe40003f26070 */
[----:B------:R-:W-:Y:S02]  /*f400*/  SEL R122, RZ, 0x1, P0 ;  /* 0x00000001ff7a7807 */ /* 0x000fe40000000000 */
[----:B------:R-:W-:Y:S01]  /*f410*/  ISETP.GE.U32.AND P2, PT, R151, R112, PT ;  /* 0x000000709700720c */ /* 0x000fe20003f46070 */
[----:B------:R-:W-:Y:S01]  /*f420*/  IMAD.IADD R112, R105, 0x1, R141 ;  /* 0x0000000169707824 */ /* 0x000fe200078e028d */
[----:B------:R-:W-:Y:S02]  /*f430*/  ISETP.LT.U32.AND P4, PT, R85, R131, PT ;  /* 0x000000835500720c */ /* 0x000fe40003f81070 */
[----:B------:R-:W-:-:S02]  /*f440*/  ISETP.LT.AND P0, PT, R142, RZ, !P6 ;  /* 0x000000ff8e00720c */ /* 0x000fc40007701270 */
[----:B------:R-:W-:Y:S02]  /*f450*/  SEL R105, RZ, 0x1, P3 ;  /* 0x00000001ff697807 */ /* 0x000fe40001800000 */
[----:B------:R-:W-:Y:S02]  /*f460*/  ISETP.LT.U32.OR.EX P0, PT, R134, R132, P0, P4 ;  /* 0x000000848600720c */ /* 0x000fe40000701540 */
[----:B------:R-:W-:Y:S02]  /*f470*/  IADD3 R151, P3, PT, R151, R104, RZ ;  /* 0x0000006897977210 */ /* 0x000fe40007f7e0ff */
[----:B------:R-:W-:Y:S02]  /*f480*/  IADD3 R110, P5, P4, R105, R110, R122 ;  /* 0x0000006e696e7210 */ /* 0x000fe40007cbe07a */
[----:B------:R-:W-:Y:S01]  /*f490*/  ISETP.GE.U32.AND.EX P1, PT, R113, R123, PT, P1 ;  /* 0x0000007b7100720c */ /* 0x000fe20003f26110 */
[----:B------:R-:W-:Y:S01]  /*f4a0*/  IMAD.X R131, R112, 0x1, R144, P3 ;  /* 0x0000000170837824 */ /* 0x000fe200018e0690 */
[----:B------:R-:W-:-:S02]  /*f4b0*/  IADD3 R123, P6, PT, R151, R110, RZ ;  /* 0x0000006e977b7210 */ /* 0x000fc40007fde0ff */
[----:B------:R-:W-:Y:S01]  /*f4c0*/  IADD3.X R122, PT, PT, RZ, R111, RZ, P5, P4 ;  /* 0x0000006fff7a7210 */ /* 0x000fe20002fe84ff */
[----:B------:R-:W-:Y:S01]  /*f4d0*/  IMAD.SHL.U32 R111, R133, 0x2, RZ ;  /* 0x00000002856f7824 */ /* 0x000fe200078e00ff */
[----:B------:R-:W-:Y:S01]  /*f4e0*/  ISETP.GE.U32.AND.EX P2, PT, R144, R89, PT, P2 ;  /* 0x000000599000720c */ /* 0x000fe20003f46120 */
[----:B------:R-:W-:Y:S01]  /*f4f0*/  IMAD.SHL.U32 R144, R139, 0x2, RZ ;  /* 0x000000028b907824 */ /* 0x000fe200078e00ff */
[----:B------:R-:W-:Y:S01]  /*f500*/  ISETP.GE.U32.AND P3, PT, R151, R104, PT ;  /* 0x000000689700720c */ /* 0x000fe20003f66070 */
[----:B------:R-:W-:Y:S01]  /*f510*/  IMAD.X R122, R131, 0x1, R122, P6 ;  /* 0x00000001837a7824 */ /* 0x000fe200030e067a */
[----:B------:R-:W-:Y:S01]  /*f520*/  ISETP.GE.U32.AND P4, PT, R123, R151, PT ;  /* 0x000000977b00720c */ /* 0x000fe20003f86070 */
[----:B------:R-:W-:Y:S01]  /*f530*/  IMAD.WIDE.U32 R104, R35, R88, RZ ;  /* 0x0000005823687225 */ /* 0x000fe200078e00ff */
[----:B------:R-:W-:Y:S02]  /*f540*/  SEL R110, RZ, 0x1, !P0 ;  /* 0x00000001ff6e7807 */ /* 0x000fe40004000000 */
[----:B------:R-:W-:Y:S01]  /*f550*/  SEL R135, RZ, 0x1, P2 ;  /* 0x00000001ff877807 */ /* 0x000fe20001000000 */
[----:B------:R-:W-:Y:S01]  /*f560*/  IMAD.IADD R143, R105, 0x1, R143 ;  /* 0x00000001698f7824 */ /* 0x000fe200078e028f */
[----:B------:R-:W-:Y:S01]  /*f570*/  ISETP.GE.U32.AND.EX P3, PT, R131, R112, PT, P3 ;  /* 0x000000708300720c */ /* 0x000fe20003f66130 */
[----:B------:R-:W-:Y:S01]  /*f580*/  IMAD.WIDE.U32 R88, R53, R86, RZ ;  /* 0x0000005635587225 */ /* 0x000fe200078e00ff */
[----:B------:R-:W-:-:S02]  /*f590*/  ISETP.GE.U32.AND.EX P2, PT, R122, R131, PT, P4 ;  /* 0x000000837a00720c */ /* 0x000fc40003f46140 */
[----:B------:R-:W-:Y:S02]  /*f5a0*/  LOP3.LUT R111, R111, R110, RZ, 0xfc, !PT ;  /* 0x0000006e6f6f7212 */ /* 0x000fe400078efcff */
[----:B------:R-:W-:Y:S02]  /*f5b0*/  IADD3 R110, P4, P5, R104, R102, R135 ;  /* 0x00000066686e7210 */ /* 0x000fe40007d9e087 */
[----:B------:R-:W-:Y:S02]  /*f5c0*/  SEL R102, RZ, 0x1, P3 ;  /* 0x00000001ff667807 */ /* 0x000fe40001800000 */
[----:B------:R-:W-:Y:S02]  /*f5d0*/  SEL R131, RZ, 0x1, P2 ;  /* 0x00000001ff837807 */ /* 0x000fe40001000000 */
[----:B------:R-:W-:Y:S02]  /*f5e0*/  IADD3.X R112, PT, PT, R143, R103, RZ, P4, P5 ;  /* 0x000000678f707210 */ /* 0x000fe400027ea4ff */
[----:B------:R-:W-:Y:S01]  /*f5f0*/  IADD3 R105, P6, PT, R123, R88, RZ ;  /* 0x000000587b697210 */ /* 0x000fe20007fde0ff */
[----:B------:R-:W-:Y:S01]  /*f600*/  IMAD.IADD R123, R89, 0x1, R146 ;  /* 0x00000001597b7824 */ /* 0x000fe200078e0292 */
[----:B------:R-:W-:-:S02]  /*f610*/  IADD3 R131, P3, P5, R131, R108, R102 ;  /* 0x0000006c83837210 */ /* 0x000fc40007d7e066 */
[----:B------:R-:W-:Y:S02]  /*f620*/  SEL R103, RZ, 0x1, P1 ;  /* 0x00000001ff677807 */ /* 0x000fe40000800000 */
[----:B------:R-:W-:Y:S01]  /*f630*/  ISETP.GE.U32.AND P2, PT, R110, R104, PT ;  /* 0x000000686e00720c */ /* 0x000fe20003f46070 */
[----:B------:R-:W-:Y:S01]  /*f640*/  IMAD.X R104, R123, 0x1, R122, P6 ;  /* 0x000000017b687824 */ /* 0x000fe200030e067a */
[----:B------:R-:W-:Y:S02]  /*f650*/  IADD3.X R109, PT, PT, RZ, R109, RZ, P3, P5 ;  /* 0x0000006dff6d7210 */ /* 0x000fe40001fea4ff */
[----:B------:R-:W-:Y:S01]  /*f660*/  ISETP.GE.U32.AND P4, PT, R105, R88, PT ;  /* 0x000000586900720c */ /* 0x000fe20003f86070 */
[----:B------:R-:W-:Y:S01]  /*f670*/  IMAD.WIDE.U32 R88, R37, R84, RZ ;  /* 0x0000005425587225 */ /* 0x000fe200078e00ff */
[CC--:B------:R-:W-:Y:S02]  /*f680*/  ISETP.EQ.U32.AND P5, PT, R111.reuse, R133.reuse, PT ;  /* 0x000000856f00720c */ /* 0x0c0fe40003fa2070 */
[----:B------:R-:W-:Y:S01]  /*f690*/  ISETP.LT.U32.AND P1, PT, R111, R133, PT ;  /* 0x000000856f00720c */ /* 0x000fe20003f21070 */
[----:B------:R-:W-:Y:S01]  /*f6a0*/  IMAD.IADD R102, R89, 0x1, R149 ;  /* 0x0000000159667824 */ /* 0x000fe200078e0295 */
[----:B------:R-:W-:-:S02]  /*f6b0*/  IADD3 R103, P3, P6, R105, R100, R103 ;  /* 0x0000006469677210 */ /* 0x000fc40007e7e067 */
[----:B------:R-:W-:Y:S02]  /*f6c0*/  SHF.L.U64.HI R133, R133, 0x1, R136 ;  /* 0x0000000185857819 */ /* 0x000fe40000010288 */
[C---:B------:R-:W-:Y:S02]  /*f6d0*/  IADD3.X R101, PT, PT, R104.reuse, R101, RZ, P3, P6 ;  /* 0x0000006568657210 */ /* 0x040fe40001fec4ff */
[----:B------:R-:W-:Y:S02]  /*f6e0*/  ISETP.EQ.AND.EX P0, PT, R133, R136, P0, P5 ;  /* 0x000000888500720c */ /* 0x000fe40000702350 */
[C---:B------:R-:W-:Y:S02]  /*f6f0*/  ISETP.GE.U32.AND P3, PT, R103.reuse, R105, PT ;  /* 0x000000696700720c */ /* 0x040fe40003f66070 */
[----:B------:R-:W-:Y:S02]  /*f700*/  IADD3 R100, P5, PT, R103, R88, RZ ;  /* 0x0000005867647210 */ /* 0x000fe40007fbe0ff */
[----:B------:R-:W-:-:S02]  /*f710*/  ISETP.GE.U32.AND.EX P4, PT, R104, R123, PT, P4 ;  /* 0x0000007b6800720c */ /* 0x000fc40003f86140 */
[----:B------:R-:W-:Y:S01]  /*f720*/  ISETP.GE.U32.AND.EX P3, PT, R101, R104, PT, P3 ;  /* 0x000000686500720c */ /* 0x000fe20003f66130 */
[----:B------:R-:W-:Y:S01]  /*f730*/  IMAD.X R101, R102, 0x1, R101, P5 ;  /* 0x0000000166657824 */ /* 0x000fe200028e0665 */
[----:B------:R-:W-:Y:S02]  /*f740*/  IADD3 R105, P5, PT, R110, R131, RZ ;  /* 0x000000836e697210 */ /* 0x000fe40007fbe0ff */
[----:B------:R-:W-:Y:S02]  /*f750*/  SEL R104, RZ, 0x1, P4 ;  /* 0x00000001ff687807 */ /* 0x000fe40002000000 */
[----:B------:R-:W-:Y:S01]  /*f760*/  ISETP.GE.U32.AND P4, PT, R100, R88, PT ;  /* 0x000000586400720c */ /* 0x000fe20003f86070 */
[----:B------:R-:W-:Y:S01]  /*f770*/  IMAD.WIDE.U32 R88, R41, R86, RZ ;  /* 0x0000005629587225 */ /* 0x000fe200078e00ff */
[----:B------:R-:W-:Y:S02]  /*f780*/  SEL R103, RZ, 0x1, P3 ;  /* 0x00000001ff677807 */ /* 0x000fe40001800000 */
[----:B------:R-:W-:Y:S01]  /*f790*/  ISETP.LT.U32.OR.EX P0, PT, R133, R136, P0, P1 ;  /* 0x000000888500720c */ /* 0x000fe20000701510 */
[----:B------:R-:W-:Y:S01]  /*f7a0*/  IMAD.X R109, R112, 0x1, R109, P5 ;  /* 0x00000001706d7824 */ /* 0x000fe200028e066d */
[----:B------:R-:W-:Y:S01]  /*f7b0*/  IADD3 R103, P1, P5, R103, R98, R104 ;  /* 0x0000006267677210 */ /* 0x000fe20007d3e068 */
[----:B------:R-:W-:Y:S01]  /*f7c0*/  IMAD.IADD R116, R89, 0x1, R116 ;  /* 0x0000000159747824 */ /* 0x000fe200078e0274 */
[----:B------:R-:W-:-:S02]  /*f7d0*/  ISETP.GE.U32.AND.EX P4, PT, R101, R102, PT, P4 ;  /* 0x000000666500720c */ /* 0x000fc40003f86140 */
[C---:B------:R-:W-:Y:S02]  /*f7e0*/  ISETP.GE.U32.AND P3, PT, R105.reuse, R110, PT ;  /* 0x0000006e6900720c */ /* 0x040fe40003f66070 */
[----:B------:R-:W-:Y:S02]  /*f7f0*/  IADD3 R102, P6, PT, R105, R88, RZ ;  /* 0x0000005869667210 */ /* 0x000fe40007fde0ff */
[----:B------:R-:W-:Y:S01]  /*f800*/  IADD3.X R104, PT, PT, RZ, R99, RZ, P1, P5 ;  /* 0x00000063ff687210 */ /* 0x000fe20000fea4ff */
[----:B------:R-:W-:Y:S01]  /*f810*/  IMAD.WIDE.U32 R98, R53, R84, RZ ;  /* 0x0000005435627225 */ /* 0x000fe200078e00ff */
[----:B------:R-:W-:Y:S02]  /*f820*/  ISETP.GE.U32.AND.EX P2, PT, R112, R143, PT, P2 ;  /* 0x0000008f7000720c */ /* 0x000fe40003f46120 */
[----:B------:R-:W-:Y:S01]  /*f830*/  ISETP.GE.U32.AND.EX P3, PT, R109, R112, PT, P3 ;  /* 0x000000706d00720c */ /* 0x000fe20003f66130 */
[----:B------:R-:W-:Y:S01]  /*f840*/  IMAD.IADD R147, R99, 0x1, R147 ;  /* 0x0000000163937824 */ /* 0x000fe200078e0293 */
[----:B------:R-:W-:Y:S01]  /*f850*/  IADD3 R53, P5, PT, R102, R103, RZ ;  /* 0x0000006766357210 */ /* 0x000fe20007fbe0ff */
[----:B------:R-:W-:Y:S01]  /*f860*/  IMAD.X R103, R116, 0x1, R109, P6 ;  /* 0x0000000174677824 */ /* 0x000fe200030e066d */
[----:B------:R-:W-:-:S02]  /*f870*/  ISETP.GE.U32.AND P6, PT, R102, R88, PT ;  /* 0x000000586600720c */ /* 0x000fc40003fc6070 */
[----:B------:R-:W-:Y:S02]  /*f880*/  SEL R88, RZ, 0x1, P2 ;  /* 0x00000001ff587807 */ /* 0x000fe40001000000 */
[----:B------:R-:W-:Y:S01]  /*f890*/  ISETP.GE.U32.AND P1, PT, R53, R102, PT ;  /* 0x000000663500720c */ /* 0x000fe20003f26070 */
[----:B------:R-:W-:Y:S01]  /*f8a0*/  IMAD.X R102, R103, 0x1, R104, P5 ;  /* 0x0000000167667824 */ /* 0x000fe200028e0668 */
[----:B------:R-:W-:Y:S02]  /*f8b0*/  SEL R105, RZ, 0x1, P3 ;  /* 0x00000001ff697807 */ /* 0x000fe40001800000 */
[----:B------:R-:W-:Y:S02]  /*f8c0*/  IADD3 R53, P2, PT, R53, R98, RZ ;  /* 0x0000006235357210 */ /* 0x000fe40007f5e0ff */
[----:B------:R-:W-:Y:S02]  /*f8d0*/  SEL R89, RZ, 0x1, P4 ;  /* 0x00000001ff597807 */ /* 0x000fe40002000000 */
[----:B------:R-:W-:Y:S01]  /*f8e0*/  IADD3 R105, P4, P3, R105, R106, R88 ;  /* 0x0000006a69697210 */ /* 0x000fe20007b9e058 */
[----:B------:R-:W-:Y:S01]  /*f8f0*/  IMAD.X R88, R147, 0x1, R102, P2 ;  /* 0x0000000193587824 */ /* 0x000fe200010e0666 */
[----:B------:R-:W-:-:S02]  /*f900*/  ISETP.GE.U32.AND.EX P6, PT, R103, R116, PT, P6 ;  /* 0x000000746700720c */ /* 0x000fc40003fc6160 */
[----:B------:R-:W-:Y:S02]  /*f910*/  ISETP.GE.U32.AND.EX P1, PT, R102, R103, PT, P1 ;  /* 0x000000676600720c */ /* 0x000fe40003f26110 */
[----:B------:R-:W-:Y:S02]  /*f920*/  IADD3.X R107, PT, PT, RZ, R107, RZ, P4, P3 ;  /* 0x0000006bff6b7210 */ /* 0x000fe400027e64ff */
[C---:B------:R-:W-:Y:S02]  /*f930*/  IADD3 R89, P5, P2, R53.reuse, R118, R89 ;  /* 0x0000007635597210 */ /* 0x040fe40007abe059 */
[----:B------:R-:W-:Y:S02]  /*f940*/  ISETP.GE.U32.AND P3, PT, R53, R98, PT ;  /* 0x000000623500720c */ /* 0x000fe40003f66070 */
[----:B------:R-:W-:Y:S02]  /*f950*/  SEL R98, RZ, 0x1, P6 ;  /* 0x00000001ff627807 */ /* 0x000fe40003000000 */
[----:B------:R-:W-:-:S02]  /*f960*/  SEL R99, RZ, 0x1, P1 ;  /* 0x00000001ff637807 */ /* 0x000fc40000800000 */
[C---:B------:R-:W-:Y:S02]  /*f970*/  IADD3.X R119, PT, PT, R88.reuse, R119, RZ, P5, P2 ;  /* 0x0000007758777210 */ /* 0x040fe40002fe44ff */
[----:B------:R-:W-:Y:S02]  /*f980*/  ISETP.GE.U32.AND P1, PT, R89, R53, PT ;  /* 0x000000355900720c */ /* 0x000fe40003f26070 */
[----:B------:R-:W-:Y:S01]  /*f990*/  IADD3 R53, P2, P4, R99, R96, R98 ;  /* 0x0000006063357210 */ /* 0x000fe20007c5e062 */
[----:B------:R-:W-:Y:S01]  /*f9a0*/  IMAD.WIDE.U32 R98, R35, R86, RZ ;  /* 0x0000005623627225 */ /* 0x000fe200078e00ff */
[----:B------:R-:W-:Y:S02]  /*f9b0*/  ISETP.GE.U32.AND.EX P3, PT, R88, R147, PT, P3 ;  /* 0x000000935800720c */ /* 0x000fe40003f66130 */
[----:B------:R-:W-:Y:S01]  /*f9c0*/  ISETP.GE.U32.AND.EX P1, PT, R119, R88, PT, P1 ;  /* 0x000000587700720c */ /* 0x000fe20003f26110 */
[----:B------:R-:W-:Y:S01]  /*f9d0*/  IMAD.IADD R102, R99, 0x1, R87 ;  /* 0x0000000163667824 */ /* 0x000fe200078e0257 */
[----:B------:R-:W-:Y:S01]  /*f9e0*/  IADD3.X R104, PT, PT, RZ, R97, RZ, P2, P4 ;  /* 0x00000061ff687210 */ /* 0x000fe200017e84ff */
[----:B------:R-:W-:Y:S01]  /*f9f0*/  IMAD.WIDE.U32 R96, R41, R84, RZ ;  /* 0x0000005429607225 */ /* 0x000fe200078e00ff */
[----:B------:R-:W-:-:S02]  /*fa00*/  IADD3 R88, P2, PT, R105, R98, RZ ;  /* 0x0000006269587210 */ /* 0x000fc40007f5e0ff */
[----:B------:R-:W-:Y:S01]  /*fa10*/  SEL R86, RZ, 0x1, P3 ;  /* 0x00000001ff567807 */ /* 0x000fe20001800000 */
[----:B------:R-:W-:Y:S01]  /*fa20*/  IMAD.IADD R117, R97, 0x1, R117 ;  /* 0x0000000161757824 */ /* 0x000fe200078e0275 */
[----:B------:R-:W-:Y:S01]  /*fa30*/  IADD3 R53, P5, PT, R88, R53, RZ ;  /* 0x0000003558357210 */ /* 0x000fe20007fbe0ff */
[----:B------:R-:W-:Y:S01]  /*fa40*/  IMAD.X R87, R102, 0x1, R107, P2 ;  /* 0x0000000166577824 */ /* 0x000fe200010e066b */
[----:B------:R-:W-:Y:S02]  /*fa50*/  SEL R41, RZ, 0x1, P1 ;  /* 0x00000001ff297807 */ /* 0x000fe40000800000 */
[----:B------:R-:W-:Y:S01]  /*fa60*/  ISETP.GE.U32.AND P1, PT, R88, R98, PT ;  /* 0x000000625800720c */ /* 0x000fe20003f26070 */
[----:B------:R-:W-:Y:S01]  /*fa70*/  IMAD.WIDE.U32 R98, R35, R84, RZ ;  /* 0x0000005423627225 */ /* 0x000fe200078e00ff */
[----:B------:R-:W-:Y:S02]  /*fa80*/  ISETP.GE.U32.AND P2, PT, R53, R88, PT ;  /* 0x000000583500720c */ /* 0x000fe40003f46070 */
[----:B------:R-:W-:Y:S01]  /*fa90*/  IADD3 R86, P3, P4, R41, R124, R86 ;  /* 0x0000007c29567210 */ /* 0x000fe20007c7e056 */
[----:B------:R-:W-:Y:S01]  /*faa0*/  IMAD.X R88, R87, 0x1, R104, P5 ;  /* 0x0000000157587824 */ /* 0x000fe200028e0668 */
[----:B------:R-:W-:Y:S01]  /*fab0*/  IADD3 R53, P5, PT, R53, R96, RZ ;  /* 0x0000006035357210 */ /* 0x000fe20007fbe0ff */
[----:B------:R-:W-:Y:S01]  /*fac0*/  IMAD.IADD R115, R99, 0x1, R115 ;  /* 0x0000000163737824 */ /* 0x000fe200078e0273 */
[----:B------:R-:W-:-:S02]  /*fad0*/  IADD3.X R125, PT, PT, RZ, R125, RZ, P3, P4 ;  /* 0x0000007dff7d7210 */ /* 0x000fc40001fe84ff */
[----:B------:R-:W-:Y:S01]  /*fae0*/  IADD3 R41, P6, PT, R53, R86, RZ ;  /* 0x0000005635297210 */ /* 0x000fe20007fde0ff */
[----:B------:R-:W-:Y:S01]  /*faf0*/  IMAD.X R86, R117, 0x1, R88, P5 ;  /* 0x0000000175567824 */ /* 0x000fe200028e0658 */
[----:B------:R-:W-:Y:S02]  /*fb00*/  ISETP.GE.U32.AND.EX P1, PT, R87, R102, PT, P1 ;  /* 0x000000665700720c */ /* 0x000fe40003f26110 */
[----:B------:R-:W-:Y:S02]  /*fb10*/  ISETP.GE.U32.AND.EX P2, PT, R88, R87, PT, P2 ;  /* 0x000000575800720c */ /* 0x000fe40003f46120 */
[----:B------:R-:W-:Y:S01]  /*fb20*/  ISETP.GE.U32.AND P3, PT, R53, R96, PT ;  /* 0x000000603500720c */ /* 0x000fe20003f66070 */
[----:B------:R-:W-:Y:S01]  /*fb30*/  IMAD.WIDE.U32 R96, R119, 0x3d1, RZ ;  /* 0x000003d177607825 */ /* 0x000fe200078e00ff */
[----:B------:R-:W-:Y:S02]  /*fb40*/  ISETP.GE.U32.AND P4, PT, R41, R53, PT ;  /* 0x000000352900720c */ /* 0x000fe40003f86070 */
[----:B------:R-:W-:Y:S01]  /*fb50*/  SEL R88, RZ, 0x1, P1 ;  /* 0x00000001ff587807 */ /* 0x000fe20000800000 */
[----:B------:R-:W-:Y:S01]  /*fb60*/  IMAD.X R53, R86, 0x1, R125, P6 ;  /* 0x0000000156357824 */ /* 0x000fe200030e067d */
[----:B------:R-:W-:Y:S01]  /*fb70*/  SEL R105, RZ, 0x1, P2 ;  /* 0x00000001ff697807 */ /* 0x000fe20001000000 */
[----:B------:R-:W-:Y:S01]  /*fb80*/  IMAD.WIDE.U32 R96, P2, RZ, R89, R96 ;  /* 0x00000059ff607225 */ /* 0x000fe20007840060 */
[----:B------:R-:W-:-:S02]  /*fb90*/  SEL R103, RZ, 0x1, !P0 ;  /* 0x00000001ff677807 */ /* 0x000fc40004000000 */
[----:B------:R-:W-:Y:S01]  /*fba0*/  ISETP.GE.U32.AND.EX P1, PT, R53, R86, PT, P4 ;  /* 0x000000563500720c */ /* 0x000fe20003f26140 */
[----:B------:R-:W-:Y:S01]  /*fbb0*/  IMAD.X R99, RZ, RZ, RZ, P2 ;  /* 0x000000ffff637224 */ /* 0x000fe200010e06ff */
[----:B------:R-:W-:Y:S02]  /*fbc0*/  IADD3 R105, P4, P5, R105, R94, R88 ;  /* 0x0000005e69697210 */ /* 0x000fe40007d9e058 */
[----:B------:R-:W-:Y:S01]  /*fbd0*/  ISETP.GE.U32.AND.EX P3, PT, R86, R117, PT, P3 ;  /* 0x000000755600720c */ /* 0x000fe20003f66130 */
[----:B------:R-:W-:Y:S01]  /*fbe0*/  IMAD.WIDE.U32 R86, R89, 0x3d1, RZ ;  /* 0x000003d159567825 */ /* 0x000fe200078e00ff */
[----:B------:R-:W-:Y:S02]  /*fbf0*/  IADD3.X R84, PT, PT, RZ, R95, RZ, P4, P5 ;  /* 0x0000005fff547210 */ /* 0x000fe400027ea4ff */
[----:B------:R-:W-:Y:S01]  /*fc00*/  LOP3.LUT R144, R144, R103, RZ, 0xfc, !PT ;  /* 0x0000006790907212 */ /* 0x000fe200078efcff */
[----:B------:R-:W-:Y:S01]  /*fc10*/  IMAD.WIDE.U32 R94, R53, 0x3d1, RZ ;  /* 0x000003d1355e7825 */ /* 0x000fe200078e00ff */
[----:B------:R-:W-:-:S02]  /*fc20*/  IADD3 R35, P4, PT, R105, R98, RZ ;  /* 0x0000006269237210 */ /* 0x000fc40007f9e0ff */
[----:B------:R-:W-:Y:S02]  /*fc30*/  SEL R88, RZ, 0x1, P3 ;  /* 0x00000001ff587807 */ /* 0x000fe40001800000 */
[----:B------:R-:W-:Y:S01]  /*fc40*/  SEL R103, RZ, 0x1, P1 ;  /* 0x00000001ff677807 */ /* 0x000fe20000800000 */
[----:B------:R-:W-:Y:S01]  /*fc50*/  IMAD.X R84, R115, 0x1, R84, P4 ;  /* 0x0000000173547824 */ /* 0x000fe200020e0654 */
[----:B------:R-:W-:Y:S01]  /*fc60*/  IADD3 RZ, P1, PT, R87, R96, RZ ;  /* 0x0000006057ff7210 */ /* 0x000fe20007f3e0ff */
[----:B------:R-:W-:Y:S01]  /*fc70*/  IMAD.WIDE.U32 R86, R41, 0x3d1, RZ ;  /* 0x000003d129567825 */ /* 0x000fe200078e00ff */
[----:B------:R-:W-:Y:S02]  /*fc80*/  ISETP.GE.U32.AND P3, PT, R35, R98, PT ;  /* 0x000000622300720c */ /* 0x000fe40003f66070 */
[----:B------:R-:W-:Y:S01]  /*fc90*/  SHF.L.U64.HI R131, R139, 0x1, R140 ;  /* 0x000000018b837819 */ /* 0x000fe2000001028c */
[----:B------:R-:W-:Y:S01]  /*fca0*/  IMAD.MOV.U32 R98, RZ, RZ, R97 ;  /* 0x000000ffff627224 */ /* 0x000fe200078e0061 */
[----:B------:R-:W-:-:S02]  /*fcb0*/  ISETP.GE.U32.AND P2, PT, R144, R139, PT ;  /* 0x0000008b9000720c */ /* 0x000fc40003f46070 */
[----:B------:R-:W-:Y:S01]  /*fcc0*/  IADD3 R88, P5, P6, R103, R126, R88 ;  /* 0x0000007e67587210 */ /* 0x000fe20007ebe058 */
[----:B------:R-:W-:Y:S01]  /*fcd0*/  IMAD.WIDE.U32.X R98, RZ, R119, R98, P1 ;  /* 0x00000077ff627225 */ /* 0x000fe200008e0462 */
[----:B------:R-:W-:Y:S02]  /*fce0*/  ISETP.GE.U32.AND.EX P2, PT, R131, R140, PT, P2 ;  /* 0x0000008c8300720c */ /* 0x000fe40003f46120 */
[----:B------:R-:W-:Y:S01]  /*fcf0*/  IADD3.X R103, PT, PT, RZ, R127, RZ, P5, P6 ;  /* 0x0000007fff677210 */ /* 0x000fe20002fec4ff */
[----:B------:R-:W-:Y:S01]  /*fd00*/  IMAD.WIDE.U32 R94, P1, RZ, R41, R94 ;  /* 0x00000029ff5e7225 */ /* 0x000fe2000782005e */
[----:B------:R-:W-:Y:S02]  /*fd10*/  IADD3 R97, P4, PT, R35, R88, RZ ;  /* 0x0000005823617210 */ /* 0x000fe40007f9e0ff */
[----:B------:R-:W-:Y:S01]  /*fd20*/  IADD3 R107, P5, PT, R98, R86, RZ ;  /* 0x00000056626b7210 */ /* 0x000fe20007fbe0ff */
[----:B------:R-:W-:Y:S01]  /*fd30*/  IMAD.MOV.U32 R88, RZ, RZ, RZ ;  /* 0x000000ffff587224 */ /* 0x000fe200078e00ff */
[C---:B------:R-:W-:Y:S01]  /*fd40*/  ISETP.GE.U32.AND.EX P3, PT, R84.reuse, R115, PT, P3 ;  /* 0x000000735400720c */ /* 0x040fe20003f66130 */
[----:B------:R-:W-:Y:S01]  /*fd50*/  IMAD.X R103, R84, 0x1, R103, P4 ;  /* 0x0000000154677824 */ /* 0x000fe200020e0667 */
[----:B------:R-:W-:-:S02]  /*fd60*/  ISETP.GE.U32.AND P4, PT, R97, R35, PT ;  /* 0x000000236100720c */ /* 0x000fc40003f86070 */
        /* <DEDUP_REMOVED lines=8> */
[----:B------:R-:W-:Y:S02]  /*fdf0*/  @P2 ISETP.EQ.U32.AND P3, PT, R144, R139, PT ;  /* 0x0000008b9000220c */ /* 0x000fe40003f62070 */
[----:B------:R-:W-:Y:S01]  /*fe00*/  PLOP3.LUT P6, PT, PT, PT, PT, 0x80, 0x8 ;  /* 0x000000000008781c */ /* 0x000fe20003fcf070 */
[----:B------:R-:W-:Y:S01]  /*fe10*/  IMAD.WIDE.U32 R94, R103, 0x3d1, RZ ;  /* 0x000003d1675e7825 */ /* 0x000fe200078e00ff */
[----:B------:R-:W-:-:S02]  /*fe20*/  @P2 ISETP.EQ.AND.EX P6, PT, R131, R140, P0, P3 ;  /* 0x0000008c8300220c */ /* 0x000fc400007c2330 */
[----:B------:R-:W-:Y:S01]  /*fe30*/  SEL R105, RZ, 0x1, P4 ;  /* 0x00000001ff697807 */ /* 0x000fe20002000000 */
[----:B------:R-:W-:Y:S01]  /*fe40*/  IMAD.WIDE.U32 R86, R97, 0x3d1, RZ ;  /* 0x000003d161567825 */ /* 0x000fe200078e00ff */
[----:B------:R-:W-:Y:S02]  /*fe50*/  ISETP.GE.U32.AND.EX P1, PT, R104, R35, PT, P1 ;  /* 0x000000236800720c */ /* 0x000fe40003f26110 */
[----:B------:R-:W-:Y:S02]  /*fe60*/  IADD3 R105, P4, P5, R105, R120, R84 ;  /* 0x0000007869697210 */ /* 0x000fe40007d9e054 */
[----:B------:R-:W-:Y:S01]  /*fe70*/  SEL R109, RZ, 0x1, P1 ;  /* 0x00000001ff6d7807 */ /* 0x000fe20000800000 */
[----:B------:R-:W-:Y:S01]  /*fe80*/  IMAD.WIDE.U32 R94, P1, RZ, R97, R94 ;  /* 0x00000061ff5e7225 */ /* 0x000fe2000782005e */
[----:B------:R-:W-:Y:S02]  /*fe90*/  IADD3.X R121, PT, PT, RZ, R121, RZ, P4, P5 ;  /* 0x00000079ff797210 */ /* 0x000fe400027ea4ff */
[----:B------:R-:W-:-:S02]  /*fea0*/  LOP3.LUT R10, R10, 0xffffffef, RZ, 0xc0, !PT ;  /* 0xffffffef0a0a7812 */ /* 0x000fc400078ec0ff */
[----:B------:R-:W-:Y:S02]  /*feb0*/  ISETP.GE.U32.AND P5, PT, R40, R48, PT ;  /* 0x000000302800720c */ /* 0x000fe40003fa6070 */
[----:B------:R-:W-:Y:S01]  /*fec0*/  IADD3 R109, P3, P4, R86, R98, R109 ;  /* 0x00000062566d7210 */ /* 0x000fe20007c7e06d */
[----:B------:R-:W-:Y:S01]  /*fed0*/  IMAD.MOV.U32 R98, RZ, RZ, R95 ;  /* 0x000000ffff627224 */ /* 0x000fe200078e005f */
[----:B------:R-:W-:Y:S02]  /*fee0*/  @P6 LOP3.LUT R10, R10, 0x10, RZ, 0xfc, !PT ;  /* 0x000000100a0a6812 */ /* 0x000fe400078efcff */
[----:B------:R-:W-:Y:S01]  /*fef0*/  IADD3 R35, P0, PT, R87, R94, RZ ;  /* 0x0000005e57237210 */ /* 0x000fe20007f1e0ff */
[----:B------:R-:W-:Y:S01]  /*ff00*/  IMAD.WIDE.U32 R94, R105, 0x3d1, RZ ;  /* 0x000003d1695e7825 */ /* 0x000fe200078e00ff */
[----:B------:R-:W-:Y:S02]  /*ff10*/  ISETP.EQ.U32.AND P2, PT, R39, R44, PT ;  /* 0x0000002c2700720c */ /* 0x000fe40003f42070 */
[----:B------:R-:W-:-:S02]  /*ff20*/  ISETP.GE.U32.AND.EX P6, PT, R52, R49, PT, P5 ;  /* 0x000000313400720c */ /* 0x000fc40003fc6150 */
[----:B------:R-:W-:Y:S01]  /*ff30*/  IADD3.X R102, PT, PT, R35, R99, RZ, P3, P4 ;  /* 0x0000006323667210 */ /* 0x000fe20001fe84ff */
[----:B------:R-:W-:Y:S01]  /*ff40*/  IMAD.X R99, RZ, RZ, RZ, P1 ;  /* 0x000000ffff637224 */ /* 0x000fe200008e06ff */
[----:B------:R-:W-:Y:S02]  /*ff50*/  ISETP.LT.U32.AND P3, PT, R39, R44, PT ;  /* 0x0000002c2700720c */ /* 0x000fe40003f61070 */
[----:B------:R-:W-:Y:S01]  /*ff60*/  ISETP.EQ.AND.EX P4, PT, R92, R45, !P6, P2 ;  /* 0x0000002d5c00720c */ /* 0x000fe20007782320 */
[----:B------:R-:W-:Y:S01]  /*ff70*/  IMAD.WIDE.U32.X R98, RZ, R103, R98, P0 ;  /* 0x00000067ff627225 */ /* 0x000fe200000e0462 */
[----:B------:R-:W-:Y:S02]  /*ff80*/  LOP3.LUT R10, R10, 0xfffffffe, RZ, 0xc0, !PT ;  /* 0xfffffffe0a0a7812 */ /* 0x000fe400078ec0ff */
[----:B------:R-:W-:Y:S02]  /*ff90*/  ISETP.LT.U32.OR.EX P5, PT, R92, R45, P4, P3 ;  /* 0x0000002d5c00720c */ /* 0x000fe400027a1530 */
[----:B------:R-:W-:-:S02]  /*ffa0*/  ISETP.EQ.U32.AND P2, PT, R129, R42, PT ;  /* 0x0000002a8100720c */ /* 0x000fc40003f42070 */
[----:B------:R-:W-:Y:S02]  /*ffb0*/  @P6 LOP3.LUT R10, R10, 0x1, RZ, 0xfc, !PT ;  /* 0x000000010a0a6812 */ /* 0x000fe400078efcff */
[----:B------:R-:W-:Y:S02]  /*ffc0*/  ISETP.LT.U32.AND P3, PT, R129, R42, PT ;  /* 0x0000002a8100720c */ /* 0x000fe40003f61070 */
[----:B------:R-:W-:Y:S02]  /*ffd0*/  LOP3.LUT R10, R10, 0xfffffffb, RZ, 0xc0, !PT ;  /* 0xfffffffb0a0a7812 */ /* 0x000fe400078ec0ff */
[----:B------:R-:W-:Y:S02]  /*ffe0*/  ISETP.EQ.AND.EX P2, PT, R38, R43, P5, P2 ;  /* 0x0000002b2600720c */ /* 0x000fe40002f42320 */
[----:B------:R-:W-:Y:S01]  /*fff0*/  ISETP.GE.U32.AND P1, PT, R109, R86, PT ;  /* 0x000000566d00720c */ /* 0x000fe20003f26070 */
[----:B------:R-:W-:Y:S01]  /*10000*/  IMAD.WIDE.U32 R86, R121, 0x3d1, RZ ;  /* 0x000003d179567825 */ /* 0x000fe200078e00ff */
[----:B------:R-:W-:-:S02]  /*10010*/  @P5 LOP3.LUT R10, R10, 0x4, RZ, 0xfc, !PT ;  /* 0x000000040a0a5812 */ /* 0x000fc400078efcff */
[----:B------:R-:W-:Y:S02]  /*10020*/  ISETP.LT.U32.OR.EX P5, PT, R38, R43, P2, P3 ;  /* 0x0000002b2600720c */ /* 0x000fe400017a1530 */
[----:B------:R-:W-:Y:S01]  /*10030*/  ISETP.GE.U32.AND P3, PT, R51, R46, PT ;  /* 0x0000002e3300720c */ /* 0x000fe20003f66070 */
[----:B------:R-:W-:Y:S01]  /*10040*/  IMAD.WIDE.U32 R86, P0, RZ, R105, R86 ;  /* 0x00000069ff567225 */ /* 0x000fe20007800056 */
[----:B------:R-:W-:Y:S02]  /*10050*/  LOP3.LUT R10, R10, 0xfffffff7, RZ, 0xc0, !PT ;  /* 0xfffffff70a0a7812 */ /* 0x000fe400078ec0ff */
[----:B------:R-:W-:Y:S02]  /*10060*/  ISETP.GE.U32.AND.EX P3, PT, R50, R47, PT, P3 ;  /* 0x0000002f3200720c */ /* 0x000fe40003f66130 */
[----:B------:R-:W-:Y:S02]  /*10070*/  ISETP.GE.U32.AND.EX P1, PT, R102, R35, PT, P1 ;  /* 0x000000236600720c */ /* 0x000fe40003f26110 */
[----:B------:R-:W-:-:S02]  /*10080*/  PLOP3.LUT P2, PT, PT, PT, PT, 0x8, 0x80 ;  /* 0x000000000080781c */ /* 0x000fc40003f4e170 */
[----:B------:R-:W-:Y:S02]  /*10090*/  SEL R35, RZ, 0x1, P1 ;  /* 0x00000001ff237807 */ /* 0x000fe40000800000 */
[----:B------:R-:W-:Y:S02]  /*100a0*/  @P5 LOP3.LUT R10, R10, 0x8, RZ, 0xfc, !PT ;  /* 0x000000080a0a5812 */ /* 0x000fe400078efcff */
[C---:B------:R-:W-:Y:S01]  /*100b0*/  SHF.L.U64.HI R142, R137.reuse, 0x1, R142 ;  /* 0x00000001898e7819 */ /* 0x040fe2000001028e */
[----:B------:R-:W-:Y:S01]  /*100c0*/  IMAD.SHL.U32 R137, R137, 0x2, RZ ;  /* 0x0000000289897824 */ /* 0x000fe200078e00ff */
[----:B------:R-:W-:Y:S02]  /*100d0*/  LOP3.LUT R10, R10, 0xffffffbf, RZ, 0xc0, !PT ;  /* 0xffffffbf0a0a7812 */ /* 0x000fe400078ec0ff */
[----:B------:R-:W-:Y:S02]  /*100e0*/  @P3 ISETP.NE.U32.AND P4, PT, R51, R46, PT ;  /* 0x0000002e3300320c */ /* 0x000fe40003f85070 */
[----:B------:R-:W-:-:S02]  /*100f0*/  @P0 LOP3.LUT R10, R10, 0x40, RZ, 0xfc, !PT ;  /* 0x000000400a0a0812 */ /* 0x000fc400078efcff */
[----:B------:R-:W-:Y:S02]  /*10100*/  @P3 ISETP.NE.OR.EX P2, PT, R50, R47, !P5, P4 ;  /* 0x0000002f3200320c */ /* 0x000fe40006f45740 */
[----:B------:R-:W-:Y:S02]  /*10110*/  ISETP.EQ.U32.AND P3, PT, R111, R42, PT ;  /* 0x0000002a6f00720c */ /* 0x000fe40003f62070 */
[----:B------:R-:W-:Y:S02]  /*10120*/  P2R R106, PR, RZ, 0x4 ;  /* 0x00000004ff6a7803 */ /* 0x000fe40000000000 */
[----:B------:R-:W-:Y:S02]  /*10130*/  IADD3 R95, P2, PT, R95, R86, RZ ;  /* 0x000000565f5f7210 */ /* 0x000fe40007f5e0ff */
[----:B------:R-:W-:Y:S02]  /*10140*/  IADD3 R86, P0, P1, R94, R98, R35 ;  /* 0x000000625e567210 */ /* 0x000fe4000791e023 */
[----:B------:R-:W-:-:S02]  /*10150*/  LOP3.LUT R10, R10, 0xffffffdf, RZ, 0xc0, !PT ;  /* 0xffffffdf0a0a7812 */ /* 0x000fc400078ec0ff */
[----:B------:R-:W-:Y:S01]  /*10160*/  IADD3.X R84, PT, PT, R95, R99, RZ, P0, P1 ;  /* 0x000000635f547210 */ /* 0x000fe200007e24ff */
[----:B------:R-:W-:Y:S01]  /*10170*/  IMAD.WIDE.U32 R98, R89, 0x3d1, R88 ;  /* 0x000003d159627825 */ /* 0x000fe200078e0058 */
[----:B------:R-:W-:Y:S02]  /*10180*/  ISETP.NE.U32.AND P0, PT, R85, R44, PT ;  /* 0x0000002c5500720c */ /* 0x000fe40003f05070 */
[----:B------:R-:W-:Y:S01]  /*10190*/  ISETP.LT.U32.AND P1, PT, R137, R48, PT ;  /* 0x000000308900720c */ /* 0x000fe20003f21070 */
[----:B------:R-:W-:Y:S01]  /*101a0*/  IMAD.IADD R99, R96, 0x1, R99 ;  /* 0x0000000160637824 */ /* 0x000fe200078e0263 */
[----:B------:R-:W-:Y:S02]  /*101b0*/  ISETP.NE.AND.EX P0, PT, R134, R45, PT, P0 ;  /* 0x0000002d8600720c */ /* 0x000fe40003f05300 */
[----:B------:R-:W-:Y:S02]  /*101c0*/  @P2 LOP3.LUT R10, R10, 0x20, RZ, 0xfc, !PT ;  /* 0x000000200a0a2812 */ /* 0x000fe400078efcff */
[----:B------:R-:W-:-:S02]  /*101d0*/  ISETP.LT.U32.AND.EX P1, PT, R142, R49, !P0, P1 ;  /* 0x000000318e00720c */ /* 0x000fc40004721110 */
[----:B------:R-:W-:Y:S02]  /*101e0*/  ISETP.LT.U32.AND P0, PT, R85, R44, PT ;  /* 0x0000002c5500720c */ /* 0x000fe40003f01070 */
[----:B------:R-:W-:Y:S02]  /*101f0*/  PLOP3.LUT P2, PT, PT, PT, PT, 0x8, 0x80 ;  /* 0x000000000080781c */ /* 0x000fe40003f4e170 */
[----:B------:R-:W-:Y:S02]  /*10200*/  ISETP.LT.U32.OR.EX P1, PT, R134, R45, P1, P0 ;  /* 0x0000002d8600720c */ /* 0x000fe40000f21500 */
[----:B------:R-:W-:Y:S02]  /*10210*/  LOP3.LUT R10, R10, 0xfffffffd, RZ, 0xc0, !PT ;  /* 0xfffffffd0a0a7812 */ /* 0x000fe400078ec0ff */
[----:B------:R-:W-:Y:S02]  /*10220*/  ISETP.EQ.AND.EX P1, PT, R133, R43, P1, P3 ;  /* 0x0000002b8500720c */ /* 0x000fe40000f22330 */
[----:B------:R-:W-:-:S04]  /*10230*/  ISETP.LT.U32.AND P3, PT, R111, R42, PT ;  /* 0x0000002a6f00720c */ /* 0x000fc80003f61070 */
        /* <DEDUP_REMOVED lines=9> */
[----:B------:R-:W-:Y:S02]  /*102d0*/  IADD3 R88, P3, P5, R107, R119, R88 ;  /* 0x000000776b587210 */ /* 0x000fe40007d7e058 */
[----:B------:R-:W-:Y:S02]  /*102e0*/  LOP3.LUT P2, RZ, R10, 0x4, RZ, 0xc0, !PT ;  /* 0x000000040aff7812 */ /* 0x000fe4000784c0ff */
[----:B------:R-:W-:Y:S01]  /*102f0*/  IADD3.X R96, PT, PT, R104, R41, RZ, P3, P5 ;  /* 0x0000002968607210 */ /* 0x000fe20001fea4ff */
[----:B------:R-:W-:-:S04]  /*10300*/  IMAD R104, R93, R90, RZ ;  /* 0x0000005a5d687224 */ /* 0x000fc800078e02ff */
[C---:B------:R-:W-:Y:S02]  /*10310*/  IMAD R35, R37.reuse, R91, R104 ;  /* 0x0000005b25237224 */ /* 0x040fe400078e0268 */
[----:B------:R-:W-:-:S04]  /*10320*/  IMAD.WIDE.U32 R90, R37, R90, R98 ;  /* 0x0000005a255a7225 */ /* 0x000fc800078e0062 */
[----:B------:R-:W-:Y:S01]  /*10330*/  IMAD.IADD R110, R91, 0x1, R35 ;  /* 0x000000015b6e7824 */ /* 0x000fe200078e0223 */
[----:B------:R-:W-:Y:S02]  /*10340*/  ISETP.GE.U32.AND P3, PT, R90, R98, PT ;  /* 0x000000625a00720c */ /* 0x000fe40003f66070 */
[----:B------:R-:W-:Y:S02]  /*10350*/  SEL R35, RZ, 0x1, !P2 ;  /* 0x00000001ff237807 */ /* 0x000fe40005000000 */
[----:B------:R-:W-:Y:S02]  /*10360*/  ISETP.GE.U32.AND.EX P3, PT, R110, R99, PT, P3 ;  /* 0x000000636e00720c */ /* 0x000fe40003f66130 */
[----:B------:R-:W-:Y:S02]  /*10370*/  ISETP.NE.AND P2, PT, R106, RZ, PT ;  /* 0x000000ff6a00720c */ /* 0x000fe40003f45270 */
        /* <DEDUP_REMOVED lines=17> */
[C---:B------:R-:W-:Y:S02]  /*10490*/  LOP3.LUT P5, RZ, R10.reuse, 0x1, RZ, 0xc0, !PT ;  /* 0x000000010aff7812 */ /* 0x040fe400078ac0ff */
[----:B------:R-:W-:Y:S02]  /*104a0*/  LOP3.LUT P6, RZ, R10, 0x8, RZ, 0xc0, !PT ;  /* 0x000000080aff7812 */ /* 0x000fe400078cc0ff */
[----:B------:R-:W-:Y:S02]  /*104b0*/  SEL R41, RZ, 0x1, P5 ;  /* 0x00000001ff297807 */ /* 0x000fe40002800000 */
[----:B------:R-:W-:Y:S02]  /*104c0*/  IADD3 R88, P5, PT, R35, R42, RZ ;  /* 0x0000002a23587210 */ /* 0x000fe40007fbe0ff */
[----:B------:R-:W-:-:S02]  /*104d0*/  SEL R89, RZ, 0x1, !P6 ;  /* 0x00000001ff597807 */ /* 0x000fc40007000000 */
[----:B------:R-:W-:Y:S01]  /*104e0*/  SEL R88, R88, RZ, P2 ;  /* 0x000000ff58587207 */ /* 0x000fe20001000000 */
[----:B------:R-:W-:Y:S01]  /*104f0*/  IMAD.X R37, RZ, RZ, R43, P5 ;  /* 0x000000ffff257224 */ /* 0x000fe200028e062b */
[----:B------:R-:W-:Y:S02]  /*10500*/  LOP3.LUT P6, RZ, R10, 0x10, RZ, 0xc0, !PT ;  /* 0x000000100aff7812 */ /* 0x000fe400078cc0ff */
[----:B------:R-:W-:Y:S01]  /*10510*/  IADD3 R35, P5, PT, R129, -R88, RZ ;  /* 0x8000005881237210 */ /* 0x000fe20007fbe0ff */
[----:B------:R-:W-:Y:S01]  /*10520*/  IMAD.MOV.U32 R88, RZ, RZ, R87 ;  /* 0x000000ffff587224 */ /* 0x000fe200078e0057 */
[----:B------:R-:W-:Y:S02]  /*10530*/  SEL R37, R37, RZ, P2 ;  /* 0x000000ff25257207 */ /* 0x000fe40001000000 */
[----:B------:R-:W-:-:S03]  /*10540*/  SEL R87, RZ, 0x1, !P1 ;  /* 0x00000001ff577807 */ /* 0x000fc60004800000 */
[----:B------:R-:W-:Y:S01]  /*10550*/  IMAD.X R37, R38, 0x1, ~R37, P5 ;  /* 0x0000000126257824 */ /* 0x000fe200028e0e25 */
[----:B------:R-:W-:-:S04]  /*10560*/  IADD3 R38, P5, PT, R41, R44, RZ ;  /* 0x0000002c29267210 */ /* 0x000fc80007fbe0ff */
[----:B------:R-:W-:Y:S01]  /*10570*/  SEL R38, R38, RZ, P2 ;  /* 0x000000ff26267207 */ /* 0x000fe20001000000 */
[----:B------:R-:W-:-:S03]  /*10580*/  IMAD.X R41, RZ, RZ, R45, P5 ;  /* 0x000000ffff297224 */ /* 0x000fc600028e062d */
[----:B------:R-:W-:Y:S02]  /*10590*/  IADD3 R38, P5, PT, R39, -R38, RZ ;  /* 0x8000002627267210 */ /* 0x000fe40007fbe0ff */
[----:B------:R-:W-:-:S05]  /*105a0*/  SEL R41, R41, RZ, P2 ;  /* 0x000000ff29297207 */ /* 0x000fca0001000000 */
[----:B------:R-:W-:Y:S01]  /*105b0*/  IMAD.X R39, R92, 0x1, ~R41, P5 ;  /* 0x000000015c277824 */ /* 0x000fe200028e0e29 */
[----:B------:R-:W-:Y:S02]  /*105c0*/  IADD3 R128, P5, PT, R89, R46, RZ ;  /* 0x0000002e59807210 */ /* 0x000fe40007fbe0ff */
[----:B------:R-:W-:Y:S02]  /*105d0*/  SEL R41, R48, RZ, P2 ;  /* 0x000000ff30297207 */ /* 0x000fe40001000000 */
[----:B------:R-:W-:Y:S01]  /*105e0*/  SEL R89, R49, RZ, P2 ;  /* 0x000000ff31597207 */ /* 0x000fe20001000000 */
[----:B------:R-:W-:Y:S01]  /*105f0*/  IMAD.X R129, RZ, RZ, R47, P5 ;  /* 0x000000ffff817224 */ /* 0x000fe200028e062f */
[----:B------:R-:W-:Y:S02]  /*10600*/  IADD3 R40, P5, PT, R40, -R41, RZ ;  /* 0x8000002928287210 */ /* 0x000fe40007fbe0ff */
[----:B------:R-:W-:Y:S02]  /*10610*/  SEL R128, R128, RZ, P2 ;  /* 0x000000ff80807207 */ /* 0x000fe40001000000 */
[----:B------:R-:W-:Y:S01]  /*10620*/  SEL R129, R129, RZ, P2 ;  /* 0x000000ff81817207 */ /* 0x000fe20001000000 */
[----:B------:R-:W-:Y:S01]  /*10630*/  IMAD.X R41, R52, 0x1, ~R89, P5 ;  /* 0x0000000134297824 */ /* 0x000fe200028e0e59 */
[----:B------:R-:W-:-:S02]  /*10640*/  ISETP.GE.U32.AND P2, PT, R137, R48, PT ;  /* 0x000000308900720c */ /* 0x000fc40003f46070 */
[----:B------:R-:W-:Y:S02]  /*10650*/  ISETP.EQ.U32.AND P5, PT, R85, R44, PT ;  /* 0x0000002c5500720c */ /* 0x000fe40003fa2070 */
[----:B------:R-:W-:-:S04]  /*10660*/  ISETP.GE.U32.AND.EX P2, PT, R142, R49, PT, P2 ;  /* 0x000000318e00720c */ /* 0x000fc80003f46120 */
[----:B------:R-:W-:-:S04]  /*10670*/  ISETP.EQ.AND.EX P5, PT, R134, R45, !P2, P5 ;  /* 0x0000002d8600720c */ /* 0x000fc800057a2350 */
[----:B------:R-:W-:Y:S02]  /*10680*/  ISETP.LT.U32.OR.EX P5, PT, R134, R45, P5, P0 ;  /* 0x0000002d8600720c */ /* 0x000fe40002fa1500 */
[C---:B------:R-:W-:Y:S02]  /*10690*/  LOP3.LUT P0, RZ, R10.reuse, 0x40, RZ, 0xc0, !PT ;  /* 0x000000400aff7812 */ /* 0x040fe4000780c0ff */
[----:B------:R-:W-:Y:S02]  /*106a0*/  SEL R91, RZ, 0x1, !P5 ;  /* 0x00000001ff5b7807 */ /* 0x000fe40006800000 */
[----:B------:R-:W-:Y:S01]  /*106b0*/  LOP3.LUT P5, RZ, R10, 0x2, RZ, 0xc0, !PT ;  /* 0x000000020aff7812 */ /* 0x000fe200078ac0ff */
[----:B------:R-:W-:Y:S01]  /*106c0*/  IMAD.X R89, RZ, RZ, RZ, P0 ;  /* 0x000000ffff597224 */ /* 0x000fe200000e06ff */
[----:B------:R-:W-:-:S05]  /*106d0*/  IADD3 R128, P0, PT, R51, -R128, RZ ;  /* 0x8000008033807210 */ /* 0x000fca0007f1e0ff */
[----:B------:R-:W-:Y:S01]  /*106e0*/  IMAD.X R129, R50, 0x1, ~R129, P0 ;  /* 0x0000000132817824 */ /* 0x000fe200000e0e81 */
[----:B------:R-:W-:-:S05]  /*106f0*/  LOP3.LUT P0, RZ, R10, 0x20, RZ, 0xc0, !PT ;  /* 0x000000200aff7812 */ /* 0x000fca000780c0ff */
[----:B------:R-:W-:Y:S01]  /*10700*/  IMAD.WIDE.U32.X R88, RZ, R121, R88, P0 ;  /* 0x00000079ff587225 */ /* 0x000fe200000e0458 */
        /* <DEDUP_REMOVED lines=24> */
[----:B------:R-:W-:Y:S02]  /*10890*/  ISETP.EQ.U32.AND P5, PT, R113, R100, PT ;  /* 0x000000647100720c */ /* 0x000fe40003fa2070 */
[----:B------:R-:W-:-:S02]  /*108a0*/  ISETP.LT.U32.OR.EX P0, PT, R84, R105, P1, P0 ;  /* 0x000000695400720c */ /* 0x000fc40000f01500 */
        /* <DEDUP_REMOVED lines=21> */
[----:B------:R-:W-:Y:S02]  /*10a00*/  IADD3 R144, P2, PT, -R87, R144, RZ ;  /* 0x0000009057907210 */ /* 0x000fe40007f5e1ff */
[----:B------:R-:W-:Y:S01]  /*10a10*/  IADD3 R136, P1, PT, -R136, R111, RZ ;  /* 0x0000006f88887210 */ /* 0x000fe20007f3e1ff */
[----:B------:R-:W-:Y:S01]  /*10a20*/  IMAD.MOV.U32 R111, RZ, RZ, R90 ;  /* 0x000000ffff6f7224 */ /* 0x000fe200078e005a */
[----:B------:R-:W-:-:S02]  /*10a30*/  IADD3 R150, P5, PT, R85, -R150, RZ ;  /* 0x8000009655967210 */ /* 0x000fc40007fbe0ff */
[----:B------:R-:W-:Y:S02]  /*10a40*/  IADD3 R140, P3, PT, -R140, R137, RZ ;  /* 0x000000898c8c7210 */ /* 0x000fe40007f7e1ff */
        /* <DEDUP_REMOVED lines=16> */
.L_x_334:
        /* <DEDUP_REMOVED lines=34> */
.L_x_333:
[----:B------:R-:W-:Y:S05]  /*10d70*/  BSYNC.RECONVERGENT B1 ;  /* 0x0000000000017941 */ /* 0x000fea0003800200 */
.L_x_332:
        /* <DEDUP_REMOVED lines=46> */
[C---:B------:R-:W-:Y:S01]  /*11060*/  IMAD.WIDE.U32.X R94, R158.reuse, R106, R94, P1 ;  /* 0x0000006a9e5e7225 */ /* 0x040fe200008e045e */
        /* <DEDUP_REMOVED lines=16> */
[----:B------:R-:W-:Y:S02]  /*11170*/  P2R R102, PR, RZ, 0x40 ;  /* 0x00000040ff667803 */ /* 0x000fe40000000000 */
[----:B------:R-:W-:Y:S01]  /*11180*/  IADD3.X R84, PT, PT, R123, R93, RZ, P0, P5 ;  /* 0x0000005d7b547210 */ /* 0x000fe200007ea4ff */
[----:B------:R-:W-:Y:S01]  /*11190*/  IMAD.WIDE.U32 R92, R158, R144, RZ ;  /* 0x000000909e5c7225 */ /* 0x000fe200078e00ff */
[----:B------:R-:W-:Y:S02]  /*111a0*/  ISETP.GE.U32.AND P0, PT, R53, R90, PT ;  /* 0x0000005a3500720c */ /* 0x000fe40003f06070 */
[----:B------:R-:W-:Y:S01]  /*111b0*/  ISETP.GE.U32.AND P5, PT, R117, R53, PT ;  /* 0x000000357500720c */ /* 0x000fe20003fa6070 */
[----:B------:R-:W-:Y:S01]  /*111c0*/  IMAD.MOV.U32 R90, RZ, RZ, R89 ;  /* 0x000000ffff5a7224 */ /* 0x000fe200078e0059 */
[----:B------:R-:W-:-:S02]  /*111d0*/  ISETP.GE.U32.AND.EX P0, PT, R97, R88, PT, P0 ;  /* 0x000000586100720c */ /* 0x000fc40003f06100 */
[----:B------:R-:W-:Y:S01]  /*111e0*/  ISETP.GE.U32.AND.EX P5, PT, R116, R97, PT, P5 ;  /* 0x000000617400720c */ /* 0x000fe20003fa6150 */
[----:B------:R-:W-:Y:S01]  /*111f0*/  IMAD.WIDE.U32.X R90, R106, R106, R90, P2 ;  /* 0x0000006a6a5a7225 */ /* 0x000fe200010e045a */
[----:B------:R-:W-:Y:S02]  /*11200*/  SEL R53, RZ, 0x1, P0 ;  /* 0x00000001ff357807 */ /* 0x000fe40000000000 */
[----:B------:R-:W-:Y:S01]  /*11210*/  ISETP.GE.U32.AND P0, PT, R51, R50, PT ;  /* 0x000000323300720c */ /* 0x000fe20003f06070 */
[----:B------:R-:W-:Y:S01]  /*11220*/  IMAD.WIDE.U32 R92, P2, R140, R131, R92 ;  /* 0x000000838c5c7225 */ /* 0x000fe2000784005c */
        /* <DEDUP_REMOVED lines=19> */
[----:B------:R-:W-:Y:S01]  /*11360*/  IMAD.WIDE.U32 R88, R150, R136, RZ ;  /* 0x0000008896587225 */ /* 0x000fe200078e00ff */
[----:B------:R-:W-:-:S03]  /*11370*/  ISETP.GE.U32.AND P4, PT, R117, R52, PT ;  /* 0x000000347500720c */ /* 0x000fc60003f86070 */
        /* <DEDUP_REMOVED lines=9> */
[----:B------:R-:W-:Y:S01]  /*11410*/  IADD3 R99, P4, PT, R98, R105, RZ ;  /* 0x0000006962637210 */ /* 0x000fe20007f9e0ff */
[----:B------:R-:W-:-:S04]  /*11420*/  IMAD.WIDE.U32 R84, R106, R136, RZ ;  /* 0x000000886a547225 */ /* 0x000fc800078e00ff */
[----:B------:R-:W-:Y:S01]  /*11430*/  IMAD.X R90, R103, 0x1, R104, P4 ;  /* 0x00000001675a7824 */ /* 0x000fe200020e0668 */
[----:B------:R-:W-:Y:S01]  /*11440*/  IADD3 R51, P4, PT, R99, R96, RZ ;  /* 0x0000006063337210 */ /* 0x000fe20007f9e0ff */
[----:B------:R-:W-:-:S04]  /*11450*/  IMAD.WIDE.U32 R104, R155, R144, RZ ;  /* 0x000000909b687225 */ /* 0x000fc800078e00ff */
[----:B------:R-:W-:Y:S01]  /*11460*/  IMAD.X R97, R90, 0x1, R100, P4 ;  /* 0x000000015a617824 */ /* 0x000fe200020e0664 */
[----:B------:R-:W-:-:S04]  /*11470*/  IADD3 R93, P4, P6, R51, R52, R93 ;  /* 0x00000034335d7210 */ /* 0x000fc80007e9e05d */
[----:B------:R-:W-:Y:S01]  /*11480*/  IADD3.X R118, PT, PT, R97, R53, RZ, P4, P6 ;  /* 0x0000003561767210 */ /* 0x000fe200027ec4ff */
[----:B------:R-:W-:Y:S01]  /*11490*/  IMAD.WIDE.U32 R84, P4, R150, R155, R84 ;  /* 0x0000009b96547225 */ /* 0x000fe20007880054 */
[----:B------:R-:W-:-:S03]  /*114a0*/  ISETP.NE.AND P6, PT, R102, RZ, PT ;  /* 0x000000ff6600720c */ /* 0x000fc60003fc5270 */
[----:B------:R-:W-:Y:S01]  /*114b0*/  IMAD.X R53, RZ, RZ, RZ, P4 ;  /* 0x000000ffff357224 */ /* 0x000fe200020e06ff */
[----:B------:R-:W-:Y:S01]  /*114c0*/  IADD3 RZ, P4, PT, R89, R84, RZ ;  /* 0x0000005459ff7210 */ /* 0x000fe20007f9e0ff */
[----:B------:R-:W-:Y:S02]  /*114d0*/  IMAD.MOV.U32 R52, RZ, RZ, R85 ;  /* 0x000000ffff347224 */ /* 0x000fe400078e0055 */
[----:B------:R-:W-:Y:S01]  /*114e0*/  IMAD.X R85, RZ, RZ, RZ, P5 ;  /* 0x000000ffff557224 */ /* 0x000fe200028e06ff */
[----:B------:R-:W-:Y:S01]  /*114f0*/  ISETP.GE.U32.AND P5, PT, R98, R96, PT ;  /* 0x000000606200720c */ /* 0x000fe20003fa6070 */
[----:B------:R-:W-:Y:S02]  /*11500*/  IMAD.MOV.U32 R84, RZ, RZ, R91 ;  /* 0x000000ffff547224 */ /* 0x000fe400078e005b */
[CC--:B------:R-:W-:Y:S01]  /*11510*/  IMAD.WIDE.U32.X R52, R106.reuse, R155.reuse, R52, P4 ;  /* 0x0000009b6a347225 */ /* 0x0c0fe200020e0434 */
        /* <DEDUP_REMOVED lines=11> */
[----:B------:R-:W-:Y:S01]  /*115d0*/  IMAD.WIDE.U32 R102, R150, R144, RZ ;  /* 0x0000009096667225 */ /* 0x000fe200078e00ff */
[----:B------:R-:W-:-:S02]  /*115e0*/  ISETP.GE.U32.AND.EX P5, PT, R118, R97, PT, P5 ;  /* 0x000000617600720c */ /* 0x000fc40003fa6150 */
[----:B------:R-:W-:Y:S02]  /*115f0*/  SEL R51, RZ, 0x1, P3 ;  /* 0x00000001ff337807 */ /* 0x000fe40001800000 */
[----:B------:R-:W-:Y:S01]  /*11600*/  IADD3 R122, P3, P4, R89, R52, R122 ;  /* 0x00000034597a7210 */ /* 0x000fe20007c7e07a */
[----:B------:R-:W-:Y:S01]  /*11610*/  IMAD.WIDE.U32 R88, R106, R144, RZ ;  /* 0x000000906a587225 */ /* 0x000fe200078e00ff */
        /* <DEDUP_REMOVED lines=19> */
[----:B------:R-:W-:-:S02]  /*11750*/  IMAD.MOV.U32 R84, RZ, RZ, R101 ;  /* 0x000000ffff547224 */ /* 0x000fc400078e0065 */
[----:B------:R-:W-:Y:S01]  /*11760*/  IMAD.X R125, R120, 0x1, R125, P6 ;  /* 0x00000001787d7824 */ /* 0x000fe200030e067d */
[----:B------:R-:W-:Y:S01]  /*11770*/  ISETP.GE.U32.AND.EX P3, PT, R102, R123, PT, P3 ;  /* 0x0000007b6600720c */ /* 0x000fe20003f66130 */
[----:B------:R-:W-:-:S03]  /*11780*/  IMAD.WIDE.U32.X R84, R158, R131, R84, P1 ;  /* 0x000000839e547225 */ /* 0x000fc600008e0454 */
[----:B------:R-:W-:Y:S01]  /*11790*/  SEL R93, RZ, 0x1, P3 ;  /* 0x00000001ff5d7807 */ /* 0x000fe20001800000 */
[----:B------:R-:W-:Y:S01]  /*117a0*/  IMAD.MOV.U32 R52, RZ, RZ, R89 ;  /* 0x000000ffff347224 */ /* 0x000fe200078e0059 */
[----:B------:R-:W-:Y:S01]  /*117b0*/  IADD3 R103, P3, PT, R99, R92, RZ ;  /* 0x0000005c63677210 */ /* 0x000fe20007f7e0ff */
[----:B------:R-:W-:Y:S02]  /*117c0*/  IMAD.X R89, RZ, RZ, RZ, P2 ;  /* 0x000000ffff597224 */ /* 0x000fe400010e06ff */
[----:B------:R-:W-:-:S04]  /*117d0*/  IMAD.WIDE.U32 R96, R136, R144, RZ ;  /* 0x0000009088607225 */ /* 0x000fc800078e00ff */
[----:B------:R-:W-:Y:S01]  /*117e0*/  IMAD.X R123, R125, 0x1, R94, P3 ;  /* 0x000000017d7b7824 */ /* 0x000fe200018e065e */
[----:B------:R-:W-:Y:S01]  /*117f0*/  IADD3 R93, P2, P3, R103, R84, R93 ;  /* 0x00000054675d7210 */ /* 0x000fe20007b5e05d */
[----:B------:R-:W-:-:S03]  /*11800*/  IMAD.WIDE.U32 R104, P6, R136, R131, R104 ;  /* 0x0000008388687225 */ /* 0x000fc600078c0068 */
[----:B------:R-:W-:Y:S01]  /*11810*/  IADD3.X R101, PT, PT, R123, R85, RZ, P2, P3 ;  /* 0x000000557b657210 */ /* 0x000fe200017e64ff */
[----:B------:R-:W-:Y:S01]  /*11820*/  IMAD.WIDE.U32.X R52, R106, R131, R52, P5 ;  /* 0x000000836a347225 */ /* 0x000fe200028e0434 */
[----:B------:R-:W-:Y:S02]  /*11830*/  ISETP.GE.U32.AND P2, PT, R122, R121, PT ;  /* 0x000000797a00720c */ /* 0x000fe40003f46070 */
[----:B------:R-:W-:Y:S01]  /*11840*/  ISETP.GE.U32.AND P3, PT, R90, R98, PT ;  /* 0x000000625a00720c */ /* 0x000fe20003f66070 */
[----:B------:R-:W-:Y:S01]  /*11850*/  IMAD.MOV.U32 R50, RZ, RZ, R91 ;  /* 0x000000ffff327224 */ /* 0x000fe200078e005b */
[----:B------:R-:W-:Y:S01]  /*11860*/  IADD3 RZ, P1, PT, R97, R104, RZ ;  /* 0x0000006861ff7210 */ /* 0x000fe20007f3e0ff */
[----:B------:R-:W-:Y:S01]  /*11870*/  IMAD.X R97, RZ, RZ, RZ, P6 ;  /* 0x000000ffff617224 */ /* 0x000fe200030e06ff */
[----:B------:R-:W-:Y:S01]  /*11880*/  ISETP.GE.U32.AND P5, PT, R99, R90, PT ;  /* 0x0000005a6300720c */ /* 0x000fe20003fa6070 */
[----:B------:R-:W-:Y:S01]  /*11890*/  IMAD.WIDE.U32 R90, R131, R136, RZ ;  /* 0x00000088835a7225 */ /* 0x000fe200078e00ff */
[----:B------:R-:W-:-:S02]  /*118a0*/  ISETP.GE.U32.AND P6, PT, R121, R92, PT ;  /* 0x0000005c7900720c */ /* 0x000fc40003fc6070 */
[----:B------:R-:W-:Y:S01]  /*118b0*/  ISETP.GE.U32.AND.EX P2, PT, R124, R119, PT, P2 ;  /* 0x000000777c00720c */ /* 0x000fe20003f46120 */
[----:B------:R-:W-:Y:S01]  /*118c0*/  IMAD.WIDE.U32.X R98, R155, R155, R50, P4 ;  /* 0x0000009b9b627225 */ /* 0x000fe200020e0432 */
[----:B------:R-:W-:Y:S02]  /*118d0*/  ISETP.GE.U32.AND.EX P3, PT, R120, R127, PT, P3 ;  /* 0x0000007f7800720c */ /* 0x000fe40003f66130 */
[----:B------:R-:W-:Y:S01]  /*118e0*/  ISETP.GE.U32.AND.EX P5, PT, R125, R120, PT, P5 ;  /* 0x000000787d00720c */ /* 0x000fe20003fa6150 */
[----:B------:R-:W-:Y:S01]  /*118f0*/  IMAD.MOV.U32 R88, RZ, RZ, R95 ;  /* 0x000000ffff587224 */ /* 0x000fe200078e005f */
[----:B------:R-:W-:Y:S01]  /*11900*/  ISETP.GE.U32.AND.EX P6, PT, R119, R94, PT, P6 ;  /* 0x0000005e7700720c */ /* 0x000fe20003fc6160 */
[----:B------:R-:W-:Y:S01]  /*11910*/  IMAD.MOV.U32 R96, RZ, RZ, R105 ;  /* 0x000000ffff607224 */ /* 0x000fe200078e0069 */
[----:B------:R-:W-:Y:S01]  /*11920*/  SEL R125, RZ, 0x1, P2 ;  /* 0x00000001ff7d7807 */ /* 0x000fe20001000000 */
[----:B------:R-:W-:Y:S01]  /*11930*/  IMAD.WIDE.U32.X R88, R106, R131, R88, P0 ;  /* 0x000000836a587225 */ /* 0x000fe200000e0458 */
[----:B------:R-:W-:-:S02]  /*11940*/  SEL R50, RZ, 0x1, P3 ;  /* 0x00000001ff327807 */ /* 0x000fc40001800000 */
[----:B------:R-:W-:Y:S01]  /*11950*/  ISETP.GE.U32.AND P2, PT, R103, R92, PT ;  /* 0x0000005c6700720c */ /* 0x000fe20003f46070 */
[----:B------:R-:W-:Y:S01]  /*11960*/  IMAD.WIDE.U32.X R96, R155, R131, R96, P1 ;  /* 0x000000839b607225 */ /* 0x000fe200008e0460 */
[----:B------:R-:W-:Y:S02]  /*11970*/  ISETP.GE.U32.AND P3, PT, R93, R103, PT ;  /* 0x000000675d00720c */ /* 0x000fe40003f66070 */
[----:B------:R-:W-:Y:S01]  /*11980*/  SEL R119, RZ, 0x1, P5 ;  /* 0x00000001ff777807 */ /* 0x000fe20002800000 */
[----:B------:R-:W-:Y:S01]  /*11990*/  IMAD.WIDE.U32 R90, P5, R155, R144, R90 ;  /* 0x000000909b5a7225 */ /* 0x000fe200078a005a */
[----:B------:R-:W-:Y:S02]  /*119a0*/  SEL R84, RZ, 0x1, P6 ;  /* 0x00000001ff547807 */ /* 0x000fe40003000000 */
[----:B------:R-:W-:Y:S01]  /*119b0*/  ISETP.GE.U32.AND.EX P2, PT, R123, R94, PT, P2 ;  /* 0x0000005e7b00720c */ /* 0x000fe20003f46120 */
[----:B------:R-:W-:Y:S01]  /*119c0*/  IMAD.X R51, RZ, RZ, RZ, P5 ;  /* 0x000000ffff337224 */ /* 0x000fe200028e06ff */
[----:B------:R-:W-:Y:S01]  /*119d0*/  ISETP.GE.U32.AND.EX P3, PT, R101, R123, PT, P3 ;  /* 0x0000007b6500720c */ /* 0x000fe20003f66130 */
[----:B------:R-:W-:Y:S01]  /*119e0*/  IMAD.WIDE.U32 R94, R144, R136, RZ ;  /* 0x00000088905e7225 */ /* 0x000fe200078e00ff */
[----:B------:R-:W-:-:S02]  /*119f0*/  IADD3 R125, P6, P4, R125, R52, R84 ;  /* 0x000000347d7d7210 */ /* 0x000fc40007cde054 */
[----:B------:R-:W-:Y:S01]  /*11a00*/  IADD3 R119, P0, P5, R119, R98, R50 ;  /* 0x0000006277777210 */ /* 0x000fe20007d1e032 */
[----:B------:R-:W-:Y:S01]  /*11a10*/  IMAD.WIDE.U32 R84, R131, R144, RZ ;  /* 0x0000009083547225 */ /* 0x000fe200078e00ff */
[----:B------:R-:W-:Y:S02]  /*11a20*/  SEL R52, RZ, 0x1, P2 ;  /* 0x00000001ff347807 */ /* 0x000fe40001000000 */
[----:B------:R-:W-:Y:S01]  /*11a30*/  SEL R105, RZ, 0x1, P3 ;  /* 0x00000001ff697807 */ /* 0x000fe20001800000 */
[----:B------:R-:W-:Y:S01]  /*11a40*/  IMAD.MOV.U32 R50, RZ, RZ, R91 ;  /* 0x000000ffff327224 */ /* 0x000fe200078e005b */
[----:B------:R-:W-:Y:S01]  /*11a50*/  IADD3.X R92, PT, PT, RZ, R53, RZ, P6, P4 ;  /* 0x00000035ff5c7210 */ /* 0x000fe200037e84ff */
[----:B------:R-:W-:Y:S01]  /*11a60*/  IMAD.WIDE.U32 R84, P3, R144, R131, R84 ;  /* 0x0000008390547225 */ /* 0x000fe20007860054 */
[----:B------:R-:W-:Y:S02]  /*11a70*/  IADD3.X R104, PT, PT, RZ, R99, RZ, P0, P5 ;  /* 0x00000063ff687210 */ /* 0x000fe400007ea4ff */
[----:B------:R-:W-:Y:S01]  /*11a80*/  IADD3 R105, P4, P5, R105, R88, R52 ;  /* 0x0000005869697210 */ /* 0x000fe20007d9e034 */
[----:B------:R-:W-:Y:S01]  /*11a90*/  IMAD.WIDE.U32 R98, R101, 0x3d1, RZ ;  /* 0x000003d165627825 */ /* 0x000fe200078e00ff */
[----:B------:R-:W-:-:S02]  /*11aa0*/  IADD3 R121, P2, PT, R95, R90, RZ ;  /* 0x0000005a5f797210 */ /* 0x000fc40007f5e0ff */
[----:B------:R-:W-:Y:S01]  /*11ab0*/  IADD3 R88, P0, PT, R125, R94, RZ ;  /* 0x0000005e7d587210 */ /* 0x000fe20007f1e0ff */
[----:B------:R-:W-:Y:S01]  /*11ac0*/  IMAD.WIDE.U32 R90, R144, R144, RZ ;  /* 0x00000090905a7225 */ /* 0x000fe200078e00ff */
[----:B------:R-:W-:Y:S02]  /*11ad0*/  IADD3.X R103, PT, PT, RZ, R89, RZ, P4, P5 ;  /* 0x00000059ff677210 */ /* 0x000fe400027ea4ff */
[C---:B------:R-:W-:Y:S01]  /*11ae0*/  IADD3 R89, P5, PT, R88.reuse, R119, RZ ;  /* 0x0000007758597210 */ /* 0x040fe20007fbe0ff */
[----:B------:R-:W-:Y:S01]  /*11af0*/  IMAD.X R95, R121, 0x1, R92, P0 ;  /* 0x00000001795f7824 */ /* 0x000fe200000e065c */
[----:B------:R-:W-:Y:S01]  /*11b00*/  ISETP.GE.U32.AND P0, PT, R88, R94, PT ;  /* 0x0000005e5800720c */ /* 0x000fe20003f06070 */
[----:B------:R-:W-:Y:S01]  /*11b10*/  IMAD.WIDE.U32 R98, P4, RZ, R93, R98 ;  /* 0x0000005dff627225 */ /* 0x000fe20007880062 */
[C---:B------:R-:W-:Y:S02]  /*11b20*/  ISETP.GE.U32.AND P1, PT, R89.reuse, R88, PT ;  /* 0x000000585900720c */ /* 0x040fe40003f26070 */
[----:B------:R-:W-:Y:S01]  /*11b30*/  IADD3 R88, P6, PT, R89, R94, RZ ;  /* 0x0000005e59587210 */ /* 0x000fe20007fde0ff */
[C---:B------:R-:W-:Y:S01]  /*11b40*/  IMAD.X R104, R95.reuse, 0x1, R104, P5 ;  /* 0x000000015f687824 */ /* 0x040fe200028e0668 */
[----:B------:R-:W-:Y:S01]  /*11b50*/  ISETP.GE.U32.AND.EX P0, PT, R95, R121, PT, P0 ;  /* 0x000000795f00720c */ /* 0x000fe20003f06100 */
[----:B------:R-:W-:Y:S01]  /*11b60*/  IMAD.X R53, RZ, RZ, RZ, P3 ;  /* 0x000000ffff357224 */ /* 0x000fe200018e06ff */
[----:B------:R-:W-:Y:S01]  /*11b70*/  IADD3 R91, P3, PT, R91, R84, RZ ;  /* 0x000000545b5b7210 */ /* 0x000fe20007f7e0ff */
[----:B------:R-:W-:Y:S01]  /*11b80*/  IMAD.MOV.U32 R52, RZ, RZ, R85 ;  /* 0x000000ffff347224 */ /* 0x000fe200078e0055 */
[C---:B------:R-:W-:Y:S01]  /*11b90*/  ISETP.GE.U32.AND.EX P1, PT, R104.reuse, R95, PT, P1 ;  /* 0x0000005f6800720c */ /* 0x040fe20003f26110 */
[----:B------:R-:W-:Y:S01]  /*11ba0*/  IMAD.X R104, R104, 0x1, R121, P6 ;  /* 0x0000000168687824 */ /* 0x000fe200030e0679 */
[C---:B------:R-:W-:Y:S01]  /*11bb0*/  IADD3 R105, P6, PT, R88.reuse, R105, RZ ;  /* 0x0000006958697210 */ /* 0x040fe20007fde0ff */
[----:B------:R-:W-:Y:S01]  /*11bc0*/  IMAD.X R89, RZ, RZ, RZ, P4 ;  /* 0x000000ffff597224 */ /* 0x000fe200020e06ff */
[----:B------:R-:W-:Y:S01]  /*11bd0*/  SEL R95, RZ, 0x1, P0 ;  /* 0x00000001ff5f7807 */ /* 0x000fe20000000000 */
[----:B------:R-:W-:Y:S01]  /*11be0*/  IMAD.WIDE.U32 R84, R93, 0x3d1, RZ ;  /* 0x000003d15d547825 */ /* 0x000fe200078e00ff */
[----:B------:R-:W-:-:S02]  /*11bf0*/  ISETP.GE.U32.AND P0, PT, R88, R94, PT ;  /* 0x0000005e5800720c */ /* 0x000fc40003f06070 */
[----:B------:R-:W-:Y:S01]  /*11c00*/  ISETP.GE.U32.AND P4, PT, R105, R88, PT ;  /* 0x000000586900720c */ /* 0x000fe20003f86070 */
[C---:B------:R-:W-:Y:S01]  /*11c10*/  IMAD.X R103, R104.reuse, 0x1, R103, P6 ;  /* 0x0000000168677824 */ /* 0x040fe200030e0667 */
[----:B------:R-:W-:Y:S01]  /*11c20*/  SEL R119, RZ, 0x1, P1 ;  /* 0x00000001ff777807 */ /* 0x000fe20000800000 */
[----:B------:R-:W-:Y:S01]  /*11c30*/  IMAD.MOV.U32 R92, RZ, RZ, RZ ;  /* 0x000000ffff5c7224 */ /* 0x000fe200078e00ff */
[----:B------:R-:W-:Y:S01]  /*11c40*/  ISETP.GE.U32.AND.EX P0, PT, R104, R121, PT, P0 ;  /* 0x000000796800720c */ /* 0x000fe20003f06100 */
[----:B------:R-:W-:Y:S01]  /*11c50*/  IMAD.MOV.U32 R88, RZ, RZ, R99 ;  /* 0x000000ffff587224 */ /* 0x000fe200078e0063 */
[----:B------:R-:W-:Y:S01]  /*11c60*/  ISETP.GE.U32.AND.EX P1, PT, R103, R104, PT, P4 ;  /* 0x000000686700720c */ /* 0x000fe20003f26140 */
[----:B------:R-:W-:Y:S01]  /*11c70*/  IMAD.WIDE.U32.X R50, R155, R131, R50, P2 ;  /* 0x000000839b327225 */ /* 0x000fe200010e0432 */
[----:B------:R-:W-:Y:S02]  /*11c80*/  IADD3 RZ, P5, PT, R85, R98, RZ ;  /* 0x0000006255ff7210 */ /* 0x000fe40007fbe0ff */
[----:B------:R-:W-:Y:S01]  /*11c90*/  IADD3 R119, P4, P6, R119, R96, R95 ;  /* 0x0000006077777210 */ /* 0x000fe20007e9e05f */
[----:B------:R-:W-:Y:S01]  /*11ca0*/  IMAD.WIDE.U32 R84, R93, 0x3d1, R92 ;  /* 0x000003d15d547825 */ /* 0x000fe200078e005c */
[----:B------:R-:W-:-:S02]  /*11cb0*/  SEL R96, RZ, 0x1, P0 ;  /* 0x00000001ff607807 */ /* 0x000fc40000000000 */
[----:B------:R-:W-:Y:S01]  /*11cc0*/  SEL R99, RZ, 0x1, P1 ;  /* 0x00000001ff637807 */ /* 0x000fe20000800000 */
[----:B------:R-:W-:Y:S01]  /*11cd0*/  IMAD.IADD R85, R98, 0x1, R85 ;  /* 0x0000000162557824 */ /* 0x000fe200078e0255 */
[----:B------:R-:W-:Y:S01]  /*11ce0*/  IADD3.X R98, PT, PT, RZ, R97, RZ, P4, P6 ;  /* 0x00000061ff627210 */ /* 0x000fe200027ec4ff */
[----:B------:R-:W-:Y:S01]  /*11cf0*/  IMAD.WIDE.U32 R94, R103, 0x3d1, RZ ;  /* 0x000003d1675e7825 */ /* 0x000fe200078e00ff */
[----:B------:R-:W-:Y:S02]  /*11d00*/  IADD3 R99, P1, P6, R99, R50, R96 ;  /* 0x0000003263637210 */ /* 0x000fe40007e3e060 */
[-C--:B------:R-:W-:Y:S01]  /*11d10*/  IADD3 R92, P4, PT, R119, R90.reuse, RZ ;  /* 0x0000005a775c7210 */ /* 0x080fe20007f9e0ff */
[----:B------:R-:W-:Y:S01]  /*11d20*/  IMAD.WIDE.U32.X R96, RZ, R101, R88, P5 ;  /* 0x00000065ff607225 */ /* 0x000fe200028e0458 */
[----:B------:R-:W-:Y:S02]  /*11d30*/  IADD3.X R123, PT, PT, RZ, R51, RZ, P1, P6 ;  /* 0x00000033ff7b7210 */ /* 0x000fe40000fec4ff */
[----:B------:R-:W-:Y:S01]  /*11d40*/  ISETP.GE.U32.AND P1, PT, R84, RZ, PT ;  /* 0x000000ff5400720c */ /* 0x000fe20003f26070 */
[----:B------:R-:W-:Y:S01]  /*11d50*/  IMAD.WIDE.U32 R88, R105, 0x3d1, RZ ;  /* 0x000003d169587825 */ /* 0x000fe200078e00ff */
[----:B------:R-:W-:-:S02]  /*11d60*/  ISETP.GE.U32.AND P2, PT, R92, R90, PT ;  /* 0x0000005a5c00720c */ /* 0x000fc40003f46070 */
[----:B------:R-:W-:Y:S01]  /*11d70*/  ISETP.GE.U32.AND.EX P1, PT, R85, R93, PT, P1 ;  /* 0x0000005d5500720c */ /* 0x000fe20003f26110 */
[----:B------:R-:W-:Y:S01]  /*11d80*/  IMAD.WIDE.U32 R94, P0, RZ, R105, R94 ;  /* 0x00000069ff5e7225 */ /* 0x000fe2000780005e */
[----:B------:R-:W-:-:S03]  /*11d90*/  IADD3 R119, P6, PT, R96, R88, RZ ;  /* 0x0000005860777210 */ /* 0x000fc60007fde0ff */
[----:B------:R-:W-:Y:S01]  /*11da0*/  IMAD.X R90, R91, 0x1, R98, P4 ;  /* 0x000000015b5a7824 */ /* 0x000fe200020e0662 */
[----:B------:R-:W-:Y:S01]  /*11db0*/  IADD3 R121, P5, PT, R89, R94, RZ ;  /* 0x0000005e59797210 */ /* 0x000fe20007fbe0ff */
[----:B------:R-:W-:Y:S01]  /*11dc0*/  IMAD.WIDE.U32.X R52, R131, R131, R52, P3 ;  /* 0x0000008383347225 */ /* 0x000fe200018e0434 */
[----:B------:R-:W-:Y:S02]  /*11dd0*/  IADD3 R99, P4, PT, R92, R99, RZ ;  /* 0x000000635c637210 */ /* 0x000fe40007f9e0ff */
[----:B------:R-:W-:Y:S01]  /*11de0*/  SEL R94, RZ, 0x1, P1 ;  /* 0x00000001ff5e7807 */ /* 0x000fe20000800000 */
[----:B------:R-:W-:Y:S01]  /*11df0*/  IMAD.X R96, R121, 0x1, R97, P6 ;  /* 0x0000000179607824 */ /* 0x000fe200030e0661 */
[----:B------:R-:W-:Y:S01]  /*11e00*/  ISETP.GE.U32.AND P6, PT, R99, R92, PT ;  /* 0x0000005c6300720c */ /* 0x000fe20003fc6070 */
[C---:B------:R-:W-:Y:S01]  /*11e10*/  IMAD.X R97, R90.reuse, 0x1, R123, P4 ;  /* 0x000000015a617824 */ /* 0x040fe200020e067b */
[C---:B------:R-:W-:Y:S01]  /*11e20*/  ISETP.GE.U32.AND P4, PT, R119.reuse, R88, PT ;  /* 0x000000587700720c */ /* 0x040fe20003f86070 */
[----:B------:R-:W-:Y:S01]  /*11e30*/  IMAD.X R89, RZ, RZ, RZ, P0 ;  /* 0x000000ffff597224 */ /* 0x000fe200000e06ff */
[----:B------:R-:W-:Y:S01]  /*11e40*/  IADD3 R94, P0, P3, R119, R101, R94 ;  /* 0x00000065775e7210 */ /* 0x000fe20007b1e05e */
[----:B------:R-:W-:Y:S01]  /*11e50*/  IMAD.MOV.U32 R88, RZ, RZ, R95 ;  /* 0x000000ffff587224 */ /* 0x000fe200078e005f */
[----:B------:R-:W-:Y:S01]  /*11e60*/  ISETP.GE.U32.AND.EX P2, PT, R90, R91, PT, P2 ;  /* 0x0000005b5a00720c */ /* 0x000fe20003f46120 */
[----:B------:R-:W-:Y:S01]  /*11e70*/  IMAD.WIDE.U32 R50, R140, R140, R84 ;  /* 0x0000008c8c327225 */ /* 0x000fe200078e0054 */
[----:B------:R-:W-:-:S02]  /*11e80*/  ISETP.GE.U32.AND.EX P6, PT, R97, R90, PT, P6 ;  /* 0x0000005a6100720c */ /* 0x000fc40003fc6160 */
[----:B------:R-:W-:Y:S01]  /*11e90*/  IADD3.X R98, PT, PT, R96, R105, RZ, P0, P3 ;  /* 0x0000006960627210 */ /* 0x000fe200007e64ff */
[----:B------:R-:W-:Y:S01]  /*11ea0*/  IMAD.WIDE.U32 R90, R97, 0x3d1, RZ ;  /* 0x000003d1615a7825 */ /* 0x000fe200078e00ff */
[----:B------:R-:W-:Y:S02]  /*11eb0*/  ISETP.EQ.U32.AND P3, PT, R94, R101, PT ;  /* 0x000000655e00720c */ /* 0x000fe40003f62070 */
[----:B------:R-:W-:Y:S01]  /*11ec0*/  ISETP.GE.U32.AND.EX P4, PT, R96, R121, PT, P4 ;  /* 0x000000796000720c */ /* 0x000fe20003f86140 */
[----:B------:R-:W-:Y:S01]  /*11ed0*/  IMAD.WIDE.U32.X R92, RZ, R103, R88, P5 ;  /* 0x00000067ff5c7225 */ /* 0x000fe200028e0458 */
[----:B------:R-:W-:Y:S02]  /*11ee0*/  SEL R104, RZ, 0x1, P2 ;  /* 0x00000001ff687807 */ /* 0x000fe40001000000 */
[----:B------:R-:W-:Y:S01]  /*11ef0*/  SEL R95, RZ, 0x1, P6 ;  /* 0x00000001ff5f7807 */ /* 0x000fe20003000000 */
[----:B------:R-:W-:Y:S01]  /*11f00*/  IMAD.WIDE.U32 R88, R99, 0x3d1, RZ ;  /* 0x000003d163587825 */ /* 0x000fe200078e00ff */
[----:B------:R-:W-:-:S02]  /*11f10*/  ISETP.LT.U32.AND P0, PT, R94, R101, PT ;  /* 0x000000655e00720c */ /* 0x000fc40003f01070 */
[----:B------:R-:W-:Y:S01]  /*11f20*/  ISETP.EQ.AND.EX P3, PT, R98, R105, !P1, P3 ;  /* 0x000000696200720c */ /* 0x000fe20004f62330 */
[----:B------:R-:W-:Y:S01]  /*11f30*/  IMAD.WIDE.U32 R90, P1, RZ, R99, R90 ;  /* 0x00000063ff5a7225 */ /* 0x000fe2000782005a */
[----:B------:R-:W-:Y:S02]  /*11f40*/  SEL R101, RZ, 0x1, P4 ;  /* 0x00000001ff657807 */ /* 0x000fe40002000000 */
[----:B------:R-:W-:Y:S01]  /*11f50*/  IADD3 R95, P5, P6, R95, R52, R104 ;  /* 0x000000345f5f7210 */ /* 0x000fe20007ebe068 */
[----:B------:R-:W-:Y:S01]  /*11f60*/  IMAD.MOV.U32 R52, RZ, RZ, R91 ;  /* 0x000000ffff347224 */ /* 0x000fe200078e005b */
[----:B------:R-:W-:Y:S01]  /*11f70*/  ISETP.GE.U32.AND P2, PT, R50, R84, PT ;  /* 0x000000543200720c */ /* 0x000fe20003f46070 */
[----:B------:R-:W-:Y:S01]  /*11f80*/  IMAD.IADD R84, R86, 0x1, R51 ;  /* 0x0000000156547824 */ /* 0x000fe200078e0233 */
[----:B------:R-:W-:Y:S02]  /*11f90*/  ISETP.LT.U32.OR.EX P0, PT, R98, R105, P3, P0 ;  /* 0x000000696200720c */ /* 0x000fe40001f01500 */
        /* <DEDUP_REMOVED lines=16> */
[----:B------:R-:W-:Y:S01]  /*120a0*/  IADD3 R105, P3, P4, R90, R52, R105 ;  /* 0x000000345a697210 */ /* 0x000fe20007c7e069 */
[----:B------:R-:W-:Y:S01]  /*120b0*/  IMAD.MOV.U32 R52, RZ, RZ, R89 ;  /* 0x000000ffff347224 */ /* 0x000fe200078e0059 */
        /* <DEDUP_REMOVED lines=23> */
[----:B------:R-:W-:Y:S02]  /*12230*/  ISETP.EQ.AND.EX P2, PT, R88, R115, !P2, P6 ;  /* 0x000000735800720c */ /* 0x000fe40005742360 */
[----:B------:R-:W-:-:S04]  /*12240*/  ISETP.LT.U32.AND P6, PT, R51, R87, PT ;  /* 0x000000573300720c */ /* 0x000fc80003fc1070 */
[----:B------:R-:W-:Y:S02]  /*12250*/  ISETP.LT.U32.OR.EX P2, PT, R88, R115, P2, P6 ;  /* 0x000000735800720c */ /* 0x000fe40001741560 */
[----:B------:R-:W-:Y:S02]  /*12260*/  ISETP.GE.U32.AND P6, PT, R105, R90, PT ;  /* 0x0000005a6900720c */ /* 0x000fe40003fc6070 */
[----:B------:R-:W-:Y:S02]  /*12270*/  SEL R86, RZ, 0x1, !P2 ;  /* 0x00000001ff567807 */ /* 0x000fe40005000000 */
[----:B------:R-:W-:Y:S02]  /*12280*/  ISETP.GE.U32.AND.EX P6, PT, R104, R85, PT, P6 ;  /* 0x000000556800720c */ /* 0x000fe40003fc6160 */
[----:B------:R-:W-:Y:S02]  /*12290*/  SEL R115, RZ, 0x1, P3 ;  /* 0x00000001ff737807 */ /* 0x000fe40001800000 */
[----:B------:R-:W-:-:S02]  /*122a0*/  SEL R91, RZ, 0x1, P6 ;  /* 0x00000001ff5b7807 */ /* 0x000fc40003000000 */
[----:B------:R-:W-:Y:S02]  /*122b0*/  IADD3 R89, P1, P6, R86, R92, R117 ;  /* 0x0000005c56597210 */ /* 0x000fe40007e3e075 */
[----:B------:R-:W-:Y:S02]  /*122c0*/  ISETP.EQ.U32.AND P3, PT, R92, R103, PT ;  /* 0x000000675c00720c */ /* 0x000fe40003f62070 */
[----:B------:R-:W-:Y:S02]  /*122d0*/  IADD3.X R85, PT, PT, RZ, R96, R116, P1, P6 ;  /* 0x00000060ff557210 */ /* 0x000fe40000fec474 */
[----:B------:R-:W-:Y:S02]  /*122e0*/  IADD3 R91, P6, PT, R91, R52, RZ ;  /* 0x000000345b5b7210 */ /* 0x000fe40007fde0ff */
[----:B------:R-:W-:Y:S02]  /*122f0*/  ISETP.GE.U32.AND P1, PT, R113, R46, PT ;  /* 0x0000002e7100720c */ /* 0x000fe40003f26070 */
[----:B------:R-:W-:Y:S01]  /*12300*/  ISETP.EQ.AND.EX P3, PT, R96, R99, P0, P3 ;  /* 0x000000636000720c */ /* 0x000fe20000762330 */
[----:B------:R-:W-:Y:S01]  /*12310*/  IMAD.X R93, RZ, RZ, R53, P6 ;  /* 0x000000ffff5d7224 */ /* 0x000fe200030e0635 */
[----:B------:R-:W-:-:S02]  /*12320*/  ISETP.GE.U32.AND.EX P1, PT, R114, R47, PT, P1 ;  /* 0x0000002f7200720c */ /* 0x000fc40003f26110 */
[----:B------:R-:W-:Y:S02]  /*12330*/  ISETP.LT.U32.AND P6, PT, R92, R103, PT ;  /* 0x000000675c00720c */ /* 0x000fe40003fc1070 */
[C---:B------:R-:W-:Y:S02]  /*12340*/  ISETP.EQ.U32.AND P0, PT, R89.reuse, R117, PT ;  /* 0x000000755900720c */ /* 0x040fe40003f02070 */
[----:B------:R-:W-:Y:S02]  /*12350*/  ISETP.LT.U32.OR.EX P6, PT, R96, R99, P3, P6 ;  /* 0x000000636000720c */ /* 0x000fe40001fc1560 */
[----:B------:R-:W-:Y:S02]  /*12360*/  ISETP.LT.U32.AND P3, PT, R89, R117, PT ;  /* 0x000000755900720c */ /* 0x000fe40003f61070 */
[----:B------:R-:W-:Y:S02]  /*12370*/  ISETP.EQ.AND.EX P0, PT, R85, R116, P2, P0 ;  /* 0x000000745500720c */ /* 0x000fe40001702300 */
[----:B------:R-:W-:-:S02]  /*12380*/  ISETP.LT.U32.AND P2, PT, R109, R42, PT ;  /* 0x0000002a6d00720c */ /* 0x000fc40003f41070 */
[----:B------:R-:W-:Y:S02]  /*12390*/  ISETP.LT.U32.OR.EX P0, PT, R85, R116, P0, P3 ;  /* 0x000000745500720c */ /* 0x000fe40000701530 */
[----:B------:R-:W-:Y:S02]  /*123a0*/  ISETP.LT.U32.OR.EX P3, PT, R112, R43, P5, P2 ;  /* 0x0000002b7000720c */ /* 0x000fe40002f61520 */
[----:B------:R-:W-:Y:S02]  /*123b0*/  @P1 ISETP.NE.U32.AND P5, PT, R113, R46, PT ;  /* 0x0000002e7100120c */ /* 0x000fe40003fa5070 */
[----:B------:R-:W-:Y:S02]  /*123c0*/  SEL R52, RZ, 0x1, !P6 ;  /* 0x00000001ff347807 */ /* 0x000fe40007000000 */
[----:B------:R-:W-:Y:S02]  /*123d0*/  PLOP3.LUT P2, PT, PT, PT, PT, 0x8, 0x80 ;  /* 0x000000000080781c */ /* 0x000fe40003f4e170 */
[----:B------:R-:W-:-:S02]  /*123e0*/  SEL R53, RZ, 0x1, !P4 ;  /* 0x00000001ff357807 */ /* 0x000fc40006000000 */
[----:B------:R-:W-:Y:S02]  /*123f0*/  @P1 ISETP.NE.OR.EX P2, PT, R114, R47, !P3, P5 ;  /* 0x0000002f7200120c */ /* 0x000fe40005f45750 */
[----:B------:R-:W-:Y:S02]  /*12400*/  IADD3 R52, P1, P4, R105, R97, R52 ;  /* 0x0000006169347210 */ /* 0x000fe40007c3e034 */
[----:B------:R-:W-:Y:S02]  /*12410*/  SEL R87, RZ, 0x1, !P0 ;  /* 0x00000001ff577807 */ /* 0x000fe40004000000 */
[----:B------:R-:W-:Y:S02]  /*12420*/  IADD3.X R90, PT, PT, R104, R95, RZ, P1, P4 ;  /* 0x0000005f685a7210 */ /* 0x000fe40000fe84ff */
[----:B------:R-:W-:Y:S02]  /*12430*/  ISETP.EQ.U32.AND P5, PT, R52, R97, PT ;  /* 0x000000613400720c */ /* 0x000fe40003fa2070 */
[----:B------:R-:W-:-:S02]  /*12440*/  SEL R99, RZ, 0x1, !P3 ;  /* 0x00000001ff637807 */ /* 0x000fc40005800000 */
[----:B------:R-:W-:Y:S02]  /*12450*/  IADD3 R87, P3, P4, R87, R52, R100 ;  /* 0x0000003457577210 */ /* 0x000fe40007c7e064 */
[----:B------:R-:W-:Y:S02]  /*12460*/  ISETP.LT.U32.AND P1, PT, R52, R97, PT ;  /* 0x000000613400720c */ /* 0x000fe40003f21070 */
[CC--:B------:R-:W-:Y:S02]  /*12470*/  ISETP.EQ.AND.EX P6, PT, R90.reuse, R95.reuse, P6, P5 ;  /* 0x0000005f5a00720c */ /* 0x0c0fe400037c2350 */
[----:B------:R-:W-:Y:S02]  /*12480*/  IADD3.X R86, PT, PT, RZ, R90, R102, P3, P4 ;  /* 0x0000005aff567210 */ /* 0x000fe40001fe8466 */
[----:B------:R-:W-:Y:S02]  /*12490*/  ISETP.EQ.U32.AND P3, PT, R87, R100, PT ;  /* 0x000000645700720c */ /* 0x000fe40003f62070 */
[----:B------:R-:W-:-:S02]  /*124a0*/  ISETP.LT.U32.OR.EX P1, PT, R90, R95, P6, P1 ;  /* 0x0000005f5a00720c */ /* 0x000fc40003721510 */
[----:B------:R-:W-:Y:S02]  /*124b0*/  IADD3 R92, P5, PT, R53, R42, RZ ;  /* 0x0000002a355c7210 */ /* 0x000fe40007fbe0ff */
[----:B------:R-:W-:Y:S02]  /*124c0*/  ISETP.LT.U32.AND P4, PT, R87, R100, PT ;  /* 0x000000645700720c */ /* 0x000fe40003f81070 */
[C---:B------:R-:W-:Y:S01]  /*124d0*/  ISETP.EQ.AND.EX P3, PT, R86.reuse, R102, P0, P3 ;  /* 0x000000665600720c */ /* 0x040fe20000762330 */
[----:B------:R-:W-:Y:S01]  /*124e0*/  IMAD.X R95, RZ, RZ, R43, P5 ;  /* 0x000000ffff5f7224 */ /* 0x000fe200028e062b */
[----:B------:R-:W-:Y:S02]  /*124f0*/  SEL R52, RZ, 0x1, !P1 ;  /* 0x00000001ff347807 */ /* 0x000fe40004800000 */
[----:B------:R-:W-:Y:S02]  /*12500*/  IADD3 R53, P1, PT, R99, R46, RZ ;  /* 0x0000002e63357210 */ /* 0x000fe40007f3e0ff */
[----:B------:R-:W-:-:S02]  /*12510*/  ISETP.LT.U32.OR.EX P3, PT, R86, R102, P3, P4 ;  /* 0x000000665600720c */ /* 0x000fc40001f61540 */
[----:B------:R-:W-:Y:S01]  /*12520*/  IADD3 R90, P6, PT, R115, R44, RZ ;  /* 0x0000002c735a7210 */ /* 0x000fe20007fde0ff */
[----:B------:R-:W-:Y:S01]  /*12530*/  IMAD.X R97, RZ, RZ, R47, P1 ;  /* 0x000000ffff617224 */ /* 0x000fe200008e062f */
[----:B------:R-:W-:Y:S02]  /*12540*/  IADD3 R101, P1, P4, R91, R101, R52 ;  /* 0x000000655b657210 */ /* 0x000fe40007c3e034 */
[----:B------:R-:W-:Y:S01]  /*12550*/  SEL R96, RZ, 0x1, !P3 ;  /* 0x00000001ff607807 */ /* 0x000fe20005800000 */
[----:B------:R-:W-:Y:S01]  /*12560*/  IMAD.X R91, RZ, RZ, R45, P6 ;  /* 0x000000ffff5b7224 */ /* 0x000fe200030e062d */
[----:B------:R-:W-:Y:S02]  /*12570*/  IADD3.X R93, PT, PT, R93, RZ, RZ, P1, P4 ;  /* 0x000000ff5d5d7210 */ /* 0x000fe40000fe84ff */
[----:B------:R-:W-:Y:S02]  /*12580*/  IADD3 R96, P4, PT, R96, R101, RZ ;  /* 0x0000006560607210 */ /* 0x000fe40007f9e0ff */
[----:B------:R-:W-:-:S02]  /*12590*/  SEL R90, R90, RZ, P2 ;  /* 0x000000ff5a5a7207 */ /* 0x000fc40001000000 */
[----:B------:R-:W-:Y:S01]  /*125a0*/  SEL R92, R92, RZ, P2 ;  /* 0x000000ff5c5c7207 */ /* 0x000fe20001000000 */
[----:B------:R-:W-:Y:S01]  /*125b0*/  IMAD.X R93, RZ, RZ, R93, P4 ;  /* 0x000000ffff5d7224 */ /* 0x000fe200020e065d */
[----:B------:R-:W-:Y:S02]  /*125c0*/  ISETP.NE.U32.AND P4, PT, R96, RZ, PT ;  /* 0x000000ff6000720c */ /* 0x000fe40003f85070 */
[----:B------:R-:W-:Y:S02]  /*125d0*/  IADD3 R107, P3, PT, R107, -R90, RZ ;  /* 0x8000005a6b6b7210 */ /* 0x000fe40007f7e0ff */
[----:B------:R-:W-:Y:S02]  /*125e0*/  ISETP.NE.AND.EX P4, PT, R93, RZ, PT, P4 ;  /* 0x000000ff5d00720c */ /* 0x000fe40003f85340 */
[----:B------:R-:W-:Y:S02]  /*125f0*/  SEL R52, R48, RZ, P2 ;  /* 0x000000ff30347207 */ /* 0x000fe40001000000 */
[----:B------:R-:W-:-:S02]  /*12600*/  SEL R90, R53, RZ, P2 ;  /* 0x000000ff355a7207 */ /* 0x000fc40001000000 */
        /* <DEDUP_REMOVED lines=20> */
.L_x_337:
        /* <DEDUP_REMOVED lines=34> */
.L_x_336:
[----:B------:R-:W-:Y:S05]  /*12970*/  BSYNC.RECONVERGENT B1 ;  /* 0x0000000000017941 */ /* 0x000fea0003800200 */
.L_x_335:
[----:B------:R-:W-:Y:S01]  /*12980*/  ISETP.GE.U32.AND P5, PT, R95, R48, PT ;  /* 0x000000305f00720c */ /* 0x000fe20003fa6070 */
[----:B------:R-:W-:Y:S01]  /*12990*/  IMAD.SHL.U32 R101, R109, 0x2, RZ ;  /* 0x000000026d657824 */ /* 0x000fe200078e00ff */
[----:B------:R-:W-:Y:S01]  /*129a0*/  ISETP.GE.U32.AND P1, PT, R87, R46, PT ;  /* 0x0000002e5700720c */ /* 0x000fe20003f26070 */
[----:B------:R-:W-:Y:S01]  /*129b0*/  IMAD.SHL.U32 R103, R111, 0x2, RZ ;  /* 0x000000026f677824 */ /* 0x000fe200078e00ff */
[CC--:B------:R-:W-:Y:S01]  /*129c0*/  ISETP.EQ.U32.AND P2, PT, R51.reuse, R44.reuse, PT ;  /* 0x0000002c3300720c */ /* 0x0c0fe20003f42070 */
[----:B------:R-:W-:Y:S01]  /*129d0*/  BSSY.RECONVERGENT B1, `(.L_x_338) ;  /* 0x00000a6000017945 */ /* 0x000fe20003800200 */
[----:B------:R-:W-:Y:S02]  /*129e0*/  ISETP.GE.U32.AND.EX P5, PT, R84, R49, PT, P5 ;  /* 0x000000315400720c */ /* 0x000fe40003fa6150 */
[----:B------:R-:W-:Y:S02]  /*129f0*/  ISETP.GE.U32.AND.EX P1, PT, R86, R47, PT, P1 ;  /* 0x0000002f5600720c */ /* 0x000fe40003f26110 */
[----:B------:R-:W-:-:S02]  /*12a00*/  ISETP.LT.U32.AND P4, PT, R51, R44, PT ;  /* 0x0000002c3300720c */ /* 0x000fc40003f81070 */
[CC--:B------:R-:W-:Y:S02]  /*12a10*/  ISETP.EQ.AND.EX P2, PT, R88.reuse, R45.reuse, !P5, P2 ;  /* 0x0000002d5800720c */ /* 0x0c0fe40006f42320 */
[CC--:B------:R-:W-:Y:S02]  /*12a20*/  ISETP.EQ.U32.AND P3, PT, R89.reuse, R42.reuse, PT ;  /* 0x0000002a5900720c */ /* 0x0c0fe40003f62070 */
[----:B------:R-:W-:Y:S02]  /*12a30*/  ISETP.LT.U32.OR.EX P2, PT, R88, R45, P2, P4 ;  /* 0x0000002d5800720c */ /* 0x000fe40001741540 */
[----:B------:R-:W-:Y:S02]  /*12a40*/  SHF.L.W.U32.HI R91, R110, 0x1, R107 ;  /* 0x000000016e5b7819 */ /* 0x000fe40000010e6b */
[----:B------:R-:W-:Y:S02]  /*12a50*/  ISETP.LT.U32.AND P0, PT, R89, R42, PT ;  /* 0x0000002a5900720c */ /* 0x000fe40003f01070 */
[----:B------:R-:W-:-:S02]  /*12a60*/  ISETP.EQ.AND.EX P3, PT, R85, R43, P2, P3 ;  /* 0x0000002b5500720c */ /* 0x000fc40001762330 */
[----:B------:R-:W-:Y:S02]  /*12a70*/  ISETP.GE.AND P4, PT, R110, RZ, PT ;  /* 0x000000ff6e00720c */ /* 0x000fe40003f86270 */
[----:B------:R-:W-:Y:S02]  /*12a80*/  SHF.L.W.U32.HI R90, R107, 0x1, R108 ;  /* 0x000000016b5a7819 */ /* 0x000fe40000010e6c */
[----:B------:R-:W-:Y:S02]  /*12a90*/  ISETP.EQ.U32.AND P6, PT, R91, R107, PT ;  /* 0x0000006b5b00720c */ /* 0x000fe40003fc2070 */
[----:B------:R-:W-:Y:S02]  /*12aa0*/  SEL R53, RZ, 0x1, P5 ;  /* 0x00000001ff357807 */ /* 0x000fe40002800000 */
[----:B------:R-:W-:Y:S02]  /*12ab0*/  @P1 ISETP.NE.U32.AND P5, PT, R87, R46, PT ;  /* 0x0000002e5700120c */ /* 0x000fe40003fa5070 */
[----:B------:R-:W-:-:S02]  /*12ac0*/  ISETP.LT.U32.OR.EX P0, PT, R85, R43, P3, P0 ;  /* 0x0000002b5500720c */ /* 0x000fc40001f01500 */
[----:B------:R-:W-:Y:S02]  /*12ad0*/  ISETP.LT.U32.AND P3, PT, R91, R107, PT ;  /* 0x0000006b5b00720c */ /* 0x000fe40003f61070 */
[----:B------:R-:W-:Y:S02]  /*12ae0*/  ISETP.EQ.AND.EX P6, PT, R90, R108, !P4, P6 ;  /* 0x0000006c5a00720c */ /* 0x000fe400067c2360 */
[----:B------:R-:W-:Y:S02]  /*12af0*/  PLOP3.LUT P4, PT, PT, PT, PT, 0x8, 0x80 ;  /* 0x000000000080781c */ /* 0x000fe40003f8e170 */
[----:B------:R-:W-:Y:S02]  /*12b00*/  @P1 ISETP.NE.OR.EX P4, PT, R86, R47, !P0, P5 ;  /* 0x0000002f5600120c */ /* 0x000fe40004785750 */
[----:B------:R-:W-:Y:S02]  /*12b10*/  IADD3 R50, P1, PT, R53, R44, RZ ;  /* 0x0000002c35327210 */ /* 0x000fe40007f3e0ff */
[----:B------:R-:W-:-:S02]  /*12b20*/  ISETP.LT.U32.OR.EX P3, PT, R90, R108, P6, P3 ;  /* 0x0000006c5a00720c */ /* 0x000fc40003761530 */
[----:B------:R-:W-:Y:S01]  /*12b30*/  SEL R50, R50, RZ, P4 ;  /* 0x000000ff32327207 */ /* 0x000fe20002000000 */
[----:B------:R-:W-:Y:S01]  /*12b40*/  IMAD.X R53, RZ, RZ, R45, P1 ;  /* 0x000000ffff357224 */ /* 0x000fe200008e062d */
[----:B------:R-:W-:Y:S02]  /*12b50*/  SEL R92, RZ, 0x1, !P3 ;  /* 0x00000001ff5c7807 */ /* 0x000fe40005800000 */
[----:B------:R-:W-:Y:S02]  /*12b60*/  IADD3 R93, P1, PT, R51, -R50, RZ ;  /* 0x80000032335d7210 */ /* 0x000fe40007f3e0ff */
[----:B------:R-:W-:Y:S02]  /*12b70*/  LOP3.LUT R92, R101, R92, RZ, 0xfc, !PT ;  /* 0x0000005c655c7212 */ /* 0x000fe400078efcff */
[----:B------:R-:W-:Y:S02]  /*12b80*/  SEL R53, R53, RZ, P4 ;  /* 0x000000ff35357207 */ /* 0x000fe40002000000 */
[----:B------:R-:W-:-:S02]  /*12b90*/  SHF.L.U64.HI R51, R109, 0x1, R112 ;  /* 0x000000016d337819 */ /* 0x000fc40000010270 */
[-C--:B------:R-:W-:Y:S01]  /*12ba0*/  ISETP.EQ.U32.AND P6, PT, R92, R109.reuse, PT ;  /* 0x0000006d5c00720c */ /* 0x080fe20003fc2070 */
[----:B------:R-:W-:Y:S01]  /*12bb0*/  IMAD.X R94, R88, 0x1, ~R53, P1 ;  /* 0x00000001585e7824 */ /* 0x000fe200008e0e35 */
[----:B------:R-:W-:Y:S01]  /*12bc0*/  SEL R99, R48, RZ, P4 ;  /* 0x000000ff30637207 */ /* 0x000fe20002000000 */
[----:B------:R-:W-:Y:S01]  /*12bd0*/  IMAD.SHL.U32 R88, R113, 0x2, RZ ;  /* 0x0000000271587824 */ /* 0x000fe200078e00ff */
[----:B------:R-:W-:Y:S02]  /*12be0*/  ISETP.LT.U32.AND P1, PT, R92, R109, PT ;  /* 0x0000006d5c00720c */ /* 0x000fe40003f21070 */
[----:B------:R-:W-:Y:S02]  /*12bf0*/  ISETP.EQ.AND.EX P6, PT, R51, R112, P3, P6 ;  /* 0x000000703300720c */ /* 0x000fe40001fc2360 */
[----:B------:R-:W-:Y:S02]  /*12c00*/  IADD3 R99, P5, PT, R95, -R99, RZ ;  /* 0x800000635f637210 */ /* 0x000fe40007fbe0ff */
[----:B------:R-:W-:-:S02]  /*12c10*/  SEL R53, R49, RZ, P4 ;  /* 0x000000ff31357207 */ /* 0x000fc40002000000 */
[----:B------:R-:W-:Y:S02]  /*12c20*/  ISETP.LT.U32.OR.EX P1, PT, R51, R112, P6, P1 ;  /* 0x000000703300720c */ /* 0x000fe40003721510 */
[----:B------:R-:W-:Y:S01]  /*12c30*/  SEL R95, RZ, 0x1, !P2 ;  /* 0x00000001ff5f7807 */ /* 0x000fe20005000000 */
[----:B------:R-:W-:Y:S01]  /*12c40*/  IMAD.X R100, R84, 0x1, ~R53, P5 ;  /* 0x0000000154647824 */ /* 0x000fe200028e0e35 */
[----:B------:R-:W-:Y:S02]  /*12c50*/  SEL R53, RZ, 0x1, !P1 ;  /* 0x00000001ff357807 */ /* 0x000fe40004800000 */
[----:B------:R-:W-:Y:S02]  /*12c60*/  ISETP.GE.U32.AND P3, PT, R99, R40, PT ;  /* 0x000000286300720c */ /* 0x000fe40003f66070 */
[----:B------:R-:W-:Y:S02]  /*12c70*/  IADD3 R96, P2, PT, R95, R42, RZ ;  /* 0x0000002a5f607210 */ /* 0x000fe40007f5e0ff */
[----:B------:R-:W-:-:S02]  /*12c80*/  LOP3.LUT R102, R88, R53, RZ, 0xfc, !PT ;  /* 0x0000003558667212 */ /* 0x000fc400078efcff */
[----:B------:R-:W-:Y:S01]  /*12c90*/  ISETP.GE.U32.AND.EX P3, PT, R100, R41, PT, P3 ;  /* 0x000000296400720c */ /* 0x000fe20003f66130 */
[----:B------:R-:W-:Y:S01]  /*12ca0*/  IMAD.X R98, RZ, RZ, R43, P2 ;  /* 0x000000ffff627224 */ /* 0x000fe200010e062b */
[----:B------:R-:W-:Y:S02]  /*12cb0*/  ISETP.EQ.U32.AND P6, PT, R93, R38, PT ;  /* 0x000000265d00720c */ /* 0x000fe40003fc2070 */
[----:B------:R-:W-:Y:S02]  /*12cc0*/  SEL R96, R96, RZ, P4 ;  /* 0x000000ff60607207 */ /* 0x000fe40002000000 */
[----:B------:R-:W-:Y:S02]  /*12cd0*/  SHF.L.U64.HI R52, R113, 0x1, R114 ;  /* 0x0000000171347819 */ /* 0x000fe40000010272 */
[----:B------:R-:W-:Y:S02]  /*12ce0*/  ISETP.GE.U32.AND P2, PT, R102, R113, PT ;  /* 0x000000716600720c */ /* 0x000fe40003f46070 */
[----:B------:R-:W-:-:S02]  /*12cf0*/  SEL R84, RZ, 0xffffffff, P3 ;  /* 0xffffffffff547807 */ /* 0x000fc40001800000 */
[-C--:B------:R-:W-:Y:S02]  /*12d00*/  ISETP.EQ.AND.EX P3, PT, R94, R39.reuse, !P3, P6 ;  /* 0x000000275e00720c */ /* 0x080fe40005f62360 */
[----:B------:R-:W-:Y:S02]  /*12d10*/  ISETP.LT.U32.AND P6, PT, R93, R38, PT ;  /* 0x000000265d00720c */ /* 0x000fe40003fc1070 */
[----:B------:R-:W-:Y:S02]  /*12d20*/  IADD3 R96, P5, PT, R89, -R96, RZ ;  /* 0x8000006059607210 */ /* 0x000fe40007fbe0ff */
[----:B------:R-:W-:Y:S02]  /*12d30*/  SEL R98, R98, RZ, P4 ;  /* 0x000000ff62627207 */ /* 0x000fe40002000000 */
[----:B------:R-:W-:Y:S02]  /*12d40*/  ISETP.GE.U32.AND.EX P2, PT, R52, R114, PT, P2 ;  /* 0x000000723400720c */ /* 0x000fe40003f46120 */
[----:B------:R-:W-:Y:S01]  /*12d50*/  ISETP.LT.U32.OR.EX P3, PT, R94, R39, P3, P6 ;  /* 0x000000275e00720c */ /* 0x000fe20001f61560 */
[----:B------:R-:W-:Y:S01]  /*12d60*/  IMAD.X R98, R85, 0x1, ~R98, P5 ;  /* 0x0000000155627824 */ /* 0x000fe200028e0e62 */
[----:B------:R-:W-:-:S02]  /*12d70*/  IADD3 R85, P5, P6, R84, R93, -R38 ;  /* 0x0000005d54557210 */ /* 0x000fc40007ebe826 */
[----:B------:R-:W-:Y:S02]  /*12d80*/  SEL R50, RZ, 0xffffffff, !P3 ;  /* 0xffffffffff327807 */ /* 0x000fe40005800000 */
[----:B------:R-:W-:Y:S02]  /*12d90*/  IADD3.X R84, PT, PT, R84, R94, ~R39, P5, P6 ;  /* 0x0000005e54547210 */ /* 0x000fe40002fecc27 */
[----:B------:R-:W-:Y:S02]  /*12da0*/  SEL R89, RZ, 0x1, !P0 ;  /* 0x00000001ff597807 */ /* 0x000fe40004000000 */
[----:B------:R-:W-:Y:S02]  /*12db0*/  IADD3 R53, P0, P6, R50, R96, -R35 ;  /* 0x0000006032357210 */ /* 0x000fe40007e1e823 */
[----:B------:R-:W-:Y:S02]  /*12dc0*/  @P2 ISETP.EQ.U32.AND P5, PT, R102, R113, PT ;  /* 0x000000716600220c */ /* 0x000fe40003fa2070 */
[----:B------:R-:W-:-:S02]  /*12dd0*/  IADD3.X R50, PT, PT, R50, R98, ~R37, P0, P6 ;  /* 0x0000006232327210 */ /* 0x000fc400007ecc25 */
[----:B------:R-:W-:Y:S02]  /*12de0*/  PLOP3.LUT P0, PT, PT, PT, PT, 0x80, 0x8 ;  /* 0x000000000008781c */ /* 0x000fe40003f0f070 */
[----:B------:R-:W-:Y:S02]  /*12df0*/  @P2 ISETP.EQ.AND.EX P0, PT, R52, R114, P1, P5 ;  /* 0x000000723400220c */ /* 0x000fe40000f02350 */
[CC--:B------:R-:W-:Y:S02]  /*12e00*/  ISETP.EQ.U32.AND P2, PT, R96.reuse, R35.reuse, PT ;  /* 0x000000236000720c */ /* 0x0c0fe40003f42070 */
[----:B------:R-:W-:Y:S02]  /*12e10*/  IADD3 R94, P6, PT, R89, R46, RZ ;  /* 0x0000002e595e7210 */ /* 0x000fe40007fde0ff */
[----:B------:R-:W-:Y:S02]  /*12e20*/  ISETP.LT.U32.AND P5, PT, R96, R35, PT ;  /* 0x000000236000720c */ /* 0x000fe40003fa1070 */
[----:B------:R-:W-:Y:S01]  /*12e30*/  ISETP.EQ.AND.EX P2, PT, R98, R37, P3, P2 ;  /* 0x000000256200720c */ /* 0x000fe20001f42320 */
[----:B------:R-:W-:Y:S01]  /*12e40*/  IMAD.X R93, RZ, RZ, R47, P6 ;  /* 0x000000ffff5d7224 */ /* 0x000fe200030e062f */
[----:B------:R-:W-:-:S02]  /*12e50*/  SEL R94, R94, RZ, P4 ;  /* 0x000000ff5e5e7207 */ /* 0x000fc40002000000 */
[----:B------:R-:W-:Y:S02]  /*12e60*/  ISETP.LT.U32.OR.EX P5, PT, R98, R37, P2, P5 ;  /* 0x000000256200720c */ /* 0x000fe400017a1550 */
[----:B------:R-:W-:Y:S02]  /*12e70*/  IADD3 R89, P3, PT, R87, -R94, RZ ;  /* 0x8000005e57597210 */ /* 0x000fe40007f7e0ff */
[----:B------:R-:W-:Y:S02]  /*12e80*/  SHF.L.U64.HI R98, R111, 0x1, R110 ;  /* 0x000000016f627819 */ /* 0x000fe4000001026e */
[----:B------:R-:W-:Y:S02]  /*12e90*/  ISETP.GE.U32.AND P2, PT, R103, R48, PT ;  /* 0x000000306700720c */ /* 0x000fe40003f46070 */
[----:B------:R-:W-:Y:S02]  /*12ea0*/  SEL R87, RZ, 0x1, !P1 ;  /* 0x00000001ff577807 */ /* 0x000fe40004800000 */
[----:B------:R-:W-:-:S02]  /*12eb0*/  ISETP.EQ.U32.AND P6, PT, R91, R44, PT ;  /* 0x0000002c5b00720c */ /* 0x000fc40003fc2070 */
[----:B------:R-:W-:Y:S02]  /*12ec0*/  ISETP.GE.U32.AND.EX P1, PT, R98, R49, PT, P2 ;  /* 0x000000316200720c */ /* 0x000fe40003f26120 */
[----:B------:R-:W-:Y:S02]  /*12ed0*/  LOP3.LUT R105, R88, R87, RZ, 0xfc, !PT ;  /* 0x0000005758697212 */ /* 0x000fe400078efcff */
[----:B------:R-:W-:Y:S02]  /*12ee0*/  SEL R87, R93, RZ, P4 ;  /* 0x000000ff5d577207 */ /* 0x000fe40002000000 */
[----:B------:R-:W-:Y:S02]  /*12ef0*/  ISETP.LT.U32.AND P2, PT, R91, R44, PT ;  /* 0x0000002c5b00720c */ /* 0x000fe40003f41070 */
[----:B------:R-:W-:Y:S01]  /*12f00*/  ISETP.EQ.AND.EX P6, PT, R90, R45, !P1, P6 ;  /* 0x0000002d5a00720c */ /* 0x000fe20004fc2360 */
[----:B------:R-:W-:Y:S01]  /*12f10*/  IMAD.X R86, R86, 0x1, ~R87, P3 ;  /* 0x0000000156567824 */ /* 0x000fe200018e0e57 */
[----:B------:R-:W-:-:S02]  /*12f20*/  ISETP.GE.U32.AND P4, PT, R105, R46, PT ;  /* 0x0000002e6900720c */ /* 0x000fc40003f86070 */
[----:B------:R-:W-:Y:S02]  /*12f30*/  SEL R97, RZ, 0xffffffff, !P5 ;  /* 0xffffffffff617807 */ /* 0x000fe40006800000 */
[----:B------:R-:W-:Y:S02]  /*12f40*/  ISETP.LT.U32.OR.EX P2, PT, R90, R45, P6, P2 ;  /* 0x0000002d5a00720c */ /* 0x000fe40003741520 */
[----:B------:R-:W-:Y:S02]  /*12f50*/  ISETP.GE.U32.AND.EX P4, PT, R52, R47, PT, P4 ;  /* 0x0000002f3400720c */ /* 0x000fe40003f86140 */
[C---:B------:R-:W-:Y:S02]  /*12f60*/  IADD3 R95, P3, P6, R97.reuse, R89, -R128 ;  /* 0x00000059615f7210 */ /* 0x040fe40007e7e880 */
[----:B------:R-:W-:Y:S02]  /*12f70*/  SEL R87, RZ, 0x1, P1 ;  /* 0x00000001ff577807 */ /* 0x000fe40000800000 */
[----:B------:R-:W-:-:S02]  /*12f80*/  IADD3.X R97, PT, PT, R97, R86, ~R129, P3, P6 ;  /* 0x0000005661617210 */ /* 0x000fc40001fecc81 */
[CC--:B------:R-:W-:Y:S02]  /*12f90*/  ISETP.EQ.U32.AND P6, PT, R92.reuse, R42.reuse, PT ;  /* 0x0000002a5c00720c */ /* 0x0c0fe40003fc2070 */
[----:B------:R-:W-:Y:S02]  /*12fa0*/  ISETP.LT.U32.AND P3, PT, R92, R42, PT ;  /* 0x0000002a5c00720c */ /* 0x000fe40003f61070 */
[-C--:B------:R-:W-:Y:S02]  /*12fb0*/  ISETP.EQ.AND.EX P2, PT, R51, R43.reuse, P2, P6 ;  /* 0x0000002b3300720c */ /* 0x080fe40001742360 */
[----:B------:R-:W-:Y:S02]  /*12fc0*/  @P4 ISETP.NE.U32.AND P6, PT, R105, R46, PT ;  /* 0x0000002e6900420c */ /* 0x000fe40003fc5070 */
[----:B------:R-:W-:Y:S02]  /*12fd0*/  ISETP.LT.U32.OR.EX P3, PT, R51, R43, P2, P3 ;  /* 0x0000002b3300720c */ /* 0x000fe40001761530 */
[----:B------:R-:W-:-:S02]  /*12fe0*/  PLOP3.LUT P2, PT, PT, PT, PT, 0x8, 0x80 ;  /* 0x000000000080781c */ /* 0x000fc40003f4e170 */
[----:B------:R-:W-:Y:S02]  /*12ff0*/  @P4 ISETP.NE.OR.EX P2, PT, R52, R47, !P3, P6 ;  /* 0x0000002f3400420c */ /* 0x000fe40005f45760 */
[CC--:B------:R-:W-:Y:S02]  /*13000*/  ISETP.NE.U32.AND P6, PT, R91.reuse, R107.reuse, PT ;  /* 0x0000006b5b00720c */ /* 0x0c0fe40003fc5070 */
[----:B------:R-:W-:Y:S02]  /*13010*/  ISETP.LT.U32.AND P4, PT, R91, R107, PT ;  /* 0x0000006b5b00720c */ /* 0x000fe40003f81070 */
[----:B------:R-:W-:Y:S02]  /*13020*/  ISETP.NE.AND.EX P6, PT, R90, R108, PT, P6 ;  /* 0x0000006c5a00720c */ /* 0x000fe40003fc5360 */
[----:B------:R-:W-:Y:S02]  /*13030*/  PLOP3.LUT P0, PT, P0, P2, PT, 0xf8, 0x8f ;  /* 0x00000000008f781c */ /* 0x000fe40000705f70 */
[----:B------:R-:W-:-:S04]  /*13040*/  ISETP.LT.AND P6, PT, R110, RZ, !P6 ;  /* 0x000000ff6e00720c */ /* 0x000fc800077c1270 */
[----:B------:R-:W-:Y:S02]  /*13050*/  ISETP.LT.U32.OR.EX P4, PT, R90, R108, P6, P4 ;  /* 0x0000006c5a00720c */ /* 0x000fe40003781540 */
[----:B------:R-:W-:Y:S02]  /*13060*/  ISETP.EQ.U32.AND P6, PT, R89, R128, PT ;  /* 0x000000805900720c */ /* 0x000fe40003fc2070 */
[----:B------:R-:W-:Y:S02]  /*13070*/  SEL R96, RZ, 0x1, !P4 ;  /* 0x00000001ff607807 */ /* 0x000fe40006000000 */
[----:B------:R-:W-:Y:S02]  /*13080*/  ISETP.EQ.AND.EX P5, PT, R86, R129, P5, P6 ;  /* 0x000000815600720c */ /* 0x000fe40002fa2360 */
[----:B------:R-:W-:-:S04]  /*13090*/  LOP3.LUT R96, R101, R96, RZ, 0xfc, !PT ;  /* 0x0000006065607212 */ /* 0x000fc800078efcff */
[----:B------:R-:W-:-:S04]  /*130a0*/  ISETP.EQ.U32.AND P6, PT, R96, R109, PT ;  /* 0x0000006d6000720c */ /* 0x000fc80003fc2070 */
[----:B------:R-:W-:Y:S02]  /*130b0*/  ISETP.EQ.AND.EX P4, PT, R51, R112, P4, P6 ;  /* 0x000000703300720c */ /* 0x000fe40002782360 */
[----:B------:R-:W-:-:S04]  /*130c0*/  ISETP.LT.U32.AND P6, PT, R96, R109, PT ;  /* 0x0000006d6000720c */ /* 0x000fc80003fc1070 */
[----:B------:R-:W-:Y:S02]  /*130d0*/  ISETP.LT.U32.OR.EX P6, PT, R51, R112, P4, P6 ;  /* 0x000000703300720c */ /* 0x000fe400027c1560 */
[----:B------:R-:W-:Y:S02]  /*130e0*/  ISETP.GE.U32.AND P4, PT, R89, R128, PT ;  /* 0x000000805900720c */ /* 0x000fe40003f86070 */
[----:B------:R-:W-:Y:S02]  /*130f0*/  SEL R94, RZ, 0x1, !P6 ;  /* 0x00000001ff5e7807 */ /* 0x000fe40007000000 */
[----:B------:R-:W-:Y:S02]  /*13100*/  ISETP.EQ.U32.AND P6, PT, R91, R44, PT ;  /* 0x0000002c5b00720c */ /* 0x000fe40003fc2070 */
[----:B------:R-:W-:Y:S02]  /*13110*/  SEL R89, RZ, 0x1, !P3 ;  /* 0x00000001ff597807 */ /* 0x000fe40005800000 */
[----:B------:R-:W-:-:S02]  /*13120*/  ISETP.EQ.AND.EX P6, PT, R90, R45, !P1, P6 ;  /* 0x0000002d5a00720c */ /* 0x000fc40004fc2360 */
[----:B------:R-:W-:Y:S02]  /*13130*/  ISETP.LT.U32.AND P1, PT, R91, R44, PT ;  /* 0x0000002c5b00720c */ /* 0x000fe40003f21070 */
[----:B------:R-:W-:Y:S02]  /*13140*/  LOP3.LUT R94, R88, R94, RZ, 0xfc, !PT ;  /* 0x0000005e585e7212 */ /* 0x000fe400078efcff */
[----:B------:R-:W-:Y:S02]  /*13150*/  IADD3 R88, P2, PT, R87, R44, RZ ;  /* 0x0000002c57587210 */ /* 0x000fe40007f5e0ff */
[----:B------:R-:W-:Y:S02]  /*13160*/  ISETP.LT.U32.OR.EX P1, PT, R90, R45, P6, P1 ;  /* 0x0000002d5a00720c */ /* 0x000fe40003721510 */
[----:B------:R-:W-:Y:S01]  /*13170*/  IADD3 R87, P3, PT, R89, R46, RZ ;  /* 0x0000002e59577210 */ /* 0x000fe20007f7e0ff */
[----:B------:R-:W-:Y:S01]  /*13180*/  IMAD.X R93, RZ, RZ, R45, P2 ;  /* 0x000000ffff5d7224 */ /* 0x000fe200010e062d */
[----:B------:R-:W-:-:S02]  /*13190*/  IADD3 R99, P6, PT, R99, -R40, RZ ;  /* 0x8000002863637210 */ /* 0x000fc40007fde0ff */
[----:B------:R-:W-:Y:S02]  /*131a0*/  ISETP.GE.U32.AND.EX P4, PT, R86, R129, PT, P4 ;  /* 0x000000815600720c */ /* 0x000fe40003f86140 */
[----:B------:R-:W-:Y:S01]  /*131b0*/  SEL R88, R88, RZ, P0 ;  /* 0x000000ff58587207 */ /* 0x000fe20000000000 */
[----:B------:R-:W-:Y:S01]  /*131c0*/  IMAD.X R100, R100, 0x1, ~R41, P6 ;  /* 0x0000000164647824 */ /* 0x000fe200030e0e29 */
[----:B------:R-:W-:Y:S02]  /*131d0*/  SEL R87, R87, RZ, P0 ;  /* 0x000000ff57577207 */ /* 0x000fe40000000000 */
[----:B------:R-:W-:Y:S02]  /*131e0*/  IADD3 R88, P6, PT, -R88, R91, RZ ;  /* 0x0000005b58587210 */ /* 0x000fe40007fde1ff */
[----:B------:R-:W-:Y:S02]  /*131f0*/  SEL R93, R93, RZ, P0 ;  /* 0x000000ff5d5d7207 */ /* 0x000fe40000000000 */
[----:B------:R-:W-:-:S02]  /*13200*/  SEL R86, R48, RZ, P0 ;  /* 0x000000ff30567207 */ /* 0x000fc40000000000 */
[----:B------:R-:W-:Y:S01]  /*13210*/  IADD3 R94, P2, PT, R94, -R87, RZ ;  /* 0x800000575e5e7210 */ /* 0x000fe20007f5e0ff */
[----:B------:R-:W-:Y:S01]  /*13220*/  IMAD.X R93, R90, 0x1, ~R93, P6 ;  /* 0x000000015a5d7824 */ /* 0x000fe200030e0e5d */
[----:B------:R-:W-:Y:S02]  /*13230*/  SEL R87, RZ, 0x1, !P1 ;  /* 0x00000001ff577807 */ /* 0x000fe40004800000 */
[----:B------:R-:W-:Y:S02]  /*13240*/  IADD3 R86, P1, PT, -R86, R103, RZ ;  /* 0x0000006756567210 */ /* 0x000fe40007f3e1ff */
[----:B------:R-:W-:Y:S02]  /*13250*/  SEL R91, R49, RZ, P0 ;  /* 0x000000ff315b7207 */ /* 0x000fe40000000000 */
[----:B------:R-:W-:-:S03]  /*13260*/  IADD3 R92, P6, PT, R87, R42, RZ ;  /* 0x0000002a575c7210 */ /* 0x000fc60007fde0ff */
[----:B------:R-:W-:Y:S01]  /*13270*/  IMAD.X R91, R98, 0x1, ~R91, P1 ;  /* 0x00000001625b7824 */ /* 0x000fe200008e0e5b */
[----:B------:R-:W-:Y:S01]  /*13280*/  SEL R92, R92, RZ, P0 ;  /* 0x000000ff5c5c7207 */ /* 0x000fe20000000000 */
[----:B------:R-:W-:Y:S08]  /*13290*/  @!P5 BRA P4, `(.L_x_339) ;  /* 0x000000000064d947 */ /* 0x000ff00002000000 */
        /* <DEDUP_REMOVED lines=17> */
[----:B------:R-:W-:Y:S02]  /*133b0*/  ISETP.LT.U32.AND P1, PT, R90, R53, PT ;  /* 0x000000355a00720c */ /* 0x000fe40003f21070 */
[----:B------:R-:W-:-:S04]  /*133c0*/  ISETP.EQ.AND.EX P4, PT, R87, R50, P4, P5 ;  /* 0x000000325700720c */ /* 0x000fc80002782350 */
[----:B------:R-:W-:Y:S01]  /*133d0*/  ISETP.LT.U32.OR.EX P1, PT, R87, R50, P4, P1 ;  /* 0x000000325700720c */ /* 0x000fe20002721510 */
[----:B------:R-:W-:-:S03]  /*133e0*/  IMAD.MOV.U32 R50, RZ, RZ, R87 ;  /* 0x000000ffff327224 */ /* 0x000fc600078e0057 */
[----:B------:R-:W-:-:S04]  /*133f0*/  SEL R53, RZ, 0x1, !P1 ;  /* 0x00000001ff357807 */ /* 0x000fc80004800000 */
[----:B------:R-:W-:Y:S01]  /*13400*/  IADD3 R95, P1, P4, R53, R46, R95 ;  /* 0x0000002e355f7210 */ /* 0x000fe20007c3e05f */
[----:B------:R-:W-:-:S03]  /*13410*/  IMAD.MOV.U32 R53, RZ, RZ, R90 ;  /* 0x000000ffff357224 */ /* 0x000fc600078e005a */
[----:B------:R-:W-:-:S09]  /*13420*/  IADD3.X R97, PT, PT, RZ, R47, R97, P1, P4 ;  /* 0x0000002fff617210 */ /* 0x000fd20000fe8461 */
.L_x_339:
[----:B------:R-:W-:Y:S05]  /*13430*/  BSYNC.RECONVERGENT B1 ;  /* 0x0000000000017941 */ /* 0x000fea0003800200 */
.L_x_338:
[----:B------:R-:W-:Y:S01]  /*13440*/  ISETP.GE.U32.AND P1, PT, R99, R86, PT ;  /* 0x000000566300720c */ /* 0x000fe20003f26070 */
[----:B------:R-:W-:Y:S01]  /*13450*/  IMAD.X R90, RZ, RZ, R43, P6 ;  /* 0x000000ffff5a7224 */ /* 0x000fe200030e062b */
[C---:B------:R-:W-:Y:S01]  /*13460*/  ISETP.EQ.U32.AND P5, PT, R85.reuse, R88, PT ;  /* 0x000000585500720c */ /* 0x040fe20003fa2070 */
[----:B------:R-:W-:Y:S01]  /*13470*/  IMAD.X R87, RZ, RZ, R47, P3 ;  /* 0x000000ffff577224 */ /* 0x000fe200018e062f */
[----:B------:R-:W-:Y:S01]  /*13480*/  ISETP.GE.U32.AND.EX P1, PT, R100, R91, PT, P1 ;  /* 0x0000005b6400720c */ /* 0x000fe20003f26110 */
[----:B------:R-:W-:Y:S01]  /*13490*/  BSSY.RECONVERGENT B1, `(.L_x_340) ;  /* 0x0000036000017945 */ /* 0x000fe20003800200 */
[----:B------:R-:W-:Y:S02]  /*134a0*/  IADD3 R92, P4, PT, -R92, R96, RZ ;  /* 0x000000605c5c7210 */ /* 0x000fe40007f9e1ff */
[----:B------:R-:W-:Y:S02]  /*134b0*/  SEL R90, R90, RZ, P0 ;  /* 0x000000ff5a5a7207 */ /* 0x000fe40000000000 */
[----:B------:R-:W-:-:S02]  /*134c0*/  ISETP.LT.U32.AND P3, PT, R85, R88, PT ;  /* 0x000000585500720c */ /* 0x000fc40003f61070 */
[CC--:B------:R-:W-:Y:S01]  /*134d0*/  ISETP.EQ.AND.EX P5, PT, R84.reuse, R93.reuse, !P1, P5 ;  /* 0x0000005d5400720c */ /* 0x0c0fe20004fa2350 */
[----:B------:R-:W-:Y:S01]  /*134e0*/  IMAD.X R51, R51, 0x1, ~R90, P4 ;  /* 0x0000000133337824 */ /* 0x000fe200020e0e5a */
[----:B------:R-:W-:Y:S02]  /*134f0*/  SEL R87, R87, RZ, P0 ;  /* 0x000000ff57577207 */ /* 0x000fe40000000000 */
[CC--:B------:R-:W-:Y:S02]  /*13500*/  ISETP.EQ.U32.AND P4, PT, R53.reuse, R92.reuse, PT ;  /* 0x0000005c3500720c */ /* 0x0c0fe40003f82070 */
[----:B------:R-:W-:Y:S01]  /*13510*/  ISETP.LT.U32.OR.EX P0, PT, R84, R93, P5, P3 ;  /* 0x0000005d5400720c */ /* 0x000fe20002f01530 */
[----:B------:R-:W-:Y:S01]  /*13520*/  IMAD.X R52, R52, 0x1, ~R87, P2 ;  /* 0x0000000134347824 */ /* 0x000fe200010e0e57 */
[----:B------:R-:W-:Y:S02]  /*13530*/  ISETP.LT.U32.AND P6, PT, R53, R92, PT ;  /* 0x0000005c3500720c */ /* 0x000fe40003fc1070 */
[----:B------:R-:W-:-:S02]  /*13540*/  ISETP.EQ.AND.EX P4, PT, R50, R51, P0, P4 ;  /* 0x000000333200720c */ /* 0x000fc40000782340 */
[----:B------:R-:W-:Y:S02]  /*13550*/  SEL R89, RZ, 0xffffffff, P1 ;  /* 0xffffffffff597807 */ /* 0x000fe40000800000 */
[CC--:B------:R-:W-:Y:S02]  /*13560*/  ISETP.EQ.U32.AND P2, PT, R95.reuse, R94.reuse, PT ;  /* 0x0000005e5f00720c */ /* 0x0c0fe40003f42070 */
[----:B------:R-:W-:Y:S02]  /*13570*/  ISETP.GE.U32.AND P3, PT, R95, R94, PT ;  /* 0x0000005e5f00720c */ /* 0x000fe40003f66070 */
[----:B------:R-:W-:Y:S02]  /*13580*/  ISETP.LT.U32.OR.EX P1, PT, R50, R51, P4, P6 ;  /* 0x000000333200720c */ /* 0x000fe40002721560 */
[CC--:B------:R-:W-:Y:S02]  /*13590*/  ISETP.GE.U32.AND.EX P3, PT, R97.reuse, R52.reuse, PT, P3 ;  /* 0x000000346100720c */ /* 0x0c0fe40003f66130 */
[----:B------:R-:W-:-:S02]  /*135a0*/  ISETP.EQ.AND.EX P2, PT, R97, R52, P1, P2 ;  /* 0x000000346100720c */ /* 0x000fc40000f42320 */
[----:B------:R-:W-:Y:S02]  /*135b0*/  IADD3 R90, P5, PT, R99, -R86, RZ ;  /* 0x80000056635a7210 */ /* 0x000fe40007fbe0ff */
[----:B------:R-:W-:Y:S02]  /*135c0*/  SEL R87, RZ, 0xffffffff, !P0 ;  /* 0xffffffffff577807 */ /* 0x000fe40004000000 */
[C---:B------:R-:W-:Y:S01]  /*135d0*/  IADD3 R88, P0, P4, R89.reuse, R85, -R88 ;  /* 0x0000005559587210 */ /* 0x040fe20007c1e858 */
[----:B------:R-:W-:Y:S01]  /*135e0*/  IMAD.X R91, R100, 0x1, ~R91, P5 ;  /* 0x00000001645b7824 */ /* 0x000fe200028e0e5b */
[----:B------:R-:W-:Y:S02]  /*135f0*/  SEL R85, RZ, 0xffffffff, !P1 ;  /* 0xffffffffff557807 */ /* 0x000fe40004800000 */
[----:B------:R-:W-:Y:S02]  /*13600*/  IADD3.X R89, PT, PT, R89, R84, ~R93, P0, P4 ;  /* 0x0000005459597210 */ /* 0x000fe400007e8c5d */
[----:B------:R-:W-:-:S02]  /*13610*/  IADD3 R86, P5, P1, R87, R53, -R92 ;  /* 0x0000003557567210 */ /* 0x000fc400079be85c */
        /* <DEDUP_REMOVED lines=29> */
.L_x_341:
[----:B------:R-:W-:Y:S05]  /*137f0*/  BSYNC.RECONVERGENT B1 ;  /* 0x0000000000017941 */ /* 0x000fea0003800200 */
.L_x_340:
        /* <DEDUP_REMOVED lines=52> */
.L_x_343:
[----:B------:R-:W-:Y:S05]  /*13b40*/  BSYNC.RECONVERGENT B1 ;  /* 0x0000000000017941 */ /* 0x000fea0003800200 */
.L_x_342:
[-C--:B------:R-:W-:Y:S01]  /*13b50*/  IMAD.WIDE.U32 R98, R158, R139.reuse, RZ ;  /* 0x0000008b9e627225 */ /* 0x080fe200078e00ff */
[----:B------:R-:W-:Y:S03]  /*13b60*/  BSSY.RECONVERGENT B1, `(.L_x_344) ;  /* 0x00001cb000017945 */ /* 0x000fe60003800200 */
        /* <DEDUP_REMOVED lines=19> */
[----:B------:R-:W-:Y:S02]  /*13ca0*/  IMAD.MOV.U32 R96, RZ, RZ, R95 ;  /* 0x000000ffff607224 */ /* 0x000fe400078e005f */
[----:B------:R-:W-:Y:S02]  /*13cb0*/  IMAD.IADD R94, R99, 0x1, R103 ;  /* 0x00000001635e7824 */ /* 0x000fe400078e0267 */
[----:B------:R-:W-:-:S04]  /*13cc0*/  IMAD.WIDE.U32 R50, R139, R150, RZ ;  /* 0x000000968b327225 */ /* 0x000fc800078e00ff */
[----:B------:R-:W-:Y:S01]  /*13cd0*/  IMAD R95, R139, R106, R92 ;  /* 0x0000006a8b5f7224 */ /* 0x000fe200078e025c */
[C---:B------:R-:W-:Y:S01]  /*13ce0*/  IADD3 R142, P4, PT, R101.reuse, R50, RZ ;  /* 0x00000032658e7210 */ /* 0x040fe20007f9e0ff */
[----:B------:R-:W-:Y:S02]  /*13cf0*/  IMAD.X R141, R94, 0x1, R53, P0 ;  /* 0x000000015e8d7824 */ /* 0x000fe400000e0635 */
[----:B------:R-:W-:Y:S01]  /*13d00*/  IMAD.X R97, RZ, RZ, RZ, P2 ;  /* 0x000000ffff617224 */ /* 0x000fe200010e06ff */
[----:B------:R-:W-:Y:S01]  /*13d10*/  ISETP.GE.U32.AND P2, PT, R101, R98, PT ;  /* 0x000000626500720c */ /* 0x000fe20003f46070 */
[----:B------:R-:W-:Y:S01]  /*13d20*/  IMAD.WIDE.U32 R52, R106, R139, RZ ;  /* 0x0000008b6a347225 */ /* 0x000fe200078e00ff */
[----:B------:R-:W-:Y:S02]  /*13d30*/  ISETP.GE.U32.AND P0, PT, R142, R50, PT ;  /* 0x000000328e00720c */ /* 0x000fe40003f06070 */
[----:B------:R-:W-:Y:S01]  /*13d40*/  ISETP.GE.U32.AND.EX P2, PT, R141, R94, PT, P2 ;  /* 0x0000005e8d00720c */ /* 0x000fe20003f46120 */
[----:B------:R-:W-:-:S02]  /*13d50*/  IMAD.IADD R92, R51, 0x1, R95 ;  /* 0x00000001335c7824 */ /* 0x000fc400078e025f */
[----:B------:R-:W-:Y:S01]  /*13d60*/  IMAD R95, R135, R140, RZ ;  /* 0x0000008c875f7224 */ /* 0x000fe200078e02ff */
[----:B------:R-:W-:Y:S01]  /*13d70*/  SEL R105, RZ, 0x1, P2 ;  /* 0x00000001ff697807 */ /* 0x000fe20001000000 */
[----:B------:R-:W-:-:S04]  /*13d80*/  IMAD.WIDE.U32 R50, P5, R149, R150, R52 ;  /* 0x0000009695327225 */ /* 0x000fc800078a0034 */
[----:B------:R-:W-:Y:S02]  /*13d90*/  IMAD R99, R147, R158, R95 ;  /* 0x0000009e93637224 */ /* 0x000fe400078e025f */
[----:B------:R-:W-:-:S04]  /*13da0*/  IMAD.WIDE.U32 R94, R150, R139, RZ ;  /* 0x0000008b965e7225 */ /* 0x000fc800078e00ff */
[----:B------:R-:W-:Y:S01]  /*13db0*/  IMAD.X R141, R92, 0x1, R141, P4 ;  /* 0x000000015c8d7824 */ /* 0x000fe200020e068d */
[----:B------:R-:W-:Y:S01]  /*13dc0*/  IADD3 RZ, P4, PT, R95, R50, RZ ;  /* 0x000000325fff7210 */ /* 0x000fe20007f9e0ff */
[----:B------:R-:W-:-:S03]  /*13dd0*/  IMAD.WIDE.U32 R100, R147, R140, RZ ;  /* 0x0000008c93647225 */ /* 0x000fc600078e00ff */
[----:B------:R-:W-:Y:S01]  /*13de0*/  ISETP.GE.U32.AND.EX P0, PT, R141, R92, PT, P0 ;  /* 0x0000005c8d00720c */ /* 0x000fe20003f06100 */
[----:B------:R-:W-:-:S04]  /*13df0*/  IMAD.WIDE.U32.X R96, R130, R158, R96, P3 ;  /* 0x0000009e82607225 */ /* 0x000fc800018e0460 */
[----:B------:R-:W-:Y:S01]  /*13e00*/  IMAD.MOV.U32 R52, RZ, RZ, R51 ;  /* 0x000000ffff347224 */ /* 0x000fe200078e0033 */
[----:B------:R-:W-:Y:S01]  /*13e10*/  IADD3 R105, P2, P3, R100, R96, R105 ;  /* 0x0000006064697210 */ /* 0x000fe20007b5e069 */
[----:B------:R-:W-:Y:S02]  /*13e20*/  IMAD.IADD R102, R101, 0x1, R99 ;  /* 0x0000000165667824 */ /* 0x000fe400078e0263 */
[----:B------:R-:W-:Y:S02]  /*13e30*/  IMAD R92, R130, R150, RZ ;  /* 0x00000096825c7224 */ /* 0x000fe400078e02ff */
[----:B------:R-:W-:Y:S01]  /*13e40*/  IMAD.WIDE.U32 R50, R106, R145, RZ ;  /* 0x000000916a327225 */ /* 0x000fe200078e00ff */
[----:B------:R-:W-:-:S03]  /*13e50*/  IADD3.X R107, PT, PT, R102, R97, RZ, P2, P3 ;  /* 0x00000061666b7210 */ /* 0x000fc600017e64ff */
[----:B------:R-:W-:-:S04]  /*13e60*/  IMAD.WIDE.U32 R98, R145, R150, RZ ;  /* 0x0000009691627225 */ /* 0x000fc800078e00ff */
[----:B------:R-:W-:Y:S01]  /*13e70*/  IMAD.X R53, RZ, RZ, RZ, P5 ;  /* 0x000000ffff357224 */ /* 0x000fe200028e06ff */
[----:B------:R-:W-:Y:S01]  /*13e80*/  IADD3 R101, P5, PT, R105, R98, RZ ;  /* 0x0000006269657210 */ /* 0x000fe20007fbe0ff */
[----:B------:R-:W-:Y:S02]  /*13e90*/  IMAD R103, R145, R106, R92 ;  /* 0x0000006a91677224 */ /* 0x000fe400078e025c */
[----:B------:R-:W-:-:S04]  /*13ea0*/  IMAD.WIDE.U32 R110, R106, R147, RZ ;  /* 0x000000936a6e7225 */ /* 0x000fc800078e00ff */
[----:B------:R-:W-:-:S04]  /*13eb0*/  IMAD.WIDE.U32 R96, R150, R145, RZ ;  /* 0x0000009196607225 */ /* 0x000fc800078e00ff */
[----:B------:R-:W-:-:S04]  /*13ec0*/  IMAD.WIDE.U32 R50, P3, R130, R150, R50 ;  /* 0x0000009682327225 */ /* 0x000fc80007860032 */
[----:B------:R-:W-:Y:S01]  /*13ed0*/  IMAD.WIDE.U32 R94, R150, R147, RZ ;  /* 0x00000093965e7225 */ /* 0x000fe200078e00ff */
[----:B------:R-:W-:-:S03]  /*13ee0*/  SEL R94, RZ, 0x1, P0 ;  /* 0x00000001ff5e7807 */ /* 0x000fc60000000000 */
[----:B------:R-:W-:Y:S01]  /*13ef0*/  IMAD.WIDE.U32.X R52, R149, R106, R52, P4 ;  /* 0x0000006a95347225 */ /* 0x000fe200020e0434 */
[----:B------:R-:W-:-:S03]  /*13f00*/  IADD3 RZ, P4, PT, R97, R50, RZ ;  /* 0x0000003261ff7210 */ /* 0x000fc60007f9e0ff */
        /* <DEDUP_REMOVED lines=8> */
[----:B------:R-:W-:Y:S01]  /*13f90*/  IMAD R100, R149, R136, RZ ;  /* 0x0000008895647224 */ /* 0x000fe200078e02ff */
[----:B------:R-:W-:Y:S01]  /*13fa0*/  IADD3.X R138, PT, PT, R103, R53, RZ, P0, P1 ;  /* 0x00000035678a7210 */ /* 0x000fe200007e24ff */
[----:B------:R-:W-:Y:S01]  /*13fb0*/  IMAD.MOV.U32 R96, RZ, RZ, R93 ;  /* 0x000000ffff607224 */ /* 0x000fe200078e005d */
[----:B------:R-:W-:Y:S01]  /*13fc0*/  ISETP.GE.U32.AND P0, PT, R101, R98, PT ;  /* 0x000000626500720c */ /* 0x000fe20003f06070 */
[----:B------:R-:W-:Y:S01]  /*13fd0*/  IMAD R98, R133, R140, RZ ;  /* 0x0000008c85627224 */ /* 0x000fe200078e02ff */
[----:B------:R-:W-:Y:S01]  /*13fe0*/  ISETP.GE.U32.AND.EX P3, PT, R107, R102, PT, P3 ;  /* 0x000000666b00720c */ /* 0x000fe20003f66130 */
[----:B------:R-:W-:Y:S01]  /*13ff0*/  IMAD.MOV.U32 R94, RZ, RZ, R51 ;  /* 0x000000ffff5e7224 */ /* 0x000fe200078e0033 */
[----:B------:R-:W-:Y:S01]  /*14000*/  ISETP.GE.U32.AND.EX P0, PT, R103, R92, PT, P0 ;  /* 0x0000005c6700720c */ /* 0x000fe20003f06100 */
[----:B------:R-:W-:Y:S01]  /*14010*/  IMAD.WIDE.U32 R92, R139, R136, RZ ;  /* 0x000000888b5c7225 */ /* 0x000fe200078e00ff */
[----:B------:R-:W-:-:S02]  /*14020*/  ISETP.GE.U32.AND P1, PT, R99, R101, PT ;  /* 0x000000656300720c */ /* 0x000fc40003f26070 */
[----:B------:R-:W-:Y:S01]  /*14030*/  SEL R157, RZ, 0x1, P3 ;  /* 0x00000001ff9d7807 */ /* 0x000fe20001800000 */
[----:B------:R-:W-:Y:S01]  /*14040*/  IMAD.WIDE.U32 R50, R137, R140, RZ ;  /* 0x0000008c89327225 */ /* 0x000fe200078e00ff */
[----:B------:R-:W-:Y:S02]  /*14050*/  ISETP.GE.U32.AND.EX P1, PT, R138, R103, PT, P1 ;  /* 0x000000678a00720c */ /* 0x000fe40003f26110 */
[----:B------:R-:W-:Y:S01]  /*14060*/  IADD3 R132, P3, PT, R99, R92, RZ ;  /* 0x0000005c63847210 */ /* 0x000fe20007f7e0ff */
[-C--:B------:R-:W-:Y:S01]  /*14070*/  IMAD R101, R137, R158.reuse, R98 ;  /* 0x0000009e89657224 */ /* 0x080fe200078e0262 */
[----:B------:R-:W-:Y:S01]  /*14080*/  SEL R99, RZ, 0x1, P1 ;  /* 0x00000001ff637807 */ /* 0x000fe20000800000 */
[----:B------:R-:W-:Y:S01]  /*14090*/  IMAD R105, R139, R155, R100 ;  /* 0x0000009b8b697224 */ /* 0x000fe200078e0264 */
[----:B------:R-:W-:Y:S01]  /*140a0*/  SEL R156, RZ, 0x1, P0 ;  /* 0x00000001ff9c7807 */ /* 0x000fe20000000000 */
[----:B------:R-:W-:Y:S01]  /*140b0*/  IMAD.WIDE.U32.X R96, R135, R158, R96, P6 ;  /* 0x0000009e87607225 */ /* 0x000fe200030e0460 */
[----:B------:R-:W-:-:S03]  /*140c0*/  ISETP.GE.U32.AND P0, PT, R132, R92, PT ;  /* 0x0000005c8400720c */ /* 0x000fc60003f06070 */
[----:B------:R-:W-:Y:S02]  /*140d0*/  IMAD.IADD R146, R51, 0x1, R101 ;  /* 0x0000000133927824 */ /* 0x000fe400078e0265 */
[----:B------:R-:W-:-:S04]  /*140e0*/  IMAD.WIDE.U32 R52, R155, R139, RZ ;  /* 0x0000008b9b347225 */ /* 0x000fc800078e00ff */
[----:B------:R-:W-:Y:S02]  /*140f0*/  IMAD.IADD R51, R93, 0x1, R105 ;  /* 0x000000015d337824 */ /* 0x000fe400078e0269 */
[----:B------:R-:W-:Y:S01]  /*14100*/  IMAD.WIDE.U32.X R94, R130, R106, R94, P4 ;  /* 0x0000006a825e7225 */ /* 0x000fe200020e045e */
[----:B------:R-:W-:-:S03]  /*14110*/  IADD3 R157, P1, P4, R50, R96, R157 ;  /* 0x00000060329d7210 */ /* 0x000fc60007c3e09d */
[----:B------:R-:W-:Y:S01]  /*14120*/  IMAD.X R138, R51, 0x1, R138, P3 ;  /* 0x00000001338a7824 */ /* 0x000fe200018e068a */
[----:B------:R-:W-:Y:S01]  /*14130*/  IADD3.X R153, PT, PT, R146, R97, RZ, P1, P4 ;  /* 0x0000006192997210 */ /* 0x000fe20000fe84ff */
[----:B------:R-:W-:-:S03]  /*14140*/  IMAD.WIDE.U32 R52, P6, R149, R136, R52 ;  /* 0x0000008895347225 */ /* 0x000fc600078c0034 */
[----:B------:R-:W-:Y:S01]  /*14150*/  ISETP.GE.U32.AND.EX P1, PT, R138, R51, PT, P0 ;  /* 0x000000338a00720c */ /* 0x000fe20003f26100 */
[----:B------:R-:W-:-:S03]  /*14160*/  IMAD.WIDE.U32 R92, R136, R139, RZ ;  /* 0x0000008b885c7225 */ /* 0x000fc600078e00ff */
[----:B------:R-:W-:Y:S01]  /*14170*/  SEL R134, RZ, 0x1, P1 ;  /* 0x00000001ff867807 */ /* 0x000fe20000800000 */
[----:B------:R-:W-:Y:S01]  /*14180*/  IMAD R51, R135, R150, RZ ;  /* 0x0000009687337224 */ /* 0x000fe200078e02ff */
[----:B------:R-:W-:Y:S01]  /*14190*/  IADD3 RZ, P3, PT, R93, R52, RZ ;  /* 0x000000345dff7210 */ /* 0x000fe20007f7e0ff */
[----:B------:R-:W-:Y:S01]  /*141a0*/  IMAD.X R101, RZ, RZ, RZ, P6 ;  /* 0x000000ffff657224 */ /* 0x000fe200030e06ff */
[----:B------:R-:W-:Y:S01]  /*141b0*/  IADD3 R156, P4, P6, R99, R94, R156 ;  /* 0x0000005e639c7210 */ /* 0x000fe20007e9e09c */
[----:B------:R-:W-:Y:S02]  /*141c0*/  IMAD.MOV.U32 R100, RZ, RZ, R53 ;  /* 0x000000ffff647224 */ /* 0x000fe400078e0035 */
[----:B------:R-:W-:Y:S01]  /*141d0*/  IMAD.WIDE.U32 R52, R147, R150, RZ ;  /* 0x0000009693347225 */ /* 0x000fe200078e00ff */
[----:B------:R-:W-:-:S03]  /*141e0*/  IADD3.X R152, PT, PT, RZ, R95, RZ, P4, P6 ;  /* 0x0000005fff987210 */ /* 0x000fc600027ec4ff */
[----:B------:R-:W-:Y:S01]  /*141f0*/  IMAD R51, R147, R106, R51 ;  /* 0x0000006a93337224 */ /* 0x000fe200078e0233 */
[----:B------:R-:W-:Y:S01]  /*14200*/  IADD3 R143, P6, PT, R157, R52, RZ ;  /* 0x000000349d8f7210 */ /* 0x000fe20007fde0ff */
[----:B------:R-:W-:Y:S02]  /*14210*/  IMAD R94, R130, R136, RZ ;  /* 0x00000088825e7224 */ /* 0x000fe400078e02ff */
[----:B------:R-:W-:Y:S01]  /*14220*/  IMAD.IADD R154, R53, 0x1, R51 ;  /* 0x00000001359a7824 */ /* 0x000fe200078e0233 */
[----:B------:R-:W-:Y:S01]  /*14230*/  IADD3 R156, P4, PT, R143, R156, RZ ;  /* 0x0000009c8f9c7210 */ /* 0x000fe20007f9e0ff */
[----:B------:R-:W-:-:S04]  /*14240*/  IMAD.WIDE.U32 R92, R145, R136, RZ ;  /* 0x00000088915c7225 */ /* 0x000fc800078e00ff */
[----:B------:R-:W-:Y:S01]  /*14250*/  IMAD.WIDE.U32 R108, R106, R137, RZ ;  /* 0x000000896a6c7225 */ /* 0x000fe200078e00ff */
[----:B------:R-:W-:-:S03]  /*14260*/  IADD3 R51, P1, PT, R156, R92, RZ ;  /* 0x0000005c9c337210 */ /* 0x000fc60007f3e0ff */
[-C--:B------:R-:W-:Y:S02]  /*14270*/  IMAD R95, R145, R155.reuse, R94 ;  /* 0x0000009b915f7224 */ /* 0x080fe400078e025e */
[----:B------:R-:W-:Y:S02]  /*14280*/  IMAD.X R151, R154, 0x1, R153, P6 ;  /* 0x000000019a977824 */ /* 0x000fe400030e0699 */
[----:B------:R-:W-:Y:S02]  /*14290*/  IMAD.IADD R53, R93, 0x1, R95 ;  /* 0x000000015d357824 */ /* 0x000fe400078e025f */
[----:B------:R-:W-:-:S04]  /*142a0*/  IMAD.WIDE.U32.X R100, R149, R155, R100, P3 ;  /* 0x0000009b95647225 */ /* 0x000fc800018e0464 */
[----:B------:R-:W-:Y:S01]  /*142b0*/  IMAD.X R152, R151, 0x1, R152, P4 ;  /* 0x0000000197987824 */ /* 0x000fe200020e0698 */
[----:B------:R-:W-:Y:S01]  /*142c0*/  IADD3 R134, P3, P4, R51, R100, R134 ;  /* 0x0000006433867210 */ /* 0x000fe20007c7e086 */
[----:B------:R-:W-:-:S04]  /*142d0*/  IMAD.WIDE.U32 R98, R150, R137, RZ ;  /* 0x0000008996627225 */ /* 0x000fc800078e00ff */
[----:B------:R-:W-:-:S04]  /*142e0*/  IMAD.WIDE.U32 R108, P0, R133, R150, R108 ;  /* 0x00000096856c7225 */ /* 0x000fc8000780006c */
[----:B------:R-:W-:-:S04]  /*142f0*/  IMAD.WIDE.U32 R94, R158, R137, RZ ;  /* 0x000000899e5e7225 */ /* 0x000fc800078e00ff */
[----:B------:R-:W-:-:S04]  /*14300*/  IMAD.WIDE.U32 R96, R155, R145, RZ ;  /* 0x000000919b607225 */ /* 0x000fc800078e00ff */
[----:B------:R-:W-:Y:S01]  /*14310*/  IMAD.X R148, R53, 0x1, R152, P1 ;  /* 0x0000000135947824 */ /* 0x000fe200008e0698 */
[----:B------:R-:W-:Y:S01]  /*14320*/  IADD3 RZ, P1, PT, R99, R108, RZ ;  /* 0x0000006c63ff7210 */ /* 0x000fe20007f3e0ff */
[----:B------:R-:W-:-:S03]  /*14330*/  IMAD.WIDE.U32 R98, R140, R137, RZ ;  /* 0x000000898c627225 */ /* 0x000fc600078e00ff */
[----:B------:R-:W-:Y:S01]  /*14340*/  IADD3.X R93, PT, PT, R148, R101, RZ, P3, P4 ;  /* 0x00000065945d7210 */ /* 0x000fe20001fe84ff */
[----:B------:R-:W-:-:S04]  /*14350*/  IMAD.WIDE.U32 R94, P6, R133, R140, R94 ;  /* 0x0000008c855e7225 */ /* 0x000fc800078c005e */
[----:B------:R-:W-:-:S04]  /*14360*/  IMAD.WIDE.U32 R102, R136, R145, RZ ;  /* 0x0000009188667225 */ /* 0x000fc800078e00ff */
[----:B------:R-:W-:-:S04]  /*14370*/  IMAD.WIDE.U32 R96, P4, R130, R136, R96 ;  /* 0x0000008882607225 */ /* 0x000fc80007880060 */
[----:B------:R-:W-:Y:S01]  /*14380*/  IMAD.X R101, RZ, RZ, RZ, P2 ;  /* 0x000000ffff657224 */ /* 0x000fe200010e06ff */
[----:B------:R-:W-:Y:S01]  /*14390*/  IADD3 RZ, P2, PT, R99, R94, RZ ;  /* 0x0000005e63ff7210 */ /* 0x000fe20007f5e0ff */
[----:B------:R-:W-:Y:S01]  /*143a0*/  IMAD.X R105, RZ, RZ, RZ, P0 ;  /* 0x000000ffff697224 */ /* 0x000fe200000e06ff */
[----:B------:R-:W-:Y:S01]  /*143b0*/  IADD3 RZ, P0, PT, R103, R96, RZ ;  /* 0x0000006067ff7210 */ /* 0x000fe20007f1e0ff */
[----:B------:R-:W-:-:S04]  /*143c0*/  IMAD.WIDE.U32 R98, R155, R147, RZ ;  /* 0x000000939b627225 */ /* 0x000fc800078e00ff */
[----:B------:R-:W-:-:S04]  /*143d0*/  IMAD.WIDE.U32 R102, R155, R137, RZ ;  /* 0x000000899b667225 */ /* 0x000fc800078e00ff */
[----:B------:R-:W-:Y:S02]  /*143e0*/  IMAD.MOV.U32 R100, RZ, RZ, R111 ;  /* 0x000000ffff647224 */ /* 0x000fe400078e006f */
[----:B------:R-:W-:Y:S02]  /*143f0*/  IMAD.MOV.U32 R104, RZ, RZ, R109 ;  /* 0x000000ffff687224 */ /* 0x000fe400078e006d */
[----:B------:R-:W-:-:S04]  /*14400*/  IMAD.WIDE.U32 R110, R136, R147, RZ ;  /* 0x00000093886e7225 */ /* 0x000fc800078e00ff */
[----:B------:R-:W-:-:S04]  /*14410*/  IMAD.WIDE.U32 R98, P3, R135, R136, R98 ;  /* 0x0000008887627225 */ /* 0x000fc80007860062 */
[----:B------:R-:W-:-:S04]  /*14420*/  IMAD.WIDE.U32.X R100, R135, R106, R100, P5 ;  /* 0x0000006a87647225 */ /* 0x000fc800028e0464 */
[----:B------:R-:W-:Y:S02]  /*14430*/  IMAD R94, R133, R150, RZ ;  /* 0x00000096855e7224 */ /* 0x000fe400078e02ff */
[----:B------:R-:W-:-:S04]  /*14440*/  IMAD.WIDE.U32 R108, R136, R137, RZ ;  /* 0x00000089886c7225 */ /* 0x000fc800078e00ff */
[----:B------:R-:W-:-:S04]  /*14450*/  IMAD.WIDE.U32 R102, P5, R133, R136, R102 ;  /* 0x0000008885667225 */ /* 0x000fc800078a0066 */
[----:B------:R-:W-:Y:S01]  /*14460*/  IMAD.WIDE.U32.X R104, R133, R106, R104, P1 ;  /* 0x0000006a85687225 */ /* 0x000fe200008e0468 */
[----:B------:R-:W-:-:S03]  /*14470*/  IADD3 RZ, P1, PT, R111, R98, RZ ;  /* 0x000000626fff7210 */ /* 0x000fc60007f3e0ff */
[----:B------:R-:W-:Y:S02]  /*14480*/  IMAD R94, R137, R106, R94 ;  /* 0x0000006a895e7224 */ /* 0x000fe400078e025e */
[----:B------:R-:W-:-:S04]  /*14490*/  IMAD.WIDE.U32 R110, R131, R139, RZ ;  /* 0x0000008b836e7225 */ /* 0x000fc800078e00ff */
[----:B------:R-:W-:Y:S01]  /*144a0*/  IMAD.X R107, RZ, RZ, RZ, P6 ;  /* 0x000000ffff6b7224 */ /* 0x000fe200030e06ff */
[----:B------:R-:W-:Y:S01]  /*144b0*/  IADD3 RZ, P6, PT, R109, R102, RZ ;  /* 0x000000666dff7210 */ /* 0x000fe20007fde0ff */
[----:B------:R-:W-:Y:S02]  /*144c0*/  IMAD.MOV.U32 R106, RZ, RZ, R95 ;  /* 0x000000ffff6a7224 */ /* 0x000fe400078e005f */
[----:B------:R-:W-:Y:S02]  /*144d0*/  IMAD.X R109, RZ, RZ, RZ, P4 ;  /* 0x000000ffff6d7224 */ /* 0x000fe400020e06ff */
[----:B------:R-:W-:Y:S02]  /*144e0*/  IMAD.X R113, RZ, RZ, RZ, P3 ;  /* 0x000000ffff717224 */ /* 0x000fe400018e06ff */
[----:B------:R-:W-:Y:S02]  /*144f0*/  IMAD.MOV.U32 R108, RZ, RZ, R97 ;  /* 0x000000ffff6c7224 */ /* 0x000fe400078e0061 */
[----:B------:R-:W-:-:S02]  /*14500*/  IMAD.MOV.U32 R112, RZ, RZ, R99 ;  /* 0x000000ffff707224 */ /* 0x000fc400078e0063 */
[----:B------:R-:W-:Y:S01]  /*14510*/  IMAD.WIDE.U32.X R106, R133, R158, R106, P2 ;  /* 0x0000009e856a7225 */ /* 0x000fe200010e046a */
[----:B------:R-:W-:-:S03]  /*14520*/  ISETP.GE.U32.AND P2, PT, R157, R50, PT ;  /* 0x000000329d00720c */ /* 0x000fc60003f46070 */
[----:B------:R-:W-:Y:S01]  /*14530*/  IMAD.WIDE.U32 R118, R144, R139, RZ ;  /* 0x0000008b90767225 */ /* 0x000fe200078e00ff */
[----:B------:R-:W-:-:S03]  /*14540*/  ISETP.GE.U32.AND.EX P2, PT, R153, R146, PT, P2 ;  /* 0x000000929900720c */ /* 0x000fc60003f46120 */
[----:B------:R-:W-:-:S04]  /*14550*/  IMAD.WIDE.U32 R110, P4, R149, R144, R110 ;  /* 0x00000090956e7225 */ /* 0x000fc8000788006e */
[----:B------:R-:W-:Y:S01]  /*14560*/  IMAD.X R117, RZ, RZ, RZ, P5 ;  /* 0x000000ffff757224 */ /* 0x000fe200028e06ff */
[----:B------:R-:W-:Y:S01]  /*14570*/  IADD3 RZ, P5, PT, R119, R110, RZ ;  /* 0x0000006e77ff7210 */ /* 0x000fe20007fbe0ff */
[----:B------:R-:W-:Y:S01]  /*14580*/  IMAD.MOV.U32 R116, RZ, RZ, R103 ;  /* 0x000000ffff747224 */ /* 0x000fe200078e0067 */
[----:B------:R-:W-:Y:S01]  /*14590*/  SEL R103, RZ, 0x1, P2 ;  /* 0x00000001ff677807 */ /* 0x000fe20001000000 */
[----:B------:R-:W-:Y:S01]  /*145a0*/  IMAD.WIDE.U32.X R108, R130, R155, R108, P0 ;  /* 0x0000009b826c7225 */ /* 0x000fe200000e046c */
[----:B------:R-:W-:-:S03]  /*145b0*/  ISETP.GE.U32.AND P0, PT, R143, R52, PT ;  /* 0x000000348f00720c */ /* 0x000fc60003f06070 */
[----:B------:R-:W-:Y:S01]  /*145c0*/  IMAD.WIDE.U32.X R112, R135, R155, R112, P1 ;  /* 0x0000009b87707225 */ /* 0x000fe200008e0470 */
[----:B------:R-:W-:Y:S02]  /*145d0*/  ISETP.GE.U32.AND P1, PT, R156, R143, PT ;  /* 0x0000008f9c00720c */ /* 0x000fe40003f26070 */
[----:B------:R-:W-:Y:S01]  /*145e0*/  ISETP.GE.U32.AND.EX P0, PT, R151, R154, PT, P0 ;  /* 0x0000009a9700720c */ /* 0x000fe20003f06100 */
[----:B------:R-:W-:-:S04]  /*145f0*/  IMAD.WIDE.U32 R114, R131, R145, RZ ;  /* 0x0000009183727225 */ /* 0x000fc800078e00ff */
[C---:B------:R-:W-:Y:S02]  /*14600*/  IMAD R52, R133.reuse, R136, RZ ;  /* 0x0000008885347224 */ /* 0x040fe400078e02ff */
[----:B------:R-:W-:Y:S01]  /*14610*/  IMAD.WIDE.U32.X R116, R133, R155, R116, P6 ;  /* 0x0000009b85747225 */ /* 0x000fe200030e0474 */
[----:B------:R-:W-:Y:S02]  /*14620*/  ISETP.GE.U32.AND.EX P6, PT, R152, R151, PT, P1 ;  /* 0x000000979800720c */ /* 0x000fe40003fc6110 */
[----:B------:R-:W-:Y:S01]  /*14630*/  ISETP.GE.U32.AND P1, PT, R51, R92, PT ;  /* 0x0000005c3300720c */ /* 0x000fe20003f26070 */
[----:B------:R-:W-:Y:S02]  /*14640*/  IMAD.X R119, RZ, RZ, RZ, P4 ;  /* 0x000000ffff777224 */ /* 0x000fe400020e06ff */
[----:B------:R-:W-:Y:S01]  /*14650*/  IMAD.MOV.U32 R118, RZ, RZ, R111 ;  /* 0x000000ffff767224 */ /* 0x000fe200078e006f */
[----:B------:R-:W-:Y:S01]  /*14660*/  ISETP.GE.U32.AND.EX P1, PT, R148, R53, PT, P1 ;  /* 0x000000359400720c */ /* 0x000fe20003f26110 */
[----:B------:R-:W-:-:S02]  /*14670*/  IMAD R50, R135, R136, RZ ;  /* 0x0000008887327224 */ /* 0x000fc400078e02ff */
[----:B------:R-:W-:Y:S01]  /*14680*/  IMAD.WIDE.U32 R150, R137, R150, RZ ;  /* 0x0000009689967225 */ /* 0x000fe200078e00ff */
[----:B------:R-:W-:-:S03]  /*14690*/  SEL R53, RZ, 0x1, P1 ;  /* 0x00000001ff357807 */ /* 0x000fc60000800000 */
[----:B------:R-:W-:-:S04]  /*146a0*/  IMAD.WIDE.U32 R114, P3, R130, R144, R114 ;  /* 0x0000009082727225 */ /* 0x000fc80007860072 */
[----:B------:R-:W-:Y:S01]  /*146b0*/  IMAD R97, R137, R155, R52 ;  /* 0x0000009b89617224 */ /* 0x000fe200078e0234 */
[----:B------:R-:W-:Y:S01]  /*146c0*/  SEL R52, RZ, 0x1, P0 ;  /* 0x00000001ff347807 */ /* 0x000fe20000000000 */
[----:B------:R-:W-:Y:S01]  /*146d0*/  IMAD R92, R149, R144, RZ ;  /* 0x00000090955c7224 */ /* 0x000fe200078e02ff */
[----:B------:R-:W-:Y:S01]  /*146e0*/  ISETP.GE.U32.AND P0, PT, R134, R51, PT ;  /* 0x000000338600720c */ /* 0x000fe20003f06070 */
[----:B------:R-:W-:-:S03]  /*146f0*/  IMAD.WIDE.U32 R120, R144, R145, RZ ;  /* 0x0000009190787225 */ /* 0x000fc600078e00ff */
[----:B------:R-:W-:Y:S01]  /*14700*/  ISETP.GE.U32.AND.EX P0, PT, R93, R148, PT, P0 ;  /* 0x000000945d00720c */ /* 0x000fe20003f06100 */
[----:B------:R-:W-:Y:S01]  /*14710*/  IMAD R99, R147, R155, R50 ;  /* 0x0000009b93637224 */ /* 0x000fe200078e0232 */
[----:B------:R-:W-:Y:S01]  /*14720*/  IADD3 RZ, P4, PT, R121, R114, RZ ;  /* 0x0000007279ff7210 */ /* 0x000fe20007f9e0ff */
[----:B------:R-:W-:-:S04]  /*14730*/  IMAD.WIDE.U32.X R118, R149, R131, R118, P5 ;  /* 0x0000008395767225 */ /* 0x000fc800028e0476 */
[----:B------:R-:W-:Y:S01]  /*14740*/  IMAD.IADD R111, R151, 0x1, R94 ;  /* 0x00000001976f7824 */ /* 0x000fe200078e025e */
[----:B------:R-:W-:Y:S01]  /*14750*/  IADD3 R94, P2, P5, R150, R106, R103 ;  /* 0x0000006a965e7210 */ /* 0x000fe20007d5e067 */
[----:B------:R-:W-:Y:S01]  /*14760*/  IMAD.WIDE.U32 R50, R139, R144, RZ ;  /* 0x000000908b327225 */ /* 0x000fe200078e00ff */
[----:B------:R-:W-:Y:S02]  /*14770*/  SEL R103, RZ, 0x1, P6 ;  /* 0x00000001ff677807 */ /* 0x000fe40003000000 */
[----:B------:R-:W-:Y:S01]  /*14780*/  IADD3.X R106, PT, PT, R111, R107, RZ, P2, P5 ;  /* 0x0000006b6f6a7210 */ /* 0x000fe200017ea4ff */
[----:B------:R-:W-:Y:S01]  /*14790*/  IMAD.MOV.U32 R120, RZ, RZ, R115 ;  /* 0x000000ffff787224 */ /* 0x000fe200078e0073 */
[----:B------:R-:W-:Y:S01]  /*147a0*/  IADD3 R107, P5, P2, R103, R100, R52 ;  /* 0x00000064676b7210 */ /* 0x000fe20007abe034 */
[----:B------:R-:W-:Y:S01]  /*147b0*/  IMAD R115, R139, R131, R92 ;  /* 0x000000838b737224 */ /* 0x000fe200078e025c */
[-C--:B------:R-:W-:Y:S01]  /*147c0*/  IADD3 R134, P6, PT, R134, R50.reuse, RZ ;  /* 0x0000003286867210 */ /* 0x080fe20007fde0ff */
[----:B------:R-:W-:Y:S01]  /*147d0*/  IMAD.X R121, RZ, RZ, RZ, P3 ;  /* 0x000000ffff797224 */ /* 0x000fe200018e06ff */
[----:B------:R-:W-:Y:S01]  /*147e0*/  IADD3.X R101, PT, PT, RZ, R101, RZ, P5, P2 ;  /* 0x00000065ff657210 */ /* 0x000fe20002fe44ff */
[----:B------:R-:W-:Y:S01]  /*147f0*/  IMAD.IADD R52, R51, 0x1, R115 ;  /* 0x0000000133347824 */ /* 0x000fe200078e0273 */
[----:B------:R-:W-:Y:S01]  /*14800*/  SEL R51, RZ, 0x1, P0 ;  /* 0x00000001ff337807 */ /* 0x000fe20000000000 */
[----:B------:R-:W-:Y:S01]  /*14810*/  IMAD.WIDE.U32.X R120, R130, R131, R120, P4 ;  /* 0x0000008382787225 */ /* 0x000fe200020e0478 */
[----:B------:R-:W-:-:S02]  /*14820*/  ISETP.GE.U32.AND P0, PT, R134, R50, PT ;  /* 0x000000328600720c */ /* 0x000fc40003f06070 */
[----:B------:R-:W-:Y:S01]  /*14830*/  ISETP.GE.U32.AND P1, PT, R94, R150, PT ;  /* 0x000000965e00720c */ /* 0x000fe20003f26070 */
[----:B------:R-:W-:Y:S01]  /*14840*/  IMAD.X R103, R52, 0x1, R93, P6 ;  /* 0x0000000134677824 */ /* 0x000fe200030e065d */
[----:B------:R-:W-:Y:S01]  /*14850*/  IADD3 R93, P2, P5, R51, R108, R53 ;  /* 0x0000006c335d7210 */ /* 0x000fe20007d5e035 */
[----:B------:R-:W-:Y:S01]  /*14860*/  IMAD.WIDE.U32 R50, R147, R136, RZ ;  /* 0x0000008893327225 */ /* 0x000fe200078e00ff */
[----:B------:R-:W-:Y:S02]  /*14870*/  IADD3 R53, P6, PT, R94, R107, RZ ;  /* 0x0000006b5e357210 */ /* 0x000fe40007fde0ff */
[----:B------:R-:W-:Y:S01]  /*14880*/  ISETP.GE.U32.AND.EX P0, PT, R103, R52, PT, P0 ;  /* 0x000000346700720c */ /* 0x000fe20003f06100 */
[----:B------:R-:W-:Y:S01]  /*14890*/  IMAD R130, R130, R144, RZ ;  /* 0x0000009082827224 */ /* 0x000fe200078e02ff */
[----:B------:R-:W-:Y:S01]  /*148a0*/  IADD3.X R92, PT, PT, RZ, R109, RZ, P2, P5 ;  /* 0x0000006dff5c7210 */ /* 0x000fe200017ea4ff */
[C---:B------:R-:W-:Y:S01]  /*148b0*/  IMAD.X R101, R106.reuse, 0x1, R101, P6 ;  /* 0x000000016a657824 */ /* 0x040fe200030e0665 */
[----:B------:R-:W-:Y:S01]  /*148c0*/  ISETP.GE.U32.AND P6, PT, R53, R94, PT ;  /* 0x0000005e3500720c */ /* 0x000fe20003fc6070 */
[----:B------:R-:W-:Y:S01]  /*148d0*/  IMAD.IADD R94, R51, 0x1, R99 ;  /* 0x00000001335e7824 */ /* 0x000fe200078e0263 */
[----:B------:R-:W-:Y:S01]  /*148e0*/  IADD3 R52, P5, PT, R53, R50, RZ ;  /* 0x0000003235347210 */ /* 0x000fe20007fbe0ff */
[----:B------:R-:W-:Y:S01]  /*148f0*/  IMAD R99, R145, R131, R130 ;  /* 0x0000008391637224 */ /* 0x000fe200078e0282 */
[----:B------:R-:W-:Y:S01]  /*14900*/  ISETP.GE.U32.AND.EX P1, PT, R106, R111, PT, P1 ;  /* 0x0000006f6a00720c */ /* 0x000fe20003f26110 */
[----:B------:R-:W-:Y:S01]  /*14910*/  IMAD.WIDE.U32 R122, R131, R147, RZ ;  /* 0x00000093837a7225 */ /* 0x000fe200078e00ff */
[----:B------:R-:W-:-:S02]  /*14920*/  ISETP.GE.U32.AND.EX P4, PT, R101, R106, PT, P6 ;  /* 0x0000006a6500720c */ /* 0x000fc40003f86160 */
[C---:B------:R-:W-:Y:S01]  /*14930*/  ISETP.GE.U32.AND P2, PT, R52.reuse, R50, PT ;  /* 0x000000323400720c */ /* 0x040fe20003f46070 */
[----:B------:R-:W-:Y:S01]  /*14940*/  IMAD.WIDE.U32 R50, R145, R144, RZ ;  /* 0x0000009091327225 */ /* 0x000fe200078e00ff */
[----:B------:R-:W-:Y:S02]  /*14950*/  IADD3 R93, P6, PT, R52, R93, RZ ;  /* 0x0000005d345d7210 */ /* 0x000fe40007fde0ff */
[----:B------:R-:W-:Y:S01]  /*14960*/  SEL R53, RZ, 0x1, P1 ;  /* 0x00000001ff357807 */ /* 0x000fe20000800000 */
[----:B------:R-:W-:Y:S01]  /*14970*/  IMAD.X R101, R94, 0x1, R101, P5 ;  /* 0x000000015e657824 */ /* 0x000fe200028e0665 */
[----:B------:R-:W-:Y:S01]  /*14980*/  SEL R107, RZ, 0x1, P4 ;  /* 0x00000001ff6b7807 */ /* 0x000fe20002000000 */
[----:B------:R-:W-:Y:S01]  /*14990*/  IMAD.IADD R99, R51, 0x1, R99 ;  /* 0x0000000133637824 */ /* 0x000fe200078e0263 */
[----:B------:R-:W-:Y:S01]  /*149a0*/  ISETP.GE.U32.AND P1, PT, R93, R52, PT ;  /* 0x000000345d00720c */ /* 0x000fe20003f26070 */
[----:B------:R-:W-:Y:S01]  /*149b0*/  IMAD.X R92, R101, 0x1, R92, P6 ;  /* 0x00000001655c7824 */ /* 0x000fe200030e065c */
[----:B------:R-:W-:Y:S01]  /*149c0*/  SEL R52, RZ, 0x1, P0 ;  /* 0x00000001ff347807 */ /* 0x000fe20000000000 */
[----:B------:R-:W-:Y:S01]  /*149d0*/  IMAD.WIDE.U32 R122, P3, R135, R144, R122 ;  /* 0x00000090877a7225 */ /* 0x000fe2000786007a */
[----:B------:R-:W-:-:S02]  /*149e0*/  IADD3 R93, P0, PT, R93, R50, RZ ;  /* 0x000000325d5d7210 */ /* 0x000fc40007f1e0ff */
[----:B------:R-:W-:Y:S01]  /*149f0*/  IADD3 R107, P4, P5, R107, R104, R53 ;  /* 0x000000686b6b7210 */ /* 0x000fe20007d9e035 */
[----:B------:R-:W-:Y:S01]  /*14a00*/  IMAD.WIDE.U32 R124, R144, R147, RZ ;  /* 0x00000093907c7225 */ /* 0x000fe200078e00ff */
[----:B------:R-:W-:Y:S02]  /*14a10*/  ISETP.GE.U32.AND P6, PT, R93, R50, PT ;  /* 0x000000325d00720c */ /* 0x000fe40003fc6070 */
[----:B------:R-:W-:Y:S01]  /*14a20*/  IADD3.X R105, PT, PT, RZ, R105, RZ, P4, P5 ;  /* 0x00000069ff697210 */ /* 0x000fe200027ea4ff */
[----:B------:R-:W-:Y:S01]  /*14a30*/  IMAD.X R50, R99, 0x1, R92, P0 ;  /* 0x0000000163327824 */ /* 0x000fe200000e065c */
[----:B------:R-:W-:Y:S01]  /*14a40*/  IADD3 R51, P4, P0, R93, R118, R52 ;  /* 0x000000765d337210 */ /* 0x000fe2000789e034 */
[----:B------:R-:W-:Y:S01]  /*14a50*/  IMAD.WIDE.U32 R52, R137, R136, RZ ;  /* 0x0000008889347225 */ /* 0x000fe200078e00ff */
[----:B------:R-:W-:Y:S02]  /*14a60*/  ISETP.GE.U32.AND.EX P2, PT, R101, R94, PT, P2 ;  /* 0x0000005e6500720c */ /* 0x000fe40003f46120 */
[----:B------:R-:W-:Y:S01]  /*14a70*/  ISETP.GE.U32.AND.EX P1, PT, R92, R101, PT, P1 ;  /* 0x000000655c00720c */ /* 0x000fe20003f26110 */
[----:B------:R-:W-:Y:S01]  /*14a80*/  IMAD.IADD R96, R53, 0x1, R97 ;  /* 0x0000000135607824 */ /* 0x000fe200078e0261 */
[----:B------:R-:W-:Y:S01]  /*14a90*/  IADD3.X R119, PT, PT, R50, R119, RZ, P4, P0 ;  /* 0x0000007732777210 */ /* 0x000fe200027e04ff */
[----:B------:R-:W-:Y:S01]  /*14aa0*/  IMAD.X R127, RZ, RZ, RZ, P3 ;  /* 0x000000ffff7f7224 */ /* 0x000fe200018e06ff */
[----:B------:R-:W-:Y:S01]  /*14ab0*/  SEL R92, RZ, 0x1, P2 ;  /* 0x00000001ff5c7807 */ /* 0x000fe20001000000 */
[----:B------:R-:W-:Y:S01]  /*14ac0*/  IMAD.MOV.U32 R126, RZ, RZ, R123 ;  /* 0x000000ffff7e7224 */ /* 0x000fe200078e007b */
[----:B------:R-:W-:Y:S01]  /*14ad0*/  IADD3 R94, P0, PT, R107, R52, RZ ;  /* 0x000000346b5e7210 */ /* 0x000fe20007f1e0ff */
[----:B------:R-:W-:Y:S01]  /*14ae0*/  IMAD R95, R149, R140, RZ ;  /* 0x0000008c955f7224 */ /* 0x000fe200078e02ff */
[----:B------:R-:W-:-:S02]  /*14af0*/  SEL R101, RZ, 0x1, P1 ;  /* 0x00000001ff657807 */ /* 0x000fc40000800000 */
[----:B------:R-:W-:Y:S01]  /*14b00*/  ISETP.GE.U32.AND P2, PT, R51, R93, PT ;  /* 0x0000005d3300720c */ /* 0x000fe20003f46070 */
[----:B------:R-:W-:Y:S01]  /*14b10*/  IMAD.X R105, R96, 0x1, R105, P0 ;  /* 0x0000000160697824 */ /* 0x000fe200000e0669 */
[----:B------:R-:W-:Y:S01]  /*14b20*/  IADD3 R101, P4, P5, R101, R112, R92 ;  /* 0x0000007065657210 */ /* 0x000fe20007d9e05c */
[----:B------:R-:W-:Y:S01]  /*14b30*/  IMAD.WIDE.U32 R92, R119, 0x3d1, RZ ;  /* 0x000003d1775c7825 */ /* 0x000fe200078e00ff */
[----:B------:R-:W-:Y:S02]  /*14b40*/  ISETP.GE.U32.AND P1, PT, R94, R52, PT ;  /* 0x000000345e00720c */ /* 0x000fe40003f26070 */
[----:B------:R-:W-:Y:S01]  /*14b50*/  ISETP.GE.U32.AND.EX P6, PT, R50, R99, PT, P6 ;  /* 0x000000633200720c */ /* 0x000fe20003fc6160 */
[----:B------:R-:W-:Y:S01]  /*14b60*/  IMAD R52, R135, R144, RZ ;  /* 0x0000009087347224 */ /* 0x000fe200078e02ff */
[----:B------:R-:W-:Y:S01]  /*14b70*/  ISETP.GE.U32.AND.EX P2, PT, R119, R50, PT, P2 ;  /* 0x000000327700720c */ /* 0x000fe20003f46120 */
[----:B------:R-:W-:Y:S01]  /*14b80*/  IMAD.WIDE.U32 R92, P0, RZ, R51, R92 ;  /* 0x00000033ff5c7225 */ /* 0x000fe2000780005c */
[----:B------:R-:W-:-:S02]  /*14b90*/  IADD3.X R98, PT, PT, RZ, R113, RZ, P4, P5 ;  /* 0x00000071ff627210 */ /* 0x000fc400027ea4ff */
[----:B------:R-:W-:Y:S01]  /*14ba0*/  IADD3 R101, P4, PT, R94, R101, RZ ;  /* 0x000000655e657210 */ /* 0x000fe20007f9e0ff */
[----:B------:R-:W-:Y:S01]  /*14bb0*/  IMAD R99, R147, R131, R52 ;  /* 0x0000008393637224 */ /* 0x000fe200078e0234 */
[----:B------:R-:W-:Y:S01]  /*14bc0*/  ISETP.GE.U32.AND.EX P1, PT, R105, R96, PT, P1 ;  /* 0x000000606900720c */ /* 0x000fe20003f26110 */
[----:B------:R-:W-:Y:S01]  /*14bd0*/  IMAD.WIDE.U32 R96, R147, R144, RZ ;  /* 0x0000009093607225 */ /* 0x000fe200078e00ff */
[----:B------:R-:W-:Y:S02]  /*14be0*/  SEL R50, RZ, 0x1, P6 ;  /* 0x00000001ff327807 */ /* 0x000fe40003000000 */
[----:B------:R-:W-:Y:S01]  /*14bf0*/  SEL R111, RZ, 0x1, P2 ;  /* 0x00000001ff6f7807 */ /* 0x000fe20001000000 */
[----:B------:R-:W-:Y:S01]  /*14c00*/  IMAD.WIDE.U32 R52, R51, 0x3d1, RZ ;  /* 0x000003d133347825 */ /* 0x000fe200078e00ff */
[----:B------:R-:W-:Y:S02]  /*14c10*/  IADD3 RZ, P3, PT, R125, R122, RZ ;  /* 0x0000007a7dff7210 */ /* 0x000fe40007f7e0ff */
[----:B------:R-:W-:Y:S01]  /*14c20*/  ISETP.GE.U32.AND P2, PT, R101, R94, PT ;  /* 0x0000005e6500720c */ /* 0x000fe20003f46070 */
[----:B------:R-:W-:Y:S01]  /*14c30*/  IMAD.X R98, R105, 0x1, R98, P4 ;  /* 0x0000000169627824 */ /* 0x000fe200020e0662 */
[----:B------:R-:W-:Y:S01]  /*14c40*/  IADD3 R111, P4, P5, R111, R120, R50 ;  /* 0x000000786f6f7210 */ /* 0x000fe20007d9e032 */
[----:B------:R-:W-:Y:S01]  /*14c50*/  IMAD.MOV.U32 R50, RZ, RZ, RZ ;  /* 0x000000ffff327224 */ /* 0x000fe200078e00ff */
[----:B------:R-:W-:Y:S01]  /*14c60*/  IADD3 R94, P6, PT, R101, R96, RZ ;  /* 0x00000060655e7210 */ /* 0x000fe20007fde0ff */
[----:B------:R-:W-:Y:S01]  /*14c70*/  IMAD.IADD R99, R97, 0x1, R99 ;  /* 0x0000000161637824 */ /* 0x000fe200078e0263 */
[----:B------:R-:W-:Y:S01]  /*14c80*/  IADD3.X R107, PT, PT, RZ, R121, RZ, P4, P5 ;  /* 0x00000079ff6b7210 */ /* 0x000fe200027ea4ff */
[----:B------:R-:W-:Y:S01]  /*14c90*/  IMAD.WIDE.U32.X R126, R135, R131, R126, P3 ;  /* 0x00000083877e7225 */ /* 0x000fe200018e047e */
[----:B------:R-:W-:-:S02]  /*14ca0*/  IADD3 RZ, P3, PT, R53, R92, RZ ;  /* 0x0000005c35ff7210 */ /* 0x000fc40007f7e0ff */
[----:B------:R-:W-:Y:S01]  /*14cb0*/  IADD3 R111, P4, PT, R94, R111, RZ ;  /* 0x0000006f5e6f7210 */ /* 0x000fe20007f9e0ff */
[----:B------:R-:W-:Y:S01]  /*14cc0*/  IMAD.WIDE.U32 R52, R51, 0x3d1, R50 ;  /* 0x000003d133347825 */ /* 0x000fe200078e0032 */
[----:B------:R-:W-:-:S03]  /*14cd0*/  ISETP.GE.U32.AND.EX P2, PT, R98, R105, PT, P2 ;  /* 0x000000696200720c */ /* 0x000fc60003f46120 */
[----:B------:R-:W-:Y:S01]  /*14ce0*/  IMAD.X R50, R99, 0x1, R98, P6 ;  /* 0x0000000163327824 */ /* 0x000fe200030e0662 */
[----:B------:R-:W-:Y:S01]  /*14cf0*/  SEL R105, RZ, 0x1, P2 ;  /* 0x00000001ff697807 */ /* 0x000fe20001000000 */
[----:B------:R-:W-:Y:S01]  /*14d00*/  IMAD.IADD R53, R92, 0x1, R53 ;  /* 0x000000015c357824 */ /* 0x000fe200078e0235 */
[----:B------:R-:W-:Y:S01]  /*14d10*/  SEL R92, RZ, 0x1, P1 ;  /* 0x00000001ff5c7807 */ /* 0x000fe20000800000 */
[----:B------:R-:W-:Y:S01]  /*14d20*/  IMAD.X R97, RZ, RZ, RZ, P0 ;  /* 0x000000ffff617224 */ /* 0x000fe200000e06ff */
[----:B------:R-:W-:Y:S01]  /*14d30*/  ISETP.GE.U32.AND P0, PT, R94, R96, PT ;  /* 0x000000605e00720c */ /* 0x000fe20003f06070 */
[C---:B------:R-:W-:Y:S01]  /*14d40*/  IMAD.X R107, R50.reuse, 0x1, R107, P4 ;  /* 0x00000001326b7824 */ /* 0x040fe200020e066b */
[C---:B------:R-:W-:Y:S01]  /*14d50*/  ISETP.GE.U32.AND P1, PT, R111.reuse, R94, PT ;  /* 0x0000005e6f00720c */ /* 0x040fe20003f26070 */
[----:B------:R-:W-:Y:S01]  /*14d60*/  IMAD.MOV.U32 R96, RZ, RZ, R93 ;  /* 0x000000ffff607224 */ /* 0x000fe200078e005d */
[----:B------:R-:W-:Y:S01]  /*14d70*/  ISETP.GE.U32.AND.EX P0, PT, R50, R99, PT, P0 ;  /* 0x000000633200720c */ /* 0x000fe20003f06100 */
[----:B------:R-:W-:Y:S01]  /*14d80*/  IMAD.WIDE.U32 R98, R111, 0x3d1, RZ ;  /* 0x000003d16f627825 */ /* 0x000fe200078e00ff */
[----:B------:R-:W-:-:S02]  /*14d90*/  ISETP.GE.U32.AND.EX P1, PT, R107, R50, PT, P1 ;  /* 0x000000326b00720c */ /* 0x000fc40003f26110 */
[----:B------:R-:W-:Y:S01]  /*14da0*/  ISETP.GE.U32.AND P5, PT, R52, RZ, PT ;  /* 0x000000ff3400720c */ /* 0x000fe20003fa6070 */
[----:B------:R-:W-:Y:S01]  /*14db0*/  IMAD R50, R133, R144, RZ ;  /* 0x0000009085327224 */ /* 0x000fe200078e02ff */
[----:B------:R-:W-:Y:S01]  /*14dc0*/  IADD3 R105, P2, P4, R105, R116, R92 ;  /* 0x0000007469697210 */ /* 0x000fe20007c5e05c */
[----:B------:R-:W-:Y:S01]  /*14dd0*/  IMAD.WIDE.U32 R92, R137, R144, RZ ;  /* 0x00000090895c7225 */ /* 0x000fe200078e00ff */
[----:B------:R-:W-:Y:S02]  /*14de0*/  ISETP.GE.U32.AND.EX P5, PT, R53, R51, PT, P5 ;  /* 0x000000333500720c */ /* 0x000fe40003fa6150 */
[----:B------:R-:W-:Y:S01]  /*14df0*/  SEL R94, RZ, 0x1, P0 ;  /* 0x00000001ff5e7807 */ /* 0x000fe20000000000 */
[----:B------:R-:W-:Y:S01]  /*14e00*/  IMAD R113, R137, R131, R50 ;  /* 0x0000008389717224 */ /* 0x000fe200078e0232 */
[----:B------:R-:W-:Y:S01]  /*14e10*/  SEL R109, RZ, 0x1, P1 ;  /* 0x00000001ff6d7807 */ /* 0x000fe20000800000 */
[----:B------:R-:W-:Y:S01]  /*14e20*/  IMAD.WIDE.U32 R50, R107, 0x3d1, RZ ;  /* 0x000003d16b327825 */ /* 0x000fe200078e00ff */
[----:B------:R-:W-:-:S02]  /*14e30*/  IADD3.X R115, PT, PT, RZ, R117, RZ, P2, P4 ;  /* 0x00000075ff737210 */ /* 0x000fc400017e84ff */
[----:B------:R-:W-:Y:S01]  /*14e40*/  IADD3 R109, P0, P2, R109, R126, R94 ;  /* 0x0000007e6d6d7210 */ /* 0x000fe20007a1e05e */
[----:B------:R-:W-:Y:S01]  /*14e50*/  IMAD.WIDE.U32.X R100, RZ, R119, R96, P3 ;  /* 0x00000077ff647225 */ /* 0x000fe200018e0460 */
[----:B------:R-:W-:Y:S02]  /*14e60*/  IADD3 R108, P3, PT, R105, R92, RZ ;  /* 0x0000005c696c7210 */ /* 0x000fe40007f7e0ff */
[----:B------:R-:W-:Y:S01]  /*14e70*/  IADD3.X R102, PT, PT, RZ, R127, RZ, P0, P2 ;  /* 0x0000007fff667210 */ /* 0x000fe200007e44ff */
[----:B------:R-:W-:Y:S01]  /*14e80*/  IMAD.IADD R110, R93, 0x1, R113 ;  /* 0x000000015d6e7824 */ /* 0x000fe200078e0271 */
[----:B------:R-:W-:Y:S01]  /*14e90*/  IADD3 R109, P2, PT, R108, R109, RZ ;  /* 0x0000006d6c6d7210 */ /* 0x000fe20007f5e0ff */
[----:B------:R-:W-:Y:S01]  /*14ea0*/  IMAD.WIDE.U32 R96, P1, RZ, R111, R50 ;  /* 0x0000006fff607225 */ /* 0x000fe20007820032 */
[----:B------:R-:W-:Y:S02]  /*14eb0*/  IADD3 R113, P4, PT, R100, R98, RZ ;  /* 0x0000006264717210 */ /* 0x000fe40007f9e0ff */
[----:B------:R-:W-:Y:S01]  /*14ec0*/  SEL R94, RZ, 0x1, P5 ;  /* 0x00000001ff5e7807 */ /* 0x000fe20002800000 */
        /* <DEDUP_REMOVED lines=9> */
[C---:B------:R-:W-:Y:S01]  /*14f60*/  IMAD R95, R139.reuse, R158, R95 ;  /* 0x0000009e8b5f7224 */ /* 0x040fe200078e025f */
[----:B------:R-:W-:Y:S01]  /*14f70*/  SEL R93, RZ, 0x1, P0 ;  /* 0x00000001ff5d7807 */ /* 0x000fe20000000000 */
[----:B------:R-:W-:-:S04]  /*14f80*/  IMAD.WIDE.U32 R50, R139, R140, R52 ;  /* 0x0000008c8b327225 */ /* 0x000fc800078e0034 */
[----:B------:R-:W-:Y:S01]  /*14f90*/  IMAD.WIDE.U32.X R104, RZ, R107, R98, P3 ;  /* 0x0000006bff687225 */ /* 0x000fe200018e0462 */
[----:B------:R-:W-:-:S03]  /*14fa0*/  ISETP.GE.U32.AND P6, PT, R50, R52, PT ;  /* 0x000000343200720c */ /* 0x000fc60003fc6070 */
[----:B------:R-:W-:-:S04]  /*14fb0*/  IMAD.WIDE.U32 R98, R109, 0x3d1, RZ ;  /* 0x000003d16d627825 */ /* 0x000fc800078e00ff */
[----:B------:R-:W-:-:S04]  /*14fc0*/  IMAD.WIDE.U32 R96, P4, RZ, R109, R96 ;  /* 0x0000006dff607225 */ /* 0x000fc80007880060 */
[----:B------:R-:W-:-:S04]  /*14fd0*/  IMAD.WIDE.U32 R100, R131, R137, RZ ;  /* 0x0000008983647225 */ /* 0x000fc800078e00ff */
[----:B------:R-:W-:Y:S01]  /*14fe0*/  IMAD.IADD R140, R51, 0x1, R95 ;  /* 0x00000001338c7824 */ /* 0x000fe200078e025f */
[----:B------:R-:W-:Y:S01]  /*14ff0*/  IADD3 R51, P1, P2, R98, R104, R93 ;  /* 0x0000006862337210 */ /* 0x000fe20007a3e05d */
[----:B------:R-:W-:Y:S01]  /*15000*/  IMAD.WIDE.U32 R100, P3, R133, R144, R100 ;  /* 0x0000009085647225 */ /* 0x000fe20007860064 */
[----:B------:R-:W-:Y:S02]  /*15010*/  IADD3 R95, P0, PT, R99, R96, RZ ;  /* 0x00000060635f7210 */ /* 0x000fe40007f1e0ff */
        /* <DEDUP_REMOVED lines=8> */
[----:B------:R-:W-:Y:S01]  /*150a0*/  IMAD.X R93, RZ, RZ, RZ, P4 ;  /* 0x000000ffff5d7224 */ /* 0x000fe200020e06ff */
        /* <DEDUP_REMOVED lines=11> */
[CC--:B------:R-:W-:Y:S02]  /*15160*/  ISETP.EQ.AND.EX P5, PT, R92.reuse, R111.reuse, !P5, P3 ;  /* 0x0000006f5c00720c */ /* 0x0c0fe40006fa2330 */
[CC--:B------:R-:W-:Y:S02]  /*15170*/  ISETP.EQ.U32.AND P3, PT, R139.reuse, R142.reuse, PT ;  /* 0x0000008e8b00720c */ /* 0x0c0fe40003f62070 */
[----:B------:R-:W-:Y:S02]  /*15180*/  SEL R101, RZ, 0x1, P1 ;  /* 0x00000001ff657807 */ /* 0x000fe40000800000 */
[----:B------:R-:W-:Y:S01]  /*15190*/  ISETP.LT.U32.OR.EX P2, PT, R92, R111, P5, P2 ;  /* 0x0000006f5c00720c */ /* 0x000fe20002f41520 */
[----:B------:R-:W-:Y:S01]  /*151a0*/  IMAD.MOV.U32 R92, RZ, RZ, R97 ;  /* 0x000000ffff5c7224 */ /* 0x000fe200078e0061 */
[----:B------:R-:W-:-:S02]  /*151b0*/  ISETP.LT.U32.AND P1, PT, R139, R142, PT ;  /* 0x0000008e8b00720c */ /* 0x000fc40003f21070 */
[CC--:B------:R-:W-:Y:S02]  /*151c0*/  ISETP.EQ.AND.EX P6, PT, R144.reuse, R141.reuse, !P6, P3 ;  /* 0x0000008d9000720c */ /* 0x0c0fe400077c2330 */
[----:B------:R-:W-:Y:S02]  /*151d0*/  IADD3 R101, P3, P5, R101, R52, R96 ;  /* 0x0000003465657210 */ /* 0x000fe40007d7e060 */
[----:B------:R-:W-:Y:S02]  /*151e0*/  SEL R96, RZ, 0x1, !P2 ;  /* 0x00000001ff607807 */ /* 0x000fe40005000000 */
[----:B------:R-:W-:Y:S02]  /*151f0*/  ISETP.LT.U32.OR.EX P1, PT, R144, R141, P6, P1 ;  /* 0x0000008d9000720c */ /* 0x000fe40003721510 */
[C---:B------:R-:W-:Y:S02]  /*15200*/  ISETP.GE.U32.AND P4, PT, R51.reuse, R98, PT ;  /* 0x000000623300720c */ /* 0x040fe40003f86070 */
[----:B------:R-:W-:Y:S01]  /*15210*/  IADD3.X R105, PT, PT, RZ, R53, RZ, P3, P5 ;  /* 0x00000035ff697210 */ /* 0x000fe20001fea4ff */
[----:B------:R-:W-:Y:S01]  /*15220*/  IMAD.WIDE.U32.X R52, RZ, R102, R92, P0 ;  /* 0x00000066ff347225 */ /* 0x000fe200000e045c */
[----:B------:R-:W-:-:S02]  /*15230*/  IADD3 R96, P5, P6, R51, R107, R96 ;  /* 0x0000006b33607210 */ /* 0x000fc40007ebe060 */
[----:B------:R-:W-:Y:S02]  /*15240*/  SEL R141, RZ, 0x1, !P1 ;  /* 0x00000001ff8d7807 */ /* 0x000fe40004800000 */
[----:B------:R-:W-:Y:S01]  /*15250*/  ISETP.GE.U32.AND.EX P4, PT, R104, R95, PT, P4 ;  /* 0x0000005f6800720c */ /* 0x000fe20003f86140 */
[----:B------:R-:W-:Y:S01]  /*15260*/  IMAD.WIDE.U32 R94, R105, 0x3d1, RZ ;  /* 0x000003d1695e7825 */ /* 0x000fe200078e00ff */
[----:B------:R-:W-:Y:S02]  /*15270*/  ISETP.EQ.U32.AND P3, PT, R96, R107, PT ;  /* 0x0000006b6000720c */ /* 0x000fe40003f62070 */
[----:B------:R-:W-:Y:S02]  /*15280*/  IADD3.X R92, PT, PT, R104, R109, RZ, P5, P6 ;  /* 0x0000006d685c7210 */ /* 0x000fe40002fec4ff */
[----:B------:R-:W-:Y:S02]  /*15290*/  IADD3 R141, P6, P5, R141, R96, R132 ;  /* 0x000000608d8d7210 */ /* 0x000fe40007dde084 */
[----:B------:R-:W-:Y:S01]  /*152a0*/  ISETP.LT.U32.AND P0, PT, R96, R107, PT ;  /* 0x0000006b6000720c */ /* 0x000fe20003f01070 */
[----:B------:R-:W-:Y:S01]  /*152b0*/  IMAD.WIDE.U32 R96, R101, 0x3d1, RZ ;  /* 0x000003d165607825 */ /* 0x000fe200078e00ff */
[----:B------:R-:W-:-:S02]  /*152c0*/  ISETP.EQ.AND.EX P3, PT, R92, R109, P2, P3 ;  /* 0x0000006d5c00720c */ /* 0x000fc40001762330 */
[----:B------:R-:W-:Y:S01]  /*152d0*/  SEL R99, RZ, 0x1, P4 ;  /* 0x00000001ff637807 */ /* 0x000fe20002000000 */
[----:B------:R-:W-:Y:S01]  /*152e0*/  IMAD.WIDE.U32 R94, P4, RZ, R101, R94 ;  /* 0x00000065ff5e7225 */ /* 0x000fe2000788005e */
[C---:B------:R-:W-:Y:S02]  /*152f0*/  ISETP.EQ.U32.AND P2, PT, R141.reuse, R132, PT ;  /* 0x000000848d00720c */ /* 0x040fe40003f42070 */
[----:B------:R-:W-:Y:S01]  /*15300*/  IADD3.X R142, PT, PT, RZ, R92, R138, P6, P5 ;  /* 0x0000005cff8e7210 */ /* 0x000fe200037ea48a */
[----:B------:R-:W-:Y:S01]  /*15310*/  IMAD.X R93, RZ, RZ, RZ, P4 ;  /* 0x000000ffff5d7224 */ /* 0x000fe200020e06ff */
[----:B------:R-:W-:Y:S01]  /*15320*/  ISETP.LT.U32.OR.EX P0, PT, R92, R109, P3, P0 ;  /* 0x0000006d5c00720c */ /* 0x000fe20001f01500 */
[----:B------:R-:W-:Y:S01]  /*15330*/  IMAD.MOV.U32 R92, RZ, RZ, R95 ;  /* 0x000000ffff5c7224 */ /* 0x000fe200078e005f */
[----:B------:R-:W-:Y:S02]  /*15340*/  ISETP.LT.U32.AND P5, PT, R141, R132, PT ;  /* 0x000000848d00720c */ /* 0x000fe40003fa1070 */
[----:B------:R-:W-:-:S02]  /*15350*/  ISETP.EQ.AND.EX P2, PT, R142, R138, P1, P2 ;  /* 0x0000008a8e00720c */ /* 0x000fc40000f42320 */
[----:B------:R-:W-:Y:S02]  /*15360*/  IADD3 R99, P6, P3, R96, R52, R99 ;  /* 0x0000003460637210 */ /* 0x000fe40007bde063 */
[----:B------:R-:W-:Y:S02]  /*15370*/  IADD3 R97, P4, PT, R97, R94, RZ ;  /* 0x0000005e61617210 */ /* 0x000fe40007f9e0ff */
[----:B------:R-:W-:Y:S02]  /*15380*/  SEL R51, RZ, 0x1, !P0 ;  /* 0x00000001ff337807 */ /* 0x000fe40004000000 */
[----:B------:R-:W-:Y:S01]  /*15390*/  ISETP.LT.U32.OR.EX P2, PT, R142, R138, P2, P5 ;  /* 0x0000008a8e00720c */ /* 0x000fe20001741550 */
[----:B------:R-:W-:Y:S01]  /*153a0*/  IMAD.WIDE.U32.X R92, RZ, R105, R92, P4 ;  /* 0x00000069ff5c7225 */ /* 0x000fe200020e045c */
[----:B------:R-:W-:Y:S02]  /*153b0*/  ISETP.GE.U32.AND P1, PT, R99, R96, PT ;  /* 0x000000606300720c */ /* 0x000fe40003f26070 */
[----:B------:R-:W-:Y:S01]  /*153c0*/  IADD3.X R52, PT, PT, R97, R53, RZ, P6, P3 ;  /* 0x0000003561347210 */ /* 0x000fe200037e64ff */
[----:B------:R-:W-:Y:S01]  /*153d0*/  IMAD.MOV.U32 R138, RZ, RZ, R50 ;  /* 0x000000ffff8a7224 */ /* 0x000fe200078e0032 */
        /* <DEDUP_REMOVED lines=33> */
.L_x_346:
        /* <DEDUP_REMOVED lines=34> */
.L_x_345:
[----:B------:R-:W-:Y:S05]  /*15810*/  BSYNC.RECONVERGENT B1 ;  /* 0x0000000000017941 */ /* 0x000fea0003800200 */
.L_x_344:
[----:B------:R-:W-:Y:S01]  /*15820*/  IMAD.WIDE.U32 R50, R3, R40, RZ ;  /* 0x0000002803327225 */ /* 0x000fe200078e00ff */
[----:B------:R-:W-:Y:S03]  /*15830*/  BSSY.RECONVERGENT B1, `(.L_x_347) ;  /* 0x00001f2000017945 */ /* 0x000fe60003800200 */
[----:B------:R-:W-:-:S04]  /*15840*/  IMAD.WIDE.U32 R94, R38, R2, RZ ;  /* 0x00000002265e7225 */ /* 0x000fc800078e00ff */
[----:B------:R-:W-:-:S04]  /*15850*/  IMAD.WIDE.U32 R52, P0, R41, R2, R50 ;  /* 0x0000000229347225 */ /* 0x000fc80007800032 */
[----:B------:R-:W-:-:S04]  /*15860*/  IMAD.WIDE.U32 R50, R2, R40, RZ ;  /* 0x0000002802327225 */ /* 0x000fc800078e00ff */
[----:B------:R-:W-:Y:S01]  /*15870*/  IMAD.X R151, RZ, RZ, RZ, P0 ;  /* 0x000000ffff977224 */ /* 0x000fe200000e06ff */
[----:B------:R-:W-:Y:S01]  /*15880*/  IADD3 RZ, P0, PT, R51, R52, RZ ;  /* 0x0000003433ff7210 */ /* 0x000fe20007f1e0ff */
[----:B------:R-:W-:Y:S02]  /*15890*/  IMAD.MOV.U32 R150, RZ, RZ, R53 ;  /* 0x000000ffff967224 */ /* 0x000fe400078e0035 */
[----:B------:R-:W-:Y:S02]  /*158a0*/  IMAD R50, R39, R2, RZ ;  /* 0x0000000227327224 */ /* 0x000fe400078e02ff */
[----:B------:R-:W-:-:S04]  /*158b0*/  IMAD.WIDE.U32 R52, R3, R38, RZ ;  /* 0x0000002603347225 */ /* 0x000fc800078e00ff */
[----:B------:R-:W-:-:S04]  /*158c0*/  IMAD.WIDE.U32.X R150, R41, R3, R150, P0 ;  /* 0x0000000329967225 */ /* 0x000fc800000e0496 */
[----:B------:R-:W-:Y:S01]  /*158d0*/  IMAD R97, R38, R3, R50 ;  /* 0x0000000326617224 */ /* 0x000fe200078e0232 */
[----:B------:R-:W-:Y:S01]  /*158e0*/  IADD3 R107, P1, PT, R150, R94, RZ ;  /* 0x0000005e966b7210 */ /* 0x000fe20007f3e0ff */
[----:B------:R-:W-:-:S04]  /*158f0*/  IMAD.WIDE.U32 R102, R3, R35, RZ ;  /* 0x0000002303667225 */ /* 0x000fc800078e00ff */
        /* <DEDUP_REMOVED lines=9> */
[----:B------:R-:W-:-:S03]  /*15990*/  IMAD.WIDE.U32 R102, P5, R37, R2, R102 ;  /* 0x0000000225667225 */ /* 0x000fc600078a0066 */
[----:B------:R-:W-:Y:S01]  /*159a0*/  SEL R143, RZ, 0x1, P0 ;  /* 0x00000001ff8f7807 */ /* 0x000fe20000000000 */
[----:B------:R-:W-:Y:S01]  /*159b0*/  IMAD.MOV.U32 R148, RZ, RZ, R53 ;  /* 0x000000ffff947224 */ /* 0x000fe200078e0035 */
[----:B------:R-:W-:Y:S01]  /*159c0*/  IADD3 RZ, P2, PT, R93, R102, RZ ;  /* 0x000000665dff7210 */ /* 0x000fe20007f5e0ff */
[----:B------:R-:W-:Y:S02]  /*159d0*/  IMAD R100, R37, R2, RZ ;  /* 0x0000000225647224 */ /* 0x000fe400078e02ff */
[----:B------:R-:W-:-:S04]  /*159e0*/  IMAD.WIDE.U32 R92, R83, R38, RZ ;  /* 0x00000026535c7225 */ /* 0x000fc800078e00ff */
[----:B------:R-:W-:-:S04]  /*159f0*/  IMAD.WIDE.U32 R96, R83, R35, RZ ;  /* 0x0000002353607225 */ /* 0x000fc800078e00ff */
[----:B------:R-:W-:-:S04]  /*15a00*/  IMAD.WIDE.U32 R136, R35, R2, RZ ;  /* 0x0000000223887225 */ /* 0x000fc800078e00ff */
[-C--:B------:R-:W-:Y:S02]  /*15a10*/  IMAD R101, R35, R3.reuse, R100 ;  /* 0x0000000323657224 */ /* 0x080fe400078e0264 */
[----:B------:R-:W-:-:S04]  /*15a20*/  IMAD.WIDE.U32.X R148, R39, R3, R148, P1 ;  /* 0x0000000327947225 */ /* 0x000fc800008e0494 */
[----:B------:R-:W-:Y:S01]  /*15a30*/  IMAD.WIDE.U32 R52, R83, R40, RZ ;  /* 0x0000002853347225 */ /* 0x000fe200078e00ff */
[----:B------:R-:W-:-:S03]  /*15a40*/  IADD3 R143, P1, P3, R136, R148, R143 ;  /* 0x00000094888f7210 */ /* 0x000fc60007b3e08f */
[----:B------:R-:W-:Y:S02]  /*15a50*/  IMAD.IADD R137, R137, 0x1, R101 ;  /* 0x0000000189897824 */ /* 0x000fe400078e0265 */
[----:B------:R-:W-:-:S03]  /*15a60*/  IMAD.WIDE.U32 R94, R82, R38, RZ ;  /* 0x00000026525e7225 */ /* 0x000fc600078e00ff */
[----:B------:R-:W-:Y:S01]  /*15a70*/  IADD3.X R148, PT, PT, R137, R149, RZ, P1, P3 ;  /* 0x0000009589947210 */ /* 0x000fe20000fe64ff */
[----:B------:R-:W-:-:S04]  /*15a80*/  IMAD.WIDE.U32 R50, R82, R35, RZ ;  /* 0x0000002352327225 */ /* 0x000fc800078e00ff */
[----:B------:R-:W-:-:S04]  /*15a90*/  IMAD.WIDE.U32 R92, P0, R39, R82, R92 ;  /* 0x00000052275c7225 */ /* 0x000fc8000780005c */
[----:B------:R-:W-:Y:S01]  /*15aa0*/  IMAD.WIDE.U32 R96, P6, R37, R82, R96 ;  /* 0x0000005225607225 */ /* 0x000fe200078c0060 */
[----:B------:R-:W-:-:S03]  /*15ab0*/  IADD3 RZ, P3, PT, R95, R92, RZ ;  /* 0x0000005c5fff7210 */ /* 0x000fc60007f7e0ff */
[----:B------:R-:W-:Y:S01]  /*15ac0*/  IMAD.WIDE.U32 R132, R3, R128, RZ ;  /* 0x0000008003847225 */ /* 0x000fe200078e00ff */
[----:B------:R-:W-:-:S03]  /*15ad0*/  IADD3 RZ, P1, PT, R51, R96, RZ ;  /* 0x0000006033ff7210 */ /* 0x000fc60007f3e0ff */
[----:B------:R-:W-:-:S04]  /*15ae0*/  IMAD.WIDE.U32 R98, R82, R40, RZ ;  /* 0x0000002852627225 */ /* 0x000fc800078e00ff */
[----:B------:R-:W-:-:S04]  /*15af0*/  IMAD.WIDE.U32 R52, P4, R41, R82, R52 ;  /* 0x0000005229347225 */ /* 0x000fc80007880034 */
[----:B------:R-:W-:-:S04]  /*15b00*/  IMAD.WIDE.U32 R100, R83, R128, RZ ;  /* 0x0000008053647225 */ /* 0x000fc800078e00ff */
[----:B------:R-:W-:Y:S02]  /*15b10*/  IMAD.X R123, RZ, RZ, RZ, P0 ;  /* 0x000000ffff7b7224 */ /* 0x000fe400000e06ff */
[----:B------:R-:W-:-:S04]  /*15b20*/  IMAD.WIDE.U32 R50, R2, R128, RZ ;  /* 0x0000008002327225 */ /* 0x000fc800078e00ff */
[----:B------:R-:W-:-:S04]  /*15b30*/  IMAD.WIDE.U32 R132, P0, R129, R2, R132 ;  /* 0x0000000281847225 */ /* 0x000fc80007800084 */
[----:B------:R-:W-:Y:S02]  /*15b40*/  IMAD.MOV.U32 R122, RZ, RZ, R93 ;  /* 0x000000ffff7a7224 */ /* 0x000fe400078e005d */
[----:B------:R-:W-:-:S04]  /*15b50*/  IMAD.WIDE.U32 R94, R81, R40, RZ ;  /* 0x00000028515e7225 */ /* 0x000fc800078e00ff */
[----:B------:R-:W-:Y:S01]  /*15b60*/  IMAD.X R125, RZ, RZ, RZ, P4 ;  /* 0x000000ffff7d7224 */ /* 0x000fe200020e06ff */
[----:B------:R-:W-:Y:S01]  /*15b70*/  IADD3 RZ, P4, PT, R99, R52, RZ ;  /* 0x0000003463ff7210 */ /* 0x000fe20007f9e0ff */
[----:B------:R-:W-:Y:S02]  /*15b80*/  IMAD.MOV.U32 R124, RZ, RZ, R53 ;  /* 0x000000ffff7c7224 */ /* 0x000fe400078e0035 */
[----:B------:R-:W-:Y:S02]  /*15b90*/  IMAD.X R135, RZ, RZ, RZ, P5 ;  /* 0x000000ffff877224 */ /* 0x000fe400028e06ff */
[----:B------:R-:W-:-:S04]  /*15ba0*/  IMAD.WIDE.U32 R52, R82, R128, RZ ;  /* 0x0000008052347225 */ /* 0x000fc800078e00ff */
[----:B------:R-:W-:-:S04]  /*15bb0*/  IMAD.WIDE.U32 R100, P5, R129, R82, R100 ;  /* 0x0000005281647225 */ /* 0x000fc800078a0064 */
[----:B------:R-:W-:Y:S01]  /*15bc0*/  IMAD.WIDE.U32.X R122, R39, R83, R122, P3 ;  /* 0x00000053277a7225 */ /* 0x000fe200018e047a */
[----:B------:R-:W-:-:S03]  /*15bd0*/  IADD3 RZ, P3, PT, R51, R132, RZ ;  /* 0x0000008433ff7210 */ /* 0x000fc60007f7e0ff */
[----:B------:R-:W-:-:S04]  /*15be0*/  IMAD.WIDE.U32 R108, R81, R38, RZ ;  /* 0x00000026516c7225 */ /* 0x000fc800078e00ff */
[----:B------:R-:W-:Y:S02]  /*15bf0*/  IMAD.X R51, RZ, RZ, RZ, P6 ;  /* 0x000000ffff337224 */ /* 0x000fe400030e06ff */
[----:B------:R-:W-:-:S04]  /*15c00*/  IMAD.WIDE.U32 R98, R80, R40, RZ ;  /* 0x0000002850627225 */ /* 0x000fc800078e00ff */
[----:B------:R-:W-:-:S04]  /*15c10*/  IMAD.WIDE.U32 R94, P6, R41, R80, R94 ;  /* 0x00000050295e7225 */ /* 0x000fc800078c005e */
[----:B------:R-:W-:Y:S01]  /*15c20*/  IMAD.WIDE.U32.X R124, R41, R83, R124, P4 ;  /* 0x00000053297c7225 */ /* 0x000fe200020e047c */
[----:B------:R-:W-:-:S03]  /*15c30*/  IADD3 RZ, P4, PT, R53, R100, RZ ;  /* 0x0000006435ff7210 */ /* 0x000fc60007f9e0ff */
[----:B------:R-:W-:-:S04]  /*15c40*/  IMAD.WIDE.U32 R92, R80, R38, RZ ;  /* 0x00000026505c7225 */ /* 0x000fc800078e00ff */
[----:B------:R-:W-:Y:S02]  /*15c50*/  IMAD.X R53, RZ, RZ, RZ, P5 ;  /* 0x000000ffff357224 */ /* 0x000fe400028e06ff */
[----:B------:R-:W-:Y:S02]  /*15c60*/  IMAD.MOV.U32 R50, RZ, RZ, R97 ;  /* 0x000000ffff327224 */ /* 0x000fe400078e0061 */
[----:B------:R-:W-:-:S04]  /*15c70*/  IMAD.WIDE.U32 R108, P5, R39, R80, R108 ;  /* 0x00000050276c7225 */ /* 0x000fc800078a006c */
[----:B------:R-:W-:Y:S01]  /*15c80*/  IMAD.X R97, RZ, RZ, RZ, P6 ;  /* 0x000000ffff617224 */ /* 0x000fe200030e06ff */
[----:B------:R-:W-:Y:S01]  /*15c90*/  IADD3 RZ, P6, PT, R99, R94, RZ ;  /* 0x0000005e63ff7210 */ /* 0x000fe20007fde0ff */
[----:B------:R-:W-:Y:S02]  /*15ca0*/  IMAD R92, R41, R82, RZ ;  /* 0x00000052295c7224 */ /* 0x000fe400078e02ff */
[----:B------:R-:W-:Y:S02]  /*15cb0*/  IMAD.MOV.U32 R96, RZ, RZ, R95 ;  /* 0x000000ffff607224 */ /* 0x000fe400078e005f */
[----:B------:R-:W-:-:S04]  /*15cc0*/  IMAD.WIDE.U32 R94, R81, R128, RZ ;  /* 0x00000080515e7225 */ /* 0x000fc800078e00ff */
[----:B------:R-:W-:Y:S02]  /*15cd0*/  IMAD.MOV.U32 R52, RZ, RZ, R101 ;  /* 0x000000ffff347224 */ /* 0x000fe400078e0065 */
[-C--:B------:R-:W-:Y:S02]  /*15ce0*/  IMAD R149, R39, R82.reuse, RZ ;  /* 0x0000005227957224 */ /* 0x080fe400078e02ff */
[-C--:B------:R-:W-:Y:S02]  /*15cf0*/  IMAD R132, R37, R82.reuse, RZ ;  /* 0x0000005225847224 */ /* 0x080fe400078e02ff */
[----:B------:R-:W-:Y:S02]  /*15d00*/  IMAD R147, R129, R82, RZ ;  /* 0x0000005281937224 */ /* 0x000fe400078e02ff */
[----:B------:R-:W-:Y:S01]  /*15d10*/  IMAD.WIDE.U32.X R50, R37, R83, R50, P1 ;  /* 0x0000005325327225 */ /* 0x000fe200008e0432 */
[----:B------:R-:W-:-:S03]  /*15d20*/  IADD3 RZ, P1, PT, R93, R108, RZ ;  /* 0x0000006c5dff7210 */ /* 0x000fc60007f3e0ff */
[C---:B------:R-:W-:Y:S02]  /*15d30*/  IMAD R111, R40.reuse, R83, R92 ;  /* 0x00000053286f7224 */ /* 0x040fe400078e025c */
[----:B------:R-:W-:-:S04]  /*15d40*/  IMAD.WIDE.U32 R126, R40, R82, RZ ;  /* 0x00000052287e7225 */ /* 0x000fc800078e00ff */
[----:B------:R-:W-:-:S04]  /*15d50*/  IMAD.WIDE.U32 R92, R81, R35, RZ ;  /* 0x00000023515c7225 */ /* 0x000fc800078e00ff */
[----:B------:R-:W-:Y:S02]  /*15d60*/  IMAD.MOV.U32 R134, RZ, RZ, R103 ;  /* 0x000000ffff867224 */ /* 0x000fe400078e0067 */
[-C--:B------:R-:W-:Y:S02]  /*15d70*/  IMAD R149, R38, R83.reuse, R149 ;  /* 0x0000005326957224 */ /* 0x080fe400078e0295 */
[-C--:B------:R-:W-:Y:S02]  /*15d80*/  IMAD R132, R35, R83.reuse, R132 ;  /* 0x0000005323847224 */ /* 0x080fe400078e0284 */
[-C--:B------:R-:W-:Y:S02]  /*15d90*/  IMAD R147, R128, R83.reuse, R147 ;  /* 0x0000005380937224 */ /* 0x080fe400078e0293 */
[----:B------:R-:W-:-:S04]  /*15da0*/  IMAD.WIDE.U32.X R52, R129, R83, R52, P4 ;  /* 0x0000005381347225 */ /* 0x000fc800020e0434 */
[----:B------:R-:W-:-:S04]  /*15db0*/  IMAD.WIDE.U32 R100, R80, R128, RZ ;  /* 0x0000008050647225 */ /* 0x000fc800078e00ff */
[----:B------:R-:W-:-:S04]  /*15dc0*/  IMAD.WIDE.U32 R94, P4, R129, R80, R94 ;  /* 0x00000050815e7225 */ /* 0x000fc8000788005e */
[----:B------:R-:W-:Y:S02]  /*15dd0*/  IMAD.IADD R83, R127, 0x1, R111 ;  /* 0x000000017f537824 */ /* 0x000fe400078e026f */
[----:B------:R-:W-:Y:S01]  /*15de0*/  IMAD.X R131, RZ, RZ, RZ, P0 ;  /* 0x000000ffff837224 */ /* 0x000fe200000e06ff */
[----:B------:R-:W-:Y:S01]  /*15df0*/  IADD3 R127, P0, PT, R107, R126, RZ ;  /* 0x0000007e6b7f7210 */ /* 0x000fe20007f1e0ff */
[----:B------:R-:W-:Y:S02]  /*15e00*/  IMAD.X R107, RZ, RZ, RZ, P5 ;  /* 0x000000ffff6b7224 */ /* 0x000fe400028e06ff */
[----:B------:R-:W-:Y:S02]  /*15e10*/  IMAD.MOV.U32 R106, RZ, RZ, R109 ;  /* 0x000000ffff6a7224 */ /* 0x000fe400078e006d */
[----:B------:R-:W-:-:S04]  /*15e20*/  IMAD.WIDE.U32.X R134, R37, R3, R134, P2 ;  /* 0x0000000325867225 */ /* 0x000fc800010e0486 */
[----:B------:R-:W-:-:S04]  /*15e30*/  IMAD.WIDE.U32 R104, R80, R35, RZ ;  /* 0x0000002350687225 */ /* 0x000fc800078e00ff */
[----:B------:R-:W-:-:S04]  /*15e40*/  IMAD.WIDE.U32 R92, P2, R37, R80, R92 ;  /* 0x00000050255c7225 */ /* 0x000fc8000784005c */
[----:B------:R-:W-:Y:S01]  /*15e50*/  IMAD.WIDE.U32.X R96, R41, R81, R96, P6 ;  /* 0x0000005129607225 */ /* 0x000fe200030e0460 */
[----:B------:R-:W-:-:S03]  /*15e60*/  IADD3 RZ, P6, PT, R101, R94, RZ ;  /* 0x0000005e65ff7210 */ /* 0x000fc60007fde0ff */
[----:B------:R-:W-:-:S04]  /*15e70*/  IMAD.WIDE.U32 R98, R79, R40, RZ ;  /* 0x000000284f627225 */ /* 0x000fc800078e00ff */
[----:B------:R-:W-:-:S04]  /*15e80*/  IMAD.WIDE.U32.X R100, R39, R81, R106, P1 ;  /* 0x0000005127647225 */ /* 0x000fc800008e046a */
[----:B------:R-:W-:-:S04]  /*15e90*/  IMAD.WIDE.U32 R106, R79, R38, RZ ;  /* 0x000000264f6a7225 */ /* 0x000fc800078e00ff */
[----:B------:R-:W-:Y:S01]  /*15ea0*/  IMAD.X R150, R83, 0x1, R150, P0 ;  /* 0x0000000153967824 */ /* 0x000fe200000e0696 */
[----:B------:R-:W-:Y:S01]  /*15eb0*/  IADD3 RZ, P0, PT, R105, R92, RZ ;  /* 0x0000005c69ff7210 */ /* 0x000fe20007f1e0ff */
[----:B------:R-:W-:-:S04]  /*15ec0*/  IMAD.WIDE.U32 R110, R79, R35, RZ ;  /* 0x000000234f6e7225 */ /* 0x000fc800078e00ff */
[----:B------:R-:W-:Y:S02]  /*15ed0*/  IMAD.X R105, RZ, RZ, RZ, P2 ;  /* 0x000000ffff697224 */ /* 0x000fe400010e06ff */
[----:B------:R-:W-:Y:S02]  /*15ee0*/  IMAD.MOV.U32 R104, RZ, RZ, R93 ;  /* 0x000000ffff687224 */ /* 0x000fe400078e005d */
[----:B------:R-:W-:-:S04]  /*15ef0*/  IMAD.WIDE.U32 R102, R78, R40, RZ ;  /* 0x000000284e667225 */ /* 0x000fc800078e00ff */
[----:B------:R-:W-:-:S04]  /*15f00*/  IMAD.WIDE.U32 R98, P5, R41, R78, R98 ;  /* 0x0000004e29627225 */ /* 0x000fc800078a0062 */
[----:B------:R-:W-:Y:S01]  /*15f10*/  IMAD.WIDE.U32 R114, R79, R128, RZ ;  /* 0x000000804f727225 */ /* 0x000fe200078e00ff */
[----:B------:R-:W-:-:S03]  /*15f20*/  IADD3 RZ, P1, PT, R103, R98, RZ ;  /* 0x0000006267ff7210 */ /* 0x000fc60007f3e0ff */
[----:B------:R-:W-:-:S04]  /*15f30*/  IMAD.WIDE.U32 R118, R78, R38, RZ ;  /* 0x000000264e767225 */ /* 0x000fc800078e00ff */
[----:B------:R-:W-:-:S04]  /*15f40*/  IMAD.WIDE.U32 R106, P2, R39, R78, R106 ;  /* 0x0000004e276a7225 */ /* 0x000fc8000784006a */
[----:B------:R-:W-:Y:S01]  /*15f50*/  IMAD.WIDE.U32.X R104, R37, R81, R104, P0 ;  /* 0x0000005125687225 */ /* 0x000fe200000e0468 */
[----:B------:R-:W-:-:S03]  /*15f60*/  ISETP.GE.U32.AND P0, PT, R127, R126, PT ;  /* 0x0000007e7f00720c */ /* 0x000fc60003f06070 */
[----:B------:R-:W-:Y:S01]  /*15f70*/  IMAD.X R109, RZ, RZ, RZ, P4 ;  /* 0x000000ffff6d7224 */ /* 0x000fe200020e06ff */
[----:B------:R-:W-:Y:S01]  /*15f80*/  ISETP.GE.U32.AND.EX P0, PT, R150, R83, PT, P0 ;  /* 0x000000539600720c */ /* 0x000fe20003f06100 */
[----:B------:R-:W-:Y:S02]  /*15f90*/  IMAD.MOV.U32 R108, RZ, RZ, R95 ;  /* 0x000000ffff6c7224 */ /* 0x000fe400078e005f */
[----:B------:R-:W-:-:S04]  /*15fa0*/  IMAD.WIDE.U32 R92, R38, R82, RZ ;  /* 0x00000052265c7225 */ /* 0x000fc800078e00ff */
[----:B------:R-:W-:-:S04]  /*15fb0*/  IMAD.WIDE.U32 R120, R78, R35, RZ ;  /* 0x000000234e787225 */ /* 0x000fc800078e00ff */
[----:B------:R-:W-:-:S04]  /*15fc0*/  IMAD.WIDE.U32 R110, P4, R37, R78, R110 ;  /* 0x0000004e256e7225 */ /* 0x000fc8000788006e */
[----:B------:R-:W-:Y:S02]  /*15fd0*/  IMAD.X R113, RZ, RZ, RZ, P5 ;  /* 0x000000ffff717224 */ /* 0x000fe400028e06ff */
[----:B------:R-:W-:Y:S01]  /*15fe0*/  IMAD.X R117, RZ, RZ, RZ, P2 ;  /* 0x000000ffff757224 */ /* 0x000fe200010e06ff */
[----:B------:R-:W-:Y:S01]  /*15ff0*/  IADD3 RZ, P2, PT, R119, R106, RZ ;  /* 0x0000006a77ff7210 */ /* 0x000fe20007f5e0ff */
[----:B------:R-:W-:-:S04]  /*16000*/  IMAD.WIDE.U32 R102, R78, R128, RZ ;  /* 0x000000804e667225 */ /* 0x000fc800078e00ff */
[----:B------:R-:W-:-:S04]  /*16010*/  IMAD.WIDE.U32 R114, P5, R129, R78, R114 ;  /* 0x0000004e81727225 */ /* 0x000fc800078a0072 */
[----:B------:R-:W-:Y:S02]  /*16020*/  IMAD.MOV.U32 R116, RZ, RZ, R107 ;  /* 0x000000ffff747224 */ /* 0x000fe400078e006b */
[----:B------:R-:W-:Y:S01]  /*16030*/  IMAD.WIDE.U32.X R108, R129, R81, R108, P6 ;  /* 0x00000051816c7225 */ /* 0x000fe200030e046c */
[----:B------:R-:W-:-:S03]  /*16040*/  IADD3 R83, P6, PT, R143, R92, RZ ;  /* 0x0000005c8f537210 */ /* 0x000fc60007fde0ff */
[----:B------:R-:W-:Y:S01]  /*16050*/  IMAD.X R119, RZ, RZ, RZ, P4 ;  /* 0x000000ffff777224 */ /* 0x000fe200020e06ff */
[----:B------:R-:W-:Y:S01]  /*16060*/  IADD3 RZ, P4, PT, R121, R110, RZ ;  /* 0x0000006e79ff7210 */ /* 0x000fe20007f9e0ff */
[----:B------:R-:W-:Y:S01]  /*16070*/  IMAD.X R121, RZ, RZ, RZ, P5 ;  /* 0x000000ffff797224 */ /* 0x000fe200028e06ff */
[----:B------:R-:W-:Y:S01]  /*16080*/  IADD3 RZ, P5, PT, R103, R114, RZ ;  /* 0x0000007267ff7210 */ /* 0x000fe20007fbe0ff */
[----:B------:R-:W-:Y:S02]  /*16090*/  IMAD.MOV.U32 R118, RZ, RZ, R111 ;  /* 0x000000ffff767224 */ /* 0x000fe400078e006f */
[----:B------:R-:W-:Y:S01]  /*160a0*/  IMAD.WIDE.U32.X R116, R39, R79, R116, P2 ;  /* 0x0000004f27747225 */ /* 0x000fe200010e0474 */
[----:B------:R-:W-:-:S03]  /*160b0*/  ISETP.GE.U32.AND P2, PT, R83, R92, PT ;  /* 0x0000005c5300720c */ /* 0x000fc60003f46070 */
[-C--:B------:R-:W-:Y:S02]  /*160c0*/  IMAD R111, R41, R80.reuse, RZ ;  /* 0x00000050296f7224 */ /* 0x080fe400078e02ff */
[-C--:B------:R-:W-:Y:S02]  /*160d0*/  IMAD R103, R39, R80.reuse, RZ ;  /* 0x0000005027677224 */ /* 0x080fe400078e02ff */
[-C--:B------:R-:W-:Y:S02]  /*160e0*/  IMAD R94, R37, R80.reuse, RZ ;  /* 0x00000050255e7224 */ /* 0x080fe400078e02ff */
[----:B------:R-:W-:Y:S02]  /*160f0*/  IMAD R98, R129, R80, RZ ;  /* 0x0000005081627224 */ /* 0x000fe400078e02ff */
[----:B------:R-:W-:Y:S02]  /*16100*/  IMAD R92, R37, R78, RZ ;  /* 0x0000004e255c7224 */ /* 0x000fe400078e02ff */
[----:B------:R-:W-:-:S02]  /*16110*/  IMAD.MOV.U32 R112, RZ, RZ, R99 ;  /* 0x000000ffff707224 */ /* 0x000fc400078e0063 */
[-C--:B------:R-:W-:Y:S02]  /*16120*/  IMAD R111, R40, R81.reuse, R111 ;  /* 0x00000051286f7224 */ /* 0x080fe400078e026f */
[-C--:B------:R-:W-:Y:S02]  /*16130*/  IMAD R103, R38, R81.reuse, R103 ;  /* 0x0000005126677224 */ /* 0x080fe400078e0267 */
[-C--:B------:R-:W-:Y:S02]  /*16140*/  IMAD R99, R35, R81.reuse, R94 ;  /* 0x0000005123637224 */ /* 0x080fe400078e025e */
[----:B------:R-:W-:Y:S02]  /*16150*/  IMAD R98, R128, R81, R98 ;  /* 0x0000005180627224 */ /* 0x000fe400078e0262 */
[----:B------:R-:W-:Y:S02]  /*16160*/  IMAD R107, R39, R78, RZ ;  /* 0x0000004e276b7224 */ /* 0x000fe400078e02ff */
[----:B------:R-:W-:-:S04]  /*16170*/  IMAD.WIDE.U32.X R118, R37, R79, R118, P4 ;  /* 0x0000004f25767225 */ /* 0x000fc800020e0476 */
[----:B------:R-:W-:Y:S02]  /*16180*/  IMAD.MOV.U32 R120, RZ, RZ, R115 ;  /* 0x000000ffff787224 */ /* 0x000fe400078e0073 */
[----:B------:R-:W-:Y:S02]  /*16190*/  IMAD.IADD R149, R93, 0x1, R149 ;  /* 0x000000015d957824 */ /* 0x000fe400078e0295 */
[-C--:B------:R-:W-:Y:S02]  /*161a0*/  IMAD R39, R41, R78.reuse, RZ ;  /* 0x0000004e29277224 */ /* 0x080fe400078e02ff */
[----:B------:R-:W-:Y:S02]  /*161b0*/  IMAD R37, R129, R78, RZ ;  /* 0x0000004e81257224 */ /* 0x000fe400078e02ff */
[-C--:B------:R-:W-:Y:S01]  /*161c0*/  IMAD R81, R35, R79.reuse, R92 ;  /* 0x0000004f23517224 */ /* 0x080fe200078e025c */
[----:B------:R-:W-:Y:S01]  /*161d0*/  SEL R92, RZ, 0x1, P0 ;  /* 0x00000001ff5c7807 */ /* 0x000fe20000000000 */
[----:B------:R-:W-:Y:S01]  /*161e0*/  IMAD.WIDE.U32.X R112, R41, R79, R112, P1 ;  /* 0x0000004f29707225 */ /* 0x000fe200008e0470 */
[----:B------:R-:W-:-:S03]  /*161f0*/  ISETP.GE.U32.AND P1, PT, R143, R136, PT ;  /* 0x000000888f00720c */ /* 0x000fc60003f26070 */
[----:B------:R-:W-:Y:S01]  /*16200*/  IMAD.MOV.U32 R130, RZ, RZ, R133 ;  /* 0x000000ffff827224 */ /* 0x000fe200078e0085 */
[----:B------:R-:W-:Y:S01]  /*16210*/  ISETP.GE.U32.AND.EX P0, PT, R148, R137, PT, P1 ;  /* 0x000000899400720c */ /* 0x000fe20003f06110 */
[-C--:B------:R-:W-:Y:S02]  /*16220*/  IMAD R39, R40, R79.reuse, R39 ;  /* 0x0000004f28277224 */ /* 0x080fe400078e0227 */
[-C--:B------:R-:W-:Y:S02]  /*16230*/  IMAD R107, R38, R79.reuse, R107 ;  /* 0x0000004f266b7224 */ /* 0x080fe400078e026b */
[-C--:B------:R-:W-:Y:S02]  /*16240*/  IMAD R37, R128, R79.reuse, R37 ;  /* 0x0000004f80257224 */ /* 0x080fe400078e0225 */
[----:B------:R-:W-:Y:S02]  /*16250*/  IMAD.X R115, R149, 0x1, R148, P6 ;  /* 0x0000000195737824 */ /* 0x000fe400030e0694 */
[----:B------:R-:W-:Y:S01]  /*16260*/  IMAD.WIDE.U32.X R120, R129, R79, R120, P5 ;  /* 0x0000004f81787225 */ /* 0x000fe200028e0478 */
[----:B------:R-:W-:-:S02]  /*16270*/  IADD3 R79, P5, P6, R83, R124, R92 ;  /* 0x0000007c534f7210 */ /* 0x000fc40007ebe05c */
[----:B------:R-:W-:Y:S01]  /*16280*/  ISETP.GE.U32.AND.EX P2, PT, R115, R149, PT, P2 ;  /* 0x000000957300720c */ /* 0x000fe20003f46120 */
[----:B------:R-:W-:Y:S01]  /*16290*/  IMAD.WIDE.U32.X R130, R129, R3, R130, P3 ;  /* 0x0000000381827225 */ /* 0x000fe200018e0482 */
[----:B------:R-:W-:Y:S02]  /*162a0*/  ISETP.GE.U32.AND P1, PT, R79, R83, PT ;  /* 0x000000534f00720c */ /* 0x000fe40003f26070 */
[----:B------:R-:W-:Y:S01]  /*162b0*/  SEL R83, RZ, 0x1, P0 ;  /* 0x00000001ff537807 */ /* 0x000fe20000000000 */
[----:B------:R-:W-:Y:S01]  /*162c0*/  IMAD.WIDE.U32 R92, R40, R80, RZ ;  /* 0x00000050285c7225 */ /* 0x000fe200078e00ff */
[----:B------:R-:W-:-:S03]  /*162d0*/  IADD3.X R124, PT, PT, R115, R125, RZ, P5, P6 ;  /* 0x0000007d737c7210 */ /* 0x000fc60002fec4ff */
[----:B------:R-:W-:Y:S01]  /*162e0*/  IMAD R129, R129, R2, RZ ;  /* 0x0000000281817224 */ /* 0x000fe200078e02ff */
[----:B------:R-:W-:Y:S01]  /*162f0*/  IADD3 R79, P4, PT, R79, R92, RZ ;  /* 0x0000005c4f4f7210 */ /* 0x000fe20007f9e0ff */
[----:B------:R-:W-:Y:S01]  /*16300*/  IMAD.WIDE.U32 R94, R128, R2, RZ ;  /* 0x00000002805e7225 */ /* 0x000fe200078e00ff */
[----:B------:R-:W-:Y:S02]  /*16310*/  ISETP.GE.U32.AND.EX P6, PT, R124, R115, PT, P1 ;  /* 0x000000737c00720c */ /* 0x000fe40003fc6110 */
[----:B------:R-:W-:Y:S01]  /*16320*/  ISETP.GE.U32.AND P0, PT, R79, R92, PT ;  /* 0x0000005c4f00720c */ /* 0x000fe20003f06070 */
[----:B------:R-:W-:Y:S01]  /*16330*/  IMAD R129, R128, R3, R129 ;  /* 0x0000000380817224 */ /* 0x000fe200078e0281 */
[----:B------:R-:W-:Y:S01]  /*16340*/  IADD3 R125, P5, P3, R94, R134, R83 ;  /* 0x000000865e7d7210 */ /* 0x000fe20007bbe053 */
[----:B------:R-:W-:Y:S01]  /*16350*/  IMAD.IADD R111, R93, 0x1, R111 ;  /* 0x000000015d6f7824 */ /* 0x000fe200078e026f */
[----:B------:R-:W-:Y:S01]  /*16360*/  SEL R83, RZ, 0x1, P2 ;  /* 0x00000001ff537807 */ /* 0x000fe20001000000 */
[----:B------:R-:W-:Y:S01]  /*16370*/  IMAD.IADD R134, R95, 0x1, R129 ;  /* 0x000000015f867824 */ /* 0x000fe200078e0281 */
[----:B------:R-:W-:Y:S01]  /*16380*/  ISETP.GE.U32.AND P1, PT, R125, R94, PT ;  /* 0x0000005e7d00720c */ /* 0x000fe20003f26070 */
[----:B------:R-:W-:Y:S01]  /*16390*/  IMAD.WIDE.U32 R92, R35, R82, RZ ;  /* 0x00000052235c7225 */ /* 0x000fe200078e00ff */
[----:B------:R-:W-:-:S02]  /*163a0*/  SEL R95, RZ, 0x1, P6 ;  /* 0x00000001ff5f7807 */ /* 0x000fc40003000000 */
[----:B------:R-:W-:Y:S01]  /*163b0*/  IADD3.X R135, PT, PT, R134, R135, RZ, P5, P3 ;  /* 0x0000008786877210 */ /* 0x000fe20002fe64ff */
[----:B------:R-:W-:Y:S01]  /*163c0*/  IMAD.X R94, R111, 0x1, R124, P4 ;  /* 0x000000016f5e7824 */ /* 0x000fe200020e067c */
[----:B------:R-:W-:Y:S01]  /*163d0*/  IADD3 R102, P3, PT, R125, R92, RZ ;  /* 0x0000005c7d667210 */ /* 0x000fe20007f7e0ff */
[----:B------:R-:W-:Y:S01]  /*163e0*/  IMAD.IADD R132, R93, 0x1, R132 ;  /* 0x000000015d847824 */ /* 0x000fe200078e0284 */
[----:B------:R-:W-:Y:S02]  /*163f0*/  IADD3 R95, P5, P6, R95, R122, R83 ;  /* 0x0000007a5f5f7210 */ /* 0x000fe40007ebe053 */
[----:B------:R-:W-:Y:S01]  /*16400*/  ISETP.GE.U32.AND P2, PT, R102, R92, PT ;  /* 0x0000005c6600720c */ /* 0x000fe20003f46070 */
[----:B------:R-:W-:Y:S01]  /*16410*/  IMAD.WIDE.U32 R92, R128, R82, RZ ;  /* 0x00000052805c7225 */ /* 0x000fe200078e00ff */
[----:B------:R-:W-:Y:S02]  /*16420*/  ISETP.GE.U32.AND.EX P4, PT, R135, R134, PT, P1 ;  /* 0x000000868700720c */ /* 0x000fe40003f86110 */
[----:B------:R-:W-:Y:S01]  /*16430*/  ISETP.GE.U32.AND.EX P0, PT, R94, R111, PT, P0 ;  /* 0x0000006f5e00720c */ /* 0x000fe20003f06100 */
[----:B------:R-:W-:Y:S01]  /*16440*/  IMAD.X R111, R132, 0x1, R135, P3 ;  /* 0x00000001846f7824 */ /* 0x000fe200018e0687 */
[----:B------:R-:W-:Y:S01]  /*16450*/  IADD3.X R110, PT, PT, RZ, R123, RZ, P5, P6 ;  /* 0x0000007bff6e7210 */ /* 0x000fe20002fec4ff */
[----:B------:R-:W-:Y:S01]  /*16460*/  IMAD.WIDE.U32 R82, R38, R80, RZ ;  /* 0x0000005026527225 */ /* 0x000fe200078e00ff */
[----:B------:R-:W-:-:S02]  /*16470*/  IADD3 R95, P3, PT, R102, R95, RZ ;  /* 0x0000005f665f7210 */ /* 0x000fc40007f7e0ff */
[----:B------:R-:W-:Y:S01]  /*16480*/  SEL R115, RZ, 0x1, P4 ;  /* 0x00000001ff737807 */ /* 0x000fe20002000000 */
[----:B------:R-:W-:Y:S01]  /*16490*/  IMAD.IADD R147, R93, 0x1, R147 ;  /* 0x000000015d937824 */ /* 0x000fe200078e0293 */
[----:B------:R-:W-:Y:S01]  /*164a0*/  IADD3 R93, P5, PT, R95, R82, RZ ;  /* 0x000000525f5d7210 */ /* 0x000fe20007fbe0ff */
[----:B------:R-:W-:Y:S01]  /*164b0*/  IMAD.X R110, R111, 0x1, R110, P3 ;  /* 0x000000016f6e7824 */ /* 0x000fe200018e066e */
[----:B------:R-:W-:Y:S01]  /*164c0*/  IADD3 R106, P4, P6, R92, R130, R115 ;  /* 0x000000825c6a7210 */ /* 0x000fe20007e9e073 */
[----:B------:R-:W-:Y:S01]  /*164d0*/  IMAD.IADD R103, R83, 0x1, R103 ;  /* 0x0000000153677824 */ /* 0x000fe200078e0267 */
[----:B------:R-:W-:Y:S02]  /*164e0*/  ISETP.GE.U32.AND.EX P1, PT, R111, R132, PT, P2 ;  /* 0x000000846f00720c */ /* 0x000fe40003f26120 */
[----:B------:R-:W-:Y:S01]  /*164f0*/  ISETP.GE.U32.AND P2, PT, R95, R102, PT ;  /* 0x000000665f00720c */ /* 0x000fe20003f46070 */
[----:B------:R-:W-:Y:S01]  /*16500*/  IMAD.X R102, R103, 0x1, R110, P5 ;  /* 0x0000000167667824 */ /* 0x000fe200028e066e */
[----:B------:R-:W-:-:S02]  /*16510*/  ISETP.GE.U32.AND P3, PT, R106, R92, PT ;  /* 0x0000005c6a00720c */ /* 0x000fc40003f66070 */
[----:B------:R-:W-:Y:S02]  /*16520*/  IADD3.X R130, PT, PT, R147, R131, RZ, P4, P6 ;  /* 0x0000008393827210 */ /* 0x000fe400027ec4ff */
[----:B------:R-:W-:Y:S01]  /*16530*/  ISETP.GE.U32.AND P4, PT, R93, R82, PT ;  /* 0x000000525d00720c */ /* 0x000fe20003f86070 */
[----:B------:R-:W-:Y:S01]  /*16540*/  IMAD.WIDE.U32 R82, R40, R78, RZ ;  /* 0x0000004e28527225 */ /* 0x000fe200078e00ff */
[----:B------:R-:W-:Y:S02]  /*16550*/  SEL R95, RZ, 0x1, P0 ;  /* 0x00000001ff5f7807 */ /* 0x000fe40000000000 */
[----:B------:R-:W-:Y:S02]  /*16560*/  ISETP.GE.U32.AND.EX P2, PT, R110, R111, PT, P2 ;  /* 0x0000006f6e00720c */ /* 0x000fe40003f46120 */
[----:B------:R-:W-:Y:S02]  /*16570*/  ISETP.GE.U32.AND.EX P0, PT, R130, R147, PT, P3 ;  /* 0x000000938200720c */ /* 0x000fe40003f06130 */
[----:B------:R-:W-:-:S02]  /*16580*/  ISETP.GE.U32.AND.EX P4, PT, R102, R103, PT, P4 ;  /* 0x000000676600720c */ /* 0x000fc40003f86140 */
[----:B------:R-:W-:Y:S02]  /*16590*/  IADD3 R95, P3, P5, R93, R96, R95 ;  /* 0x000000605d5f7210 */ /* 0x000fe40007d7e05f */
[----:B------:R-:W-:Y:S02]  /*165a0*/  SEL R92, RZ, 0x1, P1 ;  /* 0x00000001ff5c7807 */ /* 0x000fe40000800000 */
[----:B------:R-:W-:Y:S02]  /*165b0*/  SEL R103, RZ, 0x1, P2 ;  /* 0x00000001ff677807 */ /* 0x000fe40001000000 */
[----:B------:R-:W-:Y:S02]  /*165c0*/  IADD3.X R97, PT, PT, R102, R97, RZ, P3, P5 ;  /* 0x0000006166617210 */ /* 0x000fe40001fea4ff */
[----:B------:R-:W-:Y:S02]  /*165d0*/  ISETP.GE.U32.AND P2, PT, R95, R93, PT ;  /* 0x0000005d5f00720c */ /* 0x000fe40003f46070 */
[----:B------:R-:W-:Y:S01]  /*165e0*/  IADD3 R103, P3, P6, R103, R50, R92 ;  /* 0x0000003267677210 */ /* 0x000fe20007e7e05c */
[----:B------:R-:W-:Y:S01]  /*165f0*/  IMAD.IADD R50, R83, 0x1, R39 ;  /* 0x0000000153327824 */ /* 0x000fe200078e0227 */
[----:B------:R-:W-:Y:S01]  /*16600*/  IADD3 R95, P5, PT, R95, R82, RZ ;  /* 0x000000525f5f7210 */ /* 0x000fe20007fbe0ff */
[----:B------:R-:W-:Y:S01]  /*16610*/  IMAD.WIDE.U32 R92, R35, R80, RZ ;  /* 0x00000050235c7225 */ /* 0x000fe200078e00ff */
[----:B------:R-:W-:-:S02]  /*16620*/  ISETP.GE.U32.AND.EX P2, PT, R97, R102, PT, P2 ;  /* 0x000000666100720c */ /* 0x000fc40003f46120 */
[----:B------:R-:W-:Y:S02]  /*16630*/  IADD3.X R51, PT, PT, RZ, R51, RZ, P3, P6 ;  /* 0x00000033ff337210 */ /* 0x000fe40001fec4ff */
[----:B------:R-:W-:Y:S02]  /*16640*/  IADD3 R83, P3, PT, R106, R103, RZ ;  /* 0x000000676a537210 */ /* 0x000fe40007f7e0ff */
[----:B------:R-:W-:Y:S01]  /*16650*/  ISETP.GE.U32.AND P1, PT, R95, R82, PT ;  /* 0x000000525f00720c */ /* 0x000fe20003f26070 */
[----:B------:R-:W-:Y:S01]  /*16660*/  IMAD.IADD R82, R93, 0x1, R99 ;  /* 0x000000015d527824 */ /* 0x000fe200078e0263 */
[----:B------:R-:W-:Y:S01]  /*16670*/  SEL R96, RZ, 0x1, P4 ;  /* 0x00000001ff607807 */ /* 0x000fe20002000000 */
[----:B------:R-:W-:Y:S01]  /*16680*/  IMAD.X R99, R130, 0x1, R51, P3 ;  /* 0x0000000182637824 */ /* 0x000fe200018e0633 */
[----:B------:R-:W-:Y:S01]  /*16690*/  SEL R39, RZ, 0x1, P2 ;  /* 0x00000001ff277807 */ /* 0x000fe20001000000 */
[----:B------:R-:W-:Y:S01]  /*166a0*/  IMAD.X R93, R50, 0x1, R97, P5 ;  /* 0x00000001325d7824 */ /* 0x000fe200028e0661 */
[----:B------:R-:W-:-:S02]  /*166b0*/  IADD3 R51, P2, PT, R83, R92, RZ ;  /* 0x0000005c53337210 */ /* 0x000fc40007f5e0ff */
        /* <DEDUP_REMOVED lines=8> */
[----:B------:R-:W-:Y:S01]  /*16740*/  IMAD R92, R41, R2, RZ ;  /* 0x00000002295c7224 */ /* 0x000fe200078e02ff */
[----:B------:R-:W-:-:S02]  /*16750*/  ISETP.GE.U32.AND.EX P3, PT, R99, R130, PT, P3 ;  /* 0x000000826300720c */ /* 0x000fc40003f66130 */
[----:B------:R-:W-:Y:S01]  /*16760*/  ISETP.GE.U32.AND.EX P1, PT, R93, R50, PT, P1 ;  /* 0x000000325d00720c */ /* 0x000fe20003f26110 */
[----:B------:R-:W-:Y:S01]  /*16770*/  IMAD R3, R40, R3, R92 ;  /* 0x0000000328037224 */ /* 0x000fe200078e025c */
[C---:B------:R-:W-:Y:S01]  /*16780*/  ISETP.GE.U32.AND.EX P2, PT, R97.reuse, R82, PT, P2 ;  /* 0x000000526100720c */ /* 0x040fe20003f46120 */
[----:B------:R-:W-:Y:S01]  /*16790*/  IMAD.X R82, R97, 0x1, R100, P4 ;  /* 0x0000000161527824 */ /* 0x000fe200020e0664 */
[----:B------:R-:W-:Y:S02]  /*167a0*/  SEL R50, RZ, 0x1, P0 ;  /* 0x00000001ff327807 */ /* 0x000fe40000000000 */
[----:B------:R-:W-:Y:S02]  /*167b0*/  SEL R101, RZ, 0x1, P3 ;  /* 0x00000001ff657807 */ /* 0x000fe40001800000 */
[----:B------:R-:W-:Y:S02]  /*167c0*/  ISETP.GE.U32.AND P0, PT, R83, R51, PT ;  /* 0x000000335300720c */ /* 0x000fe40003f06070 */
[----:B------:R-:W-:Y:S01]  /*167d0*/  IADD3 R101, P5, P6, R101, R52, R50 ;  /* 0x0000003465657210 */ /* 0x000fe20007ebe032 */
[----:B------:R-:W-:Y:S01]  /*167e0*/  IMAD.WIDE.U32 R50, R128, R80, RZ ;  /* 0x0000005080327225 */ /* 0x000fe200078e00ff */
[----:B------:R-:W-:-:S02]  /*167f0*/  IADD3 R83, P4, PT, R83, R38, RZ ;  /* 0x0000002653537210 */ /* 0x000fc40007f9e0ff */
[----:B------:R-:W-:Y:S01]  /*16800*/  ISETP.GE.U32.AND.EX P0, PT, R82, R97, PT, P0 ;  /* 0x000000615200720c */ /* 0x000fe20003f06100 */
[----:B------:R-:W-:Y:S01]  /*16810*/  IMAD.IADD R98, R51, 0x1, R98 ;  /* 0x0000000133627824 */ /* 0x000fe200078e0262 */
[----:B------:R-:W-:Y:S01]  /*16820*/  SEL R39, RZ, 0x1, P1 ;  /* 0x00000001ff277807 */ /* 0x000fe20000800000 */
[----:B------:R-:W-:Y:S01]  /*16830*/  IMAD.WIDE.U32 R128, R128, R78, RZ ;  /* 0x0000004e80807225 */ /* 0x000fe200078e00ff */
[----:B------:R-:W-:Y:S02]  /*16840*/  IADD3.X R97, PT, PT, RZ, R53, RZ, P5, P6 ;  /* 0x00000035ff617210 */ /* 0x000fe40002fec4ff */
[----:B------:R-:W-:Y:S01]  /*16850*/  ISETP.GE.U32.AND P3, PT, R83, R38, PT ;  /* 0x000000265300720c */ /* 0x000fe20003f66070 */
[----:B------:R-:W-:Y:S01]  /*16860*/  IMAD.X R38, R107, 0x1, R82, P4 ;  /* 0x000000016b267824 */ /* 0x000fe200020e0652 */
[----:B------:R-:W-:Y:S02]  /*16870*/  SEL R53, RZ, 0x1, P2 ;  /* 0x00000001ff357807 */ /* 0x000fe40001000000 */
[----:B------:R-:W-:-:S02]  /*16880*/  SEL R99, RZ, 0x1, P0 ;  /* 0x00000001ff637807 */ /* 0x000fc40000000000 */
[----:B------:R-:W-:Y:S02]  /*16890*/  IADD3 R39, P1, P4, R83, R112, R39 ;  /* 0x0000007053277210 */ /* 0x000fe40007c3e027 */
[----:B------:R-:W-:Y:S02]  /*168a0*/  IADD3 R52, P5, PT, R101, R50, RZ ;  /* 0x0000003265347210 */ /* 0x000fe40007fbe0ff */
[----:B------:R-:W-:Y:S02]  /*168b0*/  IADD3 R99, P6, P0, R99, R104, R53 ;  /* 0x0000006863637210 */ /* 0x000fe400078de035 */
[----:B------:R-:W-:Y:S01]  /*168c0*/  IADD3.X R113, PT, PT, R38, R113, RZ, P1, P4 ;  /* 0x0000007126717210 */ /* 0x000fe20000fe84ff */
[----:B------:R-:W-:Y:S01]  /*168d0*/  IMAD.X R101, R98, 0x1, R97, P5 ;  /* 0x0000000162657824 */ /* 0x000fe200028e0661 */
[----:B------:R-:W-:Y:S01]  /*168e0*/  ISETP.GE.U32.AND P2, PT, R39, R83, PT ;  /* 0x000000532700720c */ /* 0x000fe20003f46070 */
[----:B------:R-:W-:Y:S01]  /*168f0*/  IMAD.WIDE.U32 R82, R35, R78, RZ ;  /* 0x0000004e23527225 */ /* 0x000fe200078e00ff */
[----:B------:R-:W-:-:S02]  /*16900*/  IADD3 R99, P4, PT, R52, R99, RZ ;  /* 0x0000006334637210 */ /* 0x000fc40007f9e0ff */
[----:B------:R-:W-:Y:S01]  /*16910*/  ISETP.GE.U32.AND.EX P3, PT, R38, R107, PT, P3 ;  /* 0x0000006b2600720c */ /* 0x000fe20003f66130 */
[----:B------:R-:W-:Y:S01]  /*16920*/  IMAD.IADD R81, R83, 0x1, R81 ;  /* 0x0000000153517824 */ /* 0x000fe200078e0251 */
[C---:B------:R-:W-:Y:S01]  /*16930*/  ISETP.GE.U32.AND.EX P2, PT, R113.reuse, R38, PT, P2 ;  /* 0x000000267100720c */ /* 0x040fe20003f46120 */
[----:B------:R-:W-:Y:S01]  /*16940*/  IMAD.MOV.U32 R38, RZ, RZ, RZ ;  /* 0x000000ffff267224 */ /* 0x000fe200078e00ff */
[----:B------:R-:W-:Y:S01]  /*16950*/  ISETP.GE.U32.AND P1, PT, R52, R50, PT ;  /* 0x000000323400720c */ /* 0x000fe20003f26070 */
[----:B------:R-:W-:Y:S01]  /*16960*/  IMAD.WIDE.U32 R50, R113, 0x3d1, RZ ;  /* 0x000003d171327825 */ /* 0x000fe200078e00ff */
[----:B------:R-:W-:Y:S02]  /*16970*/  IADD3.X R80, PT, PT, RZ, R105, RZ, P6, P0 ;  /* 0x00000069ff507210 */ /* 0x000fe400037e04ff */
[----:B------:R-:W-:Y:S01]  /*16980*/  ISETP.GE.U32.AND P0, PT, R99, R52, PT ;  /* 0x000000346300720c */ /* 0x000fe20003f06070 */
[----:B------:R-:W-:Y:S01]  /*16990*/  IMAD.WIDE.U32 R52, R39, 0x3d1, RZ ;  /* 0x000003d127347825 */ /* 0x000fe200078e00ff */
[----:B------:R-:W-:-:S02]  /*169a0*/  SEL R52, RZ, 0x1, P3 ;  /* 0x00000001ff347807 */ /* 0x000fc40001800000 */
[----:B------:R-:W-:Y:S01]  /*169b0*/  SEL R97, RZ, 0x1, P2 ;  /* 0x00000001ff617807 */ /* 0x000fe20001000000 */
[----:B------:R-:W-:Y:S01]  /*169c0*/  IMAD.WIDE.U32 R50, P3, RZ, R39, R50 ;  /* 0x00000027ff327225 */ /* 0x000fe20007860032 */
[----:B------:R-:W-:Y:S02]  /*169d0*/  IADD3 R35, P6, PT, R99, R82, RZ ;  /* 0x0000005263237210 */ /* 0x000fe40007fde0ff */
[----:B------:R-:W-:Y:S01]  /*169e0*/  IADD3 R52, P2, P5, R97, R116, R52 ;  /* 0x0000007461347210 */ /* 0x000fe20007d5e034 */
[----:B------:R-:W-:Y:S01]  /*169f0*/  IMAD.X R80, R101, 0x1, R80, P4 ;  /* 0x0000000165507824 */ /* 0x000fe200020e0650 */
[----:B------:R-:W-:Y:S01]  /*16a00*/  IADD3 RZ, P4, PT, R53, R50, RZ ;  /* 0x0000003235ff7210 */ /* 0x000fe20007f9e0ff */
[----:B------:R-:W-:Y:S01]  /*16a10*/  IMAD.X R83, RZ, RZ, RZ, P3 ;  /* 0x000000ffff537224 */ /* 0x000fe200018e06ff */
[----:B------:R-:W-:Y:S02]  /*16a20*/  IADD3.X R117, PT, PT, RZ, R117, RZ, P2, P5 ;  /* 0x00000075ff757210 */ /* 0x000fe400017ea4ff */
[----:B------:R-:W-:Y:S01]  /*16a30*/  IADD3 R97, P5, PT, R35, R52, RZ ;  /* 0x0000003423617210 */ /* 0x000fe20007fbe0ff */
[----:B------:R-:W-:Y:S01]  /*16a40*/  IMAD.WIDE.U32 R52, R39, 0x3d1, R38 ;  /* 0x000003d127347825 */ /* 0x000fe200078e0026 */
[----:B------:R-:W-:-:S02]  /*16a50*/  ISETP.GE.U32.AND.EX P0, PT, R80, R101, PT, P0 ;  /* 0x000000655000720c */ /* 0x000fc40003f06100 */
[----:B------:R-:W-:Y:S01]  /*16a60*/  ISETP.GE.U32.AND P2, PT, R97, R35, PT ;  /* 0x000000236100720c */ /* 0x000fe20003f46070 */
[----:B------:R-:W-:Y:S01]  /*16a70*/  IMAD.X R38, R81, 0x1, R80, P6 ;  /* 0x0000000151267824 */ /* 0x000fe200030e0650 */
[----:B------:R-:W-:Y:S01]  /*16a80*/  ISETP.GE.U32.AND P6, PT, R35, R82, PT ;  /* 0x000000522300720c */ /* 0x000fe20003fc6070 */
[----:B------:R-:W-:Y:S01]  /*16a90*/  IMAD.IADD R53, R50, 0x1, R53 ;  /* 0x0000000132357824 */ /* 0x000fe200078e0235 */
[----:B------:R-:W-:Y:S01]  /*16aa0*/  ISETP.GE.U32.AND.EX P1, PT, R101, R98, PT, P1 ;  /* 0x000000626500720c */ /* 0x000fe20003f26110 */
[C---:B------:R-:W-:Y:S01]  /*16ab0*/  IMAD.X R35, R38.reuse, 0x1, R117, P5 ;  /* 0x0000000126237824 */ /* 0x040fe200028e0675 */
[----:B------:R-:W-:Y:S01]  /*16ac0*/  SEL R105, RZ, 0x1, P0 ;  /* 0x00000001ff697807 */ /* 0x000fe20000000000 */
[----:B------:R-:W-:Y:S01]  /*16ad0*/  IMAD.MOV.U32 R82, RZ, RZ, R51 ;  /* 0x000000ffff527224 */ /* 0x000fe200078e0033 */
[----:B------:R-:W-:Y:S01]  /*16ae0*/  ISETP.GE.U32.AND.EX P0, PT, R38, R81, PT, P6 ;  /* 0x000000512600720c */ /* 0x000fe20003f06160 */
[C---:B------:R-:W-:Y:S01]  /*16af0*/  IMAD.WIDE.U32 R50, R35.reuse, 0x3d1, RZ ;  /* 0x000003d123327825 */ /* 0x040fe200078e00ff */
[----:B------:R-:W-:-:S02]  /*16b00*/  ISETP.GE.U32.AND.EX P2, PT, R35, R38, PT, P2 ;  /* 0x000000262300720c */ /* 0x000fc40003f46120 */
[----:B------:R-:W-:Y:S01]  /*16b10*/  SEL R80, RZ, 0x1, P1 ;  /* 0x00000001ff507807 */ /* 0x000fe20000800000 */
[----:B------:R-:W-:Y:S01]  /*16b20*/  IMAD.WIDE.U32.X R82, RZ, R113, R82, P4 ;  /* 0x00000071ff527225 */ /* 0x000fe200020e0452 */
[----:B------:R-:W-:Y:S02]  /*16b30*/  SEL R38, RZ, 0x1, P0 ;  /* 0x00000001ff267807 */ /* 0x000fe40000000000 */
[----:B------:R-:W-:Y:S01]  /*16b40*/  SEL R99, RZ, 0x1, P2 ;  /* 0x00000001ff637807 */ /* 0x000fe20001000000 */
[----:B------:R-:W-:Y:S01]  /*16b50*/  IMAD.WIDE.U32 R50, P6, RZ, R97, R50 ;  /* 0x00000061ff327225 */ /* 0x000fe200078c0032 */
[----:B------:R-:W-:Y:S02]  /*16b60*/  IADD3 R105, P3, P1, R105, R108, R80 ;  /* 0x0000006c69697210 */ /* 0x000fe4000797e050 */
[----:B------:R-:W-:Y:S01]  /*16b70*/  IADD3 R38, P2, P4, R99, R118, R38 ;  /* 0x0000007663267210 */ /* 0x000fe20007c5e026 */
[----:B------:R-:W-:Y:S01]  /*16b80*/  IMAD.WIDE.U32 R80, R97, 0x3d1, RZ ;  /* 0x000003d161507825 */ /* 0x000fe200078e00ff */
[----:B------:R-:W-:-:S02]  /*16b90*/  ISETP.GE.U32.AND P5, PT, R52, RZ, PT ;  /* 0x000000ff3400720c */ /* 0x000fc40003fa6070 */
[----:B------:R-:W-:Y:S01]  /*16ba0*/  IADD3.X R108, PT, PT, RZ, R109, RZ, P3, P1 ;  /* 0x0000006dff6c7210 */ /* 0x000fe20001fe24ff */
[----:B------:R-:W-:Y:S01]  /*16bb0*/  IMAD.IADD R101, R129, 0x1, R37 ;  /* 0x0000000181657824 */ /* 0x000fe200078e0225 */
[----:B------:R-:W-:Y:S02]  /*16bc0*/  IADD3 R37, P3, PT, R105, R128, RZ ;  /* 0x0000008069257210 */ /* 0x000fe40007f7e0ff */
[----:B------:R-:W-:Y:S02]  /*16bd0*/  IADD3.X R119, PT, PT, RZ, R119, RZ, P2, P4 ;  /* 0x00000077ff777210 */ /* 0x000fe400017e84ff */
[----:B------:R-:W-:Y:S02]  /*16be0*/  IADD3 R103, P1, PT, R82, R80, RZ ;  /* 0x0000005052677210 */ /* 0x000fe40007f3e0ff */
[----:B------:R-:W-:Y:S01]  /*16bf0*/  IADD3 R81, P4, PT, R81, R50, RZ ;  /* 0x0000003251517210 */ /* 0x000fe20007f9e0ff */
[----:B------:R-:W-:Y:S01]  /*16c00*/  IMAD.X R50, R101, 0x1, R108, P3 ;  /* 0x0000000165327824 */ /* 0x000fe200018e066c */
[----:B------:R-:W-:Y:S01]  /*16c10*/  ISETP.GE.U32.AND.EX P0, PT, R53, R39, PT, P5 ;  /* 0x000000273500720c */ /* 0x000fe20003f06150 */
[----:B------:R-:W-:Y:S01]  /*16c20*/  IMAD.X R39, RZ, RZ, RZ, P6 ;  /* 0x000000ffff277224 */ /* 0x000fe200030e06ff */
[----:B------:R-:W-:Y:S01]  /*16c30*/  IADD3 R99, P5, PT, R37, R38, RZ ;  /* 0x0000002625637210 */ /* 0x000fe20007fbe0ff */
[----:B------:R-:W-:Y:S01]  /*16c40*/  IMAD.X R96, R81, 0x1, R83, P1 ;  /* 0x0000000151607824 */ /* 0x000fe200008e0653 */
[----:B------:R-:W-:Y:S01]  /*16c50*/  ISETP.GE.U32.AND P3, PT, R37, R128, PT ;  /* 0x000000802500720c */ /* 0x000fe20003f66070 */
[----:B------:R-:W-:Y:S01]  /*16c60*/  IMAD.MOV.U32 R38, RZ, RZ, R51 ;  /* 0x000000ffff267224 */ /* 0x000fe200078e0033 */
[----:B------:R-:W-:Y:S01]  /*16c70*/  ISETP.GE.U32.AND P1, PT, R99, R37, PT ;  /* 0x000000256300720c */ /* 0x000fe20003f26070 */
[C---:B------:R-:W-:Y:S01]  /*16c80*/  IMAD.X R37, R50.reuse, 0x1, R119, P5 ;  /* 0x0000000132257824 */ /* 0x040fe200028e0677 */
[----:B------:R-:W-:Y:S01]  /*16c90*/  ISETP.GE.U32.AND P2, PT, R103, R80, PT ;  /* 0x000000506700720c */ /* 0x000fe20003f46070 */
[----:B------:R-:W-:Y:S01]  /*16ca0*/  IMAD.WIDE.U32.X R82, RZ, R35, R38, P4 ;  /* 0x00000023ff527225 */ /* 0x000fe200020e0426 */
[----:B------:R-:W-:-:S02]  /*16cb0*/  ISETP.GE.U32.AND.EX P3, PT, R50, R101, PT, P3 ;  /* 0x000000653200720c */ /* 0x000fc40003f66130 */
[C---:B------:R-:W-:Y:S01]  /*16cc0*/  ISETP.GE.U32.AND.EX P1, PT, R37.reuse, R50, PT, P1 ;  /* 0x000000322500720c */ /* 0x040fe20003f26110 */
[----:B------:R-:W-:Y:S01]  /*16cd0*/  IMAD.WIDE.U32 R50, R37, 0x3d1, RZ ;  /* 0x000003d125327825 */ /* 0x000fe200078e00ff */
[----:B------:R-:W-:Y:S02]  /*16ce0*/  ISETP.GE.U32.AND.EX P2, PT, R96, R81, PT, P2 ;  /* 0x000000516000720c */ /* 0x000fe40003f46120 */
[----:B------:R-:W-:Y:S01]  /*16cf0*/  SEL R41, RZ, 0x1, P3 ;  /* 0x00000001ff297807 */ /* 0x000fe20001800000 */
[----:B------:R-:W-:Y:S01]  /*16d00*/  IMAD.WIDE.U32 R80, R99, 0x3d1, RZ ;  /* 0x000003d163507825 */ /* 0x000fe200078e00ff */
[----:B------:R-:W-:Y:S02]  /*16d10*/  SEL R107, RZ, 0x1, P1 ;  /* 0x00000001ff6b7807 */ /* 0x000fe40000800000 */
[----:B------:R-:W-:Y:S01]  /*16d20*/  SEL R101, RZ, 0x1, P2 ;  /* 0x00000001ff657807 */ /* 0x000fe20001000000 */
[----:B------:R-:W-:Y:S01]  /*16d30*/  IMAD.WIDE.U32 R50, P2, RZ, R99, R50 ;  /* 0x00000063ff327225 */ /* 0x000fe20007840032 */
[----:B------:R-:W-:-:S02]  /*16d40*/  IADD3 R107, P3, P6, R107, R120, R41 ;  /* 0x000000786b6b7210 */ /* 0x000fc40007e7e029 */
[----:B------:R-:W-:Y:S01]  /*16d50*/  SEL R78, RZ, 0x1, P0 ;  /* 0x00000001ff4e7807 */ /* 0x000fe20000000000 */
[----:B------:R-:W-:Y:S01]  /*16d60*/  IMAD.WIDE.U32 R38, R40, R2, R52 ;  /* 0x0000000228267225 */ /* 0x000fe200078e0034 */
[----:B------:R-:W-:Y:S02]  /*16d70*/  IADD3 R101, P1, P4, R80, R82, R101 ;  /* 0x0000005250657210 */ /* 0x000fe40007c3e065 */
[----:B------:R-:W-:Y:S01]  /*16d80*/  IADD3 R81, P5, PT, R81, R50, RZ ;  /* 0x0000003251517210 */ /* 0x000fe20007fbe0ff */
[----:B------:R-:W-:Y:S01]  /*16d90*/  IMAD.X R41, RZ, RZ, RZ, P2 ;  /* 0x000000ffff297224 */ /* 0x000fe200010e06ff */
[----:B------:R-:W-:Y:S01]  /*16da0*/  IADD3.X R121, PT, PT, RZ, R121, RZ, P3, P6 ;  /* 0x00000079ff797210 */ /* 0x000fe20001fec4ff */
[----:B------:R-:W-:Y:S01]  /*16db0*/  IMAD.MOV.U32 R40, RZ, RZ, R51 ;  /* 0x000000ffff287224 */ /* 0x000fe200078e0033 */
[----:B------:R-:W-:Y:S02]  /*16dc0*/  IADD3 R78, P3, P6, R103, R113, R78 ;  /* 0x00000071674e7210 */ /* 0x000fe40007e7e04e */
[----:B------:R-:W-:Y:S01]  /*16dd0*/  IADD3.X R92, PT, PT, R81, R83, RZ, P1, P4 ;  /* 0x00000053515c7210 */ /* 0x000fe20000fe84ff */
[----:B------:R-:W-:Y:S01]  /*16de0*/  IMAD.WIDE.U32 R50, R121, 0x3d1, RZ ;  /* 0x000003d179327825 */ /* 0x000fe200078e00ff */
[----:B------:R-:W-:-:S02]  /*16df0*/  ISETP.GE.U32.AND P2, PT, R101, R80, PT ;  /* 0x000000506500720c */ /* 0x000fc40003f46070 */
[----:B------:R-:W-:Y:S01]  /*16e00*/  ISETP.EQ.U32.AND P4, PT, R78, R113, PT ;  /* 0x000000714e00720c */ /* 0x000fe20003f82070 */
[----:B------:R-:W-:Y:S01]  /*16e10*/  IMAD.WIDE.U32.X R40, RZ, R37, R40, P5 ;  /* 0x00000025ff287225 */ /* 0x000fe200028e0428 */
[----:B------:R-:W-:Y:S02]  /*16e20*/  IADD3.X R80, PT, PT, R96, R97, RZ, P3, P6 ;  /* 0x0000006160507210 */ /* 0x000fe40001fec4ff */
[----:B------:R-:W-:Y:S02]  /*16e30*/  ISETP.GE.U32.AND.EX P2, PT, R92, R81, PT, P2 ;  /* 0x000000515c00720c */ /* 0x000fe40003f46120 */
[----:B------:R-:W-:Y:S01]  /*16e40*/  ISETP.GE.U32.AND P1, PT, R38, R52, PT ;  /* 0x000000342600720c */ /* 0x000fe20003f26070 */
[----:B------:R-:W-:Y:S01]  /*16e50*/  IMAD.IADD R52, R39, 0x1, R3 ;  /* 0x0000000127347824 */ /* 0x000fe200078e0203 */
[----:B------:R-:W-:Y:S01]  /*16e60*/  ISETP.EQ.AND.EX P4, PT, R80, R97, !P0, P4 ;  /* 0x000000615000720c */ /* 0x000fe20004782340 */
[----:B------:R-:W-:Y:S01]  /*16e70*/  IMAD.WIDE.U32 R2, R107, 0x3d1, RZ ;  /* 0x000003d16b027825 */ /* 0x000fe200078e00ff */
[----:B------:R-:W-:-:S02]  /*16e80*/  ISETP.LT.U32.AND P3, PT, R78, R113, PT ;  /* 0x000000714e00720c */ /* 0x000fc40003f61070 */
[----:B------:R-:W-:Y:S01]  /*16e90*/  SEL R81, RZ, 0x1, P2 ;  /* 0x00000001ff517807 */ /* 0x000fe20001000000 */
[----:B------:R-:W-:Y:S01]  /*16ea0*/  IMAD.WIDE.U32 R50, P0, RZ, R107, R50 ;  /* 0x0000006bff327225 */ /* 0x000fe20007800032 */
[----:B------:R-:W-:Y:S02]  /*16eb0*/  ISETP.GE.U32.AND.EX P1, PT, R52, R53, PT, P1 ;  /* 0x000000353400720c */ /* 0x000fe40003f26110 */
[----:B------:R-:W-:Y:S02]  /*16ec0*/  ISETP.LT.U32.OR.EX P3, PT, R80, R97, P4, P3 ;  /* 0x000000615000720c */ /* 0x000fe40002761530 */
[----:B------:R-:W-:Y:S02]  /*16ed0*/  IADD3 R81, P4, P5, R2, R40, R81 ;  /* 0x0000002802517210 */ /* 0x000fe40007d9e051 */
[----:B------:R-:W-:Y:S01]  /*16ee0*/  IADD3 R53, P2, PT, R3, R50, RZ ;  /* 0x0000003203357210 */ /* 0x000fe20007f5e0ff */
[----:B------:R-:W-:Y:S01]  /*16ef0*/  IMAD.X R3, RZ, RZ, RZ, P0 ;  /* 0x000000ffff037224 */ /* 0x000fe200000e06ff */
[----:B------:R-:W-:Y:S01]  /*16f00*/  ISETP.GE.U32.AND P0, PT, R81, R2, PT ;  /* 0x000000025100720c */ /* 0x000fe20003f06070 */
[----:B------:R-:W-:Y:S01]  /*16f10*/  IMAD.MOV.U32 R2, RZ, RZ, R51 ;  /* 0x000000ffff027224 */ /* 0x000fe200078e0033 */
[----:B------:R-:W-:-:S02]  /*16f20*/  IADD3.X R82, PT, PT, R53, R41, RZ, P4, P5 ;  /* 0x0000002935527210 */ /* 0x000fc400027ea4ff */
[----:B------:R-:W-:Y:S01]  /*16f30*/  SEL R40, RZ, 0x1, P1 ;  /* 0x00000001ff287807 */ /* 0x000fe20000800000 */
[----:B------:R-:W-:Y:S01]  /*16f40*/  IMAD.WIDE.U32.X R2, RZ, R121, R2, P2 ;  /* 0x00000079ff027225 */ /* 0x000fe200010e0402 */
[----:B------:R-:W-:Y:S02]  /*16f50*/  ISETP.GE.U32.AND.EX P6, PT, R82, R53, PT, P0 ;  /* 0x000000355200720c */ /* 0x000fe40003fc6100 */
[----:B------:R-:W-:Y:S02]  /*16f60*/  IADD3 R39, P5, P4, R40, R78, R127 ;  /* 0x0000004e28277210 */ /* 0x000fe40007cbe07f */
[----:B------:R-:W-:Y:S02]  /*16f70*/  SEL R53, RZ, 0x1, P6 ;  /* 0x00000001ff357807 */ /* 0x000fe40003000000 */
[----:B------:R-:W-:Y:S02]  /*16f80*/  ISETP.EQ.U32.AND P0, PT, R39, R127, PT ;  /* 0x0000007f2700720c */ /* 0x000fe40003f02070 */
[----:B------:R-:W-:-:S02]  /*16f90*/  IADD3.X R41, PT, PT, RZ, R80, R150, P5, P4 ;  /* 0x00000050ff297210 */ /* 0x000fc40002fe8496 */
[----:B------:R-:W-:Y:S02]  /*16fa0*/  SEL R40, RZ, 0x1, !P3 ;  /* 0x00000001ff287807 */ /* 0x000fe40005800000 */
[----:B------:R-:W-:Y:S02]  /*16fb0*/  IADD3 R53, P4, PT, R53, R2, RZ ;  /* 0x0000000235357210 */ /* 0x000fe40007f9e0ff */
[----:B------:R-:W-:Y:S02]  /*16fc0*/  ISETP.EQ.AND.EX P0, PT, R41, R150, !P1, P0 ;  /* 0x000000962900720c */ /* 0x000fe40004f02300 */
[----:B------:R-:W-:Y:S01]  /*16fd0*/  ISETP.LT.U32.AND P6, PT, R39, R127, PT ;  /* 0x0000007f2700720c */ /* 0x000fe20003fc1070 */
[----:B------:R-:W-:Y:S01]  /*16fe0*/  IMAD.X R3, RZ, RZ, R3, P4 ;  /* 0x000000ffff037224 */ /* 0x000fe200020e0603 */
[----:B------:R-:W-:Y:S02]  /*16ff0*/  IADD3 R40, P1, P2, R101, R35, R40 ;  /* 0x0000002365287210 */ /* 0x000fe40007a3e028 */
[----:B------:R-:W-:-:S02]  /*17000*/  ISETP.GE.U32.AND P4, PT, R138, R48, PT ;  /* 0x000000308a00720c */ /* 0x000fc40003f86070 */
[----:B------:R-:W-:Y:S02]  /*17010*/  ISETP.LT.U32.OR.EX P6, PT, R41, R150, P0, P6 ;  /* 0x000000962900720c */ /* 0x000fe400007c1560 */
[----:B------:R-:W-:Y:S02]  /*17020*/  ISETP.EQ.U32.AND P5, PT, R40, R35, PT ;  /* 0x000000232800720c */ /* 0x000fe40003fa2070 */
[----:B------:R-:W-:Y:S02]  /*17030*/  IADD3.X R50, PT, PT, R92, R99, RZ, P1, P2 ;  /* 0x000000635c327210 */ /* 0x000fe40000fe44ff */
[----:B------:R-:W-:Y:S02]  /*17040*/  ISETP.EQ.U32.AND P2, PT, R139, R44, PT ;  /* 0x0000002c8b00720c */ /* 0x000fe40003f42070 */
[----:B------:R-:W-:Y:S02]  /*17050*/  ISETP.GE.U32.AND.EX P4, PT, R140, R49, PT, P4 ;  /* 0x000000318c00720c */ /* 0x000fe40003f86140 */
[----:B------:R-:W-:-:S02]  /*17060*/  ISETP.LT.U32.AND P0, PT, R40, R35, PT ;  /* 0x000000232800720c */ /* 0x000fc40003f01070 */
[----:B------:R-:W-:Y:S02]  /*17070*/  SEL R2, RZ, 0x1, !P6 ;  /* 0x00000001ff027807 */ /* 0x000fe40007000000 */
[----:B------:R-:W-:Y:S02]  /*17080*/  ISETP.EQ.AND.EX P3, PT, R50, R99, P3, P5 ;  /* 0x000000633200720c */ /* 0x000fe40001f62350 */
[----:B------:R-:W-:Y:S02]  /*17090*/  ISETP.GE.U32.AND P1, PT, R145, R46, PT ;  /* 0x0000002e9100720c */ /* 0x000fe40003f26070 */
[----:B------:R-:W-:Y:S02]  /*170a0*/  ISETP.EQ.AND.EX P2, PT, R144, R45, !P4, P2 ;  /* 0x0000002d9000720c */ /* 0x000fe40006742320 */
[----:B------:R-:W-:Y:S02]  /*170b0*/  SEL R83, RZ, 0x1, P4 ;  /* 0x00000001ff537807 */ /* 0x000fe40002000000 */
[----:B------:R-:W-:-:S02]  /*170c0*/  IADD3 R51, P4, P5, R2, R40, R79 ;  /* 0x0000002802337210 */ /* 0x000fc40007d9e04f */
[----:B------:R-:W-:Y:S02]  /*170d0*/  ISETP.LT.U32.OR.EX P0, PT, R50, R99, P3, P0 ;  /* 0x000000633200720c */ /* 0x000fe40001f01500 */
[----:B------:R-:W-:Y:S02]  /*170e0*/  ISETP.LT.U32.AND P3, PT, R139, R44, PT ;  /* 0x0000002c8b00720c */ /* 0x000fe40003f61070 */
[----:B------:R-:W-:Y:S02]  /*170f0*/  ISETP.GE.U32.AND.EX P1, PT, R146, R47, PT, P1 ;  /* 0x0000002f9200720c */ /* 0x000fe40003f26110 */
[----:B------:R-:W-:Y:S02]  /*17100*/  IADD3.X R50, PT, PT, RZ, R50, R94, P4, P5 ;  /* 0x00000032ff327210 */ /* 0x000fe400027ea45e */
[----:B------:R-:W-:Y:S02]  /*17110*/  ISETP.EQ.U32.AND P5, PT, R51, R79, PT ;  /* 0x0000004f3300720c */ /* 0x000fe40003fa2070 */
[----:B------:R-:W-:-:S02]  /*17120*/  ISETP.LT.U32.OR.EX P2, PT, R144, R45, P2, P3 ;  /* 0x0000002d9000720c */ /* 0x000fc40001741530 */
[C---:B------:R-:W-:Y:S02]  /*17130*/  ISETP.EQ.U32.AND P3, PT, R141.reuse, R42, PT ;  /* 0x0000002a8d00720c */ /* 0x040fe40003f62070 */
[----:B------:R-:W-:Y:S02]  /*17140*/  ISETP.EQ.AND.EX P6, PT, R50, R94, P6, P5 ;  /* 0x0000005e3200720c */ /* 0x000fe400037c2350 */
[----:B------:R-:W-:Y:S02]  /*17150*/  ISETP.LT.U32.AND P5, PT, R141, R42, PT ;  /* 0x0000002a8d00720c */ /* 0x000fe40003fa1070 */
[C---:B------:R-:W-:Y:S02]  /*17160*/  ISETP.EQ.AND.EX P3, PT, R142.reuse, R43, P2, P3 ;  /* 0x0000002b8e00720c */ /* 0x040fe40001762330 */
[----:B------:R-:W-:Y:S02]  /*17170*/  ISETP.LT.U32.AND P4, PT, R51, R79, PT ;  /* 0x0000004f3300720c */ /* 0x000fe40003f81070 */
[----:B------:R-:W-:-:S02]  /*17180*/  ISETP.LT.U32.OR.EX P3, PT, R142, R43, P3, P5 ;  /* 0x0000002b8e00720c */ /* 0x000fc40001f61550 */
[----:B------:R-:W-:Y:S02]  /*17190*/  @P1 ISETP.NE.U32.AND P5, PT, R145, R46, PT ;  /* 0x0000002e9100120c */ /* 0x000fe40003fa5070 */
[----:B------:R-:W-:Y:S02]  /*171a0*/  SEL R40, RZ, 0x1, !P0 ;  /* 0x00000001ff287807 */ /* 0x000fe40004000000 */
[----:B------:R-:W-:Y:S02]  /*171b0*/  ISETP.LT.U32.OR.EX P4, PT, R50, R94, P6, P4 ;  /* 0x0000005e3200720c */ /* 0x000fe40003781540 */
[----:B------:R-:W-:Y:S02]  /*171c0*/  SEL R79, RZ, 0x1, !P2 ;  /* 0x00000001ff4f7807 */ /* 0x000fe40005000000 */
[----:B------:R-:W-:Y:S02]  /*171d0*/  PLOP3.LUT P2, PT, PT, PT, PT, 0x8, 0x80 ;  /* 0x000000000080781c */ /* 0x000fe40003f4e170 */
[----:B------:R-:W-:-:S02]  /*171e0*/  @P1 ISETP.NE.OR.EX P2, PT, R146, R47, !P3, P5 ;  /* 0x0000002f9200120c */ /* 0x000fc40005f45750 */
[----:B------:R-:W-:Y:S02]  /*171f0*/  IADD3 R40, P1, P5, R81, R37, R40 ;  /* 0x0000002551287210 */ /* 0x000fe40007d3e028 */
[----:B------:R-:W-:Y:S02]  /*17200*/  SEL R2, RZ, 0x1, !P4 ;  /* 0x00000001ff027807 */ /* 0x000fe40006000000 */
[----:B------:R-:W-:Y:S02]  /*17210*/  IADD3.X R78, PT, PT, R82, R107, RZ, P1, P5 ;  /* 0x0000006b524e7210 */ /* 0x000fe40000fea4ff */
[----:B------:R-:W-:Y:S02]  /*17220*/  SEL R35, RZ, 0x1, !P3 ;  /* 0x00000001ff237807 */ /* 0x000fe40005800000 */
[----:B------:R-:W-:Y:S02]  /*17230*/  ISETP.EQ.U32.AND P6, PT, R40, R37, PT ;  /* 0x000000252800720c */ /* 0x000fe40003fc2070 */
[----:B------:R-:W-:-:S02]  /*17240*/  IADD3 R105, P3, P5, R2, R40, R95 ;  /* 0x0000002802697210 */ /* 0x000fc40007d7e05f */
[----:B------:R-:W-:Y:S02]  /*17250*/  ISETP.LT.U32.AND P1, PT, R40, R37, PT ;  /* 0x000000252800720c */ /* 0x000fe40003f21070 */
[C---:B------:R-:W-:Y:S02]  /*17260*/  ISETP.EQ.AND.EX P0, PT, R78.reuse, R107, P0, P6 ;  /* 0x0000006b4e00720c */ /* 0x040fe40000702360 */
[----:B------:R-:W-:Y:S02]  /*17270*/  IADD3.X R104, PT, PT, RZ, R78, R93, P3, P5 ;  /* 0x0000004eff687210 */ /* 0x000fe40001fea45d */
[C---:B------:R-:W-:Y:S02]  /*17280*/  ISETP.EQ.U32.AND P3, PT, R105.reuse, R95, PT ;  /* 0x0000005f6900720c */ /* 0x040fe40003f62070 */
[----:B------:R-:W-:Y:S02]  /*17290*/  ISETP.LT.U32.OR.EX P0, PT, R78, R107, P0, P1 ;  /* 0x0000006b4e00720c */ /* 0x000fe40000701510 */
[----:B------:R-:W-:-:S02]  /*172a0*/  ISETP.LT.U32.AND P5, PT, R105, R95, PT ;  /* 0x0000005f6900720c */ /* 0x000fc40003fa1070 */
[CC--:B------:R-:W-:Y:S02]  /*172b0*/  ISETP.EQ.AND.EX P3, PT, R104.reuse, R93.reuse, P4, P3 ;  /* 0x0000005d6800720c */ /* 0x0c0fe40002762330 */
[----:B------:R-:W-:Y:S02]  /*172c0*/  IADD3 R78, P4, PT, R35, R46, RZ ;  /* 0x0000002e234e7210 */ /* 0x000fe40007f9e0ff */
[----:B------:R-:W-:Y:S02]  /*172d0*/  SEL R2, RZ, 0x1, !P0 ;  /* 0x00000001ff027807 */ /* 0x000fe40004000000 */
        /* <DEDUP_REMOVED lines=15> */
[----:B------:R-:W-:Y:S02]  /*173d0*/  ISETP.NE.AND.EX P1, PT, R93, RZ, PT, P1 ;  /* 0x000000ff5d00720c */ /* 0x000fe40003f25310 */
        /* <DEDUP_REMOVED lines=21> */
.L_x_349:
        /* <DEDUP_REMOVED lines=34> */
.L_x_348:
[----:B------:R-:W-:Y:S05]  /*17750*/  BSYNC.RECONVERGENT B1 ;  /* 0x0000000000017941 */ /* 0x000fea0003800200 */
.L_x_347:
        /* <DEDUP_REMOVED lines=32> */
[----:B------:R-:W-:-:S02]  /*17960*/  ISETP.EQ.AND.EX P1, PT, R41, R45, !P6, P1 ;  /* 0x0000002d2900720c */ /* 0x000fc40007722310 */
[----:B------:R-:W-:-:S07]  /*17970*/  PLOP3.LUT P6, PT, PT, PT, PT, 0x8, 0x80 ;  /* 0x000000000080781c */ /* 0x000fce0003fce170 */
        /* <DEDUP_REMOVED lines=8> */
[CC--:B------:R-:W-:Y:S02]  /*17a00*/  ISETP.EQ.AND.EX P4, PT, R50.reuse, R43.reuse, P4, P3 ;  /* 0x0000002b3200720c */ /* 0x0c0fe40002782330 */
[----:B------:R-:W-:Y:S02]  /*17a10*/  @P2 ISETP.NE.U32.AND P3, PT, R105, R46, PT ;  /* 0x0000002e6900220c */ /* 0x000fe40003f65070 */
[----:B------:R-:W-:Y:S02]  /*17a20*/  ISETP.LT.U32.OR.EX P5, PT, R50, R43, P4, P1 ;  /* 0x0000002b3200720c */ /* 0x000fe400027a1510 */
[----:B------:R-:W-:Y:S02]  /*17a30*/  PLOP3.LUT P1, PT, PT, PT, PT, 0x8, 0x80 ;  /* 0x000000000080781c */ /* 0x000fe40003f2e170 */
[----:B------:R-:W-:-:S02]  /*17a40*/  @P2 ISETP.NE.OR.EX P1, PT, R104, R47, !P5, P3 ;  /* 0x0000002f6800220c */ /* 0x000fc40006f25730 */
[----:B------:R-:W-:Y:S02]  /*17a50*/  ISETP.GE.U32.AND P3, PT, R11, R48, PT ;  /* 0x000000300b00720c */ /* 0x000fe40003f66070 */
[CC--:B------:R-:W-:Y:S02]  /*17a60*/  ISETP.EQ.U32.AND P2, PT, R21.reuse, R44.reuse, PT ;  /* 0x0000002c1500720c */ /* 0x0c0fe40003f42070 */
[----:B------:R-:W-:Y:S02]  /*17a70*/  ISETP.GE.U32.AND.EX P3, PT, R8, R49, PT, P3 ;  /* 0x000000310800720c */ /* 0x000fe40003f66130 */
[----:B------:R-:W-:Y:S02]  /*17a80*/  ISETP.LT.U32.AND P4, PT, R21, R44, PT ;  /* 0x0000002c1500720c */ /* 0x000fe40003f81070 */
[----:B------:R-:W-:Y:S02]  /*17a90*/  ISETP.EQ.AND.EX P2, PT, R20, R45, !P3, P2 ;  /* 0x0000002d1400720c */ /* 0x000fe40005f42320 */
[----:B------:R-:W-:-:S02]  /*17aa0*/  LOP3.LUT R10, R10, 0xffffffef, RZ, 0xc0, !PT ;  /* 0xffffffef0a0a7812 */ /* 0x000fc400078ec0ff */
[----:B------:R-:W-:Y:S02]  /*17ab0*/  ISETP.LT.U32.OR.EX P2, PT, R20, R45, P2, P4 ;  /* 0x0000002d1400720c */ /* 0x000fe40001741540 */
[CC--:B------:R-:W-:Y:S02]  /*17ac0*/  ISETP.EQ.U32.AND P4, PT, R3.reuse, R42.reuse, PT ;  /* 0x0000002a0300720c */ /* 0x0c0fe40003f82070 */
[----:B------:R-:W-:Y:S02]  /*17ad0*/  @P5 LOP3.LUT R10, R10, 0x10, RZ, 0xfc, !PT ;  /* 0x000000100a0a5812 */ /* 0x000fe400078efcff */
[----:B------:R-:W-:Y:S02]  /*17ae0*/  ISETP.EQ.AND.EX P4, PT, R24, R43, P2, P4 ;  /* 0x0000002b1800720c */ /* 0x000fe40001782340 */
[----:B------:R-:W-:Y:S02]  /*17af0*/  ISETP.LT.U32.AND P5, PT, R3, R42, PT ;  /* 0x0000002a0300720c */ /* 0x000fe40003fa1070 */
[----:B------:R-:W-:-:S02]  /*17b00*/  P2R R92, PR, RZ, 0x2 ;  /* 0x00000002ff5c7803 */ /* 0x000fc40000000000 */
[----:B------:R-:W-:Y:S02]  /*17b10*/  ISETP.LT.U32.OR.EX P1, PT, R24, R43, P4, P5 ;  /* 0x0000002b1800720c */ /* 0x000fe40002721550 */
[----:B------:R-:W-:Y:S02]  /*17b20*/  ISETP.GE.U32.AND P4, PT, R100, R46, PT ;  /* 0x0000002e6400720c */ /* 0x000fe40003f86070 */
[----:B------:R-:W-:Y:S02]  /*17b30*/  SEL R7, RZ, 0x1, !P2 ;  /* 0x00000001ff077807 */ /* 0x000fe40005000000 */
[----:B------:R-:W-:Y:S02]  /*17b40*/  ISETP.GE.U32.AND.EX P4, PT, R102, R47, PT, P4 ;  /* 0x0000002f6600720c */ /* 0x000fe40003f86140 */
[----:B------:R-:W-:Y:S02]  /*17b50*/  SEL R5, RZ, 0x1, P3 ;  /* 0x00000001ff057807 */ /* 0x000fe40001800000 */
[----:B------:R-:W-:-:S04]  /*17b60*/  LOP3.LUT R10, R10, 0xfffffffe, RZ, 0xc0, !PT ;  /* 0xfffffffe0a0a7812 */ /* 0x000fc800078ec0ff */
[----:B------:R-:W-:-:S05]  /*17b70*/  @P1 LOP3.LUT R10, R10, 0x1, RZ, 0xfc, !PT ;  /* 0x000000010a0a1812 */ /* 0x000fca00078efcff */
[----:B------:R-:W-:-:S04]  /*17b80*/  @P4 ISETP.NE.U32.AND P5, PT, R100, R46, PT ;  /* 0x0000002e6400420c */ /* 0x000fc80003fa5070 */
[----:B------:R-:W-:-:S04]  /*17b90*/  @P4 ISETP.NE.OR.EX P6, PT, R102, R47, !P1, P5 ;  /* 0x0000002f6600420c */ /* 0x000fc80004fc5750 */
[----:B------:R-:W-:Y:S02]  /*17ba0*/  PLOP3.LUT P6, PT, P0, P6, PT, 0xf8, 0x8f ;  /* 0x00000000008f781c */ /* 0x000fe400007cdf70 */
[----:B------:R-:W-:Y:S02]  /*17bb0*/  IADD3 R110, P0, PT, R7, R42, RZ ;  /* 0x0000002a076e7210 */ /* 0x000fe40007f1e0ff */
[----:B------:R-:W-:Y:S02]  /*17bc0*/  SEL R0, R48, RZ, P6 ;  /* 0x000000ff30007207 */ /* 0x000fe40003000000 */
[----:B------:R-:W-:Y:S01]  /*17bd0*/  SEL R110, R110, RZ, P6 ;  /* 0x000000ff6e6e7207 */ /* 0x000fe20003000000 */
[----:B------:R-:W-:Y:S01]  /*17be0*/  IMAD.X R37, RZ, RZ, R43, P0 ;  /* 0x000000ffff257224 */ /* 0x000fe200000e062b */
[----:B------:R-:W-:Y:S02]  /*17bf0*/  SEL R53, R49, RZ, P6 ;  /* 0x000000ff31357207 */ /* 0x000fe40003000000 */
[----:B------:R-:W-:-:S02]  /*17c00*/  IADD3 R110, P0, PT, -R110, R3, RZ ;  /* 0x000000036e6e7210 */ /* 0x000fc40007f1e1ff */
[----:B------:R-:W-:-:S05]  /*17c10*/  SEL R37, R37, RZ, P6 ;  /* 0x000000ff25257207 */ /* 0x000fca0003000000 */
[----:B------:R-:W-:Y:S01]  /*17c20*/  IMAD.X R37, R24, 0x1, ~R37, P0 ;  /* 0x0000000118257824 */ /* 0x000fe200000e0e25 */
[----:B------:R-:W-:-:S04]  /*17c30*/  IADD3 R40, P0, PT, R5, R44, RZ ;  /* 0x0000002c05287210 */ /* 0x000fc80007f1e0ff */
        /* <DEDUP_REMOVED lines=19> */
[----:B------:R-:W-:-:S05]  /*17d70*/  IADD3 R3, P0, PT, R6, R2, RZ ;  /* 0x0000000206037210 */ /* 0x000fca0007f1e0ff */
[----:B------:R-:W-:Y:S02]  /*17d80*/  IMAD.X R24, R11, 0x1, R7, P0 ;  /* 0x000000010b187824 */ /* 0x000fe400000e0607 */
[----:B------:R-:W-:-:S04]  /*17d90*/  IMAD.WIDE.U32 R6, R53, R40, RZ ;  /* 0x0000002835067225 */ /* 0x000fc800078e00ff */
[----:B------:R-:W-:-:S04]  /*17da0*/  IMAD.WIDE.U32 R20, P0, R0, R94, R6 ;  /* 0x0000005e00147225 */ /* 0x000fc80007800006 */
[----:B------:R-:W-:-:S04]  /*17db0*/  IMAD.WIDE.U32 R6, R0, R40, RZ ;  /* 0x0000002800067225 */ /* 0x000fc800078e00ff */
[----:B------:R-:W-:Y:S01]  /*17dc0*/  IMAD.X R23, RZ, RZ, RZ, P0 ;  /* 0x000000ffff177224 */ /* 0x000fe200000e06ff */
[----:B------:R-:W-:Y:S01]  /*17dd0*/  IADD3 RZ, P0, PT, R7, R20, RZ ;  /* 0x0000001407ff7210 */ /* 0x000fe20007f1e0ff */
[----:B------:R-:W-:-:S04]  /*17de0*/  IMAD.MOV.U32 R22, RZ, RZ, R21 ;  /* 0x000000ffff167224 */ /* 0x000fc800078e0015 */
[----:B------:R-:W-:Y:S01]  /*17df0*/  IMAD.WIDE.U32.X R6, R53, R94, R22, P0 ;  /* 0x0000005e35067225 */ /* 0x000fe200000e0416 */
[----:B------:R-:W-:-:S03]  /*17e00*/  ISETP.GE.U32.AND P0, PT, R3, R2, PT ;  /* 0x000000020300720c */ /* 0x000fc60003f06070 */
[----:B------:R-:W-:Y:S01]  /*17e10*/  IMAD.WIDE.U32 R22, R37, R0, RZ ;  /* 0x0000000025167225 */ /* 0x000fe200078e00ff */
[----:B------:R-:W-:-:S04]  /*17e20*/  ISETP.GE.U32.AND.EX P0, PT, R24, R11, PT, P0 ;  /* 0x0000000b1800720c */ /* 0x000fc80003f06100 */
[----:B------:R-:W-:Y:S01]  /*17e30*/  SEL R99, RZ, 0x1, P0 ;  /* 0x00000001ff637807 */ /* 0x000fe20000000000 */
[----:B------:R-:W-:-:S03]  /*17e40*/  IMAD.WIDE.U32 R22, P1, R53, R110, R22 ;  /* 0x0000006e35167225 */ /* 0x000fc60007820016 */
[----:B------:R-:W-:Y:S01]  /*17e50*/  IADD3 R99, P4, P5, R26, R6, R99 ;  /* 0x000000061a637210 */ /* 0x000fe20007d9e063 */
[----:B------:R-:W-:Y:S01]  /*17e60*/  IMAD.MOV.U32 R6, RZ, RZ, R9 ;  /* 0x000000ffff067224 */ /* 0x000fe200078e0009 */
[----:B------:R-:W-:-:S04]  /*17e70*/  IADD3 R27, P0, PT, R27, R22, RZ ;  /* 0x000000161b1b7210 */ /* 0x000fc80007f1e0ff */
[----:B------:R-:W-:Y:S01]  /*17e80*/  IADD3.X R98, PT, PT, R27, R7, RZ, P4, P5 ;  /* 0x000000071b627210 */ /* 0x000fe200027ea4ff */
[----:B------:R-:W-:Y:S01]  /*17e90*/  IMAD.X R7, RZ, RZ, RZ, P2 ;  /* 0x000000ffff077224 */ /* 0x000fe200010e06ff */
[----:B------:R-:W-:Y:S01]  /*17ea0*/  IADD3 R5, P2, PT, R3, R2, RZ ;  /* 0x0000000203057210 */ /* 0x000fe20007f5e0ff */
[----:B------:R-:W-:-:S04]  /*17eb0*/  IMAD.WIDE.U32.X R8, R53, R94, R6, P3 ;  /* 0x0000005e35087225 */ /* 0x000fc800018e0406 */
[----:B------:R-:W-:Y:S01]  /*17ec0*/  IMAD.X R11, R24, 0x1, R11, P2 ;  /* 0x00000001180b7824 */ /* 0x000fe200010e060b */
[----:B------:R-:W-:Y:S01]  /*17ed0*/  ISETP.GE.U32.AND P2, PT, R5, R3, PT ;  /* 0x000000030500720c */ /* 0x000fe20003f46070 */
[----:B------:R-:W-:-:S03]  /*17ee0*/  IMAD.WIDE.U32 R6, R94, R40, RZ ;  /* 0x000000285e067225 */ /* 0x000fc600078e00ff */
[----:B------:R-:W-:Y:S01]  /*17ef0*/  ISETP.GE.U32.AND.EX P2, PT, R11, R24, PT, P2 ;  /* 0x000000180b00720c */ /* 0x000fe20003f46120 */
[----:B------:R-:W-:-:S03]  /*17f00*/  IMAD.WIDE.U32 R2, R40, R40, RZ ;  /* 0x0000002828027225 */ /* 0x000fc600078e00ff */
[----:B------:R-:W-:Y:S01]  /*17f10*/  SEL R95, RZ, 0x1, P2 ;  /* 0x00000001ff5f7807 */ /* 0x000fe20001000000 */
[----:B------:R-:W-:-:S03]  /*17f20*/  IMAD.WIDE.U32 R6, P2, R40, R94, R6 ;  /* 0x0000005e28067225 */ /* 0x000fc60007840006 */
[----:B------:R-:W-:Y:S02]  /*17f30*/  IADD3 R22, P3, PT, R3, R6, RZ ;  /* 0x0000000603167210 */ /* 0x000fe40007f7e0ff */
[----:B------:R-:W-:-:S05]  /*17f40*/  IADD3 R3, P4, PT, R99, R2, RZ ;  /* 0x0000000263037210 */ /* 0x000fca0007f9e0ff */
[----:B------:R-:W-:Y:S01]  /*17f50*/  IMAD.X R93, R22, 0x1, R98, P4 ;  /* 0x00000001165d7824 */ /* 0x000fe200020e0662 */
[----:B------:R-:W-:-:S04]  /*17f60*/  IADD3 R95, P4, P5, R3, R8, R95 ;  /* 0x00000008035f7210 */ /* 0x000fc80007d9e05f */
[----:B------:R-:W-:Y:S01]  /*17f70*/  IADD3.X R96, PT, PT, R93, R9, RZ, P4, P5 ;  /* 0x000000095d607210 */ /* 0x000fe200027ea4ff */
[----:B------:R-:W-:Y:S01]  /*17f80*/  IMAD.WIDE.U32 R8, R53, R110, RZ ;  /* 0x0000006e35087225 */ /* 0x000fe200078e00ff */
[C---:B------:R-:W-:Y:S02]  /*17f90*/  LOP3.LUT P5, RZ, R10.reuse, 0x1, RZ, 0xc0, !PT ;  /* 0x000000010aff7812 */ /* 0x040fe400078ac0ff */
[----:B------:R-:W-:Y:S02]  /*17fa0*/  LOP3.LUT R10, R10, 0xffffffdf, RZ, 0xc0, !PT ;  /* 0xffffffdf0a0a7812 */ /* 0x000fe400078ec0ff */
[----:B------:R-:W-:-:S04]  /*17fb0*/  SEL R97, RZ, 0x1, !P5 ;  /* 0x00000001ff617807 */ /* 0x000fc80006800000 */
[----:B------:R-:W-:-:S04]  /*17fc0*/  IADD3 R97, P4, PT, R97, R46, RZ ;  /* 0x0000002e61617210 */ /* 0x000fc80007f9e0ff */
[----:B------:R-:W-:Y:S01]  /*17fd0*/  SEL R97, R97, RZ, P6 ;  /* 0x000000ff61617207 */ /* 0x000fe20003000000 */
[----:B------:R-:W-:-:S03]  /*17fe0*/  IMAD.X R35, RZ, RZ, R47, P4 ;  /* 0x000000ffff237224 */ /* 0x000fc600020e062f */
[----:B------:R-:W-:Y:S02]  /*17ff0*/  IADD3 R97, P4, PT, -R97, R100, RZ ;  /* 0x0000006461617210 */ /* 0x000fe40007f9e1ff */
[----:B------:R-:W-:-:S05]  /*18000*/  SEL R35, R35, RZ, P6 ;  /* 0x000000ff23237207 */ /* 0x000fca0003000000 */
[----:B------:R-:W-:Y:S02]  /*18010*/  IMAD.X R35, R102, 0x1, ~R35, P4 ;  /* 0x0000000166237824 */ /* 0x000fe400020e0e23 */
[----:B------:R-:W-:-:S04]  /*18020*/  IMAD.WIDE.U32 R20, P4, R0, R37, R8 ;  /* 0x0000002500147225 */ /* 0x000fc80007880008 */
[----:B------:R-:W-:-:S04]  /*18030*/  IMAD.WIDE.U32 R8, R0, R110, RZ ;  /* 0x0000006e00087225 */ /* 0x000fc800078e00ff */
        /* <DEDUP_REMOVED lines=8> */
[----:B------:R-:W-:-:S04]  /*180c0*/  ISETP.GE.U32.AND.EX P4, PT, R98, R27, PT, P4 ;  /* 0x0000001b6200720c */ /* 0x000fc80003f86140 */
[----:B------:R-:W-:Y:S02]  /*180d0*/  SEL R103, RZ, 0x1, P4 ;  /* 0x00000001ff677807 */ /* 0x000fe40002000000 */
[----:B------:R-:W-:Y:S02]  /*180e0*/  @P5 LOP3.LUT R10, R10, 0x20, RZ, 0xfc, !PT ;  /* 0x000000200a0a5812 */ /* 0x000fe400078efcff */
[----:B------:R-:W-:Y:S02]  /*180f0*/  IADD3 R21, P6, PT, R21, R8, RZ ;  /* 0x0000000815157210 */ /* 0x000fe40007fde0ff */
[----:B------:R-:W-:Y:S01]  /*18100*/  IADD3 R103, P4, P5, R20, R24, R103 ;  /* 0x0000001814677210 */ /* 0x000fe20007d9e067 */
[----:B------:R-:W-:Y:S01]  /*18110*/  IMAD.MOV.U32 R24, RZ, RZ, R7 ;  /* 0x000000ffff187224 */ /* 0x000fe200078e0007 */
[----:B------:R-:W-:Y:S02]  /*18120*/  LOP3.LUT R10, R10, 0xfffffffe, RZ, 0xc0, !PT ;  /* 0xfffffffe0a0a7812 */ /* 0x000fe400078ec0ff */
[----:B------:R-:W-:Y:S01]  /*18130*/  IADD3.X R106, PT, PT, R21, R25, RZ, P4, P5 ;  /* 0x00000019156a7210 */ /* 0x000fe200027ea4ff */
[----:B------:R-:W-:Y:S01]  /*18140*/  IMAD.X R25, RZ, RZ, RZ, P2 ;  /* 0x000000ffff197224 */ /* 0x000fe200010e06ff */
[----:B------:R-:W-:Y:S01]  /*18150*/  ISETP.GE.U32.AND P2, PT, R3, R2, PT ;  /* 0x000000020300720c */ /* 0x000fe20003f46070 */
[----:B------:R-:W-:-:S03]  /*18160*/  IMAD.WIDE.U32.X R6, R94, R94, R24, P3 ;  /* 0x0000005e5e067225 */ /* 0x000fc600018e0418 */
[----:B------:R-:W-:Y:S02]  /*18170*/  ISETP.GE.U32.AND.EX P2, PT, R93, R22, PT, P2 ;  /* 0x000000165d00720c */ /* 0x000fe40003f46120 */
[----:B------:R-:W-:Y:S02]  /*18180*/  @P6 LOP3.LUT R10, R10, 0x1, RZ, 0xfc, !PT ;  /* 0x000000010a0a6812 */ /* 0x000fe400078efcff */
[----:B------:R-:W-:Y:S02]  /*18190*/  SEL R2, RZ, 0x1, P2 ;  /* 0x00000001ff027807 */ /* 0x000fe40001000000 */
[----:B------:R-:W-:-:S04]  /*181a0*/  ISETP.GE.U32.AND P2, PT, R95, R3, PT ;  /* 0x000000035f00720c */ /* 0x000fc80003f46070 */
[----:B------:R-:W-:Y:S01]  /*181b0*/  ISETP.GE.U32.AND.EX P2, PT, R96, R93, PT, P2 ;  /* 0x0000005d6000720c */ /* 0x000fe20003f46120 */
[----:B------:R-:W-:Y:S01]  /*181c0*/  IMAD.X R93, RZ, RZ, RZ, P1 ;  /* 0x000000ffff5d7224 */ /* 0x000fe200008e06ff */
[----:B------:R-:W-:Y:S01]  /*181d0*/  ISETP.NE.AND P1, PT, R92, RZ, PT ;  /* 0x000000ff5c00720c */ /* 0x000fe20003f25270 */
[----:B------:R-:W-:Y:S01]  /*181e0*/  IMAD.MOV.U32 R92, RZ, RZ, R23 ;  /* 0x000000ffff5c7224 */ /* 0x000fe200078e0017 */
[----:B------:R-:W-:Y:S01]  /*181f0*/  SEL R99, RZ, 0x1, P2 ;  /* 0x00000001ff637807 */ /* 0x000fe20001000000 */
[----:B------:R-:W-:-:S03]  /*18200*/  IMAD.WIDE.U32 R22, R37, R40, RZ ;  /* 0x0000002825167225 */ /* 0x000fc600078e00ff */
[----:B------:R-:W-:Y:S01]  /*18210*/  IADD3 R99, P2, P3, R99, R6, R2 ;  /* 0x0000000663637210 */ /* 0x000fe20007b5e002 */
[----:B------:R-:W-:-:S03]  /*18220*/  IMAD.WIDE.U32 R2, R53, R97, RZ ;  /* 0x0000006135027225 */ /* 0x000fc600078e00ff */
[----:B------:R-:W-:Y:S01]  /*18230*/  IADD3.X R101, PT, PT, RZ, R7, RZ, P2, P3 ;  /* 0x00000007ff657210 */ /* 0x000fe200017e64ff */
[----:B------:R-:W-:Y:S01]  /*18240*/  IMAD.WIDE.U32.X R92, R53, R37, R92, P0 ;  /* 0x00000025355c7225 */ /* 0x000fe200000e045c */
[----:B------:R-:W-:-:S03]  /*18250*/  IADD3 R95, P0, PT, R95, R26, RZ ;  /* 0x0000001a5f5f7210 */ /* 0x000fc60007f1e0ff */
[----:B------:R-:W-:-:S04]  /*18260*/  IMAD.WIDE.U32 R6, P2, R0, R35, R2 ;  /* 0x0000002300067225 */ /* 0x000fc80007840002 */
[----:B------:R-:W-:-:S04]  /*18270*/  IMAD.WIDE.U32 R2, R0, R97, RZ ;  /* 0x0000006100027225 */ /* 0x000fc800078e00ff */
[----:B------:R-:W-:Y:S01]  /*18280*/  IMAD.X R25, RZ, RZ, RZ, P2 ;  /* 0x000000ffff197224 */ /* 0x000fe200010e06ff */
[----:B------:R-:W-:Y:S01]  /*18290*/  IADD3 RZ, P2, PT, R3, R6, RZ ;  /* 0x0000000603ff7210 */ /* 0x000fe20007f5e0ff */
[----:B------:R-:W-:Y:S02]  /*182a0*/  IMAD.MOV.U32 R24, RZ, RZ, R7 ;  /* 0x000000ffff187224 */ /* 0x000fe400078e0007 */
[----:B------:R-:W-:-:S04]  /*182b0*/  IMAD.WIDE.U32 R2, R35, R40, RZ ;  /* 0x0000002823027225 */ /* 0x000fc800078e00ff */
[----:B------:R-:W-:Y:S01]  /*182c0*/  IMAD.WIDE.U32.X R24, R53, R35, R24, P2 ;  /* 0x0000002335187225 */ /* 0x000fe200010e0418 */
[----:B------:R-:W-:-:S03]  /*182d0*/  ISETP.GE.U32.AND P2, PT, R103, R20, PT ;  /* 0x000000146700720c */ /* 0x000fc60003f46070 */
[----:B------:R-:W-:Y:S01]  /*182e0*/  IMAD.WIDE.U32 R6, R97, R40, RZ ;  /* 0x0000002861067225 */ /* 0x000fe200078e00ff */
[----:B------:R-:W-:-:S03]  /*182f0*/  ISETP.GE.U32.AND.EX P2, PT, R106, R21, PT, P2 ;  /* 0x000000156a00720c */ /* 0x000fc60003f46120 */
[----:B------:R-:W-:Y:S01]  /*18300*/  IMAD.WIDE.U32 R2, P3, R94, R97, R2 ;  /* 0x000000615e027225 */ /* 0x000fe20007860002 */
[----:B------:R-:W-:-:S03]  /*18310*/  SEL R109, RZ, 0x1, P2 ;  /* 0x00000001ff6d7807 */ /* 0x000fc60001000000 */
[----:B------:R-:W-:Y:S01]  /*18320*/  IMAD.X R96, R96, 0x1, R27, P0 ;  /* 0x0000000160607824 */ /* 0x000fe200000e061b */
[----:B------:R-:W-:Y:S01]  /*18330*/  IADD3 R2, P2, PT, R7, R2, RZ ;  /* 0x0000000207027210 */ /* 0x000fe20007f5e0ff */
[----:B------:R-:W-:Y:S01]  /*18340*/  IMAD.WIDE.U32 R22, P0, R94, R110, R22 ;  /* 0x0000006e5e167225 */ /* 0x000fe20007800016 */
[----:B------:R-:W-:-:S04]  /*18350*/  IADD3 R109, P4, P5, R6, R24, R109 ;  /* 0x00000018066d7210 */ /* 0x000fc80007d9e06d */
[----:B------:R-:W-:Y:S01]  /*18360*/  IADD3.X R111, PT, PT, R2, R25, RZ, P4, P5 ;  /* 0x00000019026f7210 */ /* 0x000fe200027ea4ff */
[----:B------:R-:W-:-:S05]  /*18370*/  IMAD.WIDE.U32 R24, R110, R40, RZ ;  /* 0x000000286e187225 */ /* 0x000fca00078e00ff */
[----:B------:R-:W-:Y:S02]  /*18380*/  IADD3 R7, P4, PT, R25, R22, RZ ;  /* 0x0000001619077210 */ /* 0x000fe40007f9e0ff */
[----:B------:R-:W-:Y:S02]  /*18390*/  IADD3 R22, P5, PT, R103, R24, RZ ;  /* 0x0000001867167210 */ /* 0x000fe40007fbe0ff */
[----:B------:R-:W-:-:S03]  /*183a0*/  SEL R103, R49, RZ, P1 ;  /* 0x000000ff31677207 */ /* 0x000fc60000800000 */
        /* <DEDUP_REMOVED lines=17> */
[----:B------:R-:W-:-:S03]  /*184c0*/  SEL R25, R25, RZ, P1 ;  /* 0x000000ff19197207 */ /* 0x000fc60000800000 */
[----:B------:R-:W-:Y:S02]  /*184d0*/  IMAD.SHL.U32 R101, R108, 0x2, RZ ;  /* 0x000000026c657824 */ /* 0x000fe400078e00ff */
[----:B------:R-:W-:Y:S01]  /*184e0*/  IMAD.X R51, R50, 0x1, ~R25, P5 ;  /* 0x0000000132337824 */ /* 0x000fe200028e0e19 */
[----:B------:R-:W-:Y:S02]  /*184f0*/  LOP3.LUT P5, RZ, R10, 0x8, RZ, 0xc0, !PT ;  /* 0x000000080aff7812 */ /* 0x000fe400078ac0ff */
[----:B------:R-:W-:Y:S02]  /*18500*/  SEL R25, R48, RZ, P1 ;  /* 0x000000ff30197207 */ /* 0x000fe40000800000 */
[----:B------:R-:W-:Y:S02]  /*18510*/  SEL R93, RZ, 0x1, P5 ;  /* 0x00000001ff5d7807 */ /* 0x000fe40002800000 */
[----:B------:R-:W-:Y:S02]  /*18520*/  IADD3 R98, P5, PT, R38, -R25, RZ ;  /* 0x8000001926627210 */ /* 0x000fe40007fbe0ff */
[----:B------:R-:W-:-:S02]  /*18530*/  SEL R25, RZ, 0x1, !P6 ;  /* 0x00000001ff197807 */ /* 0x000fc40007000000 */
[----:B------:R-:W-:Y:S01]  /*18540*/  SHF.L.U64.HI R102, R108, 0x1, R51 ;  /* 0x000000016c667819 */ /* 0x000fe20000010233 */
[----:B------:R-:W-:Y:S01]  /*18550*/  IMAD.X R103, R52, 0x1, ~R103, P5 ;  /* 0x0000000134677824 */ /* 0x000fe200028e0e67 */
[----:B------:R-:W-:-:S04]  /*18560*/  IADD3 R26, P5, PT, R93, R44, RZ ;  /* 0x0000002c5d1a7210 */ /* 0x000fc80007fbe0ff */
[----:B------:R-:W-:Y:S01]  /*18570*/  SEL R26, R26, RZ, P1 ;  /* 0x000000ff1a1a7207 */ /* 0x000fe20000800000 */
[----:B------:R-:W-:-:S03]  /*18580*/  IMAD.X R38, RZ, RZ, R45, P5 ;  /* 0x000000ffff267224 */ /* 0x000fc600028e062d */
[----:B------:R-:W-:Y:S01]  /*18590*/  IADD3 R26, P5, PT, R39, -R26, RZ ;  /* 0x8000001a271a7210 */ /* 0x000fe20007fbe0ff */
[----:B------:R-:W-:Y:S01]  /*185a0*/  IMAD.X R39, RZ, RZ, RZ, P0 ;  /* 0x000000ffff277224 */ /* 0x000fe200000e06ff */
[----:B------:R-:W-:Y:S02]  /*185b0*/  SEL R38, R38, RZ, P1 ;  /* 0x000000ff26267207 */ /* 0x000fe40000800000 */
[----:B------:R-:W-:Y:S02]  /*185c0*/  SHF.L.W.U32.HI R99, R103, 0x1, R26 ;  /* 0x0000000167637819 */ /* 0x000fe40000010e1a */
[----:B------:R-:W-:Y:S01]  /*185d0*/  ISETP.GE.U32.AND P0, PT, R27, R22, PT ;  /* 0x000000161b00720c */ /* 0x000fe20003f06070 */
[----:B------:R-:W-:Y:S01]  /*185e0*/  IMAD.X R41, R41, 0x1, ~R38, P5 ;  /* 0x0000000129297824 */ /* 0x000fe200028e0e26 */
[CC--:B------:R-:W-:Y:S01]  /*185f0*/  ISETP.NE.U32.AND P5, PT, R99.reuse, R26.reuse, PT ;  /* 0x0000001a6300720c */ /* 0x0c0fe20003fa5070 */
[----:B------:R-:W-:Y:S01]  /*18600*/  IMAD.MOV.U32 R38, RZ, RZ, R23 ;  /* 0x000000ffff267224 */ /* 0x000fe200078e0017 */
[----:B------:R-:W-:-:S02]  /*18610*/  ISETP.LT.U32.AND P6, PT, R99, R26, PT ;  /* 0x0000001a6300720c */ /* 0x000fc40003fc1070 */
[----:B------:R-:W-:Y:S02]  /*18620*/  SHF.L.W.U32.HI R100, R26, 0x1, R41 ;  /* 0x000000011a647819 */ /* 0x000fe40000010e29 */
[----:B------:R-:W-:Y:S02]  /*18630*/  ISETP.GE.U32.AND.EX P0, PT, R8, R106, PT, P0 ;  /* 0x0000006a0800720c */ /* 0x000fe40003f06100 */
[----:B------:R-:W-:-:S04]  /*18640*/  ISETP.NE.AND.EX P5, PT, R100, R41, PT, P5 ;  /* 0x000000296400720c */ /* 0x000fc80003fa5350 */
[----:B------:R-:W-:Y:S02]  /*18650*/  ISETP.LT.AND P5, PT, R103, RZ, !P5 ;  /* 0x000000ff6700720c */ /* 0x000fe40006fa1270 */
[----:B------:R-:W-:Y:S02]  /*18660*/  SHF.L.U64.HI R103, R98, 0x1, R103 ;  /* 0x0000000162677819 */ /* 0x000fe40000010267 */
        /* <DEDUP_REMOVED lines=10> */
[----:B------:R-:W-:-:S03]  /*18710*/  IMAD.WIDE.U32 R26, R40, R110, RZ ;  /* 0x0000006e281a7225 */ /* 0x000fc600078e00ff */
[----:B------:R-:W-:-:S04]  /*18720*/  ISETP.EQ.U32.AND P1, PT, R101, R108, PT ;  /* 0x0000006c6500720c */ /* 0x000fc80003f22070 */
[----:B------:R-:W-:Y:S02]  /*18730*/  ISETP.EQ.AND.EX P1, PT, R102, R51, P5, P1 ;  /* 0x000000336600720c */ /* 0x000fe40002f22310 */
[----:B------:R-:W-:-:S04]  /*18740*/  ISETP.LT.U32.AND P5, PT, R101, R108, PT ;  /* 0x0000006c6500720c */ /* 0x000fc80003fa1070 */
[----:B------:R-:W-:Y:S01]  /*18750*/  ISETP.LT.U32.OR.EX P1, PT, R102, R51, P1, P5 ;  /* 0x000000336600720c */ /* 0x000fe20000f21550 */
[----:B------:R-:W-:Y:S01]  /*18760*/  IMAD.WIDE.U32 R50, R94, R110, RZ ;  /* 0x0000006e5e327225 */ /* 0x000fe200078e00ff */
[C---:B------:R-:W-:Y:S02]  /*18770*/  LOP3.LUT P5, RZ, R10.reuse, 0x20, RZ, 0xc0, !PT ;  /* 0x000000200aff7812 */ /* 0x040fe400078ac0ff */
[----:B------:R-:W-:Y:S02]  /*18780*/  SEL R41, RZ, 0x1, !P1 ;  /* 0x00000001ff297807 */ /* 0x000fe40004800000 */
[----:B------:R-:W-:Y:S01]  /*18790*/  LOP3.LUT R10, R10, 0xfffffffe, RZ, 0xc0, !PT ;  /* 0xfffffffe0a0a7812 */ /* 0x000fe200078ec0ff */
[----:B------:R-:W-:Y:S01]  /*187a0*/  IMAD.X R25, RZ, RZ, RZ, P5 ;  /* 0x000000ffff197224 */ /* 0x000fe200028e06ff */
[----:B------:R-:W-:Y:S01]  /*187b0*/  ISETP.GE.U32.AND P5, PT, R22, R24, PT ;  /* 0x000000181600720c */ /* 0x000fe20003fa6070 */
[----:B------:R-:W-:Y:S01]  /*187c0*/  IMAD.WIDE.U32.X R22, R94, R37, R38, P4 ;  /* 0x000000255e167225 */ /* 0x000fe200020e0426 */
[----:B------:R-:W-:-:S02]  /*187d0*/  SEL R39, RZ, 0x1, P0 ;  /* 0x00000001ff277807 */ /* 0x000fc40000000000 */
[----:B------:R-:W-:Y:S01]  /*187e0*/  ISETP.GE.U32.AND.EX P5, PT, R106, R7, PT, P5 ;  /* 0x000000076a00720c */ /* 0x000fe20003fa6150 */
[----:B------:R-:W-:Y:S01]  /*187f0*/  IMAD.WIDE.U32 R50, P4, R40, R37, R50 ;  /* 0x0000002528327225 */ /* 0x000fe20007880032 */
[----:B------:R-:W-:Y:S02]  /*18800*/  ISETP.GE.U32.AND P0, PT, R113, R24, PT ;  /* 0x000000187100720c */ /* 0x000fe40003f06070 */
[----:B------:R-:W-:Y:S01]  /*18810*/  SEL R38, RZ, 0x1, P5 ;  /* 0x00000001ff267807 */ /* 0x000fe20002800000 */
[----:B------:R-:W-:Y:S01]  /*18820*/  IMAD.MOV.U32 R26, RZ, RZ, R51 ;  /* 0x000000ffff1a7224 */ /* 0x000fe200078e0033 */
[----:B------:R-:W-:Y:S01]  /*18830*/  IADD3 RZ, P5, PT, R27, R50, RZ ;  /* 0x000000321bff7210 */ /* 0x000fe20007fbe0ff */
[----:B------:R-:W-:Y:S01]  /*18840*/  IMAD.X R27, RZ, RZ, RZ, P4 ;  /* 0x000000ffff1b7224 */ /* 0x000fe200020e06ff */
[----:B------:R-:W-:Y:S01]  /*18850*/  ISETP.GE.U32.AND P4, PT, R107, R113, PT ;  /* 0x000000716b00720c */ /* 0x000fe20003f86070 */
[----:B------:R-:W-:Y:S01]  /*18860*/  IMAD.MOV.U32 R24, RZ, RZ, R9 ;  /* 0x000000ffff187224 */ /* 0x000fe200078e0009 */
[----:B------:R-:W-:Y:S01]  /*18870*/  ISETP.GE.U32.AND.EX P0, PT, R115, R7, PT, P0 ;  /* 0x000000077300720c */ /* 0x000fe20003f06100 */
[----:B------:R-:W-:Y:S01]  /*18880*/  IMAD.WIDE.U32.X R26, R94, R37, R26, P5 ;  /* 0x000000255e1a7225 */ /* 0x000fe200028e041a */
[----:B------:R-:W-:-:S02]  /*18890*/  ISETP.GE.U32.AND.EX P4, PT, R92, R115, PT, P4 ;  /* 0x000000735c00720c */ /* 0x000fc40003f86140 */
[----:B------:R-:W-:Y:S01]  /*188a0*/  SEL R8, RZ, 0x1, P0 ;  /* 0x00000001ff087807 */ /* 0x000fe20000000000 */
[----:B------:R-:W-:Y:S01]  /*188b0*/  IMAD.SHL.U32 R106, R105, 0x2, RZ ;  /* 0x00000002696a7824 */ /* 0x000fe200078e00ff */
[----:B------:R-:W-:Y:S01]  /*188c0*/  IADD3 R50, P0, P5, R39, R26, R38 ;  /* 0x0000001a27327210 */ /* 0x000fe20007d1e026 */
[----:B------:R-:W-:Y:S01]  /*188d0*/  IMAD.WIDE.U32 R38, R37, R110, RZ ;  /* 0x0000006e25267225 */ /* 0x000fe200078e00ff */
[----:B------:R-:W-:Y:S02]  /*188e0*/  SEL R7, RZ, 0x1, P4 ;  /* 0x00000001ff077807 */ /* 0x000fe40002000000 */
[----:B------:R-:W-:Y:S01]  /*188f0*/  IADD3.X R116, PT, PT, RZ, R27, RZ, P0, P5 ;  /* 0x0000001bff747210 */ /* 0x000fe200007ea4ff */
[----:B------:R-:W-:Y:S01]  /*18900*/  IMAD.WIDE.U32 R26, R94, R97, RZ ;  /* 0x000000615e1a7225 */ /* 0x000fe200078e00ff */
[----:B------:R-:W-:Y:S02]  /*18910*/  IADD3 R107, P4, PT, R107, R20, RZ ;  /* 0x000000146b6b7210 */ /* 0x000fe40007f9e0ff */
[----:B------:R-:W-:Y:S01]  /*18920*/  IADD3 R7, P0, P5, R7, R22, R8 ;  /* 0x0000001607077210 */ /* 0x000fe20007d1e008 */
[----:B------:R-:W-:Y:S01]  /*18930*/  IMAD.WIDE.U32.X R8, R53, R35, R24, P6 ;  /* 0x0000002335087225 */ /* 0x000fe200030e0418 */
[----:B------:R-:W-:-:S02]  /*18940*/  IADD3 R22, P6, PT, R109, R50, RZ ;  /* 0x000000326d167210 */ /* 0x000fc40007fde0ff */
[----:B------:R-:W-:Y:S01]  /*18950*/  IADD3.X R117, PT, PT, RZ, R23, RZ, P0, P5 ;  /* 0x00000017ff757210 */ /* 0x000fe200007ea4ff */
[----:B------:R-:W-:Y:S01]  /*18960*/  IMAD.X R108, R92, 0x1, R21, P4 ;  /* 0x000000015c6c7824 */ /* 0x000fe200020e0615 */
[----:B------:R-:W-:Y:S01]  /*18970*/  ISETP.GE.U32.AND P0, PT, R107, R20, PT ;  /* 0x000000146b00720c */ /* 0x000fe20003f06070 */
[----:B------:R-:W-:Y:S01]  /*18980*/  IMAD.WIDE.U32 R26, P5, R40, R35, R26 ;  /* 0x00000023281a7225 */ /* 0x000fe200078a001a */
[----:B------:R-:W-:Y:S02]  /*18990*/  LOP3.LUT R106, R106, R41, RZ, 0xfc, !PT ;  /* 0x000000296a6a7212 */ /* 0x000fe400078efcff */
[----:B------:R-:W-:Y:S01]  /*189a0*/  ISETP.GE.U32.AND.EX P0, PT, R108, R21, PT, P0 ;  /* 0x000000156c00720c */ /* 0x000fe20003f06100 */
[----:B------:R-:W-:-:S04]  /*189b0*/  IMAD.WIDE.U32 R52, R110, R110, RZ ;  /* 0x0000006e6e347225 */ /* 0x000fc800078e00ff */
[----:B------:R-:W-:-:S04]  /*189c0*/  IMAD.WIDE.U32 R38, P4, R110, R37, R38 ;  /* 0x000000256e267225 */ /* 0x000fc80007880026 */
[----:B------:R-:W-:Y:S01]  /*189d0*/  IMAD.X R41, RZ, RZ, RZ, P5 ;  /* 0x000000ffff297224 */ /* 0x000fe200028e06ff */
[----:B------:R-:W-:Y:S01]  /*189e0*/  IADD3 R119, P5, PT, R53, R38, RZ ;  /* 0x0000002635777210 */ /* 0x000fe20007fbe0ff */
[----:B------:R-:W-:Y:S01]  /*189f0*/  IMAD.X R21, RZ, RZ, RZ, P3 ;  /* 0x000000ffff157224 */ /* 0x000fe200018e06ff */
[----:B------:R-:W-:Y:S01]  /*18a00*/  IADD3 R112, P3, PT, R22, R52, RZ ;  /* 0x0000003416707210 */ /* 0x000fe20007f7e0ff */
[----:B------:R-:W-:Y:S02]  /*18a10*/  IMAD.X R116, R111, 0x1, R116, P6 ;  /* 0x000000016f747824 */ /* 0x000fe400030e0674 */
[----:B------:R-:W-:Y:S01]  /*18a20*/  IMAD.WIDE.U32 R24, R40, R97, RZ ;  /* 0x0000006128187225 */ /* 0x000fe200078e00ff */
[----:B------:R-:W-:Y:S02]  /*18a30*/  IADD3 R53, P6, PT, R112, R7, RZ ;  /* 0x0000000770357210 */ /* 0x000fe40007fde0ff */
[----:B------:R-:W-:Y:S01]  /*18a40*/  SEL R7, RZ, 0x1, P0 ;  /* 0x00000001ff077807 */ /* 0x000fe20000000000 */
[----:B------:R-:W-:Y:S01]  /*18a50*/  IMAD.X R114, R119, 0x1, R116, P3 ;  /* 0x0000000177727824 */ /* 0x000fe200018e0674 */
[----:B------:R-:W-:Y:S01]  /*18a60*/  IADD3 RZ, P3, PT, R25, R26, RZ ;  /* 0x0000001a19ff7210 */ /* 0x000fe20007f7e0ff */
[----:B------:R-:W-:-:S04]  /*18a70*/  IMAD.WIDE.U32 R92, R37, R97, RZ ;  /* 0x00000061255c7225 */ /* 0x000fc800078e00ff */
[----:B------:R-:W-:Y:S01]  /*18a80*/  IMAD.X R117, R114, 0x1, R117, P6 ;  /* 0x0000000172757824 */ /* 0x000fe200030e0675 */
[----:B------:R-:W-:Y:S01]  /*18a90*/  IADD3 R113, P6, PT, R53, R6, RZ ;  /* 0x0000000635717210 */ /* 0x000fe20007fde0ff */
[----:B------:R-:W-:Y:S02]  /*18aa0*/  IMAD.X R23, RZ, RZ, RZ, P4 ;  /* 0x000000ffff177224 */ /* 0x000fe400020e06ff */
[----:B------:R-:W-:Y:S02]  /*18ab0*/  IMAD.MOV.U32 R40, RZ, RZ, R27 ;  /* 0x000000ffff287224 */ /* 0x000fe400078e001b */
[----:B------:R-:W-:Y:S01]  /*18ac0*/  IMAD.X R115, R117, 0x1, R2, P6 ;  /* 0x0000000175737824 */ /* 0x000fe200030e0602 */
[----:B------:R-:W-:Y:S01]  /*18ad0*/  IADD3 R7, P0, P6, R113, R8, R7 ;  /* 0x0000000871077210 */ /* 0x000fe20007e1e007 */
[----:B------:R-:W-:-:S03]  /*18ae0*/  IMAD.WIDE.U32 R50, R110, R97, RZ ;  /* 0x000000616e327225 */ /* 0x000fc600078e00ff */
[----:B------:R-:W-:Y:S01]  /*18af0*/  IADD3.X R38, PT, PT, R115, R9, RZ, P0, P6 ;  /* 0x0000000973267210 */ /* 0x000fe200007ec4ff */
[----:B------:R-:W-:Y:S01]  /*18b00*/  IMAD.WIDE.U32 R92, P4, R110, R35, R92 ;  /* 0x000000236e5c7225 */ /* 0x000fe2000788005c */
[----:B------:R-:W-:Y:S02]  /*18b10*/  ISETP.GE.U32.AND P0, PT, R109, R6, PT ;  /* 0x000000066d00720c */ /* 0x000fe40003f06070 */
[----:B------:R-:W-:Y:S01]  /*18b20*/  ISETP.GE.U32.AND P6, PT, R22, R109, PT ;  /* 0x0000006d1600720c */ /* 0x000fe20003fc6070 */
[----:B------:R-:W-:Y:S01]  /*18b30*/  IMAD.WIDE.U32.X R40, R94, R35, R40, P3 ;  /* 0x000000235e287225 */ /* 0x000fe200018e0428 */
[----:B------:R-:W-:Y:S02]  /*18b40*/  ISETP.GE.U32.AND.EX P0, PT, R111, R2, PT, P0 ;  /* 0x000000026f00720c */ /* 0x000fe40003f06100 */
[----:B------:R-:W-:Y:S01]  /*18b50*/  ISETP.GE.U32.AND P3, PT, R112, R52, PT ;  /* 0x000000347000720c */ /* 0x000fe20003f66070 */
[----:B------:R-:W-:Y:S01]  /*18b60*/  IMAD.X R25, RZ, RZ, RZ, P4 ;  /* 0x000000ffff197224 */ /* 0x000fe200020e06ff */
[----:B------:R-:W-:Y:S01]  /*18b70*/  IADD3 RZ, P4, PT, R51, R92, RZ ;  /* 0x0000005c33ff7210 */ /* 0x000fe20007f9e0ff */
[----:B------:R-:W-:Y:S01]  /*18b80*/  IMAD.MOV.U32 R20, RZ, RZ, R3 ;  /* 0x000000ffff147224 */ /* 0x000fe200078e0003 */
[----:B------:R-:W-:Y:S01]  /*18b90*/  ISETP.GE.U32.AND.EX P6, PT, R116, R111, PT, P6 ;  /* 0x0000006f7400720c */ /* 0x000fe20003fc6160 */
[----:B------:R-:W-:Y:S01]  /*18ba0*/  IMAD.WIDE.U32 R50, R35, R110, RZ ;  /* 0x0000006e23327225 */ /* 0x000fe200078e00ff */
[----:B------:R-:W-:-:S02]  /*18bb0*/  SEL R3, RZ, 0x1, P0 ;  /* 0x00000001ff037807 */ /* 0x000fc40000000000 */
[----:B------:R-:W-:Y:S01]  /*18bc0*/  ISETP.GE.U32.AND P0, PT, R53, R112, PT ;  /* 0x000000703500720c */ /* 0x000fe20003f06070 */
[----:B------:R-:W-:Y:S01]  /*18bd0*/  IMAD.MOV.U32 R22, RZ, RZ, R39 ;  /* 0x000000ffff167224 */ /* 0x000fe200078e0027 */
[----:B------:R-:W-:Y:S01]  /*18be0*/  ISETP.GE.U32.AND.EX P3, PT, R114, R119, PT, P3 ;  /* 0x000000777200720c */ /* 0x000fe20003f66130 */
[----:B------:R-:W-:Y:S01]  /*18bf0*/  IMAD.MOV.U32 R24, RZ, RZ, R93 ;  /* 0x000000ffff187224 */ /* 0x000fe200078e005d */
[----:B------:R-:W-:Y:S01]  /*18c00*/  SEL R111, RZ, 0x1, P6 ;  /* 0x00000001ff6f7807 */ /* 0x000fe20003000000 */
[----:B------:R-:W-:Y:S01]  /*18c10*/  IMAD.WIDE.U32 R92, R35, R97, RZ ;  /* 0x00000061235c7225 */ /* 0x000fe200078e00ff */
[----:B------:R-:W-:-:S03]  /*18c20*/  ISETP.GE.U32.AND.EX P0, PT, R117, R114, PT, P0 ;  /* 0x000000727500720c */ /* 0x000fc60003f06100 */
[----:B------:R-:W-:Y:S01]  /*18c30*/  IMAD.WIDE.U32.X R52, R37, R37, R22, P5 ;  /* 0x0000002525347225 */ /* 0x000fe200028e0416 */
[----:B------:R-:W-:Y:S02]  /*18c40*/  SEL R22, RZ, 0x1, P3 ;  /* 0x00000001ff167807 */ /* 0x000fe40001800000 */
[----:B------:R-:W-:Y:S01]  /*18c50*/  IADD3 R111, P5, P3, R111, R40, R3 ;  /* 0x000000286f6f7210 */ /* 0x000fe20007bbe003 */
[----:B------:R-:W-:Y:S01]  /*18c60*/  IMAD.WIDE.U32 R50, P6, R37, R97, R50 ;  /* 0x0000006125327225 */ /* 0x000fe200078c0032 */
[----:B------:R-:W-:-:S03]  /*18c70*/  SEL R3, RZ, 0x1, P0 ;  /* 0x00000001ff037807 */ /* 0x000fc60000000000 */
[----:B------:R-:W-:Y:S01]  /*18c80*/  IMAD.WIDE.U32 R8, R97, R110, RZ ;  /* 0x0000006e61087225 */ /* 0x000fe200078e00ff */
[----:B------:R-:W-:-:S03]  /*18c90*/  IADD3.X R110, PT, PT, RZ, R41, RZ, P5, P3 ;  /* 0x00000029ff6e7210 */ /* 0x000fc60002fe64ff */
[----:B------:R-:W-:Y:S01]  /*18ca0*/  IMAD.X R27, RZ, RZ, RZ, P6 ;  /* 0x000000ffff1b7224 */ /* 0x000fe200030e06ff */
[----:B------:R-:W-:Y:S01]  /*18cb0*/  IADD3 R109, P0, PT, R9, R50, RZ ;  /* 0x00000032096d7210 */ /* 0x000fe20007f1e0ff */
[----:B------:R-:W-:Y:S01]  /*18cc0*/  IMAD.WIDE.U32 R92, P6, R97, R35, R92 ;  /* 0x00000023615c7225 */ /* 0x000fe200078c005c */
[----:B------:R-:W-:-:S03]  /*18cd0*/  IADD3 R50, P3, P5, R3, R52, R22 ;  /* 0x0000003403327210 */ /* 0x000fc60007d7e016 */
[----:B------:R-:W-:-:S04]  /*18ce0*/  IMAD.WIDE.U32 R22, R97, R97, RZ ;  /* 0x0000006161167225 */ /* 0x000fc800078e00ff */
[----:B------:R-:W-:Y:S01]  /*18cf0*/  IMAD.X R41, RZ, RZ, RZ, P6 ;  /* 0x000000ffff297224 */ /* 0x000fe200030e06ff */
[----:B------:R-:W-:Y:S01]  /*18d00*/  ISETP.GE.U32.AND P6, PT, R113, R6, PT ;  /* 0x000000067100720c */ /* 0x000fe20003fc6070 */
[----:B------:R-:W-:Y:S01]  /*18d10*/  IMAD.WIDE.U32.X R20, R94, R35, R20, P2 ;  /* 0x000000235e147225 */ /* 0x000fe200010e0414 */
[----:B------:R-:W-:Y:S02]  /*18d20*/  IADD3.X R6, PT, PT, RZ, R53, RZ, P3, P5 ;  /* 0x00000035ff067210 */ /* 0x000fe40001fea4ff */
[----:B------:R-:W-:Y:S01]  /*18d30*/  ISETP.GE.U32.AND P3, PT, R7, R113, PT ;  /* 0x000000710700720c */ /* 0x000fe20003f66070 */
[----:B------:R-:W-:Y:S01]  /*18d40*/  IMAD.MOV.U32 R26, RZ, RZ, R51 ;  /* 0x000000ffff1a7224 */ /* 0x000fe200078e0033 */
[----:B------:R-:W-:Y:S01]  /*18d50*/  IADD3 R39, P5, PT, R23, R92, RZ ;  /* 0x0000005c17277210 */ /* 0x000fe20007fbe0ff */
[-C--:B------:R-:W-:Y:S01]  /*18d60*/  IMAD.WIDE.U32.X R24, R37, R35.reuse, R24, P4 ;  /* 0x0000002325187225 */ /* 0x080fe200020e0418 */
[----:B------:R-:W-:Y:S02]  /*18d70*/  IADD3 R23, P2, PT, R111, R8, RZ ;  /* 0x000000086f177210 */ /* 0x000fe40007f5e0ff */
[----:B------:R-:W-:Y:S01]  /*18d80*/  ISETP.GE.U32.AND.EX P6, PT, R115, R2, PT, P6 ;  /* 0x000000027300720c */ /* 0x000fe20003fc6160 */
[----:B------:R-:W-:Y:S01]  /*18d90*/  IMAD.WIDE.U32.X R26, R37, R35, R26, P0 ;  /* 0x00000023251a7225 */ /* 0x000fe200000e041a */
[----:B------:R-:W-:-:S02]  /*18da0*/  ISETP.GE.U32.AND.EX P3, PT, R38, R115, PT, P3 ;  /* 0x000000732600720c */ /* 0x000fc40003f66130 */
[----:B------:R-:W-:Y:S01]  /*18db0*/  SEL R2, RZ, 0x1, P6 ;  /* 0x00000001ff027807 */ /* 0x000fe20003000000 */
[----:B------:R-:W-:Y:S01]  /*18dc0*/  IMAD.X R51, R109, 0x1, R110, P2 ;  /* 0x000000016d337824 */ /* 0x000fe200010e066e */
[C---:B------:R-:W-:Y:S01]  /*18dd0*/  IADD3 R9, P2, PT, R23.reuse, R50, RZ ;  /* 0x0000003217097210 */ /* 0x040fe20007f5e0ff */
[----:B------:R-:W-:Y:S01]  /*18de0*/  IMAD.MOV.U32 R40, RZ, RZ, R93 ;  /* 0x000000ffff287224 */ /* 0x000fe200078e005d */
[----:B------:R-:W-:Y:S01]  /*18df0*/  SEL R3, RZ, 0x1, P3 ;  /* 0x00000001ff037807 */ /* 0x000fe20001800000 */
[----:B------:R-:W-:Y:S01]  /*18e00*/  IMAD.SHL.U32 R93, R98, 0x2, RZ ;  /* 0x00000002625d7824 */ /* 0x000fe200078e00ff */
[----:B------:R-:W-:Y:S01]  /*18e10*/  ISETP.GE.U32.AND P0, PT, R23, R8, PT ;  /* 0x000000081700720c */ /* 0x000fe20003f06070 */
[----:B------:R-:W-:Y:S01]  /*18e20*/  IMAD.X R6, R51, 0x1, R6, P2 ;  /* 0x0000000133067824 */ /* 0x000fe200010e0606 */
[----:B------:R-:W-:Y:S01]  /*18e30*/  IADD3 R37, P3, P6, R3, R20, R2 ;  /* 0x0000001403257210 */ /* 0x000fe20007e7e002 */
[----:B------:R-:W-:Y:S01]  /*18e40*/  IMAD.WIDE.U32.X R40, R35, R35, R40, P5 ;  /* 0x0000002323287225 */ /* 0x000fe200028e0428 */
[----:B------:R-:W-:-:S02]  /*18e50*/  IADD3 R2, P4, PT, R9, R8, RZ ;  /* 0x0000000809027210 */ /* 0x000fc40007f9e0ff */
[----:B------:R-:W-:Y:S02]  /*18e60*/  ISETP.GE.U32.AND P2, PT, R9, R23, PT ;  /* 0x000000170900720c */ /* 0x000fe40003f46070 */
[----:B------:R-:W-:Y:S02]  /*18e70*/  IADD3.X R23, PT, PT, RZ, R21, RZ, P3, P6 ;  /* 0x00000015ff177210 */ /* 0x000fe40001fec4ff */
[----:B------:R-:W-:Y:S02]  /*18e80*/  IADD3 R37, P3, PT, R2, R37, RZ ;  /* 0x0000002502257210 */ /* 0x000fe40007f7e0ff */
[C---:B------:R-:W-:Y:S01]  /*18e90*/  ISETP.GE.U32.AND.EX P2, PT, R6.reuse, R51, PT, P2 ;  /* 0x000000330600720c */ /* 0x040fe20003f46120 */
[----:B------:R-:W-:Y:S01]  /*18ea0*/  IMAD.X R6, R6, 0x1, R109, P4 ;  /* 0x0000000106067824 */ /* 0x000fe200020e066d */
[----:B------:R-:W-:Y:S02]  /*18eb0*/  ISETP.GE.U32.AND.EX P0, PT, R51, R109, PT, P0 ;  /* 0x0000006d3300720c */ /* 0x000fe40003f06100 */
[----:B------:R-:W-:Y:S01]  /*18ec0*/  ISETP.GE.U32.AND P6, PT, R2, R8, PT ;  /* 0x000000080200720c */ /* 0x000fe20003fc6070 */
[----:B------:R-:W-:Y:S01]  /*18ed0*/  IMAD.X R23, R6, 0x1, R23, P3 ;  /* 0x0000000106177824 */ /* 0x000fe200018e0617 */
[----:B------:R-:W-:Y:S01]  /*18ee0*/  ISETP.GE.U32.AND P4, PT, R37, R2, PT ;  /* 0x000000022500720c */ /* 0x000fe20003f86070 */
[----:B------:R-:W-:Y:S01]  /*18ef0*/  IMAD.WIDE.U32 R2, R38, 0x3d1, RZ ;  /* 0x000003d126027825 */ /* 0x000fe200078e00ff */
[----:B------:R-:W-:-:S02]  /*18f00*/  SEL R20, RZ, 0x1, P0 ;  /* 0x00000001ff147807 */ /* 0x000fc40000000000 */
[----:B------:R-:W-:Y:S01]  /*18f10*/  SEL R51, RZ, 0x1, P2 ;  /* 0x00000001ff337807 */ /* 0x000fe20001000000 */
[----:B------:R-:W-:Y:S01]  /*18f20*/  IMAD.WIDE.U32 R8, R7, 0x3d1, RZ ;  /* 0x000003d107087825 */ /* 0x000fe200078e00ff */
[----:B------:R-:W-:Y:S02]  /*18f30*/  ISETP.GE.U32.AND.EX P3, PT, R6, R109, PT, P6 ;  /* 0x0000006d0600720c */ /* 0x000fe40003f66160 */
[----:B------:R-:W-:Y:S01]  /*18f40*/  ISETP.GE.U32.AND.EX P4, PT, R23, R6, PT, P4 ;  /* 0x000000061700720c */ /* 0x000fe20003f86140 */
[----:B------:R-:W-:Y:S01]  /*18f50*/  IMAD.WIDE.U32 R2, P0, RZ, R7, R2 ;  /* 0x00000007ff027225 */ /* 0x000fe20007800002 */
[----:B------:R-:W-:Y:S02]  /*18f60*/  IADD3 R51, P2, P6, R51, R24, R20 ;  /* 0x0000001833337210 */ /* 0x000fe40007e5e014 */
[----:B------:R-:W-:Y:S01]  /*18f70*/  SEL R6, RZ, 0x1, P3 ;  /* 0x00000001ff067807 */ /* 0x000fe20001800000 */
[----:B------:R-:W-:Y:S01]  /*18f80*/  IMAD.MOV.U32 R20, RZ, RZ, R3 ;  /* 0x000000ffff147224 */ /* 0x000fe200078e0003 */
[----:B------:R-:W-:-:S02]  /*18f90*/  SEL R21, RZ, 0x1, P4 ;  /* 0x00000001ff157807 */ /* 0x000fc40002000000 */
[----:B------:R-:W-:Y:S02]  /*18fa0*/  IADD3.X R24, PT, PT, RZ, R25, RZ, P2, P6 ;  /* 0x00000019ff187210 */ /* 0x000fe400017ec4ff */
[----:B------:R-:W-:Y:S01]  /*18fb0*/  IADD3 RZ, P4, PT, R9, R2, RZ ;  /* 0x0000000209ff7210 */ /* 0x000fe20007f9e0ff */
[----:B------:R-:W-:Y:S01]  /*18fc0*/  IMAD.WIDE.U32 R8, R23, 0x3d1, RZ ;  /* 0x000003d117087825 */ /* 0x000fe200078e00ff */
[----:B------:R-:W-:Y:S02]  /*18fd0*/  IADD3 R25, P3, P6, R21, R26, R6 ;  /* 0x0000001a15197210 */ /* 0x000fe40007e7e006 */
[-C--:B------:R-:W-:Y:S01]  /*18fe0*/  IADD3 R6, P5, PT, R51, R22.reuse, RZ ;  /* 0x0000001633067210 */ /* 0x080fe20007fbe0ff */
[----:B------:R-:W-:Y:S01]  /*18ff0*/  IMAD.X R21, RZ, RZ, RZ, P0 ;  /* 0x000000ffff157224 */ /* 0x000fe200000e06ff */
[----:B------:R-:W-:Y:S01]  /*19000*/  IADD3.X R35, PT, PT, RZ, R27, RZ, P3, P6 ;  /* 0x0000001bff237210 */ /* 0x000fe20001fec4ff */
[----:B------:R-:W-:Y:S01]  /*19010*/  IMAD.WIDE.U32 R8, P6, RZ, R37, R8 ;  /* 0x00000025ff087225 */ /* 0x000fe200078c0008 */
[----:B------:R-:W-:-:S02]  /*19020*/  ISETP.GE.U32.AND P3, PT, R6, R22, PT ;  /* 0x000000160600720c */ /* 0x000fc40003f66070 */
[----:B------:R-:W-:Y:S01]  /*19030*/  IADD3 R27, P0, PT, R6, R25, RZ ;  /* 0x00000019061b7210 */ /* 0x000fe20007f1e0ff */
[----:B------:R-:W-:Y:S01]  /*19040*/  IMAD.X R22, R39, 0x1, R24, P5 ;  /* 0x0000000127167824 */ /* 0x000fe200028e0618 */
[----:B------:R-:W-:Y:S01]  /*19050*/  SHF.L.U64.HI R53, R105, 0x1, R104 ;  /* 0x0000000169357819 */ /* 0x000fe20000010268 */
[----:B------:R-:W-:Y:S01]  /*19060*/  IMAD.WIDE.U32.X R20, RZ, R38, R20, P4 ;  /* 0x00000026ff147225 */ /* 0x000fe200020e0414 */
[----:B------:R-:W-:Y:S02]  /*19070*/  ISETP.GE.U32.AND P2, PT, R106, R105, PT ;  /* 0x000000696a00720c */ /* 0x000fe40003f46070 */
[----:B------:R-:W-:Y:S01]  /*19080*/  ISETP.GE.U32.AND P4, PT, R27, R6, PT ;  /* 0x000000061b00720c */ /* 0x000fe20003f86070 */
[----:B------:R-:W-:Y:S01]  /*19090*/  IMAD.WIDE.U32 R24, R37, 0x3d1, RZ ;  /* 0x000003d125187825 */ /* 0x000fe200078e00ff */
[----:B------:R-:W-:Y:S02]  /*190a0*/  ISETP.GE.U32.AND.EX P2, PT, R53, R104, PT, P2 ;  /* 0x000000683500720c */ /* 0x000fe40003f46120 */
[C---:B------:R-:W-:Y:S01]  /*190b0*/  ISETP.GE.U32.AND.EX P3, PT, R22.reuse, R39, PT, P3 ;  /* 0x000000271600720c */ /* 0x040fe20003f66130 */
[----:B------:R-:W-:Y:S01]  /*190c0*/  IMAD.X R3, R22, 0x1, R35, P0 ;  /* 0x0000000116037824 */ /* 0x000fe200000e0623 */
[----:B------:R-:W-:-:S02]  /*190d0*/  IADD3 R51, P5, PT, R20, R24, RZ ;  /* 0x0000001814337210 */ /* 0x000fc40007fbe0ff */
        /* <DEDUP_REMOVED lines=10> */
[----:B------:R-:W-:Y:S01]  /*19180*/  @P2 ISETP.EQ.U32.AND P3, PT, R106, R105, PT ;  /* 0x000000696a00220c */ /* 0x000fe20003f62070 */
[----:B------:R-:W-:Y:S01]  /*19190*/  IMAD.WIDE.U32.X R24, RZ, R23, R24, P0 ;  /* 0x00000017ff187225 */ /* 0x000fe200000e0418 */
[----:B------:R-:W-:Y:S02]  /*191a0*/  IADD3 R26, P4, P5, R21, R40, R26 ;  /* 0x00000028151a7210 */ /* 0x000fe40007d9e01a */
[----:B------:R-:W-:Y:S01]  /*191b0*/  SEL R39, RZ, 0x1, P6 ;  /* 0x00000001ff277807 */ /* 0x000fe20003000000 */
[----:B------:R-:W-:Y:S01]  /*191c0*/  IMAD.WIDE.U32 R20, R27, 0x3d1, RZ ;  /* 0x000003d11b147825 */ /* 0x000fe200078e00ff */
[----:B------:R-:W-:Y:S02]  /*191d0*/  PLOP3.LUT P0, PT, PT, PT, PT, 0x80, 0x8 ;  /* 0x000000000008781c */ /* 0x000fe40003f0f070 */
[----:B------:R-:W-:Y:S01]  /*191e0*/  @P2 ISETP.EQ.AND.EX P0, PT, R53, R104, P1, P3 ;  /* 0x000000683500220c */ /* 0x000fe20000f02330 */
[----:B------:R-:W-:Y:S01]  /*191f0*/  IMAD.WIDE.U32 R8, P6, RZ, R27, R8 ;  /* 0x0000001bff087225 */ /* 0x000fe200078c0008 */
[----:B------:R-:W-:-:S02]  /*19200*/  ISETP.GE.U32.AND P2, PT, R93, R48, PT ;  /* 0x000000305d00720c */ /* 0x000fc40003f46070 */
[----:B------:R-:W-:Y:S02]  /*19210*/  IADD3.X R40, PT, PT, RZ, R41, RZ, P4, P5 ;  /* 0x00000029ff287210 */ /* 0x000fe400027ea4ff */
[----:B------:R-:W-:Y:S02]  /*19220*/  IADD3 R39, P3, P4, R20, R24, R39 ;  /* 0x0000001814277210 */ /* 0x000fe40007c7e027 */
[----:B------:R-:W-:Y:S02]  /*19230*/  IADD3 R41, P1, PT, R21, R8, RZ ;  /* 0x0000000815297210 */ /* 0x000fe40007f3e0ff */
[----:B------:R-:W-:Y:S02]  /*19240*/  ISETP.GE.U32.AND.EX P2, PT, R103, R49, PT, P2 ;  /* 0x000000316700720c */ /* 0x000fe40003f46120 */
[----:B------:R-:W-:Y:S02]  /*19250*/  ISETP.EQ.U32.AND P5, PT, R99, R44, PT ;  /* 0x0000002c6300720c */ /* 0x000fe40003fa2070 */
[----:B------:R-:W-:-:S02]  /*19260*/  IADD3.X R52, PT, PT, R41, R25, RZ, P3, P4 ;  /* 0x0000001929347210 */ /* 0x000fc40001fe84ff */
[----:B------:R-:W-:Y:S02]  /*19270*/  ISETP.LT.U32.AND P4, PT, R99, R44, PT ;  /* 0x0000002c6300720c */ /* 0x000fe40003f81070 */
[CC--:B------:R-:W-:Y:S02]  /*19280*/  ISETP.EQ.AND.EX P3, PT, R100.reuse, R45.reuse, !P2, P5 ;  /* 0x0000002d6400720c */ /* 0x0c0fe40005762350 */
[CC--:B------:R-:W-:Y:S02]  /*19290*/  ISETP.EQ.U32.AND P5, PT, R101.reuse, R42.reuse, PT ;  /* 0x0000002a6500720c */ /* 0x0c0fe40003fa2070 */
[----:B------:R-:W-:Y:S02]  /*192a0*/  ISETP.LT.U32.OR.EX P3, PT, R100, R45, P3, P4 ;  /* 0x0000002d6400720c */ /* 0x000fe40001f61540 */
[----:B------:R-:W-:Y:S02]  /*192b0*/  ISETP.LT.U32.AND P4, PT, R101, R42, PT ;  /* 0x0000002a6500720c */ /* 0x000fe40003f81070 */
[----:B------:R-:W-:-:S02]  /*192c0*/  ISETP.EQ.AND.EX P5, PT, R102, R43, P3, P5 ;  /* 0x0000002b6600720c */ /* 0x000fc40001fa2350 */
[----:B------:R-:W-:Y:S02]  /*192d0*/  P2R R6, PR, RZ, 0x1 ;  /* 0x00000001ff067803 */ /* 0x000fe40000000000 */
[----:B------:R-:W-:Y:S02]  /*192e0*/  ISETP.LT.U32.OR.EX P4, PT, R102, R43, P5, P4 ;  /* 0x0000002b6600720c */ /* 0x000fe40002f81540 */
[----:B------:R-:W-:Y:S02]  /*192f0*/  ISETP.GE.U32.AND P5, PT, R106, R46, PT ;  /* 0x0000002e6a00720c */ /* 0x000fe40003fa6070 */
[----:B------:R-:W-:Y:S02]  /*19300*/  @P6 LOP3.LUT R10, R10, 0x1, RZ, 0xfc, !PT ;  /* 0x000000010a0a6812 */ /* 0x000fe400078efcff */
[----:B------:R-:W-:Y:S02]  /*19310*/  ISETP.GE.U32.AND.EX P5, PT, R53, R47, PT, P5 ;  /* 0x0000002f3500720c */ /* 0x000fe40003fa6150 */
[----:B------:R-:W-:-:S02]  /*19320*/  PLOP3.LUT P6, PT, PT, PT, PT, 0x8, 0x80 ;  /* 0x000000000080781c */ /* 0x000fc40003fce170 */
[----:B------:R-:W-:-:S09]  /*19330*/  SEL R21, RZ, 0x1, !P4 ;  /* 0x00000001ff157807 */ /* 0x000fd20006000000 */
[----:B------:R-:W-:-:S04]  /*19340*/  @P5 ISETP.NE.U32.AND P0, PT, R106, R46, PT ;  /* 0x0000002e6a00520c */ /* 0x000fc80003f05070 */
[----:B------:R-:W-:Y:S02]  /*19350*/  @P5 ISETP.NE.OR.EX P6, PT, R53, R47, !P4, P0 ;  /* 0x0000002f3500520c */ /* 0x000fe400067c5700 */
[----:B------:R-:W-:Y:S01]  /*19360*/  ISETP.NE.AND P0, PT, R6, RZ, PT ;  /* 0x000000ff0600720c */ /* 0x000fe20003f05270 */
[----:B------:R-:W-:Y:S01]  /*19370*/  IMAD.MOV.U32 R6, RZ, RZ, RZ ;  /* 0x000000ffff067224 */ /* 0x000fe200078e00ff */
[----:B------:R-:W-:Y:S02]  /*19380*/  IADD3 R21, P4, PT, R21, R46, RZ ;  /* 0x0000002e15157210 */ /* 0x000fe40007f9e0ff */
[----:B------:R-:W-:Y:S01]  /*19390*/  PLOP3.LUT P0, PT, P0, P6, PT, 0xf8, 0x8f ;  /* 0x00000000008f781c */ /* 0x000fe2000070df70 */
[----:B------:R-:W-:Y:S01]  /*193a0*/  IMAD.WIDE.U32 R24, R7, 0x3d1, R6 ;  /* 0x000003d107187825 */ /* 0x000fe200078e0006 */
[----:B------:R-:W-:Y:S02]  /*193b0*/  LOP3.LUT P6, RZ, R10, 0x1, RZ, 0xc0, !PT ;  /* 0x000000010aff7812 */ /* 0x000fe400078cc0ff */
[----:B------:R-:W-:Y:S01]  /*193c0*/  SEL R21, R21, RZ, P0 ;  /* 0x000000ff15157207 */ /* 0x000fe20000000000 */
[----:B------:R-:W-:Y:S01]  /*193d0*/  IMAD.IADD R25, R2, 0x1, R25 ;  /* 0x0000000102197824 */ /* 0x000fe200078e0219 */
[----:B------:R-:W-:Y:S01]  /*193e0*/  ISETP.GE.U32.AND P5, PT, R24, RZ, PT ;  /* 0x000000ff1800720c */ /* 0x000fe20003fa6070 */
[----:B------:R-:W-:-:S03]  /*193f0*/  IMAD.X R22, RZ, RZ, R47, P4 ;  /* 0x000000ffff167224 */ /* 0x000fc600020e062f */
[----:B------:R-:W-:Y:S02]  /*19400*/  ISETP.GE.U32.AND.EX P4, PT, R25, R7, PT, P5 ;  /* 0x000000071900720c */ /* 0x000fe40003f86150 */
[----:B------:R-:W-:Y:S02]  /*19410*/  IADD3 R21, P5, PT, -R21, R106, RZ ;  /* 0x0000006a15157210 */ /* 0x000fe40007fbe1ff */
[----:B------:R-:W-:Y:S02]  /*19420*/  SEL R22, R22, RZ, P0 ;  /* 0x000000ff16167207 */ /* 0x000fe40000000000 */
[----:B------:R-:W-:Y:S02]  /*19430*/  SEL R35, RZ, 0x1, P4 ;  /* 0x00000001ff237807 */ /* 0x000fe40002000000 */
[----:B------:R-:W-:Y:S01]  /*19440*/  SEL R7, RZ, 0x1, P2 ;  /* 0x00000001ff077807 */ /* 0x000fe20001000000 */
[----:B------:R-:W-:Y:S01]  /*19450*/  IMAD.X R22, R53, 0x1, ~R22, P5 ;  /* 0x0000000135167824 */ /* 0x000fe200028e0e16 */
[----:B------:R-:W-:-:S02]  /*19460*/  SEL R53, RZ, 0x1, !P3 ;  /* 0x00000001ff357807 */ /* 0x000fc40005800000 */
[----:B------:R-:W-:Y:S02]  /*19470*/  IADD3 R35, P3, P5, R51, R38, R35 ;  /* 0x0000002633237210 */ /* 0x000fe40007d7e023 */
[----:B------:R-:W-:Y:S01]  /*19480*/  IADD3 R2, P2, PT, R7, R44, RZ ;  /* 0x0000002c07027210 */ /* 0x000fe20007f5e0ff */
[----:B------:R-:W-:Y:S01]  /*19490*/  IMAD.WIDE.U32 R6, R0, R0, R24 ;  /* 0x0000000000067225 */ /* 0x000fe200078e0018 */
[----:B------:R-:W-:Y:S02]  /*194a0*/  IADD3.X R0, PT, PT, R50, R37, RZ, P3, P5 ;  /* 0x0000002532007210 */ /* 0x000fe40001fea4ff */
[----:B------:R-:W-:Y:S01]  /*194b0*/  IADD3 R8, P5, PT, R53, R42, RZ ;  /* 0x0000002a35087210 */ /* 0x000fe20007fbe0ff */
[----:B------:R-:W-:Y:S01]  /*194c0*/  IMAD.X R51, RZ, RZ, R45, P2 ;  /* 0x000000ffff337224 */ /* 0x000fe200010e062d */
[----:B------:R-:W-:Y:S01]  /*194d0*/  SEL R2, R2, RZ, P0 ;  /* 0x000000ff02027207 */ /* 0x000fe20000000000 */
[----:B------:R-:W-:Y:S01]  /*194e0*/  IMAD.IADD R4, R4, 0x1, R7 ;  /* 0x0000000104047824 */ /* 0x000fe200078e0207 */
[----:B------:R-:W-:Y:S01]  /*194f0*/  ISETP.GE.U32.AND P2, PT, R6, R24, PT ;  /* 0x000000180600720c */ /* 0x000fe20003f46070 */
[----:B------:R-:W-:Y:S01]  /*19500*/  IMAD.X R53, RZ, RZ, R43, P5 ;  /* 0x000000ffff357224 */ /* 0x000fe200028e062b */
[----:B------:R-:W-:-:S02]  /*19510*/  IADD3 R99, P3, PT, R99, -R2, RZ ;  /* 0x8000000263637210 */ /* 0x000fc40007f7e0ff */
[----:B------:R-:W-:Y:S02]  /*19520*/  SEL R2, R8, RZ, P0 ;  /* 0x000000ff08027207 */ /* 0x000fe40000000000 */
[----:B------:R-:W-:Y:S02]  /*19530*/  SEL R51, R51, RZ, P0 ;  /* 0x000000ff33337207 */ /* 0x000fe40000000000 */
[----:B------:R-:W-:Y:S01]  /*19540*/  ISETP.GE.U32.AND.EX P2, PT, R4, R25, PT, P2 ;  /* 0x000000190400720c */ /* 0x000fe20003f46120 */
[----:B------:R-:W-:Y:S01]  /*19550*/  IMAD.X R25, RZ, RZ, RZ, P6 ;  /* 0x000000ffff197224 */ /* 0x000fe200030e06ff */
[----:B------:R-:W-:Y:S01]  /*19560*/  IADD3 R101, P5, PT, -R2, R101, RZ ;  /* 0x0000006502657210 */ /* 0x000fe20007fbe1ff */
[----:B------:R-:W-:Y:S01]  /*19570*/  IMAD.X R100, R100, 0x1, ~R51, P3 ;  /* 0x0000000164647824 */ /* 0x000fe200018e0e33 */
[----:B------:R-:W-:Y:S01]  /*19580*/  SEL R53, R53, RZ, P0 ;  /* 0x000000ff35357207 */ /* 0x000fe20000000000 */
[----:B------:R-:W-:Y:S01]  /*19590*/  IMAD.WIDE.U32 R50, R40, 0x3d1, RZ ;  /* 0x000003d128327825 */ /* 0x000fe200078e00ff */
[----:B------:R-:W-:-:S02]  /*195a0*/  ISETP.EQ.U32.AND P3, PT, R35, R38, PT ;  /* 0x000000262300720c */ /* 0x000fc40003f62070 */
[----:B------:R-:W-:Y:S01]  /*195b0*/  SEL R8, RZ, 0x1, P2 ;  /* 0x00000001ff087807 */ /* 0x000fe20001000000 */
[----:B------:R-:W-:Y:S01]  /*195c0*/  IMAD.X R102, R102, 0x1, ~R53, P5 ;  /* 0x0000000166667824 */ /* 0x000fe200028e0e35 */
[----:B------:R-:W-:Y:S02]  /*195d0*/  ISETP.LT.U32.AND P5, PT, R35, R38, PT ;  /* 0x000000262300720c */ /* 0x000fe40003fa1070 */
[----:B------:R-:W-:Y:S02]  /*195e0*/  ISETP.EQ.AND.EX P3, PT, R0, R37, !P4, P3 ;  /* 0x000000250000720c */ /* 0x000fe40006762330 */
[----:B------:R-:W-:Y:S02]  /*195f0*/  SEL R2, R48, RZ, P0 ;  /* 0x000000ff30027207 */ /* 0x000fe40000000000 */
[----:B------:R-:W-:Y:S02]  /*19600*/  SEL R24, R49, RZ, P0 ;  /* 0x000000ff31187207 */ /* 0x000fe40000000000 */
[----:B------:R-:W-:-:S02]  /*19610*/  IADD3 R8, P4, P0, R8, R35, R5 ;  /* 0x0000002308087210 */ /* 0x000fc4000789e005 */
[----:B------:R-:W-:Y:S02]  /*19620*/  ISETP.LT.U32.OR.EX P3, PT, R0, R37, P3, P5 ;  /* 0x000000250000720c */ /* 0x000fe40001f61550 */
[----:B------:R-:W-:Y:S02]  /*19630*/  IADD3.X R0, PT, PT, RZ, R0, R11, P4, P0 ;  /* 0x00000000ff007210 */ /* 0x000fe400027e040b */
[----:B------:R-:W-:Y:S02]  /*19640*/  IADD3 R35, P5, PT, -R2, R93, RZ ;  /* 0x0000005d02237210 */ /* 0x000fe40007fbe1ff */
[CC--:B------:R-:W-:Y:S02]  /*19650*/  ISETP.EQ.U32.AND P4, PT, R8.reuse, R5.reuse, PT ;  /* 0x000000050800720c */ /* 0x0c0fe40003f82070 */
[----:B------:R-:W-:Y:S01]  /*19660*/  SEL R2, RZ, 0x1, !P3 ;  /* 0x00000001ff027807 */ /* 0x000fe20005800000 */
[----:B------:R-:W-:Y:S01]  /*19670*/  IMAD.X R37, R103, 0x1, ~R24, P5 ;  /* 0x0000000167257824 */ /* 0x000fe200028e0e18 */
[----:B------:R-:W-:Y:S01]  /*19680*/  ISETP.LT.U32.AND P0, PT, R8, R5, PT ;  /* 0x000000050800720c */ /* 0x000fe20003f01070 */
[----:B------:R-:W-:Y:S01]  /*19690*/  IMAD.MOV.U32 R24, RZ, RZ, R9 ;  /* 0x000000ffff187224 */ /* 0x000fe200078e0009 */
[----:B------:R-:W-:-:S02]  /*196a0*/  ISETP.EQ.AND.EX P2, PT, R0, R11, !P2, P4 ;  /* 0x0000000b0000720c */ /* 0x000fc40005742340 */
[C---:B------:R-:W-:Y:S01]  /*196b0*/  IADD3 R2, P6, P5, R39.reuse, R23, R2 ;  /* 0x0000001727027210 */ /* 0x040fe20007dde002 */
[----:B------:R-:W-:Y:S01]  /*196c0*/  IMAD.WIDE.U32.X R24, RZ, R3, R24, P1 ;  /* 0x00000003ff187225 */ /* 0x000fe200008e0418 */
[----:B------:R-:W-:Y:S02]  /*196d0*/  ISETP.LT.U32.OR.EX P0, PT, R0, R11, P2, P0 ;  /* 0x0000000b0000720c */ /* 0x000fe40001701500 */
[----:B------:R-:W-:Y:S02]  /*196e0*/  ISETP.EQ.U32.AND P2, PT, R2, R23, PT ;  /* 0x000000170200720c */ /* 0x000fe40003f42070 */
[----:B------:R-:W-:Y:S02]  /*196f0*/  IADD3.X R94, PT, PT, R52, R27, RZ, P6, P5 ;  /* 0x0000001b345e7210 */ /* 0x000fe400037ea4ff */
[----:B------:R-:W-:Y:S01]  /*19700*/  ISETP.GE.U32.AND P4, PT, R39, R20, PT ;  /* 0x000000142700720c */ /* 0x000fe20003f86070 */
[----:B------:R-:W-:Y:S01]  /*19710*/  IMAD.WIDE.U32 R38, R26, 0x3d1, RZ ;  /* 0x000003d11a267825 */ /* 0x000fe200078e00ff */
[----:B------:R-:W-:-:S02]  /*19720*/  SEL R92, RZ, 0x1, !P0 ;  /* 0x00000001ff5c7807 */ /* 0x000fc40004000000 */
[----:B------:R-:W-:Y:S02]  /*19730*/  ISETP.LT.U32.AND P5, PT, R2, R23, PT ;  /* 0x000000170200720c */ /* 0x000fe40003fa1070 */
[----:B------:R-:W-:Y:S02]  /*19740*/  ISETP.EQ.AND.EX P2, PT, R94, R27, P3, P2 ;  /* 0x0000001b5e00720c */ /* 0x000fe40001f42320 */
[----:B------:R-:W-:Y:S02]  /*19750*/  ISETP.GE.U32.AND.EX P4, PT, R52, R41, PT, P4 ;  /* 0x000000293400720c */ /* 0x000fe40003f86140 */
[----:B------:R-:W-:Y:S02]  /*19760*/  IADD3 R92, P3, P6, R92, R2, R95 ;  /* 0x000000025c5c7210 */ /* 0x000fe40007e7e05f */
[----:B------:R-:W-:Y:S01]  /*19770*/  ISETP.LT.U32.OR.EX P2, PT, R94, R27, P2, P5 ;  /* 0x0000001b5e00720c */ /* 0x000fe20001741550 */
[----:B------:R-:W-:Y:S01]  /*19780*/  IMAD.WIDE.U32 R50, P5, RZ, R26, R50 ;  /* 0x0000001aff327225 */ /* 0x000fe200078a0032 */
[----:B------:R-:W-:-:S02]  /*19790*/  SEL R5, RZ, 0x1, P4 ;  /* 0x00000001ff057807 */ /* 0x000fc40002000000 */
[-C--:B------:R-:W-:Y:S01]  /*197a0*/  ISETP.EQ.U32.AND P1, PT, R92, R95.reuse, PT ;  /* 0x0000005f5c00720c */ /* 0x080fe20003f22070 */
[----:B------:R-:W-:Y:S01]  /*197b0*/  IMAD.X R53, RZ, RZ, RZ, P5 ;  /* 0x000000ffff357224 */ /* 0x000fe200028e06ff */
[----:B------:R-:W-:Y:S01]  /*197c0*/  IADD3.X R94, PT, PT, RZ, R94, R96, P3, P6 ;  /* 0x0000005eff5e7210 */ /* 0x000fe20001fec460 */
[----:B------:R-:W-:Y:S01]  /*197d0*/  IMAD.MOV.U32 R52, RZ, RZ, R51 ;  /* 0x000000ffff347224 */ /* 0x000fe200078e0033 */
[----:B------:R-:W-:Y:S02]  /*197e0*/  IADD3 R5, P6, P3, R38, R24, R5 ;  /* 0x0000001826057210 */ /* 0x000fe40007bde005 */
[----:B------:R-:W-:Y:S02]  /*197f0*/  ISETP.LT.U32.AND P4, PT, R92, R95, PT ;  /* 0x0000005f5c00720c */ /* 0x000fe40003f81070 */
[----:B------:R-:W-:Y:S02]  /*19800*/  IADD3 R24, P5, PT, R39, R50, RZ ;  /* 0x0000003227187210 */ /* 0x000fe40007fbe0ff */
[----:B------:R-:W-:-:S02]  /*19810*/  ISETP.EQ.AND.EX P1, PT, R94, R96, P0, P1 ;  /* 0x000000605e00720c */ /* 0x000fc40000722310 */
[----:B------:R-:W-:Y:S02]  /*19820*/  SEL R2, RZ, 0x1, !P2 ;  /* 0x00000001ff027807 */ /* 0x000fe40005000000 */
[----:B------:R-:W-:Y:S02]  /*19830*/  IADD3.X R25, PT, PT, R24, R25, RZ, P6, P3 ;  /* 0x0000001918197210 */ /* 0x000fe400037e64ff */
[----:B------:R-:W-:Y:S02]  /*19840*/  ISETP.LT.U32.OR.EX P4, PT, R94, R96, P1, P4 ;  /* 0x000000605e00720c */ /* 0x000fe40000f81540 */
[C---:B------:R-:W-:Y:S02]  /*19850*/  IADD3 R2, P1, P3, R5.reuse, R3, R2 ;  /* 0x0000000305027210 */ /* 0x040fe40007b3e002 */
[----:B------:R-:W-:Y:S02]  /*19860*/  ISETP.GE.U32.AND P0, PT, R5, R38, PT ;  /* 0x000000260500720c */ /* 0x000fe40003f06070 */
[----:B------:R-:W-:-:S02]  /*19870*/  IADD3.X R27, PT, PT, R25, R26, RZ, P1, P3 ;  /* 0x0000001a191b7210 */ /* 0x000fc40000fe64ff */
[CC--:B------:R-:W-:Y:S02]  /*19880*/  ISETP.EQ.U32.AND P3, PT, R2.reuse, R3.reuse, PT ;  /* 0x000000030200720c */ /* 0x0c0fe40003f62070 */
[----:B------:R-:W-:Y:S01]  /*19890*/  ISETP.GE.U32.AND.EX P0, PT, R25, R24, PT, P0 ;  /* 0x000000181900720c */ /* 0x000fe20003f06100 */
[----:B------:R-:W-:Y:S01]  /*198a0*/  IMAD.WIDE.U32.X R24, RZ, R40, R52, P5 ;  /* 0x00000028ff187225 */ /* 0x000fe200028e0434 */
[----:B------:R-:W-:Y:S02]  /*198b0*/  ISETP.LT.U32.AND P1, PT, R2, R3, PT ;  /* 0x000000030200720c */ /* 0x000fe40003f21070 */
[CC--:B------:R-:W-:Y:S02]  /*198c0*/  ISETP.EQ.AND.EX P3, PT, R27.reuse, R26.reuse, P2, P3 ;  /* 0x0000001a1b00720c */ /* 0x0c0fe40001762330 */
[----:B------:R-:W-:Y:S02]  /*198d0*/  SEL R3, RZ, 0x1, P0 ;  /* 0x00000001ff037807 */ /* 0x000fe40000000000 */
[----:B------:R-:W-:-:S02]  /*198e0*/  ISETP.LT.U32.OR.EX P1, PT, R27, R26, P3, P1 ;  /* 0x0000001a1b00720c */ /* 0x000fc40001f21510 */
[----:B------:R-:W-:Y:S02]  /*198f0*/  IADD3 R3, P3, PT, R3, R24, RZ ;  /* 0x0000001803037210 */ /* 0x000fe40007f7e0ff */
[----:B------:R-:W-:Y:S02]  /*19900*/  ISETP.GE.U32.AND P0, PT, R138, R35, PT ;  /* 0x000000238a00720c */ /* 0x000fe40003f06070 */
[----:B------:R-:W-:Y:S01]  /*19910*/  SEL R20, RZ, 0x1, !P4 ;  /* 0x00000001ff147807 */ /* 0x000fe20006000000 */
[----:B------:R-:W-:Y:S01]  /*19920*/  IMAD.X R25, RZ, RZ, R25, P3 ;  /* 0x000000ffff197224 */ /* 0x000fe200018e0619 */
[----:B------:R-:W-:Y:S02]  /*19930*/  ISETP.EQ.U32.AND P3, PT, R82, R99, PT ;  /* 0x000000635200720c */ /* 0x000fe40003f62070 */
[----:B------:R-:W-:Y:S02]  /*19940*/  ISETP.GE.U32.AND.EX P0, PT, R140, R37, PT, P0 ;  /* 0x000000258c00720c */ /* 0x000fe40003f06100 */
[----:B------:R-:W-:-:S02]  /*19950*/  IADD3 R20, P6, P5, R20, R2, R107 ;  /* 0x0000000214147210 */ /* 0x000fc40007dde06b */
[----:B------:R-:W-:Y:S02]  /*19960*/  SEL R5, RZ, 0x1, !P1 ;  /* 0x00000001ff057807 */ /* 0x000fe40004800000 */
[----:B------:R-:W-:Y:S02]  /*19970*/  ISETP.LT.U32.AND P1, PT, R82, R99, PT ;  /* 0x000000635200720c */ /* 0x000fe40003f21070 */
[CC--:B------:R-:W-:Y:S02]  /*19980*/  ISETP.EQ.AND.EX P3, PT, R83.reuse, R100.reuse, !P0, P3 ;  /* 0x000000645300720c */ /* 0x0c0fe40004762330 */
[----:B------:R-:W-:Y:S02]  /*19990*/  IADD3.X R27, PT, PT, RZ, R27, R108, P6, P5 ;  /* 0x0000001bff1b7210 */ /* 0x000fe400037ea46c */
[----:B------:R-:W-:Y:S02]  /*199a0*/  ISETP.EQ.U32.AND P6, PT, R20, R107, PT ;  /* 0x0000006b1400720c */ /* 0x000fe40003fc2070 */
[----:B------:R-:W-:-:S02]  /*199b0*/  ISETP.LT.U32.OR.EX P1, PT, R83, R100, P3, P1 ;  /* 0x000000645300720c */ /* 0x000fc40001f21510 */
[----:B------:R-:W-:Y:S02]  /*199c0*/  ISETP.EQ.U32.AND P3, PT, R80, R101, PT ;  /* 0x000000655000720c */ /* 0x000fe40003f62070 */
[----:B------:R-:W-:Y:S02]  /*199d0*/  ISETP.EQ.AND.EX P6, PT, R27, R108, P4, P6 ;  /* 0x0000006c1b00720c */ /* 0x000fe400027c2360 */
[----:B------:R-:W-:Y:S02]  /*199e0*/  SEL R11, RZ, 0xffffffff, P0 ;  /* 0xffffffffff0b7807 */ /* 0x000fe40000000000 */
[----:B------:R-:W-:Y:S02]  /*199f0*/  IADD3 R5, P4, P0, R3, R40, R5 ;  /* 0x0000002803057210 */ /* 0x000fe4000789e005 */
[----:B------:R-:W-:Y:S02]  /*19a00*/  ISETP.EQ.AND.EX P3, PT, R81, R102, P1, P3 ;  /* 0x000000665100720c */ /* 0x000fe40000f62330 */
[----:B------:R-:W-:-:S02]  /*19a10*/  SEL R9, RZ, 0xffffffff, !P1 ;  /* 0xffffffffff097807 */ /* 0x000fc40004800000 */
[----:B------:R-:W-:Y:S02]  /*19a20*/  ISETP.LT.U32.AND P1, PT, R80, R101, PT ;  /* 0x000000655000720c */ /* 0x000fe40003f21070 */
[----:B------:R-:W-:Y:S02]  /*19a30*/  ISETP.LT.U32.AND P5, PT, R20, R107, PT ;  /* 0x0000006b1400720c */ /* 0x000fe40003fa1070 */
[----:B------:R-:W-:Y:S02]  /*19a40*/  IADD3.X R25, PT, PT, R25, RZ, RZ, P4, P0 ;  /* 0x000000ff19197210 */ /* 0x000fe400027e04ff */
[CC--:B------:R-:W-:Y:S02]  /*19a50*/  ISETP.EQ.U32.AND P0, PT, R78.reuse, R21.reuse, PT ;  /* 0x000000154e00720c */ /* 0x0c0fe40003f02070 */
[----:B------:R-:W-:Y:S02]  /*19a60*/  ISETP.GE.U32.AND P4, PT, R78, R21, PT ;  /* 0x000000154e00720c */ /* 0x000fe40003f86070 */
[----:B------:R-:W-:-:S02]  /*19a70*/  ISETP.LT.U32.OR.EX P1, PT, R81, R102, P3, P1 ;  /* 0x000000665100720c */ /* 0x000fc40001f21510 */
[----:B------:R-:W-:Y:S02]  /*19a80*/  ISETP.LT.U32.OR.EX P5, PT, R27, R108, P6, P5 ;  /* 0x0000006c1b00720c */ /* 0x000fe400037a1550 */
[----:B------:R-:W-:Y:S02]  /*19a90*/  IADD3 R2, P2, PT, -R35, R138, RZ ;  /* 0x0000008a23027210 */ /* 0x000fe40007f5e1ff */
[CC--:B------:R-:W-:Y:S02]  /*19aa0*/  ISETP.GE.U32.AND.EX P4, PT, R79.reuse, R22.reuse, PT, P4 ;  /* 0x000000164f00720c */ /* 0x0c0fe40003f86140 */
[----:B------:R-:W-:Y:S01]  /*19ab0*/  ISETP.EQ.AND.EX P0, PT, R79, R22, P1, P0 ;  /* 0x000000164f00720c */ /* 0x000fe20000f02300 */
[----:B------:R-:W-:Y:S01]  /*19ac0*/  IMAD.X R3, R140, 0x1, ~R37, P2 ;  /* 0x000000018c037824 */ /* 0x000fe200010e0e25 */
[----:B------:R-:W-:Y:S02]  /*19ad0*/  SEL R26, RZ, 0x1, !P5 ;  /* 0x00000001ff1a7807 */ /* 0x000fe40006800000 */
[----:B------:R-:W-:-:S02]  /*19ae0*/  IADD3 R82, P5, P2, R11, R82, -R99 ;  /* 0x000000520b527210 */ /* 0x000fc40007abe863 */
[----:B------:R-:W-:Y:S02]  /*19af0*/  IADD3 R26, P6, PT, R26, R5, RZ ;  /* 0x000000051a1a7210 */ /* 0x000fe40007fde0ff */
[----:B------:R-:W-:Y:S02]  /*19b00*/  SEL R5, RZ, 0xffffffff, !P1 ;  /* 0xffffffffff057807 */ /* 0x000fe40004800000 */
[----:B------:R-:W-:Y:S01]  /*19b10*/  IADD3.X R83, PT, PT, R11, R83, ~R100, P5, P2 ;  /* 0x000000530b537210 */ /* 0x000fe20002fe4c64 */
[----:B------:R-:W-:Y:S01]  /*19b20*/  IMAD.X R25, RZ, RZ, R25, P6 ;  /* 0x000000ffff197224 */ /* 0x000fe200030e0619 */
[----:B------:R-:W-:Y:S02]  /*19b30*/  ISETP.NE.U32.AND P3, PT, R26, RZ, PT ;  /* 0x000000ff1a00720c */ /* 0x000fe40003f65070 */
[----:B------:R-:W-:Y:S02]  /*19b40*/  IADD3 R80, P1, P6, R9, R80, -R101 ;  /* 0x0000005009507210 */ /* 0x000fe40007e3e865 */
[----:B------:R-:W-:-:S02]  /*19b50*/  IADD3 R78, P2, P5, R5, R78, -R21 ;  /* 0x0000004e054e7210 */ /* 0x000fc40007d5e815 */
        /* <DEDUP_REMOVED lines=29> */
.L_x_351:
[----:B------:R-:W-:Y:S05]  /*19d30*/  BSYNC.RECONVERGENT B1 ;  /* 0x0000000000017941 */ /* 0x000fea0003800200 */
.L_x_350:
        /* <DEDUP_REMOVED lines=8> */
[----:B------:R-:W-:-:S07]  /*19dc0*/  IMAD.MOV.U32 R11, RZ, RZ, R27 ;  /* 0x000000ffff0b7224 */ /* 0x000fce00078e001b */
.L_x_355:
        /* <DEDUP_REMOVED lines=34> */
.L_x_354:
[----:B------:R-:W-:Y:S02]  /*19ff0*/  IMAD.MOV.U32 R92, RZ, RZ, R7 ;  /* 0x000000ffff5c7224 */ /* 0x000fe400078e0007 */
[----:B------:R-:W-:Y:S02]  /*1a000*/  IMAD.MOV.U32 R94, RZ, RZ, R9 ;  /* 0x000000ffff5e7224 */ /* 0x000fe400078e0009 */
[----:B------:R-:W-:Y:S02]  /*1a010*/  IMAD.MOV.U32 R20, RZ, RZ, R5 ;  /* 0x000000ffff147224 */ /* 0x000fe400078e0005 */
[----:B------:R-:W-:-:S07]  /*1a020*/  IMAD.MOV.U32 R27, RZ, RZ, R6 ;  /* 0x000000ffff1b7224 */ /* 0x000fce00078e0006 */
.L_x_353:
[----:B------:R-:W-:Y:S05]  /*1a030*/  BSYNC.RECONVERGENT B1 ;  /* 0x0000000000017941 */ /* 0x000fea0003800200 */
.L_x_352:
[----:B------:R-:W-:Y:S01]  /*1a040*/  ISETP.GE.U32.AND P0, PT, R35, R48, PT ;  /* 0x000000302300720c */ /* 0x000fe20003f06070 */
[----:B------:R-:W-:Y:S01]  /*1a050*/  BSSY.RECONVERGENT B1, `(.L_x_356) ;  /* 0x000005b000017945 */ /* 0x000fe20003800200 */
[----:B------:R-:W-:Y:S02]  /*1a060*/  ISETP.GE.U32.AND P1, PT, R20, R46, PT ;  /* 0x0000002e1400720c */ /* 0x000fe40003f26070 */
[-C--:B------:R-:W-:Y:S02]  /*1a070*/  ISETP.EQ.U32.AND P2, PT, R8, R44.reuse, PT ;  /* 0x0000002c0800720c */ /* 0x080fe40003f42070 */
[----:B------:R-:W-:Y:S02]  /*1a080*/  ISETP.GE.U32.AND.EX P0, PT, R4, R49, PT, P0 ;  /* 0x000000310400720c */ /* 0x000fe40003f06100 */
[----:B------:R-:W-:Y:S02]  /*1a090*/  ISETP.GE.U32.AND.EX P1, PT, R27, R47, PT, P1 ;  /* 0x0000002f1b00720c */ /* 0x000fe40003f26110 */
[----:B------:R-:W-:-:S02]  /*1a0a0*/  ISETP.LT.U32.AND P3, PT, R8, R44, PT ;  /* 0x0000002c0800720c */ /* 0x000fc40003f61070 */
[-C--:B------:R-:W-:Y:S02]  /*1a0b0*/  ISETP.EQ.AND.EX P2, PT, R0, R45.reuse, !P0, P2 ;  /* 0x0000002d0000720c */ /* 0x080fe40004742320 */
[-C--:B------:R-:W-:Y:S02]  /*1a0c0*/  ISETP.EQ.U32.AND P4, PT, R92, R42.reuse, PT ;  /* 0x0000002a5c00720c */ /* 0x080fe40003f82070 */
[----:B------:R-:W-:Y:S02]  /*1a0d0*/  ISETP.LT.U32.OR.EX P2, PT, R0, R45, P2, P3 ;  /* 0x0000002d0000720c */ /* 0x000fe40001741530 */
[----:B------:R-:W-:Y:S02]  /*1a0e0*/  ISETP.LT.U32.AND P6, PT, R92, R42, PT ;  /* 0x0000002a5c00720c */ /* 0x000fe40003fc1070 */
[----:B------:R-:W-:Y:S02]  /*1a0f0*/  ISETP.EQ.AND.EX P3, PT, R94, R43, P2, P4 ;  /* 0x0000002b5e00720c */ /* 0x000fe40001762340 */
[----:B------:R-:W-:-:S02]  /*1a100*/  SEL R9, RZ, 0x1, !P2 ;  /* 0x00000001ff097807 */ /* 0x000fc40005000000 */
[----:B------:R-:W-:Y:S02]  /*1a110*/  @P1 ISETP.NE.U32.AND P5, PT, R20, R46, PT ;  /* 0x0000002e1400120c */ /* 0x000fe40003fa5070 */
[----:B------:R-:W-:Y:S02]  /*1a120*/  ISETP.LT.U32.OR.EX P2, PT, R94, R43, P3, P6 ;  /* 0x0000002b5e00720c */ /* 0x000fe40001f41560 */
[----:B------:R-:W-:Y:S02]  /*1a130*/  PLOP3.LUT P4, PT, PT, PT, PT, 0x8, 0x80 ;  /* 0x000000000080781c */ /* 0x000fe40003f8e170 */
[----:B------:R-:W-:Y:S02]  /*1a140*/  @P1 ISETP.NE.OR.EX P4, PT, R27, R47, !P2, P5 ;  /* 0x0000002f1b00120c */ /* 0x000fe40005785750 */
[----:B------:R-:W-:Y:S02]  /*1a150*/  SEL R7, RZ, 0x1, P0 ;  /* 0x00000001ff077807 */ /* 0x000fe40000000000 */
[----:B------:R-:W-:-:S02]  /*1a160*/  SEL R11, R48, RZ, P4 ;  /* 0x000000ff300b7207 */ /* 0x000fc40002000000 */
[----:B------:R-:W-:Y:S02]  /*1a170*/  IADD3 R7, P1, PT, R7, R44, RZ ;  /* 0x0000002c07077210 */ /* 0x000fe40007f3e0ff */
[----:B------:R-:W-:Y:S02]  /*1a180*/  IADD3 R11, P6, PT, R35, -R11, RZ ;  /* 0x8000000b230b7210 */ /* 0x000fe40007fde0ff */
[----:B------:R-:W-:Y:S01]  /*1a190*/  SEL R5, R49, RZ, P4 ;  /* 0x000000ff31057207 */ /* 0x000fe20002000000 */
[----:B------:R-:W-:Y:S01]  /*1a1a0*/  IMAD.X R6, RZ, RZ, R45, P1 ;  /* 0x000000ffff067224 */ /* 0x000fe200008e062d */
[----:B------:R-:W-:Y:S02]  /*1a1b0*/  SEL R21, RZ, 0x1, !P2 ;  /* 0x00000001ff157807 */ /* 0x000fe40005000000 */
[----:B------:R-:W-:Y:S01]  /*1a1c0*/  SEL R7, R7, RZ, P4 ;  /* 0x000000ff07077207 */ /* 0x000fe20002000000 */
[----:B------:R-:W-:Y:S01]  /*1a1d0*/  IMAD.X R4, R4, 0x1, ~R5, P6 ;  /* 0x0000000104047824 */ /* 0x000fe200030e0e05 */
[----:B------:R-:W-:-:S02]  /*1a1e0*/  IADD3 R9, P3, PT, R9, R42, RZ ;  /* 0x0000002a09097210 */ /* 0x000fc40007f7e0ff */
[----:B------:R-:W-:Y:S02]  /*1a1f0*/  IADD3 R21, P0, PT, R21, R46, RZ ;  /* 0x0000002e15157210 */ /* 0x000fe40007f1e0ff */
[----:B------:R-:W-:Y:S01]  /*1a200*/  IADD3 R8, P2, PT, R8, -R7, RZ ;  /* 0x8000000708087210 */ /* 0x000fe20007f5e0ff */
[----:B------:R-:W-:Y:S01]  /*1a210*/  IMAD.X R7, RZ, RZ, R43, P3 ;  /* 0x000000ffff077224 */ /* 0x000fe200018e062b */
[----:B------:R-:W-:Y:S02]  /*1a220*/  SEL R5, R6, RZ, P4 ;  /* 0x000000ff06057207 */ /* 0x000fe40002000000 */
[----:B------:R-:W-:Y:S02]  /*1a230*/  ISETP.GE.U32.AND P1, PT, R11, R12, PT ;  /* 0x0000000c0b00720c */ /* 0x000fe40003f26070 */
[----:B------:R-:W-:Y:S01]  /*1a240*/  SEL R9, R9, RZ, P4 ;  /* 0x000000ff09097207 */ /* 0x000fe20002000000 */
[----:B------:R-:W-:Y:S01]  /*1a250*/  IMAD.X R6, R0, 0x1, ~R5, P2 ;  /* 0x0000000100067824 */ /* 0x000fe200010e0e05 */
[----:B------:R-:W-:-:S02]  /*1a260*/  SEL R21, R21, RZ, P4 ;  /* 0x000000ff15157207 */ /* 0x000fc40002000000 */
[----:B------:R-:W-:Y:S02]  /*1a270*/  ISETP.EQ.U32.AND P2, PT, R8, R15, PT ;  /* 0x0000000f0800720c */ /* 0x000fe40003f42070 */
[----:B------:R-:W-:Y:S02]  /*1a280*/  ISETP.GE.U32.AND.EX P1, PT, R4, R13, PT, P1 ;  /* 0x0000000d0400720c */ /* 0x000fe40003f26110 */
[----:B------:R-:W-:Y:S02]  /*1a290*/  IADD3 R9, P5, PT, R92, -R9, RZ ;  /* 0x800000095c097210 */ /* 0x000fe40007fbe0ff */
[----:B------:R-:W-:Y:S01]  /*1a2a0*/  IADD3 R21, P3, PT, R20, -R21, RZ ;  /* 0x8000001514157210 */ /* 0x000fe20007f7e0ff */
[----:B------:R-:W-:Y:S01]  /*1a2b0*/  IMAD.X R20, RZ, RZ, R47, P0 ;  /* 0x000000ffff147224 */ /* 0x000fe200000e062f */
[----:B------:R-:W-:Y:S02]  /*1a2c0*/  SEL R7, R7, RZ, P4 ;  /* 0x000000ff07077207 */ /* 0x000fe40002000000 */
[----:B------:R-:W-:-:S02]  /*1a2d0*/  ISETP.LT.U32.AND P0, PT, R8, R15, PT ;  /* 0x0000000f0800720c */ /* 0x000fc40003f01070 */
[-C--:B------:R-:W-:Y:S01]  /*1a2e0*/  ISETP.EQ.AND.EX P6, PT, R6, R17.reuse, !P1, P2 ;  /* 0x000000110600720c */ /* 0x080fe20004fc2320 */
[----:B------:R-:W-:Y:S01]  /*1a2f0*/  IMAD.X R7, R94, 0x1, ~R7, P5 ;  /* 0x000000015e077824 */ /* 0x000fe200028e0e07 */
[CC--:B------:R-:W-:Y:S02]  /*1a300*/  ISETP.EQ.U32.AND P2, PT, R9.reuse, R14.reuse, PT ;  /* 0x0000000e0900720c */ /* 0x0c0fe40003f42070 */
[----:B------:R-:W-:Y:S02]  /*1a310*/  ISETP.LT.U32.OR.EX P0, PT, R6, R17, P6, P0 ;  /* 0x000000110600720c */ /* 0x000fe40003701500 */
[----:B------:R-:W-:Y:S02]  /*1a320*/  SEL R20, R20, RZ, P4 ;  /* 0x000000ff14147207 */ /* 0x000fe40002000000 */
[----:B------:R-:W-:Y:S02]  /*1a330*/  ISETP.LT.U32.AND P5, PT, R9, R14, PT ;  /* 0x0000000e0900720c */ /* 0x000fe40003fa1070 */
[----:B------:R-:W-:Y:S01]  /*1a340*/  ISETP.EQ.AND.EX P6, PT, R7, R18, P0, P2 ;  /* 0x000000120700720c */ /* 0x000fe200007c2320 */
[----:B------:R-:W-:Y:S01]  /*1a350*/  IMAD.X R20, R27, 0x1, ~R20, P3 ;  /* 0x000000011b147824 */ /* 0x000fe200018e0e14 */
[----:B------:R-:W-:-:S02]  /*1a360*/  IADD3 R11, P4, PT, R11, -R12, RZ ;  /* 0x8000000c0b0b7210 */ /* 0x000fc40007f9e0ff */
[----:B------:R-:W-:Y:S02]  /*1a370*/  SEL R12, RZ, 0xffffffff, P1 ;  /* 0xffffffffff0c7807 */ /* 0x000fe40000800000 */
[CC--:B------:R-:W-:Y:S02]  /*1a380*/  ISETP.EQ.U32.AND P2, PT, R21.reuse, R16.reuse, PT ;  /* 0x000000101500720c */ /* 0x0c0fe40003f42070 */
[----:B------:R-:W-:Y:S02]  /*1a390*/  ISETP.GE.U32.AND P3, PT, R21, R16, PT ;  /* 0x000000101500720c */ /* 0x000fe40003f66070 */
[----:B------:R-:W-:Y:S02]  /*1a3a0*/  ISETP.LT.U32.OR.EX P1, PT, R7, R18, P6, P5 ;  /* 0x000000120700720c */ /* 0x000fe40003721550 */
[CC--:B------:R-:W-:Y:S02]  /*1a3b0*/  ISETP.GE.U32.AND.EX P3, PT, R20.reuse, R19.reuse, PT, P3 ;  /* 0x000000131400720c */ /* 0x0c0fe40003f66130 */
[----:B------:R-:W-:-:S02]  /*1a3c0*/  ISETP.EQ.AND.EX P2, PT, R20, R19, P1, P2 ;  /* 0x000000131400720c */ /* 0x000fc40000f42320 */
[----:B------:R-:W-:Y:S02]  /*1a3d0*/  SEL R5, RZ, 0xffffffff, !P0 ;  /* 0xffffffffff057807 */ /* 0x000fe40004000000 */
[----:B------:R-:W-:Y:S01]  /*1a3e0*/  IADD3 R8, P0, P5, R12, R8, -R15 ;  /* 0x000000080c087210 */ /* 0x000fe20007d1e80f */
        /* <DEDUP_REMOVED lines=33> */
.L_x_357:
[----:B------:R-:W-:Y:S05]  /*1a600*/  BSYNC.RECONVERGENT B1 ;  /* 0x0000000000017941 */ /* 0x000fea0003800200 */
.L_x_356:
[----:B------:R-:W-:Y:S02]  /*1a610*/  ISETP.GE.U32.AND P0, PT, R11, R28, PT ;  /* 0x0000001c0b00720c */ /* 0x000fe40003f06070 */
[CC--:B------:R-:W-:Y:S02]  /*1a620*/  ISETP.EQ.U32.AND P1, PT, R8.reuse, R29.reuse, PT ;  /* 0x0000001d0800720c */ /* 0x0c0fe40003f22070 */
[----:B------:R-:W-:Y:S02]  /*1a630*/  ISETP.GE.U32.AND.EX P0, PT, R15, R30, PT, P0 ;  /* 0x0000001e0f00720c */ /* 0x000fe40003f06100 */
[----:B------:R-:W-:Y:S02]  /*1a640*/  ISETP.LT.U32.AND P2, PT, R8, R29, PT ;  /* 0x0000001d0800720c */ /* 0x000fe40003f41070 */
[----:B------:R-:W-:Y:S02]  /*1a650*/  ISETP.EQ.AND.EX P1, PT, R12, R32, !P0, P1 ;  /* 0x000000200c00720c */ /* 0x000fe40004722310 */
[----:B------:R-:W-:-:S02]  /*1a660*/  ISETP.EQ.U32.AND P3, PT, R14, R31, PT ;  /* 0x0000001f0e00720c */ /* 0x000fc40003f62070 */
[----:B------:R-:W-:Y:S02]  /*1a670*/  ISETP.LT.U32.OR.EX P1, PT, R12, R32, P1, P2 ;  /* 0x000000200c00720c */ /* 0x000fe40000f21520 */
[----:B------:R-:W-:Y:S02]  /*1a680*/  SEL R9, RZ, 0xffffffff, P0 ;  /* 0xffffffffff097807 */ /* 0x000fe40000000000 */
[----:B------:R-:W-:Y:S02]  /*1a690*/  ISETP.LT.U32.AND P2, PT, R14, R31, PT ;  /* 0x0000001f0e00720c */ /* 0x000fe40003f41070 */
[CC--:B------:R-:W-:Y:S02]  /*1a6a0*/  ISETP.EQ.AND.EX P0, PT, R13.reuse, R34.reuse, P1, P3 ;  /* 0x000000220d00720c */ /* 0x0c0fe40000f02330 */
[----:B------:R-:W-:Y:S02]  /*1a6b0*/  SEL R4, RZ, 0xffffffff, !P1 ;  /* 0xffffffffff047807 */ /* 0x000fe40004800000 */
[----:B------:R-:W-:-:S02]  /*1a6c0*/  ISETP.LT.U32.OR.EX P0, PT, R13, R34, P0, P2 ;  /* 0x000000220d00720c */ /* 0x000fc40000701520 */
[CC--:B------:R-:W-:Y:S02]  /*1a6d0*/  ISETP.GE.U32.AND P1, PT, R16.reuse, R33.reuse, PT ;  /* 0x000000211000720c */ /* 0x0c0fe40003f26070 */
[----:B------:R-:W-:Y:S02]  /*1a6e0*/  ISETP.NE.U32.AND P2, PT, R16, R33, PT ;  /* 0x000000211000720c */ /* 0x000fe40003f45070 */
[CC--:B------:R-:W-:Y:S02]  /*1a6f0*/  ISETP.GE.U32.AND.EX P1, PT, R19.reuse, R36.reuse, PT, P1 ;  /* 0x000000241300720c */ /* 0x0c0fe40003f26110 */
[----:B------:R-:W-:Y:S02]  /*1a700*/  ISETP.NE.OR.EX P2, PT, R19, R36, !P0, P2 ;  /* 0x000000241300720c */ /* 0x000fe40004745720 */
[----:B------:R-:W-:Y:S02]  /*1a710*/  IADD3 R11, P3, PT, R11, -R28, RZ ;  /* 0x8000001c0b0b7210 */ /* 0x000fe40007f7e0ff */
[----:B------:R-:W-:-:S02]  /*1a720*/  IADD3 R6, P4, P5, R9, R8, -R29 ;  /* 0x0000000809067210 */ /* 0x000fc40007d9e81d */
[----:B------:R-:W-:Y:S01]  /*1a730*/  SEL R0, RZ, 0xffffffff, !P0 ;  /* 0xffffffffff007807 */ /* 0x000fe20004000000 */
[----:B------:R-:W-:Y:S01]  /*1a740*/  IMAD.X R8, R15, 0x1, ~R30, P3 ;  /* 0x000000010f087824 */ /* 0x000fe200018e0e1e */
[----:B------:R-:W-:Y:S02]  /*1a750*/  IADD3.X R9, PT, PT, R9, R12, ~R32, P4, P5 ;  /* 0x0000000c09097210 */ /* 0x000fe400027eac20 */
[----:B------:R-:W-:Y:S02]  /*1a760*/  IADD3 R7, P5, P6, R4, R14, -R31 ;  /* 0x0000000e04077210 */ /* 0x000fe40007ebe81f */
[----:B------:R-:W-:Y:S02]  /*1a770*/  IADD3 R5, P3, P4, R0, R16, -R33 ;  /* 0x0000001000057210 */ /* 0x000fe40007c7e821 */
[----:B------:R-:W-:Y:S02]  /*1a780*/  IADD3.X R4, PT, PT, R4, R13, ~R34, P5, P6 ;  /* 0x0000000d04047210 */ /* 0x000fe40002fecc22 */
[----:B------:R-:W-:Y:S01]  /*1a790*/  IADD3.X R0, PT, PT, R0, R19, ~R36, P3, P4 ;  /* 0x0000001300007210 */ /* 0x000fe20001fe8c24 */
[----:B------:R-:W-:Y:S08]  /*1a7a0*/  @P2 BRA P1, `(.L_x_306) ;  /* 0x0000000000642947 */ /* 0x000ff00000800000 */
        /* <DEDUP_REMOVED lines=13> */
[----:B------:R-:W-:Y:S01]  /*1a880*/  IADD3 R42, P1, P2, R6, R42, R7 ;  /* 0x0000002a062a7210 */ /* 0x000fe20007a3e007 */
[----:B------:R-:W-:-:S03]  /*1a890*/  IMAD.MOV.U32 R6, RZ, RZ, R13 ;  /* 0x000000ffff067224 */ /* 0x000fc600078e000d */
[----:B------:R-:W-:Y:S02]  /*1a8a0*/  IADD3.X R43, PT, PT, RZ, R43, R4, P1, P2 ;  /* 0x0000002bff2b7210 */ /* 0x000fe40000fe4404 */
[CC--:B------:R-:W-:Y:S02]  /*1a8b0*/  ISETP.EQ.U32.AND P1, PT, R42.reuse, R7.reuse, PT ;  /* 0x000000072a00720c */ /* 0x0c0fe40003f22070 */
        /* <DEDUP_REMOVED lines=8> */
.L_x_306:
[----:B------:R-:W-:Y:S05]  /*1a940*/  BSYNC.RECONVERGENT B0 ;  /* 0x0000000000007941 */ /* 0x000fea0003800200 */
.L_x_305:
[----:B------:R-:W-:-:S04]  /*1a950*/  UIADD3 UR4, UPT, UPT, UR4, 0x1, URZ ;  /* 0x0000000104047890 */ /* 0x000fc8000fffe0ff */
[----:B------:R-:W-:-:S09]  /*1a960*/  UISETP.NE.AND UP0, UPT, UR4, 0x10, UPT ;  /* 0x000000100400788c */ /* 0x000fd2000bf05270 */
[----:B------:R-:W-:Y:S05]  /*1a970*/  BRA.U UP0, `(.L_x_358) ;  /* 0xfffffe7900747547 */ /* 0x000fea000b83ffff */
[----:B------:R-:W-:Y:S01]  /*1a980*/  IMAD.MOV.U32 R138, RZ, RZ, 0x1 ;  /* 0x00000001ff8a7424 */ /* 0x000fe200078e00ff */
[----:B------:R-:W-:Y:S02]  /*1a990*/  CS2R R122, SRZ ;  /* 0x00000000007a7805 */ /* 0x000fe4000001ff00 */
[----:B------:R-:W-:Y:S02]  /*1a9a0*/  CS2R R12, SRZ ;  /* 0x00000000000c7805 */ /* 0x000fe4000001ff00 */
[----:B------:R-:W-:Y:S02]  /*1a9b0*/  CS2R R14, SRZ ;  /* 0x00000000000e7805 */ /* 0x000fe4000001ff00 */
[----:B------:R-:W-:Y:S02]  /*1a9c0*/  CS2R R16, SRZ ;  /* 0x0000000000107805 */ /* 0x000fe4000001ff00 */
[----:B------:R-:W-:Y:S01]  /*1a9d0*/  CS2R R18, SRZ ;  /* 0x0000000000127805 */ /* 0x000fe2000001ff00 */
[----:B------:R-:W-:Y:S01]  /*1a9e0*/  IMAD.MOV.U32 R140, RZ, RZ, RZ ;  /* 0x000000ffff8c7224 */ /* 0x000fe200078e00ff */
[----:B------:R-:W-:Y:S01]  /*1a9f0*/  CS2R R52, SRZ ;  /* 0x0000000000347805 */ /* 0x000fe2000001ff00 */
[----:B------:R-:W-:Y:S01]  /*1aa00*/  IMAD.MOV.U32 R132, RZ, RZ, RZ ;  /* 0x000000ffff847224 */ /* 0x000fe200078e00ff */
[----:B------:R-:W-:-:S02]  /*1aa10*/  CS2R R50, SRZ ;  /* 0x0000000000327805 */ /* 0x000fc4000001ff00 */
[----:B------:R-:W-:Y:S01]  /*1aa20*/  CS2R R48, SRZ ;  /* 0x0000000000307805 */ /* 0x000fe2000001ff00 */
[----:B------:R-:W-:Y:S01]  /*1aa30*/  IMAD.MOV.U32 R129, RZ, RZ, RZ ;  /* 0x000000ffff817224 */ /* 0x000fe200078e00ff */
[----:B0-----:R-:W-:Y:S01]  /*1aa40*/  CS2R R20, SRZ ;  /* 0x0000000000147805 */ /* 0x001fe2000001ff00 */
[----:B------:R-:W-:Y:S01]  /*1aa50*/  IMAD.MOV.U32 R115, RZ, RZ, RZ ;  /* 0x000000ffff737224 */ /* 0x000fe200078e00ff */
[----:B------:R-:W-:Y:S01]  /*1aa60*/  CS2R R22, SRZ ;  /* 0x0000000000167805 */ /* 0x000fe2000001ff00 */
[----:B------:R-:W-:Y:S01]  /*1aa70*/  IMAD.MOV.U32 R121, RZ, RZ, RZ ;  /* 0x000000ffff797224 */ /* 0x000fe200078e00ff */
[----:B------:R-:W-:Y:S01]  /*1aa80*/  CS2R R24, SRZ ;  /* 0x0000000000187805 */ /* 0x000fe2000001ff00 */
[----:B------:R-:W-:Y:S01]  /*1aa90*/  IMAD.MOV.U32 R127, RZ, RZ, 0x1 ;  /* 0x00000001ff7f7424 */ /* 0x000fe200078e00ff */
[----:B------:R-:W-:Y:S01]  /*1aaa0*/  CS2R R28, SRZ ;  /* 0x00000000001c7805 */ /* 0x000fe2000001ff00 */
[----:B------:R-:W-:Y:S01]  /*1aab0*/  IMAD.MOV.U32 R131, RZ, RZ, RZ ;  /* 0x000000ffff837224 */ /* 0x000fe200078e00ff */
[----:B------:R-:W-:Y:S01]  /*1aac0*/  CS2R R30, SRZ ;  /* 0x00000000001e7805 */ /* 0x000fe2000001ff00 */
[----:B------:R-:W-:Y:S01]  /*1aad0*/  IMAD.MOV.U32 R27, RZ, RZ, 0x1 ;  /* 0x00000001ff1b7424 */ /* 0x000fe200078e00ff */
[----:B------:R-:W-:Y:S01]  /*1aae0*/  CS2R R142, SRZ ;  /* 0x00000000008e7805 */ /* 0x000fe2000001ff00 */
[----:B------:R-:W-:Y:S01]  /*1aaf0*/  IMAD.MOV.U32 R33, RZ, RZ, RZ ;  /* 0x000000ffff217224 */ /* 0x000fe200078e00ff */
        /* <DEDUP_REMOVED lines=8> */
[----:B------:R-:W-:Y:S01]  /*1ab80*/  UMOV UR4, URZ ;  /* 0x000000ff00047c82 */ /* 0x000fe20008000000 */
[----:B------:R-:W-:-:S02]  /*1ab90*/  IMAD.MOV.U32 R107, RZ, RZ, RZ ;  /* 0x000000ffff6b7224 */ /* 0x000fc400078e00ff */
[----:B------:R-:W-:Y:S02]  /*1aba0*/  IMAD.MOV.U32 R45, RZ, RZ, 0x1 ;  /* 0x00000001ff2d7424 */ /* 0x000fe400078e00ff */
[----:B------:R-:W-:Y:S02]  /*1abb0*/  IMAD.MOV.U32 R44, RZ, RZ, RZ ;  /* 0x000000ffff2c7224 */ /* 0x000fe400078e00ff */
[----:B------:R-:W-:Y:S02]  /*1abc0*/  IMAD.MOV.U32 R144, RZ, RZ, RZ ;  /* 0x000000ffff907224 */ /* 0x000fe400078e00ff */
[----:B------:R-:W-:Y:S02]  /*1abd0*/  IMAD.MOV.U32 R145, RZ, RZ, 0x1 ;  /* 0x00000001ff917424 */ /* 0x000fe400078e00ff */
[----:B------:R-:W-:-:S07]  /*1abe0*/  IMAD.MOV.U32 R146, RZ, RZ, RZ ;  /* 0x000000ffff927224 */ /* 0x000fce00078e00ff */
.L_x_466:
[----:B------:R-:W-:-:S09]  /*1abf0*/  ULEA UR5, UR4, UR6, 0x3 ;  /* 0x0000000604057291 */ /* 0x000fd2000f8e18ff */
[----:B-----5:R-:W5:Y:S01]  /*1ac00*/  LDL.64 R92, [UR5] ;  /* 0x00000005ff5c7983 */ /* 0x020f620008100a00 */
[----:B------:R-:W-:-:S05]  /*1ac10*/  UMOV UR5, URZ ;  /* 0x000000ff00057c82 */ /* 0x000fca0008000000 */
.L_x_465:
[----:B-----5:R-:W-:Y:S01]  /*1ac20*/  SHF.R.U64 R32, R92, UR5, R93 ;  /* 0x000000055c207c19 */ /* 0x020fe2000800125d */
[----:B------:R-:W-:Y:S03]  /*1ac30*/  BSSY.RECONVERGENT B0, `(.L_x_359) ;  /* 0x0002231000007945 */ /* 0x000fe60003800200 */
[----:B------:R-:W-:-:S04]  /*1ac40*/  LOP3.LUT R32, R32, 0x1, RZ, 0xc0, !PT ;  /* 0x0000000120207812 */ /* 0x000fc800078ec0ff */
[----:B------:R-:W-:-:S04]  /*1ac50*/  ISETP.NE.U32.AND P0, PT, R32, 0x1, PT ;  /* 0x000000012000780c */ /* 0x000fc80003f05070 */
[----:B------:R-:W-:-:S13]  /*1ac60*/  ISETP.NE.U32.AND.EX P0, PT, RZ, RZ, PT, P0 ;  /* 0x000000ffff00720c */ /* 0x000fda0003f05100 */
[----:B------:R-:W-:Y:S05]  /*1ac70*/  @P0 BRA `(.L_x_360) ;  /* 0x0000022000b00947 */ /* 0x000fea0003800000 */
        /* <DEDUP_REMOVED lines=150> */
[----:B------:R-:W-:Y:S01]  /*1b5e0*/  IMAD.MOV.U32 R44, RZ, RZ, R41 ;  /* 0x000000ffff2c7224 */ /* 0x000fe200078e0029 */
[----:B------:R-:W-:Y:S01]  /*1b5f0*/  IADD3 R28, P5, PT, R33, R32, RZ ;  /* 0x00000020211c7210 */ /* 0x000fe20007fbe0ff */
[----:B------:R-:W-:-:S03]  /*1b600*/  IMAD.WIDE.U32 R46, R17, R14, RZ ;  /* 0x0000000e112e7225 */ /* 0x000fc600078e00ff */
        /* <DEDUP_REMOVED lines=8> */
[----:B------:R-:W-:Y:S01]  /*1b690*/  IADD3 R94, P4, PT, R103, R32, RZ ;  /* 0x00000020675e7210 */ /* 0x000fe20007f9e0ff */
[----:B------:R-:W-:-:S04]  /*1b6a0*/  IMAD.WIDE.U32 R44, R19, R14, RZ ;  /* 0x0000000e132c7225 */ /* 0x000fc800078e00ff */
[----:B------:R-:W-:Y:S01]  /*1b6b0*/  IMAD.X R103, R105, 0x1, R102, P4 ;  /* 0x0000000169677824 */ /* 0x000fe200020e0666 */
[----:B------:R-:W-:Y:S01]  /*1b6c0*/  IADD3 R33, P4, PT, R94, R31, RZ ;  /* 0x0000001f5e217210 */ /* 0x000fe20007f9e0ff */
[----:B------:R-:W-:-:S04]  /*1b6d0*/  IMAD.MOV.U32 R102, RZ, RZ, R97 ;  /* 0x000000ffff667224 */ /* 0x000fc800078e0061 */
[----:B------:R-:W-:Y:S01]  /*1b6e0*/  IMAD.X R36, R103, 0x1, R100, P4 ;  /* 0x0000000167247824 */ /* 0x000fe200020e0664 */
[----:B------:R-:W-:-:S05]  /*1b6f0*/  IADD3 R31, P4, PT, R33, R32, RZ ;  /* 0x00000020211f7210 */ /* 0x000fca0007f9e0ff */
        /* <DEDUP_REMOVED lines=23> */
[----:B------:R-:W-:Y:S01]  /*1b870*/  ISETP.GE.U32.AND.EX P5, PT, R43, R26, PT, P5 ;  /* 0x0000001a2b00720c */ /* 0x000fe20003fa6150 */
[----:B------:R-:W-:Y:S01]  /*1b880*/  IMAD.WIDE.U32 R44, R14, R14, RZ ;  /* 0x0000000e0e2c7225 */ /* 0x000fe200078e00ff */
[----:B------:R-:W-:-:S02]  /*1b890*/  SEL R26, RZ, 0x1, P3 ;  /* 0x00000001ff1a7807 */ /* 0x000fc40001800000 */
[----:B------:R-:W-:Y:S01]  /*1b8a0*/  IADD3 R110, P3, P4, R31, R40, R110 ;  /* 0x000000281f6e7210 */ /* 0x000fe20007c7e06e */
[----:B------:R-:W-:Y:S01]  /*1b8b0*/  IMAD.X R103, RZ, RZ, RZ, P6 ;  /* 0x000000ffff677224 */ /* 0x000fe200030e06ff */
[----:B------:R-:W-:Y:S01]  /*1b8c0*/  SEL R109, RZ, 0x1, P5 ;  /* 0x00000001ff6d7807 */ /* 0x000fe20002800000 */
[----:B------:R-:W-:Y:S01]  /*1b8d0*/  IMAD.WIDE.U32 R32, P5, R14, R15, R32 ;  /* 0x0000000f0e207225 */ /* 0x000fe200078a0020 */
[----:B------:R-:W-:Y:S02]  /*1b8e0*/  IADD3.X R113, PT, PT, RZ, R41, RZ, P3, P4 ;  /* 0x00000029ff717210 */ /* 0x000fe40001fe84ff */
[----:B------:R-:W-:Y:S01]  /*1b8f0*/  IADD3 R109, P3, P4, R109, R36, R26 ;  /* 0x000000246d6d7210 */ /* 0x000fe20007c7e01a */
[----:B------:R-:W-:Y:S01]  /*1b900*/  IMAD.X R31, RZ, RZ, RZ, P5 ;  /* 0x000000ffff1f7224 */ /* 0x000fe200028e06ff */
[----:B------:R-:W-:Y:S01]  /*1b910*/  IADD3 R26, P5, PT, R95, R30, RZ ;  /* 0x0000001e5f1a7210 */ /* 0x000fe20007fbe0ff */
[----:B------:R-:W-:Y:S01]  /*1b920*/  IMAD.WIDE.U32 R40, R15, R12, RZ ;  /* 0x0000000c0f287225 */ /* 0x000fe200078e00ff */
[----:B------:R-:W-:-:S02]  /*1b930*/  IADD3.X R100, PT, PT, RZ, R37, RZ, P3, P4 ;  /* 0x00000025ff647210 */ /* 0x000fc40001fe84ff */
[----:B------:R-:W-:Y:S01]  /*1b940*/  IADD3 R110, P3, PT, R107, R110, RZ ;  /* 0x0000006e6b6e7210 */ /* 0x000fe20007f7e0ff */
[----:B------:R-:W-:-:S04]  /*1b950*/  IMAD.WIDE.U32 R46, P4, R13, R17, R46 ;  /* 0x000000110d2e7225 */ /* 0x000fc8000788002e */
        /* <DEDUP_REMOVED lines=9> */
[----:B------:R-:W-:Y:S01]  /*1b9f0*/  IMAD.WIDE.U32 R94, R14, R12, RZ ;  /* 0x0000000c0e5e7225 */ /* 0x000fe200078e00ff */
[----:B------:R-:W-:Y:S02]  /*1ba00*/  IADD3 RZ, P5, PT, R105, R46, RZ ;  /* 0x0000002e69ff7210 */ /* 0x000fe40007fbe0ff */
[----:B------:R-:W-:Y:S01]  /*1ba10*/  ISETP.GE.U32.AND.EX P3, PT, R45, R96, PT, P3 ;  /* 0x000000602d00720c */ /* 0x000fe20003f66130 */
[----:B------:R-:W-:Y:S02]  /*1ba20*/  IMAD.X R100, R111, 0x1, R100, P6 ;  /* 0x000000016f647824 */ /* 0x000fe400030e0664 */
        /* <DEDUP_REMOVED lines=11> */
[----:B------:R-:W-:Y:S01]  /*1bae0*/  IMAD.MOV.U32 R30, RZ, RZ, R33 ;  /* 0x000000ffff1e7224 */ /* 0x000fe200078e0021 */
[----:B------:R-:W-:Y:S01]  /*1baf0*/  ISETP.GE.U32.AND P6, PT, R107, R42, PT ;  /* 0x0000002a6b00720c */ /* 0x000fe20003fc6070 */
[----:B------:R-:W-:Y:S01]  /*1bb00*/  IMAD.WIDE.U32.X R32, R13, R19, R36, P5 ;  /* 0x000000130d207225 */ /* 0x000fe200028e0424 */
[----:B------:R-:W-:-:S02]  /*1bb10*/  ISETP.GE.U32.AND P3, PT, R110, R107, PT ;  /* 0x0000006b6e00720c */ /* 0x000fc40003f66070 */
[----:B------:R-:W-:Y:S01]  /*1bb20*/  ISETP.GE.U32.AND P2, PT, R106, R44, PT ;  /* 0x0000002c6a00720c */ /* 0x000fe20003f46070 */
[----:B------:R-:W-:Y:S01]  /*1bb30*/  IMAD.MOV.U32 R46, RZ, RZ, R41 ;  /* 0x000000ffff2e7224 */ /* 0x000fe200078e0029 */
[----:B------:R-:W-:Y:S01]  /*1bb40*/  ISETP.GE.U32.AND P5, PT, R109, R106, PT ;  /* 0x0000006a6d00720c */ /* 0x000fe20003fa6070 */
[----:B------:R-:W-:Y:S01]  /*1bb50*/  IMAD.WIDE.U32 R40, R13, R14, RZ ;  /* 0x0000000e0d287225 */ /* 0x000fe200078e00ff */
[----:B------:R-:W-:Y:S02]  /*1bb60*/  ISETP.GE.U32.AND.EX P6, PT, R38, R35, PT, P6 ;  /* 0x000000232600720c */ /* 0x000fe40003fc6160 */
[----:B------:R-:W-:Y:S01]  /*1bb70*/  ISETP.GE.U32.AND.EX P3, PT, R113, R38, PT, P3 ;  /* 0x000000267100720c */ /* 0x000fe20003f66130 */
[----:B------:R-:W-:Y:S01]  /*1bb80*/  IMAD.WIDE.U32.X R30, R15, R15, R30, P4 ;  /* 0x0000000f0f1e7225 */ /* 0x000fe200020e041e */
[----:B------:R-:W-:Y:S02]  /*1bb90*/  ISETP.GE.U32.AND.EX P2, PT, R111, R108, PT, P2 ;  /* 0x0000006c6f00720c */ /* 0x000fe40003f46120 */
[----:B------:R-:W-:Y:S01]  /*1bba0*/  ISETP.GE.U32.AND.EX P5, PT, R100, R111, PT, P5 ;  /* 0x0000006f6400720c */ /* 0x000fe20003fa6150 */
[----:B------:R-:W-:Y:S01]  /*1bbb0*/  IMAD.MOV.U32 R94, RZ, RZ, R39 ;  /* 0x000000ffff5e7224 */ /* 0x000fe200078e0027 */
[----:B------:R-:W-:Y:S01]  /*1bbc0*/  SEL R36, RZ, 0x1, P6 ;  /* 0x00000001ff247807 */ /* 0x000fe20003000000 */
[----:B------:R-:W-:Y:S01]  /*1bbd0*/  IMAD.WIDE.U32 R40, P4, R12, R15, R40 ;  /* 0x0000000f0c287225 */ /* 0x000fe20007880028 */
[----:B------:R-:W-:-:S02]  /*1bbe0*/  SEL R103, RZ, 0x1, P3 ;  /* 0x00000001ff677807 */ /* 0x000fc40001800000 */
[----:B------:R-:W-:Y:S01]  /*1bbf0*/  ISETP.GE.U32.AND P6, PT, R97, R42, PT ;  /* 0x0000002a6100720c */ /* 0x000fe20003fc6070 */
[----:B------:R-:W-:Y:S01]  /*1bc00*/  IMAD.WIDE.U32 R38, R12, R14, RZ ;  /* 0x0000000e0c267225 */ /* 0x000fe200078e00ff */
[----:B------:R-:W-:Y:S02]  /*1bc10*/  ISETP.GE.U32.AND P3, PT, R43, R97, PT ;  /* 0x000000612b00720c */ /* 0x000fe40003f66070 */
[----:B------:R-:W-:Y:S01]  /*1bc20*/  SEL R42, RZ, 0x1, P2 ;  /* 0x00000001ff2a7807 */ /* 0x000fe20001000000 */
[----:B------:R-:W-:Y:S01]  /*1bc30*/  IMAD.X R37, RZ, RZ, RZ, P4 ;  /* 0x000000ffff257224 */ /* 0x000fe200020e06ff */
[----:B------:R-:W-:Y:S01]  /*1bc40*/  SEL R97, RZ, 0x1, P5 ;  /* 0x00000001ff617807 */ /* 0x000fe20002800000 */
[----:B------:R-:W-:Y:S01]  /*1bc50*/  IMAD.WIDE.U32.X R94, R13, R19, R94, P0 ;  /* 0x000000130d5e7225 */ /* 0x000fe200000e045e */
[----:B------:R-:W-:Y:S02]  /*1bc60*/  ISETP.GE.U32.AND.EX P3, PT, R102, R105, PT, P3 ;  /* 0x000000696600720c */ /* 0x000fe40003f66130 */
[----:B------:R-:W-:Y:S01]  /*1bc70*/  ISETP.GE.U32.AND.EX P6, PT, R105, R35, PT, P6 ;  /* 0x000000236900720c */ /* 0x000fe20003fc6160 */
[----:B------:R-:W-:Y:S01]  /*1bc80*/  IMAD.WIDE.U32.X R46, R13, R15, R46, P1 ;  /* 0x0000000f0d2e7225 */ /* 0x000fe200008e042e */
[----:B------:R-:W-:-:S02]  /*1bc90*/  IADD3 R42, P0, P4, R97, R30, R42 ;  /* 0x0000001e612a7210 */ /* 0x000fc40007c1e02a */
[----:B------:R-:W-:Y:S01]  /*1bca0*/  IADD3 R103, P2, P5, R103, R32, R36 ;  /* 0x0000002067677210 */ /* 0x000fe20007d5e024 */
[----:B------:R-:W-:Y:S01]  /*1bcb0*/  IMAD.MOV.U32 R36, RZ, RZ, R41 ;  /* 0x000000ffff247224 */ /* 0x000fe200078e0029 */
[----:B------:R-:W-:Y:S02]  /*1bcc0*/  SEL R105, RZ, 0x1, P3 ;  /* 0x00000001ff697807 */ /* 0x000fe40001800000 */
[----:B------:R-:W-:Y:S02]  /*1bcd0*/  SEL R32, RZ, 0x1, P6 ;  /* 0x00000001ff207807 */ /* 0x000fe40003000000 */
[----:B------:R-:W-:Y:S02]  /*1bce0*/  IADD3 R97, P3, PT, R39, R40, RZ ;  /* 0x0000002827617210 */ /* 0x000fe40007f7e0ff */
[----:B------:R-:W-:Y:S01]  /*1bcf0*/  IADD3.X R41, PT, PT, RZ, R31, RZ, P0, P4 ;  /* 0x0000001fff297210 */ /* 0x000fe200007e84ff */
[----:B------:R-:W-:Y:S01]  /*1bd00*/  IMAD.WIDE.U32 R30, R102, 0x3d1, RZ ;  /* 0x000003d1661e7825 */ /* 0x000fe200078e00ff */
[----:B------:R-:W-:-:S02]  /*1bd10*/  IADD3.X R40, PT, PT, RZ, R33, RZ, P2, P5 ;  /* 0x00000021ff287210 */ /* 0x000fc400017ea4ff */
[----:B------:R-:W-:Y:S02]  /*1bd20*/  IADD3 R39, P0, PT, R103, R38, RZ ;  /* 0x0000002667277210 */ /* 0x000fe40007f1e0ff */
[----:B------:R-:W-:Y:S01]  /*1bd30*/  IADD3 R105, P2, P5, R105, R94, R32 ;  /* 0x0000005e69697210 */ /* 0x000fe20007d5e020 */
[----:B------:R-:W-:Y:S01]  /*1bd40*/  IMAD.WIDE.U32 R32, R43, 0x3d1, RZ ;  /* 0x000003d12b207825 */ /* 0x000fe200078e00ff */
[----:B------:R-:W-:Y:S02]  /*1bd50*/  IADD3 R35, P6, PT, R39, R42, RZ ;  /* 0x0000002a27237210 */ /* 0x000fe40007fde0ff */
[----:B------:R-:W-:Y:S01]  /*1bd60*/  IADD3.X R103, PT, PT, RZ, R95, RZ, P2, P5 ;  /* 0x0000005fff677210 */ /* 0x000fe200017ea4ff */
[----:B------:R-:W-:Y:S01]  /*1bd70*/  IMAD.X R42, R97, 0x1, R40, P0 ;  /* 0x00000001612a7824 */ /* 0x000fe200000e0628 */
[C---:B------:R-:W-:Y:S01]  /*1bd80*/  ISETP.GE.U32.AND P0, PT, R35.reuse, R39, PT ;  /* 0x000000272300720c */ /* 0x040fe20003f06070 */
[----:B------:R-:W-:Y:S01]  /*1bd90*/  IMAD.WIDE.U32 R30, P4, RZ, R43, R30 ;  /* 0x0000002bff1e7225 */ /* 0x000fe2000788001e */
[----:B------:R-:W-:-:S02]  /*1bda0*/  IADD3 R32, P5, PT, R35, R38, RZ ;  /* 0x0000002623207210 */ /* 0x000fc40007fbe0ff */
[-C--:B------:R-:W-:Y:S01]  /*1bdb0*/  ISETP.GE.U32.AND P2, PT, R39, R38.reuse, PT ;  /* 0x000000262700720c */ /* 0x080fe20003f46070 */
[----:B------:R-:W-:Y:S01]  /*1bdc0*/  IMAD.X R35, R42, 0x1, R41, P6 ;  /* 0x000000012a237824 */ /* 0x000fe200030e0629 */
[----:B------:R-:W-:Y:S01]  /*1bdd0*/  ISETP.GE.U32.AND P1, PT, R32, R38, PT ;  /* 0x000000262000720c */ /* 0x000fe20003f26070 */
[----:B------:R-:W-:Y:S01]  /*1bde0*/  IMAD.WIDE.U32 R38, R13, R12, RZ ;  /* 0x0000000c0d267225 */ /* 0x000fe200078e00ff */
[----:B------:R-:W-:Y:S02]  /*1bdf0*/  ISETP.GE.U32.AND.EX P2, PT, R42, R97, PT, P2 ;  /* 0x000000612a00720c */ /* 0x000fe40003f46120 */
[C---:B------:R-:W-:Y:S01]  /*1be00*/  ISETP.GE.U32.AND.EX P0, PT, R35.reuse, R42, PT, P0 ;  /* 0x0000002a2300720c */ /* 0x040fe20003f06100 */
[----:B------:R-:W-:Y:S01]  /*1be10*/  IMAD.X R40, R35, 0x1, R97, P5 ;  /* 0x0000000123287824 */ /* 0x000fe200028e0661 */
[----:B------:R-:W-:Y:S01]  /*1be20*/  IADD3 R105, P5, PT, R32, R105, RZ ;  /* 0x0000006920697210 */ /* 0x000fe20007fbe0ff */
[----:B------:R-:W-:Y:S01]  /*1be30*/  IMAD.X R41, RZ, RZ, RZ, P4 ;  /* 0x000000ffff297224 */ /* 0x000fe200020e06ff */
[----:B------:R-:W-:Y:S01]  /*1be40*/  SEL R107, RZ, 0x1, P0 ;  /* 0x00000001ff6b7807 */ /* 0x000fe20000000000 */
[----:B------:R-:W-:Y:S01]  /*1be50*/  IMAD.MOV.U32 R42, RZ, RZ, RZ ;  /* 0x000000ffff2a7224 */ /* 0x000fe200078e00ff */
[----:B------:R-:W-:Y:S01]  /*1be60*/  ISETP.GE.U32.AND P0, PT, R105, R32, PT ;  /* 0x000000206900720c */ /* 0x000fe20003f06070 */
[----:B------:R-:W-:Y:S01]  /*1be70*/  IMAD.X R103, R40, 0x1, R103, P5 ;  /* 0x0000000128677824 */ /* 0x000fe200028e0667 */
[----:B------:R-:W-:Y:S01]  /*1be80*/  IADD3 RZ, P6, PT, R33, R30, RZ ;  /* 0x0000001e21ff7210 */ /* 0x000fe20007fde0ff */
[----:B------:R-:W-:Y:S01]  /*1be90*/  IMAD.WIDE.U32 R94, R105, 0x3d1, RZ ;  /* 0x000003d1695e7825 */ /* 0x000fe200078e00ff */
[----:B------:R-:W-:-:S02]  /*1bea0*/  SEL R33, RZ, 0x1, P2 ;  /* 0x00000001ff217807 */ /* 0x000fc40001000000 */
[----:B------:R-:W-:Y:S01]  /*1beb0*/  ISETP.GE.U32.AND.EX P1, PT, R40, R97, PT, P1 ;  /* 0x000000612800720c */ /* 0x000fe20003f26110 */
[----:B------:R-:W-:Y:S01]  /*1bec0*/  IMAD.WIDE.U32.X R96, R13, R15, R36, P3 ;  /* 0x0000000f0d607225 */ /* 0x000fe200018e0424 */
[----:B------:R-:W-:Y:S02]  /*1bed0*/  ISETP.GE.U32.AND.EX P0, PT, R103, R40, PT, P0 ;  /* 0x000000286700720c */ /* 0x000fe40003f06100 */
[----:B------:R-:W-:Y:S01]  /*1bee0*/  IADD3 R107, P2, P5, R107, R46, R33 ;  /* 0x0000002e6b6b7210 */ /* 0x000fe20007d5e021 */
[C---:B------:R-:W-:Y:S01]  /*1bef0*/  IMAD.WIDE.U32 R36, P3, R12.reuse, R13, R38 ;  /* 0x0000000d0c247225 */ /* 0x040fe20007860026 */
[----:B------:R-:W-:Y:S02]  /*1bf00*/  SEL R35, RZ, 0x1, P1 ;  /* 0x00000001ff237807 */ /* 0x000fe40000800000 */
[----:B------:R-:W-:Y:S01]  /*1bf10*/  IADD3.X R111, PT, PT, RZ, R47, RZ, P2, P5 ;  /* 0x0000002fff6f7210 */ /* 0x000fe200017ea4ff */
[----:B------:R-:W-:Y:S01]  /*1bf20*/  IMAD.MOV.U32 R40, RZ, RZ, R31 ;  /* 0x000000ffff287224 */ /* 0x000fe200078e001f */
[----:B------:R-:W-:Y:S01]  /*1bf30*/  SEL R31, RZ, 0x1, P0 ;  /* 0x00000001ff1f7807 */ /* 0x000fe20000000000 */
[----:B------:R-:W-:-:S04]  /*1bf40*/  IMAD.WIDE.U32 R32, R12, R12, RZ ;  /* 0x0000000c0c207225 */ /* 0x000fc800078e00ff */
[----:B------:R-:W-:Y:S01]  /*1bf50*/  IMAD.WIDE.U32 R38, R103, 0x3d1, RZ ;  /* 0x000003d167267825 */ /* 0x000fe200078e00ff */
[----:B------:R-:W-:-:S03]  /*1bf60*/  IADD3 R100, P4, PT, R33, R36, RZ ;  /* 0x0000002421647210 */ /* 0x000fc60007f9e0ff */
[----:B------:R-:W-:Y:S01]  /*1bf70*/  IMAD.WIDE.U32.X R40, RZ, R102, R40, P6 ;  /* 0x00000066ff287225 */ /* 0x000fe200030e0428 */
[----:B------:R-:W-:Y:S02]  /*1bf80*/  IADD3 R31, P0, P6, R31, R96, R35 ;  /* 0x000000601f1f7210 */ /* 0x000fe40007e1e023 */
[----:B------:R-:W-:Y:S01]  /*1bf90*/  IADD3 R96, P5, PT, R107, R32, RZ ;  /* 0x000000206b607210 */ /* 0x000fe20007fbe0ff */
[----:B------:R-:W-:Y:S01]  /*1bfa0*/  IMAD.WIDE.U32 R38, P2, RZ, R105, R38 ;  /* 0x00000069ff267225 */ /* 0x000fe20007840026 */
[----:B------:R-:W-:Y:S02]  /*1bfb0*/  IADD3.X R44, PT, PT, RZ, R97, RZ, P0, P6 ;  /* 0x00000061ff2c7210 */ /* 0x000fe400007ec4ff */
[----:B------:R-:W-:Y:S01]  /*1bfc0*/  IADD3 R97, P6, PT, R96, R31, RZ ;  /* 0x0000001f60617210 */ /* 0x000fe20007fde0ff */
[----:B------:R-:W-:Y:S01]  /*1bfd0*/  IMAD.X R111, R100, 0x1, R111, P5 ;  /* 0x00000001646f7824 */ /* 0x000fe200028e066f */
[----:B------:R-:W-:Y:S01]  /*1bfe0*/  IADD3 R35, P1, PT, R40, R94, RZ ;  /* 0x0000005e28237210 */ /* 0x000fe20007f3e0ff */
[----:B------:R-:W-:Y:S01]  /*1bff0*/  IMAD.WIDE.U32 R46, R43, 0x3d1, R42 ;  /* 0x000003d12b2e7825 */ /* 0x000fe200078e002a */
[----:B------:R-:W-:-:S02]  /*1c000*/  IADD3 R31, P5, PT, R95, R38, RZ ;  /* 0x000000265f1f7210 */ /* 0x000fc40007fbe0ff */
[----:B------:R-:W-:Y:S01]  /*1c010*/  ISETP.GE.U32.AND P0, PT, R35, R94, PT ;  /* 0x0000005e2300720c */ /* 0x000fe20003f06070 */
[----:B------:R-:W-:Y:S02]  /*1c020*/  IMAD.X R44, R111, 0x1, R44, P6 ;  /* 0x000000016f2c7824 */ /* 0x000fe400030e062c */
[----:B------:R-:W-:Y:S01]  /*1c030*/  IMAD.X R36, R31, 0x1, R41, P1 ;  /* 0x000000011f247824 */ /* 0x000fe200008e0629 */
[----:B------:R-:W-:Y:S01]  /*1c040*/  ISETP.GE.U32.AND P1, PT, R46, RZ, PT ;  /* 0x000000ff2e00720c */ /* 0x000fe20003f26070 */
[----:B------:R-:W-:-:S03]  /*1c050*/  IMAD.WIDE.U32 R40, R44, 0x3d1, RZ ;  /* 0x000003d12c287825 */ /* 0x000fc600078e00ff */
[----:B------:R-:W-:Y:S01]  /*1c060*/  ISETP.GE.U32.AND.EX P0, PT, R36, R31, PT, P0 ;  /* 0x0000001f2400720c */ /* 0x000fe20003f06100 */
[----:B------:R-:W-:Y:S02]  /*1c070*/  IMAD.X R95, RZ, RZ, RZ, P2 ;  /* 0x000000ffff5f7224 */ /* 0x000fe400010e06ff */
[----:B------:R-:W-:Y:S01]  /*1c080*/  IMAD.MOV.U32 R94, RZ, RZ, R39 ;  /* 0x000000ffff5e7224 */ /* 0x000fe200078e0027 */
[----:B------:R-:W-:Y:S01]  /*1c090*/  SEL R107, RZ, 0x1, P0 ;  /* 0x00000001ff6b7807 */ /* 0x000fe20000000000 */
[----:B------:R-:W-:-:S04]  /*1c0a0*/  IMAD.WIDE.U32 R38, R97, 0x3d1, RZ ;  /* 0x000003d161267825 */ /* 0x000fc800078e00ff */
[----:B------:R-:W-:-:S04]  /*1c0b0*/  IMAD.WIDE.U32.X R94, RZ, R103, R94, P5 ;  /* 0x00000067ff5e7225 */ /* 0x000fc800028e045e */
        /* <DEDUP_REMOVED lines=9> */
[----:B------:R-:W-:Y:S01]  /*1c150*/  ISETP.GE.U32.AND P0, PT, R30, R46, PT ;  /* 0x0000002e1e00720c */ /* 0x000fe20003f06070 */
[----:B------:R-:W-:Y:S01]  /*1c160*/  IMAD.X R39, RZ, RZ, RZ, P6 ;  /* 0x000000ffff277224 */ /* 0x000fe200030e06ff */
        /* <DEDUP_REMOVED lines=27> */
[----:B------:R-:W-:Y:S01]  /*1c320*/  IADD3.X R101, PT, PT, RZ, R33, RZ, P4, P6 ;  /* 0x00000021ff657210 */ /* 0x000fe200027ec4ff */
[----:B------:R-:W-:Y:S01]  /*1c330*/  IMAD.MOV.U32 R38, RZ, RZ, R41 ;  /* 0x000000ffff267224 */ /* 0x000fe200078e0029 */
[----:B------:R-:W-:Y:S02]  /*1c340*/  IADD3 R40, P3, P4, R107, R103, R40 ;  /* 0x000000676b287210 */ /* 0x000fe40007c7e028 */
[----:B------:R-:W-:Y:S01]  /*1c350*/  SEL R37, RZ, 0x1, !P1 ;  /* 0x00000001ff257807 */ /* 0x000fe20004800000 */
[----:B------:R-:W-:Y:S01]  /*1c360*/  IMAD.WIDE.U32 R42, R101, 0x3d1, RZ ;  /* 0x000003d1652a7825 */ /* 0x000fe200078e00ff */
[----:B------:R-:W-:Y:S02]  /*1c370*/  ISETP.GE.U32.AND.EX P0, PT, R94, R109, PT, P0 ;  /* 0x0000006d5e00720c */ /* 0x000fe40003f06100 */
[----:B------:R-:W-:Y:S01]  /*1c380*/  ISETP.EQ.U32.AND P6, PT, R40, R103, PT ;  /* 0x000000672800720c */ /* 0x000fe20003fc2070 */
[----:B------:R-:W-:Y:S01]  /*1c390*/  IMAD.WIDE.U32.X R32, RZ, R44, R38, P5 ;  /* 0x0000002cff207225 */ /* 0x000fe200028e0426 */
        /* <DEDUP_REMOVED lines=54> */
.L_x_363:
        /* <DEDUP_REMOVED lines=34> */
.L_x_362:
[----:B------:R-:W-:Y:S05]  /*1c920*/  BSYNC.RECONVERGENT B1 ;  /* 0x0000000000017941 */ /* 0x000fea0003800200 */
.L_x_361:
        /* <DEDUP_REMOVED lines=9> */
[----:B------:R-:W-:-:S04]  /*1c9c0*/  IMAD.WIDE.U32 R46, R22, R27, RZ ;  /* 0x0000001b162e7225 */ /* 0x000fc800078e00ff */
[----:B------:R-:W-:-:S04]  /*1c9d0*/  IMAD.WIDE.U32.X R44, R29, R29, R44, P0 ;  /* 0x0000001d1d2c7225 */ /* 0x000fc800000e042c */
[----:B------:R-:W-:Y:S01]  /*1c9e0*/  IMAD.WIDE.U32 R40, P6, R29, R22, R40 ;  /* 0x000000161d287225 */ /* 0x000fe200078c0028 */
[----:B------:R-:W-:-:S03]  /*1c9f0*/  IADD3 R39, P5, PT, R44, R46, RZ ;  /* 0x0000002e2c277210 */ /* 0x000fc60007fbe0ff */
[----:B------:R-:W-:Y:S01]  /*1ca00*/  IMAD.WIDE.U32 R94, R27, R22, RZ ;  /* 0x000000161b5e7225 */ /* 0x000fe200078e00ff */
[----:B------:R-:W-:Y:S02]  /*1ca10*/  IADD3 R108, P2, PT, R47, R40, RZ ;  /* 0x000000282f6c7210 */ /* 0x000fe40007f5e0ff */
[----:B------:R-:W-:Y:S01]  /*1ca20*/  ISETP.GE.U32.AND P1, PT, R39, R46, PT ;  /* 0x0000002e2700720c */ /* 0x000fe20003f26070 */
[----:B------:R-:W-:Y:S01]  /*1ca30*/  IMAD.WIDE.U32 R42, P0, R27, R24, R42 ;  /* 0x000000181b2a7225 */ /* 0x000fe2000780002a */
[----:B------:R-:W-:-:S03]  /*1ca40*/  IADD3 R109, P4, PT, R39, R46, RZ ;  /* 0x0000002e276d7210 */ /* 0x000fc60007f9e0ff */
[----:B------:R-:W-:Y:S01]  /*1ca50*/  IMAD.WIDE.U32 R98, R25, R27, RZ ;  /* 0x0000001b19627225 */ /* 0x000fe200078e00ff */
[----:B------:R-:W-:-:S03]  /*1ca60*/  IADD3 RZ, P3, PT, R95, R42, RZ ;  /* 0x0000002a5fff7210 */ /* 0x000fc60007f7e0ff */
[----:B------:R-:W-:Y:S02]  /*1ca70*/  IMAD.X R95, R108, 0x1, R45, P5 ;  /* 0x000000016c5f7824 */ /* 0x000fe400028e062d */
[----:B------:R-:W-:Y:S01]  /*1ca80*/  IMAD.X R47, RZ, RZ, RZ, P0 ;  /* 0x000000ffff2f7224 */ /* 0x000fe200000e06ff */
[----:B------:R-:W-:Y:S01]  /*1ca90*/  ISETP.GE.U32.AND P0, PT, R109, R39, PT ;  /* 0x000000276d00720c */ /* 0x000fe20003f06070 */
[----:B------:R-:W-:Y:S01]  /*1caa0*/  IMAD.MOV.U32 R46, RZ, RZ, R43 ;  /* 0x000000ffff2e7224 */ /* 0x000fe200078e002b */
[----:B------:R-:W-:Y:S01]  /*1cab0*/  ISETP.GE.U32.AND.EX P1, PT, R95, R108, PT, P1 ;  /* 0x0000006c5f00720c */ /* 0x000fe20003f26110 */
[----:B------:R-:W-:-:S03]  /*1cac0*/  IMAD.WIDE.U32 R102, R20, R27, RZ ;  /* 0x0000001b14667225 */ /* 0x000fc600078e00ff */
[----:B------:R-:W-:Y:S01]  /*1cad0*/  SEL R105, RZ, 0x1, P1 ;  /* 0x00000001ff697807 */ /* 0x000fe20000800000 */
        /* <DEDUP_REMOVED lines=11> */
[----:B------:R-:W-:Y:S01]  /*1cb90*/  IMAD.WIDE.U32 R42, P1, R22, R24, R42 ;  /* 0x00000018162a7225 */ /* 0x000fe2000782002a */
[----:B------:R-:W-:Y:S02]  /*1cba0*/  SEL R97, RZ, 0x1, P0 ;  /* 0x00000001ff617807 */ /* 0x000fe40000000000 */
[----:B------:R-:W-:Y:S01]  /*1cbb0*/  IADD3 R101, P0, PT, R105, R44, RZ ;  /* 0x0000002c69657210 */ /* 0x000fe20007f1e0ff */
        /* <DEDUP_REMOVED lines=8> */
[----:B------:R-:W-:Y:S01]  /*1cc40*/  IMAD.MOV.U32 R44, RZ, RZ, R43 ;  /* 0x000000ffff2c7224 */ /* 0x000fe200078e002b */
[----:B------:R-:W-:Y:S01]  /*1cc50*/  ISETP.GE.U32.AND P1, PT, R97, R101, PT ;  /* 0x000000656100720c */ /* 0x000fe20003f26070 */
[----:B------:R-:W-:Y:S01]  /*1cc60*/  IMAD.WIDE.U32 R94, R27, R20, RZ ;  /* 0x000000141b5e7225 */ /* 0x000fe200078e00ff */
[----:B------:R-:W-:Y:S02]  /*1cc70*/  ISETP.GE.U32.AND.EX P0, PT, R103, R26, PT, P0 ;  /* 0x0000001a6700720c */ /* 0x000fe40003f06100 */
[----:B------:R-:W-:Y:S01]  /*1cc80*/  ISETP.GE.U32.AND.EX P1, PT, R28, R103, PT, P1 ;  /* 0x000000671c00720c */ /* 0x000fe20003f26110 */
[----:B------:R-:W-:Y:S01]  /*1cc90*/  IMAD.WIDE.U32 R40, P6, R27, R25, R40 ;  /* 0x000000191b287225 */ /* 0x000fe200078c0028 */
[----:B------:R-:W-:Y:S02]  /*1cca0*/  SEL R26, RZ, 0x1, P0 ;  /* 0x00000001ff1a7807 */ /* 0x000fe40000000000 */
[----:B------:R-:W-:Y:S01]  /*1ccb0*/  SEL R103, RZ, 0x1, P1 ;  /* 0x00000001ff677807 */ /* 0x000fe20000800000 */
[----:B------:R-:W-:Y:S01]  /*1ccc0*/  IMAD.WIDE.U32.X R42, R24, R24, R44, P4 ;  /* 0x00000018182a7225 */ /* 0x000fe200020e042c */
[----:B------:R-:W-:-:S02]  /*1ccd0*/  ISETP.GE.U32.AND P4, PT, R105, R102, PT ;  /* 0x000000666900720c */ /* 0x000fc40003f86070 */
[----:B------:R-:W-:Y:S01]  /*1cce0*/  IADD3 RZ, P2, PT, R95, R40, RZ ;  /* 0x000000285fff7210 */ /* 0x000fe20007f5e0ff */
[----:B------:R-:W-:Y:S01]  /*1ccf0*/  IMAD.WIDE.U32 R100, R23, R27, RZ ;  /* 0x0000001b17647225 */ /* 0x000fe200078e00ff */
[----:B------:R-:W-:-:S03]  /*1cd00*/  ISETP.GE.U32.AND.EX P0, PT, R30, R39, PT, P4 ;  /* 0x000000271e00720c */ /* 0x000fc60003f06140 */
[----:B------:R-:W-:Y:S01]  /*1cd10*/  IMAD.X R95, RZ, RZ, RZ, P6 ;  /* 0x000000ffff5f7224 */ /* 0x000fe200030e06ff */
[----:B------:R-:W-:Y:S01]  /*1cd20*/  IADD3 R103, P4, P6, R103, R42, R26 ;  /* 0x0000002a67677210 */ /* 0x000fe20007e9e01a */
[----:B------:R-:W-:Y:S01]  /*1cd30*/  IMAD.MOV.U32 R94, RZ, RZ, R41 ;  /* 0x000000ffff5e7224 */ /* 0x000fe200078e0029 */
[----:B------:R-:W-:Y:S01]  /*1cd40*/  SEL R107, RZ, 0x1, P0 ;  /* 0x00000001ff6b7807 */ /* 0x000fe20000000000 */
[----:B------:R-:W-:Y:S01]  /*1cd50*/  IMAD.WIDE.U32 R40, R24, R20, RZ ;  /* 0x0000001418287225 */ /* 0x000fe200078e00ff */
[----:B------:R-:W-:-:S03]  /*1cd60*/  IADD3.X R30, PT, PT, RZ, R43, RZ, P4, P6 ;  /* 0x0000002bff1e7210 */ /* 0x000fc600027ec4ff */
        /* <DEDUP_REMOVED lines=21> */
[----:B------:R-:W-:-:S04]  /*1cec0*/  IMAD.WIDE.U32 R98, R27, R21, RZ ;  /* 0x000000151b627225 */ /* 0x000fc800078e00ff */
[----:B------:R-:W-:Y:S01]  /*1ced0*/  IMAD.X R30, R41, 0x1, R30, P0 ;  /* 0x00000001291e7824 */ /* 0x000fe200000e061e */
[----:B------:R-:W-:Y:S01]  /*1cee0*/  ISETP.GE.U32.AND P0, PT, R40, R94, PT ;  /* 0x0000005e2800720c */ /* 0x000fe20003f06070 */
[----:B------:R-:W-:Y:S01]  /*1cef0*/  IMAD.WIDE.U32.X R44, R29, R25, R44, P3 ;  /* 0x000000191d2c7225 */ /* 0x000fe200018e042c */
[----:B------:R-:W-:Y:S02]  /*1cf00*/  ISETP.GE.U32.AND P3, PT, R107, R46, PT ;  /* 0x0000002e6b00720c */ /* 0x000fe40003f66070 */
[----:B------:R-:W-:Y:S02]  /*1cf10*/  ISETP.GE.U32.AND.EX P0, PT, R41, R113, PT, P0 ;  /* 0x000000712900720c */ /* 0x000fe40003f06100 */
[----:B------:R-:W-:Y:S02]  /*1cf20*/  ISETP.GE.U32.AND.EX P3, PT, R106, R100, PT, P3 ;  /* 0x000000646a00720c */ /* 0x000fe40003f66130 */
[----:B------:R-:W-:Y:S02]  /*1cf30*/  SEL R26, RZ, 0x1, P0 ;  /* 0x00000001ff1a7807 */ /* 0x000fe40000000000 */
[----:B------:R-:W-:-:S02]  /*1cf40*/  ISETP.GE.U32.AND P0, PT, R47, R40, PT ;  /* 0x000000282f00720c */ /* 0x000fc40003f06070 */
[----:B------:R-:W-:Y:S02]  /*1cf50*/  SEL R95, RZ, 0x1, P3 ;  /* 0x00000001ff5f7807 */ /* 0x000fe40001800000 */
[----:B------:R-:W-:Y:S01]  /*1cf60*/  ISETP.GE.U32.AND.EX P0, PT, R30, R41, PT, P0 ;  /* 0x000000291e00720c */ /* 0x000fe20003f06100 */
[----:B------:R-:W-:-:S03]  /*1cf70*/  IMAD.WIDE.U32 R40, R29, R21, RZ ;  /* 0x000000151d287225 */ /* 0x000fc600078e00ff */
[----:B------:R-:W-:-:S04]  /*1cf80*/  SEL R111, RZ, 0x1, P0 ;  /* 0x00000001ff6f7807 */ /* 0x000fc80000000000 */
[----:B------:R-:W-:-:S04]  /*1cf90*/  IADD3 R111, P0, P5, R111, R104, R26 ;  /* 0x000000686f6f7210 */ /* 0x000fc80007d1e01a */
[----:B------:R-:W-:Y:S01]  /*1cfa0*/  IADD3.X R117, PT, PT, RZ, R105, RZ, P0, P5 ;  /* 0x00000069ff757210 */ /* 0x000fe200007ea4ff */
[----:B------:R-:W-:Y:S01]  /*1cfb0*/  IMAD.WIDE.U32 R40, P5, R27, R23, R40 ;  /* 0x000000171b287225 */ /* 0x000fe200078a0028 */
[----:B------:R-:W-:-:S03]  /*1cfc0*/  IADD3 R26, P0, PT, R97, R102, RZ ;  /* 0x00000066611a7210 */ /* 0x000fc60007f1e0ff */
[----:B------:R-:W-:Y:S01]  /*1cfd0*/  IMAD.X R103, RZ, RZ, RZ, P5 ;  /* 0x000000ffff677224 */ /* 0x000fe200028e06ff */
[----:B------:R-:W-:Y:S01]  /*1cfe0*/  IADD3 RZ, P5, PT, R99, R40, RZ ;  /* 0x0000002863ff7210 */ /* 0x000fe20007fbe0ff */
[----:B------:R-:W-:Y:S01]  /*1cff0*/  IMAD.X R28, R28, 0x1, R39, P0 ;  /* 0x000000011c1c7824 */ /* 0x000fe200000e0627 */
[----:B------:R-:W-:Y:S01]  /*1d000*/  ISETP.GE.U32.AND P0, PT, R26, R102, PT ;  /* 0x000000661a00720c */ /* 0x000fe20003f06070 */
[----:B------:R-:W-:-:S03]  /*1d010*/  IMAD.WIDE.U32 R98, R23, R22, RZ ;  /* 0x0000001617627225 */ /* 0x000fc600078e00ff */
[----:B------:R-:W-:Y:S01]  /*1d020*/  ISETP.GE.U32.AND.EX P0, PT, R28, R39, PT, P0 ;  /* 0x000000271c00720c */ /* 0x000fe20003f06100 */
[----:B------:R-:W-:Y:S02]  /*1d030*/  IMAD.MOV.U32 R102, RZ, RZ, R41 ;  /* 0x000000ffff667224 */ /* 0x000fe400078e0029 */
[----:B------:R-:W-:Y:S01]  /*1d040*/  IMAD.WIDE.U32 R40, R21, R22, RZ ;  /* 0x0000001615287225 */ /* 0x000fe200078e00ff */
[----:B------:R-:W-:Y:S02]  /*1d050*/  SEL R39, RZ, 0x1, P0 ;  /* 0x00000001ff277807 */ /* 0x000fe40000000000 */
[----:B------:R-:W-:Y:S01]  /*1d060*/  IADD3 R47, P0, PT, R47, R94, RZ ;  /* 0x0000005e2f2f7210 */ /* 0x000fe20007f1e0ff */
        /* <DEDUP_REMOVED lines=8> */
[----:B------:R-:W-:Y:S01]  /*1d0f0*/  IADD3 R98, P0, P3, R40, R102, R95 ;  /* 0x0000006628627210 */ /* 0x000fe20007b1e05f */
[----:B------:R-:W-:-:S03]  /*1d100*/  IMAD.WIDE.U32 R42, R22, R21, RZ ;  /* 0x00000015162a7225 */ /* 0x000fc600078e00ff */
[----:B------:R-:W-:Y:S01]  /*1d110*/  IADD3.X R102, PT, PT, R97, R103, RZ, P0, P3 ;  /* 0x0000006761667210 */ /* 0x000fe200007e64ff */
[C---:B------:R-:W-:Y:S01]  /*1d120*/  IMAD.WIDE.U32.X R44, R24.reuse, R25, R44, P6 ;  /* 0x00000019182c7225 */ /* 0x040fe200030e042c */
        /* <DEDUP_REMOVED lines=22> */
[C---:B------:R-:W-:Y:S01]  /*1d290*/  IMAD.WIDE.U32 R102, R25.reuse, R20, RZ ;  /* 0x0000001419667225 */ /* 0x040fe200078e00ff */
[----:B------:R-:W-:Y:S02]  /*1d2a0*/  SEL R113, RZ, 0x1, P3 ;  /* 0x00000001ff717807 */ /* 0x000fe40001800000 */
[----:B------:R-:W-:Y:S01]  /*1d2b0*/  IADD3.X R106, PT, PT, RZ, R45, RZ, P0, P6 ;  /* 0x0000002dff6a7210 */ /* 0x000fe200007ec4ff */
[----:B------:R-:W-:Y:S01]  /*1d2c0*/  IMAD.WIDE.U32 R44, R25, R21, RZ ;  /* 0x00000015192c7225 */ /* 0x000fe200078e00ff */
[----:B------:R-:W-:-:S03]  /*1d2d0*/  IADD3 R113, P0, P3, R113, R42, R47 ;  /* 0x0000002a71717210 */ /* 0x000fc60007b1e02f */
[----:B------:R-:W-:Y:S01]  /*1d2e0*/  IMAD.X R47, RZ, RZ, RZ, P1 ;  /* 0x000000ffff2f7224 */ /* 0x000fe200008e06ff */
[----:B------:R-:W-:Y:S01]  /*1d2f0*/  IADD3.X R110, PT, PT, RZ, R43, RZ, P0, P3 ;  /* 0x0000002bff6e7210 */ /* 0x000fe200007e64ff */
[----:B------:R-:W-:-:S04]  /*1d300*/  IMAD.WIDE.U32 R102, P0, R20, R25, R102 ;  /* 0x0000001914667225 */ /* 0x000fc80007800066 */
[----:B------:R-:W-:Y:S01]  /*1d310*/  IMAD.MOV.U32 R42, RZ, RZ, R103 ;  /* 0x000000ffff2a7224 */ /* 0x000fe200078e0067 */
[----:B------:R-:W-:Y:S01]  /*1d320*/  IADD3 R104, P1, PT, R95, R102, RZ ;  /* 0x000000665f687210 */ /* 0x000fe20007f3e0ff */
[----:B------:R-:W-:-:S04]  /*1d330*/  IMAD.WIDE.U32 R44, P3, R20, R23, R44 ;  /* 0x00000017142c7225 */ /* 0x000fc8000786002c */
[----:B------:R-:W-:Y:S01]  /*1d340*/  IMAD.X R43, RZ, RZ, RZ, P0 ;  /* 0x000000ffff2b7224 */ /* 0x000fe200000e06ff */
[----:B------:R-:W-:Y:S01]  /*1d350*/  IADD3 R30, P0, PT, R39, R46, RZ ;  /* 0x0000002e271e7210 */ /* 0x000fe20007f1e0ff */
[----:B------:R-:W-:Y:S01]  /*1d360*/  IMAD.X R103, RZ, RZ, RZ, P5 ;  /* 0x000000ffff677224 */ /* 0x000fe200028e06ff */
[----:B------:R-:W-:Y:S01]  /*1d370*/  IADD3 R98, P5, PT, R111, R94, RZ ;  /* 0x0000005e6f627210 */ /* 0x000fe20007fbe0ff */
[----:B------:R-:W-:Y:S01]  /*1d380*/  IMAD.MOV.U32 R102, RZ, RZ, R99 ;  /* 0x000000ffff667224 */ /* 0x000fe200078e0063 */
[----:B------:R-:W-:Y:S01]  /*1d390*/  IADD3 RZ, P6, PT, R105, R44, RZ ;  /* 0x0000002c69ff7210 */ /* 0x000fe20007fde0ff */
[----:B------:R-:W-:Y:S01]  /*1d3a0*/  IMAD.X R39, R107, 0x1, R100, P0 ;  /* 0x000000016b277824 */ /* 0x000fe200000e0664 */
[----:B------:R-:W-:Y:S01]  /*1d3b0*/  ISETP.GE.U32.AND P0, PT, R30, R46, PT ;  /* 0x0000002e1e00720c */ /* 0x000fe20003f06070 */
[----:B------:R-:W-:Y:S01]  /*1d3c0*/  IMAD.X R105, R104, 0x1, R117, P5 ;  /* 0x0000000168697824 */ /* 0x000fe200028e0675 */
[----:B------:R-:W-:Y:S01]  /*1d3d0*/  IADD3 R95, P5, PT, R98, R41, RZ ;  /* 0x00000029625f7210 */ /* 0x000fe20007fbe0ff */
[----:B------:R-:W-:Y:S01]  /*1d3e0*/  IMAD.MOV.U32 R46, RZ, RZ, R101 ;  /* 0x000000ffff2e7224 */ /* 0x000fe200078e0065 */
[----:B------:R-:W-:Y:S01]  /*1d3f0*/  ISETP.GE.U32.AND.EX P0, PT, R39, R100, PT, P0 ;  /* 0x000000642700720c */ /* 0x000fe20003f06100 */
[----:B------:R-:W-:Y:S01]  /*1d400*/  IMAD.X R99, RZ, RZ, RZ, P3 ;  /* 0x000000ffff637224 */ /* 0x000fe200018e06ff */
[----:B------:R-:W-:Y:S01]  /*1d410*/  ISETP.GE.U32.AND P3, PT, R95, R98, PT ;  /* 0x000000625f00720c */ /* 0x000fe20003f66070 */
[----:B------:R-:W-:Y:S01]  /*1d420*/  IMAD.X R44, R105, 0x1, R106, P5 ;  /* 0x00000001692c7824 */ /* 0x000fe200028e066a */
[----:B------:R-:W-:Y:S01]  /*1d430*/  IADD3 R101, P5, PT, R95, R40, RZ ;  /* 0x000000285f657210 */ /* 0x000fe20007fbe0ff */
[----:B------:R-:W-:Y:S01]  /*1d440*/  IMAD.WIDE.U32.X R46, R29, R23, R46, P2 ;  /* 0x000000171d2e7225 */ /* 0x000fe200010e042e */
[----:B------:R-:W-:-:S02]  /*1d450*/  SEL R41, RZ, 0x1, P0 ;  /* 0x00000001ff297807 */ /* 0x000fc40000000000 */
[----:B------:R-:W-:Y:S01]  /*1d460*/  ISETP.GE.U32.AND P2, PT, R98, R94, PT ;  /* 0x0000005e6200720c */ /* 0x000fe20003f46070 */
[C---:B------:R-:W-:Y:S01]  /*1d470*/  IMAD.X R100, R44.reuse, 0x1, R97, P5 ;  /* 0x000000012c647824 */ /* 0x040fe200028e0661 */
[----:B------:R-:W-:Y:S01]  /*1d480*/  IADD3 R41, P0, P5, R101, R46, R41 ;  /* 0x0000002e65297210 */ /* 0x000fe20007d1e029 */
[----:B------:R-:W-:Y:S01]  /*1d490*/  IMAD.WIDE.U32 R94, R23, R20, RZ ;  /* 0x00000014175e7225 */ /* 0x000fe200078e00ff */
[----:B------:R-:W-:Y:S02]  /*1d4a0*/  ISETP.GE.U32.AND.EX P2, PT, R105, R104, PT, P2 ;  /* 0x000000686900720c */ /* 0x000fe40003f46120 */
[----:B------:R-:W-:Y:S01]  /*1d4b0*/  ISETP.GE.U32.AND.EX P3, PT, R44, R105, PT, P3 ;  /* 0x000000692c00720c */ /* 0x000fe20003f66130 */
[----:B------:R-:W-:Y:S01]  /*1d4c0*/  IMAD.WIDE.U32.X R42, R25, R25, R42, P1 ;  /* 0x00000019192a7225 */ /* 0x000fe200008e042a */
[----:B------:R-:W-:Y:S02]  /*1d4d0*/  IADD3.X R111, PT, PT, R100, R47, RZ, P0, P5 ;  /* 0x0000002f646f7210 */ /* 0x000fe400007ea4ff */
[----:B------:R-:W-:Y:S01]  /*1d4e0*/  ISETP.GE.U32.AND P0, PT, R101, R40, PT ;  /* 0x000000286500720c */ /* 0x000fe20003f06070 */
[----:B------:R-:W-:Y:S01]  /*1d4f0*/  IMAD.MOV.U32 R98, RZ, RZ, R45 ;  /* 0x000000ffff627224 */ /* 0x000fe200078e002d */
[----:B------:R-:W-:Y:S01]  /*1d500*/  ISETP.GE.U32.AND P1, PT, R41, R101, PT ;  /* 0x000000652900720c */ /* 0x000fe20003f26070 */
[----:B------:R-:W-:Y:S01]  /*1d510*/  IMAD.WIDE.U32 R44, P5, R25, R21, R94 ;  /* 0x00000015192c7225 */ /* 0x000fe200078a005e */
[----:B------:R-:W-:-:S02]  /*1d520*/  SEL R40, RZ, 0x1, P2 ;  /* 0x00000001ff287807 */ /* 0x000fc40001000000 */
        /* <DEDUP_REMOVED lines=9> */
[----:B------:R-:W-:Y:S01]  /*1d5c0*/  IMAD.WIDE.U32.X R102, R24, R23, R102, P4 ;  /* 0x0000001718667225 */ /* 0x000fe200020e0466 */
[----:B------:R-:W-:-:S02]  /*1d5d0*/  SEL R40, RZ, 0x1, P0 ;  /* 0x00000001ff287807 */ /* 0x000fc40000000000 */
[----:B------:R-:W-:Y:S01]  /*1d5e0*/  IADD3.X R119, PT, PT, RZ, R43, RZ, P3, P5 ;  /* 0x0000002bff777210 */ /* 0x000fe20001fea4ff */
[----:B------:R-:W-:Y:S01]  /*1d5f0*/  IMAD.MOV.U32 R46, RZ, RZ, R45 ;  /* 0x000000ffff2e7224 */ /* 0x000fe200078e002d */
[----:B------:R-:W-:Y:S01]  /*1d600*/  IADD3 R102, P1, P3, R95, R102, R40 ;  /* 0x000000665f667210 */ /* 0x000fe20007b3e028 */
[----:B------:R-:W-:Y:S01]  /*1d610*/  IMAD.WIDE.U32 R104, P4, R21, R23, R104 ;  /* 0x0000001715687225 */ /* 0x000fe20007880068 */
[----:B------:R-:W-:Y:S02]  /*1d620*/  IADD3 R40, P0, PT, R113, R94, RZ ;  /* 0x0000005e71287210 */ /* 0x000fe40007f1e0ff */
[----:B------:R-:W-:Y:S01]  /*1d630*/  IADD3.X R113, PT, PT, RZ, R103, RZ, P1, P3 ;  /* 0x00000067ff717210 */ /* 0x000fe20000fe64ff */
[----:B------:R-:W-:-:S04]  /*1d640*/  IMAD.WIDE.U32 R44, R21, R21, RZ ;  /* 0x00000015152c7225 */ /* 0x000fc800078e00ff */
[----:B------:R-:W-:Y:S01]  /*1d650*/  IMAD.X R43, RZ, RZ, RZ, P4 ;  /* 0x000000ffff2b7224 */ /* 0x000fe200020e06ff */
[----:B------:R-:W-:Y:S01]  /*1d660*/  IADD3 R104, P4, PT, R45, R104, RZ ;  /* 0x000000682d687210 */ /* 0x000fe20007f9e0ff */
[----:B------:R-:W-:Y:S01]  /*1d670*/  IMAD.WIDE.U32 R106, R111, 0x3d1, RZ ;  /* 0x000003d16f6a7825 */ /* 0x000fe200078e00ff */
[----:B------:R-:W-:-:S03]  /*1d680*/  IADD3 R45, P1, PT, R40, R97, RZ ;  /* 0x00000061282d7210 */ /* 0x000fc60007f3e0ff */
[----:B------:R-:W-:Y:S01]  /*1d690*/  IMAD.WIDE.U32.X R98, R25, R23, R98, P6 ;  /* 0x0000001719627225 */ /* 0x000fe200030e0462 */
[----:B------:R-:W-:-:S03]  /*1d6a0*/  ISETP.GE.U32.AND P6, PT, R40, R94, PT ;  /* 0x0000005e2800720c */ /* 0x000fc60003fc6070 */
        /* <DEDUP_REMOVED lines=14> */
[----:B------:R-:W-:Y:S01]  /*1d790*/  IADD3 R103, P6, PT, R45, R102, RZ ;  /* 0x000000662d677210 */ /* 0x000fe20007fde0ff */
[----:B------:R-:W-:Y:S01]  /*1d7a0*/  IMAD.X R95, RZ, RZ, RZ, P5 ;  /* 0x000000ffff5f7224 */ /* 0x000fe200028e06ff */
[----:B------:R-:W-:Y:S01]  /*1d7b0*/  SEL R105, RZ, 0x1, P0 ;  /* 0x00000001ff697807 */ /* 0x000fe20000000000 */
[----:B------:R-:W-:Y:S01]  /*1d7c0*/  IMAD.IADD R101, R106, 0x1, R101 ;  /* 0x000000016a657824 */ /* 0x000fe200078e0265 */
[----:B------:R-:W-:Y:S01]  /*1d7d0*/  ISETP.GE.U32.AND P5, PT, R103, R45, PT ;  /* 0x0000002d6700720c */ /* 0x000fe20003fa6070 */
[----:B------:R-:W-:Y:S01]  /*1d7e0*/  IMAD.X R113, R40, 0x1, R113, P6 ;  /* 0x0000000128717824 */ /* 0x000fe200030e0671 */
[----:B------:R-:W-:Y:S01]  /*1d7f0*/  ISETP.GE.U32.AND P6, PT, R45, R94, PT ;  /* 0x0000005e2d00720c */ /* 0x000fe20003fc6070 */
[----:B------:R-:W-:Y:S01]  /*1d800*/  IMAD.WIDE.U32.X R46, R25, R23, R46, P2 ;  /* 0x00000017192e7225 */ /* 0x000fe200010e042e */
[----:B------:R-:W-:-:S02]  /*1d810*/  ISETP.GE.U32.AND P1, PT, R100, RZ, PT ;  /* 0x000000ff6400720c */ /* 0x000fc40003f26070 */
[----:B------:R-:W-:Y:S01]  /*1d820*/  ISETP.GE.U32.AND.EX P6, PT, R40, R117, PT, P6 ;  /* 0x000000752800720c */ /* 0x000fe20003fc6160 */
[----:B------:R-:W-:Y:S01]  /*1d830*/  IMAD.MOV.U32 R94, RZ, RZ, R107 ;  /* 0x000000ffff5e7224 */ /* 0x000fe200078e006b */
[----:B------:R-:W-:Y:S01]  /*1d840*/  ISETP.GE.U32.AND.EX P5, PT, R113, R40, PT, P5 ;  /* 0x000000287100720c */ /* 0x000fe20003fa6150 */
[----:B------:R-:W-:Y:S01]  /*1d850*/  IMAD.WIDE.U32.X R42, R23, R23, R42, P4 ;  /* 0x00000017172a7225 */ /* 0x000fe200020e042a */
[----:B------:R-:W-:Y:S02]  /*1d860*/  IADD3 R105, P0, P2, R105, R98, R97 ;  /* 0x0000006269697210 */ /* 0x000fe40007a1e061 */
[----:B------:R-:W-:Y:S02]  /*1d870*/  SEL R97, RZ, 0x1, P6 ;  /* 0x00000001ff617807 */ /* 0x000fe40003000000 */
[----:B------:R-:W-:Y:S02]  /*1d880*/  SEL R45, RZ, 0x1, P5 ;  /* 0x00000001ff2d7807 */ /* 0x000fe40002800000 */
[----:B------:R-:W-:Y:S01]  /*1d890*/  ISETP.GE.U32.AND.EX P1, PT, R101, R41, PT, P1 ;  /* 0x000000296500720c */ /* 0x000fe20003f26110 */
[----:B------:R-:W-:Y:S01]  /*1d8a0*/  IMAD.WIDE.U32 R40, R27, R27, R100 ;  /* 0x0000001b1b287225 */ /* 0x000fe200078e0064 */
[----:B------:R-:W-:-:S02]  /*1d8b0*/  IADD3.X R107, PT, PT, RZ, R99, RZ, P0, P2 ;  /* 0x00000063ff6b7210 */ /* 0x000fc400007e44ff */
[----:B------:R-:W-:Y:S01]  /*1d8c0*/  IADD3 R46, P0, P6, R45, R46, R97 ;  /* 0x0000002e2d2e7210 */ /* 0x000fe20007e1e061 */
[----:B------:R-:W-:Y:S01]  /*1d8d0*/  IMAD.WIDE.U32.X R98, RZ, R111, R94, P3 ;  /* 0x0000006fff627225 */ /* 0x000fe200018e045e */
[-C--:B------:R-:W-:Y:S02]  /*1d8e0*/  IADD3 R45, P2, PT, R105, R44.reuse, RZ ;  /* 0x0000002c692d7210 */ /* 0x080fe40007f5e0ff */
[----:B------:R-:W-:Y:S01]  /*1d8f0*/  IADD3.X R105, PT, PT, RZ, R47, RZ, P0, P6 ;  /* 0x0000002fff697210 */ /* 0x000fe200007ec4ff */
[----:B------:R-:W-:Y:S01]  /*1d900*/  IMAD.WIDE.U32 R94, R113, 0x3d1, RZ ;  /* 0x000003d1715e7825 */ /* 0x000fe200078e00ff */
[C---:B------:R-:W-:Y:S02]  /*1d910*/  ISETP.GE.U32.AND P4, PT, R45.reuse, R44, PT ;  /* 0x0000002c2d00720c */ /* 0x040fe40003f86070 */
[----:B------:R-:W-:Y:S01]  /*1d920*/  ISETP.GE.U32.AND P5, PT, R40, R100, PT ;  /* 0x000000642800720c */ /* 0x000fe20003fa6070 */
[----:B------:R-:W-:Y:S01]  /*1d930*/  IMAD.IADD R102, R96, 0x1, R41 ;  /* 0x0000000160667824 */ /* 0x000fe200078e0229 */
[----:B------:R-:W-:Y:S01]  /*1d940*/  IADD3 R41, P0, PT, R45, R46, RZ ;  /* 0x0000002e2d297210 */ /* 0x000fe20007f1e0ff */
[----:B------:R-:W-:-:S02]  /*1d950*/  IMAD.X R46, R104, 0x1, R107, P2 ;  /* 0x00000001682e7824 */ /* 0x000fc400010e066b */
[----:B------:R-:W-:Y:S01]  /*1d960*/  IMAD.WIDE.U32 R96, R103, 0x3d1, RZ ;  /* 0x000003d167607825 */ /* 0x000fe200078e00ff */
[----:B------:R-:W-:Y:S02]  /*1d970*/  ISETP.GE.U32.AND P3, PT, R41, R45, PT ;  /* 0x0000002d2900720c */ /* 0x000fe40003f66070 */
[----:B------:R-:W-:Y:S01]  /*1d980*/  ISETP.GE.U32.AND.EX P4, PT, R46, R104, PT, P4 ;  /* 0x000000682e00720c */ /* 0x000fe20003f86140 */
[----:B------:R-:W-:Y:S01]  /*1d990*/  IMAD.WIDE.U32 R94, P2, RZ, R103, R94 ;  /* 0x00000067ff5e7225 */ /* 0x000fe2000784005e */
[-C--:B------:R-:W-:Y:S02]  /*1d9a0*/  IADD3 R47, P6, PT, R98, R96.reuse, RZ ;  /* 0x00000060622f7210 */ /* 0x080fe40007fde0ff */
[----:B------:R-:W-:Y:S01]  /*1d9b0*/  SEL R98, RZ, 0x1, P1 ;  /* 0x00000001ff627807 */ /* 0x000fe20000800000 */
        /* <DEDUP_REMOVED lines=8> */
[----:B------:R-:W-:Y:S02]  /*1da40*/  SEL R107, RZ, 0x1, P3 ;  /* 0x00000001ff6b7807 */ /* 0x000fe40001800000 */
[----:B------:R-:W-:Y:S01]  /*1da50*/  IADD3 R98, P3, P4, R47, R111, R98 ;  /* 0x0000006f2f627210 */ /* 0x000fe20007c7e062 */
[----:B------:R-:W-:Y:S01]  /*1da60*/  IMAD.WIDE.U32 R46, R105, 0x3d1, RZ ;  /* 0x000003d1692e7825 */ /* 0x000fe200078e00ff */
[C---:B------:R-:W-:Y:S02]  /*1da70*/  ISETP.GE.U32.AND.EX P0, PT, R104.reuse, R97, PT, P0 ;  /* 0x000000616800720c */ /* 0x040fe40003f06100 */
[----:B------:R-:W-:Y:S01]  /*1da80*/  IADD3.X R104, PT, PT, R104, R103, RZ, P3, P4 ;  /* 0x0000006768687210 */ /* 0x000fe20001fe84ff */
[----:B------:R-:W-:Y:S01]  /*1da90*/  IMAD.WIDE.U32.X R96, RZ, R113, R44, P2 ;  /* 0x00000071ff607225 */ /* 0x000fe200010e042c */
[----:B------:R-:W-:-:S02]  /*1daa0*/  IADD3 R107, P4, P6, R107, R42, R94 ;  /* 0x0000002a6b6b7210 */ /* 0x000fc40007e9e05e */
[----:B------:R-:W-:Y:S01]  /*1dab0*/  ISETP.EQ.U32.AND P3, PT, R98, R111, PT ;  /* 0x0000006f6200720c */ /* 0x000fe20003f62070 */
[----:B------:R-:W-:Y:S01]  /*1dac0*/  IMAD.WIDE.U32 R44, R41, 0x3d1, RZ ;  /* 0x000003d1292c7825 */ /* 0x000fe200078e00ff */
[----:B------:R-:W-:Y:S02]  /*1dad0*/  SEL R99, RZ, 0x1, P0 ;  /* 0x00000001ff637807 */ /* 0x000fe40000000000 */
[----:B------:R-:W-:Y:S01]  /*1dae0*/  ISETP.GE.U32.AND.EX P5, PT, R102, R101, PT, P5 ;  /* 0x000000656600720c */ /* 0x000fe20003fa6150 */
[----:B------:R-:W-:Y:S01]  /*1daf0*/  IMAD.WIDE.U32 R94, P0, RZ, R41, R46 ;  /* 0x00000029ff5e7225 */ /* 0x000fe2000780002e */
[----:B------:R-:W-:Y:S02]  /*1db00*/  IADD3.X R117, PT, PT, RZ, R43, RZ, P4, P6 ;  /* 0x0000002bff757210 */ /* 0x000fe400027ec4ff */
[----:B------:R-:W-:Y:S01]  /*1db10*/  ISETP.LT.U32.AND P2, PT, R98, R111, PT ;  /* 0x0000006f6200720c */ /* 0x000fe20003f41070 */
[----:B------:R-:W-:Y:S01]  /*1db20*/  IMAD.X R47, RZ, RZ, RZ, P0 ;  /* 0x000000ffff2f7224 */ /* 0x000fe200000e06ff */
[----:B------:R-:W-:Y:S01]  /*1db30*/  ISETP.EQ.AND.EX P6, PT, R104, R103, !P1, P3 ;  /* 0x000000676800720c */ /* 0x000fe20004fc2330 */
[----:B------:R-:W-:Y:S01]  /*1db40*/  IMAD.MOV.U32 R46, RZ, RZ, R95 ;  /* 0x000000ffff2e7224 */ /* 0x000fe200078e005f */
[----:B------:R-:W-:-:S02]  /*1db50*/  IADD3 R43, P1, P4, R44, R96, R99 ;  /* 0x000000602c2b7210 */ /* 0x000fc40007c3e063 */
[----:B------:R-:W-:Y:S02]  /*1db60*/  IADD3 R45, P3, PT, R45, R94, RZ ;  /* 0x0000005e2d2d7210 */ /* 0x000fe40007f7e0ff */
[----:B------:R-:W-:Y:S01]  /*1db70*/  SEL R42, RZ, 0x1, P5 ;  /* 0x00000001ff2a7807 */ /* 0x000fe20002800000 */
[----:B------:R-:W0:Y:S01]  /*1db80*/  LDC.64 R94, c[0x3][0x8] ;  /* 0x00c00200ff5e7b82 */ /* 0x000e220000000a00 */
[----:B------:R-:W-:Y:S01]  /*1db90*/  ISETP.LT.U32.OR.EX P2, PT, R104, R103, P6, P2 ;  /* 0x000000676800720c */ /* 0x000fe20003741520 */
[----:B------:R-:W-:Y:S01]  /*1dba0*/  IMAD.WIDE.U32.X R46, RZ, R105, R46, P3 ;  /* 0x00000069ff2e7225 */ /* 0x000fe200018e042e */
[----:B------:R-:W-:Y:S02]  /*1dbb0*/  IADD3.X R96, PT, PT, R45, R97, RZ, P1, P4 ;  /* 0x000000612d607210 */ /* 0x000fe40000fe84ff */
[----:B------:R-:W-:Y:S02]  /*1dbc0*/  IADD3 R103, P1, P6, R42, R98, R109 ;  /* 0x000000622a677210 */ /* 0x000fe40007e3e06d */
[----:B------:R-:W-:-:S02]  /*1dbd0*/  SEL R98, RZ, 0x1, !P2 ;  /* 0x00000001ff627807 */ /* 0x000fc40005000000 */
[----:B------:R-:W-:Y:S02]  /*1dbe0*/  IADD3.X R104, PT, PT, RZ, R104, R108, P1, P6 ;  /* 0x00000068ff687210 */ /* 0x000fe40000fec46c */
[C---:B------:R-:W-:Y:S02]  /*1dbf0*/  IADD3 R98, P0, P1, R43.reuse, R113, R98 ;  /* 0x000000712b627210 */ /* 0x040fe4000791e062 */
[----:B------:R-:W-:Y:S01]  /*1dc00*/  ISETP.GE.U32.AND P4, PT, R43, R44, PT ;  /* 0x0000002c2b00720c */ /* 0x000fe20003f86070 */
[----:B------:R-:W-:Y:S01]  /*1dc10*/  IMAD.WIDE.U32 R42, R117, 0x3d1, RZ ;  /* 0x000003d1752a7825 */ /* 0x000fe200078e00ff */
[----:B------:R-:W-:Y:S02]  /*1dc20*/  IADD3.X R100, PT, PT, R96, R41, RZ, P0, P1 ;  /* 0x0000002960647210 */ /* 0x000fe400007e24ff */
[----:B------:R-:W-:Y:S02]  /*1dc30*/  ISETP.EQ.U32.AND P6, PT, R98, R113, PT ;  /* 0x000000716200720c */ /* 0x000fe40003fc2070 */
[----:B------:R-:W-:Y:S01]  /*1dc40*/  ISETP.GE.U32.AND.EX P4, PT, R96, R45, PT, P4 ;  /* 0x0000002d6000720c */ /* 0x000fe20003f86140 */
[----:B------:R-:W-:Y:S01]  /*1dc50*/  IMAD.WIDE.U32 R44, R107, 0x3d1, RZ ;  /* 0x000003d16b2c7825 */ /* 0x000fe200078e00ff */
        /* <DEDUP_REMOVED lines=14> */
[----:B------:R-:W-:Y:S02]  /*1dd40*/  IADD3 R42, P3, P4, R109, R105, R42 ;  /* 0x000000696d2a7210 */ /* 0x000fe40007c7e02a */
[----:B------:R-:W-:Y:S02]  /*1dd50*/  SEL R47, RZ, 0x1, !P2 ;  /* 0x00000001ff2f7807 */ /* 0x000fe40005000000 */
[----:B------:R-:W-:-:S02]  /*1dd60*/  IADD3.X R46, PT, PT, R106, R107, RZ, P3, P4 ;  /* 0x0000006b6a2e7210 */ /* 0x000fc40001fe84ff */
[----:B------:R-:W-:Y:S02]  /*1dd70*/  IADD3 R47, P4, P5, R47, R98, R26 ;  /* 0x000000622f2f7210 */ /* 0x000fe40007d9e01a */
[----:B------:R-:W2:Y:S01]  /*1dd80*/  LDC.64 R98, c[0x3][0x10] ;  /* 0x00c00400ff627b82 */ /* 0x000ea20000000a00 */
        /* <DEDUP_REMOVED lines=28> */
[----:B------:R-:W-:Y:S02]  /*1df50*/  IADD3 R43, P0, P6, R109, R42, R30 ;  /* 0x0000002a6d2b7210 */ /* 0x000fe40007e1e01e */
[----:B------:R-:W-:Y:S02]  /*1df60*/  SEL R109, RZ, 0x1, !P4 ;  /* 0x00000001ff6d7807 */ /* 0x000fe40006000000 */
[----:B------:R-:W-:Y:S02]  /*1df70*/  IADD3.X R106, PT, PT, RZ, R46, R39, P0, P6 ;  /* 0x0000002eff6a7210 */ /* 0x000fe400007ec427 */
[----:B0-----:R-:W-:Y:S02]  /*1df80*/  ISETP.GE.U32.AND P0, PT, R31, R100, PT ;  /* 0x000000641f00720c */ /* 0x001fe40003f06070 */
[----:B------:R-:W-:-:S02]  /*1df90*/  IADD3 R28, P6, PT, R111, R44, RZ ;  /* 0x0000002c6f1c7210 */ /* 0x000fc40007fde0ff */
[----:B------:R-:W-:Y:S02]  /*1dfa0*/  ISETP.EQ.U32.AND P4, PT, R42, R105, PT ;  /* 0x000000692a00720c */ /* 0x000fe40003f82070 */
[----:B------:R-:W-:Y:S01]  /*1dfb0*/  ISETP.GE.U32.AND.EX P0, PT, R32, R101, PT, P0 ;  /* 0x000000652000720c */ /* 0x000fe20003f06100 */
[----:B------:R-:W-:Y:S01]  /*1dfc0*/  IMAD.X R44, RZ, RZ, R45, P6 ;  /* 0x000000ffff2c7224 */ /* 0x000fe200030e062d */
[----:B------:R-:W-:Y:S01]  /*1dfd0*/  ISETP.LT.U32.AND P6, PT, R42, R105, PT ;  /* 0x000000692a00720c */ /* 0x000fe20003fc1070 */
[----:B------:R-:W-:Y:S01]  /*1dfe0*/  IMAD.MOV.U32 R45, RZ, RZ, R40 ;  /* 0x000000ffff2d7224 */ /* 0x000fe200078e0028 */
[CC--:B------:R-:W-:Y:S02]  /*1dff0*/  ISETP.EQ.AND.EX P4, PT, R46.reuse, R107.reuse, P1, P4 ;  /* 0x0000006b2e00720c */ /* 0x0c0fe40000f82340 */
[----:B------:R-:W-:Y:S02]  /*1e000*/  ISETP.EQ.U32.AND P1, PT, R43, R30, PT ;  /* 0x0000001e2b00720c */ /* 0x000fe40003f22070 */
[----:B------:R-:W-:-:S02]  /*1e010*/  ISETP.LT.U32.OR.EX P6, PT, R46, R107, P4, P6 ;  /* 0x0000006b2e00720c */ /* 0x000fc400027c1560 */
[----:B------:R-:W-:Y:S02]  /*1e020*/  ISETP.LT.U32.AND P4, PT, R43, R30, PT ;  /* 0x0000001e2b00720c */ /* 0x000fe40003f81070 */
[CC--:B------:R-:W-:Y:S02]  /*1e030*/  ISETP.EQ.AND.EX P2, PT, R106.reuse, R39.reuse, P2, P1 ;  /* 0x000000276a00720c */ /* 0x0c0fe40001742310 */
[----:B------:R-:W-:Y:S02]  /*1e040*/  ISETP.LT.U32.AND P1, PT, R37, R98, PT ;  /* 0x000000622500720c */ /* 0x000fe40003f21070 */
[----:B------:R-:W-:Y:S02]  /*1e050*/  ISETP.LT.U32.OR.EX P4, PT, R106, R39, P2, P4 ;  /* 0x000000276a00720c */ /* 0x000fe40001781540 */
[----:B------:R-:W-:Y:S02]  /*1e060*/  ISETP.LT.U32.OR.EX P1, PT, R38, R99, P5, P1 ;  /* 0x000000632600720c */ /* 0x000fe40002f21510 */
[----:B------:R-:W-:-:S02]  /*1e070*/  @P0 ISETP.NE.U32.AND P2, PT, R31, R100, PT ;  /* 0x000000641f00020c */ /* 0x000fc40003f45070 */
[----:B------:R-:W-:Y:S02]  /*1e080*/  SEL R26, RZ, 0x1, !P6 ;  /* 0x00000001ff1a7807 */ /* 0x000fe40007000000 */
[----:B------:R-:W-:Y:S02]  /*1e090*/  SEL R39, RZ, 0x1, P3 ;  /* 0x00000001ff277807 */ /* 0x000fe40001800000 */
[----:B------:R-:W-:Y:S02]  /*1e0a0*/  PLOP3.LUT P5, PT, PT, PT, PT, 0x8, 0x80 ;  /* 0x000000000080781c */ /* 0x000fe40003fae170 */
[----:B------:R-:W-:Y:S02]  /*1e0b0*/  @P0 ISETP.NE.OR.EX P5, PT, R32, R101, !P1, P2 ;  /* 0x000000652000020c */ /* 0x000fe40004fa5720 */
[----:B------:R-:W-:Y:S02]  /*1e0c0*/  IADD3 R117, P0, P2, R28, R117, R26 ;  /* 0x000000751c757210 */ /* 0x000fe40007a1e01a */
[----:B------:R-:W-:-:S02]  /*1e0d0*/  SEL R42, RZ, 0x1, !P4 ;  /* 0x00000001ff2a7807 */ /* 0x000fc40006000000 */
[----:B------:R-:W-:Y:S02]  /*1e0e0*/  IADD3 R28, P4, PT, R39, R94, RZ ;  /* 0x0000005e271c7210 */ /* 0x000fe40007f9e0ff */
[----:B------:R-:W-:Y:S02]  /*1e0f0*/  SEL R39, RZ, 0x1, !P1 ;  /* 0x00000001ff277807 */ /* 0x000fe40004800000 */
[----:B------:R-:W-:Y:S02]  /*1e100*/  IADD3.X R44, PT, PT, R44, RZ, RZ, P0, P2 ;  /* 0x000000ff2c2c7210 */ /* 0x000fe400007e44ff */
[----:B------:R-:W-:Y:S02]  /*1e110*/  IADD3 R42, P6, PT, R42, R117, RZ ;  /* 0x000000752a2a7210 */ /* 0x000fe40007fde0ff */
[----:B------:R-:W-:Y:S02]  /*1e120*/  IADD3 R40, P2, PT, R39, R100, RZ ;  /* 0x0000006427287210 */ /* 0x000fe40007f5e0ff */
[----:B------:R-:W-:Y:S01]  /*1e130*/  IADD3 R30, P3, PT, R109, R98, RZ ;  /* 0x000000626d1e7210 */ /* 0x000fe20007f7e0ff */
[----:B------:R-:W-:Y:S01]  /*1e140*/  IMAD.X R44, RZ, RZ, R44, P6 ;  /* 0x000000ffff2c7224 */ /* 0x000fe200030e062c */
[----:B------:R-:W-:Y:S01]  /*1e150*/  SEL R28, R28, RZ, P5 ;  /* 0x000000ff1c1c7207 */ /* 0x000fe20002800000 */
[----:B------:R-:W-:Y:S01]  /*1e160*/  IMAD.X R39, RZ, RZ, R101, P2 ;  /* 0x000000ffff277224 */ /* 0x000fe200010e0665 */
[----:B------:R-:W-:-:S02]  /*1e170*/  ISETP.NE.U32.AND P2, PT, R42, RZ, PT ;  /* 0x000000ff2a00720c */ /* 0x000fc40003f45070 */
[----:B------:R-:W-:Y:S02]  /*1e180*/  SEL R26, R30, RZ, P5 ;  /* 0x000000ff1e1a7207 */ /* 0x000fe40002800000 */
[----:B------:R-:W-:Y:S02]  /*1e190*/  ISETP.NE.AND.EX P2, PT, R44, RZ, PT, P2 ;  /* 0x000000ff2c00720c */ /* 0x000fe40003f45320 */
[----:B------:R-:W-:Y:S01]  /*1e1a0*/  IADD3 R26, P1, PT, R37, -R26, RZ ;  /* 0x8000001a251a7210 */ /* 0x000fe20007f3e0ff */
[----:B------:R-:W-:Y:S01]  /*1e1b0*/  IMAD.X R37, RZ, RZ, R99, P3 ;  /* 0x000000ffff257224 */ /* 0x000fe200018e0663 */
[----:B------:R-:W-:Y:S02]  /*1e1c0*/  SEL R30, R96, RZ, P5 ;  /* 0x000000ff601e7207 */ /* 0x000fe40002800000 */
[----:B------:R-:W-:Y:S01]  /*1e1d0*/  IADD3 R28, P0, PT, R35, -R28, RZ ;  /* 0x8000001c231c7210 */ /* 0x000fe20007f1e0ff */
[----:B------:R-:W-:Y:S01]  /*1e1e0*/  IMAD.X R35, RZ, RZ, R95, P4 ;  /* 0x000000ffff237224 */ /* 0x000fe200020e065f */
[----:B------:R-:W-:-:S02]  /*1e1f0*/  SEL R40, R40, RZ, P5 ;  /* 0x000000ff28287207 */ /* 0x000fc40002800000 */
[----:B------:R-:W-:Y:S02]  /*1e200*/  IADD3 R30, P3, PT, R33, -R30, RZ ;  /* 0x8000001e211e7210 */ /* 0x000fe40007f7e0ff */
[----:B------:R-:W-:Y:S02]  /*1e210*/  SEL R33, R37, RZ, P5 ;  /* 0x000000ff25217207 */ /* 0x000fe40002800000 */
[----:B------:R-:W-:Y:S02]  /*1e220*/  IADD3 R31, P4, PT, R31, -R40, RZ ;  /* 0x800000281f1f7210 */ /* 0x000fe40007f9e0ff */
[----:B------:R-:W-:Y:S01]  /*1e230*/  SEL R35, R35, RZ, P5 ;  /* 0x000000ff23237207 */ /* 0x000fe20002800000 */
[----:B------:R-:W-:Y:S01]  /*1e240*/  IMAD.X R33, R38, 0x1, ~R33, P1 ;  /* 0x0000000126217824 */ /* 0x000fe200008e0e21 */
        /* <DEDUP_REMOVED lines=13> */
.L_x_366:
        /* <DEDUP_REMOVED lines=34> */
.L_x_365:
[----:B------:R-:W-:Y:S05]  /*1e540*/  BSYNC.RECONVERGENT B1 ;  /* 0x0000000000017941 */ /* 0x000fea0003800200 */
.L_x_364:
[----:B------:R-:W-:Y:S01]  /*1e550*/  ISETP.NE.U32.AND P4, PT, R103, R94, PT ;  /* 0x0000005e6700720c */ /* 0x000fe20003f85070 */
[----:B------:R-:W-:Y:S01]  /*1e560*/  BSSY.RECONVERGENT B1, `(.L_x_367) ;  /* 0x00001f8000017945 */ /* 0x000fe20003800200 */
[----:B------:R-:W-:Y:S02]  /*1e570*/  ISETP.GE.U32.AND P0, PT, R43, R100, PT ;  /* 0x000000642b00720c */ /* 0x000fe40003f06070 */
[CC--:B------:R-:W-:Y:S02]  /*1e580*/  ISETP.LT.U32.AND P2, PT, R45.reuse, R96.reuse, PT ;  /* 0x000000602d00720c */ /* 0x0c0fe40003f41070 */
        /* <DEDUP_REMOVED lines=9> */
[C---:B------:R-:W-:Y:S02]  /*1e620*/  ISETP.EQ.AND.EX P6, PT, R104.reuse, R95, !P3, P6 ;  /* 0x0000005f6800720c */ /* 0x040fe40005fc2360 */
        /* <DEDUP_REMOVED lines=15> */
[----:B------:R-:W-:Y:S02]  /*1e720*/  SEL R34, R34, RZ, P1 ;  /* 0x000000ff22227207 */ /* 0x000fe40000800000 */
[----:B------:R-:W-:Y:S02]  /*1e730*/  IADD3 R32, P6, PT, R45, -R32, RZ ;  /* 0x800000202d207210 */ /* 0x000fe40007fde0ff */
[----:B------:R-:W-:-:S02]  /*1e740*/  SEL R40, R40, RZ, P1 ;  /* 0x000000ff28287207 */ /* 0x000fc40000800000 */
[----:B------:R-:W-:Y:S01]  /*1e750*/  IADD3 R34, P4, PT, R47, -R34, RZ ;  /* 0x800000222f227210 */ /* 0x000fe20007f9e0ff */
[----:B------:R-:W-:Y:S01]  /*1e760*/  IMAD.WIDE.U32 R44, R131, R32, RZ ;  /* 0x00000020832c7225 */ /* 0x000fe200078e00ff */
[----:B------:R-:W-:Y:S02]  /*1e770*/  SEL R47, R97, RZ, P1 ;  /* 0x000000ff612f7207 */ /* 0x000fe40000800000 */
[----:B------:R-:W-:Y:S01]  /*1e780*/  IADD3 R40, P3, PT, R43, -R40, RZ ;  /* 0x800000282b287210 */ /* 0x000fe20007f7e0ff */
[----:B------:R-:W-:Y:S01]  /*1e790*/  IMAD.X R43, RZ, RZ, R95, P0 ;  /* 0x000000ffff2b7224 */ /* 0x000fe200000e065f */
[----:B------:R-:W-:Y:S01]  /*1e7a0*/  SEL R36, R36, RZ, P1 ;  /* 0x000000ff24247207 */ /* 0x000fe20000800000 */
[----:B------:R-:W-:Y:S01]  /*1e7b0*/  IMAD.X R38, R102, 0x1, ~R47, P6 ;  /* 0x0000000166267824 */ /* 0x000fe200030e0e2f */
[----:B------:R-:W-:Y:S01]  /*1e7c0*/  SEL R42, R42, RZ, P1 ;  /* 0x000000ff2a2a7207 */ /* 0x000fe20000800000 */
[----:B------:R-:W-:Y:S01]  /*1e7d0*/  IMAD.WIDE.U32 R46, R127, R32, RZ ;  /* 0x000000207f2e7225 */ /* 0x000fe200078e00ff */
[----:B------:R-:W-:-:S02]  /*1e7e0*/  IADD3 R36, P5, PT, R103, -R36, RZ ;  /* 0x8000002467247210 */ /* 0x000fc40007fbe0ff */
[----:B------:R-:W-:Y:S01]  /*1e7f0*/  SEL R43, R43, RZ, P1 ;  /* 0x000000ff2b2b7207 */ /* 0x000fe20000800000 */
[----:B------:R-:W-:Y:S02]  /*1e800*/  IMAD.X R103, RZ, RZ, R101, P2 ;  /* 0x000000ffff677224 */ /* 0x000fe400010e0665 */
[----:B------:R-:W-:-:S03]  /*1e810*/  IMAD.WIDE.U32 R44, P0, R127, R38, R44 ;  /* 0x000000267f2c7225 */ /* 0x000fc6000780002c */
[----:B------:R-:W-:Y:S01]  /*1e820*/  SEL R103, R103, RZ, P1 ;  /* 0x000000ff67677207 */ /* 0x000fe20000800000 */
[----:B------:R-:W-:Y:S02]  /*1e830*/  IMAD.X R41, R41, 0x1, ~R42, P4 ;  /* 0x0000000129297824 */ /* 0x000fe400020e0e2a */
[----:B------:R-:W-:Y:S01]  /*1e840*/  IMAD.X R105, RZ, RZ, RZ, P0 ;  /* 0x000000ffff697224 */ /* 0x000fe200000e06ff */
[----:B------:R-:W-:Y:S01]  /*1e850*/  IADD3 RZ, P0, PT, R47, R44, RZ ;  /* 0x0000002c2fff7210 */ /* 0x000fe20007f1e0ff */
[----:B------:R-:W-:Y:S02]  /*1e860*/  IMAD.X R42, R104, 0x1, ~R43, P5 ;  /* 0x00000001682a7824 */ /* 0x000fe400028e0e2b */
[----:B------:R-:W-:Y:S02]  /*1e870*/  IMAD.MOV.U32 R104, RZ, RZ, R45 ;  /* 0x000000ffff687224 */ /* 0x000fe400078e002d */
[----:B------:R-:W-:Y:S02]  /*1e880*/  IMAD R44, R42, R127, RZ ;  /* 0x0000007f2a2c7224 */ /* 0x000fe400078e02ff */
[----:B------:R-:W-:-:S02]  /*1e890*/  IMAD.X R43, R106, 0x1, ~R103, P3 ;  /* 0x000000016a2b7824 */ /* 0x000fc400018e0e67 */
        /* <DEDUP_REMOVED lines=19> */
[----:B------:R-:W-:Y:S01]  /*1e9d0*/  IMAD.WIDE.U32 R116, R34, R127, RZ ;  /* 0x0000007f22747225 */ /* 0x000fe200078e00ff */
[----:B------:R-:W-:-:S03]  /*1e9e0*/  IADD3 RZ, P6, PT, R45, R110, RZ ;  /* 0x0000006e2dff7210 */ /* 0x000fc60007fde0ff */
[C---:B------:R-:W-:Y:S02]  /*1e9f0*/  IMAD R133, R131.reuse, R34, R102 ;  /* 0x0000002283857224 */ /* 0x040fe400078e0266 */
[----:B------:R-:W-:-:S04]  /*1ea00*/  IMAD.WIDE.U32.X R108, R131, R42, R108, P2 ;  /* 0x0000002a836c7225 */ /* 0x000fc800010e046c */
[----:B------:R-:W-:Y:S01]  /*1ea10*/  IMAD.WIDE.U32 R46, R121, R32, RZ ;  /* 0x00000020792e7225 */ /* 0x000fe200078e00ff */
[----:B------:R-:W-:-:S03]  /*1ea20*/  IADD3 R125, P2, P4, R116, R108, R125 ;  /* 0x0000006c747d7210 */ /* 0x000fc60007c5e07d */
[-C--:B------:R-:W-:Y:S02]  /*1ea30*/  IMAD R104, R38, R115.reuse, RZ ;  /* 0x0000007326687224 */ /* 0x080fe400078e02ff */
[----:B------:R-:W-:Y:S02]  /*1ea40*/  IMAD.IADD R133, R117, 0x1, R133 ;  /* 0x0000000175857824 */ /* 0x000fe400078e0285 */
[----:B------:R-:W-:-:S03]  /*1ea50*/  IMAD.WIDE.U32 R44, R32, R115, RZ ;  /* 0x00000073202c7225 */ /* 0x000fc600078e00ff */
[----:B------:R-:W-:Y:S01]  /*1ea60*/  IADD3.X R110, PT, PT, R133, R109, RZ, P2, P4 ;  /* 0x0000006d856e7210 */ /* 0x000fe200017e84ff */
[----:B------:R-:W-:Y:S01]  /*1ea70*/  IMAD.WIDE.U32 R102, R121, R36, RZ ;  /* 0x0000002479667225 */ /* 0x000fe200078e00ff */
[----:B------:R-:W-:-:S03]  /*1ea80*/  IADD3 R130, P4, PT, R119, R44, RZ ;  /* 0x0000002c77827210 */ /* 0x000fc60007f9e0ff */
[----:B------:R-:W-:-:S04]  /*1ea90*/  IMAD.WIDE.U32 R106, R115, R32, RZ ;  /* 0x00000020736a7225 */ /* 0x000fc800078e00ff */
[----:B------:R-:W-:Y:S02]  /*1eaa0*/  IMAD R113, R121, R32, R104 ;  /* 0x0000002079717224 */ /* 0x000fe400078e0268 */
[----:B------:R-:W-:-:S04]  /*1eab0*/  IMAD.WIDE.U32 R46, P0, R115, R38, R46 ;  /* 0x00000026732e7225 */ /* 0x000fc8000780002e */
[----:B------:R-:W-:Y:S01]  /*1eac0*/  IMAD.WIDE.U32 R104, R115, R36, RZ ;  /* 0x0000002473687225 */ /* 0x000fe200078e00ff */
[----:B------:R-:W-:-:S03]  /*1ead0*/  IADD3 RZ, P2, PT, R107, R46, RZ ;  /* 0x0000002e6bff7210 */ /* 0x000fc60007f5e0ff */
[----:B------:R-:W-:-:S04]  /*1eae0*/  IMAD.WIDE.U32 R102, P3, R115, R42, R102 ;  /* 0x0000002a73667225 */ /* 0x000fc80007860066 */
        /* <DEDUP_REMOVED lines=8> */
[----:B------:R-:W-:-:S03]  /*1eb70*/  IMAD.WIDE.U32 R104, R36, R115, RZ ;  /* 0x0000007324687225 */ /* 0x000fc600078e00ff */
[----:B------:R-:W-:Y:S01]  /*1eb80*/  SEL R117, RZ, 0x1, P0 ;  /* 0x00000001ff757807 */ /* 0x000fe20000000000 */
[----:B------:R-:W-:Y:S02]  /*1eb90*/  IMAD R119, R121, R36, R46 ;  /* 0x0000002479777224 */ /* 0x000fe400078e022e */
[----:B------:R-:W-:Y:S02]  /*1eba0*/  IMAD.MOV.U32 R108, RZ, RZ, R47 ;  /* 0x000000ffff6c7224 */ /* 0x000fe400078e002f */
        /* <DEDUP_REMOVED lines=12> */
[C---:B------:R-:W-:Y:S01]  /*1ec70*/  IADD3.X R135, PT, PT, R44.reuse, R109, RZ, P0, P1 ;  /* 0x0000006d2c877210 */ /* 0x040fe200007e24ff */
[----:B------:R-:W-:Y:S01]  /*1ec80*/  IMAD.WIDE.U32 R46, R129, R32, RZ ;  /* 0x00000020812e7225 */ /* 0x000fe200078e00ff */
[----:B------:R-:W-:Y:S02]  /*1ec90*/  ISETP.GE.U32.AND P0, PT, R105, R104, PT ;  /* 0x000000686900720c */ /* 0x000fe40003f06070 */
[----:B------:R-:W-:Y:S01]  /*1eca0*/  ISETP.GE.U32.AND P1, PT, R117, R105, PT ;  /* 0x000000697500720c */ /* 0x000fe20003f26070 */
[----:B------:R-:W-:Y:S01]  /*1ecb0*/  IMAD.WIDE.U32 R108, R131, R40, RZ ;  /* 0x00000028836c7225 */ /* 0x000fe200078e00ff */
[----:B------:R-:W-:-:S02]  /*1ecc0*/  ISETP.GE.U32.AND.EX P0, PT, R44, R119, PT, P0 ;  /* 0x000000772c00720c */ /* 0x000fc40003f06100 */
[----:B------:R-:W-:Y:S01]  /*1ecd0*/  ISETP.GE.U32.AND.EX P1, PT, R135, R44, PT, P1 ;  /* 0x0000002c8700720c */ /* 0x000fe20003f26110 */
[----:B------:R-:W-:Y:S01]  /*1ece0*/  IMAD R44, R43, R127, RZ ;  /* 0x0000007f2b2c7224 */ /* 0x000fe200078e02ff */
[----:B------:R-:W-:Y:S01]  /*1ecf0*/  ISETP.GE.U32.AND.EX P3, PT, R110, R133, PT, P3 ;  /* 0x000000856e00720c */ /* 0x000fe20003f66130 */
[----:B------:R-:W-:Y:S02]  /*1ed00*/  IMAD.MOV.U32 R106, RZ, RZ, R103 ;  /* 0x000000ffff6a7224 */ /* 0x000fe400078e0067 */
[----:B------:R-:W-:Y:S01]  /*1ed10*/  IMAD.WIDE.U32 R110, R40, R127, RZ ;  /* 0x0000007f286e7225 */ /* 0x000fe200078e00ff */
[----:B------:R-:W-:-:S03]  /*1ed20*/  SEL R119, RZ, 0x1, P3 ;  /* 0x00000001ff777807 */ /* 0x000fc60001800000 */
[C---:B------:R-:W-:Y:S01]  /*1ed30*/  IMAD R125, R131.reuse, R40, R44 ;  /* 0x00000028837d7224 */ /* 0x040fe200078e022c */
[----:B------:R-:W-:Y:S01]  /*1ed40*/  SEL R44, RZ, 0x1, P0 ;  /* 0x00000001ff2c7807 */ /* 0x000fe20000000000 */
[----:B------:R-:W-:-:S04]  /*1ed50*/  IMAD.WIDE.U32.X R112, R131, R41, R112, P6 ;  /* 0x0000002983707225 */ /* 0x000fc800030e0470 */
[----:B------:R-:W-:-:S04]  /*1ed60*/  IMAD.WIDE.U32 R104, R53, R32, RZ ;  /* 0x0000002035687225 */ /* 0x000fc800078e00ff */
[----:B------:R-:W-:-:S04]  /*1ed70*/  IMAD.WIDE.U32 R46, P3, R53, R38, R46 ;  /* 0x00000026352e7225 */ /* 0x000fc8000786002e */
[----:B------:R-:W-:Y:S01]  /*1ed80*/  IMAD.IADD R125, R111, 0x1, R125 ;  /* 0x000000016f7d7824 */ /* 0x000fe200078e027d */
[----:B------:R-:W-:Y:S01]  /*1ed90*/  SEL R111, RZ, 0x1, P1 ;  /* 0x00000001ff6f7807 */ /* 0x000fe20000800000 */
[----:B------:R-:W-:Y:S01]  /*1eda0*/  IMAD.WIDE.U32.X R106, R121, R42, R106, P5 ;  /* 0x0000002a796a7225 */ /* 0x000fe200028e046a */
[----:B------:R-:W-:Y:S02]  /*1edb0*/  IADD3 R119, P0, P5, R110, R112, R119 ;  /* 0x000000706e777210 */ /* 0x000fe40007d1e077 */
[----:B------:R-:W-:Y:S01]  /*1edc0*/  IADD3 RZ, P1, PT, R105, R46, RZ ;  /* 0x0000002e69ff7210 */ /* 0x000fe20007f3e0ff */
[----:B------:R-:W-:Y:S01]  /*1edd0*/  IMAD R114, R41, R115, RZ ;  /* 0x0000007329727224 */ /* 0x000fe200078e02ff */
[----:B------:R-:W-:Y:S01]  /*1ede0*/  IADD3.X R112, PT, PT, R125, R113, RZ, P0, P5 ;  /* 0x000000717d707210 */ /* 0x000fe200007ea4ff */
[----:B------:R-:W-:-:S04]  /*1edf0*/  IMAD.WIDE.U32 R102, R127, R40, RZ ;  /* 0x000000287f667225 */ /* 0x000fc800078e00ff */
        /* <DEDUP_REMOVED lines=11> */
[-C--:B------:R-:W-:Y:S01]  /*1eeb0*/  IMAD R107, R38, R53.reuse, RZ ;  /* 0x00000035266b7224 */ /* 0x080fe200078e02ff */
[----:B------:R-:W-:Y:S01]  /*1eec0*/  ISETP.GE.U32.AND P0, PT, R119, R110, PT ;  /* 0x0000006e7700720c */ /* 0x000fe20003f06070 */
[----:B------:R-:W-:Y:S01]  /*1eed0*/  IMAD.X R106, R111, 0x1, R112, P6 ;  /* 0x000000016f6a7824 */ /* 0x000fe200030e0670 */
[----:B------:R-:W-:Y:S01]  /*1eee0*/  ISETP.GE.U32.AND P4, PT, R46, R104, PT ;  /* 0x000000682e00720c */ /* 0x000fe20003f86070 */
[----:B------:R-:W-:Y:S01]  /*1eef0*/  IMAD.WIDE.U32 R44, R32, R53, RZ ;  /* 0x00000035202c7225 */ /* 0x000fe200078e00ff */
[----:B------:R-:W-:-:S02]  /*1ef00*/  ISETP.GE.U32.AND.EX P6, PT, R112, R125, PT, P0 ;  /* 0x0000007d7000720c */ /* 0x000fc40003fc6100 */
[----:B------:R-:W-:Y:S01]  /*1ef10*/  IADD3 R113, P0, PT, R46, R113, RZ ;  /* 0x000000712e717210 */ /* 0x000fe20007f1e0ff */
[----:B------:R-:W-:Y:S01]  /*1ef20*/  IMAD.MOV.U32 R104, RZ, RZ, R109 ;  /* 0x000000ffff687224 */ /* 0x000fe200078e006d */
[C---:B------:R-:W-:Y:S01]  /*1ef30*/  ISETP.GE.U32.AND.EX P4, PT, R106.reuse, R111, PT, P4 ;  /* 0x0000006f6a00720c */ /* 0x040fe20003f86140 */
[----:B------:R-:W-:Y:S01]  /*1ef40*/  IMAD R109, R129, R32, R107 ;  /* 0x00000020816d7224 */ /* 0x000fe200078e026b */
[----:B------:R-:W-:Y:S01]  /*1ef50*/  SEL R137, RZ, 0x1, P6 ;  /* 0x00000001ff897807 */ /* 0x000fe20003000000 */
[----:B------:R-:W-:Y:S01]  /*1ef60*/  IMAD.X R141, R106, 0x1, R141, P0 ;  /* 0x000000016a8d7824 */ /* 0x000fe200000e068d */
[----:B------:R-:W-:Y:S01]  /*1ef70*/  SEL R108, RZ, 0x1, P4 ;  /* 0x00000001ff6c7807 */ /* 0x000fe20002000000 */
[-C--:B------:R-:W-:Y:S01]  /*1ef80*/  IMAD R107, R43, R115.reuse, RZ ;  /* 0x000000732b6b7224 */ /* 0x080fe200078e02ff */
[----:B------:R-:W-:Y:S01]  /*1ef90*/  ISETP.GE.U32.AND P6, PT, R113, R46, PT ;  /* 0x0000002e7100720c */ /* 0x000fe20003fc6070 */
[----:B------:R-:W-:Y:S01]  /*1efa0*/  IMAD.IADD R46, R45, 0x1, R109 ;  /* 0x000000012d2e7824 */ /* 0x000fe200078e026d */
[----:B------:R-:W-:Y:S01]  /*1efb0*/  IADD3 R126, P4, PT, R117, R44, RZ ;  /* 0x0000002c757e7210 */ /* 0x000fe20007f9e0ff */
[----:B------:R-:W-:Y:S01]  /*1efc0*/  IMAD.WIDE.U32 R124, R40, R115, RZ ;  /* 0x00000073287c7225 */ /* 0x000fe200078e00ff */
[----:B------:R-:W-:-:S02]  /*1efd0*/  ISETP.GE.U32.AND.EX P6, PT, R141, R106, PT, P6 ;  /* 0x0000006a8d00720c */ /* 0x000fc40003fc6160 */
[----:B------:R-:W-:Y:S01]  /*1efe0*/  ISETP.GE.U32.AND P0, PT, R126, R44, PT ;  /* 0x0000002c7e00720c */ /* 0x000fe20003f06070 */
[----:B------:R-:W-:Y:S01]  /*1eff0*/  IMAD R109, R121, R40, R107 ;  /* 0x00000028796d7224 */ /* 0x000fe200078e026b */
[----:B------:R-:W-:Y:S01]  /*1f000*/  SEL R133, RZ, 0x1, P6 ;  /* 0x00000001ff857807 */ /* 0x000fe20003000000 */
[----:B------:R-:W-:-:S04]  /*1f010*/  IMAD.WIDE.U32.X R106, R131, R43, R104, P5 ;  /* 0x0000002b836a7225 */ /* 0x000fc800028e0468 */
[----:B------:R-:W-:Y:S01]  /*1f020*/  IMAD.X R135, R46, 0x1, R135, P4 ;  /* 0x000000012e877824 */ /* 0x000fe200020e0687 */
[----:B------:R-:W-:Y:S01]  /*1f030*/  IADD3 R137, P5, P6, R124, R106, R137 ;  /* 0x0000006a7c897210 */ /* 0x000fe20007ebe089 */
[----:B------:R-:W-:-:S04]  /*1f040*/  IMAD.WIDE.U32 R104, R129, R36, RZ ;  /* 0x0000002481687225 */ /* 0x000fc800078e00ff */
[----:B------:R-:W-:Y:S02]  /*1f050*/  IMAD.IADD R128, R125, 0x1, R109 ;  /* 0x000000017d807824 */ /* 0x000fe400078e026d */
[----:B------:R-:W-:Y:S01]  /*1f060*/  IMAD.X R109, RZ, RZ, RZ, P3 ;  /* 0x000000ffff6d7224 */ /* 0x000fe200018e06ff */
[----:B------:R-:W-:Y:S01]  /*1f070*/  ISETP.GE.U32.AND.EX P3, PT, R135, R46, PT, P0 ;  /* 0x0000002e8700720c */ /* 0x000fe20003f66100 */
[----:B------:R-:W-:Y:S01]  /*1f080*/  IMAD.WIDE.U32.X R102, R121, R41, R102, P2 ;  /* 0x0000002979667225 */ /* 0x000fe200010e0466 */
[----:B------:R-:W-:Y:S02]  /*1f090*/  IADD3.X R139, PT, PT, R128, R107, RZ, P5, P6 ;  /* 0x0000006b808b7210 */ /* 0x000fe40002fec4ff */
[----:B------:R-:W-:Y:S01]  /*1f0a0*/  SEL R136, RZ, 0x1, P3 ;  /* 0x00000001ff887807 */ /* 0x000fe20001800000 */
[----:B------:R-:W-:Y:S01]  /*1f0b0*/  IMAD R46, R42, R53, RZ ;  /* 0x000000352a2e7224 */ /* 0x000fe200078e02ff */
[----:B------:R-:W-:Y:S01]  /*1f0c0*/  IADD3 R133, P4, P5, R133, R102, R108 ;  /* 0x0000006685857210 */ /* 0x000fe20007d9e06c */
[----:B------:R-:W-:-:S03]  /*1f0d0*/  IMAD.WIDE.U32 R44, R53, R36, RZ ;  /* 0x00000024352c7225 */ /* 0x000fc600078e00ff */
[----:B------:R-:W-:Y:S01]  /*1f0e0*/  IADD3.X R125, PT, PT, RZ, R103, RZ, P4, P5 ;  /* 0x00000067ff7d7210 */ /* 0x000fe200027ea4ff */
[----:B------:R-:W-:-:S04]  /*1f0f0*/  IMAD.WIDE.U32 R104, P2, R53, R42, R104 ;  /* 0x0000002a35687225 */ /* 0x000fc80007840068 */
[----:B------:R-:W-:Y:S01]  /*1f100*/  IMAD.WIDE.U32 R116, R129, R34, RZ ;  /* 0x0000002281747225 */ /* 0x000fe200078e00ff */
[----:B------:R-:W-:-:S03]  /*1f110*/  IADD3 RZ, P6, PT, R45, R104, RZ ;  /* 0x000000682dff7210 */ /* 0x000fc60007fde0ff */
[----:B------:R-:W-:-:S04]  /*1f120*/  IMAD.WIDE.U32 R106, R36, R53, RZ ;  /* 0x00000035246a7225 */ /* 0x000fc800078e00ff */
[----:B------:R-:W-:Y:S02]  /*1f130*/  IMAD R119, R129, R36, R46 ;  /* 0x0000002481777224 */ /* 0x000fe400078e022e */
[----:B------:R-:W-:Y:S02]  /*1f140*/  IMAD.MOV.U32 R108, RZ, RZ, R47 ;  /* 0x000000ffff6c7224 */ /* 0x000fe400078e002f */
[----:B------:R-:W-:-:S04]  /*1f150*/  IMAD.WIDE.U32 R110, R121, R40, RZ ;  /* 0x00000028796e7225 */ /* 0x000fc800078e00ff */
[----:B------:R-:W-:Y:S01]  /*1f160*/  IMAD.IADD R104, R107, 0x1, R119 ;  /* 0x000000016b687824 */ /* 0x000fe200078e0277 */
[----:B------:R-:W-:Y:S01]  /*1f170*/  IADD3 R107, P5, PT, R113, R106, RZ ;  /* 0x0000006a716b7210 */ /* 0x000fe20007fbe0ff */
[----:B------:R-:W-:-:S04]  /*1f180*/  IMAD.WIDE.U32 R44, R53, R34, RZ ;  /* 0x00000022352c7225 */ /* 0x000fc800078e00ff */
[----:B------:R-:W-:-:S04]  /*1f190*/  IMAD.WIDE.U32 R102, R49, R32, RZ ;  /* 0x0000002031667225 */ /* 0x000fc800078e00ff */
[----:B------:R-:W-:-:S04]  /*1f1a0*/  IMAD.WIDE.U32 R116, P0, R53, R41, R116 ;  /* 0x0000002935747225 */ /* 0x000fc80007800074 */
[----:B------:R-:W-:-:S04]  /*1f1b0*/  IMAD.WIDE.U32.X R108, R129, R38, R108, P1 ;  /* 0x00000026816c7225 */ /* 0x000fc800008e046c */
[----:B------:R-:W-:-:S04]  /*1f1c0*/  IMAD.WIDE.U32 R110, P4, R115, R43, R110 ;  /* 0x0000002b736e7225 */ /* 0x000fc8000788006e */
[----:B------:R-:W-:-:S04]  /*1f1d0*/  IMAD.WIDE.U32 R112, R115, R40, RZ ;  /* 0x0000002873707225 */ /* 0x000fc800078e00ff */
[----:B------:R-:W-:Y:S01]  /*1f1e0*/  IMAD.X R141, R104, 0x1, R141, P5 ;  /* 0x00000001688d7824 */ /* 0x000fe200028e068d */
[----:B------:R-:W-:Y:S01]  /*1f1f0*/  IADD3 R136, P3, P5, R107, R108, R136 ;  /* 0x0000006c6b887210 */ /* 0x000fe20007d7e088 */
[----:B------:R-:W-:Y:S01]  /*1f200*/  IMAD.X R119, RZ, RZ, RZ, P2 ;  /* 0x000000ffff777224 */ /* 0x000fe200010e06ff */
[----:B------:R-:W-:Y:S01]  /*1f210*/  IADD3 RZ, P2, PT, R45, R116, RZ ;  /* 0x000000742dff7210 */ /* 0x000fe20007f5e0ff */
[----:B------:R-:W-:Y:S01]  /*1f220*/  IMAD.WIDE.U32 R46, R51, R32, RZ ;  /* 0x00000020332e7225 */ /* 0x000fe200078e00ff */
[----:B------:R-:W-:Y:S02]  /*1f230*/  IADD3.X R116, PT, PT, R141, R109, RZ, P3, P5 ;  /* 0x0000006d8d747210 */ /* 0x000fe40001fea4ff */
[----:B------:R-:W-:Y:S01]  /*1f240*/  ISETP.GE.U32.AND P5, PT, R107, R106, PT ;  /* 0x0000006a6b00720c */ /* 0x000fe20003fa6070 */
[----:B------:R-:W-:-:S03]  /*1f250*/  IMAD.WIDE.U32 R102, P1, R51, R38, R102 ;  /* 0x0000002633667225 */ /* 0x000fc60007820066 */
[----:B------:R-:W-:Y:S01]  /*1f260*/  ISETP.GE.U32.AND.EX P5, PT, R141, R104, PT, P5 ;  /* 0x000000688d00720c */ /* 0x000fe20003fa6150 */
[----:B------:R-:W-:Y:S01]  /*1f270*/  IMAD.X R45, RZ, RZ, RZ, P4 ;  /* 0x000000ffff2d7224 */ /* 0x000fe200020e06ff */
[----:B------:R-:W-:Y:S01]  /*1f280*/  IADD3 RZ, P4, PT, R113, R110, RZ ;  /* 0x0000006e71ff7210 */ /* 0x000fe20007f9e0ff */
[----:B------:R-:W-:Y:S01]  /*1f290*/  IMAD.MOV.U32 R44, RZ, RZ, R111 ;  /* 0x000000ffff2c7224 */ /* 0x000fe200078e006f */
[----:B------:R-:W-:Y:S01]  /*1f2a0*/  IADD3 RZ, P3, PT, R47, R102, RZ ;  /* 0x000000662fff7210 */ /* 0x000fe20007f7e0ff */
[----:B------:R-:W-:Y:S01]  /*1f2b0*/  IMAD.WIDE.U32 R46, R49, R36, RZ ;  /* 0x00000024312e7225 */ /* 0x000fe200078e00ff */
[----:B------:R-:W-:-:S03]  /*1f2c0*/  SEL R102, RZ, 0x1, P5 ;  /* 0x00000001ff667807 */ /* 0x000fc60002800000 */
[----:B------:R-:W-:-:S04]  /*1f2d0*/  IMAD.WIDE.U32.X R120, R121, R43, R44, P4 ;  /* 0x0000002b79787225 */ /* 0x000fc800020e042c */
[----:B------:R-:W-:-:S04]  /*1f2e0*/  IMAD.WIDE.U32 R44, R129, R40, RZ ;  /* 0x00000028812c7225 */ /* 0x000fc800078e00ff */
[----:B------:R-:W-:Y:S02]  /*1f2f0*/  IMAD.MOV.U32 R118, RZ, RZ, R105 ;  /* 0x000000ffff767224 */ /* 0x000fe400078e0069 */
        /* <DEDUP_REMOVED lines=14> */
[----:B------:R-:W-:Y:S01]  /*1f3e0*/  IMAD.MOV.U32 R114, RZ, RZ, R117 ;  /* 0x000000ffff727224 */ /* 0x000fe200078e0075 */
[----:B------:R-:W-:Y:S01]  /*1f3f0*/  IADD3 RZ, P0, PT, R111, R44, RZ ;  /* 0x0000002c6fff7210 */ /* 0x000fe20007f1e0ff */
[----:B------:R-:W-:Y:S01]  /*1f400*/  IMAD.X R113, RZ, RZ, RZ, P1 ;  /* 0x000000ffff717224 */ /* 0x000fe200008e06ff */
[----:B------:R-:W-:Y:S01]  /*1f410*/  IADD3 RZ, P1, PT, R105, R108, RZ ;  /* 0x0000006c69ff7210 */ /* 0x000fe20007f3e0ff */
[----:B------:R-:W-:Y:S02]  /*1f420*/  IMAD.MOV.U32 R104, RZ, RZ, R47 ;  /* 0x000000ffff687224 */ /* 0x000fe400078e002f */
[----:B------:R-:W-:Y:S02]  /*1f430*/  IMAD R47, R38, R51, RZ ;  /* 0x00000033262f7224 */ /* 0x000fe400078e02ff */
[----:B------:R-:W-:Y:S02]  /*1f440*/  IMAD.X R105, RZ, RZ, RZ, P4 ;  /* 0x000000ffff697224 */ /* 0x000fe400020e06ff */
[----:B------:R-:W-:-:S02]  /*1f450*/  IMAD.MOV.U32 R112, RZ, RZ, R103 ;  /* 0x000000ffff707224 */ /* 0x000fc400078e0067 */
[----:B------:R-:W-:Y:S02]  /*1f460*/  IMAD.MOV.U32 R106, RZ, RZ, R45 ;  /* 0x000000ffff6a7224 */ /* 0x000fe400078e002d */
[----:B------:R-:W-:Y:S01]  /*1f470*/  IMAD.WIDE.U32.X R114, R129, R41, R114, P2 ;  /* 0x0000002981727225 */ /* 0x000fe200010e0472 */
[----:B------:R-:W-:-:S03]  /*1f480*/  IADD3 R103, P2, P4, R141, R118, R102 ;  /* 0x000000768d677210 */ /* 0x000fc60007c5e066 */
[----:B------:R-:W-:Y:S01]  /*1f490*/  IMAD.WIDE.U32 R44, R32, R51, RZ ;  /* 0x00000033202c7225 */ /* 0x000fe200078e00ff */
[----:B------:R-:W-:Y:S02]  /*1f4a0*/  IADD3.X R108, PT, PT, RZ, R119, RZ, P2, P4 ;  /* 0x00000077ff6c7210 */ /* 0x000fe400017e84ff */
[----:B------:R-:W-:Y:S01]  /*1f4b0*/  IADD3 R133, P4, PT, R137, R133, RZ ;  /* 0x0000008589857210 */ /* 0x000fe20007f9e0ff */
[----:B------:R-:W-:Y:S01]  /*1f4c0*/  IMAD R46, R38, R127, RZ ;  /* 0x0000007f262e7224 */ /* 0x000fe200078e02ff */
[----:B------:R-:W-:Y:S01]  /*1f4d0*/  IADD3 R136, P2, PT, R136, R44, RZ ;  /* 0x0000002c88887210 */ /* 0x000fe20007f5e0ff */
[-C--:B------:R-:W-:Y:S02]  /*1f4e0*/  IMAD R47, R49, R32.reuse, R47 ;  /* 0x00000020312f7224 */ /* 0x080fe400078e022f */
[----:B------:R-:W-:Y:S02]  /*1f4f0*/  IMAD R131, R131, R32, R46 ;  /* 0x0000002083837224 */ /* 0x000fe400078e022e */
[----:B------:R-:W-:-:S02]  /*1f500*/  IMAD R46, R41, R53, RZ ;  /* 0x00000035292e7224 */ /* 0x000fc400078e02ff */
[----:B------:R-:W-:Y:S02]  /*1f510*/  IMAD.IADD R102, R45, 0x1, R47 ;  /* 0x000000012d667824 */ /* 0x000fe400078e022f */
[C---:B------:R-:W-:Y:S02]  /*1f520*/  IMAD R141, R129.reuse, R34, R46 ;  /* 0x00000022818d7224 */ /* 0x040fe400078e022e */
[----:B------:R-:W-:Y:S01]  /*1f530*/  IMAD.WIDE.U32.X R106, R129, R43, R106, P0 ;  /* 0x0000002b816a7225 */ /* 0x000fe200000e046a */
[----:B------:R-:W-:-:S03]  /*1f540*/  ISETP.GE.U32.AND P0, PT, R137, R124, PT ;  /* 0x0000007c8900720c */ /* 0x000fc60003f06070 */
[----:B------:R-:W-:Y:S01]  /*1f550*/  IMAD.X R45, RZ, RZ, RZ, P5 ;  /* 0x000000ffff2d7224 */ /* 0x000fe200028e06ff */
[----:B------:R-:W-:Y:S01]  /*1f560*/  ISETP.GE.U32.AND P5, PT, R136, R44, PT ;  /* 0x0000002c8800720c */ /* 0x000fe20003fa6070 */
[----:B------:R-:W-:Y:S01]  /*1f570*/  IMAD.X R111, R102, 0x1, R116, P2 ;  /* 0x00000001666f7824 */ /* 0x000fe200010e0674 */
[----:B------:R-:W-:Y:S01]  /*1f580*/  ISETP.GE.U32.AND P2, PT, R133, R137, PT ;  /* 0x000000898500720c */ /* 0x000fe20003f46070 */
[----:B------:R-:W-:Y:S01]  /*1f590*/  IMAD.WIDE.U32 R46, R34, R53, RZ ;  /* 0x00000035222e7225 */ /* 0x000fe200078e00ff */
[----:B------:R-:W-:-:S03]  /*1f5a0*/  ISETP.GE.U32.AND.EX P0, PT, R139, R128, PT, P0 ;  /* 0x000000808b00720c */ /* 0x000fc60003f06100 */
[----:B------:R-:W-:Y:S01]  /*1f5b0*/  IMAD.X R125, R139, 0x1, R125, P4 ;  /* 0x000000018b7d7824 */ /* 0x000fe200020e067d */
[----:B------:R-:W-:Y:S01]  /*1f5c0*/  ISETP.GE.U32.AND.EX P4, PT, R111, R102, PT, P5 ;  /* 0x000000666f00720c */ /* 0x000fe20003f86150 */
[----:B------:R-:W-:Y:S01]  /*1f5d0*/  IMAD R117, R43, R53, RZ ;  /* 0x000000352b757224 */ /* 0x000fe200078e02ff */
[----:B------:R-:W-:Y:S01]  /*1f5e0*/  IADD3 R110, P5, PT, R133, R46, RZ ;  /* 0x0000002e856e7210 */ /* 0x000fe20007fbe0ff */
[----:B------:R-:W-:Y:S01]  /*1f5f0*/  IMAD R102, R42, R51, RZ ;  /* 0x000000332a667224 */ /* 0x000fe200078e02ff */
[----:B------:R-:W-:Y:S01]  /*1f600*/  ISETP.GE.U32.AND.EX P2, PT, R125, R139, PT, P2 ;  /* 0x0000008b7d00720c */ /* 0x000fe20003f46120 */
[----:B------:R-:W-:Y:S01]  /*1f610*/  IMAD.IADD R116, R47, 0x1, R141 ;  /* 0x000000012f747824 */ /* 0x000fe200078e028d */
[----:B------:R-:W-:Y:S01]  /*1f620*/  SEL R118, RZ, 0x1, P0 ;  /* 0x00000001ff767807 */ /* 0x000fe20000000000 */
[----:B------:R-:W-:Y:S01]  /*1f630*/  IMAD R117, R129, R40, R117 ;  /* 0x0000002881757224 */ /* 0x000fe200078e0275 */
[----:B------:R-:W-:Y:S01]  /*1f640*/  ISETP.GE.U32.AND P0, PT, R110, R46, PT ;  /* 0x0000002e6e00720c */ /* 0x000fe20003f06070 */
[----:B------:R-:W-:Y:S01]  /*1f650*/  IMAD.MOV.U32 R44, RZ, RZ, R109 ;  /* 0x000000ffff2c7224 */ /* 0x000fe200078e006d */
[----:B------:R-:W-:Y:S01]  /*1f660*/  SEL R129, RZ, 0x1, P2 ;  /* 0x00000001ff817807 */ /* 0x000fe20001000000 */
[----:B------:R-:W-:Y:S01]  /*1f670*/  IMAD.WIDE.U32 R46, R36, R51, RZ ;  /* 0x00000033242e7225 */ /* 0x000fe200078e00ff */
[----:B------:R-:W-:-:S03]  /*1f680*/  IADD3 R109, P2, PT, R110, R103, RZ ;  /* 0x000000676e6d7210 */ /* 0x000fc60007f5e0ff */
[----:B------:R-:W-:Y:S01]  /*1f690*/  IMAD R119, R49, R36, R102 ;  /* 0x0000002431777224 */ /* 0x000fe200078e0266 */
[----:B------:R-:W-:Y:S01]  /*1f6a0*/  SEL R102, RZ, 0x1, P4 ;  /* 0x00000001ff667807 */ /* 0x000fe20002000000 */
[----:B------:R-:W-:Y:S01]  /*1f6b0*/  IMAD.X R125, R116, 0x1, R125, P5 ;  /* 0x00000001747d7824 */ /* 0x000fe200028e067d */
[----:B------:R-:W-:Y:S01]  /*1f6c0*/  IADD3 R129, P4, P5, R129, R120, R118 ;  /* 0x0000007881817210 */ /* 0x000fe20007d9e076 */
[----:B------:R-:W-:Y:S01]  /*1f6d0*/  IMAD.WIDE.U32.X R112, R49, R38, R112, P3 ;  /* 0x0000002631707225 */ /* 0x000fe200018e0470 */
[----:B------:R-:W-:Y:S02]  /*1f6e0*/  IADD3 R103, P3, PT, R109, R46, RZ ;  /* 0x0000002e6d677210 */ /* 0x000fe40007f7e0ff */
[----:B------:R-:W-:Y:S01]  /*1f6f0*/  IADD3.X R133, PT, PT, RZ, R121, RZ, P4, P5 ;  /* 0x00000079ff857210 */ /* 0x000fe200027ea4ff */
[----:B------:R-:W-:Y:S01]  /*1f700*/  IMAD.X R108, R125, 0x1, R108, P2 ;  /* 0x000000017d6c7824 */ /* 0x000fe200010e066c */
[----:B------:R-:W-:Y:S01]  /*1f710*/  ISETP.GE.U32.AND P2, PT, R109, R110, PT ;  /* 0x0000006e6d00720c */ /* 0x000fe20003f46070 */
[----:B------:R-:W-:Y:S01]  /*1f720*/  IMAD.IADD R119, R47, 0x1, R119 ;  /* 0x000000012f777824 */ /* 0x000fe200078e0277 */
[----:B------:R-:W-:-:S02]  /*1f730*/  IADD3 R47, P5, P4, R103, R112, R102 ;  /* 0x00000070672f7210 */ /* 0x000fc40007cbe066 */
[----:B------:R-:W-:Y:S01]  /*1f740*/  ISETP.GE.U32.AND.EX P0, PT, R125, R116, PT, P0 ;  /* 0x000000747d00720c */ /* 0x000fe20003f06100 */
[----:B------:R-:W-:Y:S01]  /*1f750*/  IMAD.X R112, R119, 0x1, R108, P3 ;  /* 0x0000000177707824 */ /* 0x000fe200018e066c */
[----:B------:R-:W-:Y:S01]  /*1f760*/  ISETP.GE.U32.AND.EX P3, PT, R108, R125, PT, P2 ;  /* 0x0000007d6c00720c */ /* 0x000fe20003f66120 */
[----:B------:R-:W-:Y:S01]  /*1f770*/  IMAD.WIDE.U32 R108, R40, R53, RZ ;  /* 0x00000035286c7225 */ /* 0x000fe200078e00ff */
[----:B------:R-:W-:Y:S02]  /*1f780*/  ISETP.GE.U32.AND P2, PT, R103, R46, PT ;  /* 0x0000002e6700720c */ /* 0x000fe40003f46070 */
[----:B------:R-:W-:Y:S02]  /*1f790*/  SEL R46, RZ, 0x1, P0 ;  /* 0x00000001ff2e7807 */ /* 0x000fe40000000000 */
[----:B------:R-:W-:Y:S02]  /*1f7a0*/  IADD3.X R113, PT, PT, R112, R113, RZ, P5, P4 ;  /* 0x0000007170717210 */ /* 0x000fe40002fe84ff */
[----:B------:R-:W-:Y:S01]  /*1f7b0*/  ISETP.GE.U32.AND P0, PT, R47, R103, PT ;  /* 0x000000672f00720c */ /* 0x000fe20003f06070 */
[----:B------:R-:W-:Y:S01]  /*1f7c0*/  IMAD.WIDE.U32.X R102, R49, R42, R104, P6 ;  /* 0x0000002a31667225 */ /* 0x000fe200030e0468 */
[----:B------:R-:W-:-:S02]  /*1f7d0*/  SEL R121, RZ, 0x1, P3 ;  /* 0x00000001ff797807 */ /* 0x000fc40001800000 */
[----:B------:R-:W-:Y:S01]  /*1f7e0*/  ISETP.GE.U32.AND.EX P2, PT, R112, R119, PT, P2 ;  /* 0x000000777000720c */ /* 0x000fe20003f46120 */
[C---:B------:R-:W-:Y:S01]  /*1f7f0*/  IMAD.WIDE.U32 R104, R113.reuse, 0x3d1, RZ ;  /* 0x000003d171687825 */ /* 0x040fe200078e00ff */
[----:B------:R-:W-:Y:S02]  /*1f800*/  ISETP.GE.U32.AND.EX P0, PT, R113, R112, PT, P0 ;  /* 0x000000707100720c */ /* 0x000fe40003f06100 */
[----:B------:R-:W-:Y:S01]  /*1f810*/  IADD3 R119, P5, P3, R121, R114, R46 ;  /* 0x0000007279777210 */ /* 0x000fe20007bbe02e */
[----:B------:R-:W-:Y:S01]  /*1f820*/  IMAD.IADD R112, R109, 0x1, R117 ;  /* 0x000000016d707824 */ /* 0x000fe200078e0275 */
[----:B------:R-:W-:Y:S02]  /*1f830*/  IADD3 R110, P4, PT, R129, R108, RZ ;  /* 0x0000006c816e7210 */ /* 0x000fe40007f9e0ff */
[----:B------:R-:W-:Y:S02]  /*1f840*/  SEL R46, RZ, 0x1, P2 ;  /* 0x00000001ff2e7807 */ /* 0x000fe40001000000 */
[----:B------:R-:W-:Y:S01]  /*1f850*/  SEL R53, RZ, 0x1, P0 ;  /* 0x00000001ff357807 */ /* 0x000fe20000000000 */
[----:B------:R-:W-:Y:S01]  /*1f860*/  IMAD.X R121, R112, 0x1, R133, P4 ;  /* 0x0000000170797824 */ /* 0x000fe200020e0685 */
[----:B------:R-:W-:-:S02]  /*1f870*/  IADD3.X R114, PT, PT, RZ, R115, RZ, P5, P3 ;  /* 0x00000073ff727210 */ /* 0x000fc40002fe64ff */
[----:B------:R-:W-:Y:S01]  /*1f880*/  IADD3 R117, P3, P5, R53, R102, R46 ;  /* 0x0000006635757210 */ /* 0x000fe20007d7e02e */
[-C--:B------:R-:W-:Y:S01]  /*1f890*/  IMAD R46, R41, R51.reuse, RZ ;  /* 0x00000033292e7224 */ /* 0x080fe200078e02ff */
[----:B------:R-:W-:Y:S01]  /*1f8a0*/  ISETP.GE.U32.AND P0, PT, R110, R108, PT ;  /* 0x0000006c6e00720c */ /* 0x000fe20003f06070 */
[----:B------:R-:W-:Y:S01]  /*1f8b0*/  IMAD.WIDE.U32 R108, R34, R51, RZ ;  /* 0x00000033226c7225 */ /* 0x000fe200078e00ff */
[----:B------:R-:W-:Y:S02]  /*1f8c0*/  IADD3 R115, P4, PT, R110, R119, RZ ;  /* 0x000000776e737210 */ /* 0x000fe40007f9e0ff */
[----:B------:R-:W-:Y:S01]  /*1f8d0*/  IADD3.X R53, PT, PT, RZ, R103, RZ, P3, P5 ;  /* 0x00000067ff357210 */ /* 0x000fe20001fea4ff */
[----:B------:R-:W-:Y:S01]  /*1f8e0*/  IMAD R119, R49, R34, R46 ;  /* 0x0000002231777224 */ /* 0x000fe200078e022e */
[----:B------:R-:W-:Y:S01]  /*1f8f0*/  ISETP.GE.U32.AND P2, PT, R115, R110, PT ;  /* 0x0000006e7300720c */ /* 0x000fe20003f46070 */
[----:B------:R-:W-:Y:S01]  /*1f900*/  IMAD.WIDE.U32 R102, R47, 0x3d1, RZ ;  /* 0x000003d12f667825 */ /* 0x000fe200078e00ff */
[----:B------:R-:W-:-:S03]  /*1f910*/  ISETP.GE.U32.AND.EX P0, PT, R121, R112, PT, P0 ;  /* 0x000000707900720c */ /* 0x000fc60003f06100 */
[----:B------:R-:W-:Y:S01]  /*1f920*/  IMAD.X R110, R121, 0x1, R114, P4 ;  /* 0x00000001796e7824 */ /* 0x000fe200020e0672 */
[----:B------:R-:W-:Y:S01]  /*1f930*/  IADD3 R102, P4, PT, R115, R108, RZ ;  /* 0x0000006c73667210 */ /* 0x000fe20007f9e0ff */
[----:B------:R-:W-:Y:S02]  /*1f940*/  IMAD.MOV.U32 R46, RZ, RZ, RZ ;  /* 0x000000ffff2e7224 */ /* 0x000fe400078e00ff */
[----:B------:R-:W-:Y:S01]  /*1f950*/  IMAD.IADD R109, R109, 0x1, R119 ;  /* 0x000000016d6d7824 */ /* 0x000fe200078e0277 */
[----:B------:R-:W-:Y:S01]  /*1f960*/  ISETP.GE.U32.AND.EX P2, PT, R110, R121, PT, P2 ;  /* 0x000000796e00720c */ /* 0x000fe20003f46120 */
[----:B------:R-:W-:-:S04]  /*1f970*/  IMAD.WIDE.U32 R118, R47, 0x3d1, R46 ;  /* 0x000003d12f767825 */ /* 0x000fc800078e002e */
        /* <DEDUP_REMOVED lines=14> */
[----:B------:R-:W-:Y:S01]  /*1fa60*/  SEL R108, RZ, 0x1, P0 ;  /* 0x00000001ff6c7807 */ /* 0x000fe20000000000 */
[----:B------:R-:W-:Y:S01]  /*1fa70*/  IMAD.WIDE.U32 R44, R127, R32, R118 ;  /* 0x000000207f2c7225 */ /* 0x000fe200078e0076 */
[----:B------:R-:W-:Y:S02]  /*1fa80*/  SEL R109, RZ, 0x1, P2 ;  /* 0x00000001ff6d7807 */ /* 0x000fe40001000000 */
        /* <DEDUP_REMOVED lines=50> */
[----:B------:R-:W-:Y:S01]  /*1fdb0*/  IMAD.MOV.U32 R46, RZ, RZ, R107 ;  /* 0x000000ffff2e7224 */ /* 0x000fe200078e006b */
[----:B------:R-:W-:Y:S01]  /*1fdc0*/  ISETP.GE.U32.AND P0, PT, R127, R124, PT ;  /* 0x0000007c7f00720c */ /* 0x000fe20003f06070 */
[----:B------:R-:W-:Y:S01]  /*1fdd0*/  IMAD.X R107, RZ, RZ, RZ, P2 ;  /* 0x000000ffff6b7224 */ /* 0x000fe200010e06ff */
        /* <DEDUP_REMOVED lines=12> */
[C---:B------:R-:W-:Y:S02]  /*1fea0*/  ISETP.EQ.AND.EX P6, PT, R120.reuse, R134, !P6, P1 ;  /* 0x000000867800720c */ /* 0x040fe400077c2310 */
[----:B------:R-:W-:Y:S02]  /*1feb0*/  IADD3 R109, P1, P5, R109, R46, R49 ;  /* 0x0000002e6d6d7210 */ /* 0x000fe40007d3e031 */
[----:B------:R-:W-:Y:S02]  /*1fec0*/  SEL R46, RZ, 0x1, !P3 ;  /* 0x00000001ff2e7807 */ /* 0x000fe40005800000 */
[----:B------:R-:W-:-:S02]  /*1fed0*/  ISETP.LT.U32.OR.EX P0, PT, R120, R134, P6, P0 ;  /* 0x000000867800720c */ /* 0x000fc40003701500 */
[C---:B------:R-:W-:Y:S02]  /*1fee0*/  ISETP.GE.U32.AND P2, PT, R45.reuse, R104, PT ;  /* 0x000000682d00720c */ /* 0x040fe40003f46070 */
[----:B------:R-:W-:Y:S02]  /*1fef0*/  IADD3.X R113, PT, PT, RZ, R47, RZ, P1, P5 ;  /* 0x0000002fff717210 */ /* 0x000fe40000fea4ff */
[----:B------:R-:W-:Y:S02]  /*1ff00*/  IADD3 R46, P1, P5, R45, R53, R46 ;  /* 0x000000352d2e7210 */ /* 0x000fe40007d3e02e */
[----:B------:R-:W-:Y:S01]  /*1ff10*/  SEL R49, RZ, 0x1, !P0 ;  /* 0x00000001ff317807 */ /* 0x000fe20004000000 */
[----:B------:R-:W-:Y:S01]  /*1ff20*/  IMAD.WIDE.U32 R102, R113, 0x3d1, RZ ;  /* 0x000003d171667825 */ /* 0x000fe200078e00ff */
[C---:B------:R-:W-:Y:S02]  /*1ff30*/  ISETP.GE.U32.AND.EX P2, PT, R108.reuse, R105, PT, P2 ;  /* 0x000000696c00720c */ /* 0x040fe40003f46120 */
[----:B------:R-:W-:Y:S01]  /*1ff40*/  IADD3.X R108, PT, PT, R108, R127, RZ, P1, P5 ;  /* 0x0000007f6c6c7210 */ /* 0x000fe20000fea4ff */
[----:B------:R-:W-:Y:S01]  /*1ff50*/  IMAD.WIDE.U32 R104, R109, 0x3d1, RZ ;  /* 0x000003d16d687825 */ /* 0x000fe200078e00ff */
        /* <DEDUP_REMOVED lines=22> */
[C---:B------:R-:W-:Y:S01]  /*200c0*/  ISETP.GE.U32.AND.EX P0, PT, R104.reuse, R51, PT, P0 ;  /* 0x000000336800720c */ /* 0x040fe20003f06100 */
[----:B------:R-:W-:Y:S01]  /*200d0*/  IMAD.MOV.U32 R51, RZ, RZ, R44 ;  /* 0x000000ffff337224 */ /* 0x000fe200078e002c */
        /* <DEDUP_REMOVED lines=30> */
.L_x_369:
        /* <DEDUP_REMOVED lines=34> */
.L_x_368:
[----:B------:R-:W-:Y:S05]  /*204e0*/  BSYNC.RECONVERGENT B1 ;  /* 0x0000000000017941 */ /* 0x000fea0003800200 */
.L_x_367:
[C---:B------:R-:W-:Y:S01]  /*204f0*/  IMAD.WIDE.U32 R46, R77.reuse, R30, RZ ;  /* 0x0000001e4d2e7225 */ /* 0x040fe200078e00ff */
[----:B------:R-:W-:Y:S03]  /*20500*/  BSSY.RECONVERGENT B1, `(.L_x_370) ;  /* 0x00001fa000017945 */ /* 0x000fe60003800200 */
        /* <DEDUP_REMOVED lines=9> */
[----:B------:R-:W-:Y:S02]  /*205a0*/  IMAD R46, R35, R76, RZ ;  /* 0x0000004c232e7224 */ /* 0x000fe400078e02ff */
        /* <DEDUP_REMOVED lines=13> */
[----:B------:R-:W-:Y:S02]  /*20680*/  IMAD R104, R37, R74, RZ ;  /* 0x0000004a25687224 */ /* 0x000fe400078e02ff */
[----:B------:R-:W-:Y:S02]  /*20690*/  IMAD.X R121, R112, 0x1, R113, P5 ;  /* 0x0000000170797824 */ /* 0x000fe400028e0671 */
[----:B------:R-:W-:Y:S01]  /*206a0*/  IMAD.X R47, RZ, RZ, RZ, P2 ;  /* 0x000000ffff2f7224 */ /* 0x000fe200010e06ff */
[----:B------:R-:W-:Y:S01]  /*206b0*/  IADD3 RZ, P2, PT, R105, R110, RZ ;  /* 0x0000006e69ff7210 */ /* 0x000fe20007f5e0ff */
[----:B------:R-:W-:Y:S01]  /*206c0*/  IMAD.WIDE.U32 R102, R30, R74, RZ ;  /* 0x0000004a1e667225 */ /* 0x000fe200078e00ff */
[----:B------:R-:W-:-:S03]  /*206d0*/  ISETP.GE.U32.AND.EX P0, PT, R121, R112, PT, P0 ;  /* 0x000000707900720c */ /* 0x000fc60003f06100 */
[----:B------:R-:W-:Y:S01]  /*206e0*/  IMAD R44, R33, R76, RZ ;  /* 0x0000004c212c7224 */ /* 0x000fe200078e02ff */
[----:B------:R-:W-:Y:S01]  /*206f0*/  IADD3 R130, P5, PT, R53, R102, RZ ;  /* 0x0000006635827210 */ /* 0x000fe20007fbe0ff */
[----:B------:R-:W-:Y:S01]  /*20700*/  IMAD R105, R30, R75, R104 ;  /* 0x0000004b1e697224 */ /* 0x000fe200078e0268 */
[----:B------:R-:W-:Y:S01]  /*20710*/  SEL R113, RZ, 0x1, P0 ;  /* 0x00000001ff717807 */ /* 0x000fe20000000000 */
[----:B------:R-:W-:Y:S02]  /*20720*/  IMAD.MOV.U32 R46, RZ, RZ, R107 ;  /* 0x000000ffff2e7224 */ /* 0x000fe400078e006b */
[C---:B------:R-:W-:Y:S02]  /*20730*/  IMAD R115, R26.reuse, R77, R44 ;  /* 0x0000004d1a737224 */ /* 0x040fe400078e022c */
[----:B------:R-:W-:Y:S02]  /*20740*/  IMAD.IADD R44, R103, 0x1, R105 ;  /* 0x00000001672c7824 */ /* 0x000fe400078e0269 */
[----:B------:R-:W-:-:S04]  /*20750*/  IMAD.WIDE.U32 R106, R26, R76, RZ ;  /* 0x0000004c1a6a7225 */ /* 0x000fc800078e00ff */
[----:B------:R-:W-:Y:S01]  /*20760*/  IMAD.WIDE.U32.X R46, R35, R77, R46, P1 ;  /* 0x0000004d232e7225 */ /* 0x000fe200008e042e */
[----:B------:R-:W-:-:S03]  /*20770*/  ISETP.GE.U32.AND P1, PT, R130, R102, PT ;  /* 0x000000668200720c */ /* 0x000fc60003f26070 */
[----:B------:R-:W-:Y:S01]  /*20780*/  IMAD.X R121, R44, 0x1, R121, P5 ;  /* 0x000000012c797824 */ /* 0x000fe200028e0679 */
[----:B------:R-:W-:Y:S01]  /*20790*/  IADD3 R113, P0, P5, R106, R46, R113 ;  /* 0x0000002e6a717210 */ /* 0x000fe20007d1e071 */
[----:B------:R-:W-:Y:S02]  /*207a0*/  IMAD R46, R35, R74, RZ ;  /* 0x0000004a232e7224 */ /* 0x000fe400078e02ff */
[----:B------:R-:W-:Y:S01]  /*207b0*/  IMAD.X R103, RZ, RZ, RZ, P6 ;  /* 0x000000ffff677224 */ /* 0x000fe200030e06ff */
[----:B------:R-:W-:Y:S01]  /*207c0*/  ISETP.GE.U32.AND.EX P1, PT, R121, R44, PT, P1 ;  /* 0x0000002c7900720c */ /* 0x000fe20003f26110 */
[----:B------:R-:W-:Y:S02]  /*207d0*/  IMAD.MOV.U32 R102, RZ, RZ, R45 ;  /* 0x000000ffff667224 */ /* 0x000fe400078e002d */
[----:B------:R-:W-:Y:S01]  /*207e0*/  IMAD.IADD R115, R107, 0x1, R115 ;  /* 0x000000016b737824 */ /* 0x000fe200078e0273 */
[----:B------:R-:W-:Y:S01]  /*207f0*/  SEL R107, RZ, 0x1, P1 ;  /* 0x00000001ff6b7807 */ /* 0x000fe20000800000 */
[----:B------:R-:W-:-:S03]  /*20800*/  IMAD.WIDE.U32 R104, R28, R74, RZ ;  /* 0x0000004a1c687225 */ /* 0x000fc600078e00ff */
[----:B------:R-:W-:Y:S01]  /*20810*/  IADD3.X R110, PT, PT, R115, R47, RZ, P0, P5 ;  /* 0x0000002f736e7210 */ /* 0x000fe200007ea4ff */
[----:B------:R-:W-:Y:S01]  /*20820*/  IMAD R117, R28, R75, R46 ;  /* 0x0000004b1c757224 */ /* 0x000fe200078e022e */
[----:B------:R-:W-:Y:S01]  /*20830*/  IADD3 R53, P1, PT, R113, R104, RZ ;  /* 0x0000006871357210 */ /* 0x000fe20007f3e0ff */
[----:B------:R-:W-:-:S04]  /*20840*/  IMAD.WIDE.U32 R44, R75, R28, RZ ;  /* 0x0000001c4b2c7225 */ /* 0x000fc800078e00ff */
[----:B------:R-:W-:-:S04]  /*20850*/  IMAD.WIDE.U32.X R102, R37, R75, R102, P4 ;  /* 0x0000004b25667225 */ /* 0x000fc800020e0466 */
[----:B------:R-:W-:Y:S02]  /*20860*/  IMAD.IADD R105, R105, 0x1, R117 ;  /* 0x0000000169697824 */ /* 0x000fe400078e0275 */
[----:B------:R-:W-:Y:S02]  /*20870*/  IMAD.X R47, RZ, RZ, RZ, P3 ;  /* 0x000000ffff2f7224 */ /* 0x000fe400018e06ff */
[----:B------:R-:W-:Y:S01]  /*20880*/  IMAD.MOV.U32 R46, RZ, RZ, R111 ;  /* 0x000000ffff2e7224 */ /* 0x000fe200078e006f */
[----:B------:R-:W-:Y:S01]  /*20890*/  IADD3 R111, P3, P5, R53, R102, R107 ;  /* 0x00000066356f7210 */ /* 0x000fe20007d7e06b */
[----:B------:R-:W-:-:S04]  /*208a0*/  IMAD.WIDE.U32 R108, R74, R28, RZ ;  /* 0x0000001c4a6c7225 */ /* 0x000fc800078e00ff */
[----:B------:R-:W-:-:S04]  /*208b0*/  IMAD.WIDE.U32 R44, P0, R35, R74, R44 ;  /* 0x0000004a232c7225 */ /* 0x000fc8000780002c */
[----:B------:R-:W-:Y:S01]  /*208c0*/  IMAD.X R102, R105, 0x1, R110, P1 ;  /* 0x0000000169667824 */ /* 0x000fe200008e066e */
[----:B------:R-:W-:Y:S01]  /*208d0*/  IADD3 RZ, P4, PT, R109, R44, RZ ;  /* 0x0000002c6dff7210 */ /* 0x000fe20007f9e0ff */
[----:B------:R-:W-:Y:S01]  /*208e0*/  IMAD.X R109, RZ, RZ, RZ, P0 ;  /* 0x000000ffff6d7224 */ /* 0x000fe200000e06ff */
[----:B------:R-:W-:Y:S01]  /*208f0*/  ISETP.GE.U32.AND P1, PT, R113, R106, PT ;  /* 0x0000006a7100720c */ /* 0x000fe20003f26070 */
[----:B------:R-:W-:Y:S01]  /*20900*/  IMAD R44, R39, R76, RZ ;  /* 0x0000004c272c7224 */ /* 0x000fe200078e02ff */
[----:B------:R-:W-:Y:S01]  /*20910*/  IADD3.X R119, PT, PT, R102, R103, RZ, P3, P5 ;  /* 0x0000006766777210 */ /* 0x000fe20001fea4ff */
[----:B------:R-:W-:Y:S01]  /*20920*/  IMAD.WIDE.U32.X R46, R33, R77, R46, P2 ;  /* 0x0000004d212e7225 */ /* 0x000fe200010e042e */
[----:B------:R-:W-:Y:S02]  /*20930*/  ISETP.GE.U32.AND P0, PT, R53, R104, PT ;  /* 0x000000683500720c */ /* 0x000fe40003f06070 */
[----:B------:R-:W-:Y:S01]  /*20940*/  ISETP.GE.U32.AND P3, PT, R111, R53, PT ;  /* 0x000000356f00720c */ /* 0x000fe20003f66070 */
[----:B------:R-:W-:Y:S01]  /*20950*/  IMAD.MOV.U32 R108, RZ, RZ, R45 ;  /* 0x000000ffff6c7224 */ /* 0x000fe200078e002d */
[----:B------:R-:W-:Y:S01]  /*20960*/  ISETP.GE.U32.AND.EX P1, PT, R110, R115, PT, P1 ;  /* 0x000000736e00720c */ /* 0x000fe20003f26110 */
[----:B------:R-:W-:Y:S01]  /*20970*/  IMAD R115, R31, R77, R44 ;  /* 0x0000004d1f737224 */ /* 0x000fe200078e022c */
[----:B------:R-:W-:Y:S01]  /*20980*/  ISETP.GE.U32.AND.EX P0, PT, R102, R105, PT, P0 ;  /* 0x000000696600720c */ /* 0x000fe20003f06100 */
[----:B------:R-:W-:Y:S01]  /*20990*/  IMAD R53, R33, R74, RZ ;  /* 0x0000004a21357224 */ /* 0x000fe200078e02ff */
[----:B------:R-:W-:Y:S01]  /*209a0*/  ISETP.GE.U32.AND.EX P3, PT, R119, R102, PT, P3 ;  /* 0x000000667700720c */ /* 0x000fe20003f66130 */
[----:B------:R-:W-:Y:S01]  /*209b0*/  IMAD.WIDE.U32 R102, R31, R76, RZ ;  /* 0x0000004c1f667225 */ /* 0x000fe200078e00ff */
[----:B------:R-:W-:-:S03]  /*209c0*/  SEL R113, RZ, 0x1, P1 ;  /* 0x00000001ff717807 */ /* 0x000fc60000800000 */
[----:B------:R-:W-:Y:S01]  /*209d0*/  IMAD.WIDE.U32 R44, R75, R26, RZ ;  /* 0x0000001a4b2c7225 */ /* 0x000fe200078e00ff */
[----:B------:R-:W-:Y:S02]  /*209e0*/  IADD3 R113, P1, P2, R102, R46, R113 ;  /* 0x0000002e66717210 */ /* 0x000fe40007a3e071 */
[----:B------:R-:W-:Y:S01]  /*209f0*/  SEL R46, RZ, 0x1, P0 ;  /* 0x00000001ff2e7807 */ /* 0x000fe20000000000 */
[----:B------:R-:W-:Y:S02]  /*20a00*/  IMAD.IADD R115, R103, 0x1, R115 ;  /* 0x0000000167737824 */ /* 0x000fe400078e0273 */
[-C--:B------:R-:W-:Y:S01]  /*20a10*/  IMAD R117, R26, R75.reuse, R53 ;  /* 0x0000004b1a757224 */ /* 0x080fe200078e0235 */
[----:B------:R-:W-:Y:S01]  /*20a20*/  SEL R53, RZ, 0x1, P3 ;  /* 0x00000001ff357807 */ /* 0x000fe20001800000 */
[----:B------:R-:W-:Y:S01]  /*20a30*/  IMAD.WIDE.U32.X R108, R35, R75, R108, P4 ;  /* 0x0000004b236c7225 */ /* 0x000fe200020e046c */
[----:B------:R-:W-:-:S03]  /*20a40*/  IADD3.X R110, PT, PT, R115, R47, RZ, P1, P2 ;  /* 0x0000002f736e7210 */ /* 0x000fc60000fe44ff */
[----:B------:R-:W-:Y:S01]  /*20a50*/  IMAD.WIDE.U32 R104, R26, R74, RZ ;  /* 0x0000004a1a687225 */ /* 0x000fe200078e00ff */
[----:B------:R-:W-:-:S03]  /*20a60*/  IADD3 R46, P0, P1, R53, R108, R46 ;  /* 0x0000006c352e7210 */ /* 0x000fc6000791e02e */
[----:B------:R-:W-:Y:S01]  /*20a70*/  IMAD.WIDE.U32 R44, P2, R33, R74, R44 ;  /* 0x0000004a212c7225 */ /* 0x000fe2000784002c */
[----:B------:R-:W-:Y:S02]  /*20a80*/  IADD3 R53, P3, PT, R113, R104, RZ ;  /* 0x0000006871357210 */ /* 0x000fe40007f7e0ff */
[----:B------:R-:W-:Y:S01]  /*20a90*/  IADD3.X R109, PT, PT, RZ, R109, RZ, P0, P1 ;  /* 0x0000006dff6d7210 */ /* 0x000fe200007e24ff */
[----:B------:R-:W-:Y:S01]  /*20aa0*/  IMAD.WIDE.U32 R106, R74, R26, RZ ;  /* 0x0000001a4a6a7225 */ /* 0x000fe200078e00ff */
[C---:B------:R-:W-:Y:S02]  /*20ab0*/  IADD3 R129, P4, PT, R53.reuse, R46, RZ ;  /* 0x0000002e35817210 */ /* 0x040fe40007f9e0ff */
[----:B------:R-:W-:Y:S01]  /*20ac0*/  ISETP.GE.U32.AND P0, PT, R53, R104, PT ;  /* 0x000000683500720c */ /* 0x000fe20003f06070 */
[----:B------:R-:W-:Y:S01]  /*20ad0*/  IMAD.IADD R103, R105, 0x1, R117 ;  /* 0x0000000169677824 */ /* 0x000fe200078e0275 */
[----:B------:R-:W-:Y:S01]  /*20ae0*/  ISETP.GE.U32.AND P1, PT, R129, R53, PT ;  /* 0x000000358100720c */ /* 0x000fe20003f26070 */
[----:B------:R-:W-:Y:S01]  /*20af0*/  IMAD.X R47, RZ, RZ, RZ, P2 ;  /* 0x000000ffff2f7224 */ /* 0x000fe200010e06ff */
[----:B------:R-:W-:Y:S01]  /*20b00*/  IADD3 RZ, P2, PT, R107, R44, RZ ;  /* 0x0000002c6bff7210 */ /* 0x000fe20007f5e0ff */
[----:B------:R-:W-:-:S02]  /*20b10*/  IMAD.X R44, R103, 0x1, R110, P3 ;  /* 0x00000001672c7824 */ /* 0x000fc400018e066e */
[----:B------:R-:W-:-:S03]  /*20b20*/  IMAD.WIDE.U32 R104, R77, R31, RZ ;  /* 0x0000001f4d687225 */ /* 0x000fc600078e00ff */
[C---:B------:R-:W-:Y:S01]  /*20b30*/  ISETP.GE.U32.AND.EX P0, PT, R44.reuse, R103, PT, P0 ;  /* 0x000000672c00720c */ /* 0x040fe20003f06100 */
[----:B------:R-:W-:Y:S02]  /*20b40*/  IMAD.X R53, R44, 0x1, R109, P4 ;  /* 0x000000012c357824 */ /* 0x000fe400020e066d */
[-C--:B------:R-:W-:Y:S01]  /*20b50*/  IMAD.WIDE.U32 R116, R75, R31.reuse, RZ ;  /* 0x0000001f4b747225 */ /* 0x080fe200078e00ff */
[----:B------:R-:W-:Y:S02]  /*20b60*/  SEL R124, RZ, 0x1, P0 ;  /* 0x00000001ff7c7807 */ /* 0x000fe40000000000 */
[----:B------:R-:W-:Y:S01]  /*20b70*/  ISETP.GE.U32.AND.EX P1, PT, R53, R44, PT, P1 ;  /* 0x0000002c3500720c */ /* 0x000fe20003f26110 */
[----:B------:R-:W-:Y:S01]  /*20b80*/  IMAD.MOV.U32 R46, RZ, RZ, R45 ;  /* 0x000000ffff2e7224 */ /* 0x000fe200078e002d */
[----:B------:R-:W-:Y:S01]  /*20b90*/  ISETP.GE.U32.AND P0, PT, R113, R102, PT ;  /* 0x000000667100720c */ /* 0x000fe20003f06070 */
[----:B------:R-:W-:Y:S01]  /*20ba0*/  IMAD.WIDE.U32 R44, R74, R31, RZ ;  /* 0x0000001f4a2c7225 */ /* 0x000fe200078e00ff */
[----:B------:R-:W-:-:S02]  /*20bb0*/  SEL R109, RZ, 0x1, P1 ;  /* 0x00000001ff6d7807 */ /* 0x000fc40000800000 */
[----:B------:R-:W-:Y:S01]  /*20bc0*/  ISETP.GE.U32.AND.EX P0, PT, R110, R115, PT, P0 ;  /* 0x000000736e00720c */ /* 0x000fe20003f06100 */
[----:B------:R-:W-:-:S03]  /*20bd0*/  IMAD.WIDE.U32 R104, P4, R39, R76, R104 ;  /* 0x0000004c27687225 */ /* 0x000fc60007880068 */
[----:B------:R-:W-:Y:S01]  /*20be0*/  SEL R133, RZ, 0x1, P0 ;  /* 0x00000001ff857807 */ /* 0x000fe20000000000 */
[----:B------:R-:W-:-:S04]  /*20bf0*/  IMAD.WIDE.U32 R116, P3, R39, R74, R116 ;  /* 0x0000004a27747225 */ /* 0x000fc80007860074 */
[----:B------:R-:W-:-:S04]  /*20c00*/  IMAD.WIDE.U32 R106, R76, R31, RZ ;  /* 0x0000001f4c6a7225 */ /* 0x000fc800078e00ff */
[----:B------:R-:W-:Y:S01]  /*20c10*/  IMAD.WIDE.U32.X R46, R33, R75, R46, P2 ;  /* 0x0000004b212e7225 */ /* 0x000fe200010e042e */
[----:B------:R-:W-:-:S03]  /*20c20*/  IADD3 RZ, P1, PT, R107, R104, RZ ;  /* 0x000000686bff7210 */ /* 0x000fc60007f3e0ff */
[----:B------:R-:W-:Y:S01]  /*20c30*/  IMAD.X R103, RZ, RZ, RZ, P4 ;  /* 0x000000ffff677224 */ /* 0x000fe200020e06ff */
[----:B------:R-:W-:Y:S01]  /*20c40*/  IADD3 RZ, P4, PT, R45, R116, RZ ;  /* 0x000000742dff7210 */ /* 0x000fe20007f9e0ff */
[----:B------:R-:W-:Y:S01]  /*20c50*/  IMAD.WIDE.U32 R44, R73, R30, RZ ;  /* 0x0000001e492c7225 */ /* 0x000fe200078e00ff */
[----:B------:R-:W-:-:S03]  /*20c60*/  IADD3 R124, P2, P5, R109, R46, R124 ;  /* 0x0000002e6d7c7210 */ /* 0x000fc60007d5e07c */
[----:B------:R-:W-:Y:S01]  /*20c70*/  IMAD.MOV.U32 R102, RZ, RZ, R105 ;  /* 0x000000ffff667224 */ /* 0x000fe200078e0069 */
[----:B------:R-:W-:Y:S01]  /*20c80*/  IADD3.X R116, PT, PT, RZ, R47, RZ, P2, P5 ;  /* 0x0000002fff747210 */ /* 0x000fe200017ea4ff */
[----:B------:R-:W-:Y:S02]  /*20c90*/  IMAD R46, R39, R74, RZ ;  /* 0x0000004a272e7224 */ /* 0x000fe400078e02ff */
[----:B------:R-:W-:-:S04]  /*20ca0*/  IMAD.WIDE.U32 R104, R72, R30, RZ ;  /* 0x0000001e48687225 */ /* 0x000fc800078e00ff */
[----:B------:R-:W-:-:S04]  /*20cb0*/  IMAD.WIDE.U32 R44, P6, R37, R72, R44 ;  /* 0x00000048252c7225 */ /* 0x000fc800078c002c */
[----:B------:R-:W-:Y:S01]  /*20cc0*/  IMAD.WIDE.U32 R134, R31, R74, RZ ;  /* 0x0000004a1f867225 */ /* 0x000fe200078e00ff */
[----:B------:R-:W-:-:S03]  /*20cd0*/  IADD3 RZ, P5, PT, R105, R44, RZ ;  /* 0x0000002c69ff7210 */ /* 0x000fc60007fbe0ff */
[----:B------:R-:W-:Y:S02]  /*20ce0*/  IMAD R107, R31, R75, R46 ;  /* 0x0000004b1f6b7224 */ /* 0x000fe400078e022e */
[----:B------:R-:W-:-:S04]  /*20cf0*/  IMAD.WIDE.U32.X R102, R39, R77, R102, P1 ;  /* 0x0000004d27667225 */ /* 0x000fc800008e0466 */
[----:B------:R-:W-:Y:S01]  /*20d00*/  IMAD R106, R37, R72, RZ ;  /* 0x00000048256a7224 */ /* 0x000fe200078e02ff */
[----:B------:R-:W-:Y:S01]  /*20d10*/  IADD3 R133, P0, P1, R134, R102, R133 ;  /* 0x0000006686857210 */ /* 0x000fe2000791e085 */
[----:B------:R-:W-:Y:S02]  /*20d20*/  IMAD.IADD R135, R135, 0x1, R107 ;  /* 0x0000000187877824 */ /* 0x000fe400078e026b */
[----:B------:R-:W-:-:S03]  /*20d30*/  IMAD.WIDE.U32 R104, R30, R72, RZ ;  /* 0x000000481e687225 */ /* 0x000fc600078e00ff */
[----:B------:R-:W-:Y:S01]  /*20d40*/  IADD3.X R131, PT, PT, R135, R103, RZ, P0, P1 ;  /* 0x0000006787837210 */ /* 0x000fe200007e24ff */
[----:B------:R-:W-:Y:S01]  /*20d50*/  IMAD R107, R30, R73, R106 ;  /* 0x000000491e6b7224 */ /* 0x000fe200078e026a */
[----:B------:R-:W-:Y:S01]  /*20d60*/  IADD3 R126, P1, PT, R111, R104, RZ ;  /* 0x000000686f7e7210 */ /* 0x000fe20007f3e0ff */
[----:B------:R-:W-:-:S04]  /*20d70*/  IMAD.WIDE.U32 R108, R73, R28, RZ ;  /* 0x0000001c496c7225 */ /* 0x000fc800078e00ff */
[----:B------:R-:W-:Y:S02]  /*20d80*/  IMAD.IADD R44, R105, 0x1, R107 ;  /* 0x00000001692c7824 */ /* 0x000fe400078e026b */
[----:B------:R-:W-:-:S04]  /*20d90*/  IMAD.WIDE.U32 R46, R72, R28, RZ ;  /* 0x0000001c482e7225 */ /* 0x000fc800078e00ff */
[----:B------:R-:W-:Y:S01]  /*20da0*/  IMAD.X R119, R44, 0x1, R119, P1 ;  /* 0x000000012c777824 */ /* 0x000fe200008e0677 */
[----:B------:R-:W-:Y:S01]  /*20db0*/  ISETP.GE.U32.AND P1, PT, R126, R104, PT ;  /* 0x000000687e00720c */ /* 0x000fe20003f26070 */
[----:B------:R-:W-:-:S03]  /*20dc0*/  IMAD.WIDE.U32 R108, P2, R35, R72, R108 ;  /* 0x00000048236c7225 */ /* 0x000fc6000784006c */
[----:B------:R-:W-:Y:S01]  /*20dd0*/  ISETP.GE.U32.AND.EX P1, PT, R119, R44, PT, P1 ;  /* 0x0000002c7700720c */ /* 0x000fe20003f26110 */
[----:B------:R-:W-:Y:S01]  /*20de0*/  IMAD.WIDE.U32 R102, R73, R26, RZ ;  /* 0x0000001a49667225 */ /* 0x000fe200078e00ff */
[----:B------:R-:W-:Y:S02]  /*20df0*/  IADD3 RZ, P0, PT, R47, R108, RZ ;  /* 0x0000006c2fff7210 */ /* 0x000fe40007f1e0ff */
[----:B------:R-:W-:Y:S01]  /*20e00*/  SEL R44, RZ, 0x1, P1 ;  /* 0x00000001ff2c7807 */ /* 0x000fe20000800000 */
[-C--:B------:R-:W-:Y:S02]  /*20e10*/  IMAD R106, R35, R72.reuse, RZ ;  /* 0x00000048236a7224 */ /* 0x080fe400078e02ff */
[----:B------:R-:W-:-:S04]  /*20e20*/  IMAD.WIDE.U32 R110, R28, R72, RZ ;  /* 0x000000481c6e7225 */ /* 0x000fc800078e00ff */
[----:B------:R-:W-:Y:S01]  /*20e30*/  IMAD.X R113, RZ, RZ, RZ, P6 ;  /* 0x000000ffff717224 */ /* 0x000fe200030e06ff */
[----:B------:R-:W-:Y:S01]  /*20e40*/  IADD3 R129, P1, PT, R129, R110, RZ ;  /* 0x0000006e81817210 */ /* 0x000fe20007f3e0ff */
[----:B------:R-:W-:Y:S02]  /*20e50*/  IMAD R107, R28, R73, R106 ;  /* 0x000000491c6b7224 */ /* 0x000fe400078e026a */
[----:B------:R-:W-:Y:S02]  /*20e60*/  IMAD.MOV.U32 R112, RZ, RZ, R45 ;  /* 0x000000ffff707224 */ /* 0x000fe400078e002d */
[----:B------:R-:W-:Y:S02]  /*20e70*/  IMAD.X R115, RZ, RZ, RZ, P3 ;  /* 0x000000ffff737224 */ /* 0x000fe400018e06ff */
[----:B------:R-:W-:-:S04]  /*20e80*/  IMAD.WIDE.U32 R46, R72, R26, RZ ;  /* 0x0000001a482e7225 */ /* 0x000fc800078e00ff */
[----:B------:R-:W-:-:S04]  /*20e90*/  IMAD.WIDE.U32 R102, P3, R33, R72, R102 ;  /* 0x0000004821667225 */ /* 0x000fc80007860066 */
[----:B------:R-:W-:Y:S01]  /*20ea0*/  IMAD.WIDE.U32 R104, R71, R30, RZ ;  /* 0x0000001e47687225 */ /* 0x000fe200078e00ff */
[----:B------:R-:W-:-:S03]  /*20eb0*/  IADD3 RZ, P6, PT, R47, R102, RZ ;  /* 0x000000662fff7210 */ /* 0x000fc60007fde0ff */
[----:B------:R-:W-:Y:S02]  /*20ec0*/  IMAD.IADD R111, R111, 0x1, R107 ;  /* 0x000000016f6f7824 */ /* 0x000fe400078e026b */
        /* <DEDUP_REMOVED lines=22> */
[----:B------:R-:W-:-:S03]  /*21030*/  ISETP.GE.U32.AND.EX P1, PT, R131, R135, PT, P1 ;  /* 0x000000878300720c */ /* 0x000fc60003f26110 */
[----:B------:R-:W-:Y:S01]  /*21040*/  IMAD R111, R30, R71, R106 ;  /* 0x000000471e6f7224 */ /* 0x000fe200078e026a */
[----:B------:R-:W-:Y:S01]  /*21050*/  SEL R106, RZ, 0x1, P2 ;  /* 0x00000001ff6a7807 */ /* 0x000fe20001000000 */
[----:B------:R-:W-:Y:S01]  /*21060*/  IMAD.WIDE.U32.X R46, R35, R73, R46, P0 ;  /* 0x00000049232e7225 */ /* 0x000fe200000e042e */
[----:B------:R-:W-:Y:S02]  /*21070*/  ISETP.GE.U32.AND P2, PT, R107, R133, PT ;  /* 0x000000856b00720c */ /* 0x000fe40003f46070 */
[----:B------:R-:W-:Y:S01]  /*21080*/  SEL R133, RZ, 0x1, P4 ;  /* 0x00000001ff857807 */ /* 0x000fe20002000000 */
[----:B------:R-:W-:Y:S01]  /*21090*/  IMAD.IADD R102, R105, 0x1, R111 ;  /* 0x0000000169667824 */ /* 0x000fe200078e026f */
[----:B------:R-:W-:Y:S01]  /*210a0*/  IADD3 R124, P4, PT, R53, R104, RZ ;  /* 0x00000068357c7210 */ /* 0x000fe20007f9e0ff */
[----:B------:R-:W-:Y:S01]  /*210b0*/  IMAD R53, R33, R72, RZ ;  /* 0x0000004821357224 */ /* 0x000fe200078e02ff */
[----:B------:R-:W-:Y:S01]  /*210c0*/  ISETP.GE.U32.AND.EX P2, PT, R112, R131, PT, P2 ;  /* 0x000000837000720c */ /* 0x000fe20003f46120 */
[----:B------:R-:W-:Y:S01]  /*210d0*/  IMAD.X R117, RZ, RZ, RZ, P3 ;  /* 0x000000ffff757224 */ /* 0x000fe200018e06ff */
[----:B------:R-:W-:Y:S01]  /*210e0*/  ISETP.GE.U32.AND P0, PT, R124, R104, PT ;  /* 0x000000687c00720c */ /* 0x000fe20003f06070 */
[----:B------:R-:W-:Y:S01]  /*210f0*/  IMAD R115, R26, R73, R53 ;  /* 0x000000491a737224 */ /* 0x000fe200078e0235 */
[----:B------:R-:W-:Y:S01]  /*21100*/  SEL R111, RZ, 0x1, P1 ;  /* 0x00000001ff6f7807 */ /* 0x000fe20000800000 */
[----:B------:R-:W-:Y:S01]  /*21110*/  IMAD.X R53, R102, 0x1, R113, P4 ;  /* 0x0000000166357824 */ /* 0x000fe200020e0671 */
[----:B------:R-:W-:Y:S01]  /*21120*/  SEL R131, RZ, 0x1, P2 ;  /* 0x00000001ff837807 */ /* 0x000fe20001000000 */
[----:B------:R-:W-:Y:S01]  /*21130*/  IMAD.WIDE.U32 R104, R26, R72, RZ ;  /* 0x000000481a687225 */ /* 0x000fe200078e00ff */
[----:B------:R-:W-:-:S02]  /*21140*/  IADD3 R133, P1, P4, R133, R46, R106 ;  /* 0x0000002e85857210 */ /* 0x000fc40007c3e06a */
[----:B------:R-:W-:Y:S01]  /*21150*/  ISETP.GE.U32.AND.EX P0, PT, R53, R102, PT, P0 ;  /* 0x000000663500720c */ /* 0x000fe20003f06100 */
[----:B------:R-:W-:Y:S01]  /*21160*/  IMAD.IADD R134, R105, 0x1, R115 ;  /* 0x0000000169867824 */ /* 0x000fe200078e0273 */
[----:B------:R-:W-:Y:S01]  /*21170*/  IADD3 R116, P2, PT, R107, R104, RZ ;  /* 0x000000686b747210 */ /* 0x000fe20007f5e0ff */
[-C--:B------:R-:W-:Y:S01]  /*21180*/  IMAD R46, R35, R70.reuse, RZ ;  /* 0x00000046232e7224 */ /* 0x080fe200078e02ff */
[----:B------:R-:W-:Y:S01]  /*21190*/  SEL R102, RZ, 0x1, P0 ;  /* 0x00000001ff667807 */ /* 0x000fe20000000000 */
[----:B------:R-:W-:Y:S01]  /*211a0*/  IMAD.WIDE.U32 R106, R28, R70, RZ ;  /* 0x000000461c6a7225 */ /* 0x000fe200078e00ff */
[----:B------:R-:W-:Y:S02]  /*211b0*/  IADD3.X R110, PT, PT, RZ, R47, RZ, P1, P4 ;  /* 0x0000002fff6e7210 */ /* 0x000fe40000fe84ff */
[----:B------:R-:W-:Y:S01]  /*211c0*/  IADD3 R133, P0, PT, R116, R133, RZ ;  /* 0x0000008574857210 */ /* 0x000fe20007f1e0ff */
[----:B------:R-:W-:Y:S01]  /*211d0*/  IMAD.X R135, R134, 0x1, R112, P2 ;  /* 0x0000000186877824 */ /* 0x000fe200010e0670 */
[----:B------:R-:W-:Y:S01]  /*211e0*/  IADD3 R131, P2, P4, R131, R108, R111 ;  /* 0x0000006c83837210 */ /* 0x000fe20007c5e06f */
[----:B------:R-:W-:Y:S01]  /*211f0*/  IMAD R111, R28, R71, R46 ;  /* 0x000000471c6f7224 */ /* 0x000fe200078e022e */
[----:B------:R-:W-:Y:S01]  /*21200*/  ISETP.GE.U32.AND P1, PT, R116, R104, PT ;  /* 0x000000687400720c */ /* 0x000fe20003f26070 */
[----:B------:R-:W-:Y:S01]  /*21210*/  IMAD.X R110, R135, 0x1, R110, P0 ;  /* 0x00000001876e7824 */ /* 0x000fe200000e066e */
[----:B------:R-:W-:Y:S01]  /*21220*/  IADD3 R113, P0, PT, R133, R106, RZ ;  /* 0x0000006a85717210 */ /* 0x000fe20007f1e0ff */
[----:B------:R-:W-:Y:S01]  /*21230*/  IMAD.WIDE.U32 R114, R73, R31, RZ ;  /* 0x0000001f49727225 */ /* 0x000fe200078e00ff */
[----:B------:R-:W-:-:S03]  /*21240*/  ISETP.GE.U32.AND.EX P1, PT, R135, R134, PT, P1 ;  /* 0x000000868700720c */ /* 0x000fc60003f26110 */
[----:B------:R-:W-:Y:S01]  /*21250*/  IMAD.WIDE.U32.X R104, R37, R71, R44, P5 ;  /* 0x0000004725687225 */ /* 0x000fe200028e042c */
[----:B------:R-:W-:Y:S02]  /*21260*/  IADD3.X R44, PT, PT, RZ, R109, RZ, P2, P4 ;  /* 0x0000006dff2c7210 */ /* 0x000fe400017e84ff */
[----:B------:R-:W-:Y:S01]  /*21270*/  ISETP.GE.U32.AND P5, PT, R133, R116, PT ;  /* 0x000000748500720c */ /* 0x000fe20003fa6070 */
[----:B------:R-:W-:Y:S01]  /*21280*/  IMAD.IADD R111, R107, 0x1, R111 ;  /* 0x000000016b6f7824 */ /* 0x000fe200078e026f */
[----:B------:R-:W-:Y:S01]  /*21290*/  IADD3 R45, P2, P4, R113, R104, R102 ;  /* 0x00000068712d7210 */ /* 0x000fe20007c5e066 */
[----:B------:R-:W-:Y:S01]  /*212a0*/  IMAD.WIDE.U32 R108, R72, R31, RZ ;  /* 0x0000001f486c7225 */ /* 0x000fe200078e00ff */
[----:B------:R-:W-:-:S03]  /*212b0*/  ISETP.GE.U32.AND.EX P5, PT, R110, R135, PT, P5 ;  /* 0x000000876e00720c */ /* 0x000fc60003fa6150 */
[----:B------:R-:W-:Y:S01]  /*212c0*/  IMAD.X R112, R111, 0x1, R110, P0 ;  /* 0x000000016f707824 */ /* 0x000fe200000e066e */
[----:B------:R-:W-:Y:S01]  /*212d0*/  SEL R133, RZ, 0x1, P5 ;  /* 0x00000001ff857807 */ /* 0x000fe20002800000 */
[----:B------:R-:W-:-:S03]  /*212e0*/  IMAD.WIDE.U32 R114, P0, R39, R72, R114 ;  /* 0x0000004827727225 */ /* 0x000fc60007800072 */
[----:B------:R-:W-:Y:S01]  /*212f0*/  IADD3.X R129, PT, PT, R112, R105, RZ, P2, P4 ;  /* 0x0000006970817210 */ /* 0x000fe200017e84ff */
[----:B------:R-:W-:Y:S01]  /*21300*/  IMAD.WIDE.U32 R46, R71, R28, RZ ;  /* 0x0000001c472e7225 */ /* 0x000fe200078e00ff */
[----:B------:R-:W-:Y:S02]  /*21310*/  IADD3 RZ, P2, PT, R109, R114, RZ ;  /* 0x000000726dff7210 */ /* 0x000fe40007f5e0ff */
[----:B------:R-:W-:Y:S01]  /*21320*/  SEL R114, RZ, 0x1, P1 ;  /* 0x00000001ff727807 */ /* 0x000fe20000800000 */
[----:B------:R-:W-:Y:S01]  /*21330*/  IMAD.WIDE.U32 R104, R70, R28, RZ ;  /* 0x0000001c46687225 */ /* 0x000fe200078e00ff */
[----:B------:R-:W-:-:S03]  /*21340*/  ISETP.GE.U32.AND P1, PT, R113, R106, PT ;  /* 0x0000006a7100720c */ /* 0x000fc60003f26070 */
[----:B------:R-:W-:Y:S01]  /*21350*/  IMAD.WIDE.U32 R46, P4, R35, R70, R46 ;  /* 0x00000046232e7225 */ /* 0x000fe2000788002e */
[----:B------:R-:W-:-:S03]  /*21360*/  ISETP.GE.U32.AND.EX P1, PT, R112, R111, PT, P1 ;  /* 0x0000006f7000720c */ /* 0x000fc60003f26110 */
[----:B------:R-:W-:Y:S01]  /*21370*/  IMAD.WIDE.U32 R108, R71, R31, RZ ;  /* 0x0000001f476c7225 */ /* 0x000fe200078e00ff */
[----:B------:R-:W-:Y:S02]  /*21380*/  IADD3 RZ, P3, PT, R105, R46, RZ ;  /* 0x0000002e69ff7210 */ /* 0x000fe40007f7e0ff */
[----:B------:R-:W-:Y:S01]  /*21390*/  SEL R46, RZ, 0x1, P1 ;  /* 0x00000001ff2e7807 */ /* 0x000fe20000800000 */
[----:B------:R-:W-:Y:S02]  /*213a0*/  IMAD.MOV.U32 R116, RZ, RZ, R103 ;  /* 0x000000ffff747224 */ /* 0x000fe400078e0067 */
[----:B------:R-:W-:-:S04]  /*213b0*/  IMAD.WIDE.U32 R106, R71, R26, RZ ;  /* 0x0000001a476a7225 */ /* 0x000fc800078e00ff */
[----:B------:R-:W-:Y:S01]  /*213c0*/  IMAD.X R111, RZ, RZ, RZ, P0 ;  /* 0x000000ffff6f7224 */ /* 0x000fe200000e06ff */
[----:B------:R-:W-:Y:S01]  /*213d0*/  ISETP.GE.U32.AND P0, PT, R45, R113, PT ;  /* 0x000000712d00720c */ /* 0x000fe20003f06070 */
[----:B------:R-:W-:-:S03]  /*213e0*/  IMAD.WIDE.U32.X R116, R33, R73, R116, P6 ;  /* 0x0000004921747225 */ /* 0x000fc600030e0474 */
[----:B------:R-:W-:Y:S01]  /*213f0*/  ISETP.GE.U32.AND.EX P0, PT, R129, R112, PT, P0 ;  /* 0x000000708100720c */ /* 0x000fe20003f06100 */
[----:B------:R-:W-:-:S04]  /*21400*/  IMAD.WIDE.U32 R104, R70, R31, RZ ;  /* 0x0000001f46687225 */ /* 0x000fc800078e00ff */
[----:B------:R-:W-:-:S04]  /*21410*/  IMAD.WIDE.U32 R108, P6, R39, R70, R108 ;  /* 0x00000046276c7225 */ /* 0x000fc800078c006c */
[----:B------:R-:W-:-:S04]  /*21420*/  IMAD.WIDE.U32 R102, R70, R26, RZ ;  /* 0x0000001a46667225 */ /* 0x000fc800078e00ff */
[----:B------:R-:W-:-:S04]  /*21430*/  IMAD.WIDE.U32 R106, P5, R33, R70, R106 ;  /* 0x00000046216a7225 */ /* 0x000fc800078a006a */
[----:B------:R-:W-:Y:S01]  /*21440*/  IMAD.X R113, RZ, RZ, RZ, P4 ;  /* 0x000000ffff717224 */ /* 0x000fe200020e06ff */
[----:B------:R-:W-:Y:S01]  /*21450*/  IADD3 RZ, P4, PT, R105, R108, RZ ;  /* 0x0000006c69ff7210 */ /* 0x000fe20007f9e0ff */
[----:B------:R-:W-:Y:S01]  /*21460*/  IMAD.MOV.U32 R112, RZ, RZ, R47 ;  /* 0x000000ffff707224 */ /* 0x000fe200078e002f */
[----:B------:R-:W-:Y:S01]  /*21470*/  SEL R105, RZ, 0x1, P0 ;  /* 0x00000001ff697807 */ /* 0x000fe20000000000 */
[----:B------:R-:W-:Y:S01]  /*21480*/  IMAD.MOV.U32 R110, RZ, RZ, R115 ;  /* 0x000000ffff6e7224 */ /* 0x000fe200078e0073 */
[----:B------:R-:W-:Y:S01]  /*21490*/  IADD3 RZ, P1, PT, R103, R106, RZ ;  /* 0x0000006a67ff7210 */ /* 0x000fe20007f3e0ff */
[----:B------:R-:W-:Y:S02]  /*214a0*/  IMAD R104, R39, R72, RZ ;  /* 0x0000004827687224 */ /* 0x000fe400078e02ff */
[----:B------:R-:W-:Y:S01]  /*214b0*/  IMAD.WIDE.U32.X R112, R35, R71, R112, P3 ;  /* 0x0000004723707225 */ /* 0x000fe200018e0470 */
[----:B------:R-:W-:-:S03]  /*214c0*/  IADD3 R115, P0, P3, R133, R116, R114 ;  /* 0x0000007485737210 */ /* 0x000fc60007b1e072 */
[----:B------:R-:W-:Y:S01]  /*214d0*/  IMAD.WIDE.U32 R102, R31, R72, RZ ;  /* 0x000000481f667225 */ /* 0x000fe200078e00ff */
[----:B------:R-:W-:-:S03]  /*214e0*/  IADD3.X R114, PT, PT, RZ, R117, RZ, P0, P3 ;  /* 0x00000075ff727210 */ /* 0x000fc600007e64ff */
[----:B------:R-:W-:Y:S01]  /*214f0*/  IMAD R133, R31, R73, R104 ;  /* 0x000000491f857224 */ /* 0x000fe200078e0268 */
[----:B------:R-:W-:Y:S01]  /*21500*/  IADD3 R104, P0, PT, R131, R102, RZ ;  /* 0x0000006683687210 */ /* 0x000fe20007f1e0ff */
[----:B------:R-:W-:Y:S01]  /*21510*/  IMAD.X R47, RZ, RZ, RZ, P5 ;  /* 0x000000ffff2f7224 */ /* 0x000fe200028e06ff */
[----:B------:R-:W-:Y:S01]  /*21520*/  IADD3 R117, P3, P5, R105, R112, R46 ;  /* 0x0000007069757210 */ /* 0x000fe20007d7e02e */
[----:B------:R-:W-:Y:S02]  /*21530*/  IMAD.IADD R108, R103, 0x1, R133 ;  /* 0x00000001676c7824 */ /* 0x000fe400078e0285 */
[----:B------:R-:W-:Y:S01]  /*21540*/  IMAD.MOV.U32 R46, RZ, RZ, R107 ;  /* 0x000000ffff2e7224 */ /* 0x000fe200078e006b */
[----:B------:R-:W-:Y:S01]  /*21550*/  IADD3.X R133, PT, PT, RZ, R113, RZ, P3, P5 ;  /* 0x00000071ff857210 */ /* 0x000fe20001fea4ff */
[----:B------:R-:W-:Y:S01]  /*21560*/  IMAD.WIDE.U32 R106, R26, R70, RZ ;  /* 0x000000461a6a7225 */ /* 0x000fe200078e00ff */
[C---:B------:R-:W-:Y:S02]  /*21570*/  IADD3 R131, P5, PT, R104.reuse, R115, RZ ;  /* 0x0000007368837210 */ /* 0x040fe40007fbe0ff */
[----:B------:R-:W-:Y:S01]  /*21580*/  ISETP.GE.U32.AND P3, PT, R104, R102, PT ;  /* 0x000000666800720c */ /* 0x000fe20003f66070 */
[----:B------:R-:W-:Y:S01]  /*21590*/  IMAD.X R115, R108, 0x1, R44, P0 ;  /* 0x000000016c737824 */ /* 0x000fe200000e062c */
[----:B------:R-:W-:Y:S01]  /*215a0*/  ISETP.GE.U32.AND P0, PT, R131, R104, PT ;  /* 0x000000688300720c */ /* 0x000fe20003f06070 */
[----:B------:R-:W-:-:S02]  /*215b0*/  IMAD R44, R33, R70, RZ ;  /* 0x00000046212c7224 */ /* 0x000fc400078e02ff */
[C---:B------:R-:W-:Y:S01]  /*215c0*/  IMAD.X R114, R115.reuse, 0x1, R114, P5 ;  /* 0x0000000173727824 */ /* 0x040fe200028e0672 */
[----:B------:R-:W-:Y:S01]  /*215d0*/  ISETP.GE.U32.AND.EX P3, PT, R115, R108, PT, P3 ;  /* 0x0000006c7300720c */ /* 0x000fe20003f66130 */
[----:B------:R-:W-:Y:S02]  /*215e0*/  IMAD R135, R26, R71, R44 ;  /* 0x000000471a877224 */ /* 0x000fe400078e022c */
[----:B------:R-:W-:Y:S01]  /*215f0*/  IMAD.WIDE.U32 R102, R129, 0x3d1, RZ ;  /* 0x000003d181667825 */ /* 0x000fe200078e00ff */
[----:B------:R-:W-:Y:S02]  /*21600*/  SEL R116, RZ, 0x1, P3 ;  /* 0x00000001ff747807 */ /* 0x000fe40001800000 */
[----:B------:R-:W-:Y:S01]  /*21610*/  ISETP.GE.U32.AND.EX P0, PT, R114, R115, PT, P0 ;  /* 0x000000737200720c */ /* 0x000fe20003f06100 */
[----:B------:R-:W-:Y:S01]  /*21620*/  IMAD.WIDE.U32 R112, R45, 0x3d1, RZ ;  /* 0x000003d12d707825 */ /* 0x000fe200078e00ff */
[----:B------:R-:W-:-:S03]  /*21630*/  IADD3 R112, P3, PT, R131, R106, RZ ;  /* 0x0000006a83707210 */ /* 0x000fc60007f7e0ff */
[----:B------:R-:W-:Y:S02]  /*21640*/  IMAD.MOV.U32 R44, RZ, RZ, RZ ;  /* 0x000000ffff2c7224 */ /* 0x000fe400078e00ff */
[----:B------:R-:W-:Y:S02]  /*21650*/  IMAD.IADD R115, R107, 0x1, R135 ;  /* 0x000000016b737824 */ /* 0x000fe400078e0287 */
[----:B------:R-:W-:Y:S02]  /*21660*/  IMAD.MOV.U32 R104, RZ, RZ, R109 ;  /* 0x000000ffff687224 */ /* 0x000fe400078e006d */
[----:B------:R-:W-:Y:S02]  /*21670*/  IMAD.X R105, RZ, RZ, RZ, P6 ;  /* 0x000000ffff697224 */ /* 0x000fe400030e06ff */
[----:B------:R-:W-:-:S04]  /*21680*/  IMAD.WIDE.U32 R108, R45, 0x3d1, R44 ;  /* 0x000003d12d6c7825 */ /* 0x000fc800078e002c */
[----:B------:R-:W-:-:S04]  /*21690*/  IMAD.WIDE.U32 R102, P6, RZ, R45, R102 ;  /* 0x0000002dff667225 */ /* 0x000fc800078c0066 */
[----:B------:R-:W-:Y:S01]  /*216a0*/  IMAD.X R44, R115, 0x1, R114, P3 ;  /* 0x00000001732c7824 */ /* 0x000fe200018e0672 */
[----:B------:R-:W-:Y:S01]  /*216b0*/  IADD3 R131, P3, PT, R112, R117, RZ ;  /* 0x0000007570837210 */ /* 0x000fe20007f7e0ff */
[----:B------:R-:W-:Y:S01]  /*216c0*/  IMAD.WIDE.U32.X R110, R39, R73, R110, P2 ;  /* 0x00000049276e7225 */ /* 0x000fe200010e046e */
[----:B------:R-:W-:Y:S02]  /*216d0*/  IADD3 RZ, P5, PT, R113, R102, RZ ;  /* 0x0000006671ff7210 */ /* 0x000fe40007fbe0ff */
[----:B------:R-:W-:Y:S01]  /*216e0*/  SEL R117, RZ, 0x1, P0 ;  /* 0x00000001ff757807 */ /* 0x000fe20000000000 */
[----:B------:R-:W-:Y:S01]  /*216f0*/  IMAD.X R113, R44, 0x1, R133, P3 ;  /* 0x000000012c717824 */ /* 0x000fe200018e0685 */
[----:B------:R-:W-:Y:S01]  /*21700*/  ISETP.GE.U32.AND P2, PT, R112, R106, PT ;  /* 0x0000006a7000720c */ /* 0x000fe20003f46070 */
[----:B------:R-:W-:Y:S01]  /*21710*/  IMAD.X R107, RZ, RZ, RZ, P6 ;  /* 0x000000ffff6b7224 */ /* 0x000fe200030e06ff */
        /* <DEDUP_REMOVED lines=8> */
[-C--:B------:R-:W-:Y:S01]  /*217a0*/  IMAD R110, R39, R70.reuse, RZ ;  /* 0x00000046276e7224 */ /* 0x080fe200078e02ff */
[----:B------:R-:W-:Y:S01]  /*217b0*/  SEL R115, RZ, 0x1, P0 ;  /* 0x00000001ff737807 */ /* 0x000fe20000000000 */
[----:B------:R-:W-:Y:S01]  /*217c0*/  IMAD.WIDE.U32 R102, R31, R70, RZ ;  /* 0x000000461f667225 */ /* 0x000fe200078e00ff */
[----:B------:R-:W-:-:S03]  /*217d0*/  ISETP.GE.U32.AND P0, PT, R108, RZ, PT ;  /* 0x000000ff6c00720c */ /* 0x000fc60003f06070 */
[----:B------:R-:W-:Y:S01]  /*217e0*/  IMAD R133, R31, R71, R110 ;  /* 0x000000471f857224 */ /* 0x000fe200078e026e */
[----:B------:R-:W-:Y:S01]  /*217f0*/  IADD3.X R110, PT, PT, RZ, R111, RZ, P3, P6 ;  /* 0x0000006fff6e7210 */ /* 0x000fe20001fec4ff */
[----:B------:R-:W-:Y:S01]  /*21800*/  IMAD.WIDE.U32.X R106, RZ, R129, R106, P5 ;  /* 0x00000081ff6a7225 */ /* 0x000fe200028e046a */
[----:B------:R-:W-:Y:S02]  /*21810*/  IADD3 R111, P2, P3, R115, R46, R44 ;  /* 0x0000002e736f7210 */ /* 0x000fe40007b5e02c */
[-C--:B------:R-:W-:Y:S01]  /*21820*/  IADD3 R46, P1, PT, R117, R102.reuse, RZ ;  /* 0x00000066752e7210 */ /* 0x080fe20007f3e0ff */
[----:B------:R-:W-:Y:S01]  /*21830*/  IMAD.IADD R103, R103, 0x1, R133 ;  /* 0x0000000167677824 */ /* 0x000fe200078e0285 */
[----:B------:R-:W-:Y:S01]  /*21840*/  ISETP.GE.U32.AND.EX P0, PT, R109, R45, PT, P0 ;  /* 0x0000002d6d00720c */ /* 0x000fe20003f06100 */
[----:B------:R-:W-:Y:S01]  /*21850*/  IMAD.WIDE.U32 R44, R113, 0x3d1, RZ ;  /* 0x000003d1712c7825 */ /* 0x000fe200078e00ff */
[----:B------:R-:W-:Y:S02]  /*21860*/  IADD3.X R115, PT, PT, RZ, R47, RZ, P2, P3 ;  /* 0x0000002fff737210 */ /* 0x000fe400017e64ff */
[C---:B------:R-:W-:Y:S01]  /*21870*/  IADD3 R111, P3, PT, R46.reuse, R111, RZ ;  /* 0x0000006f2e6f7210 */ /* 0x040fe20007f7e0ff */
[----:B------:R-:W-:Y:S01]  /*21880*/  IMAD.WIDE.U32.X R104, R39, R71, R104, P4 ;  /* 0x0000004727687225 */ /* 0x000fe200020e0468 */
[----:B------:R-:W-:-:S03]  /*21890*/  ISETP.GE.U32.AND P2, PT, R46, R102, PT ;  /* 0x000000662e00720c */ /* 0x000fc60003f46070 */
[----:B------:R-:W-:Y:S01]  /*218a0*/  IMAD.X R102, R103, 0x1, R110, P1 ;  /* 0x0000000167667824 */ /* 0x000fe200008e066e */
[----:B------:R-:W-:Y:S01]  /*218b0*/  ISETP.GE.U32.AND P1, PT, R111, R46, PT ;  /* 0x0000002e6f00720c */ /* 0x000fe20003f26070 */
[----:B------:R-:W-:Y:S01]  /*218c0*/  IMAD.WIDE.U32 R46, R131, 0x3d1, RZ ;  /* 0x000003d1832e7825 */ /* 0x000fe200078e00ff */
[----:B------:R-:W-:Y:S02]  /*218d0*/  SEL R110, RZ, 0x1, P0 ;  /* 0x00000001ff6e7807 */ /* 0x000fe40000000000 */
[C---:B------:R-:W-:Y:S01]  /*218e0*/  ISETP.GE.U32.AND.EX P5, PT, R102.reuse, R103, PT, P2 ;  /* 0x000000676600720c */ /* 0x040fe20003fa6120 */
[----:B------:R-:W-:Y:S01]  /*218f0*/  IMAD.X R115, R102, 0x1, R115, P3 ;  /* 0x0000000166737824 */ /* 0x000fe200018e0673 */
[----:B------:R-:W-:Y:S01]  /*21900*/  IADD3 R103, P2, PT, R106, R46, RZ ;  /* 0x0000002e6a677210 */ /* 0x000fe20007f5e0ff */
[----:B------:R-:W-:-:S03]  /*21910*/  IMAD.WIDE.U32 R44, P3, RZ, R131, R44 ;  /* 0x00000083ff2c7225 */ /* 0x000fc6000786002c */
[----:B------:R-:W-:Y:S02]  /*21920*/  ISETP.GE.U32.AND.EX P1, PT, R115, R102, PT, P1 ;  /* 0x000000667300720c */ /* 0x000fe40003f26110 */
[----:B------:R-:W-:Y:S01]  /*21930*/  IADD3 R117, P6, PT, R47, R44, RZ ;  /* 0x0000002c2f757210 */ /* 0x000fe20007fde0ff */
[----:B------:R-:W-:Y:S01]  /*21940*/  IMAD.X R47, RZ, RZ, RZ, P3 ;  /* 0x000000ffff2f7224 */ /* 0x000fe200018e06ff */
[----:B------:R-:W-:Y:S02]  /*21950*/  SEL R44, RZ, 0x1, P5 ;  /* 0x00000001ff2c7807 */ /* 0x000fe40002800000 */
[----:B------:R-:W-:Y:S01]  /*21960*/  IADD3 R110, P4, P5, R103, R129, R110 ;  /* 0x00000081676e7210 */ /* 0x000fe20007d9e06e */
[----:B------:R-:W-:Y:S01]  /*21970*/  IMAD.X R106, R117, 0x1, R107, P2 ;  /* 0x00000001756a7824 */ /* 0x000fe200010e066b */
[----:B------:R-:W-:Y:S01]  /*21980*/  ISETP.GE.U32.AND P3, PT, R103, R46, PT ;  /* 0x0000002e6700720c */ /* 0x000fe20003f66070 */
[----:B------:R-:W-:Y:S01]  /*21990*/  IMAD.MOV.U32 R46, RZ, RZ, R45 ;  /* 0x000000ffff2e7224 */ /* 0x000fe200078e002d */
[----:B------:R-:W-:-:S02]  /*219a0*/  SEL R103, RZ, 0x1, P1 ;  /* 0x00000001ff677807 */ /* 0x000fc40000800000 */
[C---:B------:R-:W-:Y:S02]  /*219b0*/  ISETP.GE.U32.AND.EX P3, PT, R106.reuse, R117, PT, P3 ;  /* 0x000000756a00720c */ /* 0x040fe40003f66130 */
[----:B------:R-:W-:Y:S01]  /*219c0*/  IADD3.X R142, PT, PT, R106, R131, RZ, P4, P5 ;  /* 0x000000836a8e7210 */ /* 0x000fe200027ea4ff */
[----:B------:R-:W-:Y:S01]  /*219d0*/  IMAD.WIDE.U32.X R106, RZ, R113, R46, P6 ;  /* 0x00000071ff6a7225 */ /* 0x000fe200030e042e */
[----:B------:R-:W-:Y:S02]  /*219e0*/  IADD3 R117, P4, P5, R103, R104, R44 ;  /* 0x0000006867757210 */ /* 0x000fe40007d9e02c */
[CC--:B------:R-:W-:Y:S01]  /*219f0*/  ISETP.EQ.U32.AND P1, PT, R110.reuse, R129.reuse, PT ;  /* 0x000000816e00720c */ /* 0x0c0fe20003f22070 */
[----:B------:R-:W-:Y:S01]  /*21a00*/  IMAD.WIDE.U32 R102, R115, 0x3d1, RZ ;  /* 0x000003d173667825 */ /* 0x000fe200078e00ff */
[----:B------:R-:W-:Y:S02]  /*21a10*/  ISETP.LT.U32.AND P2, PT, R110, R129, PT ;  /* 0x000000816e00720c */ /* 0x000fe40003f41070 */
[----:B------:R-:W-:Y:S01]  /*21a20*/  ISETP.EQ.AND.EX P0, PT, R142, R131, !P0, P1 ;  /* 0x000000838e00720c */ /* 0x000fe20004702310 */
[----:B------:R-:W-:Y:S01]  /*21a30*/  IMAD.WIDE.U32 R46, R111, 0x3d1, RZ ;  /* 0x000003d16f2e7825 */ /* 0x000fe200078e00ff */
[----:B------:R-:W-:-:S02]  /*21a40*/  SEL R133, RZ, 0x1, P3 ;  /* 0x00000001ff857807 */ /* 0x000fc40001800000 */
[----:B------:R-:W-:Y:S01]  /*21a50*/  ISETP.LT.U32.OR.EX P0, PT, R142, R131, P0, P2 ;  /* 0x000000838e00720c */ /* 0x000fe20000701520 */
[----:B------:R-:W-:Y:S01]  /*21a60*/  IMAD.WIDE.U32 R102, P3, RZ, R111, R102 ;  /* 0x0000006fff667225 */ /* 0x000fe20007860066 */
[----:B------:R-:W-:Y:S02]  /*21a70*/  IADD3.X R129, PT, PT, RZ, R105, RZ, P4, P5 ;  /* 0x00000069ff817210 */ /* 0x000fe400027ea4ff */
[----:B------:R-:W-:Y:S01]  /*21a80*/  IADD3 R131, P4, P6, R46, R106, R133 ;  /* 0x0000006a2e837210 */ /* 0x000fe20007e9e085 */
[----:B------:R-:W-:Y:S01]  /*21a90*/  IMAD.WIDE.U32 R44, R30, R76, R108 ;  /* 0x0000004c1e2c7225 */ /* 0x000fe200078e006c */
[----:B------:R-:W-:Y:S02]  /*21aa0*/  IADD3 R133, P5, PT, R47, R102, RZ ;  /* 0x000000662f857210 */ /* 0x000fe40007fbe0ff */
[----:B------:R-:W-:Y:S01]  /*21ab0*/  ISETP.GE.U32.AND P2, PT, R131, R46, PT ;  /* 0x0000002e8300720c */ /* 0x000fe20003f46070 */
[----:B------:R-:W-:Y:S01]  /*21ac0*/  IMAD R102, R37, R76, RZ ;  /* 0x0000004c25667224 */ /* 0x000fe200078e02ff */
[----:B------:R-:W-:Y:S01]  /*21ad0*/  IADD3.X R112, PT, PT, R133, R107, RZ, P4, P6 ;  /* 0x0000006b85707210 */ /* 0x000fe200027ec4ff */
[----:B------:R-:W-:Y:S01]  /*21ae0*/  IMAD.WIDE.U32 R104, R129, 0x3d1, RZ ;  /* 0x000003d181687825 */ /* 0x000fe200078e00ff */
[----:B------:R-:W-:-:S02]  /*21af0*/  ISETP.GE.U32.AND P1, PT, R44, R108, PT ;  /* 0x0000006c2c00720c */ /* 0x000fc40003f26070 */
[----:B------:R-:W-:Y:S01]  /*21b00*/  SEL R108, RZ, 0x1, !P0 ;  /* 0x00000001ff6c7807 */ /* 0x000fe20004000000 */
[----:B------:R-:W-:Y:S01]  /*21b10*/  IMAD R107, R30, R77, R102 ;  /* 0x0000004d1e6b7224 */ /* 0x000fe200078e0266 */
[----:B------:R-:W-:Y:S01]  /*21b20*/  ISETP.GE.U32.AND.EX P2, PT, R112, R133, PT, P2 ;  /* 0x000000857000720c */ /* 0x000fe20003f46120 */
[----:B------:R-:W-:Y:S01]  /*21b30*/  IMAD.X R47, RZ, RZ, RZ, P3 ;  /* 0x000000ffff2f7224 */ /* 0x000fe200018e06ff */
[----:B------:R-:W-:Y:S01]  /*21b40*/  IADD3 R108, P3, P4, R131, R113, R108 ;  /* 0x00000071836c7210 */ /* 0x000fe20007c7e06c */
[----:B------:R-:W-:Y:S01]  /*21b50*/  IMAD.MOV.U32 R46, RZ, RZ, R103 ;  /* 0x000000ffff2e7224 */ /* 0x000fe200078e0067 */
[----:B------:R-:W-:Y:S01]  /*21b60*/  ISETP.LT.U32.AND P6, PT, R51, R96, PT ;  /* 0x000000603300720c */ /* 0x000fe20003fc1070 */
[----:B------:R-:W-:Y:S02]  /*21b70*/  IMAD.IADD R136, R45, 0x1, R107 ;  /* 0x000000012d887824 */ /* 0x000fe400078e026b */
[----:B------:R-:W-:-:S04]  /*21b80*/  IMAD.WIDE.U32.X R106, RZ, R115, R46, P5 ;  /* 0x00000073ff6a7225 */ /* 0x000fc800028e042e */
[----:B------:R-:W-:-:S04]  /*21b90*/  IMAD.WIDE.U32 R102, R117, 0x3d1, RZ ;  /* 0x000003d175667825 */ /* 0x000fc800078e00ff */
[----:B------:R-:W-:Y:S01]  /*21ba0*/  IMAD.WIDE.U32 R46, P5, RZ, R117, R104 ;  /* 0x00000075ff2e7225 */ /* 0x000fe200078a0068 */
[----:B------:R-:W-:Y:S02]  /*21bb0*/  SEL R105, RZ, 0x1, P2 ;  /* 0x00000001ff697807 */ /* 0x000fe40001000000 */
[----:B------:R-:W-:Y:S01]  /*21bc0*/  ISETP.GE.U32.AND.EX P2, PT, R136, R109, PT, P1 ;  /* 0x0000006d8800720c */ /* 0x000fe20003f46110 */
[----:B------:R-:W-:Y:S01]  /*21bd0*/  IMAD.MOV.U32 R137, RZ, RZ, R44 ;  /* 0x000000ffff897224 */ /* 0x000fe200078e002c */
        /* <DEDUP_REMOVED lines=18> */
[----:B------:R-:W-:Y:S02]  /*21d00*/  ISETP.EQ.U32.AND P5, PT, R49, R98, PT ;  /* 0x000000623100720c */ /* 0x000fe40003fa2070 */
[----:B------:R-:W-:Y:S02]  /*21d10*/  SEL R107, RZ, 0x1, !P4 ;  /* 0x00000001ff6b7807 */ /* 0x000fe40006000000 */
[----:B------:R-:W-:Y:S02]  /*21d20*/  ISETP.EQ.AND.EX P5, PT, R128, R99, P6, P5 ;  /* 0x000000638000720c */ /* 0x000fe400037a2350 */
[----:B------:R-:W-:-:S05]  /*21d30*/  ISETP.NE.AND P6, PT, R109, RZ, PT ;  /* 0x000000ff6d00720c */ /* 0x000fca0003fc5270 */
[----:B------:R-:W-:Y:S01]  /*21d40*/  IMAD.X R103, RZ, RZ, RZ, P6 ;  /* 0x000000ffff677224 */ /* 0x000fe200030e06ff */
[----:B------:R-:W-:-:S04]  /*21d50*/  ISETP.EQ.U32.AND P6, PT, R139, R130, PT ;  /* 0x000000828b00720c */ /* 0x000fc80003fc2070 */
[----:B------:R-:W-:Y:S02]  /*21d60*/  ISETP.EQ.AND.EX P2, PT, R142, R121, !P2, P6 ;  /* 0x000000798e00720c */ /* 0x000fe40005742360 */
[----:B------:R-:W-:-:S04]  /*21d70*/  ISETP.LT.U32.AND P6, PT, R139, R130, PT ;  /* 0x000000828b00720c */ /* 0x000fc80003fc1070 */
[----:B------:R-:W-:Y:S02]  /*21d80*/  ISETP.LT.U32.OR.EX P2, PT, R142, R121, P2, P6 ;  /* 0x000000798e00720c */ /* 0x000fe40001741560 */
[----:B------:R-:W-:Y:S01]  /*21d90*/  ISETP.GE.U32.AND P6, PT, R105, R102, PT ;  /* 0x000000666900720c */ /* 0x000fe20003fc6070 */
[----:B------:R-:W-:Y:S01]  /*21da0*/  IMAD.MOV.U32 R102, RZ, RZ, R47 ;  /* 0x000000ffff667224 */ /* 0x000fe200078e002f */
[----:B------:R-:W-:Y:S02]  /*21db0*/  SEL R145, RZ, 0x1, !P2 ;  /* 0x00000001ff917807 */ /* 0x000fe40005000000 */
[----:B------:R-:W-:Y:S01]  /*21dc0*/  ISETP.GE.U32.AND.EX P6, PT, R106, R45, PT, P6 ;  /* 0x0000002d6a00720c */ /* 0x000fe20003fc6160 */
[----:B------:R-:W-:Y:S01]  /*21dd0*/  IMAD.WIDE.U32.X R102, RZ, R129, R102, P1 ;  /* 0x00000081ff667225 */ /* 0x000fe200008e0466 */
        /* <DEDUP_REMOVED lines=11> */
[CC--:B------:R-:W-:Y:S02]  /*21e90*/  ISETP.EQ.U32.AND P0, PT, R145.reuse, R126.reuse, PT ;  /* 0x0000007e9100720c */ /* 0x0c0fe40003f02070 */
        /* <DEDUP_REMOVED lines=9> */
[----:B------:R-:W-:-:S02]  /*21f30*/  @P1 ISETP.NE.OR.EX P2, PT, R146, R101, !P3, P5 ;  /* 0x000000659200120c */ /* 0x000fc40005f45750 */
[----:B------:R-:W-:Y:S02]  /*21f40*/  IADD3 R46, P1, P4, R105, R115, R46 ;  /* 0x00000073692e7210 */ /* 0x000fe40007c3e02e */
[----:B------:R-:W-:Y:S02]  /*21f50*/  SEL R135, RZ, 0x1, !P0 ;  /* 0x00000001ff877807 */ /* 0x000fe40004000000 */
[----:B------:R-:W-:Y:S02]  /*21f60*/  IADD3.X R102, PT, PT, R106, R117, RZ, P1, P4 ;  /* 0x000000756a667210 */ /* 0x000fe40000fe84ff */
[----:B------:R-:W-:Y:S02]  /*21f70*/  ISETP.EQ.U32.AND P5, PT, R46, R115, PT ;  /* 0x000000732e00720c */ /* 0x000fe40003fa2070 */
[----:B------:R-:W-:Y:S02]  /*21f80*/  SEL R105, RZ, 0x1, !P3 ;  /* 0x00000001ff697807 */ /* 0x000fe40005800000 */
[----:B------:R-:W-:-:S02]  /*21f90*/  IADD3 R135, P3, P4, R135, R46, R124 ;  /* 0x0000002e87877210 */ /* 0x000fc40007c7e07c */
[----:B------:R-:W-:Y:S02]  /*21fa0*/  ISETP.LT.U32.AND P1, PT, R46, R115, PT ;  /* 0x000000732e00720c */ /* 0x000fe40003f21070 */
[CC--:B------:R-:W-:Y:S02]  /*21fb0*/  ISETP.EQ.AND.EX P6, PT, R102.reuse, R117.reuse, P6, P5 ;  /* 0x000000756600720c */ /* 0x0c0fe400037c2350 */
[----:B------:R-:W-:Y:S02]  /*21fc0*/  IADD3 R46, P5, PT, R107, R98, RZ ;  /* 0x000000626b2e7210 */ /* 0x000fe40007fbe0ff */
[----:B------:R-:W-:Y:S02]  /*21fd0*/  IADD3.X R134, PT, PT, RZ, R102, R53, P3, P4 ;  /* 0x00000066ff867210 */ /* 0x000fe40001fe8435 */
[----:B------:R-:W-:Y:S02]  /*21fe0*/  ISETP.EQ.U32.AND P3, PT, R135, R124, PT ;  /* 0x0000007c8700720c */ /* 0x000fe40003f62070 */
[----:B------:R-:W-:-:S02]  /*21ff0*/  ISETP.LT.U32.OR.EX P1, PT, R102, R117, P6, P1 ;  /* 0x000000756600720c */ /* 0x000fc40003721510 */
[----:B------:R-:W-:Y:S02]  /*22000*/  ISETP.LT.U32.AND P4, PT, R135, R124, PT ;  /* 0x0000007c8700720c */ /* 0x000fe40003f81070 */
[----:B------:R-:W-:Y:S02]  /*22010*/  SEL R124, R46, RZ, P2 ;  /* 0x000000ff2e7c7207 */ /* 0x000fe40001000000 */
[----:B------:R-:W-:Y:S02]  /*22020*/  IADD3 R102, P6, PT, R47, R94, RZ ;  /* 0x0000005e2f667210 */ /* 0x000fe40007fde0ff */
[----:B------:R-:W-:Y:S02]  /*22030*/  ISETP.EQ.AND.EX P3, PT, R134, R53, P0, P3 ;  /* 0x000000358600720c */ /* 0x000fe40000762330 */
[----:B------:R-:W-:Y:S02]  /*22040*/  SEL R46, RZ, 0x1, !P1 ;  /* 0x00000001ff2e7807 */ /* 0x000fe40004800000 */
[----:B------:R-:W-:-:S02]  /*22050*/  IADD3 R47, P1, PT, R105, R100, RZ ;  /* 0x00000064692f7210 */ /* 0x000fc40007f3e0ff */
[----:B------:R-:W-:Y:S02]  /*22060*/  ISETP.LT.U32.OR.EX P3, PT, R134, R53, P3, P4 ;  /* 0x000000358600720c */ /* 0x000fe40001f61540 */
[----:B------:R-:W-:Y:S01]  /*22070*/  SEL R102, R102, RZ, P2 ;  /* 0x000000ff66667207 */ /* 0x000fe20001000000 */
[----:B------:R-:W-:Y:S01]  /*22080*/  IMAD.X R131, RZ, RZ, R101, P1 ;  /* 0x000000ffff837224 */ /* 0x000fe200008e0665 */
[----:B------:R-:W-:Y:S02]  /*22090*/  IADD3 R129, P1, P4, R45, R129, R46 ;  /* 0x000000812d817210 */ /* 0x000fe40007c3e02e */
[----:B------:R-:W-:Y:S02]  /*220a0*/  SEL R106, RZ, 0x1, !P3 ;  /* 0x00000001ff6a7807 */ /* 0x000fe40005800000 */
[----:B------:R-:W-:Y:S02]  /*220b0*/  IADD3.X R53, PT, PT, R103, RZ, RZ, P1, P4 ;  /* 0x000000ff67357210 */ /* 0x000fe40000fe84ff */
[----:B------:R-:W-:Y:S01]  /*220c0*/  IADD3 R106, P4, PT, R106, R129, RZ ;  /* 0x000000816a6a7210 */ /* 0x000fe20007f9e0ff */
[----:B------:R-:W-:Y:S01]  /*220d0*/  IMAD.X R129, RZ, RZ, R95, P6 ;  /* 0x000000ffff817224 */ /* 0x000fe200030e065f */
[----:B------:R-:W-:Y:S01]  /*220e0*/  SEL R46, R47, RZ, P2 ;  /* 0x000000ff2f2e7207 */ /* 0x000fe20001000000 */
[----:B------:R-:W-:Y:S01]  /*220f0*/  IMAD.X R47, RZ, RZ, R99, P5 ;  /* 0x000000ffff2f7224 */ /* 0x000fe200028e0663 */
[----:B------:R-:W-:Y:S01]  /*22100*/  SEL R126, R96, RZ, P2 ;  /* 0x000000ff607e7207 */ /* 0x000fe20001000000 */
[----:B------:R-:W-:Y:S01]  /*22110*/  IMAD.X R53, RZ, RZ, R53, P4 ;  /* 0x000000ffff357224 */ /* 0x000fe200020e0635 */
[----:B------:R-:W-:-:S02]  /*22120*/  ISETP.NE.U32.AND P4, PT, R106, RZ, PT ;  /* 0x000000ff6a00720c */ /* 0x000fc40003f85070 */
[----:B------:R-:W-:Y:S02]  /*22130*/  IADD3 R124, P0, PT, R49, -R124, RZ ;  /* 0x8000007c317c7210 */ /* 0x000fe40007f1e0ff */
[----:B------:R-:W-:Y:S02]  /*22140*/  ISETP.NE.AND.EX P4, PT, R53, RZ, PT, P4 ;  /* 0x000000ff3500720c */ /* 0x000fe40003f85340 */
        /* <DEDUP_REMOVED lines=19> */
.L_x_372:
        /* <DEDUP_REMOVED lines=34> */
.L_x_371:
[----:B------:R-:W-:Y:S05]  /*224a0*/  BSYNC.RECONVERGENT B1 ;  /* 0x0000000000017941 */ /* 0x000fea0003800200 */
.L_x_370:
        /* <DEDUP_REMOVED lines=11> */
[----:B------:R-:W-:-:S04]  /*22560*/  IMAD.WIDE.U32 R44, R48, R27, RZ ;  /* 0x0000001b302c7225 */ /* 0x000fc800078e00ff */
[-C--:B------:R-:W-:Y:S02]  /*22570*/  IMAD R49, R24, R138.reuse, RZ ;  /* 0x0000008a18317224 */ /* 0x080fe400078e02ff */
[----:B------:R-:W-:-:S04]  /*22580*/  IMAD.WIDE.U32 R108, R22, R138, RZ ;  /* 0x0000008a166c7225 */ /* 0x000fc800078e00ff */
[----:B------:R-:W-:-:S04]  /*22590*/  IMAD.WIDE.U32.X R112, R122, R29, R112, P0 ;  /* 0x0000001d7a707225 */ /* 0x000fc800000e0470 */
[----:B------:R-:W-:Y:S01]  /*225a0*/  IMAD R49, R122, R22, R49 ;  /* 0x000000167a317224 */ /* 0x000fe200078e0231 */
[----:B------:R-:W-:Y:S01]  /*225b0*/  IADD3 R133, P5, PT, R112, R108, RZ ;  /* 0x0000006c70857210 */ /* 0x000fe20007fbe0ff */
[----:B------:R-:W-:-:S03]  /*225c0*/  IMAD.WIDE.U32 R46, R50, R27, RZ ;  /* 0x0000001b322e7225 */ /* 0x000fc600078e00ff */
[----:B------:R-:W-:Y:S01]  /*225d0*/  ISETP.GE.U32.AND P0, PT, R133, R108, PT ;  /* 0x0000006c8500720c */ /* 0x000fe20003f06070 */
[----:B------:R-:W-:-:S04]  /*225e0*/  IMAD.WIDE.U32 R44, P6, R50, R29, R44 ;  /* 0x0000001d322c7225 */ /* 0x000fc800078c002c */
[----:B------:R-:W-:Y:S01]  /*225f0*/  IMAD.IADD R112, R109, 0x1, R49 ;  /* 0x000000016d707824 */ /* 0x000fe200078e0231 */
[----:B------:R-:W-:Y:S01]  /*22600*/  IADD3 RZ, P4, PT, R47, R44, RZ ;  /* 0x0000002c2fff7210 */ /* 0x000fe20007f9e0ff */
[-C--:B------:R-:W-:Y:S02]  /*22610*/  IMAD R44, R29, R50.reuse, RZ ;  /* 0x000000321d2c7224 */ /* 0x080fe400078e02ff */
[----:B------:R-:W-:Y:S02]  /*22620*/  IMAD.X R113, R112, 0x1, R113, P5 ;  /* 0x0000000170717824 */ /* 0x000fe400028e0671 */
[----:B------:R-:W-:-:S03]  /*22630*/  IMAD.WIDE.U32 R46, R27, R50, RZ ;  /* 0x000000321b2e7225 */ /* 0x000fc600078e00ff */
[----:B------:R-:W-:Y:S01]  /*22640*/  ISETP.GE.U32.AND.EX P0, PT, R113, R112, PT, P0 ;  /* 0x000000707100720c */ /* 0x000fe20003f06100 */
[----:B------:R-:W-:Y:S01]  /*22650*/  IMAD R53, R48, R27, R44 ;  /* 0x0000001b30357224 */ /* 0x000fe200078e022c */
[----:B------:R-:W-:Y:S01]  /*22660*/  IADD3 R133, P5, PT, R133, R46, RZ ;  /* 0x0000002e85857210 */ /* 0x000fe20007fbe0ff */
[----:B------:R-:W-:Y:S02]  /*22670*/  IMAD.X R103, RZ, RZ, RZ, P3 ;  /* 0x000000ffff677224 */ /* 0x000fe400018e06ff */
[----:B------:R-:W-:Y:S02]  /*22680*/  IMAD.MOV.U32 R102, RZ, RZ, R107 ;  /* 0x000000ffff667224 */ /* 0x000fe400078e006b */
[----:B------:R-:W-:Y:S02]  /*22690*/  IMAD R49, R25, R138, RZ ;  /* 0x0000008a19317224 */ /* 0x000fe400078e02ff */
[----:B------:R-:W-:-:S04]  /*226a0*/  IMAD.WIDE.U32 R110, R122, R20, RZ ;  /* 0x000000147a6e7225 */ /* 0x000fc800078e00ff */
[----:B------:R-:W-:Y:S02]  /*226b0*/  IMAD.IADD R44, R47, 0x1, R53 ;  /* 0x000000012f2c7824 */ /* 0x000fe400078e0235 */
[----:B------:R-:W-:-:S04]  /*226c0*/  IMAD.WIDE.U32 R106, R20, R138, RZ ;  /* 0x0000008a146a7225 */ /* 0x000fc800078e00ff */
[C---:B------:R-:W-:Y:S01]  /*226d0*/  IMAD R51, R122.reuse, R20, R49 ;  /* 0x000000147a337224 */ /* 0x040fe200078e0231 */
[----:B------:R-:W-:Y:S01]  /*226e0*/  SEL R49, RZ, 0x1, P0 ;  /* 0x00000001ff317807 */ /* 0x000fe20000000000 */
[----:B------:R-:W-:Y:S01]  /*226f0*/  IMAD.WIDE.U32.X R102, R122, R24, R102, P1 ;  /* 0x000000187a667225 */ /* 0x000fe200008e0466 */
[----:B------:R-:W-:-:S03]  /*22700*/  ISETP.GE.U32.AND P1, PT, R133, R46, PT ;  /* 0x0000002e8500720c */ /* 0x000fc60003f26070 */
[----:B------:R-:W-:-:S04]  /*22710*/  IMAD.WIDE.U32 R104, R138, R20, RZ ;  /* 0x000000148a687225 */ /* 0x000fc800078e00ff */
[----:B------:R-:W-:-:S04]  /*22720*/  IMAD.WIDE.U32 R110, P2, R138, R25, R110 ;  /* 0x000000198a6e7225 */ /* 0x000fc8000784006e */
[----:B------:R-:W-:Y:S01]  /*22730*/  IMAD.X R147, R44, 0x1, R113, P5 ;  /* 0x000000012c937824 */ /* 0x000fe200028e0671 */
[----:B------:R-:W-:Y:S01]  /*22740*/  IADD3 RZ, P3, PT, R105, R110, RZ ;  /* 0x0000006e69ff7210 */ /* 0x000fe20007f7e0ff */
[----:B------:R-:W-:Y:S01]  /*22750*/  IMAD.IADD R113, R107, 0x1, R51 ;  /* 0x000000016b717824 */ /* 0x000fe200078e0233 */
[----:B------:R-:W-:Y:S01]  /*22760*/  IADD3 R107, P0, P5, R106, R102, R49 ;  /* 0x000000666a6b7210 */ /* 0x000fe20007d1e031 */
[----:B------:R-:W-:Y:S01]  /*22770*/  IMAD R49, R24, R50, RZ ;  /* 0x0000003218317224 */ /* 0x000fe200078e02ff */
[----:B------:R-:W-:Y:S01]  /*22780*/  ISETP.GE.U32.AND.EX P1, PT, R147, R44, PT, P1 ;  /* 0x0000002c9300720c */ /* 0x000fe20003f26110 */
[----:B------:R-:W-:Y:S01]  /*22790*/  IMAD.X R47, RZ, RZ, RZ, P6 ;  /* 0x000000ffff2f7224 */ /* 0x000fe200030e06ff */
[----:B------:R-:W-:Y:S01]  /*227a0*/  IADD3.X R110, PT, PT, R113, R103, RZ, P0, P5 ;  /* 0x00000067716e7210 */ /* 0x000fe200007ea4ff */
[----:B------:R-:W-:Y:S01]  /*227b0*/  IMAD.MOV.U32 R46, RZ, RZ, R45 ;  /* 0x000000ffff2e7224 */ /* 0x000fe200078e002d */
[----:B------:R-:W-:Y:S01]  /*227c0*/  SEL R53, RZ, 0x1, P1 ;  /* 0x00000001ff357807 */ /* 0x000fe20000800000 */
[----:B------:R-:W-:-:S04]  /*227d0*/  IMAD.WIDE.U32 R102, R22, R50, RZ ;  /* 0x0000003216667225 */ /* 0x000fc800078e00ff */
[CC--:B------:R-:W-:Y:S02]  /*227e0*/  IMAD R51, R48.reuse, R22.reuse, R49 ;  /* 0x0000001630337224 */ /* 0x0c0fe400078e0231 */
[----:B------:R-:W-:-:S04]  /*227f0*/  IMAD.WIDE.U32 R44, R48, R22, RZ ;  /* 0x00000016302c7225 */ /* 0x000fc800078e00ff */
[----:B------:R-:W-:Y:S01]  /*22800*/  IMAD.X R105, RZ, RZ, RZ, P2 ;  /* 0x000000ffff697224 */ /* 0x000fe200010e06ff */
[----:B------:R-:W-:Y:S01]  /*22810*/  IADD3 R49, P2, PT, R107, R102, RZ ;  /* 0x000000666b317210 */ /* 0x000fe20007f5e0ff */
[----:B------:R-:W-:-:S04]  /*22820*/  IMAD.WIDE.U32.X R46, R48, R29, R46, P4 ;  /* 0x0000001d302e7225 */ /* 0x000fc800020e042e */
[----:B------:R-:W-:Y:S02]  /*22830*/  IMAD.IADD R51, R103, 0x1, R51 ;  /* 0x0000000167337824 */ /* 0x000fe400078e0233 */
        /* <DEDUP_REMOVED lines=8> */
[----:B------:R-:W-:Y:S01]  /*228c0*/  IMAD.MOV.U32 R108, RZ, RZ, R45 ;  /* 0x000000ffff6c7224 */ /* 0x000fe200078e002d */
[----:B------:R-:W-:Y:S01]  /*228d0*/  IADD3.X R153, PT, PT, R46, R47, RZ, P1, P5 ;  /* 0x0000002f2e997210 */ /* 0x000fe20000fea4ff */
        /* <DEDUP_REMOVED lines=8> */
[C---:B------:R-:W-:Y:S01]  /*22960*/  IMAD.WIDE.U32.X R104, R122.reuse, R25, R104, P3 ;  /* 0x000000197a687225 */ /* 0x040fe200018e0468 */
[----:B------:R-:W-:Y:S02]  /*22970*/  SEL R141, RZ, 0x1, P1 ;  /* 0x00000001ff8d7807 */ /* 0x000fe40000800000 */
[----:B------:R-:W-:Y:S01]  /*22980*/  SEL R53, RZ, 0x1, P2 ;  /* 0x00000001ff357807 */ /* 0x000fe20001000000 */
[----:B------:R-:W-:Y:S02]  /*22990*/  IMAD R49, R122, R21, R46 ;  /* 0x000000157a317224 */ /* 0x000fe400078e022e */
[----:B------:R-:W-:-:S04]  /*229a0*/  IMAD.WIDE.U32 R102, R50, R20, RZ ;  /* 0x0000001432667225 */ /* 0x000fc800078e00ff */
[----:B------:R-:W-:-:S04]  /*229b0*/  IMAD.WIDE.U32 R106, P2, R50, R25, R106 ;  /* 0x00000019326a7225 */ /* 0x000fc8000784006a */
[----:B------:R-:W-:Y:S01]  /*229c0*/  IMAD.IADD R49, R45, 0x1, R49 ;  /* 0x000000012d317824 */ /* 0x000fe200078e0231 */
[----:B------:R-:W-:Y:S01]  /*229d0*/  SEL R45, RZ, 0x1, P0 ;  /* 0x00000001ff2d7807 */ /* 0x000fe20000000000 */
[----:B------:R-:W-:Y:S01]  /*229e0*/  IMAD.WIDE.U32.X R108, R48, R24, R108, P4 ;  /* 0x00000018306c7225 */ /* 0x000fe200020e046c */
[----:B------:R-:W-:Y:S02]  /*229f0*/  IADD3 R53, P4, P5, R44, R104, R53 ;  /* 0x000000682c357210 */ /* 0x000fe40007d9e035 */
[----:B------:R-:W-:Y:S01]  /*22a00*/  IADD3 RZ, P3, PT, R103, R106, RZ ;  /* 0x0000006a67ff7210 */ /* 0x000fe20007f7e0ff */
[----:B------:R-:W-:Y:S01]  /*22a10*/  IMAD.WIDE.U32 R102, R122, R21, RZ ;  /* 0x000000157a667225 */ /* 0x000fe200078e00ff */
[----:B------:R-:W-:Y:S02]  /*22a20*/  IADD3.X R110, PT, PT, R49, R105, RZ, P4, P5 ;  /* 0x00000069316e7210 */ /* 0x000fe400027ea4ff */
[----:B------:R-:W-:Y:S01]  /*22a30*/  IADD3 R141, P5, P6, R141, R108, R45 ;  /* 0x0000006c8d8d7210 */ /* 0x000fe20007ebe02d */
[----:B------:R-:W-:Y:S01]  /*22a40*/  IMAD.WIDE.U32 R46, R48, R21, RZ ;  /* 0x00000015302e7225 */ /* 0x000fe200078e00ff */
[----:B------:R-:W-:-:S02]  /*22a50*/  ISETP.GE.U32.AND P1, PT, R53, R44, PT ;  /* 0x0000002c3500720c */ /* 0x000fc40003f26070 */
[----:B------:R-:W-:Y:S01]  /*22a60*/  IADD3.X R143, PT, PT, RZ, R109, RZ, P5, P6 ;  /* 0x0000006dff8f7210 */ /* 0x000fe20002fec4ff */
[----:B------:R-:W-:Y:S01]  /*22a70*/  IMAD.WIDE.U32 R44, R138, R21, RZ ;  /* 0x000000158a2c7225 */ /* 0x000fe200078e00ff */
[----:B------:R-:W-:-:S03]  /*22a80*/  ISETP.GE.U32.AND.EX P1, PT, R110, R49, PT, P1 ;  /* 0x000000316e00720c */ /* 0x000fc60003f26110 */
[----:B------:R-:W-:Y:S01]  /*22a90*/  IMAD.WIDE.U32 R102, P0, R138, R23, R102 ;  /* 0x000000178a667225 */ /* 0x000fe20007800066 */
[----:B------:R-:W-:-:S03]  /*22aa0*/  SEL R149, RZ, 0x1, P1 ;  /* 0x00000001ff957807 */ /* 0x000fc60000800000 */
[----:B------:R-:W-:Y:S01]  /*22ab0*/  IMAD.WIDE.U32 R108, R52, R27, RZ ;  /* 0x0000001b346c7225 */ /* 0x000fe200078e00ff */
[----:B------:R-:W-:-:S03]  /*22ac0*/  IADD3 RZ, P6, PT, R45, R102, RZ ;  /* 0x000000662dff7210 */ /* 0x000fc60007fde0ff */
[----:B------:R-:W-:-:S04]  /*22ad0*/  IMAD.WIDE.U32 R44, R132, R27, RZ ;  /* 0x0000001b842c7225 */ /* 0x000fc800078e00ff */
[----:B------:R-:W-:-:S04]  /*22ae0*/  IMAD.WIDE.U32 R46, P4, R50, R23, R46 ;  /* 0x00000017322e7225 */ /* 0x000fc8000788002e */
[----:B------:R-:W-:-:S04]  /*22af0*/  IMAD.WIDE.U32 R108, P1, R132, R29, R108 ;  /* 0x0000001d846c7225 */ /* 0x000fc8000782006c */
[----:B------:R-:W-:Y:S02]  /*22b00*/  IMAD R44, R23, R50, RZ ;  /* 0x00000032172c7224 */ /* 0x000fe400078e02ff */
[----:B------:R-:W-:Y:S01]  /*22b10*/  IMAD.X R117, RZ, RZ, RZ, P4 ;  /* 0x000000ffff757224 */ /* 0x000fe200020e06ff */
[----:B------:R-:W-:Y:S01]  /*22b20*/  IADD3 RZ, P4, PT, R45, R108, RZ ;  /* 0x0000006c2dff7210 */ /* 0x000fe20007f9e0ff */
[----:B------:R-:W-:Y:S02]  /*22b30*/  IMAD R49, R48, R21, R44 ;  /* 0x0000001530317224 */ /* 0x000fe400078e022c */
[----:B------:R-:W-:Y:S02]  /*22b40*/  IMAD.X R45, RZ, RZ, RZ, P0 ;  /* 0x000000ffff2d7224 */ /* 0x000fe400000e06ff */
[----:B------:R-:W-:Y:S02]  /*22b50*/  IMAD.MOV.U32 R44, RZ, RZ, R103 ;  /* 0x000000ffff2c7224 */ /* 0x000fe400078e0067 */
[----:B------:R-:W-:-:S02]  /*22b60*/  IMAD.X R121, RZ, RZ, RZ, P2 ;  /* 0x000000ffff797224 */ /* 0x000fc400010e06ff */
[----:B------:R-:W-:Y:S02]  /*22b70*/  IMAD.MOV.U32 R120, RZ, RZ, R107 ;  /* 0x000000ffff787224 */ /* 0x000fe400078e006b */
[----:B------:R-:W-:-:S04]  /*22b80*/  IMAD.WIDE.U32 R118, R21, R50, RZ ;  /* 0x0000003215767225 */ /* 0x000fc800078e00ff */
[----:B------:R-:W-:-:S04]  /*22b90*/  IMAD.WIDE.U32.X R44, R122, R23, R44, P6 ;  /* 0x000000177a2c7225 */ /* 0x000fc800030e042c */
[----:B------:R-:W-:-:S04]  /*22ba0*/  IMAD.WIDE.U32 R104, R50, R21, RZ ;  /* 0x0000001532687225 */ /* 0x000fc800078e00ff */
[----:B------:R-:W-:Y:S01]  /*22bb0*/  IMAD.WIDE.U32 R154, R52, R22, RZ ;  /* 0x00000016349a7225 */ /* 0x000fe200078e00ff */
[----:B------:R-:W-:-:S03]  /*22bc0*/  IADD3 RZ, P5, PT, R105, R46, RZ ;  /* 0x0000002e69ff7210 */ /* 0x000fc60007fbe0ff */
[----:B------:R-:W-:Y:S01]  /*22bd0*/  IMAD.WIDE.U32.X R120, R48, R25, R120, P3 ;  /* 0x0000001930787225 */ /* 0x000fe200018e0478 */
[----:B------:R-:W-:-:S03]  /*22be0*/  IADD3 R149, P3, P6, R118, R44, R149 ;  /* 0x0000002c76957210 */ /* 0x000fc60007e7e095 */
[----:B------:R-:W-:Y:S02]  /*22bf0*/  IMAD R44, R29, R132, RZ ;  /* 0x000000841d2c7224 */ /* 0x000fe400078e02ff */
[----:B------:R-:W-:-:S04]  /*22c00*/  IMAD.WIDE.U32 R104, R132, R22, RZ ;  /* 0x0000001684687225 */ /* 0x000fc800078e00ff */
[----:B------:R-:W-:-:S04]  /*22c10*/  IMAD.WIDE.U32 R154, P2, R132, R24, R154 ;  /* 0x00000018849a7225 */ /* 0x000fc8000784009a */
[----:B------:R-:W-:Y:S01]  /*22c20*/  IMAD.IADD R146, R119, 0x1, R49 ;  /* 0x0000000177927824 */ /* 0x000fe200078e0231 */
[----:B------:R-:W-:Y:S01]  /*22c30*/  IADD3 RZ, P0, PT, R105, R154, RZ ;  /* 0x0000009a69ff7210 */ /* 0x000fe20007f1e0ff */
[----:B------:R-:W-:-:S03]  /*22c40*/  IMAD.WIDE.U32 R102, R27, R132, RZ ;  /* 0x000000841b667225 */ /* 0x000fc600078e00ff */
[----:B------:R-:W-:Y:S01]  /*22c50*/  IADD3.X R119, PT, PT, R146, R45, RZ, P3, P6 ;  /* 0x0000002d92777210 */ /* 0x000fe20001fec4ff */
[----:B------:R-:W-:Y:S01]  /*22c60*/  IMAD.MOV.U32 R116, RZ, RZ, R47 ;  /* 0x000000ffff747224 */ /* 0x000fe200078e002f */
[----:B------:R-:W-:Y:S01]  /*22c70*/  IADD3 R150, P3, PT, R111, R102, RZ ;  /* 0x000000666f967210 */ /* 0x000fe20007f7e0ff */
[-C--:B------:R-:W-:Y:S02]  /*22c80*/  IMAD R47, R25, R50.reuse, RZ ;  /* 0x00000032192f7224 */ /* 0x080fe400078e02ff */
[----:B------:R-:W-:Y:S02]  /*22c90*/  IMAD R113, R52, R27, R44 ;  /* 0x0000001b34717224 */ /* 0x000fe400078e022c */
[----:B------:R-:W-:-:S04]  /*22ca0*/  IMAD.WIDE.U32 R50, R20, R50, RZ ;  /* 0x0000003214327225 */ /* 0x000fc800078e00ff */
[----:B------:R-:W-:-:S04]  /*22cb0*/  IMAD.WIDE.U32 R106, R52, R20, RZ ;  /* 0x00000014346a7225 */ /* 0x000fc800078e00ff */
[----:B------:R-:W-:-:S04]  /*22cc0*/  IMAD.WIDE.U32 R104, R52, R21, RZ ;  /* 0x0000001534687225 */ /* 0x000fc800078e00ff */
[C---:B------:R-:W-:Y:S02]  /*22cd0*/  IMAD R47, R48.reuse, R20, R47 ;  /* 0x00000014302f7224 */ /* 0x040fe400078e022f */
[----:B------:R-:W-:Y:S02]  /*22ce0*/  IMAD.IADD R148, R103, 0x1, R113 ;  /* 0x0000000167947824 */ /* 0x000fe400078e0271 */
[----:B------:R-:W-:Y:S01]  /*22cf0*/  IMAD.WIDE.U32.X R116, R48, R23, R116, P5 ;  /* 0x0000001730747225 */ /* 0x000fe200028e0474 */
[----:B------:R-:W-:-:S03]  /*22d00*/  IADD3 R152, P5, PT, R53, R50, RZ ;  /* 0x0000003235987210 */ /* 0x000fc60007fbe0ff */
[----:B------:R-:W-:Y:S02]  /*22d10*/  IMAD.IADD R151, R51, 0x1, R47 ;  /* 0x0000000133977824 */ /* 0x000fe400078e022f */
[----:B------:R-:W-:Y:S02]  /*22d20*/  IMAD.X R153, R148, 0x1, R153, P3 ;  /* 0x0000000194997824 */ /* 0x000fe400018e0699 */
[----:B------:R-:W-:-:S04]  /*22d30*/  IMAD.WIDE.U32 R48, R132, R20, RZ ;  /* 0x0000001484307225 */ /* 0x000fc800078e00ff */
[----:B------:R-:W-:-:S04]  /*22d40*/  IMAD.WIDE.U32 R44, R132, R21, RZ ;  /* 0x00000015842c7225 */ /* 0x000fc800078e00ff */
[----:B------:R-:W-:-:S04]  /*22d50*/  IMAD.WIDE.U32 R106, P6, R132, R25, R106 ;  /* 0x00000019846a7225 */ /* 0x000fc800078c006a */
[----:B------:R-:W-:-:S04]  /*22d60*/  IMAD.WIDE.U32 R104, P3, R132, R23, R104 ;  /* 0x0000001784687225 */ /* 0x000fc80007860068 */
[----:B------:R-:W-:-:S04]  /*22d70*/  IMAD.WIDE.U32 R46, R123, R27, RZ ;  /* 0x0000001b7b2e7225 */ /* 0x000fc800078e00ff */
[----:B------:R-:W-:Y:S01]  /*22d80*/  IMAD.X R115, RZ, RZ, RZ, P1 ;  /* 0x000000ffff737224 */ /* 0x000fe200008e06ff */
[----:B------:R-:W-:Y:S01]  /*22d90*/  IADD3 RZ, P1, PT, R49, R106, RZ ;  /* 0x0000006a31ff7210 */ /* 0x000fe20007f3e0ff */
[----:B------:R-:W-:Y:S02]  /*22da0*/  IMAD.MOV.U32 R114, RZ, RZ, R109 ;  /* 0x000000ffff727224 */ /* 0x000fe400078e006d */
        /* <DEDUP_REMOVED lines=8> */
[----:B------:R-:W-:Y:S02]  /*22e30*/  IMAD.X R111, RZ, RZ, RZ, P6 ;  /* 0x000000ffff6f7224 */ /* 0x000fe400030e06ff */
[----:B------:R-:W-:-:S04]  /*22e40*/  IMAD.WIDE.U32 R44, P6, R140, R24, R44 ;  /* 0x000000188c2c7225 */ /* 0x000fc800078c002c */
[----:B------:R-:W-:-:S04]  /*22e50*/  IMAD.WIDE.U32 R48, R140, R22, RZ ;  /* 0x000000168c307225 */ /* 0x000fc800078e00ff */
[----:B------:R-:W-:Y:S01]  /*22e60*/  IMAD.X R109, RZ, RZ, RZ, P3 ;  /* 0x000000ffff6d7224 */ /* 0x000fe200018e06ff */
[----:B------:R-:W-:Y:S01]  /*22e70*/  IADD3 RZ, P3, PT, R49, R44, RZ ;  /* 0x0000002c31ff7210 */ /* 0x000fe20007f7e0ff */
[----:B------:R-:W-:Y:S02]  /*22e80*/  IMAD.MOV.U32 R112, RZ, RZ, R155 ;  /* 0x000000ffff707224 */ /* 0x000fe400078e009b */
[----:B------:R-:W-:-:S04]  /*22e90*/  IMAD.WIDE.U32 R48, R123, R20, RZ ;  /* 0x000000147b307225 */ /* 0x000fc800078e00ff */
[----:B------:R-:W-:Y:S02]  /*22ea0*/  IMAD.MOV.U32 R108, RZ, RZ, R105 ;  /* 0x000000ffff6c7224 */ /* 0x000fe400078e0069 */
[----:B------:R-:W-:Y:S01]  /*22eb0*/  IMAD.WIDE.U32.X R112, R52, R24, R112, P0 ;  /* 0x0000001834707225 */ /* 0x000fe200000e0470 */
[----:B------:R-:W-:-:S03]  /*22ec0*/  ISETP.GE.U32.AND P0, PT, R150, R102, PT ;  /* 0x000000669600720c */ /* 0x000fc60003f06070 */
[----:B------:R-:W-:Y:S01]  /*22ed0*/  IMAD.WIDE.U32.X R108, R52, R23, R108, P5 ;  /* 0x00000017346c7225 */ /* 0x000fe200028e046c */
[----:B------:R-:W-:-:S03]  /*22ee0*/  ISETP.GE.U32.AND.EX P0, PT, R153, R148, PT, P0 ;  /* 0x000000949900720c */ /* 0x000fc60003f06100 */
        /* <DEDUP_REMOVED lines=9> */
[----:B------:R-:W-:Y:S01]  /*22f80*/  IMAD.X R107, RZ, RZ, RZ, P5 ;  /* 0x000000ffff6b7224 */ /* 0x000fe200028e06ff */
[----:B------:R-:W-:Y:S01]  /*22f90*/  IADD3 RZ, P5, PT, R105, R102, RZ ;  /* 0x0000006669ff7210 */ /* 0x000fe20007fbe0ff */
[-C--:B------:R-:W-:Y:S02]  /*22fa0*/  IMAD R105, R24, R132.reuse, RZ ;  /* 0x0000008418697224 */ /* 0x080fe400078e02ff */
[-C--:B------:R-:W-:Y:S02]  /*22fb0*/  IMAD R155, R25, R132.reuse, RZ ;  /* 0x00000084199b7224 */ /* 0x080fe400078e02ff */
[----:B------:R-:W-:Y:S02]  /*22fc0*/  IMAD R102, R23, R132, RZ ;  /* 0x0000008417667224 */ /* 0x000fe400078e02ff */
[----:B------:R-:W-:-:S02]  /*22fd0*/  IMAD R46, R29, R140, RZ ;  /* 0x0000008c1d2e7224 */ /* 0x000fc400078e02ff */
[----:B------:R-:W-:Y:S01]  /*22fe0*/  IMAD.WIDE.U32.X R110, R52, R25, R110, P1 ;  /* 0x00000019346e7225 */ /* 0x000fe200008e046e */
[----:B------:R-:W-:-:S03]  /*22ff0*/  ISETP.GE.U32.AND P1, PT, R152, R50, PT ;  /* 0x000000329800720c */ /* 0x000fc60003f26070 */
[----:B------:R-:W-:Y:S01]  /*23000*/  IMAD R105, R52, R22, R105 ;  /* 0x0000001634697224 */ /* 0x000fe200078e0269 */
[----:B------:R-:W-:Y:S01]  /*23010*/  ISETP.GE.U32.AND.EX P1, PT, R154, R151, PT, P1 ;  /* 0x000000979a00720c */ /* 0x000fe20003f26110 */
[C---:B------:R-:W-:Y:S02]  /*23020*/  IMAD R48, R52.reuse, R20, R155 ;  /* 0x0000001434307224 */ /* 0x040fe400078e029b */
[----:B------:R-:W-:Y:S02]  /*23030*/  IMAD R102, R52, R21, R102 ;  /* 0x0000001534667224 */ /* 0x000fe400078e0266 */
[----:B------:R-:W-:Y:S02]  /*23040*/  IMAD.MOV.U32 R44, RZ, RZ, R103 ;  /* 0x000000ffff2c7224 */ /* 0x000fe400078e0067 */
[----:B------:R-:W-:Y:S02]  /*23050*/  IMAD.MOV.U32 R50, RZ, RZ, R47 ;  /* 0x000000ffff327224 */ /* 0x000fe400078e002f */
[----:B------:R-:W-:-:S02]  /*23060*/  IMAD.MOV.U32 R52, RZ, RZ, R45 ;  /* 0x000000ffff347224 */ /* 0x000fc400078e002d */
[----:B------:R-:W-:Y:S02]  /*23070*/  IMAD R103, R123, R27, R46 ;  /* 0x0000001b7b677224 */ /* 0x000fe400078e022e */
[----:B------:R-:W-:Y:S01]  /*23080*/  IMAD.X R45, RZ, RZ, RZ, P6 ;  /* 0x000000ffff2d7224 */ /* 0x000fe200030e06ff */
[----:B------:R-:W-:Y:S01]  /*23090*/  IADD3 R141, P6, PT, R152, R141, RZ ;  /* 0x0000008d988d7210 */ /* 0x000fe20007fde0ff */
[----:B------:R-:W-:-:S04]  /*230a0*/  IMAD.WIDE.U32 R46, R22, R132, RZ ;  /* 0x00000084162e7225 */ /* 0x000fc800078e00ff */
[----:B------:R-:W-:Y:S01]  /*230b0*/  IMAD.WIDE.U32.X R44, R123, R23, R44, P5 ;  /* 0x000000177b2c7225 */ /* 0x000fe200028e042c */
[----:B------:R-:W-:-:S03]  /*230c0*/  IADD3 R151, P5, PT, R141, R46, RZ ;  /* 0x0000002e8d977210 */ /* 0x000fc60007fbe0ff */
[----:B------:R-:W-:Y:S02]  /*230d0*/  IMAD.IADD R105, R47, 0x1, R105 ;  /* 0x000000012f697824 */ /* 0x000fe400078e0269 */
[----:B------:R-:W-:Y:S02]  /*230e0*/  IMAD R47, R29, R138, RZ ;  /* 0x0000008a1d2f7224 */ /* 0x000fe400078e02ff */
[----:B------:R-:W-:Y:S02]  /*230f0*/  IMAD.MOV.U32 R106, RZ, RZ, R49 ;  /* 0x000000ffff6a7224 */ /* 0x000fe400078e0031 */
[----:B------:R-:W-:Y:S02]  /*23100*/  IMAD.X R143, R154, 0x1, R143, P6 ;  /* 0x000000019a8f7824 */ /* 0x000fe400030e068f */
[----:B------:R-:W-:Y:S01]  /*23110*/  IMAD.WIDE.U32.X R50, R123, R29, R50, P2 ;  /* 0x0000001d7b327225 */ /* 0x000fe200010e0432 */
[----:B------:R-:W-:-:S03]  /*23120*/  ISETP.GE.U32.AND P2, PT, R141, R152, PT ;  /* 0x000000988d00720c */ /* 0x000fc60003f46070 */
[----:B------:R-:W-:Y:S02]  /*23130*/  IMAD R141, R122, R27, R47 ;  /* 0x0000001b7a8d7224 */ /* 0x000fe400078e022f */
[----:B------:R-:W-:Y:S01]  /*23140*/  IMAD.WIDE.U32.X R52, R123, R24, R52, P3 ;  /* 0x000000187b347225 */ /* 0x000fe200018e0434 */
[----:B------:R-:W-:-:S03]  /*23150*/  ISETP.GE.U32.AND P3, PT, R149, R118, PT ;  /* 0x000000769500720c */ /* 0x000fc60003f66070 */
[----:B------:R-:W-:Y:S01]  /*23160*/  IMAD.WIDE.U32.X R106, R123, R25, R106, P4 ;  /* 0x000000197b6a7225 */ /* 0x000fe200020e046a */
[----:B------:R-:W-:Y:S02]  /*23170*/  ISETP.GE.U32.AND P4, PT, R151, R46, PT ;  /* 0x0000002e9700720c */ /* 0x000fe40003f86070 */
[----:B------:R-:W-:Y:S01]  /*23180*/  SEL R46, RZ, 0x1, P0 ;  /* 0x00000001ff2e7807 */ /* 0x000fe20000000000 */
[----:B------:R-:W-:Y:S01]  /*23190*/  IMAD.X R122, R105, 0x1, R143, P5 ;  /* 0x00000001697a7824 */ /* 0x000fe200028e068f */
[----:B------:R-:W-:Y:S01]  /*231a0*/  ISETP.GE.U32.AND.EX P5, PT, R143, R154, PT, P2 ;  /* 0x0000009a8f00720c */ /* 0x000fe20003fa6120 */
[----:B------:R-:W-:Y:S01]  /*231b0*/  IMAD R49, R24, R140, RZ ;  /* 0x0000008c18317224 */ /* 0x000fe200078e02ff */
[----:B------:R-:W-:Y:S01]  /*231c0*/  ISETP.GE.U32.AND.EX P0, PT, R119, R146, PT, P3 ;  /* 0x000000927700720c */ /* 0x000fe20003f06130 */
[-C--:B------:R-:W-:Y:S01]  /*231d0*/  IMAD R118, R25, R140.reuse, RZ ;  /* 0x0000008c19767224 */ /* 0x080fe200078e02ff */
[----:B------:R-:W-:Y:S01]  /*231e0*/  ISETP.GE.U32.AND.EX P2, PT, R122, R105, PT, P4 ;  /* 0x000000697a00720c */ /* 0x000fe20003f46140 */
[----:B------:R-:W-:Y:S01]  /*231f0*/  IMAD R104, R23, R140, RZ ;  /* 0x0000008c17687224 */ /* 0x000fe200078e02ff */
[----:B------:R-:W-:Y:S01]  /*23200*/  IADD3 R105, P3, P4, R151, R114, R46 ;  /* 0x0000007297697210 */ /* 0x000fe20007c7e02e */
[----:B------:R-:W-:Y:S01]  /*23210*/  IMAD.WIDE.U32 R46, R27, R140, RZ ;  /* 0x0000008c1b2e7225 */ /* 0x000fe200078e00ff */
[----:B------:R-:W-:-:S02]  /*23220*/  SEL R146, RZ, 0x1, P1 ;  /* 0x00000001ff927807 */ /* 0x000fc40000800000 */
[----:B------:R-:W-:Y:S01]  /*23230*/  SEL R155, RZ, 0x1, P5 ;  /* 0x00000001ff9b7807 */ /* 0x000fe20002800000 */
[C---:B------:R-:W-:Y:S01]  /*23240*/  IMAD R49, R123.reuse, R22, R49 ;  /* 0x000000167b317224 */ /* 0x040fe200078e0231 */
[----:B------:R-:W-:Y:S01]  /*23250*/  IADD3.X R143, PT, PT, R122, R115, RZ, P3, P4 ;  /* 0x000000737a8f7210 */ /* 0x000fe20001fe84ff */
[----:B------:R-:W-:Y:S01]  /*23260*/  IMAD R118, R123, R20, R118 ;  /* 0x000000147b767224 */ /* 0x000fe200078e0276 */
[----:B------:R-:W-:Y:S01]  /*23270*/  ISETP.GE.U32.AND P3, PT, R105, R151, PT ;  /* 0x000000976900720c */ /* 0x000fe20003f66070 */
[----:B------:R-:W-:Y:S01]  /*23280*/  IMAD R123, R123, R21, R104 ;  /* 0x000000157b7b7224 */ /* 0x000fe200078e0268 */
[----:B------:R-:W-:Y:S01]  /*23290*/  IADD3 R146, P5, P6, R155, R120, R146 ;  /* 0x000000789b927210 */ /* 0x000fe20007ebe092 */
[----:B------:R-:W-:Y:S01]  /*232a0*/  IMAD.IADD R114, R47, 0x1, R103 ;  /* 0x000000012f727824 */ /* 0x000fe200078e0267 */
[----:B------:R-:W-:Y:S01]  /*232b0*/  IADD3 R115, P4, PT, R105, R46, RZ ;  /* 0x0000002e69737210 */ /* 0x000fe20007f9e0ff */
[----:B------:R-:W-:Y:S01]  /*232c0*/  IMAD.WIDE.U32 R104, R20, R132, RZ ;  /* 0x0000008414687225 */ /* 0x000fe200078e00ff */
[----:B------:R-:W-:-:S02]  /*232d0*/  ISETP.GE.U32.AND.EX P3, PT, R143, R122, PT, P3 ;  /* 0x0000007a8f00720c */ /* 0x000fc40003f66130 */
[----:B------:R-:W-:Y:S01]  /*232e0*/  IADD3.X R122, PT, PT, RZ, R121, RZ, P5, P6 ;  /* 0x00000079ff7a7210 */ /* 0x000fe20002fec4ff */
[----:B------:R-:W-:Y:S01]  /*232f0*/  IMAD.IADD R120, R105, 0x1, R48 ;  /* 0x0000000169787824 */ /* 0x000fe200078e0230 */
[----:B------:R-:W-:Y:S01]  /*23300*/  IADD3 R47, P5, PT, R149, R146, RZ ;  /* 0x00000092952f7210 */ /* 0x000fe20007fbe0ff */
[----:B------:R-:W-:Y:S01]  /*23310*/  IMAD.X R105, R114, 0x1, R143, P4 ;  /* 0x0000000172697824 */ /* 0x000fe200020e068f */
[----:B------:R-:W-:Y:S02]  /*23320*/  ISETP.GE.U32.AND P1, PT, R115, R46, PT ;  /* 0x0000002e7300720c */ /* 0x000fe40003f26070 */
[----:B------:R-:W-:Y:S01]  /*23330*/  SEL R46, RZ, 0x1, P2 ;  /* 0x00000001ff2e7807 */ /* 0x000fe20001000000 */
[----:B------:R-:W-:Y:S01]  /*23340*/  IMAD.X R122, R119, 0x1, R122, P5 ;  /* 0x00000001777a7824 */ /* 0x000fe200028e067a */
[----:B------:R-:W-:Y:S02]  /*23350*/  SEL R103, RZ, 0x1, P3 ;  /* 0x00000001ff677807 */ /* 0x000fe40001800000 */
[----:B------:R-:W-:-:S02]  /*23360*/  IADD3 R48, P3, PT, R47, R104, RZ ;  /* 0x000000682f307210 */ /* 0x000fc40007f7e0ff */
[----:B------:R-:W-:Y:S02]  /*23370*/  IADD3 R103, P4, P6, R103, R112, R46 ;  /* 0x0000007067677210 */ /* 0x000fe40007e9e02e */
[----:B------:R-:W-:Y:S01]  /*23380*/  ISETP.GE.U32.AND P2, PT, R47, R149, PT ;  /* 0x000000952f00720c */ /* 0x000fe20003f46070 */
[----:B------:R-:W-:Y:S01]  /*23390*/  IMAD.X R121, R120, 0x1, R122, P3 ;  /* 0x0000000178797824 */ /* 0x000fe200018e067a */
[----:B------:R-:W-:Y:S01]  /*233a0*/  ISETP.GE.U32.AND P3, PT, R48, R104, PT ;  /* 0x000000683000720c */ /* 0x000fe20003f66070 */
[----:B------:R-:W-:Y:S01]  /*233b0*/  IMAD.WIDE.U32 R46, R22, R140, RZ ;  /* 0x0000008c162e7225 */ /* 0x000fe200078e00ff */
[----:B------:R-:W-:Y:S02]  /*233c0*/  IADD3 R103, P5, PT, R48, R103, RZ ;  /* 0x0000006730677210 */ /* 0x000fe40007fbe0ff */
[----:B------:R-:W-:Y:S02]  /*233d0*/  IADD3.X R104, PT, PT, RZ, R113, RZ, P4, P6 ;  /* 0x00000071ff687210 */ /* 0x000fe400027ec4ff */
[----:B------:R-:W-:Y:S01]  /*233e0*/  ISETP.GE.U32.AND.EX P2, PT, R122, R119, PT, P2 ;  /* 0x000000777a00720c */ /* 0x000fe20003f46120 */
[----:B------:R-:W-:Y:S01]  /*233f0*/  IMAD.IADD R119, R47, 0x1, R49 ;  /* 0x000000012f777824 */ /* 0x000fe200078e0231 */
[----:B------:R-:W-:Y:S01]  /*23400*/  ISETP.GE.U32.AND.EX P1, PT, R105, R114, PT, P1 ;  /* 0x000000726900720c */ /* 0x000fe20003f26110 */
[----:B------:R-:W-:Y:S01]  /*23410*/  IMAD.X R104, R121, 0x1, R104, P5 ;  /* 0x0000000179687824 */ /* 0x000fe200028e0668 */
[----:B------:R-:W-:-:S02]  /*23420*/  ISETP.GE.U32.AND P4, PT, R103, R48, PT ;  /* 0x000000306700720c */ /* 0x000fc40003f86070 */
[----:B------:R-:W-:Y:S02]  /*23430*/  SEL R143, RZ, 0x1, P2 ;  /* 0x00000001ff8f7807 */ /* 0x000fe40001000000 */
[----:B------:R-:W-:Y:S02]  /*23440*/  IADD3 R103, P2, PT, R103, R46, RZ ;  /* 0x0000002e67677210 */ /* 0x000fe40007f5e0ff */
[----:B------:R-:W-:Y:S02]  /*23450*/  SEL R48, RZ, 0x1, P0 ;  /* 0x00000001ff307807 */ /* 0x000fe40000000000 */
[----:B------:R-:W-:Y:S02]  /*23460*/  SEL R47, RZ, 0x1, P1 ;  /* 0x00000001ff2f7807 */ /* 0x000fe40000800000 */
[----:B------:R-:W-:Y:S01]  /*23470*/  ISETP.GE.U32.AND.EX P4, PT, R104, R121, PT, P4 ;  /* 0x000000796800720c */ /* 0x000fe20003f86140 */
[----:B------:R-:W-:Y:S01]  /*23480*/  IMAD.X R104, R119, 0x1, R104, P2 ;  /* 0x0000000177687824 */ /* 0x000fe200010e0668 */
[----:B------:R-:W-:Y:S01]  /*23490*/  IADD3 R143, P1, P0, R143, R116, R48 ;  /* 0x000000748f8f7210 */ /* 0x000fe2000783e030 */
[----:B------:R-:W-:Y:S01]  /*234a0*/  IMAD.WIDE.U32 R48, R21, R132, RZ ;  /* 0x0000008415307225 */ /* 0x000fe200078e00ff */
[----:B------:R-:W-:-:S02]  /*234b0*/  IADD3 R47, P5, P6, R103, R50, R47 ;  /* 0x00000032672f7210 */ /* 0x000fc40007ebe02f */
[----:B------:R-:W-:Y:S02]  /*234c0*/  ISETP.GE.U32.AND.EX P3, PT, R121, R120, PT, P3 ;  /* 0x000000787900720c */ /* 0x000fe40003f66130 */
[----:B------:R-:W-:Y:S02]  /*234d0*/  IADD3.X R121, PT, PT, RZ, R117, RZ, P1, P0 ;  /* 0x00000075ff797210 */ /* 0x000fe40000fe04ff */
[----:B------:R-:W-:Y:S02]  /*234e0*/  IADD3.X R113, PT, PT, R104, R51, RZ, P5, P6 ;  /* 0x0000003368717210 */ /* 0x000fe40002fec4ff */
[----:B------:R-:W-:Y:S01]  /*234f0*/  ISETP.GE.U32.AND P2, PT, R103, R46, PT ;  /* 0x0000002e6700720c */ /* 0x000fe20003f46070 */
[----:B------:R-:W-:Y:S01]  /*23500*/  IMAD.IADD R46, R49, 0x1, R102 ;  /* 0x00000001312e7824 */ /* 0x000fe200078e0266 */
[----:B------:R-:W-:Y:S02]  /*23510*/  SEL R50, RZ, 0x1, P3 ;  /* 0x00000001ff327807 */ /* 0x000fe40001800000 */
[----:B------:R-:W-:-:S02]  /*23520*/  IADD3 R112, P5, PT, R143, R48, RZ ;  /* 0x000000308f707210 */ /* 0x000fc40007fbe0ff */
[----:B------:R-:W-:Y:S02]  /*23530*/  SEL R117, RZ, 0x1, P4 ;  /* 0x00000001ff757807 */ /* 0x000fe40002000000 */
[----:B------:R-:W-:Y:S01]  /*23540*/  ISETP.GE.U32.AND P3, PT, R47, R103, PT ;  /* 0x000000672f00720c */ /* 0x000fe20003f66070 */
[----:B------:R-:W-:Y:S01]  /*23550*/  IMAD.X R121, R46, 0x1, R121, P5 ;  /* 0x000000012e797824 */ /* 0x000fe200028e0679 */
[----:B------:R-:W-:Y:S01]  /*23560*/  IADD3 R117, P1, P4, R117, R110, R50 ;  /* 0x0000006e75757210 */ /* 0x000fe20007c3e032 */
[----:B------:R-:W-:Y:S01]  /*23570*/  IMAD.WIDE.U32 R102, R113, 0x3d1, RZ ;  /* 0x000003d171667825 */ /* 0x000fe200078e00ff */
[----:B------:R-:W-:Y:S02]  /*23580*/  ISETP.GE.U32.AND P0, PT, R112, R48, PT ;  /* 0x000000307000720c */ /* 0x000fe40003f06070 */
[----:B------:R-:W-:Y:S01]  /*23590*/  ISETP.GE.U32.AND.EX P2, PT, R104, R119, PT, P2 ;  /* 0x000000776800720c */ /* 0x000fe20003f46120 */
[----:B------:R-:W-:Y:S01]  /*235a0*/  IMAD.WIDE.U32 R48, R47, 0x3d1, RZ ;  /* 0x000003d12f307825 */ /* 0x000fe200078e00ff */
[----:B------:R-:W-:-:S02]  /*235b0*/  ISETP.GE.U32.AND.EX P3, PT, R113, R104, PT, P3 ;  /* 0x000000687100720c */ /* 0x000fc40003f66130 */
[----:B------:R-:W-:Y:S01]  /*235c0*/  IADD3.X R104, PT, PT, RZ, R111, RZ, P1, P4 ;  /* 0x0000006fff687210 */ /* 0x000fe20000fe84ff */
[----:B------:R-:W-:Y:S01]  /*235d0*/  IMAD.WIDE.U32 R102, P1, RZ, R47, R102 ;  /* 0x0000002fff667225 */ /* 0x000fe20007820066 */
[----:B------:R-:W-:Y:S02]  /*235e0*/  IADD3 R117, P4, PT, R112, R117, RZ ;  /* 0x0000007570757210 */ /* 0x000fe40007f9e0ff */
        /* <DEDUP_REMOVED lines=9> */
[-C--:B------:R-:W-:Y:S01]  /*23680*/  IADD3 R52, P6, PT, R117, R50.reuse, RZ ;  /* 0x0000003275347210 */ /* 0x080fe20007fde0ff */
[----:B------:R-:W-:Y:S01]  /*23690*/  IMAD.X R51, RZ, RZ, RZ, P1 ;  /* 0x000000ffff337224 */ /* 0x000fe200008e06ff */
[----:B------:R-:W-:Y:S01]  /*236a0*/  IADD3.X R53, PT, PT, RZ, R53, RZ, P4, P5 ;  /* 0x00000035ff357210 */ /* 0x000fe200027ea4ff */
[----:B------:R-:W-:Y:S01]  /*236b0*/  IMAD.WIDE.U32 R48, R47, 0x3d1, R46 ;  /* 0x000003d12f307825 */ /* 0x000fe200078e002e */
[----:B------:R-:W-:-:S02]  /*236c0*/  ISETP.GE.U32.AND P1, PT, R52, R50, PT ;  /* 0x000000323400720c */ /* 0x000fc40003f26070 */
[----:B------:R-:W-:Y:S01]  /*236d0*/  IADD3 R119, P4, PT, R52, R119, RZ ;  /* 0x0000007734777210 */ /* 0x000fe20007f9e0ff */
[----:B------:R-:W-:Y:S01]  /*236e0*/  IMAD.IADD R49, R102, 0x1, R49 ;  /* 0x0000000166317824 */ /* 0x000fe200078e0231 */
[----:B------:R-:W-:Y:S01]  /*236f0*/  ISETP.GE.U32.AND P2, PT, R117, R112, PT ;  /* 0x000000707500720c */ /* 0x000fe20003f46070 */
[----:B------:R-:W-:Y:S01]  /*23700*/  IMAD.X R102, R111, 0x1, R104, P6 ;  /* 0x000000016f667824 */ /* 0x000fe200030e0668 */
[----:B------:R-:W-:Y:S01]  /*23710*/  ISETP.GE.U32.AND P5, PT, R48, RZ, PT ;  /* 0x000000ff3000720c */ /* 0x000fe20003fa6070 */
[----:B------:R-:W-:Y:S01]  /*23720*/  IMAD.MOV.U32 R50, RZ, RZ, R103 ;  /* 0x000000ffff327224 */ /* 0x000fe200078e0067 */
[----:B------:R-:W-:Y:S02]  /*23730*/  ISETP.GE.U32.AND.EX P2, PT, R104, R121, PT, P2 ;  /* 0x000000796800720c */ /* 0x000fe40003f46120 */
[C---:B------:R-:W-:Y:S01]  /*23740*/  ISETP.GE.U32.AND.EX P1, PT, R102.reuse, R111, PT, P1 ;  /* 0x0000006f6600720c */ /* 0x040fe20003f26110 */
[----:B------:R-:W-:Y:S01]  /*23750*/  IMAD.X R111, R102, 0x1, R53, P4 ;  /* 0x00000001666f7824 */ /* 0x000fe200020e0635 */
[----:B------:R-:W-:-:S02]  /*23760*/  SEL R103, RZ, 0x1, P0 ;  /* 0x00000001ff677807 */ /* 0x000fc40000000000 */
[----:B------:R-:W-:Y:S01]  /*23770*/  ISETP.GE.U32.AND P0, PT, R119, R52, PT ;  /* 0x000000347700720c */ /* 0x000fe20003f06070 */
[----:B------:R-:W-:Y:S01]  /*23780*/  IMAD.WIDE.U32 R52, R21, R140, RZ ;  /* 0x0000008c15347225 */ /* 0x000fe200078e00ff */
[----:B------:R-:W-:Y:S02]  /*23790*/  SEL R121, RZ, 0x1, P2 ;  /* 0x00000001ff797807 */ /* 0x000fe40001000000 */
[----:B------:R-:W-:Y:S01]  /*237a0*/  ISETP.GE.U32.AND.EX P5, PT, R49, R47, PT, P5 ;  /* 0x0000002f3100720c */ /* 0x000fe20003fa6150 */
[----:B------:R-:W-:Y:S01]  /*237b0*/  IMAD.WIDE.U32 R46, R138, R27, R48 ;  /* 0x0000001b8a2e7225 */ /* 0x000fe200078e0030 */
[----:B------:R-:W-:Y:S02]  /*237c0*/  ISETP.GE.U32.AND.EX P0, PT, R111, R102, PT, P0 ;  /* 0x000000666f00720c */ /* 0x000fe40003f06100 */
[----:B------:R-:W-:Y:S01]  /*237d0*/  IADD3 R121, P4, P6, R121, R108, R103 ;  /* 0x0000006c79797210 */ /* 0x000fe20007e9e067 */
[----:B------:R-:W-:Y:S01]  /*237e0*/  IMAD.WIDE.U32 R102, R111, 0x3d1, RZ ;  /* 0x000003d16f667825 */ /* 0x000fe200078e00ff */
[----:B------:R-:W-:-:S02]  /*237f0*/  SEL R104, RZ, 0x1, P1 ;  /* 0x00000001ff687807 */ /* 0x000fc40000800000 */
[----:B------:R-:W-:Y:S01]  /*23800*/  SEL R117, RZ, 0x1, P0 ;  /* 0x00000001ff757807 */ /* 0x000fe20000000000 */
[----:B------:R-:W-:Y:S01]  /*23810*/  IMAD.IADD R123, R53, 0x1, R123 ;  /* 0x00000001357b7824 */ /* 0x000fe200078e027b */
[----:B------:R-:W-:Y:S01]  /*23820*/  ISETP.GE.U32.AND P2, PT, R46, R48, PT ;  /* 0x000000302e00720c */ /* 0x000fe20003f46070 */
[----:B------:R-:W-:Y:S01]  /*23830*/  IMAD.WIDE.U32 R102, P1, RZ, R119, R102 ;  /* 0x00000077ff667225 */ /* 0x000fe20007820066 */
[----:B------:R-:W-:Y:S02]  /*23840*/  IADD3.X R48, PT, PT, RZ, R109, RZ, P4, P6 ;  /* 0x0000006dff307210 */ /* 0x000fe400027ec4ff */
[----:B------:R-:W-:Y:S01]  /*23850*/  IADD3 R117, P6, P4, R117, R106, R104 ;  /* 0x0000006a75757210 */ /* 0x000fe20007cde068 */
[----:B------:R-:W-:Y:S01]  /*23860*/  IMAD.WIDE.U32.X R108, RZ, R113, R50, P3 ;  /* 0x00000071ff6c7225 */ /* 0x000fe200018e0432 */
[----:B------:R-:W-:Y:S02]  /*23870*/  IADD3 R104, P0, PT, R121, R52, RZ ;  /* 0x0000003479687210 */ /* 0x000fe40007f1e0ff */
[----:B------:R-:W-:Y:S01]  /*23880*/  IADD3.X R121, PT, PT, RZ, R107, RZ, P6, P4 ;  /* 0x0000006bff797210 */ /* 0x000fe200037e84ff */
[----:B------:R-:W-:-:S04]  /*23890*/  IMAD.WIDE.U32 R50, R119, 0x3d1, RZ ;  /* 0x000003d177327825 */ /* 0x000fc800078e00ff */
[----:B------:R-:W-:Y:S01]  /*238a0*/  IMAD.X R106, R123, 0x1, R48, P0 ;  /* 0x000000017b6a7824 */ /* 0x000fe200000e0630 */
[----:B------:R-:W-:Y:S01]  /*238b0*/  ISETP.GE.U32.AND P0, PT, R104, R52, PT ;  /* 0x000000346800720c */ /* 0x000fe20003f06070 */
[----:B------:R-:W-:Y:S01]  /*238c0*/  IMAD.X R107, RZ, RZ, RZ, P1 ;  /* 0x000000ffff6b7224 */ /* 0x000fe200008e06ff */
[----:B------:R-:W-:Y:S02]  /*238d0*/  IADD3 R53, P4, PT, R108, R50, RZ ;  /* 0x000000326c357210 */ /* 0x000fe40007f9e0ff */
[----:B------:R-:W-:Y:S02]  /*238e0*/  IADD3 R51, P6, PT, R51, R102, RZ ;  /* 0x0000006633337210 */ /* 0x000fe40007fde0ff */
[----:B------:R-:W-:Y:S02]  /*238f0*/  ISETP.GE.U32.AND.EX P3, PT, R106, R123, PT, P0 ;  /* 0x0000007b6a00720c */ /* 0x000fe40003f66100 */
[----:B------:R-:W-:Y:S01]  /*23900*/  IADD3 R117, P0, PT, R104, R117, RZ ;  /* 0x0000007568757210 */ /* 0x000fe20007f1e0ff */
[----:B------:R-:W-:Y:S01]  /*23910*/  IMAD.X R108, R51, 0x1, R109, P4 ;  /* 0x00000001336c7824 */ /* 0x000fe200020e066d */
[----:B------:R-:W-:-:S02]  /*23920*/  SEL R48, RZ, 0x1, P5 ;  /* 0x00000001ff307807 */ /* 0x000fc40002800000 */
[----:B------:R-:W-:Y:S01]  /*23930*/  SEL R110, RZ, 0x1, P3 ;  /* 0x00000001ff6e7807 */ /* 0x000fe20001800000 */
[----:B------:R-:W-:Y:S01]  /*23940*/  IMAD.X R109, R106, 0x1, R121, P0 ;  /* 0x000000016a6d7824 */ /* 0x000fe200000e0679 */
[----:B------:R-:W-:Y:S02]  /*23950*/  ISETP.GE.U32.AND P3, PT, R117, R104, PT ;  /* 0x000000687500720c */ /* 0x000fe40003f66070 */
[C---:B------:R-:W-:Y:S02]  /*23960*/  IADD3 R48, P0, P1, R53.reuse, R113, R48 ;  /* 0x0000007135307210 */ /* 0x040fe4000791e030 */
[----:B------:R-:W-:Y:S01]  /*23970*/  ISETP.GE.U32.AND P4, PT, R53, R50, PT ;  /* 0x000000323500720c */ /* 0x000fe20003f86070 */
[C---:B------:R-:W-:Y:S01]  /*23980*/  IMAD.WIDE.U32 R52, R109.reuse, 0x3d1, RZ ;  /* 0x000003d16d347825 */ /* 0x040fe200078e00ff */
[----:B------:R-:W-:Y:S02]  /*23990*/  ISETP.GE.U32.AND.EX P3, PT, R109, R106, PT, P3 ;  /* 0x0000006a6d00720c */ /* 0x000fe40003f66130 */
[----:B------:R-:W-:Y:S01]  /*239a0*/  IADD3.X R104, PT, PT, R108, R119, RZ, P0, P1 ;  /* 0x000000776c687210 */ /* 0x000fe200007e24ff */
[----:B------:R-:W-:Y:S01]  /*239b0*/  IMAD.MOV.U32 R106, RZ, RZ, R103 ;  /* 0x000000ffff6a7224 */ /* 0x000fe200078e0067 */
[CC--:B------:R-:W-:Y:S01]  /*239c0*/  ISETP.EQ.U32.AND P1, PT, R48.reuse, R113.reuse, PT ;  /* 0x000000713000720c */ /* 0x0c0fe20003f22070 */
[----:B------:R-:W-:Y:S01]  /*239d0*/  IMAD.WIDE.U32 R102, R117, 0x3d1, RZ ;  /* 0x000003d175667825 */ /* 0x000fe200078e00ff */
[----:B------:R-:W-:-:S02]  /*239e0*/  ISETP.LT.U32.AND P0, PT, R48, R113, PT ;  /* 0x000000713000720c */ /* 0x000fc40003f01070 */
[----:B------:R-:W-:Y:S01]  /*239f0*/  ISETP.GE.U32.AND.EX P4, PT, R108, R51, PT, P4 ;  /* 0x000000336c00720c */ /* 0x000fe20003f86140 */
[----:B------:R-:W-:Y:S01]  /*23a00*/  IMAD.WIDE.U32.X R106, RZ, R111, R106, P6 ;  /* 0x0000006fff6a7225 */ /* 0x000fe200030e046a */
[----:B------:R-:W-:Y:S02]  /*23a10*/  SEL R113, RZ, 0x1, P3 ;  /* 0x00000001ff717807 */ /* 0x000fe40001800000 */
[C---:B------:R-:W-:Y:S01]  /*23a20*/  ISETP.EQ.AND.EX P5, PT, R104.reuse, R119, !P5, P1 ;  /* 0x000000776800720c */ /* 0x040fe20006fa2310 */
[----:B------:R-:W-:Y:S01]  /*23a30*/  IMAD.WIDE.U32 R52, P3, RZ, R117, R52 ;  /* 0x00000075ff347225 */ /* 0x000fe20007860034 */
[----:B------:R-:W-:Y:S02]  /*23a40*/  SEL R121, RZ, 0x1, P4 ;  /* 0x00000001ff797807 */ /* 0x000fe40002000000 */
[----:B------:R-:W-:Y:S01]  /*23a50*/  IADD3 R113, P1, P6, R113, R44, R110 ;  /* 0x0000002c71717210 */ /* 0x000fe20007e3e06e */
[----:B------:R-:W-:Y:S01]  /*23a60*/  IMAD.X R51, RZ, RZ, RZ, P3 ;  /* 0x000000ffff337224 */ /* 0x000fe200018e06ff */
[----:B------:R-:W-:Y:S01]  /*23a70*/  ISETP.LT.U32.OR.EX P0, PT, R104, R119, P5, P0 ;  /* 0x000000776800720c */ /* 0x000fe20002f01500 */
[----:B------:R-:W-:Y:S01]  /*23a80*/  IMAD.MOV.U32 R50, RZ, RZ, R53 ;  /* 0x000000ffff327224 */ /* 0x000fe200078e0035 */
[----:B------:R-:W-:Y:S01]  /*23a90*/  IADD3 R119, P5, PT, R103, R52, RZ ;  /* 0x0000003467777210 */ /* 0x000fe20007fbe0ff */
[----:B------:R-:W-:Y:S01]  /*23aa0*/  IMAD.WIDE.U32 R52, R113, 0x3d1, RZ ;  /* 0x000003d171347825 */ /* 0x000fe200078e00ff */
[----:B------:R-:W-:-:S02]  /*23ab0*/  IADD3 R121, P3, P4, R102, R106, R121 ;  /* 0x0000006a66797210 */ /* 0x000fc40007c7e079 */
[----:B------:R-:W-:Y:S01]  /*23ac0*/  IADD3.X R103, PT, PT, RZ, R45, RZ, P1, P6 ;  /* 0x0000002dff677210 */ /* 0x000fe20000fec4ff */
[----:B------:R-:W-:Y:S01]  /*23ad0*/  IMAD.WIDE.U32.X R50, RZ, R109, R50, P5 ;  /* 0x0000006dff327225 */ /* 0x000fe200028e0432 */
[----:B------:R-:W-:Y:S02]  /*23ae0*/  ISETP.GE.U32.AND P1, PT, R121, R102, PT ;  /* 0x000000667900720c */ /* 0x000fe40003f26070 */
[----:B------:R-:W-:Y:S01]  /*23af0*/  IADD3.X R108, PT, PT, R119, R107, RZ, P3, P4 ;  /* 0x0000006b776c7210 */ /* 0x000fe20001fe84ff */
[----:B------:R-:W-:Y:S01]  /*23b00*/  IMAD.WIDE.U32 R44, R103, 0x3d1, RZ ;  /* 0x000003d1672c7825 */ /* 0x000fe200078e00ff */
[----:B------:R-:W-:Y:S02]  /*23b10*/  SEL R106, RZ, 0x1, !P0 ;  /* 0x00000001ff6a7807 */ /* 0x000fe40004000000 */
[----:B------:R-:W-:Y:S01]  /*23b20*/  ISETP.GE.U32.AND.EX P1, PT, R108, R119, PT, P1 ;  /* 0x000000776c00720c */ /* 0x000fe20003f26110 */
[----:B------:R-:W-:Y:S01]  /*23b30*/  IMAD.IADD R102, R47, 0x1, R141 ;  /* 0x000000012f667824 */ /* 0x000fe200078e028d */
[----:B------:R-:W-:Y:S01]  /*23b40*/  IADD3 R106, P3, P4, R121, R111, R106 ;  /* 0x0000006f796a7210 */ /* 0x000fe20007c7e06a */
[----:B------:R-:W-:Y:S01]  /*23b50*/  IMAD.WIDE.U32 R44, P5, RZ, R113, R44 ;  /* 0x00000071ff2c7225 */ /* 0x000fe200078a002c */
[----:B------:R-:W-:-:S02]  /*23b60*/  SEL R107, RZ, 0x1, P1 ;  /* 0x00000001ff6b7807 */ /* 0x000fc40000800000 */
[----:B------:R-:W-:Y:S02]  /*23b70*/  ISETP.GE.U32.AND.EX P2, PT, R102, R49, PT, P2 ;  /* 0x000000316600720c */ /* 0x000fe40003f46120 */
[----:B------:R-:W-:Y:S02]  /*23b80*/  IADD3.X R108, PT, PT, R108, R117, RZ, P3, P4 ;  /* 0x000000756c6c7210 */ /* 0x000fe40001fe84ff */
[----:B------:R-:W-:Y:S02]  /*23b90*/  IADD3 R107, P3, P4, R52, R50, R107 ;  /* 0x00000032346b7210 */ /* 0x000fe40007c7e06b */
[----:B------:R-:W-:Y:S02]  /*23ba0*/  IADD3 R47, P1, PT, R53, R44, RZ ;  /* 0x0000002c352f7210 */ /* 0x000fe40007f3e0ff */
[----:B------:R-:W-:Y:S02]  /*23bb0*/  SEL R151, RZ, 0x1, P2 ;  /* 0x00000001ff977807 */ /* 0x000fe40001000000 */
[----:B------:R-:W-:-:S02]  /*23bc0*/  P2R R49, PR, RZ, 0x20 ;  /* 0x00000020ff317803 */ /* 0x000fc40000000000 */
[----:B------:R-:W-:Y:S02]  /*23bd0*/  IADD3.X R110, PT, PT, R47, R51, RZ, P3, P4 ;  /* 0x000000332f6e7210 */ /* 0x000fe40001fe84ff */
[----:B------:R-:W-:Y:S01]  /*23be0*/  IADD3 R151, P4, P5, R151, R48, R133 ;  /* 0x0000003097977210 */ /* 0x000fe20007d9e085 */
[----:B------:R-:W-:Y:S01]  /*23bf0*/  IMAD.MOV.U32 R48, RZ, RZ, R45 ;  /* 0x000000ffff307224 */ /* 0x000fe200078e002d */
[----:B------:R-:W-:Y:S02]  /*23c00*/  ISETP.NE.U32.AND P3, PT, R139, R94, PT ;  /* 0x0000005e8b00720c */ /* 0x000fe40003f65070 */
[----:B------:R-:W-:Y:S02]  /*23c10*/  IADD3.X R50, PT, PT, RZ, R104, R147, P4, P5 ;  /* 0x00000068ff327210 */ /* 0x000fe400027ea493 */
[----:B------:R-:W-:Y:S02]  /*23c20*/  ISETP.LT.U32.AND P6, PT, R137, R96, PT ;  /* 0x000000608900720c */ /* 0x000fe40003fc1070 */
        /* <DEDUP_REMOVED lines=10> */
[----:B------:R-:W-:Y:S02]  /*23cd0*/  SEL R53, RZ, 0x1, P3 ;  /* 0x00000001ff357807 */ /* 0x000fe40001800000 */
[----:B------:R-:W-:Y:S02]  /*23ce0*/  ISETP.EQ.AND.EX P5, PT, R144, R99, P6, P5 ;  /* 0x000000639000720c */ /* 0x000fe400037a2350 */
[----:B------:R-:W-:-:S02]  /*23cf0*/  ISETP.NE.AND P6, PT, R49, RZ, PT ;  /* 0x000000ff3100720c */ /* 0x000fc40003fc5270 */
[----:B------:R-:W-:-:S03]  /*23d00*/  ISETP.EQ.U32.AND P3, PT, R106, R111, PT ;  /* 0x0000006f6a00720c */ /* 0x000fc60003f62070 */
[----:B------:R-:W-:Y:S01]  /*23d10*/  IMAD.X R49, RZ, RZ, RZ, P6 ;  /* 0x000000ffff317224 */ /* 0x000fe200030e06ff */
[C---:B------:R-:W-:Y:S02]  /*23d20*/  ISETP.EQ.U32.AND P6, PT, R151.reuse, R133, PT ;  /* 0x000000859700720c */ /* 0x040fe40003fc2070 */
[----:B------:R-:W-:Y:S01]  /*23d30*/  ISETP.EQ.AND.EX P3, PT, R108, R117, P0, P3 ;  /* 0x000000756c00720c */ /* 0x000fe20000762330 */
[----:B------:R-:W-:Y:S01]  /*23d40*/  IMAD.WIDE.U32.X R48, RZ, R103, R48, P1 ;  /* 0x00000067ff307225 */ /* 0x000fe200008e0430 */
[----:B------:R-:W-:Y:S02]  /*23d50*/  ISETP.EQ.AND.EX P2, PT, R50, R147, !P2, P6 ;  /* 0x000000933200720c */ /* 0x000fe40005742360 */
[----:B------:R-:W-:-:S04]  /*23d60*/  ISETP.LT.U32.AND P6, PT, R151, R133, PT ;  /* 0x000000859700720c */ /* 0x000fc80003fc1070 */
[----:B------:R-:W-:Y:S02]  /*23d70*/  ISETP.LT.U32.OR.EX P2, PT, R50, R147, P2, P6 ;  /* 0x000000933200720c */ /* 0x000fe40001741560 */
[----:B------:R-:W-:-:S04]  /*23d80*/  ISETP.GE.U32.AND P6, PT, R107, R52, PT ;  /* 0x000000346b00720c */ /* 0x000fc80003fc6070 */
[----:B------:R-:W-:Y:S02]  /*23d90*/  ISETP.GE.U32.AND.EX P6, PT, R110, R47, PT, P6 ;  /* 0x0000002f6e00720c */ /* 0x000fe40003fc6160 */
[----:B------:R-:W-:Y:S02]  /*23da0*/  SEL R47, RZ, 0x1, !P2 ;  /* 0x00000001ff2f7807 */ /* 0x000fe40005000000 */
        /* <DEDUP_REMOVED lines=23> */
[-C--:B------:R-:W-:Y:S02]  /*23f20*/  ISETP.EQ.U32.AND P5, PT, R48, R109.reuse, PT ;  /* 0x0000006d3000720c */ /* 0x080fe40003fa2070 */
[----:B------:R-:W-:Y:S02]  /*23f30*/  SEL R107, RZ, 0x1, !P3 ;  /* 0x00000001ff6b7807 */ /* 0x000fe40005800000 */
[----:B------:R-:W-:Y:S02]  /*23f40*/  IADD3 R47, P3, P4, R44, R48, R115 ;  /* 0x000000302c2f7210 */ /* 0x000fe40007c7e073 */
[----:B------:R-:W-:-:S02]  /*23f50*/  ISETP.LT.U32.AND P1, PT, R48, R109, PT ;  /* 0x0000006d3000720c */ /* 0x000fc40003f21070 */
[C---:B------:R-:W-:Y:S02]  /*23f60*/  ISETP.EQ.AND.EX P6, PT, R104.reuse, R113, P6, P5 ;  /* 0x000000716800720c */ /* 0x040fe400037c2350 */
[----:B------:R-:W-:Y:S02]  /*23f70*/  IADD3 R44, P5, PT, R111, R98, RZ ;  /* 0x000000626f2c7210 */ /* 0x000fe40007fbe0ff */
[----:B------:R-:W-:Y:S02]  /*23f80*/  IADD3.X R48, PT, PT, RZ, R104, R105, P3, P4 ;  /* 0x00000068ff307210 */ /* 0x000fe40001fe8469 */
[----:B------:R-:W-:Y:S01]  /*23f90*/  ISETP.EQ.U32.AND P3, PT, R47, R115, PT ;  /* 0x000000732f00720c */ /* 0x000fe20003f62070 */
[----:B------:R-:W-:Y:S01]  /*23fa0*/  IMAD.X R123, RZ, RZ, R99, P5 ;  /* 0x000000ffff7b7224 */ /* 0x000fe200028e0663 */
[----:B------:R-:W-:Y:S02]  /*23fb0*/  ISETP.LT.U32.OR.EX P1, PT, R104, R113, P6, P1 ;  /* 0x000000716800720c */ /* 0x000fe40003721510 */
[----:B------:R-:W-:-:S02]  /*23fc0*/  SEL R104, R44, RZ, P2 ;  /* 0x000000ff2c687207 */ /* 0x000fc40001000000 */
[----:B------:R-:W-:Y:S02]  /*23fd0*/  ISETP.LT.U32.AND P4, PT, R47, R115, PT ;  /* 0x000000732f00720c */ /* 0x000fe40003f81070 */
[CC--:B------:R-:W-:Y:S02]  /*23fe0*/  ISETP.EQ.AND.EX P3, PT, R48.reuse, R105.reuse, P0, P3 ;  /* 0x000000693000720c */ /* 0x0c0fe40000762330 */
[----:B------:R-:W-:Y:S02]  /*23ff0*/  SEL R44, RZ, 0x1, !P1 ;  /* 0x00000001ff2c7807 */ /* 0x000fe40004800000 */
[----:B------:R-:W-:Y:S02]  /*24000*/  IADD3 R120, P1, PT, R107, R100, RZ ;  /* 0x000000646b787210 */ /* 0x000fe40007f3e0ff */
[----:B------:R-:W-:Y:S01]  /*24010*/  ISETP.LT.U32.OR.EX P3, PT, R48, R105, P3, P4 ;  /* 0x000000693000720c */ /* 0x000fe20001f61540 */
[----:B------:R-:W-:Y:S01]  /*24020*/  IMAD.MOV.U32 R105, RZ, RZ, R46 ;  /* 0x000000ffff697224 */ /* 0x000fe200078e002e */
[----:B------:R-:W-:Y:S01]  /*24030*/  IADD3 R132, P6, PT, R53, R94, RZ ;  /* 0x0000005e35847210 */ /* 0x000fe20007fde0ff */
[----:B------:R-:W-:Y:S01]  /*24040*/  IMAD.X R53, RZ, RZ, R101, P1 ;  /* 0x000000ffff357224 */ /* 0x000fe200008e0665 */
[----:B------:R-:W-:-:S02]  /*24050*/  IADD3 R103, P1, P4, R51, R103, R44 ;  /* 0x0000006733677210 */ /* 0x000fc40007c3e02c */
[----:B------:R-:W-:Y:S02]  /*24060*/  SEL R108, RZ, 0x1, !P3 ;  /* 0x00000001ff6c7807 */ /* 0x000fe40005800000 */
[----:B------:R-:W-:Y:S01]  /*24070*/  IADD3.X R44, PT, PT, R49, RZ, RZ, P1, P4 ;  /* 0x000000ff312c7210 */ /* 0x000fe20000fe84ff */
[----:B------:R-:W-:Y:S01]  /*24080*/  IMAD.X R49, RZ, RZ, R95, P6 ;  /* 0x000000ffff317224 */ /* 0x000fe200030e065f */
[----:B------:R-:W-:Y:S02]  /*24090*/  IADD3 R108, P4, PT, R108, R103, RZ ;  /* 0x000000676c6c7210 */ /* 0x000fe40007f9e0ff */
[----:B------:R-:W-:Y:S02]  /*240a0*/  IADD3 R133, P0, PT, R145, -R104, RZ ;  /* 0x8000006891857210 */ /* 0x000fe40007f1e0ff */
[----:B------:R-:W-:Y:S01]  /*240b0*/  SEL R132, R132, RZ, P2 ;  /* 0x000000ff84847207 */ /* 0x000fe20001000000 */
[----:B------:R-:W-:Y:S01]  /*240c0*/  IMAD.X R103, RZ, RZ, R44, P4 ;  /* 0x000000ffff677224 */ /* 0x000fe200020e062c */
[----:B------:R-:W-:-:S02]  /*240d0*/  ISETP.NE.U32.AND P4, PT, R108, RZ, PT ;  /* 0x000000ff6c00720c */ /* 0x000fc40003f85070 */
[----:B------:R-:W-:Y:S02]  /*240e0*/  SEL R104, R96, RZ, P2 ;  /* 0x000000ff60687207 */ /* 0x000fe40001000000 */
[----:B------:R-:W-:Y:S02]  /*240f0*/  ISETP.NE.AND.EX P4, PT, R103, RZ, PT, P4 ;  /* 0x000000ff6700720c */ /* 0x000fe40003f85340 */
[----:B------:R-:W-:Y:S02]  /*24100*/  SEL R120, R120, RZ, P2 ;  /* 0x000000ff78787207 */ /* 0x000fe40001000000 */
        /* <DEDUP_REMOVED lines=19> */
.L_x_375:
        /* <DEDUP_REMOVED lines=34> */
.L_x_374:
[----:B------:R-:W-:Y:S05]  /*24460*/  BSYNC.RECONVERGENT B1 ;  /* 0x0000000000017941 */ /* 0x000fea0003800200 */
.L_x_373:
        /* <DEDUP_REMOVED lines=29> */
[----:B------:R-:W-:Y:S01]  /*24640*/  IADD3 R46, P6, PT, R49, R94, RZ ;  /* 0x0000005e312e7210 */ /* 0x000fe20007fde0ff */
[----:B------:R-:W-:Y:S01]  /*24650*/  IMAD.X R139, RZ, RZ, R99, P0 ;  /* 0x000000ffff8b7224 */ /* 0x000fe200000e0663 */
[----:B------:R-:W-:Y:S01]  /*24660*/  SEL R44, R44, RZ, P5 ;  /* 0x000000ff2c2c7207 */ /* 0x000fe20002800000 */
[----:B------:R-:W-:Y:S01]  /*24670*/  IMAD R108, R42, R147, RZ ;  /* 0x000000932a6c7224 */ /* 0x000fe200078e02ff */
[----:B------:R-:W-:Y:S01]  /*24680*/  IADD3 R102, P4, PT, R53, R100, RZ ;  /* 0x0000006435667210 */ /* 0x000fe20007f9e0ff */
[----:B------:R-:W-:Y:S01]  /*24690*/  IMAD.X R141, RZ, RZ, R95, P6 ;  /* 0x000000ffff8d7224 */ /* 0x000fe200030e065f */
[----:B------:R-:W-:Y:S01]  /*246a0*/  IADD3 R145, P3, PT, R45, -R44, RZ ;  /* 0x8000002c2d917210 */ /* 0x000fe20007f7e0ff */
[----:B------:R-:W-:Y:S01]  /*246b0*/  IMAD.WIDE.U32 R44, R153, R32, RZ ;  /* 0x00000020992c7225 */ /* 0x000fe200078e00ff */
[----:B------:R-:W-:-:S02]  /*246c0*/  SEL R46, R46, RZ, P5 ;  /* 0x000000ff2e2e7207 */ /* 0x000fc40002800000 */
[----:B------:R-:W-:Y:S01]  /*246d0*/  SEL R102, R102, RZ, P5 ;  /* 0x000000ff66667207 */ /* 0x000fe20002800000 */
[----:B------:R-:W-:Y:S01]  /*246e0*/  IMAD.X R135, RZ, RZ, R101, P4 ;  /* 0x000000ffff877224 */ /* 0x000fe200020e0665 */
[----:B------:R-:W-:Y:S01]  /*246f0*/  IADD3 R151, P2, PT, R151, -R46, RZ ;  /* 0x8000002e97977210 */ /* 0x000fe20007f5e0ff */
[----:B------:R-:W-:Y:S01]  /*24700*/  IMAD.WIDE.U32 R44, P0, R147, R38, R44 ;  /* 0x00000026932c7225 */ /* 0x000fe2000780002c */
[----:B------:R-:W-:Y:S02]  /*24710*/  IADD3 R137, P1, PT, R47, -R102, RZ ;  /* 0x800000662f897210 */ /* 0x000fe40007f3e0ff */
[----:B------:R-:W-:Y:S01]  /*24720*/  SEL R141, R141, RZ, P5 ;  /* 0x000000ff8d8d7207 */ /* 0x000fe20002800000 */
[----:B------:R-:W-:Y:S01]  /*24730*/  IMAD.WIDE.U32 R46, R147, R32, RZ ;  /* 0x00000020932e7225 */ /* 0x000fe200078e00ff */
[----:B------:R-:W-:Y:S02]  /*24740*/  SEL R135, R135, RZ, P5 ;  /* 0x000000ff87877207 */ /* 0x000fe40002800000 */
[----:B------:R-:W-:Y:S01]  /*24750*/  SEL R139, R139, RZ, P5 ;  /* 0x000000ff8b8b7207 */ /* 0x000fe20002800000 */
[----:B------:R-:W-:Y:S01]  /*24760*/  IMAD.X R107, RZ, RZ, RZ, P0 ;  /* 0x000000ffff6b7224 */ /* 0x000fe200000e06ff */
[----:B------:R-:W-:Y:S01]  /*24770*/  IADD3 RZ, P0, PT, R47, R44, RZ ;  /* 0x0000002c2fff7210 */ /* 0x000fe20007f1e0ff */
[----:B------:R-:W-:-:S02]  /*24780*/  IMAD.X R141, R50, 0x1, ~R141, P2 ;  /* 0x00000001328d7824 */ /* 0x000fc400010e0e8d */
[----:B------:R-:W-:Y:S02]  /*24790*/  IMAD.MOV.U32 R106, RZ, RZ, R45 ;  /* 0x000000ffff6a7224 */ /* 0x000fe400078e002d */
[----:B------:R-:W-:Y:S02]  /*247a0*/  IMAD.X R135, R48, 0x1, ~R135, P1 ;  /* 0x0000000130877824 */ /* 0x000fe400008e0e87 */
[----:B------:R-:W-:-:S04]  /*247b0*/  IMAD.WIDE.U32 R44, R141, R32, RZ ;  /* 0x000000208d2c7225 */ /* 0x000fc800078e00ff */
[----:B------:R-:W-:Y:S02]  /*247c0*/  IMAD.X R139, R52, 0x1, ~R139, P3 ;  /* 0x00000001348b7824 */ /* 0x000fe400018e0e8b */
[----:B------:R-:W-:-:S04]  /*247d0*/  IMAD.WIDE.U32 R48, R153, R34, RZ ;  /* 0x0000002299307225 */ /* 0x000fc800078e00ff */
[----:B------:R-:W-:-:S04]  /*247e0*/  IMAD.WIDE.U32 R104, R36, R147, RZ ;  /* 0x0000009324687225 */ /* 0x000fc800078e00ff */
[----:B------:R-:W-:-:S04]  /*247f0*/  IMAD.WIDE.U32 R52, R153, R36, RZ ;  /* 0x0000002499347225 */ /* 0x000fc800078e00ff */
[C---:B------:R-:W-:Y:S02]  /*24800*/  IMAD R109, R153.reuse, R36, R108 ;  /* 0x00000024996d7224 */ /* 0x040fe400078e026c */
[----:B------:R-:W-:-:S04]  /*24810*/  IMAD.WIDE.U32.X R106, R153, R38, R106, P0 ;  /* 0x00000026996a7225 */ /* 0x000fc800000e046a */
[----:B------:R-:W-:-:S04]  /*24820*/  IMAD.WIDE.U32 R46, R151, R32, RZ ;  /* 0x00000020972e7225 */ /* 0x000fc800078e00ff */
[----:B------:R-:W-:-:S04]  /*24830*/  IMAD.WIDE.U32 R44, P5, R151, R38, R44 ;  /* 0x00000026972c7225 */ /* 0x000fc800078a002c */
[----:B------:R-:W-:Y:S01]  /*24840*/  IMAD.IADD R109, R105, 0x1, R109 ;  /* 0x00000001696d7824 */ /* 0x000fe200078e026d */
[----:B------:R-:W-:Y:S01]  /*24850*/  IADD3 R105, P6, PT, R106, R104, RZ ;  /* 0x000000686a697210 */ /* 0x000fe20007fde0ff */
[----:B------:R-:W-:Y:S01]  /*24860*/  IMAD.WIDE.U32 R50, R147, R34, RZ ;  /* 0x0000002293327225 */ /* 0x000fe200078e00ff */
[----:B------:R-:W-:-:S03]  /*24870*/  IADD3 RZ, P4, PT, R47, R44, RZ ;  /* 0x0000002c2fff7210 */ /* 0x000fc60007f9e0ff */
[----:B------:R-:W-:-:S04]  /*24880*/  IMAD.WIDE.U32 R48, P3, R147, R41, R48 ;  /* 0x0000002993307225 */ /* 0x000fc80007860030 */
[----:B------:R-:W-:Y:S01]  /*24890*/  IMAD.WIDE.U32 R52, P1, R147, R42, R52 ;  /* 0x0000002a93347225 */ /* 0x000fe20007820034 */
[----:B------:R-:W-:-:S03]  /*248a0*/  IADD3 RZ, P0, PT, R51, R48, RZ ;  /* 0x0000003033ff7210 */ /* 0x000fc60007f1e0ff */
[----:B------:R-:W-:-:S04]  /*248b0*/  IMAD.WIDE.U32 R102, R147, R36, RZ ;  /* 0x0000002493667225 */ /* 0x000fc800078e00ff */
[-C--:B------:R-:W-:Y:S01]  /*248c0*/  IMAD R46, R38, R151.reuse, RZ ;  /* 0x00000097262e7224 */ /* 0x080fe200078e02ff */
[----:B------:R-:W-:Y:S01]  /*248d0*/  IADD3 RZ, P2, PT, R103, R52, RZ ;  /* 0x0000003467ff7210 */ /* 0x000fe20007f5e0ff */
[----:B------:R-:W-:Y:S02]  /*248e0*/  IMAD.X R106, R109, 0x1, R107, P6 ;  /* 0x000000016d6a7824 */ /* 0x000fe400030e066b */
[----:B------:R-:W-:Y:S01]  /*248f0*/  IMAD.X R47, RZ, RZ, RZ, P1 ;  /* 0x000000ffff2f7224 */ /* 0x000fe200008e06ff */
[----:B------:R-:W-:Y:S01]  /*24900*/  ISETP.GE.U32.AND P1, PT, R105, R104, PT ;  /* 0x000000686900720c */ /* 0x000fe20003f26070 */
[----:B------:R-:W-:-:S03]  /*24910*/  IMAD.WIDE.U32 R50, R32, R151, RZ ;  /* 0x0000009720327225 */ /* 0x000fc600078e00ff */
[----:B------:R-:W-:Y:S01]  /*24920*/  ISETP.GE.U32.AND.EX P1, PT, R106, R109, PT, P1 ;  /* 0x0000006d6a00720c */ /* 0x000fe20003f26110 */
[----:B------:R-:W-:Y:S01]  /*24930*/  IMAD R107, R141, R32, R46 ;  /* 0x000000208d6b7224 */ /* 0x000fe200078e022e */
[-C--:B------:R-:W-:Y:S01]  /*24940*/  IADD3 R134, P6, PT, R105, R50.reuse, RZ ;  /* 0x0000003269867210 */ /* 0x080fe20007fde0ff */
[-C--:B------:R-:W-:Y:S01]  /*24950*/  IMAD R44, R41, R147.reuse, RZ ;  /* 0x00000093292c7224 */ /* 0x080fe200078e02ff */
[----:B------:R-:W-:Y:S01]  /*24960*/  SEL R143, RZ, 0x1, P1 ;  /* 0x00000001ff8f7807 */ /* 0x000fe20000800000 */
[----:B------:R-:W-:Y:S01]  /*24970*/  IMAD.MOV.U32 R46, RZ, RZ, R53 ;  /* 0x000000ffff2e7224 */ /* 0x000fe200078e0035 */
[----:B------:R-:W-:Y:S01]  /*24980*/  ISETP.GE.U32.AND P1, PT, R134, R50, PT ;  /* 0x000000328600720c */ /* 0x000fe20003f26070 */
[----:B------:R-:W-:Y:S02]  /*24990*/  IMAD.IADD R51, R51, 0x1, R107 ;  /* 0x0000000133337824 */ /* 0x000fe400078e026b */
[----:B------:R-:W-:-:S04]  /*249a0*/  IMAD.WIDE.U32 R116, R34, R147, RZ ;  /* 0x0000009322747225 */ /* 0x000fc800078e00ff */
[C---:B------:R-:W-:Y:S02]  /*249b0*/  IMAD R103, R153.reuse, R34, R44 ;  /* 0x0000002299677224 */ /* 0x040fe400078e022c */
[----:B------:R-:W-:-:S04]  /*249c0*/  IMAD.WIDE.U32.X R46, R153, R42, R46, P2 ;  /* 0x0000002a992e7225 */ /* 0x000fc800010e042e */
        /* <DEDUP_REMOVED lines=8> */
[----:B------:R-:W-:Y:S01]  /*24a50*/  IMAD.MOV.U32 R52, RZ, RZ, R45 ;  /* 0x000000ffff347224 */ /* 0x000fe200078e002d */
[----:B------:R-:W-:Y:S01]  /*24a60*/  IADD3 R138, P5, PT, R143, R110, RZ ;  /* 0x0000006e8f8a7210 */ /* 0x000fe20007fbe0ff */
[CC--:B------:R-:W-:Y:S02]  /*24a70*/  IMAD R105, R141.reuse, R36.reuse, R44 ;  /* 0x000000248d697224 */ /* 0x0c0fe400078e022c */
[----:B------:R-:W-:-:S04]  /*24a80*/  IMAD.WIDE.U32 R44, R141, R36, RZ ;  /* 0x000000248d2c7225 */ /* 0x000fc800078e00ff */
[----:B------:R-:W-:-:S04]  /*24a90*/  IMAD.WIDE.U32 R106, R141, R34, RZ ;  /* 0x000000228d6a7225 */ /* 0x000fc800078e00ff */
[----:B------:R-:W-:Y:S01]  /*24aa0*/  IMAD.IADD R140, R111, 0x1, R105 ;  /* 0x000000016f8c7824 */ /* 0x000fe200078e0269 */
[----:B------:R-:W-:Y:S01]  /*24ab0*/  SEL R111, RZ, 0x1, P1 ;  /* 0x00000001ff6f7807 */ /* 0x000fe20000800000 */
[----:B------:R-:W-:-:S04]  /*24ac0*/  IMAD.WIDE.U32.X R52, R141, R38, R52, P4 ;  /* 0x000000268d347225 */ /* 0x000fc800020e0434 */
[----:B------:R-:W-:-:S04]  /*24ad0*/  IMAD.WIDE.U32 R50, R151, R34, RZ ;  /* 0x0000002297327225 */ /* 0x000fc800078e00ff */
[----:B------:R-:W-:-:S04]  /*24ae0*/  IMAD.WIDE.U32 R44, P2, R151, R42, R44 ;  /* 0x0000002a972c7225 */ /* 0x000fc8000784002c */
[----:B------:R-:W-:-:S04]  /*24af0*/  IMAD.WIDE.U32 R106, P6, R151, R41, R106 ;  /* 0x00000029976a7225 */ /* 0x000fc800078c006a */
[----:B------:R-:W-:Y:S01]  /*24b00*/  IMAD.X R115, RZ, RZ, RZ, P3 ;  /* 0x000000ffff737224 */ /* 0x000fe200018e06ff */
[----:B------:R-:W-:Y:S01]  /*24b10*/  IADD3 R111, P1, P3, R138, R52, R111 ;  /* 0x000000348a6f7210 */ /* 0x000fe20007b3e06f */
[----:B------:R-:W-:Y:S02]  /*24b20*/  IMAD.X R149, R140, 0x1, R142, P5 ;  /* 0x000000018c957824 */ /* 0x000fe400028e068e */
[----:B------:R-:W-:Y:S01]  /*24b30*/  IMAD.X R109, RZ, RZ, RZ, P2 ;  /* 0x000000ffff6d7224 */ /* 0x000fe200010e06ff */
[----:B------:R-:W-:Y:S01]  /*24b40*/  IADD3 RZ, P2, PT, R51, R106, RZ ;  /* 0x0000006a33ff7210 */ /* 0x000fe20007f5e0ff */
[----:B------:R-:W-:Y:S01]  /*24b50*/  IMAD.WIDE.U32 R102, R151, R36, RZ ;  /* 0x0000002497667225 */ /* 0x000fe200078e00ff */
[----:B------:R-:W-:-:S03]  /*24b60*/  IADD3.X R106, PT, PT, R149, R53, RZ, P1, P3 ;  /* 0x00000035956a7210 */ /* 0x000fc60000fe64ff */
[----:B------:R-:W-:Y:S01]  /*24b70*/  IMAD.WIDE.U32 R112, R153, R40, RZ ;  /* 0x0000002899707225 */ /* 0x000fe200078e00ff */
[----:B------:R-:W-:-:S03]  /*24b80*/  IADD3 RZ, P5, PT, R103, R44, RZ ;  /* 0x0000002c67ff7210 */ /* 0x000fc60007fbe0ff */
[----:B------:R-:W-:-:S04]  /*24b90*/  IMAD.WIDE.U32 R52, R141, R40, RZ ;  /* 0x000000288d347225 */ /* 0x000fc800078e00ff */
[----:B------:R-:W-:Y:S02]  /*24ba0*/  IMAD.MOV.U32 R114, RZ, RZ, R49 ;  /* 0x000000ffff727224 */ /* 0x000fe400078e0031 */
[----:B------:R-:W-:-:S04]  /*24bb0*/  IMAD.WIDE.U32 R48, R139, R32, RZ ;  /* 0x000000208b307225 */ /* 0x000fc800078e00ff */
[----:B------:R-:W-:Y:S02]  /*24bc0*/  IMAD.MOV.U32 R108, RZ, RZ, R45 ;  /* 0x000000ffff6c7224 */ /* 0x000fe400078e002d */
[----:B------:R-:W-:-:S04]  /*24bd0*/  IMAD.WIDE.U32 R46, R147, R40, RZ ;  /* 0x00000028932e7225 */ /* 0x000fc800078e00ff */
[----:B------:R-:W-:-:S04]  /*24be0*/  IMAD.WIDE.U32 R112, P4, R147, R43, R112 ;  /* 0x0000002b93707225 */ /* 0x000fc80007880070 */
[----:B------:R-:W-:Y:S01]  /*24bf0*/  IMAD.WIDE.U32 R44, R139, R36, RZ ;  /* 0x000000248b2c7225 */ /* 0x000fe200078e00ff */
[----:B------:R-:W-:-:S03]  /*24c00*/  IADD3 RZ, P3, PT, R47, R112, RZ ;  /* 0x000000702fff7210 */ /* 0x000fc60007f7e0ff */
        /* <DEDUP_REMOVED lines=17> */
[----:B------:R-:W-:Y:S01]  /*24d20*/  IMAD R44, R43, R147, RZ ;  /* 0x000000932b2c7224 */ /* 0x000fe200078e02ff */
[----:B------:R-:W-:Y:S01]  /*24d30*/  ISETP.GE.U32.AND.EX P0, PT, R142, R117, PT, P0 ;  /* 0x000000758e00720c */ /* 0x000fe20003f06100 */
[----:B------:R-:W-:Y:S01]  /*24d40*/  IMAD.WIDE.U32.X R104, R141, R41, R104, P2 ;  /* 0x000000298d687225 */ /* 0x000fe200010e0468 */
[----:B------:R-:W-:-:S02]  /*24d50*/  ISETP.GE.U32.AND P2, PT, R138, R110, PT ;  /* 0x0000006e8a00720c */ /* 0x000fc40003f46070 */
[----:B------:R-:W-:Y:S01]  /*24d60*/  SEL R107, RZ, 0x1, P0 ;  /* 0x00000001ff6b7807 */ /* 0x000fe20000000000 */
[----:B------:R-:W-:Y:S01]  /*24d70*/  IMAD.MOV.U32 R102, RZ, RZ, R113 ;  /* 0x000000ffff667224 */ /* 0x000fe200078e0071 */
[----:B------:R-:W-:Y:S01]  /*24d80*/  ISETP.GE.U32.AND P0, PT, R111, R138, PT ;  /* 0x0000008a6f00720c */ /* 0x000fe20003f06070 */
[----:B------:R-:W-:Y:S01]  /*24d90*/  IMAD R113, R153, R40, R44 ;  /* 0x0000002899717224 */ /* 0x000fe200078e022c */
[----:B------:R-:W-:Y:S01]  /*24da0*/  ISETP.GE.U32.AND.EX P2, PT, R149, R140, PT, P2 ;  /* 0x0000008c9500720c */ /* 0x000fe20003f46120 */
[----:B------:R-:W-:Y:S01]  /*24db0*/  IMAD.MOV.U32 R46, RZ, RZ, R49 ;  /* 0x000000ffff2e7224 */ /* 0x000fe200078e0031 */
[----:B------:R-:W-:Y:S01]  /*24dc0*/  ISETP.GE.U32.AND.EX P0, PT, R106, R149, PT, P0 ;  /* 0x000000956a00720c */ /* 0x000fe20003f06100 */
[----:B------:R-:W-:Y:S02]  /*24dd0*/  IMAD R44, R41, R151, RZ ;  /* 0x00000097292c7224 */ /* 0x000fe400078e02ff */
[----:B------:R-:W-:-:S04]  /*24de0*/  IMAD.WIDE.U32 R48, R40, R147, RZ ;  /* 0x0000009328307225 */ /* 0x000fc800078e00ff */
[----:B------:R-:W-:Y:S01]  /*24df0*/  IMAD R117, R141, R34, R44 ;  /* 0x000000228d757224 */ /* 0x000fe200078e022c */
[----:B------:R-:W-:Y:S01]  /*24e00*/  SEL R44, RZ, 0x1, P2 ;  /* 0x00000001ff2c7807 */ /* 0x000fe20001000000 */
[----:B------:R-:W-:Y:S02]  /*24e10*/  IMAD.MOV.U32 R50, RZ, RZ, R53 ;  /* 0x000000ffff327224 */ /* 0x000fe400078e0035 */
[----:B------:R-:W-:Y:S01]  /*24e20*/  IMAD.WIDE.U32.X R102, R153, R43, R102, P3 ;  /* 0x0000002b99667225 */ /* 0x000fe200018e0466 */
[----:B------:R-:W-:-:S03]  /*24e30*/  IADD3 R107, P2, P3, R48, R114, R107 ;  /* 0x00000072306b7210 */ /* 0x000fc60007b5e06b */
[----:B------:R-:W-:Y:S01]  /*24e40*/  IMAD.IADD R110, R49, 0x1, R113 ;  /* 0x00000001316e7824 */ /* 0x000fe200078e0271 */
[----:B------:R-:W-:Y:S01]  /*24e50*/  SEL R49, RZ, 0x1, P0 ;  /* 0x00000001ff317807 */ /* 0x000fe20000000000 */
[----:B------:R-:W-:-:S03]  /*24e60*/  IMAD.WIDE.U32 R52, R34, R151, RZ ;  /* 0x0000009722347225 */ /* 0x000fc600078e00ff */
[----:B------:R-:W-:Y:S01]  /*24e70*/  IADD3.X R115, PT, PT, R110, R115, RZ, P2, P3 ;  /* 0x000000736e737210 */ /* 0x000fe200017e64ff */
[----:B------:R-:W-:Y:S01]  /*24e80*/  IMAD.WIDE.U32.X R50, R141, R43, R50, P6 ;  /* 0x0000002b8d327225 */ /* 0x000fe200030e0432 */
[----:B------:R-:W-:Y:S02]  /*24e90*/  IADD3 R44, P0, P6, R49, R108, R44 ;  /* 0x0000006c312c7210 */ /* 0x000fe40007e1e02c */
[----:B------:R-:W-:Y:S01]  /*24ea0*/  IADD3 R49, P3, PT, R107, R52, RZ ;  /* 0x000000346b317210 */ /* 0x000fe20007f7e0ff */
[----:B------:R-:W-:Y:S01]  /*24eb0*/  IMAD.IADD R108, R53, 0x1, R117 ;  /* 0x00000001356c7824 */ /* 0x000fe200078e0275 */
[----:B------:R-:W-:Y:S01]  /*24ec0*/  ISETP.GE.U32.AND P2, PT, R107, R48, PT ;  /* 0x000000306b00720c */ /* 0x000fe20003f46070 */
[----:B------:R-:W-:Y:S01]  /*24ed0*/  IMAD R112, R43, R151, RZ ;  /* 0x000000972b707224 */ /* 0x000fe200078e02ff */
[----:B------:R-:W-:Y:S01]  /*24ee0*/  IADD3.X R48, PT, PT, RZ, R109, RZ, P0, P6 ;  /* 0x0000006dff307210 */ /* 0x000fe200007ec4ff */
[-C--:B------:R-:W-:Y:S01]  /*24ef0*/  IMAD R109, R38, R145.reuse, RZ ;  /* 0x00000091266d7224 */ /* 0x080fe200078e02ff */
[C---:B------:R-:W-:Y:S01]  /*24f00*/  ISETP.GE.U32.AND P0, PT, R49.reuse, R52, PT ;  /* 0x000000343100720c */ /* 0x040fe20003f06070 */
[----:B------:R-:W-:Y:S01]  /*24f10*/  IMAD.X R107, R108, 0x1, R115, P3 ;  /* 0x000000016c6b7824 */ /* 0x000fe200018e0673 */
        /* <DEDUP_REMOVED lines=17> */
[----:B------:R-:W-:Y:S01]  /*25030*/  IMAD R52, R42, R145, RZ ;  /* 0x000000912a347224 */ /* 0x000fe200078e02ff */
[----:B------:R-:W-:Y:S01]  /*25040*/  IADD3 R117, P0, P3, R48, R102, R117 ;  /* 0x0000006630757210 */ /* 0x000fe20007b1e075 */
[----:B------:R-:W-:Y:S01]  /*25050*/  IMAD.IADD R49, R49, 0x1, R143 ;  /* 0x0000000131317824 */ /* 0x000fe200078e028f */
[----:B------:R-:W-:Y:S01]  /*25060*/  ISETP.GE.U32.AND.EX P2, PT, R115, R53, PT, P2 ;  /* 0x000000357300720c */ /* 0x000fe20003f46120 */
[----:B------:R-:W-:-:S03]  /*25070*/  IMAD.WIDE.U32 R106, R36, R145, RZ ;  /* 0x00000091246a7225 */ /* 0x000fc600078e00ff */
[----:B------:R-:W-:Y:S01]  /*25080*/  IADD3.X R138, PT, PT, R49, R103, RZ, P0, P3 ;  /* 0x00000067318a7210 */ /* 0x000fe200007e64ff */
[----:B------:R-:W-:Y:S01]  /*25090*/  IMAD R53, R139, R36, R52 ;  /* 0x000000248b357224 */ /* 0x000fe200078e0234 */
[----:B------:R-:W-:Y:S01]  /*250a0*/  SEL R143, RZ, 0x1, P2 ;  /* 0x00000001ff8f7807 */ /* 0x000fe20001000000 */
[----:B------:R-:W-:Y:S01]  /*250b0*/  IMAD R116, R38, R147, RZ ;  /* 0x0000009326747224 */ /* 0x000fe200078e02ff */
[----:B------:R-:W-:Y:S01]  /*250c0*/  IADD3 R140, P3, P0, R109, R104, R140 ;  /* 0x000000686d8c7210 */ /* 0x000fe2000787e08c */
[----:B------:R-:W-:Y:S01]  /*250d0*/  IMAD.IADD R104, R107, 0x1, R53 ;  /* 0x000000016b687824 */ /* 0x000fe200078e0235 */
[----:B------:R-:W-:Y:S01]  /*250e0*/  IADD3 R151, P2, PT, R113, R106, RZ ;  /* 0x0000006a71977210 */ /* 0x000fe20007f5e0ff */
[----:B------:R-:W-:Y:S01]  /*250f0*/  IMAD.WIDE.U32.X R110, R139, R38, R46, P4 ;  /* 0x000000268b6e7225 */ /* 0x000fe200020e042e */
[----:B------:R-:W-:Y:S02]  /*25100*/  IADD3.X R141, PT, PT, RZ, R105, RZ, P3, P0 ;  /* 0x00000069ff8d7210 */ /* 0x000fe40001fe04ff */
[----:B------:R-:W-:Y:S01]  /*25110*/  ISETP.GE.U32.AND P0, PT, R151, R106, PT ;  /* 0x0000006a9700720c */ /* 0x000fe20003f06070 */
[----:B------:R-:W-:Y:S01]  /*25120*/  IMAD.WIDE.U32 R102, R139, R34, RZ ;  /* 0x000000228b667225 */ /* 0x000fe200078e00ff */
[----:B------:R-:W-:-:S03]  /*25130*/  IADD3 R143, P3, P4, R151, R110, R143 ;  /* 0x0000006e978f7210 */ /* 0x000fc60007c7e08f */
[-C--:B------:R-:W-:Y:S02]  /*25140*/  IMAD R116, R153, R32.reuse, R116 ;  /* 0x0000002099747224 */ /* 0x080fe400078e0274 */
[----:B------:R-:W-:Y:S02]  /*25150*/  IMAD.X R153, R104, 0x1, R44, P2 ;  /* 0x0000000168997824 */ /* 0x000fe400010e062c */
[----:B------:R-:W-:-:S03]  /*25160*/  IMAD.WIDE.U32 R46, R135, R32, RZ ;  /* 0x00000020872e7225 */ /* 0x000fc600078e00ff */
[----:B------:R-:W-:Y:S01]  /*25170*/  ISETP.GE.U32.AND.EX P0, PT, R153, R104, PT, P0 ;  /* 0x000000689900720c */ /* 0x000fe20003f06100 */
[----:B------:R-:W-:Y:S01]  /*25180*/  IMAD.WIDE.U32 R108, R145, R34, RZ ;  /* 0x00000022916c7225 */ /* 0x000fe200078e00ff */
[----:B------:R-:W-:Y:S02]  /*25190*/  IADD3.X R142, PT, PT, R153, R111, RZ, P3, P4 ;  /* 0x0000006f998e7210 */ /* 0x000fe40001fe84ff */
[----:B------:R-:W-:Y:S01]  /*251a0*/  SEL R149, RZ, 0x1, P0 ;  /* 0x00000001ff957807 */ /* 0x000fe20000000000 */
[----:B------:R-:W-:Y:S01]  /*251b0*/  IMAD.WIDE.U32 R102, P6, R145, R41, R102 ;  /* 0x0000002991667225 */ /* 0x000fe200078c0066 */
[----:B------:R-:W-:-:S03]  /*251c0*/  ISETP.GE.U32.AND P0, PT, R143, R151, PT ;  /* 0x000000978f00720c */ /* 0x000fc60003f06070 */
[----:B------:R-:W-:Y:S01]  /*251d0*/  IMAD.WIDE.U32 R52, R139, R40, RZ ;  /* 0x000000288b347225 */ /* 0x000fe200078e00ff */
[----:B------:R-:W-:Y:S02]  /*251e0*/  IADD3 RZ, P2, PT, R109, R102, RZ ;  /* 0x000000666dff7210 */ /* 0x000fe40007f5e0ff */
[----:B------:R-:W-:Y:S01]  /*251f0*/  ISETP.GE.U32.AND.EX P0, PT, R142, R153, PT, P0 ;  /* 0x000000998e00720c */ /* 0x000fe20003f06100 */
[----:B------:R-:W-:-:S04]  /*25200*/  IMAD.WIDE.U32 R104, R137, R32, RZ ;  /* 0x0000002089687225 */ /* 0x000fc800078e00ff */
[----:B------:R-:W-:-:S04]  /*25210*/  IMAD.WIDE.U32 R46, P4, R137, R38, R46 ;  /* 0x00000026892e7225 */ /* 0x000fc8000788002e */
[----:B------:R-:W-:Y:S02]  /*25220*/  IMAD.MOV.U32 R112, RZ, RZ, R45 ;  /* 0x000000ffff707224 */ /* 0x000fe400078e002d */
[----:B------:R-:W-:-:S04]  /*25230*/  IMAD.WIDE.U32 R44, R135, R34, RZ ;  /* 0x00000022872c7225 */ /* 0x000fc800078e00ff */
[----:B------:R-:W-:Y:S01]  /*25240*/  IMAD.X R111, RZ, RZ, RZ, P6 ;  /* 0x000000ffff6f7224 */ /* 0x000fe200030e06ff */
[----:B------:R-:W-:Y:S01]  /*25250*/  IADD3 RZ, P6, PT, R105, R46, RZ ;  /* 0x0000002e69ff7210 */ /* 0x000fe20007fde0ff */
[----:B------:R-:W-:Y:S01]  /*25260*/  IMAD.MOV.U32 R110, RZ, RZ, R103 ;  /* 0x000000ffff6e7224 */ /* 0x000fe200078e0067 */
[----:B------:R-:W-:Y:S01]  /*25270*/  SEL R46, RZ, 0x1, P0 ;  /* 0x00000001ff2e7807 */ /* 0x000fe20000000000 */
[----:B------:R-:W-:-:S04]  /*25280*/  IMAD.WIDE.U32 R106, R145, R40, RZ ;  /* 0x00000028916a7225 */ /* 0x000fc800078e00ff */
[----:B------:R-:W-:-:S04]  /*25290*/  IMAD.WIDE.U32 R52, P3, R145, R43, R52 ;  /* 0x0000002b91347225 */ /* 0x000fc80007860034 */
[----:B------:R-:W-:Y:S01]  /*252a0*/  IMAD.X R113, RZ, RZ, RZ, P5 ;  /* 0x000000ffff717224 */ /* 0x000fe200028e06ff */
[----:B------:R-:W-:Y:S01]  /*252b0*/  IADD3 RZ, P5, PT, R107, R52, RZ ;  /* 0x000000346bff7210 */ /* 0x000fe20007fbe0ff */
[----:B------:R-:W-:-:S04]  /*252c0*/  IMAD.WIDE.U32 R104, R135, R36, RZ ;  /* 0x0000002487687225 */ /* 0x000fc800078e00ff */
[----:B------:R-:W-:-:S04]  /*252d0*/  IMAD.WIDE.U32.X R110, R139, R41, R110, P2 ;  /* 0x000000298b6e7225 */ /* 0x000fc800010e046e */
        /* <DEDUP_REMOVED lines=8> */
[----:B------:R-:W-:Y:S01]  /*25360*/  IMAD.WIDE.U32.X R108, R139, R43, R108, P5 ;  /* 0x0000002b8b6c7225 */ /* 0x000fe200028e046c */
[----:B------:R-:W-:-:S03]  /*25370*/  IADD3 RZ, P3, PT, R107, R104, RZ ;  /* 0x000000686bff7210 */ /* 0x000fc60007f7e0ff */
[----:B------:R-:W-:Y:S01]  /*25380*/  IMAD.X R103, RZ, RZ, RZ, P4 ;  /* 0x000000ffff677224 */ /* 0x000fe200020e06ff */
[----:B------:R-:W-:Y:S01]  /*25390*/  IADD3 R149, P4, P5, R46, R112, R149 ;  /* 0x000000702e957210 */ /* 0x000fe20007d9e095 */
[-C--:B------:R-:W-:Y:S02]  /*253a0*/  IMAD R151, R41, R145.reuse, RZ ;  /* 0x0000009129977224 */ /* 0x080fe400078e02ff */
[----:B------:R-:W-:Y:S01]  /*253b0*/  IMAD R144, R43, R145, RZ ;  /* 0x000000912b907224 */ /* 0x000fe200078e02ff */
[----:B------:R-:W-:Y:S01]  /*253c0*/  IADD3.X R146, PT, PT, RZ, R113, RZ, P4, P5 ;  /* 0x00000071ff927210 */ /* 0x000fe200027ea4ff */
[-C--:B------:R-:W-:Y:S01]  /*253d0*/  IMAD R44, R38, R137.reuse, RZ ;  /* 0x00000089262c7224 */ /* 0x080fe200078e02ff */
[----:B------:R-:W-:Y:S01]  /*253e0*/  IADD3 R140, P5, PT, R117, R140, RZ ;  /* 0x0000008c758c7210 */ /* 0x000fe20007fbe0ff */
[----:B------:R-:W-:-:S04]  /*253f0*/  IMAD.WIDE.U32 R106, R32, R137, RZ ;  /* 0x00000089206a7225 */ /* 0x000fc800078e00ff */
[----:B------:R-:W-:Y:S01]  /*25400*/  IMAD R151, R139, R34, R151 ;  /* 0x000000228b977224 */ /* 0x000fe200078e0297 */
[----:B------:R-:W-:Y:S01]  /*25410*/  IADD3 R104, P4, PT, R143, R106, RZ ;  /* 0x0000006a8f687210 */ /* 0x000fe20007f9e0ff */
[----:B------:R-:W-:Y:S02]  /*25420*/  IMAD R144, R139, R40, R144 ;  /* 0x000000288b907224 */ /* 0x000fe400078e0290 */
[----:B------:R-:W-:Y:S01]  /*25430*/  IMAD.X R53, RZ, RZ, RZ, P1 ;  /* 0x000000ffff357224 */ /* 0x000fe200008e06ff */
[----:B------:R-:W-:Y:S01]  /*25440*/  ISETP.GE.U32.AND P1, PT, R117, R48, PT ;  /* 0x000000307500720c */ /* 0x000fe20003f26070 */
[----:B------:R-:W-:Y:S02]  /*25450*/  IMAD R139, R135, R32, R44 ;  /* 0x00000020878b7224 */ /* 0x000fe400078e022c */
[----:B------:R-:W-:Y:S01]  /*25460*/  IMAD.MOV.U32 R102, RZ, RZ, R47 ;  /* 0x000000ffff667224 */ /* 0x000fe200078e002f */
[----:B------:R-:W-:Y:S01]  /*25470*/  ISETP.GE.U32.AND.EX P1, PT, R138, R49, PT, P1 ;  /* 0x000000318a00720c */ /* 0x000fe20003f26110 */
[----:B------:R-:W-:-:S02]  /*25480*/  IMAD.IADD R44, R107, 0x1, R139 ;  /* 0x000000016b2c7824 */ /* 0x000fc400078e028b */
[----:B------:R-:W-:Y:S01]  /*25490*/  IMAD.X R47, RZ, RZ, RZ, P2 ;  /* 0x000000ffff2f7224 */ /* 0x000fe200010e06ff */
[----:B------:R-:W-:Y:S01]  /*254a0*/  ISETP.GE.U32.AND P2, PT, R140, R117, PT ;  /* 0x000000758c00720c */ /* 0x000fe20003f46070 */
[----:B------:R-:W-:Y:S01]  /*254b0*/  IMAD.X R141, R138, 0x1, R141, P5 ;  /* 0x000000018a8d7824 */ /* 0x000fe200028e068d */
[----:B------:R-:W-:Y:S01]  /*254c0*/  SEL R113, RZ, 0x1, P1 ;  /* 0x00000001ff717807 */ /* 0x000fe20000800000 */
[----:B------:R-:W-:-:S03]  /*254d0*/  IMAD.WIDE.U32 R48, R34, R145, RZ ;  /* 0x0000009122307225 */ /* 0x000fc600078e00ff */
[----:B------:R-:W-:Y:S01]  /*254e0*/  ISETP.GE.U32.AND.EX P2, PT, R141, R138, PT, P2 ;  /* 0x0000008a8d00720c */ /* 0x000fe20003f46120 */
[----:B------:R-:W-:Y:S02]  /*254f0*/  IMAD.MOV.U32 R52, RZ, RZ, R105 ;  /* 0x000000ffff347224 */ /* 0x000fe400078e0069 */
[----:B------:R-:W-:Y:S01]  /*25500*/  IMAD.X R105, R44, 0x1, R142, P4 ;  /* 0x000000012c697824 */ /* 0x000fe200020e068e */
[----:B------:R-:W-:Y:S01]  /*25510*/  ISETP.GE.U32.AND P4, PT, R104, R106, PT ;  /* 0x0000006a6800720c */ /* 0x000fe20003f86070 */
[-C--:B------:R-:W-:Y:S01]  /*25520*/  IMAD R107, R42, R137.reuse, RZ ;  /* 0x000000892a6b7224 */ /* 0x080fe200078e02ff */
        /* <DEDUP_REMOVED lines=18> */
[----:B------:R-:W-:Y:S01]  /*25650*/  IADD3 R45, P5, P4, R49, R102, R48 ;  /* 0x00000066312d7210 */ /* 0x000fe20007cbe030 */
[----:B------:R-:W-:Y:S01]  /*25660*/  IMAD.WIDE.U32.X R52, R135, R42, R52, P3 ;  /* 0x0000002a87347225 */ /* 0x000fe200018e0434 */
[----:B------:R-:W-:-:S03]  /*25670*/  ISETP.GE.U32.AND.EX P1, PT, R107, R112, PT, P1 ;  /* 0x000000706b00720c */ /* 0x000fc60003f26110 */
[----:B------:R-:W-:Y:S01]  /*25680*/  IMAD.X R102, R113, 0x1, R50, P6 ;  /* 0x0000000171667824 */ /* 0x000fe200030e0632 */
[----:B------:R-:W-:Y:S01]  /*25690*/  ISETP.GE.U32.AND.EX P6, PT, R50, R107, PT, P2 ;  /* 0x0000006b3200720c */ /* 0x000fe20003fc6120 */
[----:B------:R-:W-:Y:S01]  /*256a0*/  IMAD.WIDE.U32 R50, R34, R137, RZ ;  /* 0x0000008922327225 */ /* 0x000fe200078e00ff */
[----:B------:R-:W-:Y:S02]  /*256b0*/  ISETP.GE.U32.AND P2, PT, R49, R44, PT ;  /* 0x0000002c3100720c */ /* 0x000fe40003f46070 */
[----:B------:R-:W-:Y:S02]  /*256c0*/  SEL R44, RZ, 0x1, P1 ;  /* 0x00000001ff2c7807 */ /* 0x000fe40000800000 */
[----:B------:R-:W-:Y:S02]  /*256d0*/  IADD3.X R107, PT, PT, R102, R103, RZ, P5, P4 ;  /* 0x00000067666b7210 */ /* 0x000fe40002fe84ff */
[----:B------:R-:W-:Y:S01]  /*256e0*/  ISETP.GE.U32.AND P1, PT, R45, R49, PT ;  /* 0x000000312d00720c */ /* 0x000fe20003f26070 */
[----:B------:R-:W-:Y:S01]  /*256f0*/  IMAD.WIDE.U32 R48, R40, R145, RZ ;  /* 0x0000009128307225 */ /* 0x000fe200078e00ff */
[----:B------:R-:W-:-:S02]  /*25700*/  SEL R139, RZ, 0x1, P6 ;  /* 0x00000001ff8b7807 */ /* 0x000fc40003000000 */
[----:B------:R-:W-:Y:S01]  /*25710*/  ISETP.GE.U32.AND.EX P2, PT, R102, R113, PT, P2 ;  /* 0x000000716600720c */ /* 0x000fe20003f46120 */
[----:B------:R-:W-:Y:S01]  /*25720*/  IMAD.IADD R144, R49, 0x1, R144 ;  /* 0x0000000131907824 */ /* 0x000fe200078e0290 */
[----:B------:R-:W-:Y:S02]  /*25730*/  ISETP.GE.U32.AND.EX P1, PT, R107, R102, PT, P1 ;  /* 0x000000666b00720c */ /* 0x000fe40003f26110 */
[----:B------:R-:W-:Y:S02]  /*25740*/  IADD3 R139, P6, P5, R139, R110, R44 ;  /* 0x0000006e8b8b7210 */ /* 0x000fe40007dde02c */
[----:B------:R-:W-:Y:S02]  /*25750*/  IADD3 R102, P4, PT, R117, R48, RZ ;  /* 0x0000003075667210 */ /* 0x000fe40007f9e0ff */
        /* <DEDUP_REMOVED lines=10> */
[----:B------:R-:W-:Y:S01]  /*25800*/  IMAD.WIDE.U32 R48, R107, 0x3d1, RZ ;  /* 0x000003d16b307825 */ /* 0x000fe200078e00ff */
[----:B------:R-:W-:Y:S02]  /*25810*/  IADD3.X R111, PT, PT, RZ, R53, RZ, P3, P5 ;  /* 0x00000035ff6f7210 */ /* 0x000fe40001fea4ff */
[----:B------:R-:W-:Y:S01]  /*25820*/  ISETP.GE.U32.AND.EX P1, PT, R141, R144, PT, P1 ;  /* 0x000000908d00720c */ /* 0x000fe20003f26110 */
[----:B------:R-:W-:-:S04]  /*25830*/  IMAD.WIDE.U32 R102, R45, 0x3d1, RZ ;  /* 0x000003d12d667825 */ /* 0x000fc800078e00ff */
[----:B------:R-:W-:Y:S01]  /*25840*/  IMAD.X R106, R141, 0x1, R106, P4 ;  /* 0x000000018d6a7824 */ /* 0x000fe200020e066a */
[----:B------:R-:W-:Y:S01]  /*25850*/  IADD3 R102, P4, PT, R139, R50, RZ ;  /* 0x000000328b667210 */ /* 0x000fe20007f9e0ff */
[----:B------:R-:W-:Y:S02]  /*25860*/  IMAD.MOV.U32 R44, RZ, RZ, RZ ;  /* 0x000000ffff2c7224 */ /* 0x000fe400078e00ff */
[----:B------:R-:W-:Y:S01]  /*25870*/  IMAD.IADD R113, R51, 0x1, R113 ;  /* 0x0000000133717824 */ /* 0x000fe200078e0271 */
[----:B------:R-:W-:Y:S01]  /*25880*/  ISETP.GE.U32.AND.EX P2, PT, R106, R141, PT, P2 ;  /* 0x0000008d6a00720c */ /* 0x000fe20003f46120 */
[----:B------:R-:W-:-:S04]  /*25890*/  IMAD.WIDE.U32 R52, P3, RZ, R45, R48 ;  /* 0x0000002dff347225 */ /* 0x000fc80007860030 */
        /* <DEDUP_REMOVED lines=14> */
[----:B------:R-:W-:Y:S01]  /*25980*/  SEL R47, RZ, 0x1, P1 ;  /* 0x00000001ff2f7807 */ /* 0x000fe20000800000 */
        /* <DEDUP_REMOVED lines=12> */
[----:B------:R-:W-:Y:S01]  /*25a50*/  ISETP.GE.U32.AND.EX P5, PT, R49, R45, PT, P5 ;  /* 0x0000002d3100720c */ /* 0x000fe20003fa6150 */
        /* <DEDUP_REMOVED lines=18> */
[----:B------:R-:W-:Y:S02]  /*25b80*/  IMAD.MOV.U32 R102, RZ, RZ, R53 ;  /* 0x000000ffff667224 */ /* 0x000fe400078e0035 */
        /* <DEDUP_REMOVED lines=13> */
[-C--:B------:R-:W-:Y:S01]  /*25c60*/  IMAD.WIDE.U32 R48, P1, R137, R43.reuse, R108 ;  /* 0x0000002b89307225 */ /* 0x080fe2000782006c */
        /* <DEDUP_REMOVED lines=87> */
.L_x_378:
        /* <DEDUP_REMOVED lines=34> */
.L_x_377:
[----:B------:R-:W-:Y:S05]  /*26400*/  BSYNC.RECONVERGENT B1 ;  /* 0x0000000000017941 */ /* 0x000fea0003800200 */
.L_x_376:
        /* <DEDUP_REMOVED lines=9> */
[----:B------:R-:W-:Y:S01]  /*264a0*/  IMAD.WIDE.U32 R104, R69, R14, RZ ;  /* 0x0000000e45687225 */ /* 0x000fe200078e00ff */
[----:B------:R-:W-:-:S03]  /*264b0*/  IADD3 RZ, P1, PT, R45, R52, RZ ;  /* 0x000000342dff7210 */ /* 0x000fc60007f3e0ff */
[----:B------:R-:W-:Y:S02]  /*264c0*/  IMAD.MOV.U32 R106, RZ, RZ, R47 ;  /* 0x000000ffff6a7224 */ /* 0x000fe400078e002f */
[----:B------:R-:W-:Y:S02]  /*264d0*/  IMAD R46, R19, R68, RZ ;  /* 0x00000044132e7224 */ /* 0x000fe400078e02ff */
[----:B------:R-:W-:-:S04]  /*264e0*/  IMAD.WIDE.U32 R44, R67, R16, RZ ;  /* 0x00000010432c7225 */ /* 0x000fc800078e00ff */
[----:B------:R-:W-:-:S04]  /*264f0*/  IMAD.WIDE.U32 R102, R17, R68, RZ ;  /* 0x0000004411667225 */ /* 0x000fc800078e00ff */
[----:B------:R-:W-:-:S04]  /*26500*/  IMAD.WIDE.U32 R50, R68, R14, RZ ;  /* 0x0000000e44327225 */ /* 0x000fc800078e00ff */
[----:B------:R-:W-:-:S04]  /*26510*/  IMAD.WIDE.U32 R104, P3, R15, R68, R104 ;  /* 0x000000440f687225 */ /* 0x000fc80007860068 */
[----:B------:R-:W-:-:S04]  /*26520*/  IMAD.WIDE.U32.X R106, R18, R69, R106, P0 ;  /* 0x00000045126a7225 */ /* 0x000fc800000e046a */
[----:B------:R-:W-:Y:S01]  /*26530*/  IMAD R109, R17, R69, R46 ;  /* 0x00000045116d7224 */ /* 0x000fe200078e022e */
[----:B------:R-:W-:Y:S01]  /*26540*/  IADD3 R137, P5, PT, R106, R102, RZ ;  /* 0x000000666a897210 */ /* 0x000fe20007fbe0ff */
[----:B------:R-:W-:-:S03]  /*26550*/  IMAD.WIDE.U32 R48, R66, R16, RZ ;  /* 0x0000001042307225 */ /* 0x000fc600078e00ff */
[----:B------:R-:W-:Y:S01]  /*26560*/  ISETP.GE.U32.AND P0, PT, R137, R102, PT ;  /* 0x000000668900720c */ /* 0x000fe20003f06070 */
[----:B------:R-:W-:-:S04]  /*26570*/  IMAD.WIDE.U32 R44, P6, R18, R66, R44 ;  /* 0x00000042122c7225 */ /* 0x000fc800078c002c */
[----:B------:R-:W-:Y:S01]  /*26580*/  IMAD.X R47, RZ, RZ, RZ, P2 ;  /* 0x000000ffff2f7224 */ /* 0x000fe200010e06ff */
[----:B------:R-:W-:Y:S01]  /*26590*/  IADD3 RZ, P2, PT, R51, R104, RZ ;  /* 0x0000006833ff7210 */ /* 0x000fe20007f5e0ff */
        /* <DEDUP_REMOVED lines=8> */
[----:B------:R-:W-:Y:S01]  /*26620*/  IMAD.MOV.U32 R46, RZ, RZ, R53 ;  /* 0x000000ffff2e7224 */ /* 0x000fe200078e0035 */
[----:B------:R-:W-:Y:S01]  /*26630*/  SEL R107, RZ, 0x1, P0 ;  /* 0x00000001ff6b7807 */ /* 0x000fe20000000000 */
[----:B------:R-:W-:Y:S02]  /*26640*/  IMAD.IADD R51, R49, 0x1, R103 ;  /* 0x0000000131337824 */ /* 0x000fe400078e0267 */
[-C--:B------:R-:W-:Y:S02]  /*26650*/  IMAD R44, R15, R68.reuse, RZ ;  /* 0x000000440f2c7224 */ /* 0x080fe400078e02ff */
[----:B------:R-:W-:-:S04]  /*26660*/  IMAD.WIDE.U32 R52, R14, R68, RZ ;  /* 0x000000440e347225 */ /* 0x000fc800078e00ff */
[----:B------:R-:W-:Y:S01]  /*26670*/  IMAD.WIDE.U32.X R46, R19, R69, R46, P1 ;  /* 0x00000045132e7225 */ /* 0x000fe200008e042e */
[----:B------:R-:W-:-:S03]  /*26680*/  ISETP.GE.U32.AND P1, PT, R137, R48, PT ;  /* 0x000000308900720c */ /* 0x000fc60003f26070 */
[----:B------:R-:W-:Y:S01]  /*26690*/  IMAD.X R142, R51, 0x1, R106, P5 ;  /* 0x00000001338e7824 */ /* 0x000fe200028e066a */
[----:B------:R-:W-:Y:S01]  /*266a0*/  IADD3 R107, P0, P5, R52, R46, R107 ;  /* 0x0000002e346b7210 */ /* 0x000fe20007d1e06b */
[----:B------:R-:W-:Y:S02]  /*266b0*/  IMAD R109, R14, R69, R44 ;  /* 0x000000450e6d7224 */ /* 0x000fe400078e022c */
[----:B------:R-:W-:Y:S01]  /*266c0*/  IMAD R46, R19, R66, RZ ;  /* 0x00000042132e7224 */ /* 0x000fe200078e02ff */
[----:B------:R-:W-:Y:S01]  /*266d0*/  ISETP.GE.U32.AND.EX P1, PT, R142, R51, PT, P1 ;  /* 0x000000338e00720c */ /* 0x000fe20003f26110 */
[----:B------:R-:W-:Y:S02]  /*266e0*/  IMAD.X R49, RZ, RZ, RZ, P6 ;  /* 0x000000ffff317224 */ /* 0x000fe400030e06ff */
[----:B------:R-:W-:Y:S02]  /*266f0*/  IMAD.MOV.U32 R48, RZ, RZ, R45 ;  /* 0x000000ffff307224 */ /* 0x000fe400078e002d */
[----:B------:R-:W-:-:S02]  /*26700*/  IMAD.IADD R109, R53, 0x1, R109 ;  /* 0x00000001356d7824 */ /* 0x000fc400078e026d */
[----:B------:R-:W-:-:S03]  /*26710*/  IMAD.WIDE.U32 R50, R17, R66, RZ ;  /* 0x0000004211327225 */ /* 0x000fc600078e00ff */
[----:B------:R-:W-:Y:S01]  /*26720*/  IADD3.X R104, PT, PT, R109, R47, RZ, P0, P5 ;  /* 0x0000002f6d687210 */ /* 0x000fe200007ea4ff */
[----:B------:R-:W-:Y:S02]  /*26730*/  IMAD R111, R17, R67, R46 ;  /* 0x00000043116f7224 */ /* 0x000fe400078e022e */
[----:B------:R-:W-:-:S04]  /*26740*/  IMAD.WIDE.U32 R44, R67, R17, RZ ;  /* 0x00000011432c7225 */ /* 0x000fc800078e00ff */
[----:B------:R-:W-:Y:S01]  /*26750*/  IMAD.WIDE.U32 R102, R66, R17, RZ ;  /* 0x0000001142667225 */ /* 0x000fe200078e00ff */
[----:B------:R-:W-:Y:S02]  /*26760*/  SEL R102, RZ, 0x1, P1 ;  /* 0x00000001ff667807 */ /* 0x000fe40000800000 */
[----:B------:R-:W-:Y:S01]  /*26770*/  IADD3 R53, P1, PT, R107, R50, RZ ;  /* 0x000000326b357210 */ /* 0x000fe20007f3e0ff */
[----:B------:R-:W-:-:S04]  /*26780*/  IMAD.WIDE.U32.X R48, R18, R67, R48, P4 ;  /* 0x0000004312307225 */ /* 0x000fc800020e0430 */
[----:B------:R-:W-:Y:S02]  /*26790*/  IMAD.IADD R51, R51, 0x1, R111 ;  /* 0x0000000133337824 */ /* 0x000fe400078e026f */
[----:B------:R-:W-:Y:S02]  /*267a0*/  IMAD.X R47, RZ, RZ, RZ, P3 ;  /* 0x000000ffff2f7224 */ /* 0x000fe400018e06ff */
[----:B------:R-:W-:Y:S01]  /*267b0*/  IMAD.MOV.U32 R46, RZ, RZ, R105 ;  /* 0x000000ffff2e7224 */ /* 0x000fe200078e0069 */
[----:B------:R-:W-:Y:S01]  /*267c0*/  IADD3 R105, P3, P5, R53, R48, R102 ;  /* 0x0000003035697210 */ /* 0x000fe20007d7e066 */
        /* <DEDUP_REMOVED lines=17> */
[----:B------:R-:W-:-:S04]  /*268e0*/  IMAD.WIDE.U32 R48, R12, R68, RZ ;  /* 0x000000440c307225 */ /* 0x000fc800078e00ff */
[----:B------:R-:W-:Y:S01]  /*268f0*/  IMAD.IADD R107, R49, 0x1, R107 ;  /* 0x00000001316b7824 */ /* 0x000fe200078e026b */
[----:B------:R-:W-:Y:S01]  /*26900*/  IADD3 R109, P1, P2, R48, R46, R109 ;  /* 0x0000002e306d7210 */ /* 0x000fe20007a3e06d */
[-C--:B------:R-:W-:Y:S01]  /*26910*/  IMAD R52, R15, R66.reuse, RZ ;  /* 0x000000420f347224 */ /* 0x080fe200078e02ff */
[----:B------:R-:W-:Y:S01]  /*26920*/  SEL R46, RZ, 0x1, P0 ;  /* 0x00000001ff2e7807 */ /* 0x000fe20000000000 */
[----:B------:R-:W-:Y:S01]  /*26930*/  IMAD.WIDE.U32.X R102, R19, R67, R102, P4 ;  /* 0x0000004313667225 */ /* 0x000fe200020e0466 */
[----:B------:R-:W-:Y:S02]  /*26940*/  SEL R49, RZ, 0x1, P3 ;  /* 0x00000001ff317807 */ /* 0x000fe40001800000 */
[----:B------:R-:W-:Y:S01]  /*26950*/  IADD3.X R104, PT, PT, R107, R47, RZ, P1, P2 ;  /* 0x0000002f6b687210 */ /* 0x000fe20000fe44ff */
[----:B------:R-:W-:Y:S01]  /*26960*/  IMAD.WIDE.U32 R50, R14, R66, RZ ;  /* 0x000000420e327225 */ /* 0x000fe200078e00ff */
[----:B------:R-:W-:-:S03]  /*26970*/  IADD3 R46, P0, P1, R49, R102, R46 ;  /* 0x00000066312e7210 */ /* 0x000fc6000791e02e */
[----:B------:R-:W-:Y:S01]  /*26980*/  IMAD R111, R14, R67, R52 ;  /* 0x000000430e6f7224 */ /* 0x000fe200078e0234 */
[----:B------:R-:W-:Y:S01]  /*26990*/  IADD3 R49, P3, PT, R109, R50, RZ ;  /* 0x000000326d317210 */ /* 0x000fe20007f7e0ff */
[----:B------:R-:W-:Y:S01]  /*269a0*/  IMAD.WIDE.U32 R44, P2, R15, R66, R44 ;  /* 0x000000420f2c7225 */ /* 0x000fe2000784002c */
[----:B------:R-:W-:Y:S02]  /*269b0*/  IADD3.X R108, PT, PT, RZ, R103, RZ, P0, P1 ;  /* 0x00000067ff6c7210 */ /* 0x000fe400007e24ff */
[----:B------:R-:W-:Y:S01]  /*269c0*/  ISETP.GE.U32.AND P0, PT, R49, R50, PT ;  /* 0x000000323100720c */ /* 0x000fe20003f06070 */
[----:B------:R-:W-:-:S04]  /*269d0*/  IMAD.WIDE.U32 R52, R66, R14, RZ ;  /* 0x0000000e42347225 */ /* 0x000fc800078e00ff */
[----:B------:R-:W-:Y:S02]  /*269e0*/  IMAD.IADD R52, R51, 0x1, R111 ;  /* 0x0000000133347824 */ /* 0x000fe400078e026f */
[----:B------:R-:W-:Y:S01]  /*269f0*/  IMAD.X R47, RZ, RZ, RZ, P2 ;  /* 0x000000ffff2f7224 */ /* 0x000fe200010e06ff */
[----:B------:R-:W-:Y:S01]  /*26a00*/  IADD3 RZ, P2, PT, R53, R44, RZ ;  /* 0x0000002c35ff7210 */ /* 0x000fe20007f5e0ff */
[----:B------:R-:W-:Y:S01]  /*26a10*/  IMAD.X R103, R52, 0x1, R104, P3 ;  /* 0x0000000134677824 */ /* 0x000fe200018e0668 */
[----:B------:R-:W-:Y:S01]  /*26a20*/  IADD3 R53, P4, PT, R49, R46, RZ ;  /* 0x0000002e31357210 */ /* 0x000fe20007f9e0ff */
[----:B------:R-:W-:Y:S02]  /*26a30*/  IMAD.MOV.U32 R46, RZ, RZ, R45 ;  /* 0x000000ffff2e7224 */ /* 0x000fe400078e002d */
[----:B------:R-:W-:Y:S01]  /*26a40*/  IMAD.WIDE.U32 R50, R69, R12, RZ ;  /* 0x0000000c45327225 */ /* 0x000fe200078e00ff */
[----:B------:R-:W-:Y:S02]  /*26a50*/  ISETP.GE.U32.AND P1, PT, R53, R49, PT ;  /* 0x000000313500720c */ /* 0x000fe40003f26070 */
[C---:B------:R-:W-:Y:S01]  /*26a60*/  ISETP.GE.U32.AND.EX P0, PT, R103.reuse, R52, PT, P0 ;  /* 0x000000346700720c */ /* 0x040fe20003f06100 */
[----:B------:R-:W-:-:S02]  /*26a70*/  IMAD.X R108, R103, 0x1, R108, P4 ;  /* 0x00000001676c7824 */ /* 0x000fc400020e066c */
[----:B------:R-:W-:Y:S01]  /*26a80*/  IMAD.WIDE.U32.X R46, R15, R67, R46, P2 ;  /* 0x000000430f2e7225 */ /* 0x000fe200010e042e */
[----:B------:R-:W-:Y:S02]  /*26a90*/  SEL R136, RZ, 0x1, P0 ;  /* 0x00000001ff887807 */ /* 0x000fe40000000000 */
[----:B------:R-:W-:Y:S01]  /*26aa0*/  ISETP.GE.U32.AND.EX P1, PT, R108, R103, PT, P1 ;  /* 0x000000676c00720c */ /* 0x000fe20003f26110 */
[----:B------:R-:W-:Y:S01]  /*26ab0*/  IMAD.WIDE.U32 R102, R68, R12, RZ ;  /* 0x0000000c44667225 */ /* 0x000fe200078e00ff */
[----:B------:R-:W-:Y:S02]  /*26ac0*/  ISETP.GE.U32.AND P0, PT, R109, R48, PT ;  /* 0x000000306d00720c */ /* 0x000fe40003f06070 */
[----:B------:R-:W-:Y:S01]  /*26ad0*/  SEL R139, RZ, 0x1, P1 ;  /* 0x00000001ff8b7807 */ /* 0x000fe20000800000 */
[----:B------:R-:W-:Y:S01]  /*26ae0*/  IMAD.WIDE.U32 R50, P4, R13, R68, R50 ;  /* 0x000000440d327225 */ /* 0x000fe20007880032 */
[----:B------:R-:W-:Y:S02]  /*26af0*/  ISETP.GE.U32.AND.EX P0, PT, R104, R107, PT, P0 ;  /* 0x0000006b6800720c */ /* 0x000fe40003f06100 */
[----:B------:R-:W-:Y:S01]  /*26b00*/  IADD3 R136, P2, P5, R139, R46, R136 ;  /* 0x0000002e8b887210 */ /* 0x000fe20007d5e088 */
[----:B------:R-:W-:Y:S01]  /*26b10*/  IMAD.WIDE.U32 R44, R66, R12, RZ ;  /* 0x0000000c422c7225 */ /* 0x000fe200078e00ff */
[----:B------:R-:W-:-:S02]  /*26b20*/  IADD3 RZ, P1, PT, R103, R50, RZ ;  /* 0x0000003267ff7210 */ /* 0x000fc40007f3e0ff */
[----:B------:R-:W-:Y:S01]  /*26b30*/  IADD3.X R145, PT, PT, RZ, R47, RZ, P2, P5 ;  /* 0x0000002fff917210 */ /* 0x000fe200017ea4ff */
[----:B------:R-:W-:Y:S01]  /*26b40*/  IMAD.WIDE.U32 R46, R65, R16, RZ ;  /* 0x00000010412e7225 */ /* 0x000fe200078e00ff */
[----:B------:R-:W-:-:S03]  /*26b50*/  SEL R107, RZ, 0x1, P0 ;  /* 0x00000001ff6b7807 */ /* 0x000fc60000000000 */
[----:B------:R-:W-:Y:S02]  /*26b60*/  IMAD.X R49, RZ, RZ, RZ, P4 ;  /* 0x000000ffff317224 */ /* 0x000fe400020e06ff */
[----:B------:R-:W-:Y:S02]  /*26b70*/  IMAD.MOV.U32 R48, RZ, RZ, R51 ;  /* 0x000000ffff307224 */ /* 0x000fe400078e0033 */
[----:B------:R-:W-:Y:S02]  /*26b80*/  IMAD R44, R13, R66, RZ ;  /* 0x000000420d2c7224 */ /* 0x000fe400078e02ff */
[----:B------:R-:W-:-:S04]  /*26b90*/  IMAD.WIDE.U32 R110, R67, R12, RZ ;  /* 0x0000000c436e7225 */ /* 0x000fc800078e00ff */
[----:B------:R-:W-:-:S04]  /*26ba0*/  IMAD.WIDE.U32 R50, R64, R16, RZ ;  /* 0x0000001040327225 */ /* 0x000fc800078e00ff */
[----:B------:R-:W-:-:S04]  /*26bb0*/  IMAD.WIDE.U32 R46, P6, R18, R64, R46 ;  /* 0x00000040122e7225 */ /* 0x000fc800078c002e */
[----:B------:R-:W-:Y:S01]  /*26bc0*/  IMAD.WIDE.U32 R138, R12, R66, RZ ;  /* 0x000000420c8a7225 */ /* 0x000fe200078e00ff */
[----:B------:R-:W-:-:S03]  /*26bd0*/  IADD3 RZ, P5, PT, R51, R46, RZ ;  /* 0x0000002e33ff7210 */ /* 0x000fc60007fbe0ff */
[----:B------:R-:W-:Y:S02]  /*26be0*/  IMAD R143, R12, R67, R44 ;  /* 0x000000430c8f7224 */ /* 0x000fe400078e022c */
[----:B------:R-:W-:-:S04]  /*26bf0*/  IMAD.WIDE.U32.X R48, R13, R69, R48, P1 ;  /* 0x000000450d307225 */ /* 0x000fc800008e0430 */
[----:B------:R-:W-:-:S04]  /*26c00*/  IMAD.WIDE.U32 R110, P3, R13, R66, R110 ;  /* 0x000000420d6e7225 */ /* 0x000fc8000786006e */
[----:B------:R-:W-:Y:S01]  /*26c10*/  IMAD R52, R18, R64, RZ ;  /* 0x0000004012347224 */ /* 0x000fe200078e02ff */
[----:B------:R-:W-:Y:S01]  /*26c20*/  IADD3 RZ, P4, PT, R45, R110, RZ ;  /* 0x0000006e2dff7210 */ /* 0x000fe20007f9e0ff */
[----:B------:R-:W-:Y:S01]  /*26c30*/  IMAD.IADD R143, R139, 0x1, R143 ;  /* 0x000000018b8f7824 */ /* 0x000fe200078e028f */
[----:B------:R-:W-:Y:S01]  /*26c40*/  IADD3 R139, P0, P1, R138, R48, R107 ;  /* 0x000000308a8b7210 */ /* 0x000fe2000791e06b */
[----:B------:R-:W-:-:S03]  /*26c50*/  IMAD.WIDE.U32 R50, R16, R64, RZ ;  /* 0x0000004010327225 */ /* 0x000fc600078e00ff */
[----:B------:R-:W-:Y:S01]  /*26c60*/  IADD3.X R110, PT, PT, R143, R49, RZ, P0, P1 ;  /* 0x000000318f6e7210 */ /* 0x000fe200007e24ff */
[----:B------:R-:W-:Y:S01]  /*26c70*/  IMAD.WIDE.U32 R102, R65, R17, RZ ;  /* 0x0000001141667225 */ /* 0x000fe200078e00ff */
[----:B------:R-:W-:-:S03]  /*26c80*/  IADD3 R140, P1, PT, R105, R50, RZ ;  /* 0x00000032698c7210 */ /* 0x000fc60007f3e0ff */
[----:B------:R-:W-:Y:S02]  /*26c90*/  IMAD R107, R16, R65, R52 ;  /* 0x00000041106b7224 */ /* 0x000fe400078e0234 */
[----:B------:R-:W-:-:S04]  /*26ca0*/  IMAD.WIDE.U32 R44, R64, R17, RZ ;  /* 0x00000011402c7225 */ /* 0x000fc800078e00ff */
[----:B------:R-:W-:Y:S02]  /*26cb0*/  IMAD.IADD R46, R51, 0x1, R107 ;  /* 0x00000001332e7824 */ /* 0x000fe400078e026b */
[----:B------:R-:W-:-:S04]  /*26cc0*/  IMAD.WIDE.U32 R102, P2, R19, R64, R102 ;  /* 0x0000004013667225 */ /* 0x000fc80007840066 */
[----:B------:R-:W-:Y:S01]  /*26cd0*/  IMAD.WIDE.U32 R48, R65, R14, RZ ;  /* 0x0000000e41307225 */ /* 0x000fe200078e00ff */
[----:B------:R-:W-:-:S03]  /*26ce0*/  IADD3 RZ, P0, PT, R45, R102, RZ ;  /* 0x000000662dff7210 */ /* 0x000fc60007f1e0ff */
[----:B------:R-:W-:Y:S01]  /*26cf0*/  IMAD.X R141, R46, 0x1, R141, P1 ;  /* 0x000000012e8d7824 */ /* 0x000fe200008e068d */
[----:B------:R-:W-:Y:S01]  /*26d00*/  ISETP.GE.U32.AND P1, PT, R140, R50, PT ;  /* 0x000000328c00720c */ /* 0x000fe20003f26070 */
[----:B------:R-:W-:Y:S02]  /*26d10*/  IMAD R52, R19, R64, RZ ;  /* 0x0000004013347224 */ /* 0x000fe400078e02ff */
[----:B------:R-:W-:Y:S01]  /*26d20*/  IMAD.X R109, RZ, RZ, RZ, P3 ;  /* 0x000000ffff6d7224 */ /* 0x000fe200018e06ff */
[----:B------:R-:W-:Y:S01]  /*26d30*/  ISETP.GE.U32.AND.EX P1, PT, R141, R46, PT, P1 ;  /* 0x0000002e8d00720c */ /* 0x000fe20003f26110 */
[----:B------:R-:W-:-:S03]  /*26d40*/  IMAD.WIDE.U32 R44, R64, R14, RZ ;  /* 0x0000000e402c7225 */ /* 0x000fc600078e00ff */
[----:B------:R-:W-:Y:S01]  /*26d50*/  SEL R147, RZ, 0x1, P1 ;  /* 0x00000001ff937807 */ /* 0x000fe20000800000 */
[----:B------:R-:W-:-:S04]  /*26d60*/  IMAD.WIDE.U32 R48, P3, R15, R64, R48 ;  /* 0x000000400f307225 */ /* 0x000fc80007860030 */
[----:B------:R-:W-:-:S04]  /*26d70*/  IMAD.WIDE.U32 R104, R17, R64, RZ ;  /* 0x0000004011687225 */ /* 0x000fc800078e00ff */
[-C--:B------:R-:W-:Y:S02]  /*26d80*/  IMAD R51, R17, R65.reuse, R52 ;  /* 0x0000004111337224 */ /* 0x080fe400078e0234 */
[----:B------:R-:W-:Y:S01]  /*26d90*/  IMAD.X R107, RZ, RZ, RZ, P6 ;  /* 0x000000ffff6b7224 */ /* 0x000fe200030e06ff */
[----:B------:R-:W-:Y:S01]  /*26da0*/  IADD3 RZ, P6, PT, R45, R48, RZ ;  /* 0x000000302dff7210 */ /* 0x000fe20007fde0ff */
[----:B------:R-:W-:Y:S02]  /*26db0*/  IMAD.MOV.U32 R106, RZ, RZ, R47 ;  /* 0x000000ffff6a7224 */ /* 0x000fe400078e002f */
[----:B------:R-:W-:Y:S01]  /*26dc0*/  IMAD.IADD R48, R105, 0x1, R51 ;  /* 0x0000000169307824 */ /* 0x000fe200078e0233 */
[----:B------:R-:W-:Y:S01]  /*26dd0*/  IADD3 R105, P1, PT, R53, R104, RZ ;  /* 0x0000006835697210 */ /* 0x000fe20007f3e0ff */
[----:B------:R-:W-:-:S04]  /*26de0*/  IMAD.WIDE.U32.X R106, R18, R65, R106, P5 ;  /* 0x00000041126a7225 */ /* 0x000fc800028e046a */
[----:B------:R-:W-:-:S04]  /*26df0*/  IMAD.WIDE.U32 R44, R63, R16, RZ ;  /* 0x000000103f2c7225 */ /* 0x000fc800078e00ff */
[----:B------:R-:W-:Y:S02]  /*26e00*/  IMAD.X R51, RZ, RZ, RZ, P2 ;  /* 0x000000ffff337224 */ /* 0x000fe400010e06ff */
[----:B------:R-:W-:Y:S01]  /*26e10*/  IMAD.X R149, R48, 0x1, R108, P1 ;  /* 0x0000000130957824 */ /* 0x000fe200008e066c */
[----:B------:R-:W-:Y:S01]  /*26e20*/  IADD3 R147, P1, P2, R105, R106, R147 ;  /* 0x0000006a69937210 */ /* 0x000fe20007a3e093 */
[----:B------:R-:W-:-:S03]  /*26e30*/  IMAD.WIDE.U32 R44, P5, R18, R62, R44 ;  /* 0x0000003e122c7225 */ /* 0x000fc600078a002c */
[----:B------:R-:W-:Y:S01]  /*26e40*/  IADD3.X R106, PT, PT, R149, R107, RZ, P1, P2 ;  /* 0x0000006b956a7210 */ /* 0x000fe20000fe44ff */
[----:B------:R-:W-:Y:S01]  /*26e50*/  IMAD.WIDE.U32 R52, R62, R16, RZ ;  /* 0x000000103e347225 */ /* 0x000fe200078e00ff */
[C---:B------:R-:W-:Y:S02]  /*26e60*/  IADD3 R107, P2, PT, R139.reuse, R136, RZ ;  /* 0x000000888b6b7210 */ /* 0x040fe40007f5e0ff */
[----:B------:R-:W-:Y:S01]  /*26e70*/  ISETP.GE.U32.AND P1, PT, R139, R138, PT ;  /* 0x0000008a8b00720c */ /* 0x000fe20003f26070 */
[----:B------:R-:W-:Y:S02]  /*26e80*/  IMAD.MOV.U32 R108, RZ, RZ, R111 ;  /* 0x000000ffff6c7224 */ /* 0x000fe400078e006f */
[----:B------:R-:W-:Y:S01]  /*26e90*/  IMAD.X R47, RZ, RZ, RZ, P5 ;  /* 0x000000ffff2f7224 */ /* 0x000fe200028e06ff */
[----:B------:R-:W-:Y:S01]  /*26ea0*/  IADD3 RZ, P5, PT, R53, R44, RZ ;  /* 0x0000002c35ff7210 */ /* 0x000fe20007fbe0ff */
[----:B------:R-:W-:Y:S01]  /*26eb0*/  IMAD.MOV.U32 R46, RZ, RZ, R45 ;  /* 0x000000ffff2e7224 */ /* 0x000fe200078e002d */
[----:B------:R-:W-:Y:S01]  /*26ec0*/  ISETP.GE.U32.AND.EX P1, PT, R110, R143, PT, P1 ;  /* 0x0000008f6e00720c */ /* 0x000fe20003f26110 */
[----:B------:R-:W-:Y:S01]  /*26ed0*/  IMAD.WIDE.U32.X R44, R13, R67, R108, P4 ;  /* 0x000000430d2c7225 */ /* 0x000fe200020e046c */
[----:B------:R-:W-:-:S03]  /*26ee0*/  ISETP.GE.U32.AND P4, PT, R147, R105, PT ;  /* 0x000000699300720c */ /* 0x000fc60003f86070 */
[----:B------:R-:W-:Y:S01]  /*26ef0*/  IMAD.X R145, R110, 0x1, R145, P2 ;  /* 0x000000016e917824 */ /* 0x000fe200010e0691 */
[----:B------:R-:W-:Y:S01]  /*26f00*/  ISETP.GE.U32.AND P2, PT, R105, R104, PT ;  /* 0x000000686900720c */ /* 0x000fe20003f46070 */
[----:B------:R-:W-:Y:S01]  /*26f10*/  IMAD.WIDE.U32 R52, R16, R62, RZ ;  /* 0x0000003e10347225 */ /* 0x000fe200078e00ff */
[----:B------:R-:W-:Y:S02]  /*26f20*/  ISETP.GE.U32.AND.EX P4, PT, R106, R149, PT, P4 ;  /* 0x000000956a00720c */ /* 0x000fe40003f86140 */
[----:B------:R-:W-:Y:S01]  /*26f30*/  ISETP.GE.U32.AND.EX P2, PT, R149, R48, PT, P2 ;  /* 0x000000309500720c */ /* 0x000fe20003f46120 */
[----:B------:R-:W-:Y:S01]  /*26f40*/  IMAD R102, R18, R62, RZ ;  /* 0x0000003e12667224 */ /* 0x000fe200078e02ff */
[----:B------:R-:W-:Y:S01]  /*26f50*/  SEL R105, RZ, 0x1, P4 ;  /* 0x00000001ff697807 */ /* 0x000fe20002000000 */
[----:B------:R-:W-:Y:S01]  /*26f60*/  IMAD.MOV.U32 R50, RZ, RZ, R103 ;  /* 0x000000ffff327224 */ /* 0x000fe200078e0067 */
[----:B------:R-:W-:Y:S01]  /*26f70*/  SEL R48, RZ, 0x1, P2 ;  /* 0x00000001ff307807 */ /* 0x000fe20001000000 */
[----:B------:R-:W-:Y:S01]  /*26f80*/  IMAD R103, R16, R63, R102 ;  /* 0x0000003f10677224 */ /* 0x000fe200078e0266 */
[----:B------:R-:W-:Y:S01]  /*26f90*/  IADD3 R138, P4, PT, R147, R52, RZ ;  /* 0x00000034938a7210 */ /* 0x000fe20007f9e0ff */
[----:B------:R-:W-:Y:S01]  /*26fa0*/  IMAD R102, R15, R64, RZ ;  /* 0x000000400f667224 */ /* 0x000fe200078e02ff */
[----:B------:R-:W-:Y:S01]  /*26fb0*/  ISETP.GE.U32.AND P2, PT, R107, R139, PT ;  /* 0x0000008b6b00720c */ /* 0x000fe20003f46070 */
[----:B------:R-:W-:Y:S01]  /*26fc0*/  IMAD.WIDE.U32.X R50, R19, R65, R50, P0 ;  /* 0x0000004113327225 */ /* 0x000fe200000e0432 */
[----:B------:R-:W-:-:S02]  /*26fd0*/  ISETP.GE.U32.AND P0, PT, R138, R52, PT ;  /* 0x000000348a00720c */ /* 0x000fc40003f06070 */
[----:B------:R-:W-:Y:S01]  /*26fe0*/  ISETP.GE.U32.AND.EX P2, PT, R145, R110, PT, P2 ;  /* 0x0000006e9100720c */ /* 0x000fe20003f46120 */
[----:B------:R-:W-:Y:S02]  /*26ff0*/  IMAD.IADD R103, R53, 0x1, R103 ;  /* 0x0000000135677824 */ /* 0x000fe400078e0267 */
[----:B------:R-:W-:Y:S01]  /*27000*/  IMAD.WIDE.U32 R52, R14, R64, RZ ;  /* 0x000000400e347225 */ /* 0x000fe200078e00ff */
[----:B------:R-:W-:-:S03]  /*27010*/  SEL R139, RZ, 0x1, P2 ;  /* 0x00000001ff8b7807 */ /* 0x000fc60001000000 */
[----:B------:R-:W-:Y:S01]  /*27020*/  IMAD R111, R14, R65, R102 ;  /* 0x000000410e6f7224 */ /* 0x000fe200078e0266 */
[----:B------:R-:W-:Y:S01]  /*27030*/  SEL R102, RZ, 0x1, P1 ;  /* 0x00000001ff667807 */ /* 0x000fe20000800000 */
[----:B------:R-:W-:Y:S01]  /*27040*/  IMAD.X R136, R103, 0x1, R106, P4 ;  /* 0x0000000167887824 */ /* 0x000fe200020e066a */
[----:B------:R-:W-:Y:S01]  /*27050*/  IADD3 R107, P2, PT, R107, R52, RZ ;  /* 0x000000346b6b7210 */ /* 0x000fe20007f5e0ff */
[----:B------:R-:W-:Y:S01]  /*27060*/  IMAD.IADD R111, R53, 0x1, R111 ;  /* 0x00000001356f7824 */ /* 0x000fe200078e026f */
[----:B------:R-:W-:Y:S01]  /*27070*/  IADD3 R106, P1, P4, R105, R50, R48 ;  /* 0x00000032696a7210 */ /* 0x000fe20007c3e030 */
        /* <DEDUP_REMOVED lines=10> */
[C---:B------:R-:W-:Y:S01]  /*27120*/  IMAD.WIDE.U32 R52, R17.reuse, R62, RZ ;  /* 0x0000003e11347225 */ /* 0x040fe200078e00ff */
[----:B------:R-:W-:Y:S02]  /*27130*/  ISETP.GE.U32.AND.EX P1, PT, R48, R111, PT, P1 ;  /* 0x0000006f3000720c */ /* 0x000fe40003f26110 */
[----:B------:R-:W-:Y:S01]  /*27140*/  ISETP.GE.U32.AND P5, PT, R106, R107, PT ;  /* 0x0000006b6a00720c */ /* 0x000fe20003fa6070 */
[----:B------:R-:W-:Y:S01]  /*27150*/  IMAD R105, R17, R63, R44 ;  /* 0x0000003f11697224 */ /* 0x000fe200078e022c */
[----:B------:R-:W-:Y:S01]  /*27160*/  IADD3.X R44, PT, PT, RZ, R45, RZ, P2, P4 ;  /* 0x0000002dff2c7210 */ /* 0x000fe200017e84ff */
[----:B------:R-:W-:Y:S01]  /*27170*/  IMAD.X R144, R48, 0x1, R51, P0 ;  /* 0x0000000130907824 */ /* 0x000fe200000e0633 */
[----:B------:R-:W-:Y:S01]  /*27180*/  IADD3 R103, P0, PT, R106, R52, RZ ;  /* 0x000000346a677210 */ /* 0x000fe20007f1e0ff */
[----:B------:R-:W-:Y:S01]  /*27190*/  IMAD.IADD R53, R53, 0x1, R105 ;  /* 0x0000000135357824 */ /* 0x000fe200078e0269 */
[----:B------:R-:W-:Y:S01]  /*271a0*/  SEL R145, RZ, 0x1, P1 ;  /* 0x00000001ff917807 */ /* 0x000fe20000800000 */
[----:B------:R-:W-:Y:S01]  /*271b0*/  IMAD.WIDE.U32 R104, R63, R17, RZ ;  /* 0x000000113f687225 */ /* 0x000fe200078e00ff */
[----:B------:R-:W-:-:S02]  /*271c0*/  IADD3 R45, P2, P4, R103, R46, R50 ;  /* 0x0000002e672d7210 */ /* 0x000fc40007c5e032 */
[----:B------:R-:W-:Y:S01]  /*271d0*/  ISETP.GE.U32.AND P1, PT, R103, R52, PT ;  /* 0x000000346700720c */ /* 0x000fe20003f26070 */
[----:B------:R-:W-:Y:S01]  /*271e0*/  IMAD.X R102, R53, 0x1, R144, P0 ;  /* 0x0000000135667824 */ /* 0x000fe200000e0690 */
[----:B------:R-:W-:Y:S01]  /*271f0*/  ISETP.GE.U32.AND.EX P5, PT, R144, R48, PT, P5 ;  /* 0x000000309000720c */ /* 0x000fe20003fa6150 */
        /* <DEDUP_REMOVED lines=17> */
[----:B------:R-:W-:Y:S01]  /*27310*/  IMAD.WIDE.U32 R48, R62, R12, RZ ;  /* 0x0000000c3e307225 */ /* 0x000fe200078e00ff */
[----:B------:R-:W-:-:S03]  /*27320*/  SEL R48, RZ, 0x1, P5 ;  /* 0x00000001ff307807 */ /* 0x000fc60002800000 */
[----:B------:R-:W-:-:S04]  /*27330*/  IMAD.WIDE.U32 R46, P6, R13, R62, R46 ;  /* 0x0000003e0d2e7225 */ /* 0x000fc800078c002e */
[----:B------:R-:W-:-:S04]  /*27340*/  IMAD.WIDE.U32 R52, R62, R14, RZ ;  /* 0x0000000e3e347225 */ /* 0x000fc800078e00ff */
[----:B------:R-:W-:-:S04]  /*27350*/  IMAD.WIDE.U32 R50, P5, R15, R62, R50 ;  /* 0x0000003e0f327225 */ /* 0x000fc800078a0032 */
[----:B------:R-:W-:Y:S01]  /*27360*/  IMAD.X R103, RZ, RZ, RZ, P4 ;  /* 0x000000ffff677224 */ /* 0x000fe200020e06ff */
[----:B------:R-:W-:Y:S01]  /*27370*/  IADD3 RZ, P4, PT, R49, R46, RZ ;  /* 0x0000002e31ff7210 */ /* 0x000fe20007f9e0ff */
[----:B------:R-:W-:Y:S01]  /*27380*/  IMAD.MOV.U32 R102, RZ, RZ, R105 ;  /* 0x000000ffff667224 */ /* 0x000fe200078e0069 */
[----:B------:R-:W-:Y:S01]  /*27390*/  IADD3 RZ, P1, PT, R53, R50, RZ ;  /* 0x0000003235ff7210 */ /* 0x000fe20007f3e0ff */
[----:B------:R-:W-:Y:S01]  /*273a0*/  IMAD R46, R13, R64, RZ ;  /* 0x000000400d2e7224 */ /* 0x000fe200078e02ff */
[----:B------:R-:W-:Y:S01]  /*273b0*/  SEL R105, RZ, 0x1, P0 ;  /* 0x00000001ff697807 */ /* 0x000fe20000000000 */
[----:B------:R-:W-:Y:S01]  /*273c0*/  IMAD.WIDE.U32.X R102, R19, R63, R102, P3 ;  /* 0x0000003f13667225 */ /* 0x000fe200018e0466 */
[----:B------:R-:W-:-:S03]  /*273d0*/  IADD3 R50, P0, P3, R48, R110, R145 ;  /* 0x0000006e30327210 */ /* 0x000fc60007b1e091 */
[----:B------:R-:W-:Y:S01]  /*273e0*/  IMAD.WIDE.U32 R52, R12, R64, RZ ;  /* 0x000000400c347225 */ /* 0x000fe200078e00ff */
[----:B------:R-:W-:-:S03]  /*273f0*/  IADD3.X R110, PT, PT, RZ, R111, RZ, P0, P3 ;  /* 0x0000006fff6e7210 */ /* 0x000fc600007e64ff */
[----:B------:R-:W-:Y:S01]  /*27400*/  IMAD.MOV.U32 R106, RZ, RZ, R109 ;  /* 0x000000ffff6a7224 */ /* 0x000fe200078e006d */
[----:B------:R-:W-:Y:S01]  /*27410*/  IADD3 R139, P0, PT, R139, R52, RZ ;  /* 0x000000348b8b7210 */ /* 0x000fe20007f1e0ff */
[----:B------:R-:W-:Y:S02]  /*27420*/  IMAD R109, R12, R65, R46 ;  /* 0x000000410c6d7224 */ /* 0x000fe400078e022e */
[----:B------:R-:W-:Y:S01]  /*27430*/  IMAD.X R49, RZ, RZ, RZ, P5 ;  /* 0x000000ffff317224 */ /* 0x000fe200028e06ff */
[----:B------:R-:W-:Y:S01]  /*27440*/  IADD3 R108, P3, P5, R105, R102, R108 ;  /* 0x00000066696c7210 */ /* 0x000fe20007d7e06c */
[----:B------:R-:W-:Y:S02]  /*27450*/  IMAD.IADD R46, R53, 0x1, R109 ;  /* 0x00000001352e7824 */ /* 0x000fe400078e026d */
[----:B------:R-:W-:Y:S01]  /*27460*/  IMAD.MOV.U32 R48, RZ, RZ, R51 ;  /* 0x000000ffff307224 */ /* 0x000fe200078e0033 */
[----:B------:R-:W-:Y:S01]  /*27470*/  IADD3.X R109, PT, PT, RZ, R103, RZ, P3, P5 ;  /* 0x00000067ff6d7210 */ /* 0x000fe20001fea4ff */
[----:B------:R-:W-:Y:S01]  /*27480*/  IMAD.X R145, R46, 0x1, R44, P0 ;  /* 0x000000012e917824 */ /* 0x000fe200000e062c */
[----:B------:R-:W-:Y:S01]  /*27490*/  ISETP.GE.U32.AND P3, PT, R139, R52, PT ;  /* 0x000000348b00720c */ /* 0x000fe20003f66070 */
[----:B------:R-:W-:Y:S01]  /*274a0*/  IMAD R44, R15, R62, RZ ;  /* 0x0000003e0f2c7224 */ /* 0x000fe200078e02ff */
[----:B------:R-:W-:Y:S01]  /*274b0*/  IADD3 R111, P5, PT, R139, R50, RZ ;  /* 0x000000328b6f7210 */ /* 0x000fe20007fbe0ff */
[----:B------:R-:W-:Y:S01]  /*274c0*/  IMAD.WIDE.U32 R50, R143, 0x3d1, RZ ;  /* 0x000003d18f327825 */ /* 0x000fe200078e00ff */
[----:B------:R-:W-:-:S02]  /*274d0*/  ISETP.GE.U32.AND.EX P3, PT, R145, R46, PT, P3 ;  /* 0x0000002e9100720c */ /* 0x000fc40003f66130 */
[----:B------:R-:W-:Y:S01]  /*274e0*/  ISETP.GE.U32.AND P0, PT, R111, R139, PT ;  /* 0x0000008b6f00720c */ /* 0x000fe20003f06070 */
[----:B------:R-:W-:-:S04]  /*274f0*/  IMAD.WIDE.U32 R102, R14, R62, RZ ;  /* 0x0000003e0e667225 */ /* 0x000fc800078e00ff */
[----:B------:R-:W-:-:S04]  /*27500*/  IMAD.WIDE.U32 R104, R45, 0x3d1, RZ ;  /* 0x000003d12d687825 */ /* 0x000fc800078e00ff */
[----:B------:R-:W-:Y:S02]  /*27510*/  IMAD R139, R14, R63, R44 ;  /* 0x0000003f0e8b7224 */ /* 0x000fe400078e022c */
[----:B------:R-:W-:Y:S01]  /*27520*/  IMAD.X R104, R145, 0x1, R110, P5 ;  /* 0x0000000191687824 */ /* 0x000fe200028e066e */
[----:B------:R-:W-:Y:S01]  /*27530*/  SEL R110, RZ, 0x1, P3 ;  /* 0x00000001ff6e7807 */ /* 0x000fe20001800000 */
[----:B------:R-:W-:Y:S01]  /*27540*/  IMAD.X R53, RZ, RZ, RZ, P6 ;  /* 0x000000ffff357224 */ /* 0x000fe200030e06ff */
[----:B------:R-:W-:Y:S01]  /*27550*/  IADD3 R111, P3, PT, R111, R102, RZ ;  /* 0x000000666f6f7210 */ /* 0x000fe20007f7e0ff */
[----:B------:R-:W-:Y:S01]  /*27560*/  IMAD.WIDE.U32 R50, P6, RZ, R45, R50 ;  /* 0x0000002dff327225 */ /* 0x000fe200078c0032 */
[----:B------:R-:W-:-:S03]  /*27570*/  ISETP.GE.U32.AND.EX P0, PT, R104, R145, PT, P0 ;  /* 0x000000916800720c */ /* 0x000fc60003f06100 */
[----:B------:R-:W-:Y:S01]  /*27580*/  IMAD.MOV.U32 R44, RZ, RZ, RZ ;  /* 0x000000ffff2c7224 */ /* 0x000fe200078e00ff */
[----:B------:R-:W-:Y:S01]  /*27590*/  IADD3 RZ, P5, PT, R105, R50, RZ ;  /* 0x0000003269ff7210 */ /* 0x000fe20007fbe0ff */
[----:B------:R-:W-:Y:S01]  /*275a0*/  IMAD.IADD R139, R103, 0x1, R139 ;  /* 0x00000001678b7824 */ /* 0x000fe200078e028b */
[----:B------:R-:W-:Y:S01]  /*275b0*/  SEL R145, RZ, 0x1, P0 ;  /* 0x00000001ff917807 */ /* 0x000fe20000000000 */
[----:B------:R-:W-:Y:S02]  /*275c0*/  IMAD.MOV.U32 R52, RZ, RZ, R47 ;  /* 0x000000ffff347224 */ /* 0x000fe400078e002f */
[----:B------:R-:W-:-:S04]  /*275d0*/  IMAD.WIDE.U32 R46, R45, 0x3d1, R44 ;  /* 0x000003d12d2e7825 */ /* 0x000fc800078e002c */
[----:B------:R-:W-:Y:S01]  /*275e0*/  IMAD.X R44, R139, 0x1, R104, P3 ;  /* 0x000000018b2c7824 */ /* 0x000fe200018e0668 */
[----:B------:R-:W-:Y:S01]  /*275f0*/  IADD3 R105, P3, PT, R111, R108, RZ ;  /* 0x0000006c6f697210 */ /* 0x000fe20007f7e0ff */
        /* <DEDUP_REMOVED lines=16> */
[C---:B------:R-:W-:Y:S01]  /*27700*/  IMAD.WIDE.U32 R50, R12.reuse, R62, RZ ;  /* 0x0000003e0c327225 */ /* 0x040fe200078e00ff */
        /* <DEDUP_REMOVED lines=28> */
[C---:B------:R-:W-:Y:S02]  /*278d0*/  IADD3.X R106, PT, PT, R102.reuse, R105, RZ, P4, P5 ;  /* 0x00000069666a7210 */ /* 0x040fe400027ea4ff */
[----:B------:R-:W-:Y:S01]  /*278e0*/  IADD3 R139, P4, P5, R139, R50, R48 ;  /* 0x000000328b8b7210 */ /* 0x000fe20007d9e030 */
[----:B------:R-:W-:Y:S01]  /*278f0*/  IMAD.WIDE.U32 R48, R111, 0x3d1, RZ ;  /* 0x000003d16f307825 */ /* 0x000fe200078e00ff */
[----:B------:R-:W-:Y:S02]  /*27900*/  ISETP.GE.U32.AND.EX P3, PT, R102, R53, PT, P3 ;  /* 0x000000356600720c */ /* 0x000fe40003f66130 */
[C---:B------:R-:W-:Y:S01]  /*27910*/  ISETP.EQ.U32.AND P1, PT, R104.reuse, R143, PT ;  /* 0x0000008f6800720c */ /* 0x040fe20003f22070 */
[----:B------:R-:W-:Y:S01]  /*27920*/  IMAD.WIDE.U32.X R102, RZ, R109, R44, P6 ;  /* 0x0000006dff667225 */ /* 0x000fe200030e042c */
[----:B------:R-:W-:Y:S02]  /*27930*/  SEL R145, RZ, 0x1, P3 ;  /* 0x00000001ff917807 */ /* 0x000fe40001800000 */
[----:B------:R-:W-:Y:S01]  /*27940*/  ISETP.LT.U32.AND P2, PT, R104, R143, PT ;  /* 0x0000008f6800720c */ /* 0x000fe20003f41070 */
[----:B------:R-:W-:Y:S01]  /*27950*/  IMAD.WIDE.U32 R44, R107, 0x3d1, RZ ;  /* 0x000003d16b2c7825 */ /* 0x000fe200078e00ff */
[----:B------:R-:W-:-:S02]  /*27960*/  ISETP.EQ.AND.EX P0, PT, R106, R105, !P0, P1 ;  /* 0x000000696a00720c */ /* 0x000fc40004702310 */
[----:B------:R-:W-:Y:S01]  /*27970*/  IADD3.X R143, PT, PT, RZ, R51, RZ, P4, P5 ;  /* 0x00000033ff8f7210 */ /* 0x000fe200027ea4ff */
[----:B------:R-:W-:Y:S01]  /*27980*/  IMAD.WIDE.U32 R48, P3, RZ, R107, R48 ;  /* 0x0000006bff307225 */ /* 0x000fe20007860030 */
[----:B------:R-:W-:Y:S02]  /*27990*/  ISETP.LT.U32.OR.EX P0, PT, R106, R105, P0, P2 ;  /* 0x000000696a00720c */ /* 0x000fe40000701520 */
[----:B------:R-:W-:Y:S01]  /*279a0*/  IADD3 R51, P4, P6, R44, R102, R145 ;  /* 0x000000662c337210 */ /* 0x000fe20007e9e091 */
[----:B------:R-:W-:Y:S01]  /*279b0*/  IMAD.WIDE.U32 R52, R16, R68, R46 ;  /* 0x0000004410347225 */ /* 0x000fe200078e002e */
[----:B------:R-:W-:Y:S02]  /*279c0*/  IADD3 R105, P5, PT, R45, R48, RZ ;  /* 0x000000302d697210 */ /* 0x000fe40007fbe0ff */
[----:B------:R-:W-:Y:S01]  /*279d0*/  ISETP.GE.U32.AND P2, PT, R51, R44, PT ;  /* 0x0000002c3300720c */ /* 0x000fe20003f46070 */
[----:B------:R-:W-:Y:S01]  /*279e0*/  IMAD R48, R18, R68, RZ ;  /* 0x0000004412307224 */ /* 0x000fe200078e02ff */
[----:B------:R-:W-:Y:S01]  /*279f0*/  IADD3.X R108, PT, PT, R105, R103, RZ, P4, P6 ;  /* 0x00000067696c7210 */ /* 0x000fe200027ec4ff */
[----:B------:R-:W-:Y:S01]  /*27a00*/  IMAD.MOV.U32 R44, RZ, RZ, R49 ;  /* 0x000000ffff2c7224 */ /* 0x000fe200078e0031 */
[----:B------:R-:W-:Y:S01]  /*27a10*/  ISETP.GE.U32.AND P1, PT, R52, R46, PT ;  /* 0x0000002e3400720c */ /* 0x000fe20003f26070 */
[----:B------:R-:W-:Y:S01]  /*27a20*/  IMAD R103, R16, R69, R48 ;  /* 0x0000004510677224 */ /* 0x000fe200078e0230 */
[----:B------:R-:W-:Y:S01]  /*27a30*/  SEL R46, RZ, 0x1, !P0 ;  /* 0x00000001ff2e7807 */ /* 0x000fe20004000000 */
[----:B------:R-:W-:Y:S01]  /*27a40*/  IMAD.WIDE.U32 R48, R143, 0x3d1, RZ ;  /* 0x000003d18f307825 */ /* 0x000fe200078e00ff */
[----:B------:R-:W-:-:S02]  /*27a50*/  ISETP.GE.U32.AND.EX P2, PT, R108, R105, PT, P2 ;  /* 0x000000696c00720c */ /* 0x000fc40003f46120 */
[----:B------:R-:W-:Y:S01]  /*27a60*/  ISETP.LT.U32.AND P6, PT, R135, R96, PT ;  /* 0x000000608700720c */ /* 0x000fe20003fc1070 */
        /* <DEDUP_REMOVED lines=11> */
[----:B------:R-:W-:Y:S01]  /*27b20*/  IMAD.MOV.U32 R44, RZ, RZ, R49 ;  /* 0x000000ffff2c7224 */ /* 0x000fe200078e0031 */
[----:B------:R-:W-:Y:S02]  /*27b30*/  IADD3 R47, P1, PT, R51, R48, RZ ;  /* 0x00000030332f7210 */ /* 0x000fe40007f3e0ff */
[----:B------:R-:W-:Y:S02]  /*27b40*/  P2R R103, PR, RZ, 0x20 ;  /* 0x00000020ff677803 */ /* 0x000fe40000000000 */
[----:B------:R-:W-:Y:S02]  /*27b50*/  IADD3.X R110, PT, PT, R47, R45, RZ, P3, P4 ;  /* 0x0000002d2f6e7210 */ /* 0x000fe40001fe84ff */
[----:B------:R-:W-:Y:S02]  /*27b60*/  IADD3 R53, P4, P5, R53, R104, R137 ;  /* 0x0000006835357210 */ /* 0x000fe40007d9e089 */
[----:B------:R-:W-:Y:S02]  /*27b70*/  ISETP.NE.U32.AND P3, PT, R113, R94, PT ;  /* 0x0000005e7100720c */ /* 0x000fe40003f65070 */
[----:B------:R-:W-:-:S02]  /*27b80*/  IADD3.X R104, PT, PT, RZ, R106, R142, P4, P5 ;  /* 0x0000006aff687210 */ /* 0x000fc400027ea48e */
        /* <DEDUP_REMOVED lines=21> */
[----:B------:R-:W-:Y:S02]  /*27ce0*/  ISETP.GE.U32.AND P6, PT, R105, R50, PT ;  /* 0x000000326900720c */ /* 0x000fe40003fc6070 */
[----:B------:R-:W-:Y:S02]  /*27cf0*/  SEL R103, RZ, 0x1, !P2 ;  /* 0x00000001ff677807 */ /* 0x000fe40005000000 */
[----:B------:R-:W-:-:S04]  /*27d00*/  ISETP.GE.U32.AND.EX P6, PT, R110, R47, PT, P6 ;  /* 0x0000002f6e00720c */ /* 0x000fc80003fc6160 */
        /* <DEDUP_REMOVED lines=28> */
[----:B------:R-:W-:Y:S02]  /*27ed0*/  IADD3.X R105, PT, PT, RZ, R46, R136, P3, P4 ;  /* 0x0000002eff697210 */ /* 0x000fe40001fe8488 */
[CC--:B------:R-:W-:Y:S02]  /*27ee0*/  ISETP.EQ.U32.AND P3, PT, R107.reuse, R138.reuse, PT ;  /* 0x0000008a6b00720c */ /* 0x0c0fe40003f62070 */
[----:B------:R-:W-:Y:S02]  /*27ef0*/  ISETP.LT.U32.OR.EX P1, PT, R46, R139, P6, P1 ;  /* 0x0000008b2e00720c */ /* 0x000fe40003721510 */
[----:B------:R-:W-:Y:S02]  /*27f00*/  ISETP.LT.U32.AND P4, PT, R107, R138, PT ;  /* 0x0000008a6b00720c */ /* 0x000fe40003f81070 */
[----:B------:R-:W-:-:S02]  /*27f10*/  IADD3 R50, P6, PT, R49, R94, RZ ;  /* 0x0000005e31327210 */ /* 0x000fc40007fde0ff */
[----:B------:R-:W-:Y:S02]  /*27f20*/  ISETP.EQ.AND.EX P3, PT, R105, R136, P0, P3 ;  /* 0x000000886900720c */ /* 0x000fe40000762330 */
[----:B------:R-:W-:Y:S02]  /*27f30*/  SEL R46, RZ, 0x1, !P1 ;  /* 0x00000001ff2e7807 */ /* 0x000fe40004800000 */
[----:B------:R-:W-:Y:S02]  /*27f40*/  IADD3 R49, P1, PT, R51, R100, RZ ;  /* 0x0000006433317210 */ /* 0x000fe40007f3e0ff */
[----:B------:R-:W-:Y:S02]  /*27f50*/  ISETP.LT.U32.OR.EX P3, PT, R105, R136, P3, P4 ;  /* 0x000000886900720c */ /* 0x000fe40001f61540 */
[----:B------:R-:W-:Y:S01]  /*27f60*/  SEL R50, R50, RZ, P2 ;  /* 0x000000ff32327207 */ /* 0x000fe20001000000 */
[----:B------:R-:W-:Y:S01]  /*27f70*/  IMAD.X R111, RZ, RZ, R101, P1 ;  /* 0x000000ffff6f7224 */ /* 0x000fe200008e0665 */
[----:B------:R-:W-:-:S02]  /*27f80*/  IADD3 R143, P1, P4, R47, R143, R46 ;  /* 0x0000008f2f8f7210 */ /* 0x000fc40007c3e02e */
[----:B------:R-:W-:Y:S02]  /*27f90*/  SEL R108, RZ, 0x1, !P3 ;  /* 0x00000001ff6c7807 */ /* 0x000fe40005800000 */
[----:B------:R-:W-:Y:S02]  /*27fa0*/  IADD3 R44, P5, PT, R45, R98, RZ ;  /* 0x000000622d2c7210 */ /* 0x000fe40007fbe0ff */
[----:B------:R-:W-:Y:S02]  /*27fb0*/  IADD3 R45, P3, PT, R113, -R50, RZ ;  /* 0x80000032712d7210 */ /* 0x000fe40007f7e0ff */
[----:B------:R-:W-:Y:S01]  /*27fc0*/  IADD3.X R113, PT, PT, R48, RZ, RZ, P1, P4 ;  /* 0x000000ff30717210 */ /* 0x000fe20000fe84ff */
[----:B------:R-:W-:Y:S01]  /*27fd0*/  IMAD.X R109, RZ, RZ, R99, P5 ;  /* 0x000000ffff6d7224 */ /* 0x000fe200028e0663 */
[----:B------:R-:W-:Y:S02]  /*27fe0*/  IADD3 R108, P4, PT, R108, R143, RZ ;  /* 0x0000008f6c6c7210 */ /* 0x000fe40007f9e0ff */
[----:B------:R-:W-:Y:S01]  /*27ff0*/  SEL R50, R49, RZ, P2 ;  /* 0x000000ff31327207 */ /* 0x000fe20001000000 */
[----:B------:R-:W-:Y:S01]  /*28000*/  IMAD.X R49, RZ, RZ, R95, P6 ;  /* 0x000000ffff317224 */ /* 0x000fe200030e065f */
[----:B------:R-:W-:Y:S01]  /*28010*/  SEL R46, R96, RZ, P2 ;  /* 0x000000ff602e7207 */ /* 0x000fe20001000000 */
[----:B------:R-:W-:Y:S01]  /*28020*/  IMAD.X R113, RZ, RZ, R113, P4 ;  /* 0x000000ffff717224 */ /* 0x000fe200020e0671 */
[----:B------:R-:W-:-:S02]  /*28030*/  ISETP.NE.U32.AND P4, PT, R108, RZ, PT ;  /* 0x000000ff6c00720c */ /* 0x000fc40003f85070 */
[----:B------:R-:W-:Y:S02]  /*28040*/  SEL R44, R44, RZ, P2 ;  /* 0x000000ff2c2c7207 */ /* 0x000fe40001000000 */
[----:B------:R-:W-:Y:S02]  /*28050*/  ISETP.NE.AND.EX P4, PT, R113, RZ, PT, P4 ;  /* 0x000000ff7100720c */ /* 0x000fe40003f85340 */
        /* <DEDUP_REMOVED lines=21> */
.L_x_381:
        /* <DEDUP_REMOVED lines=34> */
.L_x_380:
[----:B------:R-:W-:Y:S05]  /*283d0*/  BSYNC.RECONVERGENT B1 ;  /* 0x0000000000017941 */ /* 0x000fea0003800200 */
.L_x_379:
[----:B------:R-:W-:Y:S01]  /*283e0*/  ISETP.NE.U32.AND P1, PT, R53, R94, PT ;  /* 0x0000005e3500720c */ /* 0x000fe20003f25070 */
[----:B------:R-:W-:Y:S01]  /*283f0*/  BSSY.RECONVERGENT B1, `(.L_x_382) ;  /* 0x00001f8000017945 */ /* 0x000fe20003800200 */
[----:B------:R-:W-:Y:S02]  /*28400*/  ISETP.LT.U32.AND P3, PT, R115, R96, PT ;  /* 0x000000607300720c */ /* 0x000fe40003f61070 */
[----:B------:R-:W-:Y:S02]  /*28410*/  ISETP.NE.AND.EX P1, PT, R104, R95, PT, P1 ;  /* 0x0000005f6800720c */ /* 0x000fe40003f25310 */
[----:B------:R-:W-:Y:S02]  /*28420*/  ISETP.GE.U32.AND P0, PT, R107, R100, PT ;  /* 0x000000646b00720c */ /* 0x000fe40003f06070 */
[----:B------:R-:W-:Y:S02]  /*28430*/  ISETP.LT.U32.AND P2, PT, R53, R94, PT ;  /* 0x0000005e3500720c */ /* 0x000fe40003f41070 */
[----:B------:R-:W-:-:S02]  /*28440*/  ISETP.LT.U32.AND.EX P1, PT, R102, R97, !P1, P3 ;  /* 0x000000616600720c */ /* 0x000fc40004f21130 */
[----:B------:R-:W-:Y:S02]  /*28450*/  ISETP.GE.U32.AND.EX P0, PT, R105, R101, PT, P0 ;  /* 0x000000656900720c */ /* 0x000fe40003f06100 */
[----:B------:R-:W-:Y:S02]  /*28460*/  ISETP.EQ.U32.AND P3, PT, R103, R98, PT ;  /* 0x000000626700720c */ /* 0x000fe40003f62070 */
[----:B------:R-:W-:Y:S02]  /*28470*/  ISETP.LT.U32.OR.EX P5, PT, R104, R95, P1, P2 ;  /* 0x0000005f6800720c */ /* 0x000fe40000fa1520 */
[----:B------:R-:W-:Y:S02]  /*28480*/  ISETP.GE.U32.AND P1, PT, R115, R96, PT ;  /* 0x000000607300720c */ /* 0x000fe40003f26070 */
[----:B------:R-:W-:Y:S02]  /*28490*/  ISETP.EQ.AND.EX P5, PT, R106, R99, P5, P3 ;  /* 0x000000636a00720c */ /* 0x000fe40002fa2330 */
[----:B------:R-:W-:-:S02]  /*284a0*/  ISETP.EQ.U32.AND P3, PT, R53, R94, PT ;  /* 0x0000005e3500720c */ /* 0x000fc40003f62070 */
[----:B------:R-:W-:Y:S02]  /*284b0*/  ISETP.GE.U32.AND.EX P1, PT, R102, R97, PT, P1 ;  /* 0x000000616600720c */ /* 0x000fe40003f26110 */
[----:B------:R-:W-:Y:S02]  /*284c0*/  ISETP.LT.U32.AND P4, PT, R103, R98, PT ;  /* 0x000000626700720c */ /* 0x000fe40003f81070 */
[----:B------:R-:W-:Y:S02]  /*284d0*/  ISETP.EQ.AND.EX P3, PT, R104, R95, !P1, P3 ;  /* 0x0000005f6800720c */ /* 0x000fe40004f62330 */
[----:B------:R-:W-:Y:S02]  /*284e0*/  @P0 ISETP.NE.U32.AND P6, PT, R107, R100, PT ;  /* 0x000000646b00020c */ /* 0x000fe40003fc5070 */
[----:B------:R-:W-:Y:S02]  /*284f0*/  ISETP.LT.U32.OR.EX P4, PT, R106, R99, P5, P4 ;  /* 0x000000636a00720c */ /* 0x000fe40002f81540 */
        /* <DEDUP_REMOVED lines=10> */
[----:B------:R-:W-:Y:S02]  /*285a0*/  SEL R113, RZ, 0x1, !P4 ;  /* 0x00000001ff717807 */ /* 0x000fe40006000000 */
[----:B------:R-:W-:Y:S01]  /*285b0*/  IADD3 R150, P1, PT, R111, R94, RZ ;  /* 0x0000005e6f967210 */ /* 0x000fe20007f3e0ff */
[----:B------:R-:W-:Y:S01]  /*285c0*/  IMAD.X R138, R102, 0x1, ~R109, P2 ;  /* 0x00000001668a7824 */ /* 0x000fe200010e0e6d */
[----:B------:R-:W-:Y:S02]  /*285d0*/  IADD3 R140, P4, PT, R113, R100, RZ ;  /* 0x00000064718c7210 */ /* 0x000fe40007f9e0ff */
[----:B------:R-:W-:Y:S01]  /*285e0*/  SEL R150, R150, RZ, P5 ;  /* 0x000000ff96967207 */ /* 0x000fe20002800000 */
[----:B------:R-:W-:Y:S01]  /*285f0*/  IMAD.X R111, RZ, RZ, R95, P1 ;  /* 0x000000ffff6f7224 */ /* 0x000fe200008e065f */
[----:B------:R-:W-:Y:S01]  /*28600*/  SEL R144, R144, RZ, P5 ;  /* 0x000000ff90907207 */ /* 0x000fe20002800000 */
[----:B------:R-:W-:Y:S01]  /*28610*/  IMAD.X R136, RZ, RZ, R101, P4 ;  /* 0x000000ffff887224 */ /* 0x000fe200020e0665 */
[----:B------:R-:W-:Y:S01]  /*28620*/  IADD3 R150, P2, PT, R53, -R150, RZ ;  /* 0x8000009635967210 */ /* 0x000fe20007f5e0ff */
[----:B------:R-:W-:Y:S01]  /*28630*/  IMAD.WIDE.U32 R52, R138, R30, RZ ;  /* 0x0000001e8a347225 */ /* 0x000fe200078e00ff */
[----:B------:R-:W-:-:S02]  /*28640*/  SEL R140, R140, RZ, P5 ;  /* 0x000000ff8c8c7207 */ /* 0x000fc40002800000 */
[----:B------:R-:W-:Y:S01]  /*28650*/  IADD3 R144, P3, PT, R103, -R144, RZ ;  /* 0x8000009067907210 */ /* 0x000fe20007f7e0ff */
[----:B------:R-:W-:Y:S01]  /*28660*/  IMAD.WIDE.U32 R102, R146, R30, RZ ;  /* 0x0000001e92667225 */ /* 0x000fe200078e00ff */
[----:B------:R-:W-:Y:S02]  /*28670*/  IADD3 R140, P0, PT, R107, -R140, RZ ;  /* 0x8000008c6b8c7210 */ /* 0x000fe40007f1e0ff */
[----:B------:R-:W-:Y:S01]  /*28680*/  SEL R136, R136, RZ, P5 ;  /* 0x000000ff88887207 */ /* 0x000fe20002800000 */
[----:B------:R-:W-:Y:S01]  /*28690*/  IMAD.WIDE.U32 R52, P1, R146, R37, R52 ;  /* 0x0000002592347225 */ /* 0x000fe20007820034 */
[----:B------:R-:W-:Y:S02]  /*286a0*/  SEL R111, R111, RZ, P5 ;  /* 0x000000ff6f6f7207 */ /* 0x000fe40002800000 */
[----:B------:R-:W-:Y:S01]  /*286b0*/  SEL R143, R143, RZ, P5 ;  /* 0x000000ff8f8f7207 */ /* 0x000fe20002800000 */
[----:B------:R-:W-:Y:S01]  /*286c0*/  IMAD.X R136, R105, 0x1, ~R136, P0 ;  /* 0x0000000169887824 */ /* 0x000fe200000e0e88 */
[----:B------:R-:W-:Y:S01]  /*286d0*/  IADD3 RZ, P0, PT, R103, R52, RZ ;  /* 0x0000003467ff7210 */ /* 0x000fe20007f1e0ff */
[----:B------:R-:W-:-:S02]  /*286e0*/  IMAD.X R113, RZ, RZ, RZ, P1 ;  /* 0x000000ffff717224 */ /* 0x000fc400008e06ff */
[----:B------:R-:W-:Y:S02]  /*286f0*/  IMAD.MOV.U32 R112, RZ, RZ, R53 ;  /* 0x000000ffff707224 */ /* 0x000fe400078e0035 */
[----:B------:R-:W-:Y:S02]  /*28700*/  IMAD R107, R35, R146, RZ ;  /* 0x00000092236b7224 */ /* 0x000fe400078e02ff */
[----:B------:R-:W-:Y:S02]  /*28710*/  IMAD.X R111, R104, 0x1, ~R111, P2 ;  /* 0x00000001686f7824 */ /* 0x000fe400010e0e6f */
[----:B------:R-:W-:-:S04]  /*28720*/  IMAD.WIDE.U32 R104, R138, R28, RZ ;  /* 0x0000001c8a687225 */ /* 0x000fc800078e00ff */
[----:B------:R-:W-:-:S04]  /*28730*/  IMAD.WIDE.U32 R102, R28, R146, RZ ;  /* 0x000000921c667225 */ /* 0x000fc800078e00ff */
[----:B------:R-:W-:-:S04]  /*28740*/  IMAD.WIDE.U32.X R112, R138, R37, R112, P0 ;  /* 0x000000258a707225 */ /* 0x000fc800000e0470 */
[----:B------:R-:W-:Y:S01]  /*28750*/  IMAD R115, R138, R28, R107 ;  /* 0x0000001c8a737224 */ /* 0x000fe200078e026b */
[----:B------:R-:W-:Y:S01]  /*28760*/  IADD3 R135, P2, PT, R112, R102, RZ ;  /* 0x0000006670877210 */ /* 0x000fe20007f5e0ff */
[----:B------:R-:W-:-:S04]  /*28770*/  IMAD.WIDE.U32 R108, R138, R26, RZ ;  /* 0x0000001a8a6c7225 */ /* 0x000fc800078e00ff */
[----:B------:R-:W-:-:S04]  /*28780*/  IMAD.WIDE.U32 R104, P0, R146, R35, R104 ;  /* 0x0000002392687225 */ /* 0x000fc80007800068 */
[----:B------:R-:W-:Y:S02]  /*28790*/  IMAD.IADD R115, R103, 0x1, R115 ;  /* 0x0000000167737824 */ /* 0x000fe400078e0273 */
[----:B------:R-:W-:Y:S02]  /*287a0*/  IMAD.X R143, R106, 0x1, ~R143, P3 ;  /* 0x000000016a8f7824 */ /* 0x000fe400018e0e8f */
[----:B------:R-:W-:-:S04]  /*287b0*/  IMAD.WIDE.U32 R106, R146, R28, RZ ;  /* 0x0000001c926a7225 */ /* 0x000fc800078e00ff */
[----:B------:R-:W-:-:S04]  /*287c0*/  IMAD.WIDE.U32 R52, R146, R26, RZ ;  /* 0x0000001a92347225 */ /* 0x000fc800078e00ff */
[----:B------:R-:W-:-:S04]  /*287d0*/  IMAD.WIDE.U32 R108, P1, R146, R33, R108 ;  /* 0x00000021926c7225 */ /* 0x000fc8000782006c */
[----:B------:R-:W-:Y:S01]  /*287e0*/  IMAD.X R103, RZ, RZ, RZ, P0 ;  /* 0x000000ffff677224 */ /* 0x000fe200000e06ff */
[----:B------:R-:W-:Y:S01]  /*287f0*/  ISETP.GE.U32.AND P0, PT, R135, R102, PT ;  /* 0x000000668700720c */ /* 0x000fe20003f06070 */
[----:B------:R-:W-:Y:S01]  /*28800*/  IMAD.X R112, R115, 0x1, R113, P2 ;  /* 0x0000000173707824 */ /* 0x000fe200010e0671 */
[----:B------:R-:W-:Y:S01]  /*28810*/  IADD3 RZ, P2, PT, R107, R104, RZ ;  /* 0x000000686bff7210 */ /* 0x000fe20007f5e0ff */
[----:B------:R-:W-:Y:S01]  /*28820*/  IMAD.MOV.U32 R102, RZ, RZ, R105 ;  /* 0x000000ffff667224 */ /* 0x000fe200078e0069 */
[----:B------:R-:W-:Y:S01]  /*28830*/  IADD3 RZ, P3, PT, R53, R108, RZ ;  /* 0x0000006c35ff7210 */ /* 0x000fe20007f7e0ff */
[-C--:B------:R-:W-:Y:S01]  /*28840*/  IMAD R53, R33, R146.reuse, RZ ;  /* 0x0000009221357224 */ /* 0x080fe200078e02ff */
[----:B------:R-:W-:Y:S01]  /*28850*/  ISETP.GE.U32.AND.EX P0, PT, R112, R115, PT, P0 ;  /* 0x000000737000720c */ /* 0x000fe20003f06100 */
[----:B------:R-:W-:-:S03]  /*28860*/  IMAD.WIDE.U32 R114, R26, R146, RZ ;  /* 0x000000921a727225 */ /* 0x000fc600078e00ff */
[----:B------:R-:W-:Y:S01]  /*28870*/  SEL R141, RZ, 0x1, P0 ;  /* 0x00000001ff8d7807 */ /* 0x000fe20000000000 */
[C---:B------:R-:W-:Y:S02]  /*28880*/  IMAD R107, R138.reuse, R26, R53 ;  /* 0x0000001a8a6b7224 */ /* 0x040fe400078e0235 */
[----:B------:R-:W-:-:S04]  /*28890*/  IMAD.WIDE.U32.X R102, R138, R35, R102, P2 ;  /* 0x000000238a667225 */ /* 0x000fc800010e0466 */
[----:B------:R-:W-:Y:S01]  /*288a0*/  IMAD R106, R37, R150, RZ ;  /* 0x00000096256a7224 */ /* 0x000fe200078e02ff */
[----:B------:R-:W-:Y:S01]  /*288b0*/  IADD3 R141, P0, P2, R114, R102, R141 ;  /* 0x00000066728d7210 */ /* 0x000fe20007a1e08d */
[----:B------:R-:W-:Y:S02]  /*288c0*/  IMAD.IADD R115, R115, 0x1, R107 ;  /* 0x0000000173737824 */ /* 0x000fe400078e026b */
[----:B------:R-:W-:-:S03]  /*288d0*/  IMAD.WIDE.U32 R116, R111, R30, RZ ;  /* 0x0000001e6f747225 */ /* 0x000fc600078e00ff */
[----:B------:R-:W-:Y:S01]  /*288e0*/  IADD3.X R108, PT, PT, R115, R103, RZ, P0, P2 ;  /* 0x00000067736c7210 */ /* 0x000fe200007e44ff */
[----:B------:R-:W-:-:S04]  /*288f0*/  IMAD.WIDE.U32 R52, R30, R150, RZ ;  /* 0x000000961e347225 */ /* 0x000fc800078e00ff */
[----:B------:R-:W-:Y:S01]  /*28900*/  IMAD R107, R111, R30, R106 ;  /* 0x0000001e6f6b7224 */ /* 0x000fe200078e026a */
[----:B------:R-:W-:Y:S01]  /*28910*/  IADD3 R142, P6, PT, R135, R52, RZ ;  /* 0x00000034878e7210 */ /* 0x000fe20007fde0ff */
[----:B------:R-:W-:-:S03]  /*28920*/  IMAD.WIDE.U32 R102, R111, R28, RZ ;  /* 0x0000001c6f667225 */ /* 0x000fc600078e00ff */
[----:B------:R-:W-:Y:S01]  /*28930*/  ISETP.GE.U32.AND P0, PT, R142, R52, PT ;  /* 0x000000348e00720c */ /* 0x000fe20003f06070 */
[----:B------:R-:W-:-:S04]  /*28940*/  IMAD.WIDE.U32 R104, R150, R30, RZ ;  /* 0x0000001e96687225 */ /* 0x000fc800078e00ff */
[----:B------:R-:W-:-:S04]  /*28950*/  IMAD.WIDE.U32 R116, P5, R150, R37, R116 ;  /* 0x0000002596747225 */ /* 0x000fc800078a0074 */
[----:B------:R-:W-:Y:S01]  /*28960*/  IMAD.IADD R110, R53, 0x1, R107 ;  /* 0x00000001356e7824 */ /* 0x000fe200078e026b */
[----:B------:R-:W-:Y:S01]  /*28970*/  IADD3 RZ, P4, PT, R105, R116, RZ ;  /* 0x0000007469ff7210 */ /* 0x000fe20007f9e0ff */
[----:B------:R-:W-:Y:S02]  /*28980*/  IMAD R106, R35, R150, RZ ;  /* 0x00000096236a7224 */ /* 0x000fe400078e02ff */
[----:B------:R-:W-:-:S04]  /*28990*/  IMAD.WIDE.U32 R52, R150, R28, RZ ;  /* 0x0000001c96347225 */ /* 0x000fc800078e00ff */
[----:B------:R-:W-:-:S04]  /*289a0*/  IMAD.WIDE.U32 R102, P2, R150, R35, R102 ;  /* 0x0000002396667225 */ /* 0x000fc80007840066 */
[----:B------:R-:W-:Y:S02]  /*289b0*/  IMAD.X R137, R110, 0x1, R112, P6 ;  /* 0x000000016e897824 */ /* 0x000fe400030e0670 */
[----:B------:R-:W-:-:S03]  /*289c0*/  IMAD.WIDE.U32 R112, R111, R26, RZ ;  /* 0x0000001a6f707225 */ /* 0x000fc600078e00ff */
[----:B------:R-:W-:Y:S01]  /*289d0*/  ISETP.GE.U32.AND.EX P0, PT, R137, R110, PT, P0 ;  /* 0x0000006e8900720c */ /* 0x000fe20003f06100 */
[----:B------:R-:W-:-:S03]  /*289e0*/  IMAD.WIDE.U32 R104, R28, R150, RZ ;  /* 0x000000961c687225 */ /* 0x000fc600078e00ff */
[----:B------:R-:W-:Y:S01]  /*289f0*/  SEL R139, RZ, 0x1, P0 ;  /* 0x00000001ff8b7807 */ /* 0x000fe20000000000 */
[----:B------:R-:W-:Y:S02]  /*28a00*/  IMAD R135, R111, R28, R106 ;  /* 0x0000001c6f877224 */ /* 0x000fe400078e026a */
[----:B------:R-:W-:Y:S01]  /*28a10*/  IMAD.X R107, RZ, RZ, RZ, P5 ;  /* 0x000000ffff6b7224 */ /* 0x000fe200028e06ff */
[----:B------:R-:W-:Y:S01]  /*28a20*/  IADD3 RZ, P5, PT, R53, R102, RZ ;  /* 0x0000006635ff7210 */ /* 0x000fe20007fbe0ff */
[----:B------:R-:W-:Y:S02]  /*28a30*/  IMAD.MOV.U32 R106, RZ, RZ, R117 ;  /* 0x000000ffff6a7224 */ /* 0x000fe400078e0075 */
[----:B------:R-:W-:Y:S02]  /*28a40*/  IMAD.IADD R102, R105, 0x1, R135 ;  /* 0x0000000169667824 */ /* 0x000fe400078e0287 */
[----:B------:R-:W-:-:S04]  /*28a50*/  IMAD.WIDE.U32 R116, R150, R26, RZ ;  /* 0x0000001a96747225 */ /* 0x000fc800078e00ff */
[----:B------:R-:W-:-:S04]  /*28a60*/  IMAD.WIDE.U32 R112, P6, R150, R33, R112 ;  /* 0x0000002196707225 */ /* 0x000fc800078c0070 */
[----:B------:R-:W-:Y:S01]  /*28a70*/  IMAD.X R135, RZ, RZ, RZ, P1 ;  /* 0x000000ffff877224 */ /* 0x000fe200008e06ff */
[----:B------:R-:W-:Y:S01]  /*28a80*/  IADD3 R105, P1, PT, R141, R104, RZ ;  /* 0x000000688d697210 */ /* 0x000fe20007f3e0ff */
[----:B------:R-:W-:Y:S01]  /*28a90*/  IMAD.WIDE.U32.X R106, R111, R37, R106, P4 ;  /* 0x000000256f6a7225 */ /* 0x000fe200020e046a */
[----:B------:R-:W-:-:S03]  /*28aa0*/  ISETP.GE.U32.AND P4, PT, R141, R114, PT ;  /* 0x000000728d00720c */ /* 0x000fc60003f86070 */
[----:B------:R-:W-:Y:S01]  /*28ab0*/  IMAD.X R53, RZ, RZ, RZ, P2 ;  /* 0x000000ffff357224 */ /* 0x000fe200010e06ff */
[----:B------:R-:W-:Y:S01]  /*28ac0*/  IADD3 RZ, P2, PT, R117, R112, RZ ;  /* 0x0000007075ff7210 */ /* 0x000fe20007f5e0ff */
[----:B------:R-:W-:Y:S01]  /*28ad0*/  IMAD.X R117, R102, 0x1, R108, P1 ;  /* 0x0000000166757824 */ /* 0x000fe200008e066c */
[----:B------:R-:W-:Y:S01]  /*28ae0*/  IADD3 R139, P0, P1, R105, R106, R139 ;  /* 0x0000006a698b7210 */ /* 0x000fe2000791e08b */
[----:B------:R-:W-:Y:S01]  /*28af0*/  IMAD.MOV.U32 R134, RZ, RZ, R109 ;  /* 0x000000ffff867224 */ /* 0x000fe200078e006d */
[----:B------:R-:W-:Y:S01]  /*28b00*/  ISETP.GE.U32.AND.EX P4, PT, R108, R115, PT, P4 ;  /* 0x000000736c00720c */ /* 0x000fe20003f86140 */
[----:B------:R-:W-:Y:S01]  /*28b10*/  IMAD.MOV.U32 R52, RZ, RZ, R103 ;  /* 0x000000ffff347224 */ /* 0x000fe200078e0067 */
[----:B------:R-:W-:Y:S01]  /*28b20*/  IADD3.X R110, PT, PT, R117, R107, RZ, P0, P1 ;  /* 0x0000006b756e7210 */ /* 0x000fe200007e24ff */
[----:B------:R-:W-:Y:S01]  /*28b30*/  IMAD.WIDE.U32 R106, R143, R30, RZ ;  /* 0x0000001e8f6a7225 */ /* 0x000fe200078e00ff */
[----:B------:R-:W-:Y:S02]  /*28b40*/  ISETP.GE.U32.AND P0, PT, R105, R104, PT ;  /* 0x000000686900720c */ /* 0x000fe40003f06070 */
[----:B------:R-:W-:Y:S01]  /*28b50*/  ISETP.GE.U32.AND P1, PT, R139, R105, PT ;  /* 0x000000698b00720c */ /* 0x000fe20003f26070 */
[----:B------:R-:W-:Y:S01]  /*28b60*/  IMAD R104, R39, R146, RZ ;  /* 0x0000009227687224 */ /* 0x000fe200078e02ff */
[----:B------:R-:W-:Y:S01]  /*28b70*/  ISETP.GE.U32.AND.EX P0, PT, R117, R102, PT, P0 ;  /* 0x000000667500720c */ /* 0x000fe20003f06100 */
[----:B------:R-:W-:Y:S01]  /*28b80*/  IMAD.WIDE.U32 R102, R31, R146, RZ ;  /* 0x000000921f667225 */ /* 0x000fe200078e00ff */
[----:B------:R-:W-:-:S02]  /*28b90*/  ISETP.GE.U32.AND.EX P1, PT, R110, R117, PT, P1 ;  /* 0x000000756e00720c */ /* 0x000fc40003f26110 */
[----:B------:R-:W-:Y:S01]  /*28ba0*/  SEL R148, RZ, 0x1, P0 ;  /* 0x00000001ff947807 */ /* 0x000fe20000000000 */
[CC--:B------:R-:W-:Y:S01]  /*28bb0*/  IMAD R105, R138.reuse, R31.reuse, R104 ;  /* 0x0000001f8a697224 */ /* 0x0c0fe200078e0268 */
[----:B------:R-:W-:Y:S01]  /*28bc0*/  SEL R141, RZ, 0x1, P1 ;  /* 0x00000001ff8d7807 */ /* 0x000fe20000800000 */
[----:B------:R-:W-:-:S04]  /*28bd0*/  IMAD.WIDE.U32 R116, R138, R31, RZ ;  /* 0x0000001f8a747225 */ /* 0x000fc800078e00ff */
[----:B------:R-:W-:-:S04]  /*28be0*/  IMAD.WIDE.U32 R114, R146, R31, RZ ;  /* 0x0000001f92727225 */ /* 0x000fc800078e00ff */
[----:B------:R-:W-:-:S04]  /*28bf0*/  IMAD.WIDE.U32.X R134, R138, R33, R134, P3 ;  /* 0x000000218a867225 */ /* 0x000fc800018e0486 */
[----:B------:R-:W-:-:S04]  /*28c00*/  IMAD.WIDE.U32 R108, R144, R30, RZ ;  /* 0x0000001e906c7225 */ /* 0x000fc800078e00ff */
[----:B------:R-:W-:Y:S01]  /*28c10*/  IMAD.IADD R114, R103, 0x1, R105 ;  /* 0x0000000167727824 */ /* 0x000fe200078e0269 */
[----:B------:R-:W-:Y:S01]  /*28c20*/  SEL R103, RZ, 0x1, P4 ;  /* 0x00000001ff677807 */ /* 0x000fe20002000000 */
[----:B------:R-:W-:-:S04]  /*28c30*/  IMAD.WIDE.U32 R106, P3, R144, R37, R106 ;  /* 0x00000025906a7225 */ /* 0x000fc8000786006a */
[----:B------:R-:W-:Y:S01]  /*28c40*/  IMAD.WIDE.U32 R116, P4, R146, R39, R116 ;  /* 0x0000002792747225 */ /* 0x000fe20007880074 */
[----:B------:R-:W-:-:S03]  /*28c50*/  IADD3 RZ, P1, PT, R109, R106, RZ ;  /* 0x0000006a6dff7210 */ /* 0x000fc60007f3e0ff */
[----:B------:R-:W-:Y:S01]  /*28c60*/  IMAD.X R105, RZ, RZ, RZ, P6 ;  /* 0x000000ffff697224 */ /* 0x000fe200030e06ff */
[----:B------:R-:W-:Y:S01]  /*28c70*/  IADD3 RZ, P0, PT, R115, R116, RZ ;  /* 0x0000007473ff7210 */ /* 0x000fe20007f1e0ff */
[----:B------:R-:W-:Y:S01]  /*28c80*/  IMAD.WIDE.U32.X R52, R111, R35, R52, P5 ;  /* 0x000000236f347225 */ /* 0x000fe200028e0434 */
[----:B------:R-:W-:-:S03]  /*28c90*/  IADD3 R103, P5, P6, R102, R134, R103 ;  /* 0x0000008666677210 */ /* 0x000fc60007ebe067 */
[----:B------:R-:W-:Y:S01]  /*28ca0*/  IMAD R106, R33, R150, RZ ;  /* 0x00000096216a7224 */ /* 0x000fe200078e02ff */
[----:B------:R-:W-:Y:S01]  /*28cb0*/  IADD3.X R149, PT, PT, R114, R135, RZ, P5, P6 ;  /* 0x0000008772957210 */ /* 0x000fe20002fec4ff */
[----:B------:R-:W-:Y:S01]  /*28cc0*/  IMAD.MOV.U32 R104, RZ, RZ, R113 ;  /* 0x000000ffff687224 */ /* 0x000fe200078e0071 */
[----:B------:R-:W-:Y:S01]  /*28cd0*/  IADD3 R148, P5, P6, R141, R52, R148 ;  /* 0x000000348d947210 */ /* 0x000fe20007ebe094 */
[----:B------:R-:W-:-:S03]  /*28ce0*/  IMAD.WIDE.U32 R112, R26, R150, RZ ;  /* 0x000000961a707225 */ /* 0x000fc600078e00ff */
[----:B------:R-:W-:Y:S01]  /*28cf0*/  IADD3.X R141, PT, PT, RZ, R53, RZ, P5, P6 ;  /* 0x00000035ff8d7210 */ /* 0x000fe20002fec4ff */
[----:B------:R-:W-:Y:S02]  /*28d00*/  IMAD R115, R111, R26, R106 ;  /* 0x0000001a6f737224 */ /* 0x000fe400078e026a */
[-C--:B------:R-:W-:Y:S02]  /*28d10*/  IMAD R52, R37, R144.reuse, RZ ;  /* 0x0000009025347224 */ /* 0x080fe400078e02ff */
[----:B------:R-:W-:-:S04]  /*28d20*/  IMAD.WIDE.U32 R108, R30, R144, RZ ;  /* 0x000000901e6c7225 */ /* 0x000fc800078e00ff */
[----:B------:R-:W-:Y:S01]  /*28d30*/  IMAD.IADD R113, R113, 0x1, R115 ;  /* 0x0000000171717824 */ /* 0x000fe200078e0273 */
[----:B------:R-:W-:Y:S01]  /*28d40*/  IADD3 R115, P5, PT, R103, R112, RZ ;  /* 0x0000007067737210 */ /* 0x000fe20007fbe0ff */
[----:B------:R-:W-:Y:S01]  /*28d50*/  IMAD R135, R143, R30, R52 ;  /* 0x0000001e8f877224 */ /* 0x000fe200078e0234 */
[----:B------:R-:W-:Y:S01]  /*28d60*/  IADD3 R134, P6, PT, R139, R108, RZ ;  /* 0x0000006c8b867210 */ /* 0x000fe20007fde0ff */
[----:B------:R-:W-:Y:S02]  /*28d70*/  IMAD.MOV.U32 R52, RZ, RZ, R107 ;  /* 0x000000ffff347224 */ /* 0x000fe400078e006b */
[----:B------:R-:W-:Y:S02]  /*28d80*/  IMAD.IADD R106, R109, 0x1, R135 ;  /* 0x000000016d6a7824 */ /* 0x000fe400078e0287 */
[----:B------:R-:W-:Y:S01]  /*28d90*/  IMAD.X R116, R113, 0x1, R149, P5 ;  /* 0x0000000171747824 */ /* 0x000fe200028e0695 */
[----:B------:R-:W-:Y:S01]  /*28da0*/  ISETP.GE.U32.AND P5, PT, R115, R112, PT ;  /* 0x000000707300720c */ /* 0x000fe20003fa6070 */
[----:B------:R-:W-:-:S02]  /*28db0*/  IMAD R112, R35, R144, RZ ;  /* 0x0000009023707224 */ /* 0x000fc400078e02ff */
[----:B------:R-:W-:Y:S01]  /*28dc0*/  IMAD.X R135, R106, 0x1, R110, P6 ;  /* 0x000000016a877824 */ /* 0x000fe200030e066e */
[----:B------:R-:W-:Y:S01]  /*28dd0*/  IADD3 R107, P6, PT, R115, R148, RZ ;  /* 0x00000094736b7210 */ /* 0x000fe20007fde0ff */
[----:B------:R-:W-:Y:S01]  /*28de0*/  IMAD.X R53, RZ, RZ, RZ, P3 ;  /* 0x000000ffff357224 */ /* 0x000fe200018e06ff */
[----:B------:R-:W-:Y:S01]  /*28df0*/  ISETP.GE.U32.AND P3, PT, R134, R108, PT ;  /* 0x0000006c8600720c */ /* 0x000fe20003f66070 */
[----:B------:R-:W-:Y:S01]  /*28e00*/  IMAD.WIDE.U32 R108, R28, R144, RZ ;  /* 0x000000901c6c7225 */ /* 0x000fe200078e00ff */
[C---:B------:R-:W-:Y:S02]  /*28e10*/  ISETP.GE.U32.AND.EX P5, PT, R116.reuse, R113, PT, P5 ;  /* 0x000000717400720c */ /* 0x040fe40003fa6150 */
[----:B------:R-:W-:Y:S01]  /*28e20*/  ISETP.GE.U32.AND.EX P3, PT, R135, R106, PT, P3 ;  /* 0x0000006a8700720c */ /* 0x000fe20003f66130 */
[----:B------:R-:W-:Y:S01]  /*28e30*/  IMAD R139, R143, R28, R112 ;  /* 0x0000001c8f8b7224 */ /* 0x000fe200078e0270 */
[----:B------:R-:W-:Y:S01]  /*28e40*/  SEL R112, RZ, 0x1, P5 ;  /* 0x00000001ff707807 */ /* 0x000fe20002800000 */
[----:B------:R-:W-:Y:S01]  /*28e50*/  IMAD.X R113, R116, 0x1, R141, P6 ;  /* 0x0000000174717824 */ /* 0x000fe200030e068d */
[----:B------:R-:W-:Y:S01]  /*28e60*/  ISETP.GE.U32.AND P6, PT, R107, R115, PT ;  /* 0x000000736b00720c */ /* 0x000fe20003fc6070 */
[----:B------:R-:W-:Y:S01]  /*28e70*/  IMAD.IADD R110, R109, 0x1, R139 ;  /* 0x000000016d6e7824 */ /* 0x000fe200078e028b */
[----:B------:R-:W-:Y:S01]  /*28e80*/  SEL R145, RZ, 0x1, P3 ;  /* 0x00000001ff917807 */ /* 0x000fe20001800000 */
[----:B------:R-:W-:Y:S01]  /*28e90*/  IMAD.WIDE.U32.X R52, R143, R37, R52, P1 ;  /* 0x000000258f347225 */ /* 0x000fe200008e0434 */
[----:B------:R-:W-:-:S02]  /*28ea0*/  IADD3 R109, P1, PT, R107, R108, RZ ;  /* 0x0000006c6b6d7210 */ /* 0x000fc40007f3e0ff */
[----:B------:R-:W-:Y:S01]  /*28eb0*/  ISETP.GE.U32.AND.EX P6, PT, R113, R116, PT, P6 ;  /* 0x000000747100720c */ /* 0x000fe20003fc6160 */
[----:B------:R-:W-:Y:S01]  /*28ec0*/  IMAD.WIDE.U32.X R104, R111, R33, R104, P2 ;  /* 0x000000216f687225 */ /* 0x000fe200010e0468 */
[----:B------:R-:W-:Y:S02]  /*28ed0*/  IADD3 R145, P2, P3, R109, R52, R145 ;  /* 0x000000346d917210 */ /* 0x000fe40007b5e091 */
[----:B------:R-:W-:Y:S01]  /*28ee0*/  SEL R147, RZ, 0x1, P6 ;  /* 0x00000001ff937807 */ /* 0x000fe20003000000 */
[----:B------:R-:W-:Y:S01]  /*28ef0*/  IMAD.X R148, R110, 0x1, R113, P1 ;  /* 0x000000016e947824 */ /* 0x000fe200008e0671 */
[----:B------:R-:W-:Y:S01]  /*28f00*/  ISETP.GE.U32.AND P1, PT, R103, R102, PT ;  /* 0x000000666700720c */ /* 0x000fe20003f26070 */
[----:B------:R-:W-:-:S03]  /*28f10*/  IMAD.WIDE.U32 R106, R111, R31, RZ ;  /* 0x0000001f6f6a7225 */ /* 0x000fc600078e00ff */
[----:B------:R-:W-:Y:S01]  /*28f20*/  IADD3.X R141, PT, PT, R148, R53, RZ, P2, P3 ;  /* 0x00000035948d7210 */ /* 0x000fe200017e64ff */
[----:B------:R-:W-:Y:S01]  /*28f30*/  IMAD.WIDE.U32 R102, R143, R28, RZ ;  /* 0x0000001c8f667225 */ /* 0x000fe200078e00ff */
[----:B------:R-:W-:Y:S02]  /*28f40*/  IADD3 R147, P2, P3, R147, R104, R112 ;  /* 0x0000006893937210 */ /* 0x000fe40007b5e070 */
[----:B------:R-:W-:Y:S01]  /*28f50*/  ISETP.GE.U32.AND.EX P1, PT, R149, R114, PT, P1 ;  /* 0x000000729500720c */ /* 0x000fe20003f26110 */
[C---:B------:R-:W-:Y:S01]  /*28f60*/  IMAD.WIDE.U32 R52, R150.reuse, R31, RZ ;  /* 0x0000001f96347225 */ /* 0x040fe200078e00ff */
[----:B------:R-:W-:Y:S02]  /*28f70*/  IADD3.X R139, PT, PT, RZ, R105, RZ, P2, P3 ;  /* 0x00000069ff8b7210 */ /* 0x000fe400017e64ff */
        /* <DEDUP_REMOVED lines=12> */
[----:B------:R-:W-:Y:S02]  /*29040*/  IMAD.MOV.U32 R114, RZ, RZ, R117 ;  /* 0x000000ffff727224 */ /* 0x000fe400078e0075 */
[----:B------:R-:W-:Y:S01]  /*29050*/  IMAD.X R105, RZ, RZ, RZ, P3 ;  /* 0x000000ffff697224 */ /* 0x000fe200018e06ff */
[----:B------:R-:W-:Y:S01]  /*29060*/  IADD3 RZ, P3, PT, R53, R112, RZ ;  /* 0x0000007035ff7210 */ /* 0x000fe20007f7e0ff */
[----:B------:R-:W-:Y:S02]  /*29070*/  IMAD R102, R39, R150, RZ ;  /* 0x0000009627667224 */ /* 0x000fe400078e02ff */
[----:B------:R-:W-:Y:S01]  /*29080*/  IMAD.WIDE.U32.X R52, R138, R39, R114, P0 ;  /* 0x000000278a347225 */ /* 0x000fe200000e0472 */
[----:B------:R-:W-:-:S03]  /*29090*/  ISETP.GE.U32.AND P0, PT, R145, R109, PT ;  /* 0x0000006d9100720c */ /* 0x000fc60003f06070 */
[----:B------:R-:W-:Y:S01]  /*290a0*/  IMAD.WIDE.U32 R116, R31, R150, RZ ;  /* 0x000000961f747225 */ /* 0x000fe200078e00ff */
[----:B------:R-:W-:-:S03]  /*290b0*/  ISETP.GE.U32.AND.EX P0, PT, R141, R148, PT, P0 ;  /* 0x000000948d00720c */ /* 0x000fc60003f06100 */
[-C--:B------:R-:W-:Y:S01]  /*290c0*/  IMAD R115, R111, R31.reuse, R102 ;  /* 0x0000001f6f737224 */ /* 0x080fe200078e0266 */
[----:B------:R-:W-:Y:S01]  /*290d0*/  SEL R149, RZ, 0x1, P0 ;  /* 0x00000001ff957807 */ /* 0x000fe20000000000 */
[----:B------:R-:W-:-:S04]  /*290e0*/  IMAD.WIDE.U32 R108, R143, R31, RZ ;  /* 0x0000001f8f6c7225 */ /* 0x000fc800078e00ff */
[----:B------:R-:W-:Y:S02]  /*290f0*/  IMAD.MOV.U32 R104, RZ, RZ, R103 ;  /* 0x000000ffff687224 */ /* 0x000fe400078e0067 */
[----:B------:R-:W-:Y:S02]  /*29100*/  IMAD.IADD R117, R117, 0x1, R115 ;  /* 0x0000000175757824 */ /* 0x000fe400078e0273 */
[----:B------:R-:W-:Y:S02]  /*29110*/  IMAD.X R115, RZ, RZ, RZ, P6 ;  /* 0x000000ffff737224 */ /* 0x000fe400030e06ff */
[----:B------:R-:W-:Y:S01]  /*29120*/  IMAD.WIDE.U32 R102, R144, R31, RZ ;  /* 0x0000001f90667225 */ /* 0x000fe200078e00ff */
[----:B------:R-:W-:-:S03]  /*29130*/  SEL R102, RZ, 0x1, P1 ;  /* 0x00000001ff667807 */ /* 0x000fc60000800000 */
[----:B------:R-:W-:-:S04]  /*29140*/  IMAD.WIDE.U32 R108, P6, R144, R39, R108 ;  /* 0x00000027906c7225 */ /* 0x000fc800078c006c */
[----:B------:R-:W-:Y:S01]  /*29150*/  IMAD.WIDE.U32.X R104, R143, R35, R104, P4 ;  /* 0x000000238f687225 */ /* 0x000fe200020e0468 */
[----:B------:R-:W-:Y:S02]  /*29160*/  IADD3 R148, P1, P4, R116, R52, R151 ;  /* 0x0000003474947210 */ /* 0x000fe40007c3e097 */
[----:B------:R-:W-:Y:S01]  /*29170*/  IADD3 RZ, P0, PT, R103, R108, RZ ;  /* 0x0000006c67ff7210 */ /* 0x000fe20007f1e0ff */
[----:B------:R-:W-:Y:S01]  /*29180*/  IMAD.MOV.U32 R114, RZ, RZ, R107 ;  /* 0x000000ffff727224 */ /* 0x000fe200078e006b */
[----:B------:R-:W-:Y:S01]  /*29190*/  IADD3.X R108, PT, PT, R117, R53, RZ, P1, P4 ;  /* 0x00000035756c7210 */ /* 0x000fe20000fe84ff */
[----:B------:R-:W-:Y:S01]  /*291a0*/  IMAD.WIDE.U32 R106, R136, R30, RZ ;  /* 0x0000001e886a7225 */ /* 0x000fe200078e00ff */
[----:B------:R-:W-:-:S03]  /*291b0*/  IADD3 R149, P1, P4, R149, R104, R102 ;  /* 0x0000006895957210 */ /* 0x000fc60007c3e066 */
[----:B------:R-:W-:Y:S01]  /*291c0*/  IMAD.WIDE.U32.X R114, R111, R39, R114, P2 ;  /* 0x000000276f727225 */ /* 0x000fe200010e0472 */
[----:B------:R-:W-:-:S03]  /*291d0*/  IADD3.X R150, PT, PT, RZ, R105, RZ, P1, P4 ;  /* 0x00000069ff967210 */ /* 0x000fc60000fe84ff */
[----:B------:R-:W-:-:S04]  /*291e0*/  IMAD.WIDE.U32 R102, R136, R28, RZ ;  /* 0x0000001c88667225 */ /* 0x000fc800078e00ff */
[----:B------:R-:W-:-:S04]  /*291f0*/  IMAD.WIDE.U32 R52, R140, R30, RZ ;  /* 0x0000001e8c347225 */ /* 0x000fc800078e00ff */
[----:B------:R-:W-:-:S04]  /*29200*/  IMAD.WIDE.U32 R106, P2, R140, R37, R106 ;  /* 0x000000258c6a7225 */ /* 0x000fc8000784006a */
[----:B------:R-:W-:Y:S01]  /*29210*/  IMAD.X R111, RZ, RZ, RZ, P5 ;  /* 0x000000ffff6f7224 */ /* 0x000fe200028e06ff */
[----:B------:R-:W-:Y:S01]  /*29220*/  IADD3 RZ, P5, PT, R53, R106, RZ ;  /* 0x0000006a35ff7210 */ /* 0x000fe20007fbe0ff */
[----:B------:R-:W-:-:S04]  /*29230*/  IMAD.WIDE.U32 R104, R140, R28, RZ ;  /* 0x0000001c8c687225 */ /* 0x000fc800078e00ff */
[----:B------:R-:W-:-:S04]  /*29240*/  IMAD.WIDE.U32 R102, P1, R140, R35, R102 ;  /* 0x000000238c667225 */ /* 0x000fc80007820066 */
[----:B------:R-:W-:Y:S01]  /*29250*/  IMAD.WIDE.U32 R52, R136, R26, RZ ;  /* 0x0000001a88347225 */ /* 0x000fe200078e00ff */
[----:B------:R-:W-:-:S03]  /*29260*/  IADD3 RZ, P4, PT, R105, R102, RZ ;  /* 0x0000006669ff7210 */ /* 0x000fc60007f9e0ff */
[----:B------:R-:W-:Y:S02]  /*29270*/  IMAD.MOV.U32 R110, RZ, RZ, R113 ;  /* 0x000000ffff6e7224 */ /* 0x000fe400078e0071 */
[----:B------:R-:W-:-:S04]  /*29280*/  IMAD.WIDE.U32 R104, R140, R26, RZ ;  /* 0x0000001a8c687225 */ /* 0x000fc800078e00ff */
[----:B------:R-:W-:-:S04]  /*29290*/  IMAD.WIDE.U32.X R110, R143, R33, R110, P3 ;  /* 0x000000218f6e7225 */ /* 0x000fc800018e046e */
[----:B------:R-:W-:-:S04]  /*292a0*/  IMAD.WIDE.U32 R52, P3, R140, R33, R52 ;  /* 0x000000218c347225 */ /* 0x000fc80007860034 */
[----:B------:R-:W-:Y:S01]  /*292b0*/  IMAD.X R113, RZ, RZ, RZ, P6 ;  /* 0x000000ffff717224 */ /* 0x000fe200030e06ff */
[----:B------:R-:W-:Y:S01]  /*292c0*/  IADD3 RZ, P6, PT, R105, R52, RZ ;  /* 0x0000003469ff7210 */ /* 0x000fe20007fde0ff */
[----:B------:R-:W-:Y:S02]  /*292d0*/  IMAD R105, R37, R140, RZ ;  /* 0x0000008c25697224 */ /* 0x000fe400078e02ff */
[----:B------:R-:W-:Y:S02]  /*292e0*/  IMAD.MOV.U32 R112, RZ, RZ, R109 ;  /* 0x000000ffff707224 */ /* 0x000fe400078e006d */
[----:B------:R-:W-:Y:S02]  /*292f0*/  IMAD R151, R33, R144, RZ ;  /* 0x0000009021977224 */ /* 0x000fe400078e02ff */
[----:B------:R-:W-:-:S04]  /*29300*/  IMAD.WIDE.U32 R154, R30, R140, RZ ;  /* 0x0000008c1e9a7225 */ /* 0x000fc800078e00ff */
[----:B------:R-:W-:Y:S02]  /*29310*/  IMAD R52, R39, R144, RZ ;  /* 0x0000009027347224 */ /* 0x000fe400078e02ff */
[----:B------:R-:W-:Y:S02]  /*29320*/  IMAD R157, R136, R30, R105 ;  /* 0x0000001e889d7224 */ /* 0x000fe400078e0269 */
[----:B------:R-:W-:Y:S01]  /*29330*/  IMAD.WIDE.U32.X R112, R143, R39, R112, P0 ;  /* 0x000000278f707225 */ /* 0x000fe200000e0470 */
[----:B------:R-:W-:-:S03]  /*29340*/  ISETP.GE.U32.AND P0, PT, R148, R116, PT ;  /* 0x000000749400720c */ /* 0x000fc60003f06070 */
[----:B------:R-:W-:Y:S01]  /*29350*/  IMAD R151, R143, R26, R151 ;  /* 0x0000001a8f977224 */ /* 0x000fe200078e0297 */
[----:B------:R-:W-:Y:S01]  /*29360*/  ISETP.GE.U32.AND.EX P0, PT, R108, R117, PT, P0 ;  /* 0x000000756c00720c */ /* 0x000fe20003f06100 */
[----:B------:R-:W-:Y:S01]  /*29370*/  IMAD.X R153, RZ, RZ, RZ, P2 ;  /* 0x000000ffff997224 */ /* 0x000fe200010e06ff */
[----:B------:R-:W-:Y:S01]  /*29380*/  IADD3 R147, P2, PT, R148, R147, RZ ;  /* 0x0000009394937210 */ /* 0x000fe20007f5e0ff */
[----:B------:R-:W-:Y:S01]  /*29390*/  IMAD.X R105, RZ, RZ, RZ, P1 ;  /* 0x000000ffff697224 */ /* 0x000fe200008e06ff */
[----:B------:R-:W-:Y:S01]  /*293a0*/  IADD3 R116, P1, PT, R145, R154, RZ ;  /* 0x0000009a91747210 */ /* 0x000fe20007f3e0ff */
[----:B------:R-:W-:Y:S02]  /*293b0*/  IMAD R143, R143, R31, R52 ;  /* 0x0000001f8f8f7224 */ /* 0x000fe400078e0234 */
[----:B------:R-:W-:Y:S02]  /*293c0*/  IMAD.IADD R52, R155, 0x1, R157 ;  /* 0x000000019b347824 */ /* 0x000fe400078e029d */
[----:B------:R-:W-:-:S02]  /*293d0*/  IMAD.MOV.U32 R104, RZ, RZ, R103 ;  /* 0x000000ffff687224 */ /* 0x000fc400078e0067 */
[----:B------:R-:W-:Y:S02]  /*293e0*/  IMAD.MOV.U32 R152, RZ, RZ, R107 ;  /* 0x000000ffff987224 */ /* 0x000fe400078e006b */
        /* <DEDUP_REMOVED lines=11> */
[----:B------:R-:W-:Y:S01]  /*294a0*/  IMAD R147, R35, R140, RZ ;  /* 0x0000008c23937224 */ /* 0x000fe200078e02ff */
[----:B------:R-:W-:Y:S01]  /*294b0*/  SEL R139, RZ, 0x1, P1 ;  /* 0x00000001ff8b7807 */ /* 0x000fe20000800000 */
[----:B------:R-:W-:Y:S01]  /*294c0*/  IMAD R109, R138, R30, R109 ;  /* 0x0000001e8a6d7224 */ /* 0x000fe200078e026d */
[C---:B------:R-:W-:Y:S01]  /*294d0*/  IADD3 R149, P1, PT, R108.reuse, R149, RZ ;  /* 0x000000956c957210 */ /* 0x040fe20007f3e0ff */
[----:B------:R-:W-:Y:S01]  /*294e0*/  IMAD.IADD R138, R107, 0x1, R151 ;  /* 0x000000016b8a7824 */ /* 0x000fe200078e0297 */
[----:B------:R-:W-:Y:S01]  /*294f0*/  ISETP.GE.U32.AND P0, PT, R108, R106, PT ;  /* 0x0000006a6c00720c */ /* 0x000fe20003f06070 */
[----:B------:R-:W-:Y:S01]  /*29500*/  IMAD.MOV.U32 R102, RZ, RZ, R53 ;  /* 0x000000ffff667224 */ /* 0x000fe200078e0035 */
[----:B------:R-:W-:Y:S01]  /*29510*/  SEL R106, RZ, 0x1, P2 ;  /* 0x00000001ff6a7807 */ /* 0x000fe20001000000 */
[----:B------:R-:W-:-:S04]  /*29520*/  IMAD.WIDE.U32 R52, R28, R140, RZ ;  /* 0x0000008c1c347225 */ /* 0x000fc800078e00ff */
[----:B------:R-:W-:Y:S02]  /*29530*/  IMAD R147, R136, R28, R147 ;  /* 0x0000001c88937224 */ /* 0x000fe400078e0293 */
        /* <DEDUP_REMOVED lines=14> */
[----:B------:R-:W-:Y:S01]  /*29620*/  SEL R52, RZ, 0x1, P0 ;  /* 0x00000001ff347807 */ /* 0x000fe20000000000 */
[----:B------:R-:W-:Y:S01]  /*29630*/  IMAD.IADD R143, R145, 0x1, R143 ;  /* 0x00000001918f7824 */ /* 0x000fe200078e028f */
[----:B------:R-:W-:Y:S02]  /*29640*/  IADD3.X R115, PT, PT, R152, R153, RZ, P3, P2 ;  /* 0x0000009998737210 */ /* 0x000fe40001fe44ff */
[----:B------:R-:W-:-:S02]  /*29650*/  SEL R147, RZ, 0x1, P5 ;  /* 0x00000001ff937807 */ /* 0x000fc40002800000 */
[----:B------:R-:W-:Y:S01]  /*29660*/  ISETP.GE.U32.AND P0, PT, R53, R107, PT ;  /* 0x0000006b3500720c */ /* 0x000fe20003f06070 */
[----:B------:R-:W-:Y:S01]  /*29670*/  IMAD.WIDE.U32.X R106, R136, R35, R104, P4 ;  /* 0x00000023886a7225 */ /* 0x000fe200020e0468 */
[----:B------:R-:W-:Y:S02]  /*29680*/  ISETP.GE.U32.AND.EX P1, PT, R152, R141, PT, P1 ;  /* 0x0000008d9800720c */ /* 0x000fe40003f26110 */
[----:B------:R-:W-:Y:S02]  /*29690*/  IADD3 R141, P5, P2, R147, R110, R52 ;  /* 0x0000006e938d7210 */ /* 0x000fe40007abe034 */
[----:B------:R-:W-:Y:S02]  /*296a0*/  ISETP.GE.U32.AND.EX P0, PT, R115, R152, PT, P0 ;  /* 0x000000987300720c */ /* 0x000fe40003f06100 */
[----:B------:R-:W-:Y:S01]  /*296b0*/  IADD3 R52, P3, PT, R139, R144, RZ ;  /* 0x000000908b347210 */ /* 0x000fe20007f7e0ff */
[----:B------:R-:W-:Y:S01]  /*296c0*/  IMAD.WIDE.U32 R138, R115, 0x3d1, RZ ;  /* 0x000003d1738a7825 */ /* 0x000fe200078e00ff */
[----:B------:R-:W-:-:S02]  /*296d0*/  SEL R105, RZ, 0x1, P0 ;  /* 0x00000001ff697807 */ /* 0x000fc40000000000 */
[----:B------:R-:W-:Y:S01]  /*296e0*/  ISETP.GE.U32.AND P0, PT, R52, R144, PT ;  /* 0x000000903400720c */ /* 0x000fe20003f06070 */
[----:B------:R-:W-:Y:S01]  /*296f0*/  IMAD.X R147, R143, 0x1, R114, P3 ;  /* 0x000000018f937824 */ /* 0x000fe200018e0672 */
[----:B------:R-:W-:Y:S02]  /*29700*/  SEL R108, RZ, 0x1, P1 ;  /* 0x00000001ff6c7807 */ /* 0x000fe40000800000 */
[----:B------:R-:W-:Y:S01]  /*29710*/  IADD3.X R144, PT, PT, RZ, R111, RZ, P5, P2 ;  /* 0x0000006fff907210 */ /* 0x000fe20002fe44ff */
[----:B------:R-:W-:Y:S01]  /*29720*/  IMAD R111, R33, R140, RZ ;  /* 0x0000008c216f7224 */ /* 0x000fe200078e02ff */
[----:B------:R-:W-:Y:S01]  /*29730*/  IADD3 R108, P2, P4, R105, R106, R108 ;  /* 0x0000006a696c7210 */ /* 0x000fe20007c5e06c */
[----:B------:R-:W-:Y:S01]  /*29740*/  IMAD.WIDE.U32 R104, R26, R140, RZ ;  /* 0x0000008c1a687225 */ /* 0x000fe200078e00ff */
[----:B------:R-:W-:Y:S02]  /*29750*/  IADD3 R141, P3, PT, R52, R141, RZ ;  /* 0x0000008d348d7210 */ /* 0x000fe40007f7e0ff */
[----:B------:R-:W-:Y:S01]  /*29760*/  ISETP.GE.U32.AND.EX P0, PT, R147, R143, PT, P0 ;  /* 0x0000008f9300720c */ /* 0x000fe20003f06100 */
[----:B------:R-:W-:Y:S01]  /*29770*/  IMAD R111, R136, R26, R111 ;  /* 0x0000001a886f7224 */ /* 0x000fe200078e026f */
[----:B------:R-:W-:Y:S01]  /*29780*/  ISETP.GE.U32.AND P1, PT, R141, R52, PT ;  /* 0x000000348d00720c */ /* 0x000fe20003f26070 */
[----:B------:R-:W-:Y:S01]  /*29790*/  IMAD.MOV.U32 R52, RZ, RZ, RZ ;  /* 0x000000ffff347224 */ /* 0x000fe200078e00ff */
[----:B------:R-:W-:Y:S01]  /*297a0*/  IADD3.X R145, PT, PT, RZ, R107, RZ, P2, P4 ;  /* 0x0000006bff917210 */ /* 0x000fe200017e84ff */
[----:B------:R-:W-:-:S02]  /*297b0*/  IMAD.IADD R143, R105, 0x1, R111 ;  /* 0x00000001698f7824 */ /* 0x000fc400078e026f */
[----:B------:R-:W-:-:S04]  /*297c0*/  IMAD.WIDE.U32 R110, R53, 0x3d1, RZ ;  /* 0x000003d1356e7825 */ /* 0x000fc800078e00ff */
[----:B------:R-:W-:Y:S01]  /*297d0*/  IMAD.X R110, R147, 0x1, R144, P3 ;  /* 0x00000001936e7824 */ /* 0x000fe200018e0690 */
[----:B------:R-:W-:Y:S01]  /*297e0*/  IADD3 R141, P3, PT, R141, R104, RZ ;  /* 0x000000688d8d7210 */ /* 0x000fe20007f7e0ff */
[----:B------:R-:W-:-:S03]  /*297f0*/  IMAD.WIDE.U32 R106, P2, RZ, R53, R138 ;  /* 0x00000035ff6a7225 */ /* 0x000fc6000784008a */
[----:B------:R-:W-:Y:S01]  /*29800*/  ISETP.GE.U32.AND.EX P1, PT, R110, R147, PT, P1 ;  /* 0x000000936e00720c */ /* 0x000fe20003f26110 */
        /* <DEDUP_REMOVED lines=17> */
[----:B------:R-:W-:Y:S01]  /*29920*/  IMAD.WIDE.U32 R146, R146, R30, R138 ;  /* 0x0000001e92927225 */ /* 0x000fe200078e008a */
[----:B------:R-:W-:Y:S02]  /*29930*/  SEL R145, RZ, 0x1, P1 ;  /* 0x00000001ff917807 */ /* 0x000fe40000800000 */
[----:B------:R-:W-:Y:S01]  /*29940*/  SEL R52, RZ, 0x1, P2 ;  /* 0x00000001ff347807 */ /* 0x000fe20001000000 */
[----:B------:R-:W-:Y:S01]  /*29950*/  IMAD R149, R136, R31, R102 ;  /* 0x0000001f88957224 */ /* 0x000fe200078e0266 */
[----:B------:R-:W-:Y:S01]  /*29960*/  SEL R143, RZ, 0x1, P3 ;  /* 0x00000001ff8f7807 */ /* 0x000fe20001800000 */
[----:B------:R-:W-:Y:S01]  /*29970*/  IMAD.WIDE.U32 R102, R111, 0x3d1, RZ ;  /* 0x000003d16f667825 */ /* 0x000fe200078e00ff */
[----:B------:R-:W-:-:S02]  /*29980*/  IADD3 R145, P0, P1, R145, R112, R53 ;  /* 0x0000007091917210 */ /* 0x000fc4000791e035 */
[----:B------:R-:W-:Y:S01]  /*29990*/  IADD3 R143, P2, P3, R143, R106, R52 ;  /* 0x0000006a8f8f7210 */ /* 0x000fe20007b5e034 */
[----:B------:R-:W-:Y:S01]  /*299a0*/  IMAD.WIDE.U32 R52, R31, R140, RZ ;  /* 0x0000008c1f347225 */ /* 0x000fe200078e00ff */
[----:B------:R-:W-:Y:S02]  /*299b0*/  IADD3.X R144, PT, PT, RZ, R113, RZ, P0, P1 ;  /* 0x00000071ff907210 */ /* 0x000fe400007e24ff */
[----:B------:R-:W-:Y:S01]  /*299c0*/  IADD3.X R141, PT, PT, RZ, R107, RZ, P2, P3 ;  /* 0x0000006bff8d7210 */ /* 0x000fe200017e64ff */
[----:B------:R-:W-:Y:S01]  /*299d0*/  IMAD.WIDE.U32.X R106, RZ, R115, R104, P4 ;  /* 0x00000073ff6a7225 */ /* 0x000fe200020e0468 */
[----:B------:R-:W-:Y:S02]  /*299e0*/  IADD3 R114, P0, PT, R145, R52, RZ ;  /* 0x0000003491727210 */ /* 0x000fe40007f1e0ff */
[----:B------:R-:W-:Y:S01]  /*299f0*/  SEL R148, RZ, 0x1, P5 ;  /* 0x00000001ff947807 */ /* 0x000fe20002800000 */
[----:B------:R-:W-:Y:S01]  /*29a00*/  IMAD.IADD R113, R53, 0x1, R149 ;  /* 0x0000000135717824 */ /* 0x000fe200078e0295 */
[----:B------:R-:W-:Y:S01]  /*29a10*/  ISETP.GE.U32.AND P6, PT, R146, R138, PT ;  /* 0x0000008a9200720c */ /* 0x000fe20003fc6070 */
[----:B------:R-:W-:-:S04]  /*29a20*/  IMAD.WIDE.U32 R104, R110, 0x3d1, RZ ;  /* 0x000003d16e687825 */ /* 0x000fc800078e00ff */
        /* <DEDUP_REMOVED lines=52> */
[----:B------:R-:W-:Y:S01]  /*29d70*/  ISETP.LT.U32.OR.EX P0, PT, R140, R137, P6, P0 ;  /* 0x000000898c00720c */ /* 0x000fe20003701500 */
[----:B------:R-:W-:Y:S01]  /*29d80*/  IMAD.MOV.U32 R137, RZ, RZ, R146 ;  /* 0x000000ffff897224 */ /* 0x000fe200078e0092 */
[----:B------:R-:W-:-:S02]  /*29d90*/  IADD3.X R113, PT, PT, RZ, R53, RZ, P1, P5 ;  /* 0x00000035ff717210 */ /* 0x000fc40000fea4ff */
[----:B------:R-:W-:Y:S02]  /*29da0*/  IADD3 R102, P1, P5, R139, R111, R102 ;  /* 0x0000006f8b667210 */ /* 0x000fe40007d3e066 */
[----:B------:R-:W-:Y:S01]  /*29db0*/  SEL R147, RZ, 0x1, !P0 ;  /* 0x00000001ff937807 */ /* 0x000fe20004000000 */
[----:B------:R-:W-:Y:S01]  /*29dc0*/  IMAD.WIDE.U32 R52, R113, 0x3d1, RZ ;  /* 0x000003d171347825 */ /* 0x000fe200078e00ff */
[C---:B------:R-:W-:Y:S02]  /*29dd0*/  IADD3.X R106, PT, PT, R149.reuse, R143, RZ, P1, P5 ;  /* 0x0000008f956a7210 */ /* 0x040fe40000fea4ff */
[----:B------:R-:W-:Y:S02]  /*29de0*/  ISETP.EQ.U32.AND P6, PT, R102, R111, PT ;  /* 0x0000006f6600720c */ /* 0x000fe40003fc2070 */
[----:B------:R-:W-:Y:S02]  /*29df0*/  ISETP.GE.U32.AND.EX P2, PT, R149, R108, PT, P2 ;  /* 0x0000006c9500720c */ /* 0x000fe40003f46120 */
[----:B------:R-:W-:-:S02]  /*29e00*/  IADD3 R147, P4, P5, R147, R102, R134 ;  /* 0x0000006693937210 */ /* 0x000fc40007d9e086 */
[----:B------:R-:W-:Y:S01]  /*29e10*/  ISETP.LT.U32.AND P1, PT, R102, R111, PT ;  /* 0x0000006f6600720c */ /* 0x000fe20003f21070 */
[----:B------:R-:W-:Y:S01]  /*29e20*/  IMAD.WIDE.U32 R102, R109, 0x3d1, RZ ;  /* 0x000003d16d667825 */ /* 0x000fe200078e00ff */
        /* <DEDUP_REMOVED lines=50> */
.L_x_384:
        /* <DEDUP_REMOVED lines=34> */
.L_x_383:
[----:B------:R-:W-:Y:S05]  /*2a370*/  BSYNC.RECONVERGENT B1 ;  /* 0x0000000000017941 */ /* 0x000fea0003800200 */
.L_x_382:
        /* <DEDUP_REMOVED lines=20> */
[----:B------:R-:W-:Y:S02]  /*2a4c0*/  IADD3 R117, P5, P6, R116, R120, -R127 ;  /* 0x0000007874757210 */ /* 0x000fe40007ebe87f */
[----:B------:R-:W-:Y:S02]  /*2a4d0*/  IADD3 R119, P1, PT, R119, -R126, RZ ;  /* 0x8000007e77777210 */ /* 0x000fe40007f3e0ff */
[----:B------:R-:W-:Y:S02]  /*2a4e0*/  IADD3 R115, P3, P4, R114, R133, -R124 ;  /* 0x0000008572737210 */ /* 0x000fe40007c7e87c */
        /* <DEDUP_REMOVED lines=29> */
.L_x_386:
[----:B------:R-:W-:Y:S05]  /*2a6c0*/  BSYNC.RECONVERGENT B1 ;  /* 0x0000000000017941 */ /* 0x000fea0003800200 */
.L_x_385:
        /* <DEDUP_REMOVED lines=10> */
[----:B------:R-:W-:Y:S02]  /*2a770*/  ISETP.NE.U32.AND P1, PT, R145, R94, PT ;  /* 0x0000005e9100720c */ /* 0x000fe40003f25070 */
[----:B------:R-:W-:Y:S02]  /*2a780*/  ISETP.LT.U32.OR.EX P2, PT, R103, R52, P2, P3 ;  /* 0x000000346700720c */ /* 0x000fe40001741530 */
[----:B------:R-:W-:Y:S02]  /*2a790*/  ISETP.GE.U32.AND P0, PT, R141, R100, PT ;  /* 0x000000648d00720c */ /* 0x000fe40003f06070 */
[----:B------:R-:W-:Y:S02]  /*2a7a0*/  SEL R105, RZ, 0x1, !P2 ;  /* 0x00000001ff697807 */ /* 0x000fe40005000000 */
[----:B------:R-:W-:Y:S02]  /*2a7b0*/  ISETP.LT.U32.AND P4, PT, R137, R96, PT ;  /* 0x000000608900720c */ /* 0x000fe40003f81070 */
[----:B------:R-:W-:-:S02]  /*2a7c0*/  LOP3.LUT R106, R146, R105, RZ, 0xfc, !PT ;  /* 0x00000069926a7212 */ /* 0x000fc400078efcff */
[----:B------:R-:W-:Y:S02]  /*2a7d0*/  ISETP.NE.AND.EX P1, PT, R140, R95, PT, P1 ;  /* 0x0000005f8c00720c */ /* 0x000fe40003f25310 */
[----:B------:R-:W-:Y:S02]  /*2a7e0*/  SHF.L.U64.HI R133, R115, 0x1, R114 ;  /* 0x0000000173857819 */ /* 0x000fe40000010272 */
[----:B------:R-:W-:Y:S02]  /*2a7f0*/  ISETP.EQ.U32.AND P5, PT, R106, R115, PT ;  /* 0x000000736a00720c */ /* 0x000fe40003fa2070 */
[----:B------:R-:W-:Y:S02]  /*2a800*/  ISETP.LT.U32.AND P6, PT, R145, R94, PT ;  /* 0x0000005e9100720c */ /* 0x000fe40003fc1070 */
[----:B------:R-:W-:Y:S02]  /*2a810*/  ISETP.GE.U32.AND.EX P0, PT, R136, R101, PT, P0 ;  /* 0x000000658800720c */ /* 0x000fe40003f06100 */
[----:B------:R-:W-:-:S02]  /*2a820*/  ISETP.LT.U32.AND.EX P4, PT, R138, R97, !P1, P4 ;  /* 0x000000618a00720c */ /* 0x000fc40004f81140 */
[----:B------:R-:W-:Y:S02]  /*2a830*/  ISETP.EQ.AND.EX P2, PT, R133, R114, P2, P5 ;  /* 0x000000728500720c */ /* 0x000fe40001742350 */
[----:B------:R-:W-:Y:S02]  /*2a840*/  ISETP.LT.U32.AND P5, PT, R106, R115, PT ;  /* 0x000000736a00720c */ /* 0x000fe40003fa1070 */
[----:B------:R-:W-:Y:S02]  /*2a850*/  ISETP.EQ.U32.AND P1, PT, R147, R98, PT ;  /* 0x000000629300720c */ /* 0x000fe40003f22070 */
[----:B------:R-:W-:Y:S02]  /*2a860*/  ISETP.LT.U32.OR.EX P4, PT, R140, R95, P4, P6 ;  /* 0x0000005f8c00720c */ /* 0x000fe40002781560 */
[----:B------:R-:W-:Y:S02]  /*2a870*/  ISETP.LT.U32.OR.EX P2, PT, R133, R114, P2, P5 ;  /* 0x000000728500720c */ /* 0x000fe40001741550 */
[----:B------:R-:W-:-:S02]  /*2a880*/  LOP3.LUT R10, R10, 0xfffffff7, RZ, 0xc0, !PT ;  /* 0xfffffff70a0a7812 */ /* 0x000fc400078ec0ff */
[-C--:B------:R-:W-:Y:S02]  /*2a890*/  ISETP.EQ.AND.EX P1, PT, R144, R99.reuse, P4, P1 ;  /* 0x000000639000720c */ /* 0x080fe40002722310 */
[----:B------:R-:W-:Y:S02]  /*2a8a0*/  ISETP.LT.U32.AND P5, PT, R147, R98, PT ;  /* 0x000000629300720c */ /* 0x000fe40003fa1070 */
[----:B------:R-:W-:Y:S02]  /*2a8b0*/  SEL R105, RZ, 0x1, !P2 ;  /* 0x00000001ff697807 */ /* 0x000fe40005000000 */
[----:B------:R-:W-:Y:S02]  /*2a8c0*/  @P6 LOP3.LUT R10, R10, 0x8, RZ, 0xfc, !PT ;  /* 0x000000080a0a6812 */ /* 0x000fe400078efcff */
[----:B------:R-:W-:Y:S02]  /*2a8d0*/  @P0 ISETP.NE.U32.AND P4, PT, R141, R100, PT ;  /* 0x000000648d00020c */ /* 0x000fe40003f85070 */
[----:B------:R-:W-:-:S02]  /*2a8e0*/  ISETP.LT.U32.OR.EX P6, PT, R144, R99, P1, P5 ;  /* 0x000000639000720c */ /* 0x000fc40000fc1550 */
[----:B------:R-:W-:Y:S02]  /*2a8f0*/  LOP3.LUT R102, R120, R105, RZ, 0xfc, !PT ;  /* 0x0000006978667212 */ /* 0x000fe400078efcff */
[----:B------:R-:W-:Y:S02]  /*2a900*/  PLOP3.LUT P1, PT, PT, PT, PT, 0x8, 0x80 ;  /* 0x000000000080781c */ /* 0x000fe40003f2e170 */
[----:B------:R-:W-:Y:S02]  /*2a910*/  @P0 ISETP.NE.OR.EX P1, PT, R136, R101, !P6, P4 ;  /* 0x000000658800020c */ /* 0x000fe40007725740 */
[----:B------:R-:W-:Y:S02]  /*2a920*/  SHF.L.U64.HI R112, R117, 0x1, R116 ;  /* 0x0000000175707819 */ /* 0x000fe40000010274 */
[----:B------:R-:W-:Y:S02]  /*2a930*/  ISETP.GE.U32.AND P4, PT, R102, R117, PT ;  /* 0x000000756600720c */ /* 0x000fe40003f86070 */
[----:B------:R-:W-:-:S02]  /*2a940*/  PLOP3.LUT P0, PT, PT, PT, PT, 0x80, 0x8 ;  /* 0x000000000008781c */ /* 0x000fc40003f0f070 */
[----:B------:R-:W-:Y:S02]  /*2a950*/  ISETP.GE.U32.AND.EX P4, PT, R112, R116, PT, P4 ;  /* 0x000000747000720c */ /* 0x000fe40003f86140 */
[----:B------:R-:W-:Y:S02]  /*2a960*/  SHF.L.U64.HI R104, R119, 0x1, R118 ;  /* 0x0000000177687819 */ /* 0x000fe40000010276 */
[----:B------:R-:W-:Y:S02]  /*2a970*/  LOP3.LUT R10, R10, 0xffffffef, RZ, 0xc0, !PT ;  /* 0xffffffef0a0a7812 */ /* 0x000fe400078ec0ff */
[----:B------:R-:W-:Y:S02]  /*2a980*/  LOP3.LUT R105, R120, R105, RZ, 0xfc, !PT ;  /* 0x0000006978697212 */ /* 0x000fe400078efcff */
[----:B------:R-:W-:Y:S02]  /*2a990*/  @P6 LOP3.LUT R10, R10, 0x10, RZ, 0xfc, !PT ;  /* 0x000000100a0a6812 */ /* 0x000fe400078efcff */
[----:B------:R-:W-:-:S02]  /*2a9a0*/  ISETP.EQ.U32.AND P6, PT, R106, R98, PT ;  /* 0x000000626a00720c */ /* 0x000fc40003fc2070 */
[----:B------:R-:W-:Y:S02]  /*2a9b0*/  LOP3.LUT R10, R10, 0xfffffffe, RZ, 0xc0, !PT ;  /* 0xfffffffe0a0a7812 */ /* 0x000fe400078ec0ff */
[----:B------:R-:W-:-:S04]  /*2a9c0*/  @P4 ISETP.EQ.U32.AND P5, PT, R102, R117, PT ;  /* 0x000000756600420c */ /* 0x000fc80003fa2070 */
[----:B------:R-:W-:Y:S02]  /*2a9d0*/  @P4 ISETP.EQ.AND.EX P0, PT, R112, R116, P2, P5 ;  /* 0x000000747000420c */ /* 0x000fe40001702350 */
[----:B------:R-:W-:Y:S02]  /*2a9e0*/  ISETP.NE.U32.AND P4, PT, R134, R94, PT ;  /* 0x0000005e8600720c */ /* 0x000fe40003f85070 */
[----:B------:R-:W-:Y:S02]  /*2a9f0*/  ISETP.LT.U32.AND P5, PT, R107, R96, PT ;  /* 0x000000606b00720c */ /* 0x000fe40003fa1070 */
[----:B------:R-:W-:Y:S02]  /*2aa00*/  ISETP.NE.AND.EX P4, PT, R103, R95, PT, P4 ;  /* 0x0000005f6700720c */ /* 0x000fe40003f85340 */
[----:B------:R-:W-:Y:S02]  /*2aa10*/  ISETP.LT.U32.AND P2, PT, R106, R98, PT ;  /* 0x000000626a00720c */ /* 0x000fe40003f41070 */
[----:B------:R-:W-:-:S02]  /*2aa20*/  ISETP.LT.U32.AND.EX P4, PT, R104, R97, !P4, P5 ;  /* 0x000000616800720c */ /* 0x000fc40006781150 */
[----:B------:R-:W-:-:S04]  /*2aa30*/  ISETP.LT.U32.AND P5, PT, R134, R94, PT ;  /* 0x0000005e8600720c */ /* 0x000fc80003fa1070 */
[----:B------:R-:W-:-:S04]  /*2aa40*/  ISETP.LT.U32.OR.EX P4, PT, R103, R95, P4, P5 ;  /* 0x0000005f6700720c */ /* 0x000fc80002781550 */
[----:B------:R-:W-:-:S04]  /*2aa50*/  ISETP.EQ.AND.EX P4, PT, R133, R99, P4, P6 ;  /* 0x000000638500720c */ /* 0x000fc80002782360 */
[----:B------:R-:W-:Y:S02]  /*2aa60*/  ISETP.LT.U32.OR.EX P6, PT, R133, R99, P4, P2 ;  /* 0x000000638500720c */ /* 0x000fe400027c1520 */
[----:B------:R-:W-:Y:S02]  /*2aa70*/  ISETP.GE.U32.AND P4, PT, R105, R100, PT ;  /* 0x000000646900720c */ /* 0x000fe40003f86070 */
[----:B------:R-:W-:Y:S02]  /*2aa80*/  PLOP3.LUT P2, PT, PT, PT, PT, 0x8, 0x80 ;  /* 0x000000000080781c */ /* 0x000fe40003f4e170 */
[----:B------:R-:W-:-:S07]  /*2aa90*/  ISETP.GE.U32.AND.EX P4, PT, R112, R101, PT, P4 ;  /* 0x000000657000720c */ /* 0x000fce0003f86140 */
[----:B------:R-:W-:-:S06]  /*2aaa0*/  @P6 LOP3.LUT R10, R10, 0x1, RZ, 0xfc, !PT ;  /* 0x000000010a0a6812 */ /* 0x000fcc00078efcff */
[----:B------:R-:W-:Y:S05]  /*2aab0*/  @!P4 BRA `(.L_x_388) ;  /* 0x000000000038c947 */ /* 0x000fea0003800000 */
        /* <DEDUP_REMOVED lines=14> */
.L_x_388:
[----:B------:R-:W-:Y:S05]  /*2aba0*/  BSYNC.RECONVERGENT B1 ;  /* 0x0000000000017941 */ /* 0x000fea0003800200 */
.L_x_387:
[----:B------:R-:W-:Y:S01]  /*2abb0*/  ISETP.GE.U32.AND P4, PT, R107, R96, PT ;  /* 0x000000606b00720c */ /* 0x000fe20003f86070 */
[----:B------:R-:W-:Y:S01]  /*2abc0*/  BSSY.RECONVERGENT B1, `(.L_x_389) ;  /* 0x00001de000017945 */ /* 0x000fe20003800200 */
[----:B------:R-:W-:Y:S02]  /*2abd0*/  PLOP3.LUT P0, PT, P0, P2, PT, 0xf8, 0x8f ;  /* 0x00000000008f781c */ /* 0x000fe40000705f70 */
[----:B------:R-:W-:Y:S02]  /*2abe0*/  ISETP.GE.U32.AND.EX P4, PT, R104, R97, PT, P4 ;  /* 0x000000616800720c */ /* 0x000fe40003f86140 */
[----:B------:R-:W-:Y:S02]  /*2abf0*/  SEL R132, R96, RZ, P0 ;  /* 0x000000ff60847207 */ /* 0x000fe40000000000 */
[----:B------:R-:W-:Y:S02]  /*2ac00*/  SEL R105, RZ, 0x1, P4 ;  /* 0x00000001ff697807 */ /* 0x000fe40002000000 */
[----:B------:R-:W-:-:S02]  /*2ac10*/  ISETP.EQ.U32.AND P6, PT, R134, R94, PT ;  /* 0x0000005e8600720c */ /* 0x000fc40003fc2070 */
[----:B------:R-:W-:Y:S02]  /*2ac20*/  IADD3 R105, P2, PT, R105, R94, RZ ;  /* 0x0000005e69697210 */ /* 0x000fe40007f5e0ff */
[----:B------:R-:W-:Y:S02]  /*2ac30*/  SEL R156, R97, RZ, P0 ;  /* 0x000000ff619c7207 */ /* 0x000fe40000000000 */
[----:B------:R-:W-:Y:S01]  /*2ac40*/  ISETP.EQ.AND.EX P6, PT, R103, R95, !P4, P6 ;  /* 0x0000005f6700720c */ /* 0x000fe200067c2360 */
[----:B------:R-:W-:Y:S01]  /*2ac50*/  IMAD.X R142, RZ, RZ, R95, P2 ;  /* 0x000000ffff8e7224 */ /* 0x000fe200010e065f */
[----:B------:R-:W-:Y:S02]  /*2ac60*/  IADD3 R132, P2, PT, -R132, R107, RZ ;  /* 0x0000006b84847210 */ /* 0x000fe40007f5e1ff */
[----:B------:R-:W-:Y:S02]  /*2ac70*/  ISETP.NE.U32.AND P4, PT, R134, R53, PT ;  /* 0x000000358600720c */ /* 0x000fe40003f85070 */
[----:B------:R-:W-:Y:S01]  /*2ac80*/  SEL R105, R105, RZ, P0 ;  /* 0x000000ff69697207 */ /* 0x000fe20000000000 */
[----:B------:R-:W-:Y:S01]  /*2ac90*/  IMAD.X R156, R104, 0x1, ~R156, P2 ;  /* 0x00000001689c7824 */ /* 0x000fe200010e0e9c */
[----:B------:R-:W-:-:S02]  /*2aca0*/  ISETP.NE.AND.EX P4, PT, R103, R52, PT, P4 ;  /* 0x000000346700720c */ /* 0x000fc40003f85340 */
[----:B------:R-:W-:Y:S01]  /*2acb0*/  IADD3 R134, P2, PT, R134, -R105, RZ ;  /* 0x8000006986867210 */ /* 0x000fe20007f5e0ff */
[-C--:B------:R-:W-:Y:S01]  /*2acc0*/  IMAD.WIDE.U32 R122, R156, R132.reuse, RZ ;  /* 0x000000849c7a7225 */ /* 0x080fe200078e00ff */
[----:B------:R-:W-:Y:S02]  /*2acd0*/  SEL R142, R142, RZ, P0 ;  /* 0x000000ff8e8e7207 */ /* 0x000fe40000000000 */
[----:B------:R-:W-:Y:S01]  /*2ace0*/  ISETP.LT.AND P4, PT, R118, RZ, !P4 ;  /* 0x000000ff7600720c */ /* 0x000fe20006781270 */
[----:B------:R-:W-:Y:S01]  /*2acf0*/  IMAD.WIDE.U32 R150, R134, R132, RZ ;  /* 0x0000008486967225 */ /* 0x000fe200078e00ff */
[C---:B------:R-:W-:Y:S02]  /*2ad00*/  ISETP.LT.U32.OR.EX P6, PT, R103.reuse, R95, P6, P5 ;  /* 0x0000005f6700720c */ /* 0x040fe400037c1550 */
[C---:B------:R-:W-:Y:S01]  /*2ad10*/  ISETP.LT.U32.OR.EX P3, PT, R103.reuse, R52, P4, P3 ;  /* 0x000000346700720c */ /* 0x040fe20002761530 */
[----:B------:R-:W-:Y:S01]  /*2ad20*/  IMAD.X R142, R103, 0x1, ~R142, P2 ;  /* 0x00000001678e7824 */ /* 0x000fe200010e0e8e */
[----:B------:R-:W-:Y:S01]  /*2ad30*/  SEL R135, RZ, 0x1, !P6 ;  /* 0x00000001ff877807 */ /* 0x000fe20007000000 */
[----:B------:R-:W-:Y:S01]  /*2ad40*/  IMAD.WIDE.U32 R122, P2, R132, R156, R122 ;  /* 0x0000009c847a7225 */ /* 0x000fe2000784007a */
[----:B------:R-:W-:-:S02]  /*2ad50*/  SEL R107, RZ, 0x1, !P3 ;  /* 0x00000001ff6b7807 */ /* 0x000fc40005800000 */
[----:B------:R-:W-:Y:S01]  /*2ad60*/  LOP3.LUT R10, R10, 0xfffffffb, RZ, 0xc0, !PT ;  /* 0xfffffffb0a0a7812 */ /* 0x000fe200078ec0ff */
[----:B------:R-:W-:Y:S01]  /*2ad70*/  IMAD.WIDE.U32 R102, R132, R132, RZ ;  /* 0x0000008484667225 */ /* 0x000fe200078e00ff */
[----:B------:R-:W-:Y:S02]  /*2ad80*/  LOP3.LUT R146, R146, R107, RZ, 0xfc, !PT ;  /* 0x0000006b92927212 */ /* 0x000fe400078efcff */
[----:B------:R-:W-:Y:S01]  /*2ad90*/  P2R R148, PR, RZ, 0x2 ;  /* 0x00000002ff947803 */ /* 0x000fe20000000000 */
[----:B------:R-:W-:Y:S01]  /*2ada0*/  IMAD.X R105, RZ, RZ, RZ, P2 ;  /* 0x000000ffff697224 */ /* 0x000fe200010e06ff */
[----:B------:R-:W-:Y:S01]  /*2adb0*/  IADD3 RZ, P2, PT, R103, R122, RZ ;  /* 0x0000007a67ff7210 */ /* 0x000fe20007f5e0ff */
[----:B------:R-:W-:-:S04]  /*2adc0*/  IMAD.WIDE.U32 R102, R142, R132, RZ ;  /* 0x000000848e667225 */ /* 0x000fc800078e00ff */
[----:B------:R-:W-:-:S04]  /*2add0*/  IMAD.MOV.U32 R104, RZ, RZ, R123 ;  /* 0x000000ffff687224 */ /* 0x000fc800078e007b */
[----:B------:R-:W-:-:S04]  /*2ade0*/  IMAD.WIDE.U32.X R104, R156, R156, R104, P2 ;  /* 0x0000009c9c687225 */ /* 0x000fc800010e0468 */
[----:B------:R-:W-:Y:S01]  /*2adf0*/  IMAD.WIDE.U32 R102, P2, R156, R134, R102 ;  /* 0x000000869c667225 */ /* 0x000fe20007840066 */
[----:B------:R-:W-:-:S03]  /*2ae00*/  IADD3 R123, P5, PT, R104, R150, RZ ;  /* 0x00000096687b7210 */ /* 0x000fc60007fbe0ff */
[----:B------:R-:W-:Y:S01]  /*2ae10*/  IMAD.X R111, RZ, RZ, RZ, P2 ;  /* 0x000000ffff6f7224 */ /* 0x000fe200010e06ff */
[----:B------:R-:W-:Y:S01]  /*2ae20*/  IADD3 R139, P4, PT, R151, R102, RZ ;  /* 0x00000066978b7210 */ /* 0x000fe20007f9e0ff */
[----:B------:R-:W-:-:S04]  /*2ae30*/  IMAD.MOV.U32 R110, RZ, RZ, R103 ;  /* 0x000000ffff6e7224 */ /* 0x000fc800078e0067 */
[----:B------:R-:W-:Y:S01]  /*2ae40*/  IMAD.X R102, R139, 0x1, R105, P5 ;  /* 0x000000018b667824 */ /* 0x000fe200028e0669 */
[----:B------:R-:W-:Y:S01]  /*2ae50*/  IADD3 R135, P5, PT, R135, R98, RZ ;  /* 0x0000006287877210 */ /* 0x000fe20007fbe0ff */
[----:B------:R-:W-:-:S03]  /*2ae60*/  IMAD.WIDE.U32 R104, R156, R134, RZ ;  /* 0x000000869c687225 */ /* 0x000fc600078e00ff */
[----:B------:R-:W-:Y:S01]  /*2ae70*/  SEL R135, R135, RZ, P0 ;  /* 0x000000ff87877207 */ /* 0x000fe20000000000 */
[----:B------:R-:W-:Y:S02]  /*2ae80*/  IMAD.X R106, RZ, RZ, R99, P5 ;  /* 0x000000ffff6a7224 */ /* 0x000fe400028e0663 */
[----:B------:R-:W-:-:S03]  /*2ae90*/  IMAD.WIDE.U32 R104, P5, R132, R142, R104 ;  /* 0x0000008e84687225 */ /* 0x000fc600078a0068 */
[----:B------:R-:W-:Y:S01]  /*2aea0*/  SEL R106, R106, RZ, P0 ;  /* 0x000000ff6a6a7207 */ /* 0x000fe20000000000 */
[----:B------:R-:W-:Y:S01]  /*2aeb0*/  IMAD.X R109, RZ, RZ, RZ, P5 ;  /* 0x000000ffff6d7224 */ /* 0x000fe200028e06ff */
[----:B------:R-:W-:Y:S01]  /*2aec0*/  IADD3 R135, P5, PT, -R135, R146, RZ ;  /* 0x0000009287877210 */ /* 0x000fe20007fbe1ff */
[----:B------:R-:W-:Y:S02]  /*2aed0*/  IMAD.MOV.U32 R108, RZ, RZ, R105 ;  /* 0x000000ffff6c7224 */ /* 0x000fe400078e0069 */
[----:B------:R-:W-:-:S04]  /*2aee0*/  IMAD.WIDE.U32.X R110, R156, R142, R110, P4 ;  /* 0x0000008e9c6e7225 */ /* 0x000fc800020e046e */
[----:B------:R-:W-:Y:S02]  /*2aef0*/  IMAD.X R149, R133, 0x1, ~R106, P5 ;  /* 0x0000000185957824 */ /* 0x000fe400028e0e6a */
[----:B------:R-:W-:-:S05]  /*2af00*/  IMAD.WIDE.U32 R106, R132, R134, RZ ;  /* 0x00000086846a7225 */ /* 0x000fca00078e00ff */
[----:B------:R-:W-:Y:S01]  /*2af10*/  IADD3 RZ, P5, PT, R107, R104, RZ ;  /* 0x000000686bff7210 */ /* 0x000fe20007fbe0ff */
[----:B------:R-:W-:-:S04]  /*2af20*/  IMAD.WIDE.U32 R106, R149, R132, RZ ;  /* 0x00000084956a7225 */ /* 0x000fc800078e00ff */
[C---:B------:R-:W-:Y:S01]  /*2af30*/  IMAD.WIDE.U32.X R108, R156.reuse, R142, R108, P5 ;  /* 0x0000008e9c6c7225 */ /* 0x040fe200028e046c */
[CC--:B------:R-:W-:Y:S02]  /*2af40*/  ISETP.GE.U32.AND P5, PT, R123.reuse, R150.reuse, PT ;  /* 0x000000967b00720c */ /* 0x0c0fe40003fa6070 */
[----:B------:R-:W-:Y:S01]  /*2af50*/  IADD3 R150, P2, PT, R123, R150, RZ ;  /* 0x000000967b967210 */ /* 0x000fe20007f5e0ff */
[----:B------:R-:W-:Y:S01]  /*2af60*/  IMAD.WIDE.U32 R106, P6, R156, R135, R106 ;  /* 0x000000879c6a7225 */ /* 0x000fe200078c006a */
[----:B------:R-:W-:-:S03]  /*2af70*/  ISETP.GE.U32.AND.EX P5, PT, R102, R139, PT, P5 ;  /* 0x0000008b6600720c */ /* 0x000fc60003fa6150 */
[----:B------:R-:W-:Y:S01]  /*2af80*/  IMAD.X R139, R102, 0x1, R139, P2 ;  /* 0x00000001668b7824 */ /* 0x000fe200010e068b */
[----:B------:R-:W-:Y:S01]  /*2af90*/  ISETP.GE.U32.AND P2, PT, R150, R123, PT ;  /* 0x0000007b9600720c */ /* 0x000fe20003f46070 */
[----:B------:R-:W-:Y:S01]  /*2afa0*/  IMAD.WIDE.U32 R104, R135, R132, RZ ;  /* 0x0000008487687225 */ /* 0x000fe200078e00ff */
[----:B------:R-:W-:Y:S02]  /*2afb0*/  SEL R121, RZ, 0x1, P5 ;  /* 0x00000001ff797807 */ /* 0x000fe40002800000 */
[----:B------:R-:W-:Y:S01]  /*2afc0*/  ISETP.GE.U32.AND.EX P2, PT, R139, R102, PT, P2 ;  /* 0x000000668b00720c */ /* 0x000fe20003f46120 */
[----:B------:R-:W-:Y:S01]  /*2afd0*/  IMAD.WIDE.U32 R102, R142, R134, RZ ;  /* 0x000000868e667225 */ /* 0x000fe200078e00ff */
[----:B------:R-:W-:Y:S02]  /*2afe0*/  IADD3 R106, P1, PT, R105, R106, RZ ;  /* 0x0000006a696a7210 */ /* 0x000fe40007f3e0ff */
[----:B------:R-:W-:Y:S02]  /*2aff0*/  @P6 LOP3.LUT R10, R10, 0x4, RZ, 0xfc, !PT ;  /* 0x000000040a0a6812 */ /* 0x000fe400078efcff */
[----:B------:R-:W-:-:S02]  /*2b000*/  IADD3 R121, P5, P6, R104, R108, R121 ;  /* 0x0000006c68797210 */ /* 0x000fc40007ebe079 */
[----:B------:R-:W-:Y:S01]  /*2b010*/  SEL R105, RZ, 0x1, P2 ;  /* 0x00000001ff697807 */ /* 0x000fe20001000000 */
[----:B------:R-:W-:Y:S01]  /*2b020*/  IMAD.WIDE.U32 R102, P2, R134, R142, R102 ;  /* 0x0000008e86667225 */ /* 0x000fe20007840066 */
[----:B------:R-:W-:-:S03]  /*2b030*/  IADD3.X R113, PT, PT, R106, R109, RZ, P5, P6 ;  /* 0x0000006d6a717210 */ /* 0x000fc60002fec4ff */
[----:B------:R-:W-:-:S05]  /*2b040*/  IMAD.WIDE.U32 R108, R134, R134, RZ ;  /* 0x00000086866c7225 */ /* 0x000fca00078e00ff */
[----:B------:R-:W-:Y:S01]  /*2b050*/  IADD3 R151, P4, PT, R109, R102, RZ ;  /* 0x000000666d977210 */ /* 0x000fe20007f9e0ff */
[----:B------:R-:W-:Y:S01]  /*2b060*/  IMAD.X R109, RZ, RZ, RZ, P2 ;  /* 0x000000ffff6d7224 */ /* 0x000fe200010e06ff */
[----:B------:R-:W-:-:S05]  /*2b070*/  IADD3 R123, P5, PT, R121, R108, RZ ;  /* 0x0000006c797b7210 */ /* 0x000fca0007fbe0ff */
[----:B------:R-:W-:Y:S01]  /*2b080*/  IMAD.X R102, R151, 0x1, R113, P5 ;  /* 0x0000000197667824 */ /* 0x000fe200028e0671 */
[----:B------:R-:W-:-:S04]  /*2b090*/  IADD3 R105, P5, P6, R123, R110, R105 ;  /* 0x0000006e7b697210 */ /* 0x000fc80007ebe069 */
[----:B------:R-:W-:Y:S02]  /*2b0a0*/  IADD3.X R143, PT, PT, R102, R111, RZ, P5, P6 ;  /* 0x0000006f668f7210 */ /* 0x000fe40002fec4ff */
[-C--:B------:R-:W-:Y:S02]  /*2b0b0*/  ISETP.EQ.U32.AND P5, PT, R146, R115.reuse, PT ;  /* 0x000000739200720c */ /* 0x080fe40003fa2070 */
[----:B------:R-:W-:Y:S02]  /*2b0c0*/  LOP3.LUT P6, RZ, R10, 0x1, RZ, 0xc0, !PT ;  /* 0x000000010aff7812 */ /* 0x000fe400078cc0ff */
[----:B------:R-:W-:Y:S02]  /*2b0d0*/  ISETP.EQ.AND.EX P5, PT, R133, R114, P3, P5 ;  /* 0x000000728500720c */ /* 0x000fe40001fa2350 */
[----:B------:R-:W-:Y:S02]  /*2b0e0*/  ISETP.LT.U32.AND P3, PT, R146, R115, PT ;  /* 0x000000739200720c */ /* 0x000fe40003f61070 */
[----:B------:R-:W-:-:S02]  /*2b0f0*/  ISETP.GE.U32.AND P2, PT, R105, R123, PT ;  /* 0x0000007b6900720c */ /* 0x000fc40003f46070 */
[----:B------:R-:W-:Y:S02]  /*2b100*/  ISETP.LT.U32.OR.EX P3, PT, R133, R114, P5, P3 ;  /* 0x000000728500720c */ /* 0x000fe40002f61530 */
[----:B------:R-:W-:Y:S02]  /*2b110*/  SEL R133, RZ, 0x1, !P6 ;  /* 0x00000001ff857807 */ /* 0x000fe40007000000 */
[----:B------:R-:W-:Y:S02]  /*2b120*/  SEL R153, RZ, 0x1, !P3 ;  /* 0x00000001ff997807 */ /* 0x000fe40005800000 */
[----:B------:R-:W-:Y:S02]  /*2b130*/  IADD3 R133, P5, PT, R133, R100, RZ ;  /* 0x0000006485857210 */ /* 0x000fe40007fbe0ff */
[----:B------:R-:W-:Y:S02]  /*2b140*/  LOP3.LUT R120, R120, R153, RZ, 0xfc, !PT ;  /* 0x0000009978787212 */ /* 0x000fe400078efcff */
[----:B------:R-:W-:Y:S01]  /*2b150*/  SEL R133, R133, RZ, P0 ;  /* 0x000000ff85857207 */ /* 0x000fe20000000000 */
[----:B------:R-:W-:Y:S01]  /*2b160*/  IMAD.X R111, RZ, RZ, R101, P5 ;  /* 0x000000ffff6f7224 */ /* 0x000fe200028e0665 */
[----:B------:R-:W-:-:S02]  /*2b170*/  ISETP.GE.U32.AND.EX P2, PT, R143, R102, PT, P2 ;  /* 0x000000668f00720c */ /* 0x000fc40003f46120 */
[----:B------:R-:W-:Y:S02]  /*2b180*/  LOP3.LUT P6, RZ, R10, 0x4, RZ, 0xc0, !PT ;  /* 0x000000040aff7812 */ /* 0x000fe400078cc0ff */
[----:B------:R-:W-:Y:S02]  /*2b190*/  SEL R111, R111, RZ, P0 ;  /* 0x000000ff6f6f7207 */ /* 0x000fe40000000000 */
[----:B------:R-:W-:Y:S01]  /*2b1a0*/  ISETP.GE.U32.AND P0, PT, R123, R108, PT ;  /* 0x0000006c7b00720c */ /* 0x000fe20003f06070 */
[----:B------:R-:W-:Y:S01]  /*2b1b0*/  IMAD.MOV.U32 R108, RZ, RZ, R103 ;  /* 0x000000ffff6c7224 */ /* 0x000fe200078e0067 */
[----:B------:R-:W-:Y:S02]  /*2b1c0*/  SEL R103, RZ, 0x1, P2 ;  /* 0x00000001ff677807 */ /* 0x000fe40001000000 */
[----:B------:R-:W-:Y:S01]  /*2b1d0*/  ISETP.GE.U32.AND.EX P0, PT, R102, R151, PT, P0 ;  /* 0x000000976600720c */ /* 0x000fe20003f06100 */
[----:B------:R-:W-:-:S03]  /*2b1e0*/  IMAD.WIDE.U32.X R108, R142, R142, R108, P4 ;  /* 0x0000008e8e6c7225 */ /* 0x000fc600020e046c */
[----:B------:R-:W-:Y:S02]  /*2b1f0*/  SEL R160, RZ, 0x1, P0 ;  /* 0x00000001ffa07807 */ /* 0x000fe40000000000 */
[----:B------:R-:W-:-:S05]  /*2b200*/  IADD3 R133, P0, PT, -R133, R120, RZ ;  /* 0x0000007885857210 */ /* 0x000fca0007f1e1ff */
[----:B------:R-:W-:Y:S01]  /*2b210*/  IMAD.X R123, R112, 0x1, ~R111, P0 ;  /* 0x00000001707b7824 */ /* 0x000fe200000e0e6f */
[----:B------:R-:W-:Y:S01]  /*2b220*/  IADD3 R160, P0, P2, R103, R108, R160 ;  /* 0x0000006c67a07210 */ /* 0x000fe20007a1e0a0 */
[----:B------:R-:W-:-:S03]  /*2b230*/  IMAD.WIDE.U32 R102, R156, R135, RZ ;  /* 0x000000879c667225 */ /* 0x000fc600078e00ff */
[----:B------:R-:W-:Y:S01]  /*2b240*/  IADD3.X R157, PT, PT, RZ, R109, RZ, P0, P2 ;  /* 0x0000006dff9d7210 */ /* 0x000fe200007e44ff */
[----:B------:R-:W-:Y:S01]  /*2b250*/  IMAD.WIDE.U32 R108, R132, R135, RZ ;  /* 0x00000087846c7225 */ /* 0x000fe200078e00ff */
[----:B------:R-:W-:-:S03]  /*2b260*/  ISETP.GE.U32.AND P0, PT, R121, R104, PT ;  /* 0x000000687900720c */ /* 0x000fc60003f06070 */
[----:B------:R-:W-:Y:S01]  /*2b270*/  IMAD.WIDE.U32 R102, P2, R132, R149, R102 ;  /* 0x0000009584667225 */ /* 0x000fe20007840066 */
[----:B------:R-:W-:-:S03]  /*2b280*/  ISETP.GE.U32.AND.EX P0, PT, R113, R106, PT, P0 ;  /* 0x0000006a7100720c */ /* 0x000fc60003f06100 */
[----:B------:R-:W-:Y:S01]  /*2b290*/  IMAD.X R153, RZ, RZ, RZ, P2 ;  /* 0x000000ffff997224 */ /* 0x000fe200010e06ff */
[----:B------:R-:W-:Y:S01]  /*2b2a0*/  IADD3 RZ, P2, PT, R109, R102, RZ ;  /* 0x000000666dff7210 */ /* 0x000fe20007f5e0ff */
[----:B------:R-:W-:Y:S01]  /*2b2b0*/  IMAD.WIDE.U32 R112, R123, R132, RZ ;  /* 0x000000847b707225 */ /* 0x000fe200078e00ff */
[----:B------:R-:W-:-:S03]  /*2b2c0*/  SEL R151, RZ, 0x1, P0 ;  /* 0x00000001ff977807 */ /* 0x000fc60000000000 */
[----:B------:R-:W-:Y:S02]  /*2b2d0*/  IMAD.MOV.U32 R152, RZ, RZ, R103 ;  /* 0x000000ffff987224 */ /* 0x000fe400078e0067 */
[----:B------:R-:W-:-:S04]  /*2b2e0*/  IMAD.WIDE.U32 R112, P0, R156, R133, R112 ;  /* 0x000000859c707225 */ /* 0x000fc80007800070 */
[----:B------:R-:W-:-:S04]  /*2b2f0*/  IMAD.WIDE.U32 R120, R133, R132, RZ ;  /* 0x0000008485787225 */ /* 0x000fc800078e00ff */
[----:B------:R-:W-:Y:S01]  /*2b300*/  IMAD.WIDE.U32.X R152, R156, R149, R152, P2 ;  /* 0x000000959c987225 */ /* 0x000fe200010e0498 */
[----:B------:R-:W-:-:S03]  /*2b310*/  IADD3 R121, P2, PT, R121, R112, RZ ;  /* 0x0000007079797210 */ /* 0x000fc60007f5e0ff */
[----:B------:R-:W-:Y:S01]  /*2b320*/  IMAD.WIDE.U32 R108, R149, R134, RZ ;  /* 0x00000086956c7225 */ /* 0x000fe200078e00ff */
[----:B------:R-:W-:-:S03]  /*2b330*/  IADD3 R151, P3, P4, R120, R152, R151 ;  /* 0x0000009878977210 */ /* 0x000fc60007c7e097 */
[----:B------:R-:W-:Y:S01]  /*2b340*/  IMAD.WIDE.U32 R110, R135, R134, RZ ;  /* 0x00000086876e7225 */ /* 0x000fe200078e00ff */
[----:B------:R-:W-:Y:S02]  /*2b350*/  IADD3.X R152, PT, PT, R121, R153, RZ, P3, P4 ;  /* 0x0000009979987210 */ /* 0x000fe40001fe84ff */
[----:B------:R-:W-:Y:S01]  /*2b360*/  IADD3 R146, P4, PT, R105, R104, RZ ;  /* 0x0000006869927210 */ /* 0x000fe20007f9e0ff */
[----:B------:R-:W-:Y:S01]  /*2b370*/  IMAD.WIDE.U32 R108, P3, R142, R135, R108 ;  /* 0x000000878e6c7225 */ /* 0x000fe2000786006c */
[----:B------:R-:W-:-:S03]  /*2b380*/  IADD3 R155, P5, PT, R151, R110, RZ ;  /* 0x0000006e979b7210 */ /* 0x000fc60007fbe0ff */
[----:B------:R-:W-:Y:S01]  /*2b390*/  IMAD.X R143, R143, 0x1, R106, P4 ;  /* 0x000000018f8f7824 */ /* 0x000fe200020e066a */
[----:B------:R-:W-:Y:S01]  /*2b3a0*/  IADD3 R154, P4, PT, R111, R108, RZ ;  /* 0x0000006c6f9a7210 */ /* 0x000fe20007f9e0ff */
[----:B------:R-:W-:Y:S02]  /*2b3b0*/  IMAD.X R103, RZ, RZ, RZ, P6 ;  /* 0x000000ffff677224 */ /* 0x000fe400030e06ff */
[----:B------:R-:W-:Y:S02]  /*2b3c0*/  IMAD.MOV.U32 R102, RZ, RZ, R107 ;  /* 0x000000ffff667224 */ /* 0x000fe400078e006b */
[----:B------:R-:W-:Y:S01]  /*2b3d0*/  IMAD.X R158, R154, 0x1, R152, P5 ;  /* 0x000000019a9e7824 */ /* 0x000fe200028e0698 */
[----:B------:R-:W-:Y:S01]  /*2b3e0*/  IADD3 R159, P5, PT, R155, R160, RZ ;  /* 0x000000a09b9f7210 */ /* 0x000fe20007fbe0ff */
[----:B------:R-:W-:Y:S01]  /*2b3f0*/  IMAD.WIDE.U32.X R102, R156, R149, R102, P1 ;  /* 0x000000959c667225 */ /* 0x000fe200008e0466 */
[----:B------:R-:W-:-:S03]  /*2b400*/  LOP3.LUT P1, RZ, R10, 0x8, RZ, 0xc0, !PT ;  /* 0x000000080aff7812 */ /* 0x000fc6000782c0ff */
[----:B------:R-:W-:Y:S01]  /*2b410*/  IMAD.X R157, R158, 0x1, R157, P5 ;  /* 0x000000019e9d7824 */ /* 0x000fe200028e069d */
[----:B------:R-:W-:Y:S01]  /*2b420*/  ISETP.GE.U32.AND P5, PT, R146, R104, PT ;  /* 0x000000689200720c */ /* 0x000fe20003fa6070 */
[----:B------:R-:W-:-:S03]  /*2b430*/  IMAD.WIDE.U32 R104, R142, R135, RZ ;  /* 0x000000878e687225 */ /* 0x000fc600078e00ff */
[----:B------:R-:W-:Y:S01]  /*2b440*/  ISETP.GE.U32.AND.EX P5, PT, R143, R106, PT, P5 ;  /* 0x0000006a8f00720c */ /* 0x000fe20003fa6150 */
[----:B------:R-:W-:-:S03]  /*2b450*/  IMAD.WIDE.U32 R106, R134, R135, RZ ;  /* 0x00000087866a7225 */ /* 0x000fc600078e00ff */
[----:B------:R-:W-:Y:S02]  /*2b460*/  SEL R112, RZ, 0x1, P5 ;  /* 0x00000001ff707807 */ /* 0x000fe40002800000 */
[----:B------:R-:W-:-:S05]  /*2b470*/  IADD3 R111, P5, PT, R159, R110, RZ ;  /* 0x0000006e9f6f7210 */ /* 0x000fca0007fbe0ff */
[----:B------:R-:W-:Y:S01]  /*2b480*/  IMAD.X R153, R157, 0x1, R154, P5 ;  /* 0x000000019d997824 */ /* 0x000fe200028e069a */
[----:B------:R-:W-:-:S04]  /*2b490*/  IADD3 R112, P5, P6, R111, R102, R112 ;  /* 0x000000666f707210 */ /* 0x000fc80007ebe070 */
[----:B------:R-:W-:Y:S01]  /*2b4a0*/  IADD3.X R108, PT, PT, R153, R103, RZ, P5, P6 ;  /* 0x00000067996c7210 */ /* 0x000fe20002fec4ff */
[----:B------:R-:W-:-:S04]  /*2b4b0*/  IMAD.WIDE.U32 R104, P5, R134, R149, R104 ;  /* 0x0000009586687225 */ /* 0x000fc800078a0068 */
[----:B------:R-:W-:Y:S01]  /*2b4c0*/  IMAD.X R103, RZ, RZ, RZ, P5 ;  /* 0x000000ffff677224 */ /* 0x000fe200028e06ff */
[----:B------:R-:W-:Y:S01]  /*2b4d0*/  IADD3 RZ, P5, PT, R107, R104, RZ ;  /* 0x000000686bff7210 */ /* 0x000fe20007fbe0ff */
[----:B------:R-:W-:Y:S02]  /*2b4e0*/  IMAD.MOV.U32 R102, RZ, RZ, R105 ;  /* 0x000000ffff667224 */ /* 0x000fe400078e0069 */
[----:B------:R-:W-:-:S04]  /*2b4f0*/  IMAD.WIDE.U32 R106, R156, R133, RZ ;  /* 0x000000859c6a7225 */ /* 0x000fc800078e00ff */
[----:B------:R-:W-:Y:S01]  /*2b500*/  IMAD.WIDE.U32.X R102, R142, R149, R102, P5 ;  /* 0x000000958e667225 */ /* 0x000fe200028e0466 */
[----:B------:R-:W-:-:S04]  /*2b510*/  ISETP.GE.U32.AND P5, PT, R155, R110, PT ;  /* 0x0000006e9b00720c */ /* 0x000fc80003fa6070 */
[----:B------:R-:W-:-:S04]  /*2b520*/  ISETP.GE.U32.AND.EX P5, PT, R158, R154, PT, P5 ;  /* 0x0000009a9e00720c */ /* 0x000fc80003fa6150 */
[----:B------:R-:W-:Y:S02]  /*2b530*/  SEL R104, RZ, 0x1, P5 ;  /* 0x00000001ff687807 */ /* 0x000fe40002800000 */
[----:B------:R-:W-:-:S04]  /*2b540*/  ISETP.GE.U32.AND P5, PT, R159, R155, PT ;  /* 0x0000009b9f00720c */ /* 0x000fc80003fa6070 */
[----:B------:R-:W-:Y:S01]  /*2b550*/  ISETP.GE.U32.AND.EX P5, PT, R157, R158, PT, P5 ;  /* 0x0000009e9d00720c */ /* 0x000fe20003fa6150 */
[----:B------:R-:W-:-:S03]  /*2b560*/  IMAD.WIDE.U32 R158, R132, R133, RZ ;  /* 0x00000085849e7225 */ /* 0x000fc600078e00ff */
[----:B------:R-:W-:-:S04]  /*2b570*/  SEL R155, RZ, 0x1, P5 ;  /* 0x00000001ff9b7807 */ /* 0x000fc80002800000 */
[----:B------:R-:W-:Y:S01]  /*2b580*/  IADD3 R155, P5, P6, R155, R102, R104 ;  /* 0x000000669b9b7210 */ /* 0x000fe20007ebe068 */
[----:B------:R-:W-:-:S03]  /*2b590*/  IMAD.MOV.U32 R102, RZ, RZ, R113 ;  /* 0x000000ffff667224 */ /* 0x000fc600078e0071 */
[----:B------:R-:W-:Y:S01]  /*2b5a0*/  IADD3.X R157, PT, PT, RZ, R103, RZ, P5, P6 ;  /* 0x00000067ff9d7210 */ /* 0x000fe20002fec4ff */
[----:B------:R-:W-:-:S04]  /*2b5b0*/  IMAD.WIDE.U32 R106, P5, R132, R123, R106 ;  /* 0x0000007b846a7225 */ /* 0x000fc800078a006a */
[----:B------:R-:W-:Y:S01]  /*2b5c0*/  IMAD.X R103, RZ, RZ, RZ, P0 ;  /* 0x000000ffff677224 */ /* 0x000fe200000e06ff */
[----:B------:R-:W-:Y:S01]  /*2b5d0*/  IADD3 RZ, P0, PT, R159, R106, RZ ;  /* 0x0000006a9fff7210 */ /* 0x000fe20007f1e0ff */
[----:B------:R-:W-:Y:S02]  /*2b5e0*/  IMAD.X R105, RZ, RZ, RZ, P5 ;  /* 0x000000ffff697224 */ /* 0x000fe400028e06ff */
[----:B------:R-:W-:Y:S02]  /*2b5f0*/  IMAD.MOV.U32 R104, RZ, RZ, R107 ;  /* 0x000000ffff687224 */ /* 0x000fe400078e006b */
[----:B------:R-:W-:Y:S01]  /*2b600*/  IMAD.WIDE.U32.X R102, R156, R123, R102, P2 ;  /* 0x0000007b9c667225 */ /* 0x000fe200010e0466 */
[----:B------:R-:W-:-:S03]  /*2b610*/  ISETP.GE.U32.AND P2, PT, R112, R111, PT ;  /* 0x0000006f7000720c */ /* 0x000fc60003f46070 */
[----:B------:R-:W-:Y:S01]  /*2b620*/  IMAD.WIDE.U32.X R104, R156, R123, R104, P0 ;  /* 0x0000007b9c687225 */ /* 0x000fe200000e0468 */
[----:B------:R-:W-:Y:S02]  /*2b630*/  ISETP.GE.U32.AND P0, PT, R111, R110, PT ;  /* 0x0000006e6f00720c */ /* 0x000fe40003f06070 */
[----:B------:R-:W-:Y:S01]  /*2b640*/  ISETP.GE.U32.AND.EX P2, PT, R108, R153, PT, P2 ;  /* 0x000000996c00720c */ /* 0x000fe20003f46120 */
[----:B------:R-:W-:Y:S01]  /*2b650*/  IMAD.X R107, RZ, RZ, RZ, P3 ;  /* 0x000000ffff6b7224 */ /* 0x000fe200018e06ff */
[----:B------:R-:W-:Y:S01]  /*2b660*/  ISETP.GE.U32.AND.EX P0, PT, R153, R154, PT, P0 ;  /* 0x0000009a9900720c */ /* 0x000fe20003f06100 */
[----:B------:R-:W-:Y:S01]  /*2b670*/  IMAD.MOV.U32 R106, RZ, RZ, R109 ;  /* 0x000000ffff6a7224 */ /* 0x000fe200078e006d */
[----:B------:R-:W-:Y:S02]  /*2b680*/  SEL R113, RZ, 0x1, P2 ;  /* 0x00000001ff717807 */ /* 0x000fe40001000000 */
[----:B------:R-:W-:Y:S01]  /*2b690*/  ISETP.GE.U32.AND P3, PT, R151, R120, PT ;  /* 0x000000789700720c */ /* 0x000fe20003f66070 */
[----:B------:R-:W-:Y:S01]  /*2b6a0*/  IMAD.WIDE.U32.X R110, R142, R149, R106, P4 ;  /* 0x000000958e6e7225 */ /* 0x000fe200020e046a */
[----:B------:R-:W-:-:S02]  /*2b6b0*/  SEL R106, RZ, 0x1, P0 ;  /* 0x00000001ff6a7807 */ /* 0x000fc40000000000 */
[----:B------:R-:W-:Y:S01]  /*2b6c0*/  ISETP.GE.U32.AND.EX P3, PT, R152, R121, PT, P3 ;  /* 0x000000799800720c */ /* 0x000fe20003f66130 */
[----:B------:R-:W-:Y:S01]  /*2b6d0*/  IMAD.WIDE.U32 R152, R134, R133, RZ ;  /* 0x0000008586987225 */ /* 0x000fe200078e00ff */
[----:B------:R-:W-:Y:S02]  /*2b6e0*/  IADD3 R113, P0, P2, R113, R110, R106 ;  /* 0x0000006e71717210 */ /* 0x000fe40007a1e06a */
[----:B------:R-:W-:Y:S01]  /*2b6f0*/  SEL R109, RZ, 0x1, P3 ;  /* 0x00000001ff6d7807 */ /* 0x000fe20001800000 */
[----:B------:R-:W-:Y:S01]  /*2b700*/  IMAD.WIDE.U32 R106, R123, R134, RZ ;  /* 0x000000867b6a7225 */ /* 0x000fe200078e00ff */
[----:B------:R-:W-:-:S03]  /*2b710*/  IADD3.X R151, PT, PT, RZ, R111, RZ, P0, P2 ;  /* 0x0000006fff977210 */ /* 0x000fc600007e44ff */
[----:B------:R-:W-:-:S04]  /*2b720*/  IMAD.WIDE.U32 R110, R133, R134, RZ ;  /* 0x00000086856e7225 */ /* 0x000fc800078e00ff */
[----:B------:R-:W-:Y:S01]  /*2b730*/  IMAD.WIDE.U32 R106, P0, R142, R133, R106 ;  /* 0x000000858e6a7225 */ /* 0x000fe2000780006a */
[----:B------:R-:W-:Y:S02]  /*2b740*/  IADD3 R109, P3, P4, R110, R104, R109 ;  /* 0x000000686e6d7210 */ /* 0x000fe40007c7e06d */
[----:B------:R-:W-:-:S04]  /*2b750*/  IADD3 R111, P2, PT, R111, R106, RZ ;  /* 0x0000006a6f6f7210 */ /* 0x000fc80007f5e0ff */
[----:B------:R-:W-:Y:S01]  /*2b760*/  IADD3.X R106, PT, PT, R111, R105, RZ, P3, P4 ;  /* 0x000000696f6a7210 */ /* 0x000fe20001fe84ff */
[----:B------:R-:W-:-:S04]  /*2b770*/  IMAD.WIDE.U32 R104, R142, R133, RZ ;  /* 0x000000858e687225 */ /* 0x000fc800078e00ff */
[----:B------:R-:W-:-:S04]  /*2b780*/  IMAD.WIDE.U32 R104, P3, R134, R123, R104 ;  /* 0x0000007b86687225 */ /* 0x000fc80007860068 */
[----:B------:R-:W-:Y:S01]  /*2b790*/  IMAD.MOV.U32 R152, RZ, RZ, R105 ;  /* 0x000000ffff987224 */ /* 0x000fe200078e0069 */
[----:B------:R-:W-:Y:S01]  /*2b7a0*/  IADD3 RZ, P4, PT, R153, R104, RZ ;  /* 0x0000006899ff7210 */ /* 0x000fe20007f9e0ff */
[----:B------:R-:W-:Y:S01]  /*2b7b0*/  IMAD.X R153, RZ, RZ, RZ, P3 ;  /* 0x000000ffff997224 */ /* 0x000fe200018e06ff */
[----:B------:R-:W-:-:S03]  /*2b7c0*/  IADD3 R155, P3, PT, R109, R155, RZ ;  /* 0x0000009b6d9b7210 */ /* 0x000fc60007f7e0ff */
[----:B------:R-:W-:Y:S01]  /*2b7d0*/  IMAD.WIDE.U32.X R152, R142, R123, R152, P4 ;  /* 0x0000007b8e987225 */ /* 0x000fe200020e0498 */
[----:B------:R-:W-:-:S03]  /*2b7e0*/  ISETP.GE.U32.AND P4, PT, R109, R110, PT ;  /* 0x0000006e6d00720c */ /* 0x000fc60003f86070 */
[C---:B------:R-:W-:Y:S01]  /*2b7f0*/  IMAD.X R157, R106.reuse, 0x1, R157, P3 ;  /* 0x000000016a9d7824 */ /* 0x040fe200018e069d */
[----:B------:R-:W-:Y:S02]  /*2b800*/  ISETP.GE.U32.AND P3, PT, R155, R109, PT ;  /* 0x0000006d9b00720c */ /* 0x000fe40003f66070 */
[----:B------:R-:W-:Y:S02]  /*2b810*/  ISETP.GE.U32.AND.EX P4, PT, R106, R111, PT, P4 ;  /* 0x0000006f6a00720c */ /* 0x000fe40003f86140 */
[----:B------:R-:W-:Y:S02]  /*2b820*/  ISETP.GE.U32.AND.EX P3, PT, R157, R106, PT, P3 ;  /* 0x0000006a9d00720c */ /* 0x000fe40003f66130 */
[----:B------:R-:W-:Y:S02]  /*2b830*/  SEL R106, RZ, 0x1, P4 ;  /* 0x00000001ff6a7807 */ /* 0x000fe40002000000 */
[----:B------:R-:W-:-:S04]  /*2b840*/  SEL R105, RZ, 0x1, P3 ;  /* 0x00000001ff697807 */ /* 0x000fc80001800000 */
[----:B------:R-:W-:Y:S01]  /*2b850*/  IADD3 R106, P3, P4, R105, R152, R106 ;  /* 0x00000098696a7210 */ /* 0x000fe20007c7e06a */
[----:B------:R-:W-:-:S03]  /*2b860*/  IMAD.WIDE.U32 R104, R149, R135, RZ ;  /* 0x0000008795687225 */ /* 0x000fc600078e00ff */
[----:B------:R-:W-:Y:S01]  /*2b870*/  IADD3.X R134, PT, PT, RZ, R153, RZ, P3, P4 ;  /* 0x00000099ff867210 */ /* 0x000fe20001fe84ff */
[----:B------:R-:W-:Y:S01]  /*2b880*/  IMAD.WIDE.U32 R152, R135, R135, RZ ;  /* 0x0000008787987225 */ /* 0x000fe200078e00ff */
[----:B------:R-:W-:-:S03]  /*2b890*/  IADD3 R159, P4, PT, R112, R120, RZ ;  /* 0x00000078709f7210 */ /* 0x000fc60007f9e0ff */
[----:B------:R-:W-:Y:S01]  /*2b8a0*/  IMAD.WIDE.U32 R104, P3, R135, R149, R104 ;  /* 0x0000009587687225 */ /* 0x000fe20007860068 */
[----:B------:R-:W-:-:S03]  /*2b8b0*/  IADD3 R155, P5, PT, R155, R152, RZ ;  /* 0x000000989b9b7210 */ /* 0x000fc60007fbe0ff */
[----:B------:R-:W-:Y:S01]  /*2b8c0*/  IMAD.X R112, R108, 0x1, R121, P4 ;  /* 0x000000016c707824 */ /* 0x000fe200020e0679 */
[----:B------:R-:W-:-:S05]  /*2b8d0*/  IADD3 R104, P4, PT, R153, R104, RZ ;  /* 0x0000006899687210 */ /* 0x000fca0007f9e0ff */
[----:B------:R-:W-:Y:S01]  /*2b8e0*/  IMAD.X R157, R104, 0x1, R157, P5 ;  /* 0x00000001689d7824 */ /* 0x000fe200028e069d */
[----:B------:R-:W-:-:S05]  /*2b8f0*/  IADD3 R113, P5, PT, R155, R113, RZ ;  /* 0x000000719b717210 */ /* 0x000fca0007fbe0ff */
[----:B------:R-:W-:Y:S01]  /*2b900*/  IMAD.X R108, R157, 0x1, R151, P5 ;  /* 0x000000019d6c7824 */ /* 0x000fe200028e0697 */
[----:B------:R-:W-:-:S04]  /*2b910*/  ISETP.GE.U32.AND P5, PT, R159, R120, PT ;  /* 0x000000789f00720c */ /* 0x000fc80003fa6070 */
[----:B------:R-:W-:-:S04]  /*2b920*/  ISETP.GE.U32.AND.EX P5, PT, R112, R121, PT, P5 ;  /* 0x000000797000720c */ /* 0x000fc80003fa6150 */
[----:B------:R-:W-:Y:S02]  /*2b930*/  SEL R109, RZ, 0x1, P5 ;  /* 0x00000001ff6d7807 */ /* 0x000fe40002800000 */
[----:B------:R-:W-:-:S05]  /*2b940*/  IADD3 R121, P5, PT, R113, R110, RZ ;  /* 0x0000006e71797210 */ /* 0x000fca0007fbe0ff */
[----:B------:R-:W-:Y:S01]  /*2b950*/  IMAD.X R120, R108, 0x1, R111, P5 ;  /* 0x000000016c787824 */ /* 0x000fe200028e066f */
[----:B------:R-:W-:Y:S01]  /*2b960*/  IADD3 R109, P5, P6, R121, R102, R109 ;  /* 0x00000066796d7210 */ /* 0x000fe20007ebe06d */
[----:B------:R-:W-:-:S03]  /*2b970*/  IMAD.MOV.U32 R102, RZ, RZ, R105 ;  /* 0x000000ffff667224 */ /* 0x000fc600078e0069 */
[----:B------:R-:W-:Y:S01]  /*2b980*/  IADD3.X R151, PT, PT, R120, R103, RZ, P5, P6 ;  /* 0x0000006778977210 */ /* 0x000fe20002fec4ff */
[----:B------:R-:W-:Y:S01]  /*2b990*/  IMAD.X R103, RZ, RZ, RZ, P3 ;  /* 0x000000ffff677224 */ /* 0x000fe200018e06ff */
[----:B------:R-:W-:Y:S01]  /*2b9a0*/  ISETP.GE.U32.AND P3, PT, R155, R152, PT ;  /* 0x000000989b00720c */ /* 0x000fe20003f66070 */
[----:B------:R-:W-:-:S03]  /*2b9b0*/  IMAD.WIDE.U32 R152, R135, R133, RZ ;  /* 0x0000008587987225 */ /* 0x000fc600078e00ff */
[----:B------:R-:W-:Y:S01]  /*2b9c0*/  ISETP.GE.U32.AND.EX P3, PT, R157, R104, PT, P3 ;  /* 0x000000689d00720c */ /* 0x000fe20003f66130 */
[----:B------:R-:W-:Y:S01]  /*2b9d0*/  IMAD.WIDE.U32.X R102, R149, R149, R102, P4 ;  /* 0x0000009595667225 */ /* 0x000fe200020e0466 */
[----:B------:R-:W-:-:S03]  /*2b9e0*/  ISETP.GE.U32.AND P4, PT, R113, R155, PT ;  /* 0x0000009b7100720c */ /* 0x000fc60003f86070 */
[----:B------:R-:W-:Y:S01]  /*2b9f0*/  IMAD.WIDE.U32 R154, R133, R135, RZ ;  /* 0x00000087859a7225 */ /* 0x000fe200078e00ff */
[----:B------:R-:W-:Y:S02]  /*2ba00*/  ISETP.GE.U32.AND.EX P4, PT, R108, R157, PT, P4 ;  /* 0x0000009d6c00720c */ /* 0x000fe40003f86140 */
[----:B------:R-:W-:Y:S02]  /*2ba10*/  SEL R108, RZ, 0x1, P3 ;  /* 0x00000001ff6c7807 */ /* 0x000fe40001800000 */
[----:B------:R-:W-:-:S04]  /*2ba20*/  SEL R105, RZ, 0x1, P4 ;  /* 0x00000001ff697807 */ /* 0x000fc80002000000 */
[----:B------:R-:W-:Y:S01]  /*2ba30*/  IADD3 R108, P3, P4, R105, R102, R108 ;  /* 0x00000066696c7210 */ /* 0x000fe20007c7e06c */
[----:B------:R-:W-:-:S03]  /*2ba40*/  IMAD.WIDE.U32 R104, R149, R133, RZ ;  /* 0x0000008595687225 */ /* 0x000fc600078e00ff */
[----:B------:R-:W-:Y:S01]  /*2ba50*/  IADD3.X R113, PT, PT, RZ, R103, RZ, P3, P4 ;  /* 0x00000067ff717210 */ /* 0x000fe20001fe84ff */
[----:B------:R-:W-:Y:S01]  /*2ba60*/  IMAD.X R103, RZ, RZ, RZ, P0 ;  /* 0x000000ffff677224 */ /* 0x000fe200000e06ff */
[----:B------:R-:W-:Y:S01]  /*2ba70*/  ISETP.GE.U32.AND P3, PT, R121, R110, PT ;  /* 0x0000006e7900720c */ /* 0x000fe20003f66070 */
[----:B------:R-:W-:-:S03]  /*2ba80*/  IMAD.WIDE.U32 R104, P4, R135, R123, R104 ;  /* 0x0000007b87687225 */ /* 0x000fc60007880068 */
[----:B------:R-:W-:Y:S01]  /*2ba90*/  ISETP.GE.U32.AND.EX P3, PT, R120, R111, PT, P3 ;  /* 0x0000006f7800720c */ /* 0x000fe20003f66130 */
[----:B------:R-:W-:Y:S01]  /*2baa0*/  IMAD.MOV.U32 R102, RZ, RZ, R107 ;  /* 0x000000ffff667224 */ /* 0x000fe200078e006b */
[----:B------:R-:W-:Y:S01]  /*2bab0*/  IADD3 RZ, P0, PT, R153, R104, RZ ;  /* 0x0000006899ff7210 */ /* 0x000fe20007f1e0ff */
[----:B------:R-:W-:-:S04]  /*2bac0*/  IMAD.WIDE.U32 R152, R123, R135, RZ ;  /* 0x000000877b987225 */ /* 0x000fc800078e00ff */
[----:B------:R-:W-:Y:S02]  /*2bad0*/  IMAD.X R111, RZ, RZ, RZ, P4 ;  /* 0x000000ffff6f7224 */ /* 0x000fe400020e06ff */
[----:B------:R-:W-:-:S04]  /*2bae0*/  IMAD.WIDE.U32 R152, P4, R149, R133, R152 ;  /* 0x0000008595987225 */ /* 0x000fc80007880098 */
[----:B------:R-:W-:Y:S02]  /*2baf0*/  IMAD.MOV.U32 R110, RZ, RZ, R105 ;  /* 0x000000ffff6e7224 */ /* 0x000fe400078e0069 */
[----:B------:R-:W-:Y:S01]  /*2bb00*/  IMAD.WIDE.U32.X R102, R142, R123, R102, P2 ;  /* 0x0000007b8e667225 */ /* 0x000fe200010e0466 */
[----:B------:R-:W-:-:S03]  /*2bb10*/  ISETP.GE.U32.AND P2, PT, R109, R121, PT ;  /* 0x000000796d00720c */ /* 0x000fc60003f46070 */
[----:B------:R-:W-:Y:S01]  /*2bb20*/  IMAD.X R105, RZ, RZ, RZ, P4 ;  /* 0x000000ffff697224 */ /* 0x000fe200020e06ff */
[----:B------:R-:W-:Y:S01]  /*2bb30*/  IADD3 R155, P4, PT, R155, R152, RZ ;  /* 0x000000989b9b7210 */ /* 0x000fe20007f9e0ff */
[-C--:B------:R-:W-:Y:S01]  /*2bb40*/  IMAD.WIDE.U32.X R110, R149, R123.reuse, R110, P0 ;  /* 0x0000007b956e7225 */ /* 0x080fe200000e046e */
[----:B------:R-:W-:Y:S02]  /*2bb50*/  IADD3 R121, P0, PT, R106, R154, RZ ;  /* 0x0000009a6a797210 */ /* 0x000fe40007f1e0ff */
[----:B------:R-:W-:Y:S01]  /*2bb60*/  ISETP.GE.U32.AND.EX P2, PT, R151, R120, PT, P2 ;  /* 0x000000789700720c */ /* 0x000fe20003f46120 */
[----:B------:R-:W-:Y:S01]  /*2bb70*/  IMAD.MOV.U32 R104, RZ, RZ, R153 ;  /* 0x000000ffff687224 */ /* 0x000fe200078e0099 */
[----:B------:R-:W-:Y:S01]  /*2bb80*/  SEL R106, RZ, 0x1, P3 ;  /* 0x00000001ff6a7807 */ /* 0x000fe20001800000 */
[----:B------:R-:W-:Y:S01]  /*2bb90*/  IMAD.X R134, R155, 0x1, R134, P0 ;  /* 0x000000019b867824 */ /* 0x000fe200000e0686 */
[----:B------:R-:W-:Y:S01]  /*2bba0*/  SEL R107, RZ, 0x1, P2 ;  /* 0x00000001ff6b7807 */ /* 0x000fe20001000000 */
[----:B------:R-:W-:Y:S01]  /*2bbb0*/  IMAD.WIDE.U32.X R104, R149, R123, R104, P4 ;  /* 0x0000007b95687225 */ /* 0x000fe200020e0468 */
[----:B------:R-:W-:-:S02]  /*2bbc0*/  IADD3 R149, P0, PT, R121, R108, RZ ;  /* 0x0000006c79957210 */ /* 0x000fc40007f1e0ff */
[----:B------:R-:W-:Y:S02]  /*2bbd0*/  IADD3 R107, P3, P4, R107, R102, R106 ;  /* 0x000000666b6b7210 */ /* 0x000fe40007c7e06a */
[-C--:B------:R-:W-:Y:S01]  /*2bbe0*/  ISETP.GE.U32.AND P2, PT, R121, R154.reuse, PT ;  /* 0x0000009a7900720c */ /* 0x080fe20003f46070 */
[----:B------:R-:W-:Y:S01]  /*2bbf0*/  IMAD.X R102, R134, 0x1, R113, P0 ;  /* 0x0000000186667824 */ /* 0x000fe200000e0671 */
[-C--:B------:R-:W-:Y:S02]  /*2bc00*/  IADD3 R108, P0, PT, R149, R154.reuse, RZ ;  /* 0x0000009a956c7210 */ /* 0x080fe40007f1e0ff */
[----:B------:R-:W-:Y:S02]  /*2bc10*/  IADD3.X R135, PT, PT, RZ, R103, RZ, P3, P4 ;  /* 0x00000067ff877210 */ /* 0x000fe40001fe84ff */
[----:B------:R-:W-:Y:S01]  /*2bc20*/  IADD3 R113, P3, PT, R108, R107, RZ ;  /* 0x0000006b6c717210 */ /* 0x000fe20007f7e0ff */
[----:B------:R-:W-:Y:S01]  /*2bc30*/  IMAD.X R120, R102, 0x1, R155, P0 ;  /* 0x0000000166787824 */ /* 0x000fe200000e069b */
[----:B------:R-:W-:Y:S01]  /*2bc40*/  ISETP.GE.U32.AND P0, PT, R108, R154, PT ;  /* 0x0000009a6c00720c */ /* 0x000fe20003f06070 */
[----:B------:R-:W-:Y:S01]  /*2bc50*/  IMAD.WIDE.U32 R106, R123, R133, RZ ;  /* 0x000000857b6a7225 */ /* 0x000fe200078e00ff */
[----:B------:R-:W-:-:S02]  /*2bc60*/  ISETP.GE.U32.AND.EX P2, PT, R134, R155, PT, P2 ;  /* 0x0000009b8600720c */ /* 0x000fc40003f46120 */
[C---:B------:R-:W-:Y:S01]  /*2bc70*/  ISETP.GE.U32.AND.EX P4, PT, R120.reuse, R155, PT, P0 ;  /* 0x0000009b7800720c */ /* 0x040fe20003f86100 */
[----:B------:R-:W-:Y:S01]  /*2bc80*/  IMAD.X R135, R120, 0x1, R135, P3 ;  /* 0x0000000178877824 */ /* 0x000fe200018e0687 */
[----:B------:R-:W-:Y:S02]  /*2bc90*/  ISETP.GE.U32.AND P0, PT, R113, R108, PT ;  /* 0x0000006c7100720c */ /* 0x000fe40003f06070 */
[----:B------:R-:W-:Y:S01]  /*2bca0*/  SEL R142, RZ, 0x1, P4 ;  /* 0x00000001ff8e7807 */ /* 0x000fe20002000000 */
[----:B------:R-:W-:Y:S01]  /*2bcb0*/  IMAD.WIDE.U32 R106, P4, R133, R123, R106 ;  /* 0x0000007b856a7225 */ /* 0x000fe2000788006a */
[----:B------:R-:W-:Y:S02]  /*2bcc0*/  ISETP.GE.U32.AND.EX P0, PT, R135, R120, PT, P0 ;  /* 0x000000788700720c */ /* 0x000fe40003f06100 */
[----:B------:R-:W-:Y:S01]  /*2bcd0*/  ISETP.GE.U32.AND P3, PT, R149, R121, PT ;  /* 0x000000799500720c */ /* 0x000fe20003f66070 */
[----:B------:R-:W-:Y:S01]  /*2bce0*/  IMAD.WIDE.U32 R120, R133, R133, RZ ;  /* 0x0000008585787225 */ /* 0x000fe200078e00ff */
[----:B------:R-:W-:-:S02]  /*2bcf0*/  SEL R133, RZ, 0x1, P0 ;  /* 0x00000001ff857807 */ /* 0x000fc40000000000 */
[----:B------:R-:W-:Y:S01]  /*2bd00*/  ISETP.GE.U32.AND.EX P3, PT, R102, R134, PT, P3 ;  /* 0x000000866600720c */ /* 0x000fe20003f66130 */
[----:B------:R-:W-:Y:S01]  /*2bd10*/  IMAD.X R103, RZ, RZ, RZ, P4 ;  /* 0x000000ffff677224 */ /* 0x000fe200020e06ff */
[----:B------:R-:W-:Y:S01]  /*2bd20*/  IADD3 R108, P0, PT, R121, R106, RZ ;  /* 0x0000006a796c7210 */ /* 0x000fe20007f1e0ff */
[----:B------:R-:W-:Y:S01]  /*2bd30*/  IMAD.MOV.U32 R102, RZ, RZ, R107 ;  /* 0x000000ffff667224 */ /* 0x000fe200078e006b */
[----:B------:R-:W-:Y:S01]  /*2bd40*/  SEL R134, RZ, 0x1, P2 ;  /* 0x00000001ff867807 */ /* 0x000fe20001000000 */
[----:B------:R-:W-:Y:S01]  /*2bd50*/  IMAD.WIDE.U32 R106, R151, 0x3d1, RZ ;  /* 0x000003d1976a7825 */ /* 0x000fe200078e00ff */
[----:B------:R-:W-:Y:S02]  /*2bd60*/  IADD3 R121, P2, P4, R133, R104, R142 ;  /* 0x0000006885797210 */ /* 0x000fe40007c5e08e */
[----:B------:R-:W-:Y:S01]  /*2bd70*/  SEL R133, RZ, 0x1, P3 ;  /* 0x00000001ff857807 */ /* 0x000fe20001800000 */
[----:B------:R-:W-:-:S03]  /*2bd80*/  IMAD.WIDE.U32.X R102, R123, R123, R102, P0 ;  /* 0x0000007b7b667225 */ /* 0x000fc600000e0466 */
[----:B------:R-:W-:Y:S02]  /*2bd90*/  IADD3 R123, P0, P3, R133, R110, R134 ;  /* 0x0000006e857b7210 */ /* 0x000fe40007b1e086 */
[----:B------:R-:W-:Y:S01]  /*2bda0*/  IADD3.X R133, PT, PT, RZ, R105, RZ, P2, P4 ;  /* 0x00000069ff857210 */ /* 0x000fe200017e84ff */
[----:B------:R-:W-:Y:S01]  /*2bdb0*/  IMAD.WIDE.U32 R104, R109, 0x3d1, RZ ;  /* 0x000003d16d687825 */ /* 0x000fe200078e00ff */
[----:B------:R-:W-:Y:S02]  /*2bdc0*/  IADD3 R104, P2, PT, R123, R120, RZ ;  /* 0x000000787b687210 */ /* 0x000fe40007f5e0ff */
[----:B------:R-:W-:Y:S01]  /*2bdd0*/  IADD3.X R149, PT, PT, RZ, R111, RZ, P0, P3 ;  /* 0x0000006fff957210 */ /* 0x000fe200007e64ff */
[----:B------:R-:W-:Y:S01]  /*2bde0*/  IMAD.WIDE.U32 R106, P4, RZ, R109, R106 ;  /* 0x0000006dff6a7225 */ /* 0x000fe2000788006a */
[----:B------:R-:W-:-:S03]  /*2bdf0*/  IADD3 R123, P0, PT, R104, R121, RZ ;  /* 0x00000079687b7210 */ /* 0x000fc60007f1e0ff */
[----:B------:R-:W-:Y:S01]  /*2be00*/  IMAD.X R111, RZ, RZ, RZ, P4 ;  /* 0x000000ffff6f7224 */ /* 0x000fe200020e06ff */
[----:B------:R-:W-:Y:S01]  /*2be10*/  IADD3 RZ, P3, PT, R105, R106, RZ ;  /* 0x0000006a69ff7210 */ /* 0x000fe20007f7e0ff */
[----:B------:R-:W-:Y:S01]  /*2be20*/  IMAD.X R134, R108, 0x1, R149, P2 ;  /* 0x000000016c867824 */ /* 0x000fe200010e0695 */
[----:B------:R-:W-:Y:S01]  /*2be30*/  ISETP.GE.U32.AND P4, PT, R104, R120, PT ;  /* 0x000000786800720c */ /* 0x000fe20003f86070 */
[----:B------:R-:W-:Y:S01]  /*2be40*/  IMAD.WIDE.U32 R120, R135, 0x3d1, RZ ;  /* 0x000003d187787825 */ /* 0x000fe200078e00ff */
[----:B------:R-:W-:-:S03]  /*2be50*/  ISETP.GE.U32.AND P2, PT, R123, R104, PT ;  /* 0x000000687b00720c */ /* 0x000fc60003f46070 */
[----:B------:R-:W-:Y:S02]  /*2be60*/  IMAD.MOV.U32 R110, RZ, RZ, R107 ;  /* 0x000000ffff6e7224 */ /* 0x000fe400078e006b */
[C---:B------:R-:W-:Y:S01]  /*2be70*/  IMAD.X R133, R134.reuse, 0x1, R133, P0 ;  /* 0x0000000186857824 */ /* 0x040fe200000e0685 */
[----:B------:R-:W-:Y:S01]  /*2be80*/  ISETP.GE.U32.AND.EX P0, PT, R134, R108, PT, P4 ;  /* 0x0000006c8600720c */ /* 0x000fe20003f06140 */
[----:B------:R-:W-:-:S03]  /*2be90*/  IMAD.WIDE.U32.X R110, RZ, R151, R110, P3 ;  /* 0x00000097ff6e7225 */ /* 0x000fc600018e046e */
[----:B------:R-:W-:Y:S01]  /*2bea0*/  ISETP.GE.U32.AND.EX P2, PT, R133, R134, PT, P2 ;  /* 0x000000868500720c */ /* 0x000fe20003f46120 */
[----:B------:R-:W-:-:S03]  /*2beb0*/  IMAD.WIDE.U32 R104, R113, 0x3d1, RZ ;  /* 0x000003d171687825 */ /* 0x000fc600078e00ff */
[----:B------:R-:W-:Y:S01]  /*2bec0*/  SEL R149, RZ, 0x1, P2 ;  /* 0x00000001ff957807 */ /* 0x000fe20001000000 */
[----:B------:R-:W-:Y:S01]  /*2bed0*/  IMAD.WIDE.U32 R120, P3, RZ, R113, R120 ;  /* 0x00000071ff787225 */ /* 0x000fe20007860078 */
[----:B------:R-:W-:Y:S02]  /*2bee0*/  IADD3 R134, P4, PT, R110, R104, RZ ;  /* 0x000000686e867210 */ /* 0x000fe40007f9e0ff */
[----:B------:R-:W-:Y:S01]  /*2bef0*/  SEL R110, RZ, 0x1, P0 ;  /* 0x00000001ff6e7807 */ /* 0x000fe20000000000 */
[----:B------:R-:W-:Y:S01]  /*2bf00*/  IMAD.MOV.U32 R108, RZ, RZ, RZ ;  /* 0x000000ffff6c7224 */ /* 0x000fe200078e00ff */
[----:B------:R-:W-:Y:S02]  /*2bf10*/  IADD3 R107, P0, PT, R105, R120, RZ ;  /* 0x00000078696b7210 */ /* 0x000fe40007f1e0ff */
[----:B------:R-:W-:Y:S01]  /*2bf20*/  ISETP.GE.U32.AND P2, PT, R134, R104, PT ;  /* 0x000000688600720c */ /* 0x000fe20003f46070 */
[----:B------:R-:W-:-:S04]  /*2bf30*/  IMAD.WIDE.U32 R104, R109, 0x3d1, R108 ;  /* 0x000003d16d687825 */ /* 0x000fc800078e006c */
[----:B------:R-:W-:Y:S02]  /*2bf40*/  IMAD.X R142, R107, 0x1, R111, P4 ;  /* 0x000000016b8e7824 */ /* 0x000fe400020e066f */
[----:B------:R-:W-:Y:S02]  /*2bf50*/  IMAD.IADD R105, R106, 0x1, R105 ;  /* 0x000000016a697824 */ /* 0x000fe400078e0269 */
[----:B------:R-:W-:Y:S01]  /*2bf60*/  IMAD.X R111, RZ, RZ, RZ, P3 ;  /* 0x000000ffff6f7224 */ /* 0x000fe200018e06ff */
[----:B------:R-:W-:Y:S01]  /*2bf70*/  ISETP.GE.U32.AND.EX P4, PT, R142, R107, PT, P2 ;  /* 0x0000006b8e00720c */ /* 0x000fe20003f86120 */
[----:B------:R-:W-:Y:S01]  /*2bf80*/  IMAD.WIDE.U32 R106, R133, 0x3d1, RZ ;  /* 0x000003d1856a7825 */ /* 0x000fe200078e00ff */
[----:B------:R-:W-:-:S03]  /*2bf90*/  IADD3 R149, P2, P3, R149, R102, R110 ;  /* 0x0000006695957210 */ /* 0x000fc60007b5e06e */
[----:B------:R-:W-:Y:S01]  /*2bfa0*/  IMAD.MOV.U32 R110, RZ, RZ, R121 ;  /* 0x000000ffff6e7224 */ /* 0x000fe200078e0079 */
[----:B------:R-:W-:Y:S01]  /*2bfb0*/  IADD3.X R120, PT, PT, RZ, R103, RZ, P2, P3 ;  /* 0x00000067ff787210 */ /* 0x000fe200017e64ff */
[----:B------:R-:W-:Y:S01]  /*2bfc0*/  IMAD.WIDE.U32 R106, P2, RZ, R123, R106 ;  /* 0x0000007bff6a7225 */ /* 0x000fe2000784006a */
[----:B------:R-:W-:-:S03]  /*2bfd0*/  SEL R121, RZ, 0x1, P4 ;  /* 0x00000001ff797807 */ /* 0x000fc60002000000 */
[----:B------:R-:W-:-:S04]  /*2bfe0*/  IMAD.WIDE.U32.X R102, RZ, R135, R110, P0 ;  /* 0x00000087ff667225 */ /* 0x000fc800000e046e */
[----:B------:R-:W-:-:S03]  /*2bff0*/  IMAD.WIDE.U32 R110, R123, 0x3d1, RZ ;  /* 0x000003d17b6e7825 */ /* 0x000fc600078e00ff */
[----:B------:R-:W-:Y:S02]  /*2c000*/  IADD3 R108, P3, P4, R110, R102, R121 ;  /* 0x000000666e6c7210 */ /* 0x000fe40007c7e079 */
[----:B------:R-:W-:-:S04]  /*2c010*/  IADD3 R111, P0, PT, R111, R106, RZ ;  /* 0x0000006a6f6f7210 */ /* 0x000fc80007f1e0ff */
[----:B------:R-:W-:Y:S02]  /*2c020*/  IADD3.X R106, PT, PT, R111, R103, RZ, P3, P4 ;  /* 0x000000676f6a7210 */ /* 0x000fe40001fe84ff */
[----:B------:R-:W-:-:S04]  /*2c030*/  ISETP.GE.U32.AND P4, PT, R104, RZ, PT ;  /* 0x000000ff6800720c */ /* 0x000fc80003f86070 */
[----:B------:R-:W-:Y:S01]  /*2c040*/  ISETP.GE.U32.AND.EX P4, PT, R105, R109, PT, P4 ;  /* 0x0000006d6900720c */ /* 0x000fe20003f86140 */
[----:B------:R-:W-:Y:S01]  /*2c050*/  IMAD.X R109, RZ, RZ, RZ, P2 ;  /* 0x000000ffff6d7224 */ /* 0x000fe200010e06ff */
[----:B------:R-:W-:Y:S02]  /*2c060*/  ISETP.GE.U32.AND P2, PT, R108, R110, PT ;  /* 0x0000006e6c00720c */ /* 0x000fe40003f46070 */
[----:B------:R-:W-:Y:S02]  /*2c070*/  SEL R102, RZ, 0x1, P4 ;  /* 0x00000001ff667807 */ /* 0x000fe40002000000 */
[----:B------:R-:W-:Y:S02]  /*2c080*/  ISETP.GE.U32.AND.EX P2, PT, R106, R111, PT, P2 ;  /* 0x0000006f6a00720c */ /* 0x000fe40003f46120 */
        /* <DEDUP_REMOVED lines=13> */
[----:B------:R-:W-:Y:S02]  /*2c160*/  ISETP.LT.U32.OR.EX P4, PT, R142, R113, P4, P5 ;  /* 0x000000718e00720c */ /* 0x000fe40002781550 */
[----:B------:R-:W-:Y:S02]  /*2c170*/  SEL R113, RZ, 0x1, P2 ;  /* 0x00000001ff717807 */ /* 0x000fe40001000000 */
[----:B------:R-:W-:-:S04]  /*2c180*/  SEL R132, RZ, 0x1, !P4 ;  /* 0x00000001ff847807 */ /* 0x000fc80006000000 */
[----:B------:R-:W-:Y:S01]  /*2c190*/  IADD3 R132, P5, P6, R108, R135, R132 ;  /* 0x000000876c847210 */ /* 0x000fe20007ebe084 */
[----:B------:R-:W-:-:S03]  /*2c1a0*/  IMAD.MOV.U32 R108, RZ, RZ, R107 ;  /* 0x000000ffff6c7224 */ /* 0x000fc600078e006b */
[----:B------:R-:W-:Y:S01]  /*2c1b0*/  IADD3.X R134, PT, PT, R106, R123, RZ, P5, P6 ;  /* 0x0000007b6a867210 */ /* 0x000fe20002fec4ff */
[----:B------:R-:W-:Y:S01]  /*2c1c0*/  IMAD.WIDE.U32.X R108, RZ, R133, R108, P0 ;  /* 0x00000085ff6c7225 */ /* 0x000fe200000e046c */
[----:B------:R-:W-:-:S03]  /*2c1d0*/  ISETP.EQ.U32.AND P5, PT, R103, R150, PT ;  /* 0x000000966700720c */ /* 0x000fc60003fa2070 */
[----:B------:R-:W-:Y:S01]  /*2c1e0*/  IMAD.WIDE.U32 R106, R149, 0x3d1, RZ ;  /* 0x000003d1956a7825 */ /* 0x000fe200078e00ff */
[----:B------:R-:W-:Y:S02]  /*2c1f0*/  ISETP.EQ.AND.EX P3, PT, R160, R139, !P3, P5 ;  /* 0x0000008ba000720c */ /* 0x000fe40005f62350 */
[----:B------:R-:W-:Y:S01]  /*2c200*/  ISETP.LT.U32.AND P5, PT, R103, R150, PT ;  /* 0x000000966700720c */ /* 0x000fe20003fa1070 */
[----:B------:R-:W-:-:S03]  /*2c210*/  IMAD.WIDE.U32 R104, P0, RZ, R149, R104 ;  /* 0x00000095ff687225 */ /* 0x000fc60007800068 */
[----:B------:R-:W-:Y:S02]  /*2c220*/  ISETP.LT.U32.OR.EX P3, PT, R160, R139, P3, P5 ;  /* 0x0000008ba000720c */ /* 0x000fe40001f61550 */
[----:B------:R-:W-:Y:S02]  /*2c230*/  IADD3 R111, P2, PT, R107, R104, RZ ;  /* 0x000000686b6f7210 */ /* 0x000fe40007f5e0ff */
        /* <DEDUP_REMOVED lines=11> */
[----:B------:R-:W-:Y:S02]  /*2c2f0*/  ISETP.LT.U32.AND P0, PT, R153, R146, PT ;  /* 0x000000929900720c */ /* 0x000fe40003f01070 */
[----:B------:R-:W-:-:S02]  /*2c300*/  ISETP.EQ.AND.EX P6, PT, R140, R95, !P5, P6 ;  /* 0x0000005f8c00720c */ /* 0x000fc40006fc2360 */
[----:B------:R-:W-:Y:S02]  /*2c310*/  SEL R113, RZ, 0x1, P5 ;  /* 0x00000001ff717807 */ /* 0x000fe40002800000 */
[----:B------:R-:W-:Y:S02]  /*2c320*/  ISETP.EQ.U32.AND P5, PT, R132, R135, PT ;  /* 0x000000878400720c */ /* 0x000fe40003fa2070 */
[----:B------:R-:W-:Y:S02]  /*2c330*/  ISETP.LT.U32.OR.EX P6, PT, R140, R95, P6, P1 ;  /* 0x0000005f8c00720c */ /* 0x000fe400037c1510 */
[----:B------:R-:W-:Y:S02]  /*2c340*/  ISETP.EQ.AND.EX P4, PT, R134, R123, P4, P5 ;  /* 0x0000007b8600720c */ /* 0x000fe40002782350 */
[----:B------:R-:W-:Y:S02]  /*2c350*/  ISETP.LT.U32.AND P5, PT, R132, R135, PT ;  /* 0x000000878400720c */ /* 0x000fe40003fa1070 */
[----:B------:R-:W-:-:S02]  /*2c360*/  SEL R121, RZ, 0x1, !P6 ;  /* 0x00000001ff797807 */ /* 0x000fc40007000000 */
[----:B------:R-:W-:Y:S02]  /*2c370*/  ISETP.LT.U32.OR.EX P4, PT, R134, R123, P4, P5 ;  /* 0x0000007b8600720c */ /* 0x000fe40002781550 */
[----:B------:R-:W-:Y:S02]  /*2c380*/  ISETP.EQ.U32.AND P5, PT, R153, R146, PT ;  /* 0x000000929900720c */ /* 0x000fe40003fa2070 */
[----:B------:R-:W-:Y:S02]  /*2c390*/  SEL R104, RZ, 0x1, !P4 ;  /* 0x00000001ff687807 */ /* 0x000fe40006000000 */
[C---:B------:R-:W-:Y:S02]  /*2c3a0*/  ISETP.EQ.AND.EX P5, PT, R154.reuse, R143, P3, P5 ;  /* 0x0000008f9a00720c */ /* 0x040fe40001fa2350 */
        /* <DEDUP_REMOVED lines=12> */
[----:B------:R-:W-:Y:S02]  /*2c470*/  IADD3.X R150, PT, PT, RZ, R150, R112, P5, P4 ;  /* 0x00000096ff967210 */ /* 0x000fe40002fe8470 */
[----:B------:R-:W-:-:S02]  /*2c480*/  ISETP.EQ.U32.AND P5, PT, R106, R159, PT ;  /* 0x0000009f6a00720c */ /* 0x000fc40003fa2070 */
[----:B------:R-:W-:Y:S02]  /*2c490*/  LOP3.LUT P6, RZ, R10, 0x10, RZ, 0xc0, !PT ;  /* 0x000000100aff7812 */ /* 0x000fe400078cc0ff */
[----:B------:R-:W-:Y:S02]  /*2c4a0*/  ISETP.NE.AND P1, PT, R148, RZ, PT ;  /* 0x000000ff9400720c */ /* 0x000fe40003f25270 */
[----:B------:R-:W-:Y:S01]  /*2c4b0*/  IADD3 R110, P3, PT, R121, R98, RZ ;  /* 0x00000062796e7210 */ /* 0x000fe20007f7e0ff */
[----:B------:R-:W-:Y:S01]  /*2c4c0*/  IMAD.MOV.U32 R121, RZ, RZ, R102 ;  /* 0x000000ffff797224 */ /* 0x000fe200078e0066 */
[----:B------:R-:W-:Y:S02]  /*2c4d0*/  ISETP.LT.U32.AND P4, PT, R106, R159, PT ;  /* 0x0000009f6a00720c */ /* 0x000fe40003f81070 */
[----:B------:R-:W-:Y:S02]  /*2c4e0*/  ISETP.EQ.AND.EX P5, PT, R150, R112, P0, P5 ;  /* 0x000000709600720c */ /* 0x000fe400007a2350 */
[----:B------:R-:W-:-:S02]  /*2c4f0*/  SEL R107, RZ, 0x1, !P6 ;  /* 0x00000001ff6b7807 */ /* 0x000fc40007000000 */
[----:B------:R-:W-:Y:S02]  /*2c500*/  IADD3 R104, P6, PT, R105, R108, RZ ;  /* 0x0000006c69687210 */ /* 0x000fe40007fde0ff */
[----:B------:R-:W-:Y:S02]  /*2c510*/  SEL R110, R110, RZ, P1 ;  /* 0x000000ff6e6e7207 */ /* 0x000fe40000800000 */
[----:B------:R-:W-:Y:S01]  /*2c520*/  ISETP.LT.U32.OR.EX P4, PT, R150, R112, P5, P4 ;  /* 0x000000709600720c */ /* 0x000fe20002f81540 */
[----:B------:R-:W-:Y:S01]  /*2c530*/  IMAD.X R108, RZ, RZ, R109, P6 ;  /* 0x000000ffff6c7224 */ /* 0x000fe200030e066d */
[----:B------:R-:W-:Y:S02]  /*2c540*/  SEL R105, RZ, 0x1, !P2 ;  /* 0x00000001ff697807 */ /* 0x000fe40005000000 */
[----:B------:R-:W-:Y:S02]  /*2c550*/  IADD3 R143, P0, PT, R147, -R110, RZ ;  /* 0x8000006e938f7210 */ /* 0x000fe40007f1e0ff */
[----:B------:R-:W-:-:S02]  /*2c560*/  IADD3 R132, P6, PT, R113, R94, RZ ;  /* 0x0000005e71847210 */ /* 0x000fc40007fde0ff */
[----:B------:R-:W-:Y:S02]  /*2c570*/  SEL R110, RZ, 0x1, !P4 ;  /* 0x00000001ff6e7807 */ /* 0x000fe40006000000 */
[----:B------:R-:W-:Y:S02]  /*2c580*/  IADD3 R105, P4, P5, R104, R120, R105 ;  /* 0x0000007868697210 */ /* 0x000fe40007d9e069 */
[----:B------:R-:W-:Y:S02]  /*2c590*/  SEL R132, R132, RZ, P1 ;  /* 0x000000ff84847207 */ /* 0x000fe40000800000 */
[----:B------:R-:W-:Y:S02]  /*2c5a0*/  IADD3.X R112, PT, PT, R108, RZ, RZ, P4, P5 ;  /* 0x000000ff6c707210 */ /* 0x000fe400027ea4ff */
[----:B------:R-:W-:Y:S01]  /*2c5b0*/  IADD3 R110, P5, PT, R110, R105, RZ ;  /* 0x000000696e6e7210 */ /* 0x000fe20007fbe0ff */
[----:B------:R-:W-:Y:S01]  /*2c5c0*/  IMAD.X R105, RZ, RZ, R95, P6 ;  /* 0x000000ffff697224 */ /* 0x000fe200030e065f */
[----:B------:R-:W-:Y:S01]  /*2c5d0*/  IADD3 R132, P2, PT, R145, -R132, RZ ;  /* 0x8000008491847210 */ /* 0x000fe20007f5e0ff */
[----:B------:R-:W-:Y:S01]  /*2c5e0*/  IMAD.X R145, RZ, RZ, R99, P3 ;  /* 0x000000ffff917224 */ /* 0x000fe200018e0663 */
[----:B------:R-:W-:Y:S01]  /*2c5f0*/  IADD3 R142, P3, PT, R107, R100, RZ ;  /* 0x000000646b8e7210 */ /* 0x000fe20007f7e0ff */
[----:B------:R-:W-:Y:S01]  /*2c600*/  IMAD.X R112, RZ, RZ, R112, P5 ;  /* 0x000000ffff707224 */ /* 0x000fe200028e0670 */
[----:B------:R-:W-:-:S02]  /*2c610*/  ISETP.NE.U32.AND P5, PT, R110, RZ, PT ;  /* 0x000000ff6e00720c */ /* 0x000fc40003fa5070 */
[----:B------:R-:W-:Y:S01]  /*2c620*/  SEL R145, R145, RZ, P1 ;  /* 0x000000ff91917207 */ /* 0x000fe20000800000 */
[----:B------:R-:W-:Y:S01]  /*2c630*/  IMAD.X R107, RZ, RZ, R101, P3 ;  /* 0x000000ffff6b7224 */ /* 0x000fe200018e0665 */
[----:B------:R-:W-:Y:S02]  /*2c640*/  ISETP.NE.AND.EX P3, PT, R112, RZ, PT, P5 ;  /* 0x000000ff7000720c */ /* 0x000fe40003f65350 */
[----:B------:R-:W-:Y:S01]  /*2c650*/  SEL R104, R96, RZ, P1 ;  /* 0x000000ff60687207 */ /* 0x000fe20000800000 */
[----:B------:R-:W-:Y:S01]  /*2c660*/  IMAD.X R145, R144, 0x1, ~R145, P0 ;  /* 0x0000000190917824 */ /* 0x000fe200000e0e91 */
[----:B------:R-:W-:Y:S02]  /*2c670*/  SEL R142, R142, RZ, P1 ;  /* 0x000000ff8e8e7207 */ /* 0x000fe40000800000 */
[----:B------:R-:W-:Y:S02]  /*2c680*/  IADD3 R155, P4, PT, R137, -R104, RZ ;  /* 0x80000068899b7210 */ /* 0x000fe40007f9e0ff */
[----:B------:R-:W-:-:S02]  /*2c690*/  IADD3 R142, P0, PT, R141, -R142, RZ ;  /* 0x8000008e8d8e7210 */ /* 0x000fc40007f1e0ff */
[----:B------:R-:W-:Y:S02]  /*2c6a0*/  SEL R105, R105, RZ, P1 ;  /* 0x000000ff69697207 */ /* 0x000fe40000800000 */
        /* <DEDUP_REMOVED lines=13> */
.L_x_391:
        /* <DEDUP_REMOVED lines=34> */
.L_x_390:
[----:B------:R-:W-:Y:S05]  /*2c9a0*/  BSYNC.RECONVERGENT B1 ;  /* 0x0000000000017941 */ /* 0x000fea0003800200 */
.L_x_389:
        /* <DEDUP_REMOVED lines=20> */
[----:B------:R-:W-:Y:S02]  /*2caf0*/  SEL R105, RZ, 0x1, P2 ;  /* 0x00000001ff697807 */ /* 0x000fe40001000000 */
[----:B------:R-:W-:Y:S02]  /*2cb00*/  SEL R139, R96, RZ, P6 ;  /* 0x000000ff608b7207 */ /* 0x000fe40003000000 */
[----:B------:R-:W-:Y:S02]  /*2cb10*/  ISETP.LT.U32.OR.EX P4, PT, R160, R95, P4, P1 ;  /* 0x0000005fa000720c */ /* 0x000fe40002781510 */
[----:B------:R-:W-:Y:S02]  /*2cb20*/  IADD3 R102, P1, PT, R105, R94, RZ ;  /* 0x0000005e69667210 */ /* 0x000fe40007f3e0ff */
[----:B------:R-:W-:-:S02]  /*2cb30*/  IADD3 R139, P0, PT, R121, -R139, RZ ;  /* 0x8000008b798b7210 */ /* 0x000fc40007f1e0ff */
[----:B------:R-:W-:Y:S02]  /*2cb40*/  SEL R105, R97, RZ, P6 ;  /* 0x000000ff61697207 */ /* 0x000fe40003000000 */
[----:B------:R-:W-:Y:S02]  /*2cb50*/  SEL R107, RZ, 0x1, !P4 ;  /* 0x00000001ff6b7807 */ /* 0x000fe40006000000 */
[----:B------:R-:W-:Y:S01]  /*2cb60*/  SEL R102, R102, RZ, P6 ;  /* 0x000000ff66667207 */ /* 0x000fe20003000000 */
[----:B------:R-:W-:Y:S01]  /*2cb70*/  IMAD.X R138, R122, 0x1, ~R105, P0 ;  /* 0x000000017a8a7824 */ /* 0x000fe200000e0e69 */
[----:B------:R-:W-:Y:S01]  /*2cb80*/  IADD3 R108, P0, PT, R107, R98, RZ ;  /* 0x000000626b6c7210 */ /* 0x000fe20007f1e0ff */
[----:B------:R-:W-:Y:S01]  /*2cb90*/  IMAD.WIDE.U32 R104, R118, R139, RZ ;  /* 0x0000008b76687225 */ /* 0x000fe200078e00ff */
[----:B------:R-:W-:Y:S02]  /*2cba0*/  SEL R149, RZ, 0x1, !P3 ;  /* 0x00000001ff957807 */ /* 0x000fe40005800000 */
[----:B------:R-:W-:Y:S01]  /*2cbb0*/  IADD3 R111, P4, PT, R103, -R102, RZ ;  /* 0x80000066676f7210 */ /* 0x000fe20007f9e0ff */
[----:B------:R-:W-:Y:S01]  /*2cbc0*/  IMAD.X R107, RZ, RZ, R95, P1 ;  /* 0x000000ffff6b7224 */ /* 0x000fe200008e065f */
[----:B------:R-:W-:Y:S01]  /*2cbd0*/  IADD3 R149, P2, PT, R149, R100, RZ ;  /* 0x0000006495957210 */ /* 0x000fe20007f5e0ff */
[----:B------:R-:W-:Y:S01]  /*2cbe0*/  IMAD.WIDE.U32 R102, P1, R119, R138, R104 ;  /* 0x0000008a77667225 */ /* 0x000fe20007820068 */
[----:B------:R-:W-:-:S02]  /*2cbf0*/  SEL R108, R108, RZ, P6 ;  /* 0x000000ff6c6c7207 */ /* 0x000fc40003000000 */
[----:B------:R-:W-:Y:S01]  /*2cc00*/  SEL R107, R107, RZ, P6 ;  /* 0x000000ff6b6b7207 */ /* 0x000fe20003000000 */
[----:B------:R-:W-:Y:S01]  /*2cc10*/  IMAD.WIDE.U32 R104, R119, R139, RZ ;  /* 0x0000008b77687225 */ /* 0x000fe200078e00ff */
[----:B------:R-:W-:Y:S02]  /*2cc20*/  SEL R149, R149, RZ, P6 ;  /* 0x000000ff95957207 */ /* 0x000fe40003000000 */
[----:B------:R-:W-:Y:S01]  /*2cc30*/  IADD3 R153, P3, PT, R153, -R108, RZ ;  /* 0x8000006c99997210 */ /* 0x000fe20007f7e0ff */
[----:B------:R-:W-:Y:S01]  /*2cc40*/  IMAD.X R160, R160, 0x1, ~R107, P4 ;  /* 0x00000001a0a07824 */ /* 0x000fe200020e0e6b */
[----:B------:R-:W-:Y:S01]  /*2cc50*/  IADD3 RZ, P4, PT, R105, R102, RZ ;  /* 0x0000006669ff7210 */ /* 0x000fe20007f9e0ff */
[----:B------:R-:W-:Y:S01]  /*2cc60*/  IMAD.X R109, RZ, RZ, RZ, P1 ;  /* 0x000000ffff6d7224 */ /* 0x000fe200008e06ff */
[----:B------:R-:W-:Y:S01]  /*2cc70*/  IADD3 R149, P1, PT, R106, -R149, RZ ;  /* 0x800000956a957210 */ /* 0x000fe20007f3e0ff */
[----:B------:R-:W-:Y:S02]  /*2cc80*/  IMAD.MOV.U32 R108, RZ, RZ, R103 ;  /* 0x000000ffff6c7224 */ /* 0x000fe400078e0067 */
[----:B------:R-:W-:-:S02]  /*2cc90*/  IMAD R104, R160, R119, RZ ;  /* 0x00000077a0687224 */ /* 0x000fc400078e02ff */
[----:B------:R-:W-:-:S04]  /*2cca0*/  IMAD.WIDE.U32 R102, R118, R111, RZ ;  /* 0x0000006f76667225 */ /* 0x000fc800078e00ff */
[----:B------:R-:W-:-:S04]  /*2ccb0*/  IMAD.WIDE.U32 R106, R111, R119, RZ ;  /* 0x000000776f6a7225 */ /* 0x000fc800078e00ff */
[----:B------:R-:W-:-:S04]  /*2ccc0*/  IMAD.WIDE.U32.X R108, R118, R138, R108, P4 ;  /* 0x0000008a766c7225 */ /* 0x000fc800020e046c */
[----:B------:R-:W-:Y:S01]  /*2ccd0*/  IMAD.X R123, RZ, RZ, R99, P0 ;  /* 0x000000ffff7b7224 */ /* 0x000fe200000e0663 */
[----:B------:R-:W-:Y:S01]  /*2cce0*/  IADD3 R133, P4, PT, R108, R106, RZ ;  /* 0x0000006a6c857210 */ /* 0x000fe20007f9e0ff */
[----:B------:R-:W-:Y:S02]  /*2ccf0*/  IMAD R121, R118, R111, R104 ;  /* 0x0000006f76797224 */ /* 0x000fe400078e0268 */
[----:B------:R-:W-:Y:S01]  /*2cd00*/  IMAD.WIDE.U32 R102, P0, R119, R160, R102 ;  /* 0x000000a077667225 */ /* 0x000fe20007800066 */
[----:B------:R-:W-:-:S03]  /*2cd10*/  SEL R123, R123, RZ, P6 ;  /* 0x000000ff7b7b7207 */ /* 0x000fc60003000000 */
[----:B------:R-:W-:Y:S02]  /*2cd20*/  IMAD.IADD R121, R107, 0x1, R121 ;  /* 0x000000016b797824 */ /* 0x000fe400078e0279 */
[----:B------:R-:W-:-:S04]  /*2cd30*/  IMAD.WIDE.U32 R104, R119, R111, RZ ;  /* 0x0000006f77687225 */ /* 0x000fc800078e00ff */
[----:B------:R-:W-:Y:S01]  /*2cd40*/  IMAD.X R107, RZ, RZ, RZ, P0 ;  /* 0x000000ffff6b7224 */ /* 0x000fe200000e06ff */
[----:B------:R-:W-:Y:S01]  /*2cd50*/  ISETP.GE.U32.AND P0, PT, R133, R106, PT ;  /* 0x0000006a8500720c */ /* 0x000fe20003f06070 */
[----:B------:R-:W-:Y:S02]  /*2cd60*/  IMAD.X R112, R121, 0x1, R109, P4 ;  /* 0x0000000179707824 */ /* 0x000fe400020e066d */
[----:B------:R-:W-:Y:S01]  /*2cd70*/  IMAD.X R154, R154, 0x1, ~R123, P3 ;  /* 0x000000019a9a7824 */ /* 0x000fe200018e0e7b */
[----:B------:R-:W-:Y:S01]  /*2cd80*/  IADD3 RZ, P3, PT, R105, R102, RZ ;  /* 0x0000006669ff7210 */ /* 0x000fe20007f7e0ff */
[----:B------:R-:W-:Y:S01]  /*2cd90*/  IMAD.X R135, RZ, RZ, R101, P2 ;  /* 0x000000ffff877224 */ /* 0x000fe200010e0665 */
[----:B------:R-:W-:Y:S01]  /*2cda0*/  ISETP.GE.U32.AND.EX P0, PT, R112, R121, PT, P0 ;  /* 0x000000797000720c */ /* 0x000fe20003f06100 */
[----:B------:R-:W-:Y:S02]  /*2cdb0*/  IMAD.MOV.U32 R106, RZ, RZ, R103 ;  /* 0x000000ffff6a7224 */ /* 0x000fe400078e0067 */
[----:B------:R-:W-:Y:S01]  /*2cdc0*/  IMAD R110, R154, R119, RZ ;  /* 0x000000779a6e7224 */ /* 0x000fe200078e02ff */
[----:B------:R-:W-:Y:S01]  /*2cdd0*/  SEL R135, R135, RZ, P6 ;  /* 0x000000ff87877207 */ /* 0x000fe20003000000 */
[----:B------:R-:W-:Y:S01]  /*2cde0*/  IMAD.WIDE.U32 R104, R118, R153, RZ ;  /* 0x0000009976687225 */ /* 0x000fe200078e00ff */
[----:B------:R-:W-:-:S03]  /*2cdf0*/  SEL R123, RZ, 0x1, P0 ;  /* 0x00000001ff7b7807 */ /* 0x000fc60000000000 */
[----:B------:R-:W-:-:S04]  /*2ce00*/  IMAD.WIDE.U32 R120, R153, R119, RZ ;  /* 0x0000007799787225 */ /* 0x000fc800078e00ff */
[----:B------:R-:W-:-:S04]  /*2ce10*/  IMAD.WIDE.U32.X R106, R118, R160, R106, P3 ;  /* 0x000000a0766a7225 */ /* 0x000fc800018e046a */
[-C--:B------:R-:W-:Y:S02]  /*2ce20*/  IMAD R137, R118, R153.reuse, R110 ;  /* 0x0000009976897224 */ /* 0x080fe400078e026e */
[----:B------:R-:W-:Y:S01]  /*2ce30*/  IMAD.X R150, R150, 0x1, ~R135, P1 ;  /* 0x0000000196967824 */ /* 0x000fe200008e0e87 */
[----:B------:R-:W-:Y:S01]  /*2ce40*/  IADD3 R123, P1, P5, R120, R106, R123 ;  /* 0x0000006a787b7210 */ /* 0x000fe20007d3e07b */
[----:B------:R-:W-:-:S03]  /*2ce50*/  IMAD.WIDE.U32 R102, R119, R153, RZ ;  /* 0x0000009977667225 */ /* 0x000fc600078e00ff */
[----:B------:R-:W-:Y:S01]  /*2ce60*/  ISETP.GE.U32.AND P0, PT, R123, R120, PT ;  /* 0x000000787b00720c */ /* 0x000fe20003f06070 */
[----:B------:R-:W-:-:S04]  /*2ce70*/  IMAD.WIDE.U32 R104, P2, R119, R154, R104 ;  /* 0x0000009a77687225 */ /* 0x000fc80007840068 */
[----:B------:R-:W-:Y:S01]  /*2ce80*/  IMAD.IADD R135, R121, 0x1, R137 ;  /* 0x0000000179877824 */ /* 0x000fe200078e0289 */
[----:B------:R-:W-:Y:S01]  /*2ce90*/  IADD3 RZ, P3, PT, R103, R104, RZ ;  /* 0x0000006867ff7210 */ /* 0x000fe20007f7e0ff */
[----:B------:R-:W-:-:S03]  /*2cea0*/  IMAD.WIDE.U32 R108, R52, R139, RZ ;  /* 0x0000008b346c7225 */ /* 0x000fc600078e00ff */
[----:B------:R-:W-:Y:S01]  /*2ceb0*/  IADD3.X R110, PT, PT, R135, R107, RZ, P1, P5 ;  /* 0x0000006b876e7210 */ /* 0x000fe20000fea4ff */
[----:B------:R-:W-:-:S03]  /*2cec0*/  IMAD.WIDE.U32 R120, R52, R111, RZ ;  /* 0x0000006f34787225 */ /* 0x000fc600078e00ff */
[----:B------:R-:W-:Y:S01]  /*2ced0*/  ISETP.GE.U32.AND.EX P0, PT, R110, R135, PT, P0 ;  /* 0x000000876e00720c */ /* 0x000fe20003f06100 */
[----:B------:R-:W-:-:S03]  /*2cee0*/  IMAD.WIDE.U32 R102, R53, R139, RZ ;  /* 0x0000008b35667225 */ /* 0x000fc600078e00ff */
[----:B------:R-:W-:Y:S01]  /*2cef0*/  SEL R141, RZ, 0x1, P0 ;  /* 0x00000001ff8d7807 */ /* 0x000fe20000000000 */
[----:B------:R-:W-:Y:S02]  /*2cf00*/  IMAD.X R137, RZ, RZ, RZ, P2 ;  /* 0x000000ffff897224 */ /* 0x000fe400010e06ff */
[----:B------:R-:W-:Y:S02]  /*2cf10*/  IMAD.MOV.U32 R136, RZ, RZ, R105 ;  /* 0x000000ffff887224 */ /* 0x000fe400078e0069 */
[----:B------:R-:W-:Y:S02]  /*2cf20*/  IMAD R102, R150, R119, RZ ;  /* 0x0000007796667224 */ /* 0x000fe400078e02ff */
[----:B------:R-:W-:-:S04]  /*2cf30*/  IMAD.WIDE.U32 R108, P4, R53, R138, R108 ;  /* 0x0000008a356c7225 */ /* 0x000fc8000788006c */
[----:B------:R-:W-:Y:S01]  /*2cf40*/  IMAD.WIDE.U32 R104, R53, R111, RZ ;  /* 0x0000006f35687225 */ /* 0x000fe200078e00ff */
[----:B------:R-:W-:-:S03]  /*2cf50*/  IADD3 RZ, P1, PT, R103, R108, RZ ;  /* 0x0000006c67ff7210 */ /* 0x000fc60007f3e0ff */
        /* <DEDUP_REMOVED lines=11> */
[----:B------:R-:W-:Y:S01]  /*2d010*/  IMAD R147, R52, R139, R106 ;  /* 0x0000008b34937224 */ /* 0x000fe200078e026a */
[----:B------:R-:W-:Y:S01]  /*2d020*/  IADD3 R122, P0, PT, R133, R104, RZ ;  /* 0x00000068857a7210 */ /* 0x000fe20007f1e0ff */
[----:B------:R-:W-:-:S04]  /*2d030*/  IMAD.WIDE.U32 R102, P5, R53, R154, R102 ;  /* 0x0000009a35667225 */ /* 0x000fc800078a0066 */
[----:B------:R-:W-:-:S04]  /*2d040*/  IMAD.WIDE.U32 R106, R53, R153, RZ ;  /* 0x00000099356a7225 */ /* 0x000fc800078e00ff */
[----:B------:R-:W-:Y:S01]  /*2d050*/  IMAD.IADD R108, R105, 0x1, R147 ;  /* 0x00000001696c7824 */ /* 0x000fe200078e0293 */
[----:B------:R-:W-:Y:S01]  /*2d060*/  IADD3 RZ, P3, PT, R107, R102, RZ ;  /* 0x000000666bff7210 */ /* 0x000fe20007f7e0ff */
[-C--:B------:R-:W-:Y:S02]  /*2d070*/  IMAD R102, R160, R53.reuse, RZ ;  /* 0x00000035a0667224 */ /* 0x080fe400078e02ff */
[----:B------:R-:W-:Y:S01]  /*2d080*/  IMAD.X R137, R108, 0x1, R112, P0 ;  /* 0x000000016c897824 */ /* 0x000fe200000e0670 */
[----:B------:R-:W-:Y:S01]  /*2d090*/  ISETP.GE.U32.AND P0, PT, R122, R104, PT ;  /* 0x000000687a00720c */ /* 0x000fe20003f06070 */
[----:B------:R-:W-:-:S04]  /*2d0a0*/  IMAD.WIDE.U32 R106, R111, R53, RZ ;  /* 0x000000356f6a7225 */ /* 0x000fc800078e00ff */
[----:B------:R-:W-:Y:S01]  /*2d0b0*/  IMAD.X R105, RZ, RZ, RZ, P4 ;  /* 0x000000ffff697224 */ /* 0x000fe200020e06ff */
[----:B------:R-:W-:Y:S01]  /*2d0c0*/  ISETP.GE.U32.AND.EX P4, PT, R137, R108, PT, P0 ;  /* 0x0000006c8900720c */ /* 0x000fe20003f86100 */
[C---:B------:R-:W-:Y:S02]  /*2d0d0*/  IMAD R147, R52.reuse, R111, R102 ;  /* 0x0000006f34937224 */ /* 0x040fe400078e0266 */
[----:B------:R-:W-:Y:S01]  /*2d0e0*/  IMAD.MOV.U32 R104, RZ, RZ, R109 ;  /* 0x000000ffff687224 */ /* 0x000fe200078e006d */
[----:B------:R-:W-:Y:S01]  /*2d0f0*/  IADD3 R109, P0, PT, R123, R106, RZ ;  /* 0x0000006a7b6d7210 */ /* 0x000fe20007f1e0ff */
[----:B------:R-:W-:Y:S01]  /*2d100*/  IMAD.IADD R147, R107, 0x1, R147 ;  /* 0x000000016b937824 */ /* 0x000fe200078e0293 */
[----:B------:R-:W-:Y:S01]  /*2d110*/  SEL R123, RZ, 0x1, P4 ;  /* 0x00000001ff7b7807 */ /* 0x000fe20002000000 */
[----:B------:R-:W-:Y:S01]  /*2d120*/  IMAD.WIDE.U32.X R104, R52, R138, R104, P1 ;  /* 0x0000008a34687225 */ /* 0x000fe200008e0468 */
[----:B------:R-:W-:-:S03]  /*2d130*/  ISETP.GE.U32.AND P4, PT, R109, R106, PT ;  /* 0x0000006a6d00720c */ /* 0x000fc60003f86070 */
[----:B------:R-:W-:Y:S01]  /*2d140*/  IMAD.X R110, R147, 0x1, R110, P0 ;  /* 0x00000001936e7824 */ /* 0x000fe200000e066e */
[----:B------:R-:W-:Y:S01]  /*2d150*/  IADD3 R123, P0, P1, R109, R104, R123 ;  /* 0x000000686d7b7210 */ /* 0x000fe2000791e07b */
[----:B------:R-:W-:-:S03]  /*2d160*/  IMAD.WIDE.U32 R106, R114, R139, RZ ;  /* 0x0000008b726a7225 */ /* 0x000fc600078e00ff */
[C---:B------:R-:W-:Y:S01]  /*2d170*/  IADD3.X R133, PT, PT, R110.reuse, R105, RZ, P0, P1 ;  /* 0x000000696e857210 */ /* 0x040fe200007e24ff */
[----:B------:R-:W-:Y:S01]  /*2d180*/  IMAD.WIDE.U32 R104, R115, R139, RZ ;  /* 0x0000008b73687225 */ /* 0x000fe200078e00ff */
[----:B------:R-:W-:Y:S02]  /*2d190*/  ISETP.GE.U32.AND P1, PT, R123, R109, PT ;  /* 0x0000006d7b00720c */ /* 0x000fe40003f26070 */
[----:B------:R-:W-:Y:S01]  /*2d1a0*/  ISETP.GE.U32.AND.EX P4, PT, R110, R147, PT, P4 ;  /* 0x000000936e00720c */ /* 0x000fe20003f86140 */
[----:B------:R-:W-:Y:S01]  /*2d1b0*/  IMAD.WIDE.U32 R106, P0, R115, R138, R106 ;  /* 0x0000008a736a7225 */ /* 0x000fe2000780006a */
[----:B------:R-:W-:Y:S02]  /*2d1c0*/  ISETP.GE.U32.AND.EX P1, PT, R133, R110, PT, P1 ;  /* 0x0000006e8500720c */ /* 0x000fe40003f26110 */
[----:B------:R-:W-:Y:S01]  /*2d1d0*/  SEL R102, RZ, 0x1, P4 ;  /* 0x00000001ff667807 */ /* 0x000fe20002000000 */
[----:B------:R-:W-:Y:S01]  /*2d1e0*/  IMAD.X R109, RZ, RZ, RZ, P2 ;  /* 0x000000ffff6d7224 */ /* 0x000fe200010e06ff */
[----:B------:R-:W-:Y:S01]  /*2d1f0*/  IADD3 RZ, P2, PT, R105, R106, RZ ;  /* 0x0000006a69ff7210 */ /* 0x000fe20007f5e0ff */
[----:B------:R-:W-:Y:S01]  /*2d200*/  IMAD.MOV.U32 R108, RZ, RZ, R121 ;  /* 0x000000ffff6c7224 */ /* 0x000fe200078e0079 */
[----:B------:R-:W-:Y:S01]  /*2d210*/  SEL R147, RZ, 0x1, P1 ;  /* 0x00000001ff937807 */ /* 0x000fe20000800000 */
[----:B------:R-:W-:-:S02]  /*2d220*/  IMAD R106, R154, R53, RZ ;  /* 0x000000359a6a7224 */ /* 0x000fc400078e02ff */
[----:B------:R-:W-:-:S04]  /*2d230*/  IMAD.WIDE.U32.X R108, R52, R160, R108, P6 ;  /* 0x000000a0346c7225 */ /* 0x000fc800030e046c */
[----:B------:R-:W-:Y:S01]  /*2d240*/  IMAD.WIDE.U32 R104, R153, R53, RZ ;  /* 0x0000003599687225 */ /* 0x000fe200078e00ff */
[----:B------:R-:W-:-:S03]  /*2d250*/  IADD3 R147, P4, P6, R147, R108, R102 ;  /* 0x0000006c93937210 */ /* 0x000fc60007e9e066 */
[----:B------:R-:W-:Y:S01]  /*2d260*/  IMAD R121, R52, R153, R106 ;  /* 0x0000009934797224 */ /* 0x000fe200078e026a */
[-C--:B------:R-:W-:Y:S02]  /*2d270*/  IADD3 R102, P1, PT, R141, R104.reuse, RZ ;  /* 0x000000688d667210 */ /* 0x080fe40007f3e0ff */
[----:B------:R-:W-:Y:S01]  /*2d280*/  IADD3.X R106, PT, PT, RZ, R109, RZ, P4, P6 ;  /* 0x0000006dff6a7210 */ /* 0x000fe200027ec4ff */
[----:B------:R-:W-:Y:S01]  /*2d290*/  IMAD.IADD R105, R105, 0x1, R121 ;  /* 0x0000000169697824 */ /* 0x000fe200078e0279 */
[----:B------:R-:W-:Y:S01]  /*2d2a0*/  IADD3 R147, P6, PT, R102, R147, RZ ;  /* 0x0000009366937210 */ /* 0x000fe20007fde0ff */
[----:B------:R-:W-:Y:S01]  /*2d2b0*/  IMAD.WIDE.U32 R108, R118, R149, RZ ;  /* 0x00000095766c7225 */ /* 0x000fe200078e00ff */
[----:B------:R-:W-:-:S03]  /*2d2c0*/  ISETP.GE.U32.AND P4, PT, R102, R104, PT ;  /* 0x000000686600720c */ /* 0x000fc60003f86070 */
[----:B------:R-:W-:Y:S01]  /*2d2d0*/  IMAD.X R151, R105, 0x1, R136, P1 ;  /* 0x0000000169977824 */ /* 0x000fe200008e0688 */
[----:B------:R-:W-:Y:S01]  /*2d2e0*/  ISETP.GE.U32.AND P1, PT, R147, R102, PT ;  /* 0x000000669300720c */ /* 0x000fe20003f26070 */
[----:B------:R-:W-:-:S03]  /*2d2f0*/  IMAD.WIDE.U32 R120, R119, R149, RZ ;  /* 0x0000009577787225 */ /* 0x000fc600078e00ff */
[C---:B------:R-:W-:Y:S01]  /*2d300*/  ISETP.GE.U32.AND.EX P4, PT, R151.reuse, R105, PT, P4 ;  /* 0x000000699700720c */ /* 0x040fe20003f86140 */
[----:B------:R-:W-:Y:S02]  /*2d310*/  IMAD.X R106, R151, 0x1, R106, P6 ;  /* 0x00000001976a7824 */ /* 0x000fe400030e066a */
[----:B------:R-:W-:Y:S01]  /*2d320*/  IMAD.WIDE.U32 R108, P6, R119, R150, R108 ;  /* 0x00000096776c7225 */ /* 0x000fe200078c006c */
[----:B------:R-:W-:Y:S02]  /*2d330*/  SEL R110, RZ, 0x1, P4 ;  /* 0x00000001ff6e7807 */ /* 0x000fe40002000000 */
[----:B------:R-:W-:Y:S01]  /*2d340*/  ISETP.GE.U32.AND.EX P1, PT, R106, R151, PT, P1 ;  /* 0x000000976a00720c */ /* 0x000fe20003f26110 */
[----:B------:R-:W-:Y:S01]  /*2d350*/  IMAD.X R105, RZ, RZ, RZ, P5 ;  /* 0x000000ffff697224 */ /* 0x000fe200028e06ff */
[----:B------:R-:W-:Y:S01]  /*2d360*/  IADD3 RZ, P5, PT, R121, R108, RZ ;  /* 0x0000006c79ff7210 */ /* 0x000fe20007fbe0ff */
[----:B------:R-:W-:Y:S01]  /*2d370*/  IMAD.MOV.U32 R104, RZ, RZ, R103 ;  /* 0x000000ffff687224 */ /* 0x000fe200078e0067 */
[----:B------:R-:W-:Y:S01]  /*2d380*/  SEL R121, RZ, 0x1, P1 ;  /* 0x00000001ff797807 */ /* 0x000fe20000800000 */
[----:B------:R-:W-:Y:S01]  /*2d390*/  IMAD.WIDE.U32 R102, R139, R115, RZ ;  /* 0x000000738b667225 */ /* 0x000fe200078e00ff */
[----:B------:R-:W-:-:S03]  /*2d3a0*/  ISETP.GE.U32.AND P4, PT, R141, R134, PT ;  /* 0x000000868d00720c */ /* 0x000fc60003f86070 */
[----:B------:R-:W-:Y:S01]  /*2d3b0*/  IMAD.WIDE.U32.X R104, R52, R154, R104, P3 ;  /* 0x0000009a34687225 */ /* 0x000fe200018e0468 */
[----:B------:R-:W-:Y:S02]  /*2d3c0*/  IADD3 R112, P3, PT, R123, R102, RZ ;  /* 0x000000667b707210 */ /* 0x000fe40007f7e0ff */
[----:B------:R-:W-:Y:S01]  /*2d3d0*/  ISETP.GE.U32.AND.EX P4, PT, R136, R135, PT, P4 ;  /* 0x000000878800720c */ /* 0x000fe20003f86140 */
[----:B------:R-:W-:Y:S01]  /*2d3e0*/  IMAD.X R141, RZ, RZ, RZ, P6 ;  /* 0x000000ffff8d7224 */ /* 0x000fe200030e06ff */
[----:B------:R-:W-:Y:S01]  /*2d3f0*/  IADD3 R110, P1, P6, R121, R104, R110 ;  /* 0x00000068796e7210 */ /* 0x000fe20007e3e06e */
[----:B------:R-:W-:Y:S02]  /*2d400*/  IMAD R108, R138, R115, RZ ;  /* 0x000000738a6c7224 */ /* 0x000fe400078e02ff */
[----:B------:R-:W-:Y:S01]  /*2d410*/  IMAD.MOV.U32 R140, RZ, RZ, R109 ;  /* 0x000000ffff8c7224 */ /* 0x000fe200078e006d */
[----:B------:R-:W-:Y:S01]  /*2d420*/  IADD3.X R123, PT, PT, RZ, R105, RZ, P1, P6 ;  /* 0x00000069ff7b7210 */ /* 0x000fe20000fec4ff */
[----:B------:R-:W-:Y:S01]  /*2d430*/  IMAD R121, R114, R139, R108 ;  /* 0x0000008b72797224 */ /* 0x000fe200078e026c */
[----:B------:R-:W-:Y:S01]  /*2d440*/  ISETP.GE.U32.AND P1, PT, R112, R102, PT ;  /* 0x000000667000720c */ /* 0x000fe20003f26070 */
[----:B------:R-:W-:-:S02]  /*2d450*/  IMAD R102, R150, R53, RZ ;  /* 0x0000003596667224 */ /* 0x000fc400078e02ff */
[----:B------:R-:W-:-:S04]  /*2d460*/  IMAD.WIDE.U32 R104, R114, R111, RZ ;  /* 0x0000006f72687225 */ /* 0x000fc800078e00ff */
[----:B------:R-:W-:Y:S01]  /*2d470*/  IMAD.IADD R134, R103, 0x1, R121 ;  /* 0x0000000167867824 */ /* 0x000fe200078e0279 */
[----:B------:R-:W-:Y:S01]  /*2d480*/  SEL R121, RZ, 0x1, P4 ;  /* 0x00000001ff797807 */ /* 0x000fe20002000000 */
[----:B------:R-:W-:-:S04]  /*2d490*/  IMAD.WIDE.U32 R108, R149, R53, RZ ;  /* 0x00000035956c7225 */ /* 0x000fc800078e00ff */
[----:B------:R-:W-:Y:S02]  /*2d4a0*/  IMAD R135, R52, R149, R102 ;  /* 0x0000009534877224 */ /* 0x000fe400078e0266 */
[----:B------:R-:W-:-:S04]  /*2d4b0*/  IMAD.WIDE.U32.X R140, R118, R150, R140, P5 ;  /* 0x00000096768c7225 */ /* 0x000fc800028e048c */
[----:B------:R-:W-:Y:S01]  /*2d4c0*/  IMAD.IADD R135, R109, 0x1, R135 ;  /* 0x000000016d877824 */ /* 0x000fe200078e0287 */
[----:B------:R-:W-:Y:S01]  /*2d4d0*/  IADD3 R121, P4, P5, R108, R140, R121 ;  /* 0x0000008c6c797210 */ /* 0x000fe20007d9e079 */
[----:B------:R-:W-:-:S03]  /*2d4e0*/  IMAD.WIDE.U32 R104, P6, R115, R160, R104 ;  /* 0x000000a073687225 */ /* 0x000fc600078c0068 */
[----:B------:R-:W-:Y:S01]  /*2d4f0*/  IADD3.X R120, PT, PT, R135, R141, RZ, P4, P5 ;  /* 0x0000008d87787210 */ /* 0x000fe200027ea4ff */
[----:B------:R-:W-:Y:S01]  /*2d500*/  IMAD.WIDE.U32 R102, R115, R111, RZ ;  /* 0x0000006f73667225 */ /* 0x000fe200078e00ff */
[----:B------:R-:W-:-:S03]  /*2d510*/  ISETP.GE.U32.AND P4, PT, R121, R108, PT ;  /* 0x0000006c7900720c */ /* 0x000fc60003f86070 */
[----:B------:R-:W-:Y:S01]  /*2d520*/  IMAD.X R133, R134, 0x1, R133, P3 ;  /* 0x0000000186857824 */ /* 0x000fe200018e0685 */
[----:B------:R-:W-:Y:S01]  /*2d530*/  IADD3 RZ, P5, PT, R103, R104, RZ ;  /* 0x0000006867ff7210 */ /* 0x000fe20007fbe0ff */
[----:B------:R-:W-:Y:S01]  /*2d540*/  IMAD.WIDE.U32 R102, R111, R115, RZ ;  /* 0x000000736f667225 */ /* 0x000fe200078e00ff */
[----:B------:R-:W-:Y:S02]  /*2d550*/  ISETP.GE.U32.AND.EX P4, PT, R120, R135, PT, P4 ;  /* 0x000000877800720c */ /* 0x000fe40003f86140 */
[----:B------:R-:W-:Y:S01]  /*2d560*/  ISETP.GE.U32.AND.EX P1, PT, R133, R134, PT, P1 ;  /* 0x000000868500720c */ /* 0x000fe20003f26110 */
[----:B------:R-:W-:Y:S01]  /*2d570*/  IMAD R104, R160, R115, RZ ;  /* 0x00000073a0687224 */ /* 0x000fe200078e02ff */
[-C--:B------:R-:W-:Y:S01]  /*2d580*/  IADD3 R151, P3, PT, R147, R102.reuse, RZ ;  /* 0x0000006693977210 */ /* 0x080fe20007f7e0ff */
[----:B------:R-:W-:Y:S02]  /*2d590*/  IMAD.X R109, RZ, RZ, RZ, P0 ;  /* 0x000000ffff6d7224 */ /* 0x000fe400000e06ff */
[----:B------:R-:W-:Y:S01]  /*2d5a0*/  IMAD R141, R114, R111, R104 ;  /* 0x0000006f728d7224 */ /* 0x000fe200078e0268 */
[----:B------:R-:W-:Y:S01]  /*2d5b0*/  ISETP.GE.U32.AND P0, PT, R151, R102, PT ;  /* 0x000000669700720c */ /* 0x000fe20003f06070 */
[----:B------:R-:W-:-:S02]  /*2d5c0*/  IMAD.MOV.U32 R108, RZ, RZ, R107 ;  /* 0x000000ffff6c7224 */ /* 0x000fc400078e006b */
[----:B------:R-:W-:Y:S01]  /*2d5d0*/  IMAD.IADD R147, R103, 0x1, R141 ;  /* 0x0000000167937824 */ /* 0x000fe200078e028d */
[----:B------:R-:W-:Y:S01]  /*2d5e0*/  SEL R141, RZ, 0x1, P1 ;  /* 0x00000001ff8d7807 */ /* 0x000fe20000800000 */
[----:B------:R-:W-:-:S04]  /*2d5f0*/  IMAD.WIDE.U32 R102, R116, R139, RZ ;  /* 0x0000008b74667225 */ /* 0x000fc800078e00ff */
[----:B------:R-:W-:-:S04]  /*2d600*/  IMAD.WIDE.U32.X R108, R114, R138, R108, P2 ;  /* 0x0000008a726c7225 */ /* 0x000fc800010e046c */
[----:B------:R-:W-:Y:S01]  /*2d610*/  IMAD.X R157, R147, 0x1, R106, P3 ;  /* 0x00000001939d7824 */ /* 0x000fe200018e066a */
[----:B------:R-:W-:Y:S01]  /*2d620*/  IADD3 R141, P1, P3, R151, R108, R141 ;  /* 0x0000006c978d7210 */ /* 0x000fe20007b3e08d */
[----:B------:R-:W-:-:S03]  /*2d630*/  IMAD.WIDE.U32 R102, P2, R117, R138, R102 ;  /* 0x0000008a75667225 */ /* 0x000fc60007840066 */
[----:B------:R-:W-:Y:S01]  /*2d640*/  IADD3.X R134, PT, PT, R157, R109, RZ, P1, P3 ;  /* 0x0000006d9d867210 */ /* 0x000fe20000fe64ff */
[----:B------:R-:W-:Y:S01]  /*2d650*/  IMAD.WIDE.U32 R106, R117, R139, RZ ;  /* 0x0000008b756a7225 */ /* 0x000fe200078e00ff */
[----:B------:R-:W-:-:S03]  /*2d660*/  ISETP.GE.U32.AND.EX P1, PT, R157, R147, PT, P0 ;  /* 0x000000939d00720c */ /* 0x000fc60003f26100 */
[----:B------:R-:W-:Y:S01]  /*2d670*/  IMAD.MOV.U32 R106, RZ, RZ, R105 ;  /* 0x000000ffff6a7224 */ /* 0x000fe200078e0069 */
[----:B------:R-:W-:Y:S01]  /*2d680*/  IADD3 RZ, P3, PT, R107, R102, RZ ;  /* 0x000000666bff7210 */ /* 0x000fe20007f7e0ff */
[----:B------:R-:W-:Y:S01]  /*2d690*/  IMAD.X R107, RZ, RZ, RZ, P6 ;  /* 0x000000ffff6b7224 */ /* 0x000fe200030e06ff */
[----:B------:R-:W-:Y:S01]  /*2d6a0*/  ISETP.GE.U32.AND P6, PT, R141, R151, PT ;  /* 0x000000978d00720c */ /* 0x000fe20003fc6070 */
[----:B------:R-:W-:Y:S01]  /*2d6b0*/  IMAD.WIDE.U32 R108, R52, R149, RZ ;  /* 0x00000095346c7225 */ /* 0x000fe200078e00ff */
[----:B------:R-:W-:Y:S02]  /*2d6c0*/  SEL R136, RZ, 0x1, P1 ;  /* 0x00000001ff887807 */ /* 0x000fe40000800000 */
[----:B------:R-:W-:Y:S01]  /*2d6d0*/  ISETP.GE.U32.AND.EX P6, PT, R134, R157, PT, P6 ;  /* 0x0000009d8600720c */ /* 0x000fe20003fc6160 */
[----:B------:R-:W-:-:S03]  /*2d6e0*/  IMAD.WIDE.U32.X R106, R114, R160, R106, P5 ;  /* 0x000000a0726a7225 */ /* 0x000fc600028e046a */
[----:B------:R-:W-:Y:S01]  /*2d6f0*/  SEL R147, RZ, 0x1, P6 ;  /* 0x00000001ff937807 */ /* 0x000fe20003000000 */
[----:B------:R-:W-:-:S03]  /*2d700*/  IMAD.WIDE.U32 R104, P0, R53, R150, R108 ;  /* 0x0000009635687225 */ /* 0x000fc6000780006c */
[----:B------:R-:W-:Y:S01]  /*2d710*/  IADD3 R136, P1, P5, R147, R106, R136 ;  /* 0x0000006a93887210 */ /* 0x000fe20007d3e088 */
[----:B------:R-:W-:-:S03]  /*2d720*/  IMAD.WIDE.U32 R108, R53, R149, RZ ;  /* 0x00000095356c7225 */ /* 0x000fc600078e00ff */
[----:B------:R-:W-:Y:S01]  /*2d730*/  IADD3.X R102, PT, PT, RZ, R107, RZ, P1, P5 ;  /* 0x0000006bff667210 */ /* 0x000fe20000fea4ff */
[-C--:B------:R-:W-:Y:S01]  /*2d740*/  IMAD.WIDE.U32 R106, R139, R117.reuse, RZ ;  /* 0x000000758b6a7225 */ /* 0x080fe200078e00ff */
[----:B------:R-:W-:Y:S02]  /*2d750*/  IADD3 RZ, P6, PT, R109, R104, RZ ;  /* 0x000000686dff7210 */ /* 0x000fe40007fde0ff */
[----:B------:R-:W-:Y:S01]  /*2d760*/  IADD3 R140, P1, PT, R121, R110, RZ ;  /* 0x0000006e798c7210 */ /* 0x000fe20007f3e0ff */
[----:B------:R-:W-:Y:S01]  /*2d770*/  IMAD R104, R138, R117, RZ ;  /* 0x000000758a687224 */ /* 0x000fe200078e02ff */
[----:B------:R-:W-:-:S03]  /*2d780*/  IADD3 R110, P5, PT, R141, R106, RZ ;  /* 0x0000006a8d6e7210 */ /* 0x000fc60007fbe0ff */
[----:B------:R-:W-:Y:S02]  /*2d790*/  IMAD R109, R116, R139, R104 ;  /* 0x0000008b746d7224 */ /* 0x000fe400078e0268 */
[----:B------:R-:W-:Y:S01]  /*2d7a0*/  IMAD.X R123, R120, 0x1, R123, P1 ;  /* 0x00000001787b7824 */ /* 0x000fe200008e067b */
[----:B------:R-:W-:Y:S01]  /*2d7b0*/  ISETP.GE.U32.AND P1, PT, R110, R106, PT ;  /* 0x0000006a6e00720c */ /* 0x000fe20003f26070 */
[----:B------:R-:W-:Y:S02]  /*2d7c0*/  IMAD.IADD R104, R107, 0x1, R109 ;  /* 0x000000016b687824 */ /* 0x000fe400078e026d */
[-C--:B------:R-:W-:Y:S02]  /*2d7d0*/  IMAD R106, R154, R115.reuse, RZ ;  /* 0x000000739a6a7224 */ /* 0x080fe400078e02ff */
[----:B------:R-:W-:-:S04]  /*2d7e0*/  IMAD.WIDE.U32 R108, R153, R115, RZ ;  /* 0x00000073996c7225 */ /* 0x000fc800078e00ff */
[----:B------:R-:W-:Y:S01]  /*2d7f0*/  IMAD.X R107, RZ, RZ, RZ, P0 ;  /* 0x000000ffff6b7224 */ /* 0x000fe200000e06ff */
[----:B------:R-:W-:Y:S01]  /*2d800*/  ISETP.GE.U32.AND P0, PT, R140, R121, PT ;  /* 0x000000798c00720c */ /* 0x000fe20003f06070 */
[----:B------:R-:W-:Y:S02]  /*2d810*/  IMAD R121, R114, R153, R106 ;  /* 0x0000009972797224 */ /* 0x000fe400078e026a */
[----:B------:R-:W-:Y:S01]  /*2d820*/  IMAD.X R135, R104, 0x1, R134, P5 ;  /* 0x0000000168877824 */ /* 0x000fe200028e0686 */
[----:B------:R-:W-:Y:S01]  /*2d830*/  ISETP.GE.U32.AND.EX P0, PT, R123, R120, PT, P0 ;  /* 0x000000787b00720c */ /* 0x000fe20003f06100 */
[----:B------:R-:W-:Y:S01]  /*2d840*/  IMAD.MOV.U32 R106, RZ, RZ, R105 ;  /* 0x000000ffff6a7224 */ /* 0x000fe200078e0069 */
[----:B------:R-:W-:Y:S01]  /*2d850*/  IADD3 R105, P5, PT, R140, R108, RZ ;  /* 0x0000006c8c697210 */ /* 0x000fe20007fbe0ff */
[----:B------:R-:W-:Y:S01]  /*2d860*/  IMAD.IADD R134, R109, 0x1, R121 ;  /* 0x000000016d867824 */ /* 0x000fe200078e0279 */
[----:B------:R-:W-:Y:S01]  /*2d870*/  SEL R140, RZ, 0x1, P4 ;  /* 0x00000001ff8c7807 */ /* 0x000fe20002000000 */
[----:B------:R-:W-:Y:S01]  /*2d880*/  IMAD.WIDE.U32.X R120, R52, R150, R106, P6 ;  /* 0x0000009634787225 */ /* 0x000fe200030e046a */
[----:B------:R-:W-:-:S02]  /*2d890*/  IADD3 R141, P4, PT, R105, R136, RZ ;  /* 0x00000088698d7210 */ /* 0x000fc40007f9e0ff */
[----:B------:R-:W-:Y:S01]  /*2d8a0*/  ISETP.GE.U32.AND.EX P1, PT, R135, R104, PT, P1 ;  /* 0x000000688700720c */ /* 0x000fe20003f26110 */
[----:B------:R-:W-:Y:S01]  /*2d8b0*/  IMAD.X R107, RZ, RZ, RZ, P2 ;  /* 0x000000ffff6b7224 */ /* 0x000fe200010e06ff */
[----:B------:R-:W-:Y:S01]  /*2d8c0*/  ISETP.GE.U32.AND P6, PT, R105, R108, PT ;  /* 0x0000006c6900720c */ /* 0x000fe20003fc6070 */
[----:B------:R-:W-:Y:S01]  /*2d8d0*/  IMAD.X R108, R134, 0x1, R123, P5 ;  /* 0x00000001866c7824 */ /* 0x000fe200028e067b */
[----:B------:R-:W-:Y:S01]  /*2d8e0*/  ISETP.GE.U32.AND P2, PT, R141, R105, PT ;  /* 0x000000698d00720c */ /* 0x000fe20003f46070 */
[-C--:B------:R-:W-:Y:S01]  /*2d8f0*/  IMAD.WIDE.U32 R104, R111, R117.reuse, RZ ;  /* 0x000000756f687225 */ /* 0x080fe200078e00ff */
[----:B------:R-:W-:Y:S02]  /*2d900*/  SEL R109, RZ, 0x1, P0 ;  /* 0x00000001ff6d7807 */ /* 0x000fe40000000000 */
[----:B------:R-:W-:Y:S01]  /*2d910*/  ISETP.GE.U32.AND.EX P6, PT, R108, R134, PT, P6 ;  /* 0x000000866c00720c */ /* 0x000fe20003fc6160 */
[----:B------:R-:W-:Y:S01]  /*2d920*/  IMAD R136, R160, R117, RZ ;  /* 0x00000075a0887224 */ /* 0x000fe200078e02ff */
[----:B------:R-:W-:Y:S01]  /*2d930*/  IADD3 R109, P0, P5, R109, R120, R140 ;  /* 0x000000786d6d7210 */ /* 0x000fe20007d1e08c */
[----:B------:R-:W-:-:S02]  /*2d940*/  IMAD.MOV.U32 R106, RZ, RZ, R103 ;  /* 0x000000ffff6a7224 */ /* 0x000fc400078e0067 */
[----:B------:R-:W-:Y:S01]  /*2d950*/  IMAD.X R147, R108, 0x1, R102, P4 ;  /* 0x000000016c937824 */ /* 0x000fe200020e0666 */
[-C--:B------:R-:W-:Y:S01]  /*2d960*/  IADD3 R123, P4, PT, R141, R104.reuse, RZ ;  /* 0x000000688d7b7210 */ /* 0x080fe20007f9e0ff */
[----:B------:R-:W-:Y:S01]  /*2d970*/  IMAD R103, R116, R111, R136 ;  /* 0x0000006f74677224 */ /* 0x000fe200078e0288 */
[----:B------:R-:W-:Y:S01]  /*2d980*/  IADD3.X R136, PT, PT, RZ, R121, RZ, P0, P5 ;  /* 0x00000079ff887210 */ /* 0x000fe200007ea4ff */
[----:B------:R-:W-:Y:S01]  /*2d990*/  IMAD.WIDE.U32 R140, R114, R153, RZ ;  /* 0x00000099728c7225 */ /* 0x000fe200078e00ff */
[----:B------:R-:W-:Y:S02]  /*2d9a0*/  ISETP.GE.U32.AND P0, PT, R123, R104, PT ;  /* 0x000000687b00720c */ /* 0x000fe40003f06070 */
[----:B------:R-:W-:Y:S01]  /*2d9b0*/  ISETP.GE.U32.AND.EX P2, PT, R147, R108, PT, P2 ;  /* 0x0000006c9300720c */ /* 0x000fe20003f46120 */
[----:B------:R-:W-:Y:S02]  /*2d9c0*/  IMAD.IADD R120, R105, 0x1, R103 ;  /* 0x0000000169787824 */ /* 0x000fe400078e0267 */
[----:B------:R-:W-:Y:S01]  /*2d9d0*/  IMAD.WIDE.U32.X R104, R116, R138, R106, P3 ;  /* 0x0000008a74687225 */ /* 0x000fe200018e046a */
[----:B------:R-:W-:-:S03]  /*2d9e0*/  SEL R106, RZ, 0x1, P1 ;  /* 0x00000001ff6a7807 */ /* 0x000fc60000800000 */
[----:B------:R-:W-:Y:S01]  /*2d9f0*/  IMAD.WIDE.U32 R102, R149, R115, RZ ;  /* 0x0000007395667225 */ /* 0x000fe200078e00ff */
[----:B------:R-:W-:-:S03]  /*2da00*/  IADD3 R107, P1, P3, R123, R104, R106 ;  /* 0x000000687b6b7210 */ /* 0x000fc60007b3e06a */
[----:B------:R-:W-:Y:S02]  /*2da10*/  IMAD R108, R150, R115, RZ ;  /* 0x00000073966c7224 */ /* 0x000fe400078e02ff */
[----:B------:R-:W-:Y:S01]  /*2da20*/  IMAD.X R134, R120, 0x1, R147, P4 ;  /* 0x0000000178867824 */ /* 0x000fe200020e0693 */
[----:B------:R-:W-:Y:S01]  /*2da30*/  IADD3 R106, P4, PT, R109, R102, RZ ;  /* 0x000000666d6a7210 */ /* 0x000fe20007f9e0ff */
[----:B------:R-:W-:-:S03]  /*2da40*/  IMAD R151, R114, R149, R108 ;  /* 0x0000009572977224 */ /* 0x000fc600078e026c */
[----:B------:R-:W-:Y:S01]  /*2da50*/  IADD3.X R121, PT, PT, R134, R105, RZ, P1, P3 ;  /* 0x0000006986797210 */ /* 0x000fe20000fe64ff */
[----:B------:R-:W-:Y:S01]  /*2da60*/  IMAD.IADD R147, R103, 0x1, R151 ;  /* 0x0000000167937824 */ /* 0x000fe200078e0297 */
[----:B------:R-:W-:Y:S01]  /*2da70*/  ISETP.GE.U32.AND P1, PT, R106, R102, PT ;  /* 0x000000666a00720c */ /* 0x000fe20003f26070 */
[----:B------:R-:W-:Y:S01]  /*2da80*/  IMAD.WIDE.U32 R104, R115, R153, RZ ;  /* 0x0000009973687225 */ /* 0x000fe200078e00ff */
[----:B------:R-:W-:-:S03]  /*2da90*/  ISETP.GE.U32.AND.EX P0, PT, R134, R120, PT, P0 ;  /* 0x000000788600720c */ /* 0x000fc60003f06100 */
[----:B------:R-:W-:-:S04]  /*2daa0*/  IMAD.WIDE.U32 R140, P3, R115, R154, R140 ;  /* 0x0000009a738c7225 */ /* 0x000fc8000786008c */
[-C--:B------:R-:W-:Y:S01]  /*2dab0*/  IMAD.WIDE.U32 R102, R116, R111.reuse, RZ ;  /* 0x0000006f74667225 */ /* 0x080fe200078e00ff */
[----:B------:R-:W-:Y:S02]  /*2dac0*/  IADD3 RZ, P5, PT, R105, R140, RZ ;  /* 0x0000008c69ff7210 */ /* 0x000fe40007fbe0ff */
[----:B------:R-:W-:Y:S01]  /*2dad0*/  SEL R140, RZ, 0x1, P6 ;  /* 0x00000001ff8c7807 */ /* 0x000fe20003000000 */
[----:B------:R-:W-:-:S04]  /*2dae0*/  IMAD.WIDE.U32 R104, R117, R111, RZ ;  /* 0x0000006f75687225 */ /* 0x000fc800078e00ff */
[----:B------:R-:W-:-:S04]  /*2daf0*/  IMAD.WIDE.U32 R102, P6, R117, R160, R102 ;  /* 0x000000a075667225 */ /* 0x000fc800078c0066 */
[----:B------:R-:W-:Y:S01]  /*2db00*/  IMAD.X R109, RZ, RZ, RZ, P3 ;  /* 0x000000ffff6d7224 */ /* 0x000fe200018e06ff */
[----:B------:R-:W-:Y:S01]  /*2db10*/  IADD3 RZ, P3, PT, R105, R102, RZ ;  /* 0x0000006669ff7210 */ /* 0x000fe20007f7e0ff */
[----:B------:R-:W-:Y:S01]  /*2db20*/  IMAD.MOV.U32 R108, RZ, RZ, R141 ;  /* 0x000000ffff6c7224 */ /* 0x000fe200078e008d */
[----:B------:R-:W-:Y:S01]  /*2db30*/  SEL R141, RZ, 0x1, P2 ;  /* 0x00000001ff8d7807 */ /* 0x000fe20001000000 */
[----:B------:R-:W-:Y:S02]  /*2db40*/  IMAD.X R102, R147, 0x1, R136, P4 ;  /* 0x0000000193667824 */ /* 0x000fe400020e0688 */
[----:B------:R-:W-:-:S04]  /*2db50*/  IMAD.WIDE.U32.X R104, R114, R154, R108, P5 ;  /* 0x0000009a72687225 */ /* 0x000fc800028e046c */
[----:B------:R-:W-:Y:S01]  /*2db60*/  IMAD.WIDE.U32 R108, R114, R149, RZ ;  /* 0x00000095726c7225 */ /* 0x000fe200078e00ff */
[----:B------:R-:W-:-:S04]  /*2db70*/  IADD3 R141, P2, P5, R141, R104, R140 ;  /* 0x000000688d8d7210 */ /* 0x000fc80007d5e08c */
[----:B------:R-:W-:Y:S01]  /*2db80*/  IADD3.X R159, PT, PT, RZ, R105, RZ, P2, P5 ;  /* 0x00000069ff9f7210 */ /* 0x000fe200017ea4ff */
[----:B------:R-:W-:Y:S01]  /*2db90*/  IMAD.WIDE.U32 R108, P5, R115, R150, R108 ;  /* 0x00000096736c7225 */ /* 0x000fe200078a006c */
[----:B------:R-:W-:Y:S02]  /*2dba0*/  ISETP.GE.U32.AND.EX P2, PT, R102, R147, PT, P1 ;  /* 0x000000936600720c */ /* 0x000fe40003f46110 */
[----:B------:R-:W-:Y:S01]  /*2dbb0*/  ISETP.GE.U32.AND P1, PT, R107, R123, PT ;  /* 0x0000007b6b00720c */ /* 0x000fe20003f26070 */
[----:B------:R-:W-:Y:S01]  /*2dbc0*/  IMAD.WIDE.U32 R104, R115, R149, RZ ;  /* 0x0000009573687225 */ /* 0x000fe200078e00ff */
[----:B------:R-:W-:Y:S02]  /*2dbd0*/  SEL R151, RZ, 0x1, P2 ;  /* 0x00000001ff977807 */ /* 0x000fe40001000000 */
[----:B------:R-:W-:Y:S01]  /*2dbe0*/  IADD3 R123, P2, PT, R106, R141, RZ ;  /* 0x0000008d6a7b7210 */ /* 0x000fe20007f5e0ff */
[----:B------:R-:W-:Y:S01]  /*2dbf0*/  IMAD.MOV.U32 R140, RZ, RZ, R109 ;  /* 0x000000ffff8c7224 */ /* 0x000fe200078e006d */
[----:B------:R-:W-:Y:S01]  /*2dc00*/  IADD3 RZ, P4, PT, R105, R108, RZ ;  /* 0x0000006c69ff7210 */ /* 0x000fe20007f9e0ff */
[----:B------:R-:W-:Y:S01]  /*2dc10*/  IMAD R108, R154, R117, RZ ;  /* 0x000000759a6c7224 */ /* 0x000fe200078e02ff */
[----:B------:R-:W-:Y:S01]  /*2dc20*/  ISETP.GE.U32.AND.EX P1, PT, R121, R134, PT, P1 ;  /* 0x000000867900720c */ /* 0x000fe20003f26110 */
[----:B------:R-:W-:Y:S01]  /*2dc30*/  IMAD.X R109, RZ, RZ, RZ, P6 ;  /* 0x000000ffff6d7224 */ /* 0x000fe200030e06ff */
[----:B------:R-:W-:Y:S01]  /*2dc40*/  SEL R134, RZ, 0x1, P0 ;  /* 0x00000001ff867807 */ /* 0x000fe20000000000 */
[----:B------:R-:W-:Y:S01]  /*2dc50*/  IMAD R147, R116, R153, R108 ;  /* 0x0000009974937224 */ /* 0x000fe200078e026c */
[----:B------:R-:W-:Y:S01]  /*2dc60*/  SEL R157, RZ, 0x1, P1 ;  /* 0x00000001ff9d7807 */ /* 0x000fe20000800000 */
[----:B------:R-:W-:-:S02]  /*2dc70*/  IMAD.MOV.U32 R108, RZ, RZ, R103 ;  /* 0x000000ffff6c7224 */ /* 0x000fc400078e0067 */
[----:B------:R-:W-:Y:S01]  /*2dc80*/  IMAD.X R159, R102, 0x1, R159, P2 ;  /* 0x00000001669f7824 */ /* 0x000fe200010e069f */
[----:B------:R-:W-:Y:S01]  /*2dc90*/  ISETP.GE.U32.AND P2, PT, R123, R106, PT ;  /* 0x0000006a7b00720c */ /* 0x000fe20003f46070 */
[----:B------:R-:W-:-:S03]  /*2dca0*/  IMAD.WIDE.U32.X R108, R116, R160, R108, P3 ;  /* 0x000000a0746c7225 */ /* 0x000fc600018e046c */
[----:B------:R-:W-:Y:S01]  /*2dcb0*/  ISETP.GE.U32.AND.EX P2, PT, R159, R102, PT, P2 ;  /* 0x000000669f00720c */ /* 0x000fe20003f46120 */
[----:B------:R-:W-:Y:S01]  /*2dcc0*/  IMAD.WIDE.U32 R104, R153, R117, RZ ;  /* 0x0000007599687225 */ /* 0x000fe200078e00ff */
[----:B------:R-:W-:Y:S02]  /*2dcd0*/  IADD3 R134, P1, P3, R157, R108, R134 ;  /* 0x0000006c9d867210 */ /* 0x000fe40007b3e086 */
[----:B------:R-:W-:Y:S01]  /*2dce0*/  SEL R102, RZ, 0x1, P2 ;  /* 0x00000001ff667807 */ /* 0x000fe20001000000 */
[----:B------:R-:W-:Y:S01]  /*2dcf0*/  IMAD.X R141, RZ, RZ, RZ, P5 ;  /* 0x000000ffff8d7224 */ /* 0x000fe200028e06ff */
[----:B------:R-:W-:Y:S01]  /*2dd00*/  IADD3 R123, P5, PT, R123, R104, RZ ;  /* 0x000000687b7b7210 */ /* 0x000fe20007fbe0ff */
[----:B------:R-:W-:Y:S02]  /*2dd10*/  IMAD.MOV.U32 R106, RZ, RZ, RZ ;  /* 0x000000ffff6a7224 */ /* 0x000fe400078e00ff */
[----:B------:R-:W-:Y:S01]  /*2dd20*/  IMAD.WIDE.U32.X R140, R114, R150, R140, P4 ;  /* 0x00000096728c7225 */ /* 0x000fe200020e048c */
[----:B------:R-:W-:-:S03]  /*2dd30*/  ISETP.GE.U32.AND P4, PT, R123, R104, PT ;  /* 0x000000687b00720c */ /* 0x000fc60003f86070 */
[----:B------:R-:W-:Y:S01]  /*2dd40*/  IMAD.IADD R120, R105, 0x1, R147 ;  /* 0x0000000169787824 */ /* 0x000fe200078e0293 */
[----:B------:R-:W-:Y:S01]  /*2dd50*/  IADD3 R151, P0, P6, R102, R140, R151 ;  /* 0x0000008c66977210 */ /* 0x000fe20007e1e097 */
[----:B------:R-:W-:Y:S01]  /*2dd60*/  IMAD.WIDE.U32 R146, R107, 0x3d1, R106 ;  /* 0x000003d16b927825 */ /* 0x000fe200078e006a */
[----:B------:R-:W-:Y:S02]  /*2dd70*/  IADD3.X R106, PT, PT, RZ, R109, RZ, P1, P3 ;  /* 0x0000006dff6a7210 */ /* 0x000fe40000fe64ff */
[----:B------:R-:W-:Y:S01]  /*2dd80*/  IADD3.X R157, PT, PT, RZ, R141, RZ, P0, P6 ;  /* 0x0000008dff9d7210 */ /* 0x000fe200007ec4ff */
[----:B------:R-:W-:Y:S01]  /*2dd90*/  IMAD.WIDE.U32 R108, R116, R153, RZ ;  /* 0x00000099746c7225 */ /* 0x000fe200078e00ff */
[----:B------:R-:W-:-:S03]  /*2dda0*/  ISETP.GE.U32.AND P6, PT, R146, RZ, PT ;  /* 0x000000ff9200720c */ /* 0x000fc60003fc6070 */
[----:B------:R-:W-:Y:S01]  /*2ddb0*/  IMAD.X R159, R120, 0x1, R159, P5 ;  /* 0x00000001789f7824 */ /* 0x000fe200028e069f */
[----:B------:R-:W-:Y:S01]  /*2ddc0*/  IADD3 R134, P5, PT, R123, R134, RZ ;  /* 0x000000867b867210 */ /* 0x000fe20007fbe0ff */
[----:B------:R-:W-:-:S03]  /*2ddd0*/  IMAD.WIDE.U32 R108, P3, R117, R154, R108 ;  /* 0x0000009a756c7225 */ /* 0x000fc6000786006c */
[----:B------:R-:W-:Y:S01]  /*2dde0*/  ISETP.GE.U32.AND.EX P4, PT, R159, R120, PT, P4 ;  /* 0x000000789f00720c */ /* 0x000fe20003f86140 */
[----:B------:R-:W-:-:S03]  /*2ddf0*/  IMAD.WIDE.U32 R140, R117, R153, RZ ;  /* 0x00000099758c7225 */ /* 0x000fc600078e00ff */
[----:B------:R-:W-:Y:S01]  /*2de00*/  SEL R152, RZ, 0x1, P4 ;  /* 0x00000001ff987807 */ /* 0x000fe20002000000 */
[----:B------:R-:W-:Y:S01]  /*2de10*/  IMAD.X R120, R159, 0x1, R106, P5 ;  /* 0x000000019f787824 */ /* 0x000fe200028e066a */
[----:B------:R-:W-:Y:S01]  /*2de20*/  ISETP.GE.U32.AND P5, PT, R134, R123, PT ;  /* 0x0000007b8600720c */ /* 0x000fe20003fa6070 */
[----:B------:R-:W-:Y:S01]  /*2de30*/  IMAD.MOV.U32 R140, RZ, RZ, R109 ;  /* 0x000000ffff8c7224 */ /* 0x000fe200078e006d */
[----:B------:R-:W-:Y:S01]  /*2de40*/  IADD3 RZ, P1, PT, R141, R108, RZ ;  /* 0x0000006c8dff7210 */ /* 0x000fe20007f3e0ff */
[----:B------:R-:W-:Y:S01]  /*2de50*/  IMAD.X R141, RZ, RZ, RZ, P3 ;  /* 0x000000ffff8d7224 */ /* 0x000fe200018e06ff */
[----:B------:R-:W-:Y:S01]  /*2de60*/  ISETP.GE.U32.AND.EX P3, PT, R120, R159, PT, P5 ;  /* 0x0000009f7800720c */ /* 0x000fe20003f66150 */
[----:B------:R-:W-:-:S03]  /*2de70*/  IMAD.WIDE.U32 R104, R121, 0x3d1, RZ ;  /* 0x000003d179687825 */ /* 0x000fc600078e00ff */
[----:B------:R-:W-:Y:S01]  /*2de80*/  SEL R109, RZ, 0x1, P3 ;  /* 0x00000001ff6d7807 */ /* 0x000fe20001800000 */
[----:B------:R-:W-:-:S04]  /*2de90*/  IMAD.WIDE.U32.X R140, R116, R154, R140, P1 ;  /* 0x0000009a748c7225 */ /* 0x000fc800008e048c */
[----:B------:R-:W-:Y:S01]  /*2dea0*/  IMAD.WIDE.U32 R104, P2, RZ, R107, R104 ;  /* 0x0000006bff687225 */ /* 0x000fe20007840068 */
[----:B------:R-:W-:-:S03]  /*2deb0*/  IADD3 R152, P3, P4, R109, R140, R152 ;  /* 0x0000008c6d987210 */ /* 0x000fc60007c7e098 */
[----:B------:R-:W-:Y:S01]  /*2dec0*/  IMAD.WIDE.U32 R108, R107, 0x3d1, RZ ;  /* 0x000003d16b6c7825 */ /* 0x000fe200078e00ff */
[----:B------:R-:W-:-:S03]  /*2ded0*/  IADD3.X R140, PT, PT, RZ, R141, RZ, P3, P4 ;  /* 0x0000008dff8c7210 */ /* 0x000fc60001fe84ff */
[----:B------:R-:W-:Y:S01]  /*2dee0*/  IMAD.IADD R147, R104, 0x1, R147 ;  /* 0x0000000168937824 */ /* 0x000fe200078e0293 */
[----:B------:R-:W-:Y:S01]  /*2def0*/  IADD3 RZ, P5, PT, R109, R104, RZ ;  /* 0x000000686dff7210 */ /* 0x000fe20007fbe0ff */
[----:B------:R-:W-:Y:S02]  /*2df00*/  IMAD R104, R138, R119, RZ ;  /* 0x000000778a687224 */ /* 0x000fe400078e02ff */
[----:B------:R-:W-:Y:S01]  /*2df10*/  IMAD.MOV.U32 R106, RZ, RZ, R105 ;  /* 0x000000ffff6a7224 */ /* 0x000fe200078e0069 */
[----:B------:R-:W-:Y:S01]  /*2df20*/  ISETP.GE.U32.AND.EX P1, PT, R147, R107, PT, P6 ;  /* 0x0000006b9300720c */ /* 0x000fe20003f26160 */
[----:B------:R-:W-:Y:S02]  /*2df30*/  IMAD R141, R118, R139, R104 ;  /* 0x0000008b768d7224 */ /* 0x000fe400078e0268 */
[----:B------:R-:W-:Y:S01]  /*2df40*/  IMAD.WIDE.U32 R104, R120, 0x3d1, RZ ;  /* 0x000003d178687825 */ /* 0x000fe200078e00ff */
[----:B------:R-:W-:-:S03]  /*2df50*/  SEL R136, RZ, 0x1, P1 ;  /* 0x00000001ff887807 */ /* 0x000fc60000800000 */
[----:B------:R-:W-:Y:S02]  /*2df60*/  IMAD.X R107, RZ, RZ, RZ, P2 ;  /* 0x000000ffff6b7224 */ /* 0x000fe400010e06ff */
[----:B------:R-:W-:-:S04]  /*2df70*/  IMAD.WIDE.U32 R102, R119, R139, R146 ;  /* 0x0000008b77667225 */ /* 0x000fc800078e0092 */
[----:B------:R-:W-:Y:S01]  /*2df80*/  IMAD.WIDE.U32.X R106, RZ, R121, R106, P5 ;  /* 0x00000079ff6a7225 */ /* 0x000fe200028e046a */
[----:B------:R-:W-:-:S03]  /*2df90*/  ISETP.GE.U32.AND P0, PT, R102, R146, PT ;  /* 0x000000926600720c */ /* 0x000fc60003f06070 */
[----:B------:R-:W-:-:S04]  /*2dfa0*/  IMAD.WIDE.U32 R108, R134, 0x3d1, RZ ;  /* 0x000003d1866c7825 */ /* 0x000fc800078e00ff */
[----:B------:R-:W-:Y:S01]  /*2dfb0*/  IMAD.WIDE.U32 R104, P4, RZ, R134, R104 ;  /* 0x00000086ff687225 */ /* 0x000fe20007880068 */
[----:B------:R-:W-:-:S03]  /*2dfc0*/  IADD3 R123, P6, PT, R106, R108, RZ ;  /* 0x0000006c6a7b7210 */ /* 0x000fc60007fde0ff */
[----:B------:R-:W-:Y:S01]  /*2dfd0*/  IMAD.IADD R146, R103, 0x1, R141 ;  /* 0x0000000167927824 */ /* 0x000fe200078e028d */
[----:B------:R-:W-:Y:S01]  /*2dfe0*/  IADD3 R104, P5, PT, R109, R104, RZ ;  /* 0x000000686d687210 */ /* 0x000fe20007fbe0ff */
[----:B------:R-:W-:Y:S01]  /*2dff0*/  IMAD R103, R150, R117, RZ ;  /* 0x0000007596677224 */ /* 0x000fe200078e02ff */
[C---:B------:R-:W-:Y:S02]  /*2e000*/  ISETP.GE.U32.AND P2, PT, R123.reuse, R108, PT ;  /* 0x0000006c7b00720c */ /* 0x040fe40003f46070 */
[----:B------:R-:W-:Y:S01]  /*2e010*/  ISETP.GE.U32.AND.EX P3, PT, R146, R147, PT, P0 ;  /* 0x000000939200720c */ /* 0x000fe20003f66100 */
[----:B------:R-:W-:Y:S01]  /*2e020*/  IMAD.X R141, R104, 0x1, R107, P6 ;  /* 0x00000001688d7824 */ /* 0x000fe200030e066b */
[----:B------:R-:W-:Y:S01]  /*2e030*/  IADD3 R136, P0, P6, R123, R121, R136 ;  /* 0x000000797b887210 */ /* 0x000fe20007e1e088 */
[----:B------:R-:W-:Y:S01]  /*2e040*/  IMAD R109, R116, R149, R103 ;  /* 0x00000095746d7224 */ /* 0x000fe200078e0267 */
[----:B------:R-:W-:Y:S01]  /*2e050*/  SEL R123, RZ, 0x1, P3 ;  /* 0x00000001ff7b7807 */ /* 0x000fe20001800000 */
[----:B------:R-:W-:Y:S01]  /*2e060*/  IMAD.WIDE.U32 R106, R149, R117, RZ ;  /* 0x00000075956a7225 */ /* 0x000fe200078e00ff */
[----:B------:R-:W-:-:S02]  /*2e070*/  IADD3.X R103, PT, PT, R141, R134, RZ, P0, P6 ;  /* 0x000000868d677210 */ /* 0x000fc400007ec4ff */
[----:B------:R-:W-:Y:S01]  /*2e080*/  IADD3 R123, P0, P6, R123, R136, R122 ;  /* 0x000000887b7b7210 */ /* 0x000fe20007e1e07a */
[----:B------:R-:W-:Y:S01]  /*2e090*/  IMAD.IADD R108, R107, 0x1, R109 ;  /* 0x000000016b6c7824 */ /* 0x000fe200078e026d */
[----:B------:R-:W-:Y:S02]  /*2e0a0*/  ISETP.GE.U32.AND.EX P2, PT, R141, R104, PT, P2 ;  /* 0x000000688d00720c */ /* 0x000fe40003f46120 */
[----:B------:R-:W-:Y:S02]  /*2e0b0*/  IADD3.X R148, PT, PT, RZ, R103, R137, P0, P6 ;  /* 0x00000067ff947210 */ /* 0x000fe400007ec489 */
[----:B------:R-:W-:-:S04]  /*2e0c0*/  IADD3 R151, P0, PT, R151, R106, RZ ;  /* 0x0000006a97977210 */ /* 0x000fc80007f1e0ff */
[----:B------:R-:W-:Y:S01]  /*2e0d0*/  ISETP.GE.U32.AND P6, PT, R151, R106, PT ;  /* 0x0000006a9700720c */ /* 0x000fe20003fc6070 */
[----:B------:R-:W-:Y:S02]  /*2e0e0*/  IMAD.X R147, R108, 0x1, R157, P0 ;  /* 0x000000016c937824 */ /* 0x000fe400000e069d */
[----:B------:R-:W-:-:S03]  /*2e0f0*/  IMAD.WIDE.U32 R106, R117, R149, RZ ;  /* 0x00000095756a7225 */ /* 0x000fc600078e00ff */
[----:B------:R-:W-:Y:S01]  /*2e100*/  ISETP.GE.U32.AND.EX P6, PT, R147, R108, PT, P6 ;  /* 0x0000006c9300720c */ /* 0x000fe20003fc6160 */
[----:B------:R-:W-:-:S03]  /*2e110*/  IMAD.WIDE.U32 R108, R116, R149, RZ ;  /* 0x00000095746c7225 */ /* 0x000fc600078e00ff */
[----:B------:R-:W-:Y:S02]  /*2e120*/  SEL R157, RZ, 0x1, P6 ;  /* 0x00000001ff9d7807 */ /* 0x000fe40003000000 */
[----:B------:R-:W-:Y:S01]  /*2e130*/  IADD3 R152, P6, PT, R151, R152, RZ ;  /* 0x0000009897987210 */ /* 0x000fe20007fde0ff */
[----:B------:R-:W-:-:S04]  /*2e140*/  IMAD.WIDE.U32 R108, P0, R117, R150, R108 ;  /* 0x00000096756c7225 */ /* 0x000fc8000780006c */
[----:B------:R-:W-:Y:S01]  /*2e150*/  IMAD.X R140, R147, 0x1, R140, P6 ;  /* 0x00000001938c7824 */ /* 0x000fe200030e068c */
[----:B------:R-:W-:Y:S01]  /*2e160*/  IADD3 RZ, P6, PT, R107, R108, RZ ;  /* 0x0000006c6bff7210 */ /* 0x000fe20007fde0ff */
[----:B------:R-:W-:Y:S01]  /*2e170*/  IMAD.X R107, RZ, RZ, RZ, P0 ;  /* 0x000000ffff6b7224 */ /* 0x000fe200000e06ff */
[----:B------:R-:W-:Y:S01]  /*2e180*/  ISETP.GE.U32.AND P0, PT, R152, R151, PT ;  /* 0x000000979800720c */ /* 0x000fe20003f06070 */
[----:B------:R-:W-:Y:S02]  /*2e190*/  IMAD.MOV.U32 R106, RZ, RZ, R109 ;  /* 0x000000ffff6a7224 */ /* 0x000fe400078e006d */
[----:B------:R-:W-:Y:S01]  /*2e1a0*/  IMAD.X R109, RZ, RZ, RZ, P4 ;  /* 0x000000ffff6d7224 */ /* 0x000fe200020e06ff */
[----:B------:R-:W-:Y:S01]  /*2e1b0*/  ISETP.GE.U32.AND.EX P0, PT, R140, R147, PT, P0 ;  /* 0x000000938c00720c */ /* 0x000fe20003f06100 */
[----:B------:R-:W-:Y:S01]  /*2e1c0*/  IMAD.WIDE.U32.X R106, R116, R150, R106, P6 ;  /* 0x00000096746a7225 */ /* 0x000fe200030e046a */
[----:B------:R-:W-:-:S03]  /*2e1d0*/  ISETP.EQ.U32.AND P6, PT, R136, R121, PT ;  /* 0x000000798800720c */ /* 0x000fc60003fc2070 */
[----:B------:R-:W-:Y:S01]  /*2e1e0*/  IMAD.MOV.U32 R108, RZ, RZ, R105 ;  /* 0x000000ffff6c7224 */ /* 0x000fe200078e0069 */
[C---:B------:R-:W-:Y:S01]  /*2e1f0*/  ISETP.EQ.AND.EX P6, PT, R103.reuse, R134, !P1, P6 ;  /* 0x000000866700720c */ /* 0x040fe20004fc2360 */
[----:B------:R-:W-:Y:S01]  /*2e200*/  IMAD.WIDE.U32 R104, R152, 0x3d1, RZ ;  /* 0x000003d198687825 */ /* 0x000fe200078e00ff */
[----:B------:R-:W-:Y:S02]  /*2e210*/  ISETP.LT.U32.AND P1, PT, R136, R121, PT ;  /* 0x000000798800720c */ /* 0x000fe40003f21070 */
[----:B------:R-:W-:Y:S01]  /*2e220*/  SEL R121, RZ, 0x1, P2 ;  /* 0x00000001ff797807 */ /* 0x000fe20001000000 */
[----:B------:R-:W-:Y:S01]  /*2e230*/  IMAD.WIDE.U32.X R108, RZ, R120, R108, P5 ;  /* 0x00000078ff6c7225 */ /* 0x000fe200028e046c */
[----:B------:R-:W-:Y:S02]  /*2e240*/  ISETP.LT.U32.OR.EX P1, PT, R103, R134, P6, P1 ;  /* 0x000000866700720c */ /* 0x000fe40003721510 */
[----:B------:R-:W-:Y:S02]  /*2e250*/  ISETP.EQ.U32.AND P6, PT, R123, R122, PT ;  /* 0x0000007a7b00720c */ /* 0x000fe40003fc2070 */
[----:B------:R-:W-:-:S02]  /*2e260*/  SEL R103, RZ, 0x1, P0 ;  /* 0x00000001ff677807 */ /* 0x000fc40000000000 */
[----:B------:R-:W-:Y:S02]  /*2e270*/  ISETP.LT.U32.AND P0, PT, R123, R122, PT ;  /* 0x0000007a7b00720c */ /* 0x000fe40003f01070 */
[CC--:B------:R-:W-:Y:S02]  /*2e280*/  ISETP.EQ.AND.EX P3, PT, R148.reuse, R137.reuse, !P3, P6 ;  /* 0x000000899400720c */ /* 0x0c0fe40005f62360 */
[----:B------:R-:W-:Y:S02]  /*2e290*/  IADD3 R157, P4, P6, R103, R106, R157 ;  /* 0x0000006a679d7210 */ /* 0x000fe40007e9e09d */
[----:B------:R-:W-:Y:S01]  /*2e2a0*/  ISETP.LT.U32.OR.EX P0, PT, R148, R137, P3, P0 ;  /* 0x000000899400720c */ /* 0x000fe20001f01500 */
[----:B------:R-:W-:Y:S01]  /*2e2b0*/  IMAD.WIDE.U32 R136, R140, 0x3d1, RZ ;  /* 0x000003d18c887825 */ /* 0x000fe200078e00ff */
[----:B------:R-:W-:Y:S02]  /*2e2c0*/  IADD3.X R103, PT, PT, RZ, R107, RZ, P4, P6 ;  /* 0x0000006bff677210 */ /* 0x000fe400027ec4ff */
[----:B------:R-:W-:-:S02]  /*2e2d0*/  IADD3 R121, P5, P6, R104, R108, R121 ;  /* 0x0000006c68797210 */ /* 0x000fc40007ebe079 */
[----:B------:R-:W-:Y:S01]  /*2e2e0*/  SEL R107, RZ, 0x1, !P1 ;  /* 0x00000001ff6b7807 */ /* 0x000fe20004800000 */
[----:B------:R-:W-:Y:S01]  /*2e2f0*/  IMAD.WIDE.U32 R136, P3, RZ, R152, R136 ;  /* 0x00000098ff887225 */ /* 0x000fe20007860088 */
[----:B------:R-:W-:-:S03]  /*2e300*/  ISETP.GE.U32.AND P2, PT, R121, R104, PT ;  /* 0x000000687900720c */ /* 0x000fc60003f46070 */
[----:B------:R-:W-:Y:S01]  /*2e310*/  IMAD.MOV.U32 R104, RZ, RZ, R137 ;  /* 0x000000ffff687224 */ /* 0x000fe200078e0089 */
[----:B------:R-:W-:Y:S01]  /*2e320*/  IADD3 R108, P4, PT, R105, R136, RZ ;  /* 0x00000088696c7210 */ /* 0x000fe20007f9e0ff */
[----:B------:R-:W-:Y:S02]  /*2e330*/  IMAD.X R105, RZ, RZ, RZ, P3 ;  /* 0x000000ffff697224 */ /* 0x000fe400018e06ff */
[----:B------:R-:W-:Y:S01]  /*2e340*/  IMAD.WIDE.U32 R136, R157, 0x3d1, RZ ;  /* 0x000003d19d887825 */ /* 0x000fe200078e00ff */
[----:B------:R-:W-:Y:S02]  /*2e350*/  IADD3.X R109, PT, PT, R108, R109, RZ, P5, P6 ;  /* 0x0000006d6c6d7210 */ /* 0x000fe40002fec4ff */
[----:B------:R-:W-:Y:S01]  /*2e360*/  IADD3 R107, P3, P5, R121, R120, R107 ;  /* 0x00000078796b7210 */ /* 0x000fe20007d7e06b */
[----:B------:R-:W-:Y:S01]  /*2e370*/  IMAD.WIDE.U32.X R104, RZ, R140, R104, P4 ;  /* 0x0000008cff687225 */ /* 0x000fe200020e0468 */
[----:B------:R-:W-:Y:S02]  /*2e380*/  SEL R121, RZ, 0x1, !P0 ;  /* 0x00000001ff797807 */ /* 0x000fe40004000000 */
[----:B------:R-:W-:-:S02]  /*2e390*/  IADD3.X R141, PT, PT, R109, R152, RZ, P3, P5 ;  /* 0x000000986d8d7210 */ /* 0x000fc40001fea4ff */
[----:B------:R-:W-:Y:S02]  /*2e3a0*/  ISETP.EQ.U32.AND P3, PT, R107, R120, PT ;  /* 0x000000786b00720c */ /* 0x000fe40003f62070 */
[----:B------:R-:W-:Y:S01]  /*2e3b0*/  ISETP.GE.U32.AND.EX P2, PT, R109, R108, PT, P2 ;  /* 0x0000006c6d00720c */ /* 0x000fe20003f46120 */
[----:B------:R-:W-:Y:S01]  /*2e3c0*/  IMAD.WIDE.U32 R108, R103, 0x3d1, RZ ;  /* 0x000003d1676c7825 */ /* 0x000fe200078e00ff */
[----:B------:R-:W-:Y:S02]  /*2e3d0*/  IADD3 R121, P4, P5, R121, R107, R112 ;  /* 0x0000006b79797210 */ /* 0x000fe40007d9e070 */
[----:B------:R-:W-:Y:S02]  /*2e3e0*/  ISETP.LT.U32.AND P6, PT, R107, R120, PT ;  /* 0x000000786b00720c */ /* 0x000fe40003fc1070 */
[----:B------:R-:W-:Y:S02]  /*2e3f0*/  ISETP.EQ.AND.EX P1, PT, R141, R152, P1, P3 ;  /* 0x000000988d00720c */ /* 0x000fe40000f22330 */
[----:B------:R-:W-:-:S02]  /*2e400*/  ISETP.EQ.U32.AND P3, PT, R121, R112, PT ;  /* 0x000000707900720c */ /* 0x000fc40003f62070 */
[----:B------:R-:W-:Y:S02]  /*2e410*/  IADD3.X R122, PT, PT, RZ, R141, R133, P4, P5 ;  /* 0x0000008dff7a7210 */ /* 0x000fe400027ea485 */
[----:B------:R-:W-:Y:S02]  /*2e420*/  SEL R107, RZ, 0x1, P2 ;  /* 0x00000001ff6b7807 */ /* 0x000fe40001000000 */
[----:B------:R-:W-:Y:S01]  /*2e430*/  ISETP.LT.U32.OR.EX P1, PT, R141, R152, P1, P6 ;  /* 0x000000988d00720c */ /* 0x000fe20000f21560 */
[----:B------:R-:W-:Y:S01]  /*2e440*/  IMAD.WIDE.U32 R108, P6, RZ, R157, R108 ;  /* 0x0000009dff6c7225 */ /* 0x000fe200078c006c */
[----:B------:R-:W-:Y:S02]  /*2e450*/  ISETP.LT.U32.AND P2, PT, R121, R112, PT ;  /* 0x000000707900720c */ /* 0x000fe40003f41070 */
[----:B------:R-:W-:Y:S01]  /*2e460*/  ISETP.EQ.AND.EX P3, PT, R122, R133, P0, P3 ;  /* 0x000000857a00720c */ /* 0x000fe20000762330 */
[----:B------:R-:W-:Y:S01]  /*2e470*/  IMAD.MOV.U32 R106, RZ, RZ, R109 ;  /* 0x000000ffff6a7224 */ /* 0x000fe200078e006d */
[----:B------:R-:W-:Y:S01]  /*2e480*/  IADD3 R141, P5, P4, R136, R104, R107 ;  /* 0x00000068888d7210 */ /* 0x000fe20007cbe06b */
[----:B------:R-:W-:Y:S01]  /*2e490*/  IMAD.X R107, RZ, RZ, RZ, P6 ;  /* 0x000000ffff6b7224 */ /* 0x000fe200030e06ff */
[----:B------:R-:W-:-:S02]  /*2e4a0*/  IADD3 R137, P6, PT, R137, R108, RZ ;  /* 0x0000006c89897210 */ /* 0x000fc40007fde0ff */
[----:B------:R-:W-:Y:S02]  /*2e4b0*/  ISETP.LT.U32.OR.EX P2, PT, R122, R133, P3, P2 ;  /* 0x000000857a00720c */ /* 0x000fe40001f41520 */
[----:B------:R-:W-:Y:S01]  /*2e4c0*/  SEL R133, RZ, 0x1, !P1 ;  /* 0x00000001ff857807 */ /* 0x000fe20004800000 */
        /* <DEDUP_REMOVED lines=21> */
[----:B------:R-:W-:Y:S01]  /*2e620*/  IADD3 R103, P2, P3, R105, R103, R104 ;  /* 0x0000006769677210 */ /* 0x000fe20007b5e068 */
[----:B------:R-:W-:Y:S01]  /*2e630*/  IMAD.MOV.U32 R135, RZ, RZ, R102 ;  /* 0x000000ffff877224 */ /* 0x000fe200078e0066 */
        /* <DEDUP_REMOVED lines=14> */
.L_x_394:
        /* <DEDUP_REMOVED lines=34> */
.L_x_393:
[----:B------:R-:W-:Y:S05]  /*2e940*/  BSYNC.RECONVERGENT B1 ;  /* 0x0000000000017941 */ /* 0x000fea0003800200 */
.L_x_392:
        /* <DEDUP_REMOVED lines=18> */
[-C--:B------:R-:W-:Y:S01]  /*2ea70*/  IMAD R106, R138, R125.reuse, RZ ;  /* 0x0000007d8a6a7224 */ /* 0x080fe200078e02ff */
[----:B------:R-:W-:Y:S01]  /*2ea80*/  IADD3 RZ, P1, PT, R107, R102, RZ ;  /* 0x000000666bff7210 */ /* 0x000fe20007f3e0ff */
[----:B------:R-:W-:Y:S02]  /*2ea90*/  IMAD.X R137, R108, 0x1, R109, P2 ;  /* 0x000000016c897824 */ /* 0x000fe400010e066d */
[----:B------:R-:W-:Y:S02]  /*2eaa0*/  IMAD.MOV.U32 R104, RZ, RZ, R103 ;  /* 0x000000ffff687224 */ /* 0x000fe400078e0067 */
[----:B------:R-:W-:Y:S01]  /*2eab0*/  IMAD.WIDE.U32 R102, R139, R125, RZ ;  /* 0x0000007d8b667225 */ /* 0x000fe200078e00ff */
[----:B------:R-:W-:-:S03]  /*2eac0*/  ISETP.GE.U32.AND.EX P0, PT, R137, R108, PT, P0 ;  /* 0x0000006c8900720c */ /* 0x000fc60003f06100 */
[----:B------:R-:W-:Y:S01]  /*2ead0*/  IMAD R147, R139, R129, R106 ;  /* 0x000000818b937224 */ /* 0x000fe200078e026a */
[----:B------:R-:W-:Y:S01]  /*2eae0*/  IADD3 R120, P5, PT, R141, R102, RZ ;  /* 0x000000668d787210 */ /* 0x000fe20007fbe0ff */
[----:B------:R-:W-:-:S03]  /*2eaf0*/  IMAD.WIDE.U32 R108, R153, R126, RZ ;  /* 0x0000007e996c7225 */ /* 0x000fc600078e00ff */
[----:B------:R-:W-:Y:S01]  /*2eb00*/  ISETP.GE.U32.AND P3, PT, R120, R102, PT ;  /* 0x000000667800720c */ /* 0x000fe20003f66070 */
[----:B------:R-:W-:Y:S01]  /*2eb10*/  IMAD.IADD R106, R103, 0x1, R147 ;  /* 0x00000001676a7824 */ /* 0x000fe200078e0293 */
[----:B------:R-:W-:Y:S01]  /*2eb20*/  SEL R147, RZ, 0x1, P0 ;  /* 0x00000001ff937807 */ /* 0x000fe20000000000 */
[----:B------:R-:W-:-:S04]  /*2eb30*/  IMAD.WIDE.U32.X R104, R160, R130, R104, P1 ;  /* 0x00000082a0687225 */ /* 0x000fc800008e0468 */
[----:B------:R-:W-:Y:S01]  /*2eb40*/  IMAD R107, R154, R126, RZ ;  /* 0x0000007e9a6b7224 */ /* 0x000fe200078e02ff */
[----:B------:R-:W-:Y:S01]  /*2eb50*/  IADD3 R147, P1, P4, R108, R104, R147 ;  /* 0x000000686c937210 */ /* 0x000fe20007c3e093 */
[----:B------:R-:W-:-:S03]  /*2eb60*/  IMAD.WIDE.U32 R102, R111, R125, RZ ;  /* 0x0000007d6f667225 */ /* 0x000fc600078e00ff */
[----:B------:R-:W-:Y:S01]  /*2eb70*/  ISETP.GE.U32.AND P2, PT, R147, R108, PT ;  /* 0x0000006c9300720c */ /* 0x000fe20003f46070 */
[----:B------:R-:W-:Y:S01]  /*2eb80*/  IMAD R107, R153, R130, R107 ;  /* 0x00000082996b7224 */ /* 0x000fe200078e026b */
[----:B------:R-:W-:Y:S01]  /*2eb90*/  IADD3 R147, P0, PT, R147, R102, RZ ;  /* 0x0000006693937210 */ /* 0x000fe20007f1e0ff */
[----:B------:R-:W-:Y:S02]  /*2eba0*/  IMAD R112, R160, R125, RZ ;  /* 0x0000007da0707224 */ /* 0x000fe400078e02ff */
[----:B------:R-:W-:Y:S02]  /*2ebb0*/  IMAD.IADD R110, R109, 0x1, R107 ;  /* 0x000000016d6e7824 */ /* 0x000fe400078e026b */
[----:B------:R-:W-:-:S03]  /*2ebc0*/  IMAD.WIDE.U32 R108, R130, R153, RZ ;  /* 0x00000099826c7225 */ /* 0x000fc600078e00ff */
[----:B------:R-:W-:Y:S01]  /*2ebd0*/  IADD3.X R141, PT, PT, R110, R105, RZ, P1, P4 ;  /* 0x000000696e8d7210 */ /* 0x000fe20000fe84ff */
[----:B------:R-:W-:Y:S01]  /*2ebe0*/  IMAD R107, R111, R129, R112 ;  /* 0x000000816f6b7224 */ /* 0x000fe200078e0270 */
[----:B------:R-:W-:Y:S01]  /*2ebf0*/  ISETP.GE.U32.AND P1, PT, R147, R102, PT ;  /* 0x000000669300720c */ /* 0x000fe20003f26070 */
[----:B------:R-:W-:Y:S01]  /*2ec00*/  IMAD.WIDE.U32 R104, R126, R153, RZ ;  /* 0x000000997e687225 */ /* 0x000fe200078e00ff */
[----:B------:R-:W-:-:S03]  /*2ec10*/  ISETP.GE.U32.AND.EX P2, PT, R141, R110, PT, P2 ;  /* 0x0000006e8d00720c */ /* 0x000fc60003f46120 */
[----:B------:R-:W-:Y:S02]  /*2ec20*/  IMAD.IADD R134, R103, 0x1, R107 ;  /* 0x0000000167867824 */ /* 0x000fe400078e026b */
[----:B------:R-:W-:-:S04]  /*2ec30*/  IMAD.WIDE.U32 R108, P6, R154, R126, R108 ;  /* 0x0000007e9a6c7225 */ /* 0x000fc800078c006c */
[----:B------:R-:W-:Y:S01]  /*2ec40*/  IMAD.WIDE.U32 R102, R129, R139, RZ ;  /* 0x0000008b81667225 */ /* 0x000fe200078e00ff */
[----:B------:R-:W-:-:S03]  /*2ec50*/  IADD3 RZ, P4, PT, R105, R108, RZ ;  /* 0x0000006c69ff7210 */ /* 0x000fc60007f9e0ff */
[----:B------:R-:W-:Y:S02]  /*2ec60*/  IMAD.X R107, RZ, RZ, RZ, P6 ;  /* 0x000000ffff6b7224 */ /* 0x000fe400030e06ff */
[----:B------:R-:W-:-:S04]  /*2ec70*/  IMAD.WIDE.U32 R102, P6, R138, R125, R102 ;  /* 0x0000007d8a667225 */ /* 0x000fc800078c0066 */
[----:B------:R-:W-:-:S04]  /*2ec80*/  IMAD.WIDE.U32 R104, R125, R139, RZ ;  /* 0x0000008b7d687225 */ /* 0x000fc800078e00ff */
[----:B------:R-:W-:Y:S01]  /*2ec90*/  IMAD.X R137, R106, 0x1, R137, P5 ;  /* 0x000000016a897824 */ /* 0x000fe200028e0689 */
[----:B------:R-:W-:Y:S01]  /*2eca0*/  IADD3 RZ, P5, PT, R105, R102, RZ ;  /* 0x0000006669ff7210 */ /* 0x000fe20007fbe0ff */
[----:B------:R-:W-:Y:S02]  /*2ecb0*/  IMAD R102, R150, R126, RZ ;  /* 0x0000007e96667224 */ /* 0x000fe400078e02ff */
[----:B------:R-:W-:Y:S01]  /*2ecc0*/  IMAD.X R105, RZ, RZ, RZ, P6 ;  /* 0x000000ffff697224 */ /* 0x000fe200030e06ff */
[----:B------:R-:W-:Y:S01]  /*2ecd0*/  ISETP.GE.U32.AND.EX P3, PT, R137, R106, PT, P3 ;  /* 0x0000006a8900720c */ /* 0x000fe20003f66130 */
[----:B------:R-:W-:Y:S01]  /*2ece0*/  IMAD.MOV.U32 R106, RZ, RZ, R109 ;  /* 0x000000ffff6a7224 */ /* 0x000fe200078e006d */
[----:B------:R-:W-:Y:S01]  /*2ecf0*/  SEL R109, RZ, 0x1, P2 ;  /* 0x00000001ff6d7807 */ /* 0x000fe20001000000 */
[----:B------:R-:W-:Y:S01]  /*2ed00*/  IMAD.MOV.U32 R104, RZ, RZ, R103 ;  /* 0x000000ffff687224 */ /* 0x000fe200078e0067 */
[----:B------:R-:W-:Y:S01]  /*2ed10*/  SEL R112, RZ, 0x1, P3 ;  /* 0x00000001ff707807 */ /* 0x000fe20001800000 */
[----:B------:R-:W-:-:S02]  /*2ed20*/  IMAD R151, R149, R130, R102 ;  /* 0x0000008295977224 */ /* 0x000fc400078e0266 */
[----:B------:R-:W-:-:S04]  /*2ed30*/  IMAD.WIDE.U32.X R102, R154, R130, R106, P4 ;  /* 0x000000829a667225 */ /* 0x000fc800020e046a */
[----:B------:R-:W-:-:S04]  /*2ed40*/  IMAD.WIDE.U32 R106, R149, R126, RZ ;  /* 0x0000007e956a7225 */ /* 0x000fc800078e00ff */
[----:B------:R-:W-:Y:S01]  /*2ed50*/  IMAD.WIDE.U32.X R104, R138, R129, R104, P5 ;  /* 0x000000818a687225 */ /* 0x000fe200028e0468 */
[----:B------:R-:W-:-:S03]  /*2ed60*/  IADD3 R109, P5, P6, R106, R102, R109 ;  /* 0x000000666a6d7210 */ /* 0x000fc60007ebe06d */
[----:B------:R-:W-:Y:S01]  /*2ed70*/  IMAD.IADD R107, R107, 0x1, R151 ;  /* 0x000000016b6b7824 */ /* 0x000fe200078e0297 */
[----:B------:R-:W-:Y:S01]  /*2ed80*/  IADD3 R112, P3, P4, R147, R104, R112 ;  /* 0x0000006893707210 */ /* 0x000fe20007c7e070 */
[----:B------:R-:W-:Y:S02]  /*2ed90*/  IMAD R102, R138, R124, RZ ;  /* 0x0000007c8a667224 */ /* 0x000fe400078e02ff */
[----:B------:R-:W-:Y:S01]  /*2eda0*/  IMAD.X R141, R134, 0x1, R141, P0 ;  /* 0x00000001868d7824 */ /* 0x000fe200000e068d */
[C---:B------:R-:W-:Y:S01]  /*2edb0*/  ISETP.GE.U32.AND P2, PT, R112.reuse, R147, PT ;  /* 0x000000937000720c */ /* 0x040fe20003f46070 */
[----:B------:R-:W-:Y:S01]  /*2edc0*/  IMAD R147, R139, R128, R102 ;  /* 0x000000808b937224 */ /* 0x000fe200078e0266 */
[----:B------:R-:W-:Y:S01]  /*2edd0*/  IADD3.X R108, PT, PT, R107, R103, RZ, P5, P6 ;  /* 0x000000676b6c7210 */ /* 0x000fe20002fec4ff */
[----:B------:R-:W-:Y:S01]  /*2ede0*/  IMAD.WIDE.U32 R102, R139, R124, RZ ;  /* 0x0000007c8b667225 */ /* 0x000fe200078e00ff */
[C---:B------:R-:W-:Y:S02]  /*2edf0*/  IADD3.X R151, PT, PT, R141.reuse, R105, RZ, P3, P4 ;  /* 0x000000698d977210 */ /* 0x040fe40001fe84ff */
[----:B------:R-:W-:Y:S01]  /*2ee00*/  ISETP.GE.U32.AND.EX P1, PT, R141, R134, PT, P1 ;  /* 0x000000868d00720c */ /* 0x000fe20003f26110 */
[----:B------:R-:W-:Y:S01]  /*2ee10*/  IMAD.IADD R110, R103, 0x1, R147 ;  /* 0x00000001676e7824 */ /* 0x000fe200078e0293 */
[----:B------:R-:W-:Y:S01]  /*2ee20*/  IADD3 R112, P6, PT, R112, R102, RZ ;  /* 0x0000006670707210 */ /* 0x000fe20007fde0ff */
[----:B------:R-:W-:Y:S01]  /*2ee30*/  IMAD.WIDE.U32 R104, R125, R111, RZ ;  /* 0x0000006f7d687225 */ /* 0x000fe200078e00ff */
[----:B------:R-:W-:-:S02]  /*2ee40*/  ISETP.GE.U32.AND.EX P2, PT, R151, R141, PT, P2 ;  /* 0x0000008d9700720c */ /* 0x000fc40003f46120 */
[----:B------:R-:W-:Y:S01]  /*2ee50*/  ISETP.GE.U32.AND P5, PT, R112, R102, PT ;  /* 0x000000667000720c */ /* 0x000fe20003fa6070 */
[----:B------:R-:W-:Y:S01]  /*2ee60*/  IMAD.WIDE.U32 R102, R129, R111, RZ ;  /* 0x0000006f81667225 */ /* 0x000fe200078e00ff */
[----:B------:R-:W-:Y:S02]  /*2ee70*/  SEL R152, RZ, 0x1, P1 ;  /* 0x00000001ff987807 */ /* 0x000fe40000800000 */
[----:B------:R-:W-:Y:S01]  /*2ee80*/  ISETP.GE.U32.AND P0, PT, R109, R106, PT ;  /* 0x0000006a6d00720c */ /* 0x000fe20003f06070 */
[----:B------:R-:W-:-:S03]  /*2ee90*/  IMAD.WIDE.U32 R158, R124, R139, RZ ;  /* 0x0000008b7c9e7225 */ /* 0x000fc600078e00ff */
[----:B------:R-:W-:Y:S01]  /*2eea0*/  ISETP.GE.U32.AND.EX P0, PT, R108, R107, PT, P0 ;  /* 0x0000006b6c00720c */ /* 0x000fe20003f06100 */
[----:B------:R-:W-:-:S04]  /*2eeb0*/  IMAD.WIDE.U32 R102, P4, R160, R125, R102 ;  /* 0x0000007da0667225 */ /* 0x000fc80007880066 */
[----:B------:R-:W-:Y:S01]  /*2eec0*/  IMAD.MOV.U32 R104, RZ, RZ, R103 ;  /* 0x000000ffff687224 */ /* 0x000fe200078e0067 */
[----:B------:R-:W-:Y:S01]  /*2eed0*/  IADD3 RZ, P3, PT, R105, R102, RZ ;  /* 0x0000006669ff7210 */ /* 0x000fe20007f7e0ff */
[----:B------:R-:W-:Y:S01]  /*2eee0*/  IMAD.X R105, RZ, RZ, RZ, P4 ;  /* 0x000000ffff697224 */ /* 0x000fe200020e06ff */
[----:B------:R-:W-:Y:S01]  /*2eef0*/  SEL R103, RZ, 0x1, P2 ;  /* 0x00000001ff677807 */ /* 0x000fe20001000000 */
[----:B------:R-:W-:Y:S02]  /*2ef00*/  IMAD R102, R154, R125, RZ ;  /* 0x0000007d9a667224 */ /* 0x000fe400078e02ff */
[----:B------:R-:W-:-:S04]  /*2ef10*/  IMAD.WIDE.U32.X R104, R160, R129, R104, P3 ;  /* 0x00000081a0687225 */ /* 0x000fc800018e0468 */
[----:B------:R-:W-:Y:S01]  /*2ef20*/  IMAD R141, R153, R129, R102 ;  /* 0x00000081998d7224 */ /* 0x000fe200078e0266 */
[----:B------:R-:W-:Y:S01]  /*2ef30*/  IADD3 R152, P2, P4, R103, R104, R152 ;  /* 0x0000006867987210 */ /* 0x000fe20007c5e098 */
[----:B------:R-:W-:-:S03]  /*2ef40*/  IMAD.WIDE.U32 R102, R153, R125, RZ ;  /* 0x0000007d99667225 */ /* 0x000fc600078e00ff */
[----:B------:R-:W-:Y:S01]  /*2ef50*/  IADD3.X R134, PT, PT, RZ, R105, RZ, P2, P4 ;  /* 0x00000069ff867210 */ /* 0x000fe200017e84ff */
[----:B------:R-:W-:Y:S01]  /*2ef60*/  IMAD.IADD R106, R103, 0x1, R141 ;  /* 0x00000001676a7824 */ /* 0x000fe200078e028d */
[----:B------:R-:W-:Y:S01]  /*2ef70*/  ISETP.GE.U32.AND P2, PT, R155, R46, PT ;  /* 0x0000002e9b00720c */ /* 0x000fe20003f46070 */
[----:B------:R-:W-:Y:S01]  /*2ef80*/  IMAD.WIDE.U32 R104, R129, R153, RZ ;  /* 0x0000009981687225 */ /* 0x000fe200078e00ff */
[----:B------:R-:W-:Y:S02]  /*2ef90*/  ISETP.EQ.U32.AND P4, PT, R132, R45, PT ;  /* 0x0000002d8400720c */ /* 0x000fe40003f82070 */
[----:B------:R-:W-:Y:S02]  /*2efa0*/  ISETP.GE.U32.AND.EX P2, PT, R113, R50, PT, P2 ;  /* 0x000000327100720c */ /* 0x000fe40003f46120 */
[----:B------:R-:W-:Y:S02]  /*2efb0*/  IADD3 R109, P3, PT, R109, R102, RZ ;  /* 0x000000666d6d7210 */ /* 0x000fe40007f7e0ff */
[----:B------:R-:W-:-:S02]  /*2efc0*/  SEL R141, RZ, 0xffffffff, P2 ;  /* 0xffffffffff8d7807 */ /* 0x000fc40001000000 */
[----:B------:R-:W-:Y:S01]  /*2efd0*/  ISETP.EQ.AND.EX P2, PT, R156, R49, !P2, P4 ;  /* 0x000000319c00720c */ /* 0x000fe20005742340 */
[----:B------:R-:W-:Y:S01]  /*2efe0*/  IMAD.X R103, R106, 0x1, R108, P3 ;  /* 0x000000016a677824 */ /* 0x000fe200018e066c */
[----:B------:R-:W-:Y:S02]  /*2eff0*/  ISETP.LT.U32.AND P4, PT, R132, R45, PT ;  /* 0x0000002d8400720c */ /* 0x000fe40003f81070 */
[C---:B------:R-:W-:Y:S02]  /*2f000*/  ISETP.GE.U32.AND P1, PT, R109.reuse, R102, PT ;  /* 0x000000666d00720c */ /* 0x040fe40003f26070 */
[----:B------:R-:W-:Y:S02]  /*2f010*/  ISETP.LT.U32.OR.EX P2, PT, R156, R49, P2, P4 ;  /* 0x000000319c00720c */ /* 0x000fe40001741540 */
[----:B------:R-:W-:Y:S02]  /*2f020*/  IADD3 R152, P4, PT, R109, R152, RZ ;  /* 0x000000986d987210 */ /* 0x000fe40007f9e0ff */
[----:B------:R-:W-:Y:S01]  /*2f030*/  ISETP.GE.U32.AND.EX P1, PT, R103, R106, PT, P1 ;  /* 0x0000006a6700720c */ /* 0x000fe20003f26110 */
[----:B------:R-:W-:Y:S01]  /*2f040*/  IMAD.WIDE.U32 R106, R125, R153, RZ ;  /* 0x000000997d6a7225 */ /* 0x000fe200078e00ff */
[----:B------:R-:W-:-:S02]  /*2f050*/  ISETP.GE.U32.AND P3, PT, R152, R109, PT ;  /* 0x0000006d9800720c */ /* 0x000fc40003f66070 */
[----:B------:R-:W-:Y:S01]  /*2f060*/  SEL R147, RZ, 0xffffffff, !P2 ;  /* 0xffffffffff937807 */ /* 0x000fe20005000000 */
[----:B------:R-:W-:Y:S02]  /*2f070*/  IMAD.X R134, R103, 0x1, R134, P4 ;  /* 0x0000000167867824 */ /* 0x000fe400020e0686 */
[----:B------:R-:W-:-:S03]  /*2f080*/  IMAD.WIDE.U32 R104, P4, R154, R125, R104 ;  /* 0x0000007d9a687225 */ /* 0x000fc60007880068 */
[----:B------:R-:W-:Y:S01]  /*2f090*/  ISETP.GE.U32.AND.EX P3, PT, R134, R103, PT, P3 ;  /* 0x000000678600720c */ /* 0x000fe20003f66130 */
[----:B------:R-:W-:Y:S01]  /*2f0a0*/  IMAD.X R103, RZ, RZ, RZ, P4 ;  /* 0x000000ffff677224 */ /* 0x000fe200020e06ff */
[----:B------:R-:W-:Y:S01]  /*2f0b0*/  IADD3 RZ, P4, PT, R107, R104, RZ ;  /* 0x000000686bff7210 */ /* 0x000fe20007f9e0ff */
[----:B------:R-:W-:Y:S01]  /*2f0c0*/  IMAD.MOV.U32 R102, RZ, RZ, R105 ;  /* 0x000000ffff667224 */ /* 0x000fe200078e0069 */
[----:B------:R-:W-:Y:S01]  /*2f0d0*/  SEL R104, RZ, 0x1, P1 ;  /* 0x00000001ff687807 */ /* 0x000fe20000800000 */
[----:B------:R-:W-:Y:S01]  /*2f0e0*/  IMAD.WIDE.U32 R106, R130, R149, RZ ;  /* 0x00000095826a7225 */ /* 0x000fe200078e00ff */
[----:B------:R-:W-:Y:S02]  /*2f0f0*/  SEL R105, RZ, 0x1, P3 ;  /* 0x00000001ff697807 */ /* 0x000fe40001800000 */
[----:B------:R-:W-:Y:S01]  /*2f100*/  IADD3 R140, P1, P3, -R45, R132, R141 ;  /* 0x000000842d8c7210 */ /* 0x000fe20007b3e18d */
[----:B------:R-:W-:-:S03]  /*2f110*/  IMAD.WIDE.U32.X R102, R154, R129, R102, P4 ;  /* 0x000000819a667225 */ /* 0x000fc600020e0466 */
[----:B------:R-:W-:Y:S01]  /*2f120*/  IADD3.X R141, PT, PT, ~R49, R156, R141, P1, P3 ;  /* 0x0000009c318d7210 */ /* 0x000fe20000fe658d */
[----:B------:R-:W-:Y:S01]  /*2f130*/  IMAD.WIDE.U32 R108, R126, R149, RZ ;  /* 0x000000957e6c7225 */ /* 0x000fe200078e00ff */
[----:B------:R-:W-:-:S03]  /*2f140*/  IADD3 R156, P1, P3, R105, R102, R104 ;  /* 0x00000066699c7210 */ /* 0x000fc60007b3e068 */
[----:B------:R-:W-:Y:S01]  /*2f150*/  IMAD.WIDE.U32 R104, R125, R149, RZ ;  /* 0x000000957d687225 */ /* 0x000fe200078e00ff */
[----:B------:R-:W-:Y:S02]  /*2f160*/  IADD3.X R157, PT, PT, RZ, R103, RZ, P1, P3 ;  /* 0x00000067ff9d7210 */ /* 0x000fe40000fe64ff */
[----:B------:R-:W-:Y:S01]  /*2f170*/  IADD3 R132, P1, P3, R147, R143, -R44 ;  /* 0x0000008f93847210 */ /* 0x000fe20007b3e82c */
[----:B------:R-:W-:-:S03]  /*2f180*/  IMAD.WIDE.U32 R102, R129, R149, RZ ;  /* 0x0000009581667225 */ /* 0x000fc600078e00ff */
[----:B------:R-:W-:Y:S01]  /*2f190*/  IADD3.X R147, PT, PT, R147, R145, ~R48, P1, P3 ;  /* 0x0000009193937210 */ /* 0x000fe20000fe6c30 */
[----:B------:R-:W-:-:S04]  /*2f1a0*/  IMAD.WIDE.U32 R106, P3, R150, R126, R106 ;  /* 0x0000007e966a7225 */ /* 0x000fc8000786006a */
[----:B------:R-:W-:-:S04]  /*2f1b0*/  IMAD.WIDE.U32 R102, P1, R150, R125, R102 ;  /* 0x0000007d96667225 */ /* 0x000fc80007820066 */
[----:B------:R-:W-:Y:S01]  /*2f1c0*/  IMAD.MOV.U32 R104, RZ, RZ, R107 ;  /* 0x000000ffff687224 */ /* 0x000fe200078e006b */
[----:B------:R-:W-:Y:S01]  /*2f1d0*/  IADD3 RZ, P4, PT, R105, R102, RZ ;  /* 0x0000006669ff7210 */ /* 0x000fe20007f9e0ff */
[----:B------:R-:W-:Y:S01]  /*2f1e0*/  IMAD.X R105, RZ, RZ, RZ, P3 ;  /* 0x000000ffff697224 */ /* 0x000fe200018e06ff */
[----:B------:R-:W-:Y:S01]  /*2f1f0*/  IADD3 RZ, P3, PT, R109, R106, RZ ;  /* 0x0000006a6dff7210 */ /* 0x000fe20007f7e0ff */
[-C--:B------:R-:W-:Y:S02]  /*2f200*/  IMAD R102, R150, R125.reuse, RZ ;  /* 0x0000007d96667224 */ /* 0x080fe400078e02ff */
[----:B------:R-:W-:Y:S01]  /*2f210*/  IMAD.WIDE.U32 R106, R149, R125, RZ ;  /* 0x0000007d956a7225 */ /* 0x000fe200078e00ff */
[----:B------:R-:W-:-:S03]  /*2f220*/  SEL R125, RZ, 0x1, P0 ;  /* 0x00000001ff7d7807 */ /* 0x000fc60000000000 */
[----:B------:R-:W-:Y:S02]  /*2f230*/  IMAD R109, R149, R129, R102 ;  /* 0x00000081956d7224 */ /* 0x000fe400078e0266 */
[----:B------:R-:W-:-:S04]  /*2f240*/  IMAD.WIDE.U32.X R104, R150, R130, R104, P3 ;  /* 0x0000008296687225 */ /* 0x000fc800018e0468 */
[----:B------:R-:W-:Y:S01]  /*2f250*/  IMAD.IADD R109, R107, 0x1, R109 ;  /* 0x000000016b6d7824 */ /* 0x000fe200078e026d */
[----:B------:R-:W-:Y:S01]  /*2f260*/  IADD3 R125, P0, P3, R106, R104, R125 ;  /* 0x000000686a7d7210 */ /* 0x000fe20007b1e07d */
[----:B------:R-:W-:-:S03]  /*2f270*/  IMAD.X R107, RZ, RZ, RZ, P1 ;  /* 0x000000ffff6b7224 */ /* 0x000fc600008e06ff */
[----:B------:R-:W-:Y:S01]  /*2f280*/  IADD3.X R102, PT, PT, R109, R105, RZ, P0, P3 ;  /* 0x000000696d667210 */ /* 0x000fe200007e64ff */
[----:B------:R-:W-:Y:S01]  /*2f290*/  IMAD.WIDE.U32 R104, R111, R124, RZ ;  /* 0x0000007c6f687225 */ /* 0x000fe200078e00ff */
[CC--:B------:R-:W-:Y:S02]  /*2f2a0*/  ISETP.EQ.U32.AND P3, PT, R143.reuse, R44.reuse, PT ;  /* 0x0000002c8f00720c */ /* 0x0c0fe40003f62070 */
[----:B------:R-:W-:Y:S02]  /*2f2b0*/  ISETP.LT.U32.AND P0, PT, R143, R44, PT ;  /* 0x0000002c8f00720c */ /* 0x000fe40003f01070 */
[----:B------:R-:W-:Y:S02]  /*2f2c0*/  ISETP.EQ.AND.EX P3, PT, R145, R48, P2, P3 ;  /* 0x000000309100720c */ /* 0x000fe40001762330 */
[----:B------:R-:W-:Y:S01]  /*2f2d0*/  ISETP.GE.U32.AND P2, PT, R125, R106, PT ;  /* 0x0000006a7d00720c */ /* 0x000fe20003f46070 */
[----:B------:R-:W-:Y:S01]  /*2f2e0*/  IMAD R106, R160, R124, RZ ;  /* 0x0000007ca06a7224 */ /* 0x000fe200078e02ff */
[----:B------:R-:W-:-:S02]  /*2f2f0*/  ISETP.LT.U32.OR.EX P0, PT, R145, R48, P3, P0 ;  /* 0x000000309100720c */ /* 0x000fc40001f01500 */
[----:B------:R-:W-:Y:S01]  /*2f300*/  IADD3 R143, P3, PT, R152, R104, RZ ;  /* 0x00000068988f7210 */ /* 0x000fe20007f7e0ff */
[----:B------:R-:W-:Y:S01]  /*2f310*/  IMAD R145, R111, R128, R106 ;  /* 0x000000806f917224 */ /* 0x000fe200078e026a */
[----:B------:R-:W-:Y:S01]  /*2f320*/  ISETP.GE.U32.AND.EX P2, PT, R102, R109, PT, P2 ;  /* 0x0000006d6600720c */ /* 0x000fe20003f46120 */
[----:B------:R-:W-:Y:S01]  /*2f330*/  IMAD.MOV.U32 R106, RZ, RZ, R103 ;  /* 0x000000ffff6a7224 */ /* 0x000fe200078e0067 */
[----:B------:R-:W-:Y:S01]  /*2f340*/  ISETP.GE.U32.AND P1, PT, R143, R104, PT ;  /* 0x000000688f00720c */ /* 0x000fe20003f26070 */
[----:B------:R-:W-:Y:S01]  /*2f350*/  IMAD.IADD R105, R105, 0x1, R145 ;  /* 0x0000000169697824 */ /* 0x000fe200078e0291 */
[----:B------:R-:W-:Y:S01]  /*2f360*/  SEL R108, RZ, 0x1, P2 ;  /* 0x00000001ff6c7807 */ /* 0x000fe20001000000 */
[----:B------:R-:W-:Y:S01]  /*2f370*/  IMAD.WIDE.U32.X R106, R150, R129, R106, P4 ;  /* 0x00000081966a7225 */ /* 0x000fe200020e046a */
[----:B------:R-:W-:-:S03]  /*2f380*/  IADD3 R104, P4, PT, R125, R156, RZ ;  /* 0x0000009c7d687210 */ /* 0x000fc60007f9e0ff */
[----:B------:R-:W-:Y:S01]  /*2f390*/  IMAD.X R129, R110, 0x1, R151, P6 ;  /* 0x000000016e817824 */ /* 0x000fe200030e0697 */
[----:B------:R-:W-:Y:S01]  /*2f3a0*/  SEL R151, RZ, 0xffffffff, !P0 ;  /* 0xffffffffff977807 */ /* 0x000fe20004000000 */
[----:B------:R-:W-:Y:S01]  /*2f3b0*/  IMAD.X R145, R102, 0x1, R157, P4 ;  /* 0x0000000166917824 */ /* 0x000fe200020e069d */
[----:B------:R-:W-:Y:S01]  /*2f3c0*/  ISETP.GE.U32.AND P4, PT, R104, R125, PT ;  /* 0x0000007d6800720c */ /* 0x000fe20003f86070 */
[----:B------:R-:W-:Y:S01]  /*2f3d0*/  IMAD.WIDE.U32 R156, R128, R139, RZ ;  /* 0x0000008b809c7225 */ /* 0x000fe200078e00ff */
[----:B------:R-:W-:Y:S02]  /*2f3e0*/  ISETP.GE.U32.AND.EX P5, PT, R129, R110, PT, P5 ;  /* 0x0000006e8100720c */ /* 0x000fe40003fa6150 */
[----:B------:R-:W-:Y:S01]  /*2f3f0*/  ISETP.GE.U32.AND.EX P4, PT, R145, R102, PT, P4 ;  /* 0x000000669100720c */ /* 0x000fe20003f86140 */
[----:B------:R-:W-:Y:S01]  /*2f400*/  IMAD.X R134, R105, 0x1, R134, P3 ;  /* 0x0000000169867824 */ /* 0x000fe200018e0686 */
[----:B------:R-:W-:Y:S01]  /*2f410*/  SEL R110, RZ, 0x1, P5 ;  /* 0x00000001ff6e7807 */ /* 0x000fe20002800000 */
[----:B------:R-:W-:Y:S01]  /*2f420*/  IMAD.WIDE.U32 R156, P6, R138, R124, R156 ;  /* 0x0000007c8a9c7225 */ /* 0x000fe200078c009c */
[----:B------:R-:W-:-:S02]  /*2f430*/  SEL R161, RZ, 0x1, P4 ;  /* 0x00000001ffa17807 */ /* 0x000fc40002000000 */
[----:B------:R-:W-:Y:S01]  /*2f440*/  ISETP.GE.U32.AND.EX P1, PT, R134, R105, PT, P1 ;  /* 0x000000698600720c */ /* 0x000fe20003f26110 */
[----:B------:R-:W-:Y:S01]  /*2f450*/  IMAD.X R103, RZ, RZ, RZ, P6 ;  /* 0x000000ffff677224 */ /* 0x000fe200030e06ff */
[----:B------:R-:W-:Y:S01]  /*2f460*/  IADD3 RZ, P6, PT, R159, R156, RZ ;  /* 0x0000009c9fff7210 */ /* 0x000fe20007fde0ff */
[----:B------:R-:W-:Y:S01]  /*2f470*/  IMAD.MOV.U32 R102, RZ, RZ, R157 ;  /* 0x000000ffff667224 */ /* 0x000fe200078e009d */
[----:B------:R-:W-:Y:S01]  /*2f480*/  IADD3 R161, P2, P4, R161, R106, R108 ;  /* 0x0000006aa1a17210 */ /* 0x000fe20007c5e06c */
[----:B------:R-:W-:-:S03]  /*2f490*/  IMAD.WIDE.U32 R158, R124, R111, RZ ;  /* 0x0000006f7c9e7225 */ /* 0x000fc600078e00ff */
[----:B------:R-:W-:Y:S01]  /*2f4a0*/  IADD3.X R157, PT, PT, RZ, R107, RZ, P2, P4 ;  /* 0x0000006bff9d7210 */ /* 0x000fe200017e84ff */
[----:B------:R-:W-:-:S04]  /*2f4b0*/  IMAD.WIDE.U32.X R102, R138, R128, R102, P6 ;  /* 0x000000808a667225 */ /* 0x000fc800030e0466 */
[----:B------:R-:W-:Y:S01]  /*2f4c0*/  IMAD.WIDE.U32 R106, R139, R127, RZ ;  /* 0x0000007f8b6a7225 */ /* 0x000fe200078e00ff */
[----:B------:R-:W-:-:S03]  /*2f4d0*/  IADD3 R110, P5, P6, R143, R102, R110 ;  /* 0x000000668f6e7210 */ /* 0x000fc60007ebe06e */
[----:B------:R-:W-:Y:S01]  /*2f4e0*/  IMAD R102, R138, R127, RZ ;  /* 0x0000007f8a667224 */ /* 0x000fe200078e02ff */
[C---:B------:R-:W-:Y:S02]  /*2f4f0*/  ISETP.GE.U32.AND P2, PT, R110.reuse, R143, PT ;  /* 0x0000008f6e00720c */ /* 0x040fe40003f46070 */
[----:B------:R-:W-:Y:S01]  /*2f500*/  IADD3 R110, P4, PT, R110, R106, RZ ;  /* 0x0000006a6e6e7210 */ /* 0x000fe20007f9e0ff */
[----:B------:R-:W-:-:S03]  /*2f510*/  IMAD R109, R139, R131, R102 ;  /* 0x000000838b6d7224 */ /* 0x000fc600078e0266 */
[----:B------:R-:W-:Y:S01]  /*2f520*/  ISETP.GE.U32.AND P3, PT, R110, R106, PT ;  /* 0x0000006a6e00720c */ /* 0x000fe20003f66070 */
[----:B------:R-:W-:Y:S01]  /*2f530*/  IMAD.IADD R108, R107, 0x1, R109 ;  /* 0x000000016b6c7824 */ /* 0x000fe200078e026d */
[----:B------:R-:W-:Y:S01]  /*2f540*/  IADD3.X R107, PT, PT, R134, R103, RZ, P5, P6 ;  /* 0x00000067866b7210 */ /* 0x000fe20002fec4ff */
[----:B------:R-:W-:-:S03]  /*2f550*/  IMAD.WIDE.U32 R102, R128, R111, RZ ;  /* 0x0000006f80667225 */ /* 0x000fc600078e00ff */
[----:B------:R-:W-:Y:S01]  /*2f560*/  ISETP.GE.U32.AND.EX P2, PT, R107, R134, PT, P2 ;  /* 0x000000866b00720c */ /* 0x000fe20003f46120 */
[----:B------:R-:W-:-:S03]  /*2f570*/  IMAD.WIDE.U32 R102, P6, R160, R124, R102 ;  /* 0x0000007ca0667225 */ /* 0x000fc600078c0066 */
[----:B------:R-:W-:Y:S01]  /*2f580*/  SEL R109, RZ, 0x1, P2 ;  /* 0x00000001ff6d7807 */ /* 0x000fe20001000000 */
[----:B------:R-:W-:Y:S01]  /*2f590*/  IMAD.MOV.U32 R158, RZ, RZ, R103 ;  /* 0x000000ffff9e7224 */ /* 0x000fe200078e0067 */
[----:B------:R-:W-:Y:S01]  /*2f5a0*/  IADD3 RZ, P5, PT, R159, R102, RZ ;  /* 0x000000669fff7210 */ /* 0x000fe20007fbe0ff */
[----:B------:R-:W-:Y:S01]  /*2f5b0*/  IMAD.X R159, RZ, RZ, RZ, P6 ;  /* 0x000000ffff9f7224 */ /* 0x000fe200030e06ff */
[----:B------:R-:W-:-:S03]  /*2f5c0*/  SEL R102, RZ, 0x1, P1 ;  /* 0x00000001ff667807 */ /* 0x000fc60000800000 */
[----:B------:R-:W-:Y:S01]  /*2f5d0*/  IMAD.WIDE.U32.X R158, R160, R128, R158, P5 ;  /* 0x00000080a09e7225 */ /* 0x000fe200028e049e */
[----:B------:R-:W-:-:S04]  /*2f5e0*/  IADD3 R152, P1, P5, R151, R142, -R47 ;  /* 0x0000008e97987210 */ /* 0x000fc80007d3e82f */
[----:B------:R-:W-:Y:S02]  /*2f5f0*/  IADD3.X R151, PT, PT, R151, R144, ~R51, P1, P5 ;  /* 0x0000009097977210 */ /* 0x000fe40000feac33 */
[----:B------:R-:W-:Y:S01]  /*2f600*/  IADD3 R109, P1, P2, R109, R158, R102 ;  /* 0x0000009e6d6d7210 */ /* 0x000fe20007a3e066 */
[----:B------:R-:W-:-:S03]  /*2f610*/  IMAD R102, R154, R124, RZ ;  /* 0x0000007c9a667224 */ /* 0x000fc600078e02ff */
[----:B------:R-:W-:Y:S01]  /*2f620*/  IADD3.X R134, PT, PT, RZ, R159, RZ, P1, P2 ;  /* 0x0000009fff867210 */ /* 0x000fe20000fe44ff */
[C---:B------:R-:W-:Y:S02]  /*2f630*/  IMAD R105, R153.reuse, R128, R102 ;  /* 0x0000008099697224 */ /* 0x040fe400078e0266 */
[----:B------:R-:W-:-:S04]  /*2f640*/  IMAD.WIDE.U32 R102, R153, R124, RZ ;  /* 0x0000007c99667225 */ /* 0x000fc800078e00ff */
[----:B------:R-:W-:Y:S01]  /*2f650*/  IMAD.IADD R106, R103, 0x1, R105 ;  /* 0x00000001676a7824 */ /* 0x000fe200078e0269 */
[----:B------:R-:W-:-:S04]  /*2f660*/  IADD3 R104, P6, PT, R104, R102, RZ ;  /* 0x0000006668687210 */ /* 0x000fc80007fde0ff */
[----:B------:R-:W-:Y:S01]  /*2f670*/  IADD3 R109, P2, PT, R104, R109, RZ ;  /* 0x0000006d686d7210 */ /* 0x000fe20007f5e0ff */
[----:B------:R-:W-:Y:S01]  /*2f680*/  IMAD.X R145, R106, 0x1, R145, P6 ;  /* 0x000000016a917824 */ /* 0x000fe200030e0691 */
[----:B------:R-:W-:Y:S01]  /*2f690*/  ISETP.GE.U32.AND P5, PT, R104, R102, PT ;  /* 0x000000666800720c */ /* 0x000fe20003fa6070 */
[-C--:B------:R-:W-:Y:S01]  /*2f6a0*/  IMAD.WIDE.U32 R102, R124, R153.reuse, RZ ;  /* 0x000000997c667225 */ /* 0x080fe200078e00ff */
[----:B------:R-:W-:Y:S02]  /*2f6b0*/  ISETP.GE.U32.AND P1, PT, R109, R104, PT ;  /* 0x000000686d00720c */ /* 0x000fe40003f26070 */
[----:B------:R-:W-:Y:S01]  /*2f6c0*/  ISETP.GE.U32.AND.EX P5, PT, R145, R106, PT, P5 ;  /* 0x0000006a9100720c */ /* 0x000fe20003fa6150 */
[----:B------:R-:W-:-:S03]  /*2f6d0*/  IMAD.WIDE.U32 R104, R128, R153, RZ ;  /* 0x0000009980687225 */ /* 0x000fc600078e00ff */
[----:B------:R-:W-:Y:S01]  /*2f6e0*/  SEL R158, RZ, 0x1, P5 ;  /* 0x00000001ff9e7807 */ /* 0x000fe20002800000 */
[----:B------:R-:W-:Y:S01]  /*2f6f0*/  IMAD.X R134, R145, 0x1, R134, P2 ;  /* 0x0000000191867824 */ /* 0x000fe200010e0686 */
[----:B------:R-:W-:Y:S01]  /*2f700*/  ISETP.GE.U32.AND P5, PT, R142, R47, PT ;  /* 0x0000002f8e00720c */ /* 0x000fe20003fa6070 */
[----:B------:R-:W-:-:S03]  /*2f710*/  IMAD.WIDE.U32 R104, P6, R154, R124, R104 ;  /* 0x0000007c9a687225 */ /* 0x000fc600078c0068 */
[----:B------:R-:W-:Y:S01]  /*2f720*/  ISETP.GE.U32.AND.EX P1, PT, R134, R145, PT, P1 ;  /* 0x000000918600720c */ /* 0x000fe20003f26110 */
[----:B------:R-:W-:Y:S01]  /*2f730*/  IMAD.MOV.U32 R102, RZ, RZ, R105 ;  /* 0x000000ffff667224 */ /* 0x000fe200078e0069 */
[----:B------:R-:W-:Y:S01]  /*2f740*/  IADD3 RZ, P2, PT, R103, R104, RZ ;  /* 0x0000006867ff7210 */ /* 0x000fe20007f5e0ff */
[----:B------:R-:W-:Y:S01]  /*2f750*/  IMAD.X R103, RZ, RZ, RZ, P6 ;  /* 0x000000ffff677224 */ /* 0x000fe200030e06ff */
[----:B------:R-:W-:Y:S01]  /*2f760*/  ISETP.NE.U32.AND P6, PT, R142, R47, PT ;  /* 0x0000002f8e00720c */ /* 0x000fe20003fc5070 */
[----:B------:R-:W-:Y:S01]  /*2f770*/  IMAD R106, R160, R127, RZ ;  /* 0x0000007fa06a7224 */ /* 0x000fe200078e02ff */
[----:B------:R-:W-:Y:S01]  /*2f780*/  SEL R105, RZ, 0x1, P1 ;  /* 0x00000001ff697807 */ /* 0x000fe20000800000 */
[----:B------:R-:W-:Y:S01]  /*2f790*/  IMAD.WIDE.U32.X R102, R154, R128, R102, P2 ;  /* 0x000000809a667225 */ /* 0x000fe200010e0466 */
[CC--:B------:R-:W-:Y:S02]  /*2f7a0*/  ISETP.GE.U32.AND.EX P5, PT, R144.reuse, R51.reuse, PT, P5 ;  /* 0x000000339000720c */ /* 0x0c0fe40003fa6150 */
[----:B------:R-:W-:Y:S01]  /*2f7b0*/  ISETP.NE.OR.EX P0, PT, R144, R51, !P0, P6 ;  /* 0x000000339000720c */ /* 0x000fe20004705760 */
[----:B------:R-:W-:Y:S01]  /*2f7c0*/  IMAD R125, R111, R131, R106 ;  /* 0x000000836f7d7224 */ /* 0x000fe200078e026a */
[----:B------:R-:W-:Y:S01]  /*2f7d0*/  IADD3 R158, P1, P2, R105, R102, R158 ;  /* 0x00000066699e7210 */ /* 0x000fe20007a3e09e */
[----:B------:R-:W-:-:S03]  /*2f7e0*/  IMAD.WIDE.U32 R104, R131, R111, RZ ;  /* 0x0000006f83687225 */ /* 0x000fc600078e00ff */
[----:B------:R-:W-:Y:S01]  /*2f7f0*/  IADD3.X R156, PT, PT, RZ, R103, RZ, P1, P2 ;  /* 0x00000067ff9c7210 */ /* 0x000fe20000fe44ff */
[----:B------:R-:W-:Y:S01]  /*2f800*/  IMAD.WIDE.U32 R102, R127, R111, RZ ;  /* 0x0000006f7f667225 */ /* 0x000fe200078e00ff */
[----:B------:R-:W-:-:S03]  /*2f810*/  IADD3 R155, P1, PT, R155, -R46, RZ ;  /* 0x8000002e9b9b7210 */ /* 0x000fc60007f3e0ff */
[----:B------:R-:W-:-:S04]  /*2f820*/  IMAD.WIDE.U32 R104, P2, R160, R127, R104 ;  /* 0x0000007fa0687225 */ /* 0x000fc80007840068 */
[----:B------:R-:W-:Y:S01]  /*2f830*/  IMAD.X R102, R113, 0x1, ~R50, P1 ;  /* 0x0000000171667824 */ /* 0x000fe200008e0e32 */
[----:B------:R-:W-:Y:S01]  /*2f840*/  IADD3 RZ, P1, PT, R103, R104, RZ ;  /* 0x0000006867ff7210 */ /* 0x000fe20007f3e0ff */
[----:B------:R-:W-:Y:S01]  /*2f850*/  IMAD.WIDE.U32 R142, R111, R127, RZ ;  /* 0x0000007f6f8e7225 */ /* 0x000fe200078e00ff */
[----:B------:R-:W-:Y:S11]  /*2f860*/  @P0 BRA P5, `(.L_x_396) ;  /* 0x0000000000640947 */ /* 0x000ff60002800000 */
        /* <DEDUP_REMOVED lines=25> */
.L_x_396:
[----:B------:R-:W-:Y:S05]  /*2fa00*/  BSYNC.RECONVERGENT B1 ;  /* 0x0000000000017941 */ /* 0x000fea0003800200 */
.L_x_395:
[----:B------:R-:W-:Y:S01]  /*2fa10*/  IMAD.WIDE.U32 R162, R131, R139, RZ ;  /* 0x0000008b83a27225 */ /* 0x000fe200078e00ff */
[-C--:B------:R-:W-:Y:S01]  /*2fa20*/  IADD3 R145, P6, PT, R109, R142.reuse, RZ ;  /* 0x0000008e6d917210 */ /* 0x080fe20007fde0ff */
[----:B------:R-:W-:Y:S01]  /*2fa30*/  BSSY.RECONVERGENT B1, `(.L_x_397) ;  /* 0x0000179000017945 */ /* 0x000fe20003800200 */
[----:B------:R-:W-:Y:S01]  /*2fa40*/  SHF.L.W.U32.HI R111, R102, 0x1, R140 ;  /* 0x00000001666f7819 */ /* 0x000fe20000010e8c */
[----:B------:R-:W-:Y:S01]  /*2fa50*/  IMAD.X R113, R108, 0x1, R107, P4 ;  /* 0x000000016c717824 */ /* 0x000fe200020e066b */
[----:B------:R-:W-:Y:S01]  /*2fa60*/  ISETP.GE.U32.AND P0, PT, R145, R142, PT ;  /* 0x0000008e9100720c */ /* 0x000fe20003f06070 */
[----:B------:R-:W-:Y:S01]  /*2fa70*/  IMAD.WIDE.U32 R162, P5, R138, R127, R162 ;  /* 0x0000007f8aa27225 */ /* 0x000fe200078a00a2 */
[----:B------:R-:W-:Y:S02]  /*2fa80*/  LOP3.LUT R10, R10, 0xfffffff7, RZ, 0xc0, !PT ;  /* 0xfffffff70a0a7812 */ /* 0x000fe400078ec0ff */
[----:B------:R-:W-:Y:S01]  /*2fa90*/  ISETP.GE.U32.AND.EX P3, PT, R113, R108, PT, P3 ;  /* 0x0000006c7100720c */ /* 0x000fe20003f66130 */
[----:B------:R-:W-:-:S03]  /*2faa0*/  IMAD.WIDE.U32 R106, R127, R139, RZ ;  /* 0x0000008b7f6a7225 */ /* 0x000fc600078e00ff */
[----:B------:R-:W-:Y:S01]  /*2fab0*/  SEL R103, RZ, 0x1, P3 ;  /* 0x00000001ff677807 */ /* 0x000fe20001800000 */
[----:B------:R-:W-:Y:S01]  /*2fac0*/  IMAD.X R109, RZ, RZ, RZ, P5 ;  /* 0x000000ffff6d7224 */ /* 0x000fe200028e06ff */
[----:B------:R-:W-:Y:S01]  /*2fad0*/  IADD3 RZ, P4, PT, R107, R162, RZ ;  /* 0x000000a26bff7210 */ /* 0x000fe20007f9e0ff */
[----:B------:R-:W-:Y:S02]  /*2fae0*/  IMAD.MOV.U32 R108, RZ, RZ, R163 ;  /* 0x000000ffff6c7224 */ /* 0x000fe400078e00a3 */
[----:B------:R-:W-:Y:S02]  /*2faf0*/  IMAD.IADD R143, R143, 0x1, R125 ;  /* 0x000000018f8f7824 */ /* 0x000fe400078e027d */
[----:B------:R-:W-:-:S04]  /*2fb00*/  IMAD.WIDE.U32.X R108, R138, R131, R108, P4 ;  /* 0x000000838a6c7225 */ /* 0x000fc800020e046c */
[----:B------:R-:W-:Y:S01]  /*2fb10*/  IMAD.X R104, R143, 0x1, R134, P6 ;  /* 0x000000018f687824 */ /* 0x000fe200030e0686 */
[----:B------:R-:W-:Y:S01]  /*2fb20*/  IADD3 R103, P4, P6, R145, R108, R103 ;  /* 0x0000006c91677210 */ /* 0x000fe20007e9e067 */
[----:B------:R-:W-:Y:S01]  /*2fb30*/  IMAD.WIDE.U32 R106, R128, R149, RZ ;  /* 0x00000095806a7225 */ /* 0x000fe200078e00ff */
[----:B------:R-:W-:Y:S02]  /*2fb40*/  SHF.L.W.U32.HI R134, R140, 0x1, R141 ;  /* 0x000000018c867819 */ /* 0x000fe40000010e8d */
[----:B------:R-:W-:Y:S01]  /*2fb50*/  IADD3.X R125, PT, PT, R104, R109, RZ, P4, P6 ;  /* 0x0000006d687d7210 */ /* 0x000fe200027ec4ff */
[----:B------:R-:W-:Y:S01]  /*2fb60*/  IMAD.WIDE.U32 R164, R124, R149, RZ ;  /* 0x000000957ca47225 */ /* 0x000fe200078e00ff */
[CC--:B------:R-:W-:Y:S02]  /*2fb70*/  ISETP.NE.U32.AND P6, PT, R111.reuse, R140.reuse, PT ;  /* 0x0000008c6f00720c */ /* 0x0c0fe40003fc5070 */
[----:B------:R-:W-:Y:S01]  /*2fb80*/  ISETP.LT.U32.AND P4, PT, R111, R140, PT ;  /* 0x0000008c6f00720c */ /* 0x000fe20003f81070 */
[----:B------:R-:W-:Y:S01]  /*2fb90*/  IMAD.WIDE.U32 R106, P3, R150, R124, R106 ;  /* 0x0000007c966a7225 */ /* 0x000fe2000786006a */
[----:B------:R-:W-:-:S03]  /*2fba0*/  ISETP.NE.AND.EX P6, PT, R134, R141, PT, P6 ;  /* 0x0000008d8600720c */ /* 0x000fc60003fc5360 */
[----:B------:R-:W-:Y:S01]  /*2fbb0*/  IMAD.X R109, RZ, RZ, RZ, P3 ;  /* 0x000000ffff6d7224 */ /* 0x000fe200018e06ff */
[----:B------:R-:W-:Y:S01]  /*2fbc0*/  ISETP.LT.AND P6, PT, R102, RZ, !P6 ;  /* 0x000000ff6600720c */ /* 0x000fe200077c1270 */
[----:B------:R-:W-:Y:S01]  /*2fbd0*/  IMAD.MOV.U32 R108, RZ, RZ, R107 ;  /* 0x000000ffff6c7224 */ /* 0x000fe200078e006b */
[----:B------:R-:W-:Y:S01]  /*2fbe0*/  IADD3 RZ, P5, PT, R165, R106, RZ ;  /* 0x0000006aa5ff7210 */ /* 0x000fe20007fbe0ff */
[-C--:B------:R-:W-:Y:S01]  /*2fbf0*/  IMAD R106, R150, R124.reuse, RZ ;  /* 0x0000007c966a7224 */ /* 0x080fe200078e02ff */
[----:B------:R-:W-:Y:S01]  /*2fc00*/  ISETP.LT.U32.OR.EX P4, PT, R134, R141, P6, P4 ;  /* 0x0000008d8600720c */ /* 0x000fe20003781540 */
[----:B------:R-:W-:-:S04]  /*2fc10*/  IMAD.WIDE.U32 R140, R149, R124, RZ ;  /* 0x0000007c958c7225 */ /* 0x000fc800078e00ff */
[----:B------:R-:W-:Y:S01]  /*2fc20*/  IMAD R159, R149, R128, R106 ;  /* 0x00000080959f7224 */ /* 0x000fe200078e026a */
[----:B------:R-:W-:Y:S01]  /*2fc30*/  IADD3 R161, P6, PT, R161, R140, RZ ;  /* 0x0000008ca1a17210 */ /* 0x000fe20007fde0ff */
[----:B------:R-:W-:Y:S01]  /*2fc40*/  IMAD.WIDE.U32.X R108, R150, R128, R108, P5 ;  /* 0x00000080966c7225 */ /* 0x000fe200028e046c */
[----:B------:R-:W-:Y:S02]  /*2fc50*/  ISETP.GE.U32.AND.EX P5, PT, R104, R143, PT, P0 ;  /* 0x0000008f6800720c */ /* 0x000fe40003fa6100 */
[----:B------:R-:W-:Y:S01]  /*2fc60*/  ISETP.GE.U32.AND P0, PT, R103, R145, PT ;  /* 0x000000916700720c */ /* 0x000fe20003f06070 */
[-C--:B------:R-:W-:Y:S01]  /*2fc70*/  IMAD.WIDE.U32 R142, R131, R153.reuse, RZ ;  /* 0x00000099838e7225 */ /* 0x080fe200078e00ff */
[----:B------:R-:W-:Y:S02]  /*2fc80*/  ISETP.GE.U32.AND P3, PT, R161, R140, PT ;  /* 0x0000008ca100720c */ /* 0x000fe40003f66070 */
[----:B------:R-:W-:Y:S01]  /*2fc90*/  ISETP.GE.U32.AND.EX P0, PT, R125, R104, PT, P0 ;  /* 0x000000687d00720c */ /* 0x000fe20003f06100 */
[----:B------:R-:W-:Y:S01]  /*2fca0*/  IMAD.IADD R124, R141, 0x1, R159 ;  /* 0x000000018d7c7824 */ /* 0x000fe200078e029f */
[----:B------:R-:W-:Y:S01]  /*2fcb0*/  SEL R159, RZ, 0x1, P5 ;  /* 0x00000001ff9f7807 */ /* 0x000fe20002800000 */
[----:B------:R-:W-:Y:S01]  /*2fcc0*/  IMAD.WIDE.U32 R106, R127, R153, RZ ;  /* 0x000000997f6a7225 */ /* 0x000fe200078e00ff */
[----:B------:R-:W-:-:S03]  /*2fcd0*/  SEL R128, RZ, 0x1, P0 ;  /* 0x00000001ff807807 */ /* 0x000fc60000000000 */
[----:B------:R-:W-:Y:S02]  /*2fce0*/  IMAD.X R157, R124, 0x1, R157, P6 ;  /* 0x000000017c9d7824 */ /* 0x000fe400030e069d */
[----:B------:R-:W-:-:S03]  /*2fcf0*/  IMAD.WIDE.U32 R142, P6, R154, R127, R142 ;  /* 0x0000007f9a8e7225 */ /* 0x000fc600078c008e */
[----:B------:R-:W-:Y:S01]  /*2fd00*/  ISETP.GE.U32.AND.EX P3, PT, R157, R124, PT, P3 ;  /* 0x0000007c9d00720c */ /* 0x000fe20003f66130 */
[----:B------:R-:W-:Y:S01]  /*2fd10*/  IMAD.WIDE.U32 R140, R131, R149, RZ ;  /* 0x00000095838c7225 */ /* 0x000fe200078e00ff */
[----:B------:R-:W-:-:S03]  /*2fd20*/  IADD3 RZ, P5, PT, R107, R142, RZ ;  /* 0x0000008e6bff7210 */ /* 0x000fc60007fbe0ff */
[----:B------:R-:W-:-:S04]  /*2fd30*/  IMAD.WIDE.U32 R106, R127, R149, RZ ;  /* 0x000000957f6a7225 */ /* 0x000fc800078e00ff */
[----:B------:R-:W-:-:S04]  /*2fd40*/  IMAD.WIDE.U32 R140, P0, R150, R127, R140 ;  /* 0x0000007f968c7225 */ /* 0x000fc8000780008c */
[----:B------:R-:W-:Y:S01]  /*2fd50*/  IMAD.X R145, RZ, RZ, RZ, P2 ;  /* 0x000000ffff917224 */ /* 0x000fe200010e06ff */
[----:B------:R-:W-:Y:S01]  /*2fd60*/  IADD3 RZ, P2, PT, R107, R140, RZ ;  /* 0x0000008c6bff7210 */ /* 0x000fe20007f5e0ff */
[----:B------:R-:W-:Y:S02]  /*2fd70*/  IMAD.MOV.U32 R144, RZ, RZ, R105 ;  /* 0x000000ffff907224 */ /* 0x000fe400078e0069 */
[----:B------:R-:W-:Y:S02]  /*2fd80*/  IMAD.X R107, RZ, RZ, RZ, P6 ;  /* 0x000000ffff6b7224 */ /* 0x000fe400030e06ff */
[----:B------:R-:W-:Y:S02]  /*2fd90*/  IMAD.MOV.U32 R106, RZ, RZ, R143 ;  /* 0x000000ffff6a7224 */ /* 0x000fe400078e008f */
[----:B------:R-:W-:Y:S01]  /*2fda0*/  IMAD.WIDE.U32.X R144, R160, R131, R144, P1 ;  /* 0x00000083a0907225 */ /* 0x000fe200008e0490 */
[----:B------:R-:W-:-:S03]  /*2fdb0*/  IADD3 R158, P1, PT, R161, R158, RZ ;  /* 0x0000009ea19e7210 */ /* 0x000fc60007f3e0ff */
[----:B------:R-:W-:Y:S01]  /*2fdc0*/  IMAD.WIDE.U32.X R106, R154, R131, R106, P5 ;  /* 0x000000839a6a7225 */ /* 0x000fe200028e046a */
[----:B------:R-:W-:-:S03]  /*2fdd0*/  ISETP.GE.U32.AND P6, PT, R158, R161, PT ;  /* 0x000000a19e00720c */ /* 0x000fc60003fc6070 */
[----:B------:R-:W-:-:S04]  /*2fde0*/  IMAD.WIDE.U32 R104, R153, R127, RZ ;  /* 0x0000007f99687225 */ /* 0x000fc800078e00ff */
[----:B------:R-:W-:Y:S01]  /*2fdf0*/  IMAD R154, R154, R127, RZ ;  /* 0x0000007f9a9a7224 */ /* 0x000fe200078e02ff */
[-C--:B------:R-:W-:Y:S01]  /*2fe00*/  IADD3 R161, P5, PT, R158, R104.reuse, RZ ;  /* 0x000000689ea17210 */ /* 0x080fe20007fbe0ff */
[----:B------:R-:W-:Y:S02]  /*2fe10*/  IMAD.X R143, RZ, RZ, RZ, P0 ;  /* 0x000000ffff8f7224 */ /* 0x000fe400000e06ff */
[----:B------:R-:W-:Y:S01]  /*2fe20*/  IMAD R153, R153, R131, R154 ;  /* 0x0000008399997224 */ /* 0x000fe200078e029a */
[----:B------:R-:W-:Y:S01]  /*2fe30*/  ISETP.GE.U32.AND P0, PT, R161, R104, PT ;  /* 0x00000068a100720c */ /* 0x000fe20003f06070 */
[----:B------:R-:W-:Y:S02]  /*2fe40*/  IMAD.MOV.U32 R142, RZ, RZ, R141 ;  /* 0x000000ffff8e7224 */ /* 0x000fe400078e008d */
[----:B------:R-:W-:Y:S02]  /*2fe50*/  IMAD.X R156, R157, 0x1, R156, P1 ;  /* 0x000000019d9c7824 */ /* 0x000fe400008e069c */
[----:B------:R-:W-:-:S02]  /*2fe60*/  IMAD.IADD R153, R105, 0x1, R153 ;  /* 0x0000000169997824 */ /* 0x000fc400078e0299 */
[----:B------:R-:W-:Y:S01]  /*2fe70*/  IMAD.WIDE.U32.X R104, R150, R131, R142, P2 ;  /* 0x0000008396687225 */ /* 0x000fe200010e048e */
[----:B------:R-:W-:Y:S02]  /*2fe80*/  ISETP.GE.U32.AND.EX P6, PT, R156, R157, PT, P6 ;  /* 0x0000009d9c00720c */ /* 0x000fe40003fc6160 */
[----:B------:R-:W-:Y:S01]  /*2fe90*/  IADD3 R128, P2, P1, R128, R144, R159 ;  /* 0x0000009080807210 */ /* 0x000fe2000795e09f */
[-C--:B------:R-:W-:Y:S01]  /*2fea0*/  IMAD R150, R150, R127.reuse, RZ ;  /* 0x0000007f96967224 */ /* 0x080fe200078e02ff */
[----:B------:R-:W-:Y:S01]  /*2feb0*/  SEL R157, RZ, 0x1, P6 ;  /* 0x00000001ff9d7807 */ /* 0x000fe20003000000 */
[----:B------:R-:W-:Y:S01]  /*2fec0*/  IMAD.WIDE.U32 R140, R149, R127, RZ ;  /* 0x0000007f958c7225 */ /* 0x000fe200078e00ff */
[----:B------:R-:W-:Y:S02]  /*2fed0*/  IADD3.X R145, PT, PT, RZ, R145, RZ, P2, P1 ;  /* 0x00000091ff917210 */ /* 0x000fe400017e24ff */
[----:B------:R-:W-:Y:S01]  /*2fee0*/  IADD3 R124, P2, PT, R161, R128, RZ ;  /* 0x00000080a17c7210 */ /* 0x000fe20007f5e0ff */
[----:B------:R-:W-:Y:S01]  /*2fef0*/  IMAD R143, R149, R131, R150 ;  /* 0x00000083958f7224 */ /* 0x000fe200078e0296 */
[----:B------:R-:W-:Y:S01]  /*2ff00*/  SEL R131, RZ, 0x1, P3 ;  /* 0x00000001ff837807 */ /* 0x000fe20001800000 */
[----:B------:R-:W-:Y:S01]  /*2ff10*/  IMAD.X R128, R153, 0x1, R156, P5 ;  /* 0x0000000199807824 */ /* 0x000fe200028e069c */
[----:B------:R-:W-:Y:S01]  /*2ff20*/  ISETP.GE.U32.AND P1, PT, R124, R161, PT ;  /* 0x000000a17c00720c */ /* 0x000fe20003f26070 */
[----:B------:R-:W-:Y:S01]  /*2ff30*/  IMAD R138, R138, R126, RZ ;  /* 0x0000007e8a8a7224 */ /* 0x000fe200078e02ff */
[----:B------:R-:W-:Y:S01]  /*2ff40*/  IADD3 R157, P3, P5, R157, R108, R131 ;  /* 0x0000006c9d9d7210 */ /* 0x000fe20007d7e083 */
[----:B------:R-:W-:Y:S01]  /*2ff50*/  IMAD.SHL.U32 R131, R132, 0x2, RZ ;  /* 0x0000000284837824 */ /* 0x000fe200078e00ff */
[----:B------:R-:W-:Y:S01]  /*2ff60*/  SEL R108, RZ, 0x1, !P4 ;  /* 0x00000001ff6c7807 */ /* 0x000fe20006000000 */
[C---:B------:R-:W-:Y:S01]  /*2ff70*/  IMAD.X R149, R128.reuse, 0x1, R145, P2 ;  /* 0x0000000180957824 */ /* 0x040fe200010e0691 */
[----:B------:R-:W-:Y:S01]  /*2ff80*/  ISETP.GE.U32.AND.EX P0, PT, R128, R153, PT, P0 ;  /* 0x000000998000720c */ /* 0x000fe20003f06100 */
[----:B------:R-:W-:Y:S01]  /*2ff90*/  IMAD.IADD R145, R141, 0x1, R143 ;  /* 0x000000018d917824 */ /* 0x000fe200078e028f */
[----:B------:R-:W-:Y:S01]  /*2ffa0*/  LOP3.LUT R131, R131, R108, RZ, 0xfc, !PT ;  /* 0x0000006c83837212 */ /* 0x000fe200078efcff */
[----:B------:R-:W-:Y:S01]  /*2ffb0*/  IMAD.WIDE.U32 R142, R125, 0x3d1, RZ ;  /* 0x000003d17d8e7825 */ /* 0x000fe200078e00ff */
[----:B------:R-:W-:-:S02]  /*2ffc0*/  ISETP.GE.U32.AND.EX P1, PT, R149, R128, PT, P1 ;  /* 0x000000809500720c */ /* 0x000fc40003f26110 */
[----:B------:R-:W-:Y:S01]  /*2ffd0*/  IADD3.X R128, PT, PT, RZ, R109, RZ, P3, P5 ;  /* 0x0000006dff807210 */ /* 0x000fe20001fea4ff */
[----:B------:R-:W-:Y:S01]  /*2ffe0*/  IMAD.WIDE.U32 R108, R103, 0x3d1, RZ ;  /* 0x000003d1676c7825 */ /* 0x000fe200078e00ff */
[----:B------:R-:W-:Y:S02]  /*2fff0*/  SEL R150, RZ, 0x1, P0 ;  /* 0x00000001ff967807 */ /* 0x000fe40000000000 */
[----:B------:R-:W-:Y:S02]  /*30000*/  IADD3 R127, P2, PT, R157, R140, RZ ;  /* 0x0000008c9d7f7210 */ /* 0x000fe40007f5e0ff */
[CC--:B------:R-:W-:Y:S02]  /*30010*/  ISETP.EQ.U32.AND P5, PT, R131.reuse, R132.reuse, PT ;  /* 0x000000848300720c */ /* 0x0c0fe40003fa2070 */
[----:B------:R-:W-:Y:S01]  /*30020*/  ISETP.LT.U32.AND P0, PT, R131, R132, PT ;  /* 0x000000848300720c */ /* 0x000fe20003f01070 */
[----:B------:R-:W-:Y:S01]  /*30030*/  IMAD.X R128, R145, 0x1, R128, P2 ;  /* 0x0000000191807824 */ /* 0x000fe200010e0680 */
[----:B------:R-:W-:-:S02]  /*30040*/  SHF.L.U64.HI R132, R132, 0x1, R147 ;  /* 0x0000000184847819 */ /* 0x000fc40000010293 */
[----:B------:R-:W-:Y:S01]  /*30050*/  SEL R141, RZ, 0x1, P1 ;  /* 0x00000001ff8d7807 */ /* 0x000fe20000800000 */
[----:B------:R-:W-:Y:S01]  /*30060*/  IMAD.WIDE.U32 R142, P1, RZ, R103, R142 ;  /* 0x00000067ff8e7225 */ /* 0x000fe2000782008e */
[-C--:B------:R-:W-:Y:S02]  /*30070*/  ISETP.EQ.AND.EX P5, PT, R132, R147.reuse, P4, P5 ;  /* 0x000000938400720c */ /* 0x080fe400027a2350 */
[----:B------:R-:W-:Y:S01]  /*30080*/  IADD3 R150, P4, P2, R141, R106, R150 ;  /* 0x0000006a8d967210 */ /* 0x000fe20007a9e096 */
[----:B------:R-:W-:Y:S01]  /*30090*/  IMAD.X R141, RZ, RZ, RZ, P1 ;  /* 0x000000ffff8d7224 */ /* 0x000fe200008e06ff */
[----:B------:R-:W-:Y:S01]  /*300a0*/  ISETP.GE.U32.AND P3, PT, R127, R140, PT ;  /* 0x0000008c7f00720c */ /* 0x000fe20003f66070 */
[----:B------:R-:W-:Y:S01]  /*300b0*/  IMAD.MOV.U32 R140, RZ, RZ, R143 ;  /* 0x000000ffff8c7224 */ /* 0x000fe200078e008f */
[----:B------:R-:W-:Y:S01]  /*300c0*/  IADD3 RZ, P1, PT, R109, R142, RZ ;  /* 0x0000008e6dff7210 */ /* 0x000fe20007f3e0ff */
[----:B------:R-:W-:Y:S01]  /*300d0*/  IMAD.WIDE.U32 R108, R124, 0x3d1, RZ ;  /* 0x000003d17c6c7825 */ /* 0x000fe200078e00ff */
[----:B------:R-:W-:-:S02]  /*300e0*/  ISETP.LT.U32.OR.EX P0, PT, R132, R147, P5, P0 ;  /* 0x000000938400720c */ /* 0x000fc40002f01500 */
[----:B------:R-:W-:Y:S01]  /*300f0*/  IADD3.X R147, PT, PT, RZ, R107, RZ, P4, P2 ;  /* 0x0000006bff937210 */ /* 0x000fe200027e44ff */
[----:B------:R-:W-:Y:S01]  /*30100*/  IMAD.WIDE.U32.X R140, RZ, R125, R140, P1 ;  /* 0x0000007dff8c7225 */ /* 0x000fe200008e048c */
[----:B------:R-:W-:Y:S02]  /*30110*/  IADD3 R150, P1, PT, R127, R150, RZ ;  /* 0x000000967f967210 */ /* 0x000fe40007f3e0ff */
[----:B------:R-:W-:Y:S01]  /*30120*/  ISETP.GE.U32.AND.EX P3, PT, R128, R145, PT, P3 ;  /* 0x000000918000720c */ /* 0x000fe20003f66130 */
[----:B------:R-:W-:Y:S01]  /*30130*/  IMAD.WIDE.U32 R106, R149, 0x3d1, RZ ;  /* 0x000003d1956a7825 */ /* 0x000fe200078e00ff */
[----:B------:R-:W-:Y:S02]  /*30140*/  ISETP.GE.U32.AND P2, PT, R150, R127, PT ;  /* 0x0000007f9600720c */ /* 0x000fe40003f46070 */
[----:B------:R-:W-:Y:S01]  /*30150*/  IADD3 R140, P5, PT, R140, R108, RZ ;  /* 0x0000006c8c8c7210 */ /* 0x000fe20007fbe0ff */
[----:B------:R-:W-:Y:S01]  /*30160*/  IMAD.X R145, R128, 0x1, R147, P1 ;  /* 0x0000000180917824 */ /* 0x000fe200008e0693 */
[----:B------:R-:W-:Y:S01]  /*30170*/  SHF.L.U64.HI R144, R152, 0x1, R151 ;  /* 0x0000000198907819 */ /* 0x000fe20000010297 */
[----:B------:R-:W-:Y:S01]  /*30180*/  IMAD.WIDE.U32 R106, P4, RZ, R124, R106 ;  /* 0x0000007cff6a7225 */ /* 0x000fe2000788006a */
[----:B------:R-:W-:-:S02]  /*30190*/  ISETP.GE.U32.AND P1, PT, R140, R108, PT ;  /* 0x0000006c8c00720c */ /* 0x000fc40003f26070 */
[----:B------:R-:W-:Y:S02]  /*301a0*/  ISETP.GE.U32.AND.EX P2, PT, R145, R128, PT, P2 ;  /* 0x000000809100720c */ /* 0x000fe40003f46120 */
[----:B------:R-:W-:Y:S02]  /*301b0*/  SEL R128, RZ, 0x1, P3 ;  /* 0x00000001ff807807 */ /* 0x000fe40001800000 */
[----:B------:R-:W-:Y:S02]  /*301c0*/  IADD3 R108, P3, PT, R109, R106, RZ ;  /* 0x0000006a6d6c7210 */ /* 0x000fe40007f7e0ff */
[----:B------:R-:W-:-:S03]  /*301d0*/  SEL R109, RZ, 0x1, P2 ;  /* 0x00000001ff6d7807 */ /* 0x000fc60001000000 */
[----:B------:R-:W-:Y:S01]  /*301e0*/  IMAD.X R159, R108, 0x1, R141, P5 ;  /* 0x000000016c9f7824 */ /* 0x000fe200028e068d */
[----:B------:R-:W-:Y:S01]  /*301f0*/  IADD3 R128, P5, P6, R109, R104, R128 ;  /* 0x000000686d807210 */ /* 0x000fe20007ebe080 */
[----:B------:R-:W-:Y:S01]  /*30200*/  IMAD.SHL.U32 R141, R152, 0x2, RZ ;  /* 0x00000002988d7824 */ /* 0x000fe200078e00ff */
[----:B------:R-:W-:Y:S01]  /*30210*/  SEL R104, RZ, 0x1, !P0 ;  /* 0x00000001ff687807 */ /* 0x000fe20004000000 */
[----:B------:R-:W-:Y:S01]  /*30220*/  IMAD.X R109, RZ, RZ, RZ, P4 ;  /* 0x000000ffff6d7224 */ /* 0x000fe200020e06ff */
[----:B------:R-:W-:Y:S01]  /*30230*/  ISETP.GE.U32.AND.EX P2, PT, R159, R108, PT, P1 ;  /* 0x0000006c9f00720c */ /* 0x000fe20003f46110 */
[----:B------:R-:W-:Y:S01]  /*30240*/  IMAD.MOV.U32 R108, RZ, RZ, R107 ;  /* 0x000000ffff6c7224 */ /* 0x000fe200078e006b */
[----:B------:R-:W-:Y:S01]  /*30250*/  LOP3.LUT R141, R141, R104, RZ, 0xfc, !PT ;  /* 0x000000688d8d7212 */ /* 0x000fe200078efcff */
[----:B------:R-:W-:Y:S01]  /*30260*/  IMAD.WIDE.U32 R106, R150, 0x3d1, RZ ;  /* 0x000003d1966a7825 */ /* 0x000fe200078e00ff */
[----:B------:R-:W-:Y:S02]  /*30270*/  IADD3.X R147, PT, PT, RZ, R105, RZ, P5, P6 ;  /* 0x00000069ff937210 */ /* 0x000fe40002fec4ff */
[----:B------:R-:W-:Y:S01]  /*30280*/  ISETP.GE.U32.AND P1, PT, R141, R152, PT ;  /* 0x000000988d00720c */ /* 0x000fe20003f26070 */
[----:B------:R-:W-:Y:S01]  /*30290*/  IMAD.WIDE.U32 R104, R145, 0x3d1, RZ ;  /* 0x000003d191687825 */ /* 0x000fe200078e00ff */
[----:B------:R-:W-:-:S02]  /*302a0*/  SEL R127, RZ, 0x1, P2 ;  /* 0x00000001ff7f7807 */ /* 0x000fc40001000000 */
[----:B------:R-:W-:Y:S01]  /*302b0*/  ISETP.GE.U32.AND.EX P1, PT, R144, R151, PT, P1 ;  /* 0x000000979000720c */ /* 0x000fe20003f26110 */
[----:B------:R-:W-:-:S04]  /*302c0*/  IMAD.WIDE.U32.X R108, RZ, R149, R108, P3 ;  /* 0x00000095ff6c7225 */ /* 0x000fc800018e046c */
[----:B------:R-:W-:Y:S01]  /*302d0*/  IMAD.WIDE.U32 R104, P3, RZ, R150, R104 ;  /* 0x00000096ff687225 */ /* 0x000fe20007860068 */
[----:B------:R-:W-:-:S03]  /*302e0*/  IADD3 R154, P5, P6, R106, R108, R127 ;  /* 0x0000006c6a9a7210 */ /* 0x000fc60007ebe07f */
[----:B------:R-:W-:Y:S01]  /*302f0*/  IMAD.X R153, RZ, RZ, RZ, P3 ;  /* 0x000000ffff997224 */ /* 0x000fe200018e06ff */
[----:B------:R-:W-:Y:S02]  /*30300*/  IADD3 R108, P4, PT, R107, R104, RZ ;  /* 0x000000686b6c7210 */ /* 0x000fe40007f9e0ff */
[----:B------:R-:W-:Y:S01]  /*30310*/  ISETP.GE.U32.AND P2, PT, R154, R106, PT ;  /* 0x0000006a9a00720c */ /* 0x000fe20003f46070 */
[----:B------:R-:W-:Y:S01]  /*30320*/  IMAD.WIDE.U32 R106, R147, 0x3d1, RZ ;  /* 0x000003d1936a7825 */ /* 0x000fe200078e00ff */
[----:B------:R-:W-:Y:S02]  /*30330*/  IADD3.X R157, PT, PT, R108, R109, RZ, P5, P6 ;  /* 0x0000006d6c9d7210 */ /* 0x000fe40002fec4ff */
[----:B------:R-:W-:Y:S01]  /*30340*/  @P1 ISETP.EQ.U32.AND P5, PT, R141, R152, PT ;  /* 0x000000988d00120c */ /* 0x000fe20003fa2070 */
[----:B------:R-:W-:Y:S01]  /*30350*/  IMAD.MOV.U32 R152, RZ, RZ, R105 ;  /* 0x000000ffff987224 */ /* 0x000fe200078e0069 */
[----:B------:R-:W-:Y:S02]  /*30360*/  PLOP3.LUT P6, PT, PT, PT, PT, 0x80, 0x8 ;  /* 0x000000000008781c */ /* 0x000fe40003fcf070 */
[----:B------:R-:W-:Y:S01]  /*30370*/  @P1 ISETP.EQ.AND.EX P6, PT, R144, R151, P0, P5 ;  /* 0x000000979000120c */ /* 0x000fe200007c2350 */
[----:B------:R-:W-:Y:S01]  /*30380*/  IMAD.WIDE.U32 R104, P0, RZ, R128, R106 ;  /* 0x00000080ff687225 */ /* 0x000fe2000780006a */
[----:B------:R-:W-:-:S02]  /*30390*/  ISETP.GE.U32.AND.EX P2, PT, R157, R108, PT, P2 ;  /* 0x0000006c9d00720c */ /* 0x000fc40003f46120 */
[----:B------:R-:W-:Y:S01]  /*303a0*/  PLOP3.LUT P5, PT, PT, PT, PT, 0x8, 0x80 ;  /* 0x000000000080781c */ /* 0x000fe20003fae170 */
[----:B------:R-:W-:Y:S01]  /*303b0*/  IMAD.WIDE.U32.X R152, RZ, R145, R152, P4 ;  /* 0x00000091ff987225 */ /* 0x000fe200020e0498 */
[----:B------:R-:W-:Y:S02]  /*303c0*/  SEL R151, RZ, 0x1, P2 ;  /* 0x00000001ff977807 */ /* 0x000fe40001000000 */
[-C--:B------:R-:W-:Y:S01]  /*303d0*/  ISETP.NE.U32.AND P2, PT, R123, R94.reuse, PT ;  /* 0x0000005e7b00720c */ /* 0x080fe20003f45070 */
[----:B------:R-:W-:Y:S01]  /*303e0*/  IMAD.WIDE.U32 R106, R128, 0x3d1, RZ ;  /* 0x000003d1806a7825 */ /* 0x000fe200078e00ff */
[----:B------:R-:W-:Y:S02]  /*303f0*/  ISETP.LT.U32.AND P4, PT, R111, R94, PT ;  /* 0x0000005e6f00720c */ /* 0x000fe40003f81070 */
[----:B------:R-:W-:Y:S02]  /*30400*/  ISETP.NE.AND.EX P2, PT, R148, R95, PT, P2 ;  /* 0x0000005f9400720c */ /* 0x000fe40003f45320 */
[----:B------:R-:W-:-:S04]  /*30410*/  @P6 LOP3.LUT R10, R10, 0x8, RZ, 0xfc, !PT ;  /* 0x000000080a0a6812 */ /* 0x000fc800078efcff */
[----:B------:R-:W-:-:S04]  /*30420*/  LOP3.LUT R10, R10, 0xffffffef, RZ, 0xc0, !PT ;  /* 0xffffffef0a0a7812 */ /* 0x000fc800078ec0ff */
[----:B------:R-:W-:Y:S02]  /*30430*/  @P0 LOP3.LUT R10, R10, 0x10, RZ, 0xfc, !PT ;  /* 0x000000100a0a0812 */ /* 0x000fe400078efcff */
[----:B------:R-:W-:Y:S02]  /*30440*/  IADD3 R151, P0, P1, R106, R152, R151 ;  /* 0x000000986a977210 */ /* 0x000fe4000791e097 */
[----:B------:R-:W-:Y:S01]  /*30450*/  IADD3 R152, P3, PT, R107, R104, RZ ;  /* 0x000000686b987210 */ /* 0x000fe20007f7e0ff */
[----:B------:R-:W-:Y:S01]  /*30460*/  IMAD.SHL.U32 R107, R155, 0x2, RZ ;  /* 0x000000029b6b7824 */ /* 0x000fe200078e00ff */
[----:B------:R-:W-:Y:S02]  /*30470*/  LOP3.LUT R10, R10, 0xffffffdf, RZ, 0xc0, !PT ;  /* 0xffffffdf0a0a7812 */ /* 0x000fe400078ec0ff */
[----:B------:R-:W-:Y:S02]  /*30480*/  IADD3.X R153, PT, PT, R152, R153, RZ, P0, P1 ;  /* 0x0000009998997210 */ /* 0x000fe400007e24ff */
[----:B------:R-:W-:-:S02]  /*30490*/  ISETP.LT.U32.AND P1, PT, R135, R96, PT ;  /* 0x000000608700720c */ /* 0x000fc40003f21070 */
[----:B------:R-:W-:Y:S02]  /*304a0*/  ISETP.GE.U32.AND P0, PT, R133, R100, PT ;  /* 0x000000648500720c */ /* 0x000fe40003f06070 */
[----:B------:R-:W-:Y:S02]  /*304b0*/  ISETP.LT.U32.AND.EX P1, PT, R146, R97, !P2, P1 ;  /* 0x000000619200720c */ /* 0x000fe40005721110 */
[----:B------:R-:W-:Y:S02]  /*304c0*/  ISETP.GE.U32.AND.EX P0, PT, R136, R101, PT, P0 ;  /* 0x000000658800720c */ /* 0x000fe40003f06100 */
[----:B------:R-:W-:Y:S02]  /*304d0*/  @P3 LOP3.LUT R10, R10, 0x20, RZ, 0xfc, !PT ;  /* 0x000000200a0a3812 */ /* 0x000fe400078efcff */
[----:B------:R-:W-:Y:S02]  /*304e0*/  ISETP.LT.U32.AND P3, PT, R123, R94, PT ;  /* 0x0000005e7b00720c */ /* 0x000fe40003f61070 */
[----:B------:R-:W-:-:S02]  /*304f0*/  ISETP.EQ.U32.AND P2, PT, R121, R98, PT ;  /* 0x000000627900720c */ /* 0x000fc40003f42070 */
[----:B------:R-:W-:Y:S02]  /*30500*/  ISETP.LT.U32.OR.EX P1, PT, R148, R95, P1, P3 ;  /* 0x0000005f9400720c */ /* 0x000fe40000f21530 */
[----:B------:R-:W-:Y:S01]  /*30510*/  SHF.L.U64.HI R104, R155, 0x1, R102 ;  /* 0x000000019b687819 */ /* 0x000fe20000010266 */
[----:B------:R-:W-:Y:S01]  /*30520*/  IMAD.MOV.U32 R102, RZ, RZ, RZ ;  /* 0x000000ffff667224 */ /* 0x000fe200078e00ff */
[CC--:B------:R-:W-:Y:S02]  /*30530*/  ISETP.EQ.AND.EX P2, PT, R122.reuse, R99.reuse, P1, P2 ;  /* 0x000000637a00720c */ /* 0x0c0fe40000f42320 */
[----:B------:R-:W-:Y:S01]  /*30540*/  ISETP.LT.U32.AND P1, PT, R121, R98, PT ;  /* 0x000000627900720c */ /* 0x000fe20003f21070 */
[----:B------:R-:W-:Y:S01]  /*30550*/  IMAD.WIDE.U32 R108, R103, 0x3d1, R102 ;  /* 0x000003d1676c7825 */ /* 0x000fe200078e0066 */
[----:B------:R-:W-:Y:S02]  /*30560*/  @P0 ISETP.NE.U32.AND P3, PT, R133, R100, PT ;  /* 0x000000648500020c */ /* 0x000fe40003f65070 */
[----:B------:R-:W-:Y:S01]  /*30570*/  ISETP.LT.U32.OR.EX P2, PT, R122, R99, P2, P1 ;  /* 0x000000637a00720c */ /* 0x000fe20001741510 */
[----:B------:R-:W-:Y:S01]  /*30580*/  IMAD.IADD R143, R142, 0x1, R109 ;  /* 0x000000018e8f7824 */ /* 0x000fe200078e026d */
[----:B------:R-:W-:Y:S01]  /*30590*/  PLOP3.LUT P1, PT, PT, PT, PT, 0x8, 0x80 ;  /* 0x000000000080781c */ /* 0x000fe20003f2e170 */
[----:B------:R-:W-:Y:S01]  /*305a0*/  IMAD.MOV.U32 R142, RZ, RZ, R108 ;  /* 0x000000ffff8e7224 */ /* 0x000fe200078e006c */
[----:B------:R-:W-:Y:S01]  /*305b0*/  @P0 ISETP.NE.OR.EX P1, PT, R136, R101, !P2, P3 ;  /* 0x000000658800020c */ /* 0x000fe20005725730 */
[----:B------:R-:W-:Y:S01]  /*305c0*/  IMAD R109, R139, R130, R138 ;  /* 0x000000828b6d7224 */ /* 0x000fe200078e028a */
[----:B------:R-:W-:-:S02]  /*305d0*/  ISETP.NE.U32.AND P0, PT, R111, R94, PT ;  /* 0x0000005e6f00720c */ /* 0x000fc40003f05070 */
[----:B------:R-:W-:Y:S02]  /*305e0*/  ISETP.LT.U32.AND P3, PT, R107, R96, PT ;  /* 0x000000606b00720c */ /* 0x000fe40003f61070 */
[----:B------:R-:W-:Y:S02]  /*305f0*/  ISETP.NE.AND.EX P0, PT, R134, R95, PT, P0 ;  /* 0x0000005f8600720c */ /* 0x000fe40003f05300 */
[----:B------:R-:W-:Y:S02]  /*30600*/  LOP3.LUT R10, R10, 0xfffffffb, RZ, 0xc0, !PT ;  /* 0xfffffffb0a0a7812 */ /* 0x000fe400078ec0ff */
[----:B------:R-:W-:Y:S02]  /*30610*/  ISETP.LT.U32.AND.EX P0, PT, R104, R97, !P0, P3 ;  /* 0x000000616800720c */ /* 0x000fe40004701130 */
[----:B------:R-:W-:Y:S02]  /*30620*/  ISETP.EQ.U32.AND P3, PT, R131, R98, PT ;  /* 0x000000628300720c */ /* 0x000fe40003f62070 */
[----:B------:R-:W-:-:S02]  /*30630*/  ISETP.LT.U32.OR.EX P0, PT, R134, R95, P0, P4 ;  /* 0x0000005f8600720c */ /* 0x000fc40000701540 */
[----:B------:R-:W-:Y:S02]  /*30640*/  ISETP.GE.U32.AND P4, PT, R141, R100, PT ;  /* 0x000000648d00720c */ /* 0x000fe40003f86070 */
[----:B------:R-:W-:Y:S02]  /*30650*/  ISETP.EQ.AND.EX P0, PT, R132, R99, P0, P3 ;  /* 0x000000638400720c */ /* 0x000fe40000702330 */
[----:B------:R-:W-:Y:S02]  /*30660*/  ISETP.GE.U32.AND.EX P4, PT, R144, R101, PT, P4 ;  /* 0x000000659000720c */ /* 0x000fe40003f86140 */
[----:B------:R-:W-:-:S04]  /*30670*/  ISETP.LT.U32.AND P3, PT, R131, R98, PT ;  /* 0x000000628300720c */ /* 0x000fc80003f61070 */
[----:B------:R-:W-:-:S04]  /*30680*/  ISETP.LT.U32.OR.EX P0, PT, R132, R99, P0, P3 ;  /* 0x000000638400720c */ /* 0x000fc80000701530 */
[----:B------:R-:W-:-:S03]  /*30690*/  P2R R127, PR, RZ, 0x1 ;  /* 0x00000001ff7f7803 */ /* 0x000fc60000000000 */
[----:B------:R-:W-:-:S04]  /*306a0*/  @P4 ISETP.NE.U32.AND P3, PT, R141, R100, PT ;  /* 0x000000648d00420c */ /* 0x000fc80003f65070 */
[----:B------:R-:W-:Y:S02]  /*306b0*/  @P4 ISETP.NE.OR.EX P5, PT, R144, R101, !P0, P3 ;  /* 0x000000659000420c */ /* 0x000fe400047a5730 */
[----:B------:R-:W-:Y:S02]  /*306c0*/  ISETP.GE.U32.AND P4, PT, R108, RZ, PT ;  /* 0x000000ff6c00720c */ /* 0x000fe40003f86070 */
[----:B------:R-:W-:Y:S02]  /*306d0*/  ISETP.LT.U32.AND P0, PT, R123, R94, PT ;  /* 0x0000005e7b00720c */ /* 0x000fe40003f01070 */
[----:B------:R-:W-:Y:S01]  /*306e0*/  ISETP.GE.U32.AND.EX P4, PT, R143, R103, PT, P4 ;  /* 0x000000678f00720c */ /* 0x000fe20003f86140 */
[----:B------:R-:W-:-:S03]  /*306f0*/  IMAD.WIDE.U32 R102, R139, R126, R142 ;  /* 0x0000007e8b667225 */ /* 0x000fc600078e008e */
[----:B------:R-:W-:Y:S01]  /*30700*/  SEL R156, RZ, 0x1, P4 ;  /* 0x00000001ff9c7807 */ /* 0x000fe20002000000 */
[----:B------:R-:W-:Y:S02]  /*30710*/  IMAD.IADD R142, R103, 0x1, R109 ;  /* 0x00000001678e7824 */ /* 0x000fe400078e026d */
[----:B------:R-:W-:Y:S02]  /*30720*/  @P5 LOP3.LUT R10, R10, 0x4, RZ, 0xfc, !PT ;  /* 0x000000040a0a5812 */ /* 0x000fe400078efcff */
[----:B------:R-:W-:-:S04]  /*30730*/  IADD3 R156, P3, P5, R140, R125, R156 ;  /* 0x0000007d8c9c7210 */ /* 0x000fc80007d7e09c */
[----:B------:R-:W-:Y:S02]  /*30740*/  IADD3.X R159, PT, PT, R159, R124, RZ, P3, P5 ;  /* 0x0000007c9f9f7210 */ /* 0x000fe40001fea4ff */
[----:B------:R-:W-:Y:S01]  /*30750*/  ISETP.GE.U32.AND P3, PT, R102, R108, PT ;  /* 0x0000006c6600720c */ /* 0x000fe20003f66070 */
[----:B------:R-:W-:-:S03]  /*30760*/  IMAD.MOV.U32 R108, RZ, RZ, R105 ;  /* 0x000000ffff6c7224 */ /* 0x000fc600078e0069 */
[----:B------:R-:W-:-:S04]  /*30770*/  ISETP.GE.U32.AND.EX P3, PT, R142, R143, PT, P3 ;  /* 0x0000008f8e00720c */ /* 0x000fc80003f66130 */
[----:B------:R-:W-:-:S04]  /*30780*/  SEL R139, RZ, 0x1, P3 ;  /* 0x00000001ff8b7807 */ /* 0x000fc80001800000 */
[----:B------:R-:W-:-:S04]  /*30790*/  IADD3 R139, P5, P6, R139, R156, R120 ;  /* 0x0000009c8b8b7210 */ /* 0x000fc80007ebe078 */
[----:B------:R-:W-:Y:S02]  /*307a0*/  IADD3.X R140, PT, PT, RZ, R159, R137, P5, P6 ;  /* 0x0000009fff8c7210 */ /* 0x000fe40002fec489 */
[----:B------:R-:W-:-:S04]  /*307b0*/  ISETP.EQ.U32.AND P5, PT, R156, R125, PT ;  /* 0x0000007d9c00720c */ /* 0x000fc80003fa2070 */
[-C--:B------:R-:W-:Y:S02]  /*307c0*/  ISETP.EQ.AND.EX P4, PT, R159, R124.reuse, !P4, P5 ;  /* 0x0000007c9f00720c */ /* 0x080fe40006782350 */
[----:B------:R-:W-:Y:S02]  /*307d0*/  ISETP.LT.U32.AND P5, PT, R156, R125, PT ;  /* 0x0000007d9c00720c */ /* 0x000fe40003fa1070 */
[----:B------:R-:W-:Y:S02]  /*307e0*/  SEL R125, R97, RZ, P1 ;  /* 0x000000ff617d7207 */ /* 0x000fe40000800000 */
        /* <DEDUP_REMOVED lines=27> */
[----:B------:R-:W-:Y:S02]  /*309a0*/  IADD3 R122, P5, PT, R103, R94, RZ ;  /* 0x0000005e677a7210 */ /* 0x000fe40007fbe0ff */
[----:B------:R-:W-:Y:S02]  /*309b0*/  SEL R109, RZ, 0x1, !P2 ;  /* 0x00000001ff6d7807 */ /* 0x000fe40005000000 */
[----:B------:R-:W-:Y:S01]  /*309c0*/  SEL R122, R122, RZ, P1 ;  /* 0x000000ff7a7a7207 */ /* 0x000fe20000800000 */
[----:B------:R-:W-:Y:S01]  /*309d0*/  IMAD.X R103, RZ, RZ, R95, P5 ;  /* 0x000000ffff677224 */ /* 0x000fe200028e065f */
[----:B------:R-:W-:Y:S02]  /*309e0*/  LOP3.LUT P5, RZ, R10, 0x10, RZ, 0xc0, !PT ;  /* 0x000000100aff7812 */ /* 0x000fe400078ac0ff */
[----:B------:R-:W-:Y:S02]  /*309f0*/  IADD3 R122, P2, PT, R123, -R122, RZ ;  /* 0x8000007a7b7a7210 */ /* 0x000fe40007f5e0ff */
[----:B------:R-:W-:-:S05]  /*30a00*/  SEL R103, R103, RZ, P1 ;  /* 0x000000ff67677207 */ /* 0x000fca0000800000 */
[----:B------:R-:W-:Y:S01]  /*30a10*/  IMAD.X R123, R148, 0x1, ~R103, P2 ;  /* 0x00000001947b7824 */ /* 0x000fe200010e0e67 */
[----:B------:R-:W-:Y:S01]  /*30a20*/  IADD3 R126, P2, PT, R109, R100, RZ ;  /* 0x000000646d7e7210 */ /* 0x000fe20007f5e0ff */
[----:B------:R-:W-:-:S03]  /*30a30*/  IMAD.X R109, RZ, RZ, RZ, P5 ;  /* 0x000000ffff6d7224 */ /* 0x000fc600028e06ff */
[----:B------:R-:W-:Y:S01]  /*30a40*/  SEL R126, R126, RZ, P1 ;  /* 0x000000ff7e7e7207 */ /* 0x000fe20000800000 */
[----:B------:R-:W-:Y:S01]  /*30a50*/  IMAD.X R103, RZ, RZ, R101, P2 ;  /* 0x000000ffff677224 */ /* 0x000fe200010e0665 */
[----:B------:R-:W-:Y:S02]  /*30a60*/  IADD3 R124, P2, PT, R135, -R124, RZ ;  /* 0x8000007c877c7210 */ /* 0x000fe40007f5e0ff */
[----:B------:R-:W-:Y:S02]  /*30a70*/  IADD3 R126, P5, PT, R133, -R126, RZ ;  /* 0x8000007e857e7210 */ /* 0x000fe40007fbe0ff */
[----:B------:R-:W-:Y:S01]  /*30a80*/  SEL R103, R103, RZ, P1 ;  /* 0x000000ff67677207 */ /* 0x000fe20000800000 */
[----:B------:R-:W-:Y:S01]  /*30a90*/  IMAD.X R125, R146, 0x1, ~R125, P2 ;  /* 0x00000001927d7824 */ /* 0x000fe200010e0e7d */
[----:B------:R-:W-:Y:S02]  /*30aa0*/  ISETP.GE.U32.AND P1, PT, R107, R96, PT ;  /* 0x000000606b00720c */ /* 0x000fe40003f26070 */
[----:B------:R-:W-:-:S02]  /*30ab0*/  ISETP.EQ.U32.AND P2, PT, R111, R94, PT ;  /* 0x0000005e6f00720c */ /* 0x000fc40003f42070 */
[----:B------:R-:W-:-:S04]  /*30ac0*/  ISETP.GE.U32.AND.EX P1, PT, R104, R97, PT, P1 ;  /* 0x000000616800720c */ /* 0x000fc80003f26110 */
[----:B------:R-:W-:-:S04]  /*30ad0*/  ISETP.EQ.AND.EX P2, PT, R134, R95, !P1, P2 ;  /* 0x0000005f8600720c */ /* 0x000fc80004f42320 */
[----:B------:R-:W-:Y:S02]  /*30ae0*/  ISETP.LT.U32.OR.EX P2, PT, R134, R95, P2, P0 ;  /* 0x0000005f8600720c */ /* 0x000fe40001741500 */
[----:B------:R-:W-:Y:S01]  /*30af0*/  ISETP.NE.AND P0, PT, R127, RZ, PT ;  /* 0x000000ff7f00720c */ /* 0x000fe20003f05270 */
[----:B------:R-:W-:Y:S01]  /*30b00*/  IMAD.X R127, R136, 0x1, ~R103, P5 ;  /* 0x00000001887f7824 */ /* 0x000fe200028e0e67 */
[----:B------:R-:W-:Y:S02]  /*30b10*/  SEL R103, RZ, 0x1, !P2 ;  /* 0x00000001ff677807 */ /* 0x000fe40005000000 */
[C---:B------:R-:W-:Y:S02]  /*30b20*/  LOP3.LUT P2, RZ, R10.reuse, 0x20, RZ, 0xc0, !PT ;  /* 0x000000200aff7812 */ /* 0x040fe4000784c0ff */
[----:B------:R-:W-:-:S03]  /*30b30*/  LOP3.LUT P5, RZ, R10, 0x4, RZ, 0xc0, !PT ;  /* 0x000000040aff7812 */ /* 0x000fc600078ac0ff */
        /* <DEDUP_REMOVED lines=11> */
[CC--:B------:R-:W-:Y:S02]  /*30bf0*/  ISETP.EQ.U32.AND P4, PT, R137.reuse, R112.reuse, PT ;  /* 0x000000708900720c */ /* 0x0c0fe40003f82070 */
[----:B------:R-:W-:Y:S02]  /*30c00*/  SEL R106, RZ, 0x1, !P2 ;  /* 0x00000001ff6a7807 */ /* 0x000fe40005000000 */
[----:B------:R-:W-:Y:S02]  /*30c10*/  ISETP.EQ.AND.EX P3, PT, R138, R129, P3, P4 ;  /* 0x000000818a00720c */ /* 0x000fe40001f62340 */
[----:B------:R-:W-:-:S04]  /*30c20*/  ISETP.LT.U32.AND P4, PT, R137, R112, PT ;  /* 0x000000708900720c */ /* 0x000fc80003f81070 */
[----:B------:R-:W-:Y:S02]  /*30c30*/  ISETP.LT.U32.OR.EX P3, PT, R138, R129, P3, P4 ;  /* 0x000000818a00720c */ /* 0x000fe40001f61540 */
[-C--:B------:R-:W-:Y:S02]  /*30c40*/  IADD3 R106, P0, P4, R151, R145.reuse, R106 ;  /* 0x00000091976a7210 */ /* 0x080fe40007c1e06a */
        /* <DEDUP_REMOVED lines=9> */
[----:B------:R-:W-:-:S02]  /*30ce0*/  IADD3 R106, P6, PT, R109, R100, RZ ;  /* 0x000000646d6a7210 */ /* 0x000fc40007fde0ff */
[----:B------:R-:W-:Y:S02]  /*30cf0*/  ISETP.LT.U32.OR.EX P0, PT, R153, R128, P0, P2 ;  /* 0x000000809900720c */ /* 0x000fe40000701520 */
[----:B------:R-:W-:Y:S01]  /*30d00*/  ISETP.LT.U32.AND P2, PT, R159, R110, PT ;  /* 0x0000006e9f00720c */ /* 0x000fe20003f41070 */
[----:B------:R-:W-:Y:S01]  /*30d10*/  IMAD.X R133, RZ, RZ, R101, P6 ;  /* 0x000000ffff857224 */ /* 0x000fe200030e0665 */
[----:B------:R-:W-:Y:S02]  /*30d20*/  ISETP.EQ.AND.EX P5, PT, R136, R113, P3, P5 ;  /* 0x000000718800720c */ /* 0x000fe40001fa2350 */
[----:B------:R-:W-:Y:S02]  /*30d30*/  SEL R128, R106, RZ, P4 ;  /* 0x000000ff6a807207 */ /* 0x000fe40002000000 */
[----:B------:R-:W-:Y:S02]  /*30d40*/  SEL R106, RZ, 0x1, !P0 ;  /* 0x00000001ff6a7807 */ /* 0x000fe40004000000 */
[----:B------:R-:W-:-:S02]  /*30d50*/  SEL R109, RZ, 0x1, P1 ;  /* 0x00000001ff6d7807 */ /* 0x000fc40000800000 */
[----:B------:R-:W-:Y:S02]  /*30d60*/  ISETP.LT.U32.OR.EX P2, PT, R136, R113, P5, P2 ;  /* 0x000000718800720c */ /* 0x000fe40002f41520 */
[----:B------:R-:W-:Y:S02]  /*30d70*/  IADD3 R147, P5, P6, R105, R147, R106 ;  /* 0x0000009369937210 */ /* 0x000fe40007ebe06a */
[----:B------:R-:W-:Y:S02]  /*30d80*/  IADD3 R130, P0, PT, R109, R94, RZ ;  /* 0x0000005e6d827210 */ /* 0x000fe40007f1e0ff */
[----:B------:R-:W-:Y:S02]  /*30d90*/  SEL R110, RZ, 0x1, !P2 ;  /* 0x00000001ff6e7807 */ /* 0x000fe40005000000 */
[----:B------:R-:W-:Y:S02]  /*30da0*/  IADD3.X R108, PT, PT, R108, RZ, RZ, P5, P6 ;  /* 0x000000ff6c6c7210 */ /* 0x000fe40002fec4ff */
[----:B------:R-:W-:-:S02]  /*30db0*/  IADD3 R103, P3, PT, R103, R98, RZ ;  /* 0x0000006267677210 */ /* 0x000fc40007f7e0ff */
[----:B------:R-:W-:Y:S02]  /*30dc0*/  SEL R130, R130, RZ, P4 ;  /* 0x000000ff82827207 */ /* 0x000fe40002000000 */
[----:B------:R-:W-:Y:S01]  /*30dd0*/  IADD3 R110, P6, PT, R110, R147, RZ ;  /* 0x000000936e6e7210 */ /* 0x000fe20007fde0ff */
[----:B------:R-:W-:Y:S01]  /*30de0*/  IMAD.X R105, RZ, RZ, R99, P3 ;  /* 0x000000ffff697224 */ /* 0x000fe200018e0663 */
[----:B------:R-:W-:Y:S01]  /*30df0*/  SEL R112, R103, RZ, P4 ;  /* 0x000000ff67707207 */ /* 0x000fe20002000000 */
[----:B------:R-:W-:Y:S01]  /*30e00*/  IMAD.X R103, RZ, RZ, R95, P0 ;  /* 0x000000ffff677224 */ /* 0x000fe200000e065f */
[----:B------:R-:W-:Y:S01]  /*30e10*/  IADD3 R130, P5, PT, R111, -R130, RZ ;  /* 0x800000826f827210 */ /* 0x000fe20007fbe0ff */
[----:B------:R-:W-:Y:S01]  /*30e20*/  IMAD.X R111, RZ, RZ, R108, P6 ;  /* 0x000000ffff6f7224 */ /* 0x000fe200030e066c */
[----:B------:R-:W-:Y:S02]  /*30e30*/  ISETP.NE.U32.AND P0, PT, R110, RZ, PT ;  /* 0x000000ff6e00720c */ /* 0x000fe40003f05070 */
[----:B------:R-:W-:-:S02]  /*30e40*/  SEL R106, R96, RZ, P4 ;  /* 0x000000ff606a7207 */ /* 0x000fc40002000000 */
[----:B------:R-:W-:Y:S02]  /*30e50*/  ISETP.NE.AND.EX P0, PT, R111, RZ, PT, P0 ;  /* 0x000000ff6f00720c */ /* 0x000fe40003f05300 */
[----:B------:R-:W-:Y:S02]  /*30e60*/  IADD3 R129, P2, PT, -R112, R131, RZ ;  /* 0x0000008370817210 */ /* 0x000fe40007f5e1ff */
[----:B------:R-:W-:Y:S01]  /*30e70*/  IADD3 R128, P1, PT, -R128, R141, RZ ;  /* 0x0000008d80807210 */ /* 0x000fe20007f3e1ff */
[----:B------:R-:W-:Y:S01]  /*30e80*/  IMAD.MOV.U32 R141, RZ, RZ, R102 ;  /* 0x000000ffff8d7224 */ /* 0x000fe200078e0066 */
[----:B------:R-:W-:Y:S02]  /*30e90*/  IADD3 R131, P3, PT, -R106, R107, RZ ;  /* 0x0000006b6a837210 */ /* 0x000fe40007f7e1ff */
        /* <DEDUP_REMOVED lines=16> */
.L_x_399:
        /* <DEDUP_REMOVED lines=34> */
.L_x_398:
[----:B------:R-:W-:Y:S05]  /*311c0*/  BSYNC.RECONVERGENT B1 ;  /* 0x0000000000017941 */ /* 0x000fea0003800200 */
.L_x_397:
[-C--:B------:R-:W-:Y:S01]  /*311d0*/  IMAD.WIDE.U32 R108, R135, R131.reuse, RZ ;  /* 0x00000083876c7225 */ /* 0x080fe200078e00ff */
[----:B------:R-:W-:Y:S01]  /*311e0*/  LOP3.LUT R10, R10, 0xfffffffd, RZ, 0xc0, !PT ;  /* 0xfffffffd0a0a7812 */ /* 0x000fe200078ec0ff */
[----:B------:R-:W-:Y:S02]  /*311f0*/  BSSY.RECONVERGENT B1, `(.L_x_400) ;  /* 0x00001c3000017945 */ /* 0x000fe40003800200 */
        /* <DEDUP_REMOVED lines=11> */
[----:B------:R-:W-:Y:S01]  /*312b0*/  IMAD.WIDE.U32 R106, P1, R131, R134, R106 ;  /* 0x00000086836a7225 */ /* 0x000fe2000782006a */
[----:B------:R-:W-:Y:S02]  /*312c0*/  IADD3 R148, P6, PT, R103, R146, RZ ;  /* 0x0000009267947210 */ /* 0x000fe40007fde0ff */
[----:B------:R-:W-:Y:S01]  /*312d0*/  IADD3 R143, P3, PT, R109, R102, RZ ;  /* 0x000000666d8f7210 */ /* 0x000fe20007f7e0ff */
[----:B------:R-:W-:-:S04]  /*312e0*/  IMAD.WIDE.U32 R110, R131, R130, RZ ;  /* 0x00000082836e7225 */ /* 0x000fc800078e00ff */
[----:B------:R-:W-:Y:S01]  /*312f0*/  IMAD.X R145, RZ, RZ, RZ, P1 ;  /* 0x000000ffff917224 */ /* 0x000fe200008e06ff */
[----:B------:R-:W-:Y:S01]  /*31300*/  ISETP.GE.U32.AND P1, PT, R109, R102, PT ;  /* 0x000000666d00720c */ /* 0x000fe20003f26070 */
[----:B------:R-:W-:Y:S01]  /*31310*/  IMAD.X R149, R148, 0x1, R105, P0 ;  /* 0x0000000194957824 */ /* 0x000fe200000e0669 */
[----:B------:R-:W-:Y:S01]  /*31320*/  IADD3 RZ, P5, PT, R111, R106, RZ ;  /* 0x0000006a6fff7210 */ /* 0x000fe20007fbe0ff */
[----:B------:R-:W-:Y:S01]  /*31330*/  IMAD.WIDE.U32 R102, R132, R131, RZ ;  /* 0x0000008384667225 */ /* 0x000fe200078e00ff */
[----:B------:R-:W-:Y:S02]  /*31340*/  ISETP.GE.U32.AND P0, PT, R143, R109, PT ;  /* 0x0000006d8f00720c */ /* 0x000fe40003f06070 */
[----:B------:R-:W-:Y:S01]  /*31350*/  ISETP.GE.U32.AND.EX P1, PT, R149, R148, PT, P1 ;  /* 0x000000949500720c */ /* 0x000fe20003f26110 */
[----:B------:R-:W-:Y:S02]  /*31360*/  IMAD.MOV.U32 R144, RZ, RZ, R107 ;  /* 0x000000ffff907224 */ /* 0x000fe400078e006b */
[----:B------:R-:W-:Y:S01]  /*31370*/  IMAD.WIDE.U32 R104, R134, R130, RZ ;  /* 0x0000008286687225 */ /* 0x000fe200078e00ff */
[----:B------:R-:W-:-:S03]  /*31380*/  SEL R109, RZ, 0x1, P1 ;  /* 0x00000001ff6d7807 */ /* 0x000fc60000800000 */
[----:B------:R-:W-:-:S04]  /*31390*/  IMAD.WIDE.U32 R106, R129, R131, RZ ;  /* 0x00000083816a7225 */ /* 0x000fc800078e00ff */
[----:B------:R-:W-:-:S04]  /*313a0*/  IMAD.WIDE.U32 R102, P4, R135, R129, R102 ;  /* 0x0000008187667225 */ /* 0x000fc80007880066 */
[----:B------:R-:W-:-:S04]  /*313b0*/  IMAD.WIDE.U32.X R144, R135, R134, R144, P5 ;  /* 0x0000008687907225 */ /* 0x000fc800028e0490 */
[----:B------:R-:W-:Y:S01]  /*313c0*/  IMAD.X R148, R149, 0x1, R148, P3 ;  /* 0x0000000195947824 */ /* 0x000fe200018e0694 */
[----:B------:R-:W-:Y:S01]  /*313d0*/  IADD3 R102, P3, PT, R107, R102, RZ ;  /* 0x000000666b667210 */ /* 0x000fe20007f7e0ff */
[----:B------:R-:W-:Y:S01]  /*313e0*/  IMAD.X R113, RZ, RZ, RZ, P2 ;  /* 0x000000ffff717224 */ /* 0x000fe200010e06ff */
[----:B------:R-:W-:Y:S01]  /*313f0*/  IADD3 R109, P1, P2, R106, R144, R109 ;  /* 0x000000906a6d7210 */ /* 0x000fe20007a3e06d */
[----:B------:R-:W-:Y:S01]  /*31400*/  IMAD.WIDE.U32 R110, R130, R130, RZ ;  /* 0x00000082826e7225 */ /* 0x000fe200078e00ff */
[----:B------:R-:W-:Y:S02]  /*31410*/  ISETP.GE.U32.AND.EX P0, PT, R148, R149, PT, P0 ;  /* 0x000000959400720c */ /* 0x000fe40003f06100 */
[----:B------:R-:W-:Y:S01]  /*31420*/  IADD3.X R145, PT, PT, R102, R145, RZ, P1, P2 ;  /* 0x0000009166917210 */ /* 0x000fe20000fe44ff */
[----:B------:R-:W-:Y:S01]  /*31430*/  IMAD.WIDE.U32 R104, P5, R130, R134, R104 ;  /* 0x0000008682687225 */ /* 0x000fe200078a0068 */
[----:B------:R-:W-:Y:S02]  /*31440*/  IADD3 R107, P2, PT, R109, R110, RZ ;  /* 0x0000006e6d6b7210 */ /* 0x000fe40007f5e0ff */
[----:B------:R-:W-:Y:S01]  /*31450*/  SEL R144, RZ, 0x1, P0 ;  /* 0x00000001ff907807 */ /* 0x000fe20000000000 */
[----:B------:R-:W-:Y:S01]  /*31460*/  IMAD.MOV.U32 R112, RZ, RZ, R147 ;  /* 0x000000ffff707224 */ /* 0x000fe200078e0093 */
[----:B------:R-:W-:-:S02]  /*31470*/  IADD3 R104, P1, PT, R111, R104, RZ ;  /* 0x000000686f687210 */ /* 0x000fc40007f3e0ff */
[----:B------:R-:W-:Y:S01]  /*31480*/  ISETP.GE.U32.AND P0, PT, R107, R110, PT ;  /* 0x0000006e6b00720c */ /* 0x000fe20003f06070 */
[----:B------:R-:W-:-:S04]  /*31490*/  IMAD.WIDE.U32.X R112, R135, R134, R112, P6 ;  /* 0x0000008687707225 */ /* 0x000fc800030e0470 */
[----:B------:R-:W-:Y:S01]  /*314a0*/  IMAD.X R150, R104, 0x1, R145, P2 ;  /* 0x0000000168967824 */ /* 0x000fe200010e0691 */
[----:B------:R-:W-:Y:S01]  /*314b0*/  IADD3 R144, P2, P6, R107, R112, R144 ;  /* 0x000000706b907210 */ /* 0x000fe20007e5e090 */
[----:B------:R-:W-:-:S03]  /*314c0*/  IMAD.WIDE.U32 R110, R135, R129, RZ ;  /* 0x00000081876e7225 */ /* 0x000fc600078e00ff */
[C---:B------:R-:W-:Y:S02]  /*314d0*/  IADD3.X R149, PT, PT, R150.reuse, R113, RZ, P2, P6 ;  /* 0x0000007196957210 */ /* 0x040fe400017ec4ff */
[----:B------:R-:W-:Y:S01]  /*314e0*/  ISETP.GE.U32.AND.EX P0, PT, R150, R104, PT, P0 ;  /* 0x000000689600720c */ /* 0x000fe20003f06100 */
[----:B------:R-:W-:-:S04]  /*314f0*/  IMAD.WIDE.U32 R112, P6, R131, R132, R110 ;  /* 0x0000008483707225 */ /* 0x000fc800078c006e */
[----:B------:R-:W-:-:S04]  /*31500*/  IMAD.WIDE.U32 R110, R131, R129, RZ ;  /* 0x00000081836e7225 */ /* 0x000fc800078e00ff */
[----:B------:R-:W-:Y:S01]  /*31510*/  IMAD.MOV.U32 R110, RZ, RZ, R105 ;  /* 0x000000ffff6e7224 */ /* 0x000fe200078e0069 */
[----:B------:R-:W-:Y:S01]  /*31520*/  IADD3 RZ, P2, PT, R111, R112, RZ ;  /* 0x000000706fff7210 */ /* 0x000fe20007f5e0ff */
[----:B------:R-:W-:Y:S01]  /*31530*/  IMAD.X R111, RZ, RZ, RZ, P5 ;  /* 0x000000ffff6f7224 */ /* 0x000fe200028e06ff */
[C---:B------:R-:W-:Y:S01]  /*31540*/  ISETP.GE.U32.AND P5, PT, R144.reuse, R107, PT ;  /* 0x0000006b9000720c */ /* 0x040fe20003fa6070 */
[----:B------:R-:W-:Y:S01]  /*31550*/  IMAD.X R147, RZ, RZ, RZ, P6 ;  /* 0x000000ffff937224 */ /* 0x000fe200030e06ff */
[----:B------:R-:W-:Y:S01]  /*31560*/  IADD3 R144, P6, PT, R144, R106, RZ ;  /* 0x0000006a90907210 */ /* 0x000fe20007fde0ff */
[----:B------:R-:W-:Y:S01]  /*31570*/  IMAD.WIDE.U32.X R104, R134, R134, R110, P1 ;  /* 0x0000008686687225 */ /* 0x000fe200008e046e */
[----:B------:R-:W-:Y:S02]  /*31580*/  ISETP.GE.U32.AND.EX P5, PT, R149, R150, PT, P5 ;  /* 0x000000969500720c */ /* 0x000fe40003fa6150 */
[----:B------:R-:W-:Y:S01]  /*31590*/  ISETP.GE.U32.AND P1, PT, R109, R106, PT ;  /* 0x0000006a6d00720c */ /* 0x000fe20003f26070 */
[----:B------:R-:W-:Y:S01]  /*315a0*/  IMAD.WIDE.U32 R150, R133, R131, RZ ;  /* 0x0000008385967225 */ /* 0x000fe200078e00ff */
[----:B------:R-:W-:-:S02]  /*315b0*/  SEL R110, RZ, 0x1, P0 ;  /* 0x00000001ff6e7807 */ /* 0x000fc40000000000 */
[----:B------:R-:W-:Y:S01]  /*315c0*/  SEL R107, RZ, 0x1, P5 ;  /* 0x00000001ff6b7807 */ /* 0x000fe20002800000 */
[----:B------:R-:W-:Y:S01]  /*315d0*/  IMAD.MOV.U32 R146, RZ, RZ, R113 ;  /* 0x000000ffff927224 */ /* 0x000fe200078e0071 */
[----:B------:R-:W-:Y:S01]  /*315e0*/  ISETP.GE.U32.AND.EX P1, PT, R145, R102, PT, P1 ;  /* 0x000000669100720c */ /* 0x000fe20003f26110 */
[----:B------:R-:W-:Y:S01]  /*315f0*/  IMAD.X R149, R149, 0x1, R102, P6 ;  /* 0x0000000195957824 */ /* 0x000fe200030e0666 */
[----:B------:R-:W-:Y:S01]  /*31600*/  IADD3 R110, P5, P6, R107, R104, R110 ;  /* 0x000000686b6e7210 */ /* 0x000fe20007ebe06e */
[----:B------:R-:W-:Y:S01]  /*31610*/  IMAD.WIDE.U32 R112, R128, R131, RZ ;  /* 0x0000008380707225 */ /* 0x000fe200078e00ff */
[----:B------:R-:W-:Y:S02]  /*31620*/  SEL R161, RZ, 0x1, P1 ;  /* 0x00000001ffa17807 */ /* 0x000fe40000800000 */
[----:B------:R-:W-:Y:S01]  /*31630*/  IADD3.X R152, PT, PT, RZ, R105, RZ, P5, P6 ;  /* 0x00000069ff987210 */ /* 0x000fe20002fec4ff */
[----:B------:R-:W-:Y:S01]  /*31640*/  IMAD.WIDE.U32.X R146, R135, R132, R146, P2 ;  /* 0x0000008487927225 */ /* 0x000fe200010e0492 */
[----:B------:R-:W-:-:S03]  /*31650*/  ISETP.GE.U32.AND P0, PT, R144, R106, PT ;  /* 0x0000006a9000720c */ /* 0x000fc60003f06070 */
[----:B------:R-:W-:Y:S01]  /*31660*/  IMAD.WIDE.U32 R150, P2, R135, R128, R150 ;  /* 0x0000008087967225 */ /* 0x000fe20007840096 */
[----:B------:R-:W-:Y:S02]  /*31670*/  IADD3 R161, P1, P5, R112, R146, R161 ;  /* 0x0000009270a17210 */ /* 0x000fe40007d3e0a1 */
[----:B------:R-:W-:Y:S01]  /*31680*/  ISETP.GE.U32.AND.EX P0, PT, R149, R102, PT, P0 ;  /* 0x000000669500720c */ /* 0x000fe20003f06100 */
[----:B------:R-:W-:Y:S01]  /*31690*/  IMAD.X R107, RZ, RZ, RZ, P4 ;  /* 0x000000ffff6b7224 */ /* 0x000fe200020e06ff */
[----:B------:R-:W-:Y:S01]  /*316a0*/  IADD3 R146, P4, PT, R113, R150, RZ ;  /* 0x0000009671927210 */ /* 0x000fe20007f9e0ff */
[----:B------:R-:W-:Y:S01]  /*316b0*/  IMAD.WIDE.U32 R104, R132, R130, RZ ;  /* 0x0000008284687225 */ /* 0x000fe200078e00ff */
[----:B------:R-:W-:Y:S02]  /*316c0*/  SEL R145, RZ, 0x1, P0 ;  /* 0x00000001ff917807 */ /* 0x000fe40000000000 */
[----:B------:R-:W-:Y:S01]  /*316d0*/  IADD3.X R109, PT, PT, R146, R147, RZ, P1, P5 ;  /* 0x00000093926d7210 */ /* 0x000fe20000fea4ff */
[----:B------:R-:W-:-:S02]  /*316e0*/  IMAD.MOV.U32 R106, RZ, RZ, R103 ;  /* 0x000000ffff6a7224 */ /* 0x000fc400078e0067 */
[----:B------:R-:W-:-:S04]  /*316f0*/  IMAD.WIDE.U32 R104, P1, R134, R129, R104 ;  /* 0x0000008186687225 */ /* 0x000fc80007820068 */
[----:B------:R-:W-:-:S04]  /*31700*/  IMAD.WIDE.U32 R102, R129, R130, RZ ;  /* 0x0000008281667225 */ /* 0x000fc800078e00ff */
[----:B------:R-:W-:Y:S01]  /*31710*/  IMAD.WIDE.U32.X R106, R135, R132, R106, P3 ;  /* 0x00000084876a7225 */ /* 0x000fe200018e046a */
[----:B------:R-:W-:Y:S02]  /*31720*/  IADD3 R153, P6, PT, R161, R102, RZ ;  /* 0x00000066a1997210 */ /* 0x000fe40007fde0ff */
[----:B------:R-:W-:Y:S02]  /*31730*/  IADD3 R104, P5, PT, R103, R104, RZ ;  /* 0x0000006867687210 */ /* 0x000fe40007fbe0ff */
[----:B------:R-:W-:-:S03]  /*31740*/  IADD3 R111, P3, PT, R153, R110, RZ ;  /* 0x0000006e996f7210 */ /* 0x000fc60007f7e0ff */
[----:B------:R-:W-:Y:S01]  /*31750*/  IMAD.X R155, R104, 0x1, R109, P6 ;  /* 0x00000001689b7824 */ /* 0x000fe200030e066d */
[----:B------:R-:W-:-:S03]  /*31760*/  IADD3 R103, P6, PT, R111, R102, RZ ;  /* 0x000000666f677210 */ /* 0x000fc60007fde0ff */
[----:B------:R-:W-:Y:S01]  /*31770*/  IMAD.X R150, R155, 0x1, R152, P3 ;  /* 0x000000019b967824 */ /* 0x000fe200018e0698 */
[----:B------:R-:W-:-:S03]  /*31780*/  IADD3 R145, P0, P3, R103, R106, R145 ;  /* 0x0000006a67917210 */ /* 0x000fc60007b1e091 */
[----:B------:R-:W-:Y:S01]  /*31790*/  IMAD.X R113, R150, 0x1, R104, P6 ;  /* 0x0000000196717824 */ /* 0x000fe200030e0668 */
[----:B------:R-:W-:Y:S01]  /*317a0*/  ISETP.GE.U32.AND P6, PT, R111, R153, PT ;  /* 0x000000996f00720c */ /* 0x000fe20003fc6070 */
[----:B------:R-:W-:-:S03]  /*317b0*/  IMAD.WIDE.U32 R110, R134, R129, RZ ;  /* 0x00000081866e7225 */ /* 0x000fc600078e00ff */
[----:B------:R-:W-:Y:S02]  /*317c0*/  IADD3.X R147, PT, PT, R113, R107, RZ, P0, P3 ;  /* 0x0000006b71937210 */ /* 0x000fe400007e64ff */
[----:B------:R-:W-:Y:S01]  /*317d0*/  ISETP.GE.U32.AND P3, PT, R153, R102, PT ;  /* 0x000000669900720c */ /* 0x000fe20003f66070 */
[----:B------:R-:W-:Y:S01]  /*317e0*/  IMAD.WIDE.U32 R110, P0, R130, R132, R110 ;  /* 0x00000084826e7225 */ /* 0x000fe2000780006e */
[----:B------:R-:W-:Y:S02]  /*317f0*/  ISETP.GE.U32.AND.EX P6, PT, R150, R155, PT, P6 ;  /* 0x0000009b9600720c */ /* 0x000fe40003fc6160 */
[----:B------:R-:W-:Y:S01]  /*31800*/  ISETP.GE.U32.AND.EX P3, PT, R155, R104, PT, P3 ;  /* 0x000000689b00720c */ /* 0x000fe20003f66130 */
[----:B------:R-:W-:Y:S01]  /*31810*/  IMAD.WIDE.U32 R152, R130, R129, RZ ;  /* 0x0000008182987225 */ /* 0x000fe200078e00ff */
[----:B------:R-:W-:-:S03]  /*31820*/  SEL R155, RZ, 0x1, P6 ;  /* 0x00000001ff9b7807 */ /* 0x000fc60003000000 */
[----:B------:R-:W-:Y:S01]  /*31830*/  IMAD.X R107, RZ, RZ, RZ, P0 ;  /* 0x000000ffff6b7224 */ /* 0x000fe200000e06ff */
[----:B------:R-:W-:Y:S01]  /*31840*/  IADD3 RZ, P0, PT, R153, R110, RZ ;  /* 0x0000006e99ff7210 */ /* 0x000fe20007f1e0ff */
[----:B------:R-:W-:-:S04]  /*31850*/  IMAD.MOV.U32 R106, RZ, RZ, R111 ;  /* 0x000000ffff6a7224 */ /* 0x000fc800078e006f */
[C---:B------:R-:W-:Y:S01]  /*31860*/  IMAD.WIDE.U32.X R106, R134.reuse, R132, R106, P0 ;  /* 0x00000084866a7225 */ /* 0x040fe200000e046a */
[----:B------:R-:W-:Y:S02]  /*31870*/  ISETP.GE.U32.AND P0, PT, R103, R102, PT ;  /* 0x000000666700720c */ /* 0x000fe40003f06070 */
[----:B------:R-:W-:Y:S02]  /*31880*/  SEL R102, RZ, 0x1, P3 ;  /* 0x00000001ff667807 */ /* 0x000fe40001800000 */
[----:B------:R-:W-:Y:S01]  /*31890*/  ISETP.GE.U32.AND P3, PT, R145, R103, PT ;  /* 0x000000679100720c */ /* 0x000fe20003f66070 */
[----:B------:R-:W-:Y:S01]  /*318a0*/  IMAD.X R103, RZ, RZ, RZ, P1 ;  /* 0x000000ffff677224 */ /* 0x000fe200008e06ff */
[----:B------:R-:W-:Y:S01]  /*318b0*/  IADD3 R155, P1, P6, R155, R106, R102 ;  /* 0x0000006a9b9b7210 */ /* 0x000fe20007e3e066 */
[----:B------:R-:W-:Y:S01]  /*318c0*/  IMAD.MOV.U32 R102, RZ, RZ, R105 ;  /* 0x000000ffff667224 */ /* 0x000fe200078e0069 */
[----:B------:R-:W-:Y:S02]  /*318d0*/  ISETP.GE.U32.AND.EX P0, PT, R113, R104, PT, P0 ;  /* 0x000000687100720c */ /* 0x000fe40003f06100 */
[----:B------:R-:W-:Y:S01]  /*318e0*/  ISETP.GE.U32.AND.EX P3, PT, R147, R113, PT, P3 ;  /* 0x000000719300720c */ /* 0x000fe20003f66130 */
[----:B------:R-:W-:Y:S01]  /*318f0*/  IMAD.WIDE.U32.X R102, R134, R132, R102, P5 ;  /* 0x0000008486667225 */ /* 0x000fe200028e0466 */
[----:B------:R-:W-:-:S02]  /*31900*/  IADD3.X R157, PT, PT, RZ, R107, RZ, P1, P6 ;  /* 0x0000006bff9d7210 */ /* 0x000fc40000fec4ff */
[----:B------:R-:W-:Y:S01]  /*31910*/  SEL R152, RZ, 0x1, P0 ;  /* 0x00000001ff987807 */ /* 0x000fe20000000000 */
[----:B------:R-:W-:Y:S01]  /*31920*/  IMAD.WIDE.U32 R106, R135, R128, RZ ;  /* 0x00000080876a7225 */ /* 0x000fe200078e00ff */
[----:B------:R-:W-:Y:S02]  /*31930*/  SEL R105, RZ, 0x1, P3 ;  /* 0x00000001ff697807 */ /* 0x000fe40001800000 */
[----:B------:R-:W-:Y:S01]  /*31940*/  ISETP.GE.U32.AND P1, PT, R161, R112, PT ;  /* 0x00000070a100720c */ /* 0x000fe20003f26070 */
[----:B------:R-:W-:Y:S01]  /*31950*/  IMAD.WIDE.U32 R160, R130, R128, RZ ;  /* 0x0000008082a07225 */ /* 0x000fe200078e00ff */
[----:B------:R-:W-:Y:S02]  /*31960*/  IADD3 R152, P0, P5, R105, R102, R152 ;  /* 0x0000006669987210 */ /* 0x000fe40007d1e098 */
[----:B------:R-:W-:Y:S01]  /*31970*/  ISETP.GE.U32.AND.EX P1, PT, R109, R146, PT, P1 ;  /* 0x000000926d00720c */ /* 0x000fe20003f26110 */
[----:B------:R-:W-:Y:S01]  /*31980*/  IMAD.WIDE.U32 R106, P6, R131, R133, R106 ;  /* 0x00000085836a7225 */ /* 0x000fe200078c006a */
[----:B------:R-:W-:-:S02]  /*31990*/  IADD3.X R154, PT, PT, RZ, R103, RZ, P0, P5 ;  /* 0x00000067ff9a7210 */ /* 0x000fc400007ea4ff */
[----:B------:R-:W-:Y:S01]  /*319a0*/  SEL R111, RZ, 0x1, P1 ;  /* 0x00000001ff6f7807 */ /* 0x000fe20000800000 */
[----:B------:R-:W-:-:S04]  /*319b0*/  IMAD.WIDE.U32 R104, R131, R128, RZ ;  /* 0x0000008083687225 */ /* 0x000fc800078e00ff */
[----:B------:R-:W-:Y:S01]  /*319c0*/  IMAD.X R103, RZ, RZ, RZ, P6 ;  /* 0x000000ffff677224 */ /* 0x000fe200030e06ff */
[----:B------:R-:W-:Y:S01]  /*319d0*/  IADD3 RZ, P3, PT, R105, R106, RZ ;  /* 0x0000006a69ff7210 */ /* 0x000fe20007f7e0ff */
[----:B------:R-:W-:Y:S01]  /*319e0*/  IMAD.WIDE.U32 R104, R133, R130, RZ ;  /* 0x0000008285687225 */ /* 0x000fe200078e00ff */
[----:B------:R-:W-:-:S03]  /*319f0*/  PLOP3.LUT P6, PT, PT, PT, PT, 0x8, 0x80 ;  /* 0x000000000080781c */ /* 0x000fc60003fce170 */
[----:B------:R-:W-:Y:S02]  /*31a00*/  IMAD.MOV.U32 R102, RZ, RZ, R107 ;  /* 0x000000ffff667224 */ /* 0x000fe400078e006b */
[----:B------:R-:W-:-:S04]  /*31a10*/  IMAD.WIDE.U32 R106, R128, R130, RZ ;  /* 0x00000082806a7225 */ /* 0x000fc800078e00ff */
[----:B------:R-:W-:-:S04]  /*31a20*/  IMAD.WIDE.U32.X R102, R135, R133, R102, P3 ;  /* 0x0000008587667225 */ /* 0x000fc800018e0466 */
[----:B------:R-:W-:Y:S01]  /*31a30*/  IMAD.WIDE.U32 R104, P0, R134, R128, R104 ;  /* 0x0000008086687225 */ /* 0x000fe20007800068 */
[----:B------:R-:W-:-:S03]  /*31a40*/  IADD3 R150, P1, P3, R106, R102, R111 ;  /* 0x000000666a967210 */ /* 0x000fc60007b3e06f */
[----:B------:R-:W-:Y:S01]  /*31a50*/  IMAD.WIDE.U32 R110, R134, R128, RZ ;  /* 0x00000080866e7225 */ /* 0x000fe200078e00ff */
[----:B------:R-:W-:Y:S02]  /*31a60*/  P2R R109, PR, RZ, 0x1 ;  /* 0x00000001ff6d7803 */ /* 0x000fe40000000000 */
[----:B------:R-:W-:Y:S01]  /*31a70*/  IADD3 R104, P0, PT, R107, R104, RZ ;  /* 0x000000686b687210 */ /* 0x000fe20007f1e0ff */
[----:B------:R-:W-:Y:S01]  /*31a80*/  IMAD.X R113, RZ, RZ, RZ, P2 ;  /* 0x000000ffff717224 */ /* 0x000fe200010e06ff */
[----:B------:R-:W-:Y:S02]  /*31a90*/  IADD3 R155, P5, PT, R150, R155, RZ ;  /* 0x0000009b969b7210 */ /* 0x000fe40007fbe0ff */
[----:B------:R-:W-:Y:S01]  /*31aa0*/  IADD3.X R102, PT, PT, R104, R103, RZ, P1, P3 ;  /* 0x0000006768667210 */ /* 0x000fe20000fe64ff */
[----:B------:R-:W-:Y:S01]  /*31ab0*/  IMAD.WIDE.U32 R110, P1, R130, R133, R110 ;  /* 0x00000085826e7225 */ /* 0x000fe2000782006e */
[----:B------:R-:W-:-:S03]  /*31ac0*/  ISETP.GE.U32.AND P3, PT, R150, R106, PT ;  /* 0x0000006a9600720c */ /* 0x000fc60003f66070 */
[----:B------:R-:W-:Y:S01]  /*31ad0*/  IMAD.X R103, RZ, RZ, RZ, P1 ;  /* 0x000000ffff677224 */ /* 0x000fe200008e06ff */
[----:B------:R-:W-:Y:S01]  /*31ae0*/  ISETP.GE.U32.AND P1, PT, R155, R150, PT ;  /* 0x000000969b00720c */ /* 0x000fe20003f26070 */
[C---:B------:R-:W-:Y:S01]  /*31af0*/  IMAD.X R157, R102.reuse, 0x1, R157, P5 ;  /* 0x00000001669d7824 */ /* 0x040fe200028e069d */
[----:B------:R-:W-:Y:S02]  /*31b00*/  IADD3 RZ, P5, PT, R161, R110, RZ ;  /* 0x0000006ea1ff7210 */ /* 0x000fe40007fbe0ff */
[----:B------:R-:W-:Y:S02]  /*31b10*/  ISETP.GE.U32.AND.EX P3, PT, R102, R104, PT, P3 ;  /* 0x000000686600720c */ /* 0x000fe40003f66130 */
[----:B------:R-:W-:Y:S01]  /*31b20*/  ISETP.GE.U32.AND.EX P1, PT, R157, R102, PT, P1 ;  /* 0x000000669d00720c */ /* 0x000fe20003f26110 */
[----:B------:R-:W-:Y:S01]  /*31b30*/  IMAD.MOV.U32 R102, RZ, RZ, R111 ;  /* 0x000000ffff667224 */ /* 0x000fe200078e006f */
[----:B------:R-:W-:Y:S02]  /*31b40*/  SEL R110, RZ, 0x1, P3 ;  /* 0x00000001ff6e7807 */ /* 0x000fe40001800000 */
[----:B------:R-:W-:Y:S01]  /*31b50*/  SEL R107, RZ, 0x1, P1 ;  /* 0x00000001ff6b7807 */ /* 0x000fe20000800000 */
[----:B------:R-:W-:Y:S01]  /*31b60*/  IMAD.WIDE.U32.X R102, R134, R133, R102, P5 ;  /* 0x0000008586667225 */ /* 0x000fe200028e0466 */
[----:B------:R-:W-:-:S02]  /*31b70*/  @P0 LOP3.LUT R10, R10, 0x2, RZ, 0xfc, !PT ;  /* 0x000000020a0a0812 */ /* 0x000fc400078efcff */
[----:B------:R-:W-:Y:S01]  /*31b80*/  IADD3 R107, P1, P3, R107, R102, R110 ;  /* 0x000000666b6b7210 */ /* 0x000fe20007b3e06e */
[----:B------:R-:W-:-:S03]  /*31b90*/  IMAD.WIDE.U32 R110, R129, R129, RZ ;  /* 0x00000081816e7225 */ /* 0x000fc600078e00ff */
[----:B------:R-:W-:Y:S01]  /*31ba0*/  IADD3.X R150, PT, PT, RZ, R103, RZ, P1, P3 ;  /* 0x00000067ff967210 */ /* 0x000fe20000fe64ff */
[----:B------:R-:W-:Y:S01]  /*31bb0*/  IMAD.WIDE.U32 R102, R132, R129, RZ ;  /* 0x0000008184667225 */ /* 0x000fe200078e00ff */
[----:B------:R-:W-:-:S04]  /*31bc0*/  IADD3 R155, P5, PT, R155, R110, RZ ;  /* 0x0000006e9b9b7210 */ /* 0x000fc80007fbe0ff */
[----:B------:R-:W-:Y:S01]  /*31bd0*/  IADD3 R152, P2, PT, R155, R152, RZ ;  /* 0x000000989b987210 */ /* 0x000fe20007f5e0ff */
[----:B------:R-:W-:-:S03]  /*31be0*/  IMAD.WIDE.U32 R102, P3, R129, R132, R102 ;  /* 0x0000008481667225 */ /* 0x000fc60007860066 */
[----:B------:R-:W-:-:S05]  /*31bf0*/  IADD3 R102, P1, PT, R111, R102, RZ ;  /* 0x000000666f667210 */ /* 0x000fca0007f3e0ff */
[----:B------:R-:W-:Y:S01]  /*31c00*/  IMAD.X R157, R102, 0x1, R157, P5 ;  /* 0x00000001669d7824 */ /* 0x000fe200028e069d */
[----:B------:R-:W-:-:S03]  /*31c10*/  IADD3 R145, P5, PT, R145, R112, RZ ;  /* 0x0000007091917210 */ /* 0x000fc60007fbe0ff */
[----:B------:R-:W-:Y:S02]  /*31c20*/  IMAD.X R154, R157, 0x1, R154, P2 ;  /* 0x000000019d9a7824 */ /* 0x000fe400010e069a */
[----:B------:R-:W-:Y:S01]  /*31c30*/  IMAD.X R147, R147, 0x1, R146, P5 ;  /* 0x0000000193937824 */ /* 0x000fe200028e0692 */
[----:B------:R-:W-:Y:S01]  /*31c40*/  ISETP.GE.U32.AND P5, PT, R145, R112, PT ;  /* 0x000000709100720c */ /* 0x000fe20003fa6070 */
[----:B------:R-:W-:-:S03]  /*31c50*/  IMAD.MOV.U32 R112, RZ, RZ, R151 ;  /* 0x000000ffff707224 */ /* 0x000fc600078e0097 */
[----:B------:R-:W-:Y:S01]  /*31c60*/  ISETP.GE.U32.AND.EX P5, PT, R147, R146, PT, P5 ;  /* 0x000000929300720c */ /* 0x000fe20003fa6150 */
[----:B------:R-:W-:Y:S01]  /*31c70*/  IMAD.WIDE.U32.X R112, R135, R133, R112, P4 ;  /* 0x0000008587707225 */ /* 0x000fe200020e0470 */
[----:B------:R-:W-:Y:S02]  /*31c80*/  IADD3 R151, P4, PT, R152, R106, RZ ;  /* 0x0000006a98977210 */ /* 0x000fe40007f9e0ff */
[----:B------:R-:W-:-:S03]  /*31c90*/  SEL R111, RZ, 0x1, P5 ;  /* 0x00000001ff6f7807 */ /* 0x000fc60002800000 */
[----:B------:R-:W-:Y:S01]  /*31ca0*/  IMAD.X R153, R154, 0x1, R104, P4 ;  /* 0x000000019a997824 */ /* 0x000fe200020e0668 */
[----:B------:R-:W-:Y:S02]  /*31cb0*/  IADD3 R111, P2, P5, R151, R112, R111 ;  /* 0x00000070976f7210 */ /* 0x000fe40007d5e06f */
[----:B------:R-:W-:Y:S02]  /*31cc0*/  ISETP.NE.U32.AND P4, PT, R139, R94, PT ;  /* 0x0000005e8b00720c */ /* 0x000fe40003f85070 */
[----:B------:R-:W-:Y:S02]  /*31cd0*/  IADD3.X R146, PT, PT, R153, R113, RZ, P2, P5 ;  /* 0x0000007199927210 */ /* 0x000fe400017ea4ff */
[----:B------:R-:W-:Y:S02]  /*31ce0*/  ISETP.LT.U32.AND P2, PT, R141, R96, PT ;  /* 0x000000608d00720c */ /* 0x000fe40003f41070 */
[----:B------:R-:W-:Y:S02]  /*31cf0*/  ISETP.NE.AND.EX P5, PT, R140, R95, PT, P4 ;  /* 0x0000005f8c00720c */ /* 0x000fe40003fa5340 */
[----:B------:R-:W-:-:S02]  /*31d00*/  ISETP.LT.U32.AND P4, PT, R139, R94, PT ;  /* 0x0000005e8b00720c */ /* 0x000fc40003f81070 */
[----:B------:R-:W-:Y:S02]  /*31d10*/  ISETP.LT.U32.AND.EX P5, PT, R142, R97, !P5, P2 ;  /* 0x000000618e00720c */ /* 0x000fe40006fa1120 */
[----:B------:R-:W-:Y:S02]  /*31d20*/  ISETP.EQ.U32.AND P2, PT, R137, R98, PT ;  /* 0x000000628900720c */ /* 0x000fe40003f42070 */
[----:B------:R-:W-:-:S04]  /*31d30*/  ISETP.LT.U32.OR.EX P5, PT, R140, R95, P5, P4 ;  /* 0x0000005f8c00720c */ /* 0x000fc80002fa1540 */
[----:B------:R-:W-:Y:S02]  /*31d40*/  ISETP.EQ.AND.EX P5, PT, R138, R99, P5, P2 ;  /* 0x000000638a00720c */ /* 0x000fe40002fa2320 */
[----:B------:R-:W-:-:S04]  /*31d50*/  ISETP.LT.U32.AND P2, PT, R137, R98, PT ;  /* 0x000000628900720c */ /* 0x000fc80003f41070 */
[----:B------:R-:W-:Y:S02]  /*31d60*/  ISETP.LT.U32.OR.EX P5, PT, R138, R99, P5, P2 ;  /* 0x000000638a00720c */ /* 0x000fe40002fa1520 */
[----:B------:R-:W-:-:S04]  /*31d70*/  ISETP.GE.U32.AND P2, PT, R159, R100, PT ;  /* 0x000000649f00720c */ /* 0x000fc80003f46070 */
[----:B------:R-:W-:-:S13]  /*31d80*/  ISETP.GE.U32.AND.EX P2, PT, R136, R101, PT, P2 ;  /* 0x000000658800720c */ /* 0x000fda0003f46120 */
[----:B------:R-:W-:-:S04]  /*31d90*/  @P2 ISETP.NE.U32.AND P0, PT, R159, R100, PT ;  /* 0x000000649f00220c */ /* 0x000fc80003f05070 */
[----:B------:R-:W-:Y:S02]  /*31da0*/  @P2 ISETP.NE.OR.EX P6, PT, R136, R101, !P5, P0 ;  /* 0x000000658800220c */ /* 0x000fe40006fc5700 */
[----:B------:R-:W-:Y:S02]  /*31db0*/  ISETP.NE.AND P0, PT, R109, RZ, PT ;  /* 0x000000ff6d00720c */ /* 0x000fe40003f05270 */
[----:B------:R-:W-:Y:S02]  /*31dc0*/  SEL R109, RZ, 0x1, !P5 ;  /* 0x00000001ff6d7807 */ /* 0x000fe40006800000 */
[----:B------:R-:W-:Y:S02]  /*31dd0*/  ISETP.EQ.U32.AND P5, PT, R139, R94, PT ;  /* 0x0000005e8b00720c */ /* 0x000fe40003fa2070 */
[----:B------:R-:W-:-:S04]  /*31de0*/  IADD3 R112, P2, PT, R109, R100, RZ ;  /* 0x000000646d707210 */ /* 0x000fc80007f5e0ff */
[----:B------:R-:W-:Y:S01]  /*31df0*/  SEL R112, R112, RZ, P6 ;  /* 0x000000ff70707207 */ /* 0x000fe20003000000 */
[----:B------:R-:W-:-:S03]  /*31e00*/  IMAD.X R113, RZ, RZ, R101, P2 ;  /* 0x000000ffff717224 */ /* 0x000fc600010e0665 */
[----:B------:R-:W-:Y:S02]  /*31e10*/  IADD3 R109, P2, PT, R159, -R112, RZ ;  /* 0x800000709f6d7210 */ /* 0x000fe40007f5e0ff */
[----:B------:R-:W-:-:S05]  /*31e20*/  SEL R113, R113, RZ, P6 ;  /* 0x000000ff71717207 */ /* 0x000fca0003000000 */
[----:B------:R-:W-:Y:S01]  /*31e30*/  IMAD.X R136, R136, 0x1, ~R113, P2 ;  /* 0x0000000188887824 */ /* 0x000fe200010e0e71 */
[----:B------:R-:W-:-:S04]  /*31e40*/  ISETP.GE.U32.AND P2, PT, R141, R96, PT ;  /* 0x000000608d00720c */ /* 0x000fc80003f46070 */
[----:B------:R-:W-:-:S04]  /*31e50*/  ISETP.GE.U32.AND.EX P2, PT, R142, R97, PT, P2 ;  /* 0x000000618e00720c */ /* 0x000fc80003f46120 */
[----:B------:R-:W-:-:S04]  /*31e60*/  ISETP.EQ.AND.EX P5, PT, R140, R95, !P2, P5 ;  /* 0x0000005f8c00720c */ /* 0x000fc800057a2350 */
[----:B------:R-:W-:-:S04]  /*31e70*/  ISETP.LT.U32.OR.EX P5, PT, R140, R95, P5, P4 ;  /* 0x0000005f8c00720c */ /* 0x000fc80002fa1540 */
[----:B------:R-:W-:Y:S02]  /*31e80*/  SEL R113, RZ, 0x1, !P5 ;  /* 0x00000001ff717807 */ /* 0x000fe40006800000 */
[----:B------:R-:W-:Y:S02]  /*31e90*/  ISETP.GE.U32.AND P5, PT, R152, R155, PT ;  /* 0x0000009b9800720c */ /* 0x000fe40003fa6070 */
[----:B------:R-:W-:Y:S02]  /*31ea0*/  IADD3 R112, P4, PT, R113, R98, RZ ;  /* 0x0000006271707210 */ /* 0x000fe40007f9e0ff */
[----:B------:R-:W-:Y:S01]  /*31eb0*/  ISETP.GE.U32.AND.EX P5, PT, R154, R157, PT, P5 ;  /* 0x0000009d9a00720c */ /* 0x000fe20003fa6150 */
[----:B------:R-:W-:Y:S01]  /*31ec0*/  IMAD.MOV.U32 R154, RZ, RZ, R105 ;  /* 0x000000ffff9a7224 */ /* 0x000fe200078e0069 */
[----:B------:R-:W-:Y:S01]  /*31ed0*/  SEL R112, R112, RZ, P6 ;  /* 0x000000ff70707207 */ /* 0x000fe20003000000 */
[----:B------:R-:W-:-:S03]  /*31ee0*/  IMAD.X R113, RZ, RZ, R99, P4 ;  /* 0x000000ffff717224 */ /* 0x000fc600020e0663 */
[----:B------:R-:W-:Y:S02]  /*31ef0*/  IADD3 R137, P4, PT, R137, -R112, RZ ;  /* 0x8000007089897210 */ /* 0x000fe40007f9e0ff */
[----:B------:R-:W-:-:S05]  /*31f00*/  SEL R113, R113, RZ, P6 ;  /* 0x000000ff71717207 */ /* 0x000fca0003000000 */
[----:B------:R-:W-:Y:S01]  /*31f10*/  IMAD.X R138, R138, 0x1, ~R113, P4 ;  /* 0x000000018a8a7824 */ /* 0x000fe200020e0e71 */
[----:B------:R-:W-:-:S04]  /*31f20*/  SEL R113, RZ, 0x1, P2 ;  /* 0x00000001ff717807 */ /* 0x000fc80001000000 */
[----:B------:R-:W-:-:S04]  /*31f30*/  IADD3 R112, P2, PT, R113, R94, RZ ;  /* 0x0000005e71707210 */ /* 0x000fc80007f5e0ff */
[----:B------:R-:W-:Y:S01]  /*31f40*/  SEL R112, R112, RZ, P6 ;  /* 0x000000ff70707207 */ /* 0x000fe20003000000 */
[----:B------:R-:W-:Y:S01]  /*31f50*/  IMAD.X R113, RZ, RZ, R95, P2 ;  /* 0x000000ffff717224 */ /* 0x000fe200010e065f */
[----:B------:R-:W-:Y:S01]  /*31f60*/  ISETP.GE.U32.AND P2, PT, R155, R110, PT ;  /* 0x0000006e9b00720c */ /* 0x000fe20003f46070 */
[----:B------:R-:W-:Y:S01]  /*31f70*/  IMAD.X R155, RZ, RZ, RZ, P0 ;  /* 0x000000ffff9b7224 */ /* 0x000fe200000e06ff */
[----:B------:R-:W-:Y:S01]  /*31f80*/  IADD3 R139, P4, PT, R139, -R112, RZ ;  /* 0x800000708b8b7210 */ /* 0x000fe20007f9e0ff */
[----:B------:R-:W-:Y:S01]  /*31f90*/  IMAD.MOV.U32 R112, RZ, RZ, R103 ;  /* 0x000000ffff707224 */ /* 0x000fe200078e0067 */
[----:B------:R-:W-:Y:S02]  /*31fa0*/  SEL R113, R113, RZ, P6 ;  /* 0x000000ff71717207 */ /* 0x000fe40003000000 */
[----:B------:R-:W-:Y:S02]  /*31fb0*/  SEL R110, R96, RZ, P6 ;  /* 0x000000ff606e7207 */ /* 0x000fe40003000000 */
[----:B------:R-:W-:Y:S01]  /*31fc0*/  ISETP.GE.U32.AND.EX P2, PT, R157, R102, PT, P2 ;  /* 0x000000669d00720c */ /* 0x000fe20003f46120 */
[----:B------:R-:W-:Y:S01]  /*31fd0*/  IMAD.X R140, R140, 0x1, ~R113, P4 ;  /* 0x000000018c8c7824 */ /* 0x000fe200020e0e71 */
[----:B------:R-:W-:-:S02]  /*31fe0*/  IADD3 R141, P4, PT, R141, -R110, RZ ;  /* 0x8000006e8d8d7210 */ /* 0x000fc40007f9e0ff */
[----:B------:R-:W-:Y:S02]  /*31ff0*/  SEL R113, R97, RZ, P6 ;  /* 0x000000ff61717207 */ /* 0x000fe40003000000 */
[----:B------:R-:W-:Y:S02]  /*32000*/  ISETP.GE.U32.AND P6, PT, R111, R151, PT ;  /* 0x000000976f00720c */ /* 0x000fe40003fc6070 */
[----:B------:R-:W-:Y:S01]  /*32010*/  LOP3.LUT P0, RZ, R10, 0x2, RZ, 0xc0, !PT ;  /* 0x000000020aff7812 */ /* 0x000fe2000780c0ff */
[----:B------:R-:W-:Y:S01]  /*32020*/  IMAD.X R142, R142, 0x1, ~R113, P4 ;  /* 0x000000018e8e7824 */ /* 0x000fe200020e0e71 */
[----:B------:R-:W-:Y:S01]  /*32030*/  ISETP.GE.U32.AND P4, PT, R151, R106, PT ;  /* 0x0000006a9700720c */ /* 0x000fe20003f86070 */
[----:B------:R-:W-:Y:S01]  /*32040*/  IMAD.X R113, RZ, RZ, RZ, P3 ;  /* 0x000000ffff717224 */ /* 0x000fe200018e06ff */
[----:B------:R-:W-:Y:S01]  /*32050*/  SEL R102, RZ, 0x1, P2 ;  /* 0x00000001ff667807 */ /* 0x000fe20001000000 */
[----:B------:R-:W-:Y:S01]  /*32060*/  IMAD.WIDE.U32.X R154, R134, R133, R154, P0 ;  /* 0x00000085869a7225 */ /* 0x000fe200000e049a */
[----:B------:R-:W-:-:S02]  /*32070*/  ISETP.GE.U32.AND.EX P3, PT, R153, R104, PT, P4 ;  /* 0x000000689900720c */ /* 0x000fc40003f66140 */
[----:B------:R-:W-:Y:S01]  /*32080*/  SEL R103, RZ, 0x1, P5 ;  /* 0x00000001ff677807 */ /* 0x000fe20002800000 */
[----:B------:R-:W-:Y:S01]  /*32090*/  IMAD.WIDE.U32.X R112, R132, R132, R112, P1 ;  /* 0x0000008484707225 */ /* 0x000fe200008e0470 */
[----:B------:R-:W-:Y:S02]  /*320a0*/  ISETP.GE.U32.AND.EX P4, PT, R146, R153, PT, P6 ;  /* 0x000000999200720c */ /* 0x000fe40003f86160 */
[----:B------:R-:W-:Y:S01]  /*320b0*/  SEL R110, RZ, 0x1, P3 ;  /* 0x00000001ff6e7807 */ /* 0x000fe20001800000 */
[----:B------:R-:W-:Y:S01]  /*320c0*/  IMAD.WIDE.U32 R104, R128, R129, RZ ;  /* 0x0000008180687225 */ /* 0x000fe200078e00ff */
[----:B------:R-:W-:Y:S02]  /*320d0*/  IADD3 R102, P2, P5, R103, R112, R102 ;  /* 0x0000007067667210 */ /* 0x000fe40007d5e066 */
[----:B------:R-:W-:Y:S02]  /*320e0*/  SEL R103, RZ, 0x1, P4 ;  /* 0x00000001ff677807 */ /* 0x000fe40002000000 */
[----:B------:R-:W-:-:S02]  /*320f0*/  IADD3 R107, P0, PT, R107, R104, RZ ;  /* 0x000000686b6b7210 */ /* 0x000fc40007f1e0ff */
[----:B------:R-:W-:Y:S02]  /*32100*/  IADD3 R110, P3, P4, R103, R154, R110 ;  /* 0x0000009a676e7210 */ /* 0x000fe40007c7e06e */
[----:B------:R-:W-:Y:S01]  /*32110*/  IADD3 R157, P1, PT, R107, R102, RZ ;  /* 0x000000666b9d7210 */ /* 0x000fe20007f3e0ff */
[----:B------:R-:W-:Y:S01]  /*32120*/  IMAD.WIDE.U32 R102, R133, R129, RZ ;  /* 0x0000008185667225 */ /* 0x000fe200078e00ff */
[----:B------:R-:W-:Y:S02]  /*32130*/  IADD3.X R159, PT, PT, RZ, R113, RZ, P2, P5 ;  /* 0x00000071ff9f7210 */ /* 0x000fe400017ea4ff */
[----:B------:R-:W-:Y:S02]  /*32140*/  ISETP.GE.U32.AND P2, PT, R107, R104, PT ;  /* 0x000000686b00720c */ /* 0x000fe40003f46070 */
[----:B------:R-:W-:Y:S01]  /*32150*/  ISETP.GE.U32.AND P6, PT, R157, R107, PT ;  /* 0x0000006b9d00720c */ /* 0x000fe20003fc6070 */
[----:B------:R-:W-:Y:S01]  /*32160*/  IMAD.WIDE.U32 R106, R132, R128, RZ ;  /* 0x00000080846a7225 */ /* 0x000fe200078e00ff */
[----:B------:R-:W-:-:S02]  /*32170*/  IADD3.X R151, PT, PT, RZ, R155, RZ, P3, P4 ;  /* 0x0000009bff977210 */ /* 0x000fc40001fe84ff */
[----:B------:R-:W-:Y:S01]  /*32180*/  LOP3.LUT R10, R10, 0xfffffffd, RZ, 0xc0, !PT ;  /* 0xfffffffd0a0a7812 */ /* 0x000fe200078ec0ff */
[----:B------:R-:W-:-:S04]  /*32190*/  IMAD.WIDE.U32 R102, P5, R132, R128, R102 ;  /* 0x0000008084667225 */ /* 0x000fc800078a0066 */
[----:B------:R-:W-:Y:S01]  /*321a0*/  IMAD.WIDE.U32 R106, P3, R129, R133, R106 ;  /* 0x00000085816a7225 */ /* 0x000fe2000786006a */
[----:B------:R-:W-:-:S03]  /*321b0*/  IADD3 R113, P4, PT, R105, R102, RZ ;  /* 0x0000006669717210 */ /* 0x000fc60007f9e0ff */
[----:B------:R-:W-:Y:S01]  /*321c0*/  IMAD.X R153, RZ, RZ, RZ, P3 ;  /* 0x000000ffff997224 */ /* 0x000fe200018e06ff */
[-C--:B------:R-:W-:Y:S01]  /*321d0*/  IADD3 R155, P3, PT, R157, R104.reuse, RZ ;  /* 0x000000689d9b7210 */ /* 0x080fe20007f7e0ff */
[----:B------:R-:W-:Y:S02]  /*321e0*/  IMAD.X R150, R113, 0x1, R150, P0 ;  /* 0x0000000171967824 */ /* 0x000fe400000e0696 */
[----:B------:R-:W-:Y:S01]  /*321f0*/  IMAD.MOV.U32 R152, RZ, RZ, R107 ;  /* 0x000000ffff987224 */ /* 0x000fe200078e006b */
[----:B------:R-:W-:Y:S01]  /*32200*/  ISETP.GE.U32.AND P0, PT, R155, R104, PT ;  /* 0x000000689b00720c */ /* 0x000fe20003f06070 */
[----:B------:R-:W-:Y:S01]  /*32210*/  IMAD.WIDE.U32 R104, R129, R128, RZ ;  /* 0x0000008081687225 */ /* 0x000fe200078e00ff */
[----:B------:R-:W-:-:S03]  /*32220*/  ISETP.GE.U32.AND.EX P2, PT, R150, R113, PT, P2 ;  /* 0x000000719600720c */ /* 0x000fc60003f46120 */
[----:B------:R-:W-:Y:S01]  /*32230*/  IMAD.X R102, R150, 0x1, R159, P1 ;  /* 0x0000000196667824 */ /* 0x000fe200008e069f */
[----:B------:R-:W-:Y:S01]  /*32240*/  IADD3 RZ, P1, PT, R105, R106, RZ ;  /* 0x0000006a69ff7210 */ /* 0x000fe20007f3e0ff */
[----:B------:R-:W-:-:S03]  /*32250*/  IMAD.WIDE.U32 R158, R146, 0x3d1, RZ ;  /* 0x000003d1929e7825 */ /* 0x000fc600078e00ff */
[----:B------:R-:W-:Y:S01]  /*32260*/  ISETP.GE.U32.AND.EX P6, PT, R102, R150, PT, P6 ;  /* 0x000000966600720c */ /* 0x000fe20003fc6160 */
[----:B------:R-:W-:-:S04]  /*32270*/  IMAD.WIDE.U32.X R152, R132, R133, R152, P1 ;  /* 0x0000008584987225 */ /* 0x000fc800008e0498 */
[----:B------:R-:W-:-:S04]  /*32280*/  IMAD.WIDE.U32 R158, P1, RZ, R111, R158 ;  /* 0x0000006fff9e7225 */ /* 0x000fc8000782009e */
[----:B------:R-:W-:Y:S01]  /*32290*/  IMAD.WIDE.U32 R104, R111, 0x3d1, RZ ;  /* 0x000003d16f687825 */ /* 0x000fe200078e00ff */
[----:B------:R-:W-:-:S03]  /*322a0*/  SEL R104, RZ, 0x1, P2 ;  /* 0x00000001ff687807 */ /* 0x000fc60001000000 */
[----:B------:R-:W-:Y:S01]  /*322b0*/  IMAD.X R102, R102, 0x1, R113, P3 ;  /* 0x0000000166667824 */ /* 0x000fe200018e0671 */
[----:B------:R-:W-:Y:S01]  /*322c0*/  IADD3 RZ, P2, PT, R105, R158, RZ ;  /* 0x0000009e69ff7210 */ /* 0x000fe20007f5e0ff */
[----:B------:R-:W-:Y:S01]  /*322d0*/  IMAD.X R107, RZ, RZ, RZ, P5 ;  /* 0x000000ffff6b7224 */ /* 0x000fe200028e06ff */
[----:B------:R-:W-:Y:S01]  /*322e0*/  SEL R105, RZ, 0x1, P6 ;  /* 0x00000001ff697807 */ /* 0x000fe20003000000 */
[----:B------:R-:W-:Y:S01]  /*322f0*/  IMAD.MOV.U32 R106, RZ, RZ, R103 ;  /* 0x000000ffff6a7224 */ /* 0x000fe200078e0067 */
[----:B------:R-:W-:Y:S01]  /*32300*/  IADD3 R150, P6, PT, R155, R110, RZ ;  /* 0x0000006e9b967210 */ /* 0x000fe20007fde0ff */
[----:B------:R-:W-:Y:S01]  /*32310*/  IMAD.MOV.U32 R112, RZ, RZ, R159 ;  /* 0x000000ffff707224 */ /* 0x000fe200078e009f */
[----:B------:R-:W-:Y:S01]  /*32320*/  ISETP.GE.U32.AND.EX P0, PT, R102, R113, PT, P0 ;  /* 0x000000716600720c */ /* 0x000fe20003f06100 */
[----:B------:R-:W-:Y:S01]  /*32330*/  IMAD.WIDE.U32.X R106, R132, R133, R106, P4 ;  /* 0x00000085846a7225 */ /* 0x000fe200020e046a */
[----:B------:R-:W-:-:S03]  /*32340*/  ISETP.GE.U32.AND P3, PT, R150, R155, PT ;  /* 0x0000009b9600720c */ /* 0x000fc60003f66070 */
[----:B------:R-:W-:Y:S01]  /*32350*/  IMAD.X R151, R102, 0x1, R151, P6 ;  /* 0x0000000166977824 */ /* 0x000fe200030e0697 */
[----:B------:R-:W-:Y:S01]  /*32360*/  IADD3 R155, P6, P5, R105, R152, R104 ;  /* 0x00000098699b7210 */ /* 0x000fe20007dde068 */
[----:B------:R-:W-:-:S03]  /*32370*/  IMAD.WIDE.U32 R104, R128, R128, RZ ;  /* 0x0000008080687225 */ /* 0x000fc600078e00ff */
[----:B------:R-:W-:Y:S01]  /*32380*/  ISETP.GE.U32.AND.EX P3, PT, R151, R102, PT, P3 ;  /* 0x000000669700720c */ /* 0x000fe20003f66130 */
[----:B------:R-:W-:Y:S01]  /*32390*/  IMAD.X R113, RZ, RZ, RZ, P1 ;  /* 0x000000ffff717224 */ /* 0x000fe200008e06ff */
[----:B------:R-:W-:Y:S01]  /*323a0*/  IADD3.X R152, PT, PT, RZ, R153, RZ, P6, P5 ;  /* 0x00000099ff987210 */ /* 0x000fe200037ea4ff */
[----:B------:R-:W-:Y:S01]  /*323b0*/  IMAD.MOV.U32 R110, RZ, RZ, RZ ;  /* 0x000000ffff6e7224 */ /* 0x000fe200078e00ff */
[----:B------:R-:W-:Y:S01]  /*323c0*/  SEL R102, RZ, 0x1, P0 ;  /* 0x00000001ff667807 */ /* 0x000fe20000000000 */
[----:B------:R-:W-:Y:S01]  /*323d0*/  IMAD.WIDE.U32.X R112, RZ, R146, R112, P2 ;  /* 0x00000092ff707225 */ /* 0x000fe200010e0470 */
[----:B------:R-:W-:Y:S02]  /*323e0*/  SEL R153, RZ, 0x1, P3 ;  /* 0x00000001ff997807 */ /* 0x000fe40001800000 */
[----:B------:R-:W-:Y:S02]  /*323f0*/  IADD3 R154, P5, PT, R155, R104, RZ ;  /* 0x000000689b9a7210 */ /* 0x000fe40007fbe0ff */
[----:B------:R-:W-:Y:S01]  /*32400*/  IADD3 R153, P0, P4, R153, R106, R102 ;  /* 0x0000006a99997210 */ /* 0x000fe20007c1e066 */
[----:B------:R-:W-:-:S03]  /*32410*/  IMAD.WIDE.U32 R102, R133, R128, RZ ;  /* 0x0000008085667225 */ /* 0x000fc600078e00ff */
[----:B------:R-:W-:Y:S01]  /*32420*/  IADD3.X R155, PT, PT, RZ, R107, RZ, P0, P4 ;  /* 0x0000006bff9b7210 */ /* 0x000fe200007e84ff */
[----:B------:R-:W-:Y:S01]  /*32430*/  IMAD.WIDE.U32 R106, R151, 0x3d1, RZ ;  /* 0x000003d1976a7825 */ /* 0x000fe200078e00ff */
[----:B------:R-:W-:-:S03]  /*32440*/  ISETP.GE.U32.AND P4, PT, R154, R104, PT ;  /* 0x000000689a00720c */ /* 0x000fc60003f86070 */
[----:B------:R-:W-:Y:S02]  /*32450*/  IMAD.WIDE.U32 R102, P3, R128, R133, R102 ;  /* 0x0000008580667225 */ /* 0x000fe40007860066 */
[----:B------:R-:W-:Y:S02]  /*32460*/  @P5 LOP3.LUT R10, R10, 0x2, RZ, 0xfc, !PT ;  /* 0x000000020a0a5812 */ /* 0x000fe400078efcff */
[----:B------:R-:W-:Y:S01]  /*32470*/  IMAD.MOV.U32 R104, RZ, RZ, R103 ;  /* 0x000000ffff687224 */ /* 0x000fe200078e0067 */
[----:B------:R-:W-:Y:S01]  /*32480*/  IADD3 R157, P0, PT, R105, R102, RZ ;  /* 0x00000066699d7210 */ /* 0x000fe20007f1e0ff */
[----:B------:R-:W-:Y:S01]  /*32490*/  IMAD.WIDE.U32 R106, P1, RZ, R150, R106 ;  /* 0x00000096ff6a7225 */ /* 0x000fe2000782006a */
[----:B------:R-:W-:-:S03]  /*324a0*/  LOP3.LUT R10, R10, 0xfffffffe, RZ, 0xc0, !PT ;  /* 0xfffffffe0a0a7812 */ /* 0x000fc600078ec0ff */
[----:B------:R-:W-:Y:S01]  /*324b0*/  IMAD.WIDE.U32 R102, R150, 0x3d1, RZ ;  /* 0x000003d196667825 */ /* 0x000fe200078e00ff */
[----:B------:R-:W-:-:S03]  /*324c0*/  @P4 LOP3.LUT R10, R10, 0x1, RZ, 0xfc, !PT ;  /* 0x000000010a0a4812 */ /* 0x000fc600078efcff */
[----:B------:R-:W-:Y:S01]  /*324d0*/  IMAD.X R105, RZ, RZ, RZ, P3 ;  /* 0x000000ffff697224 */ /* 0x000fe200018e06ff */
[----:B------:R-:W-:Y:S02]  /*324e0*/  IADD3 R159, P3, PT, R112, R102, RZ ;  /* 0x00000066709f7210 */ /* 0x000fe40007f7e0ff */
[----:B------:R-:W-:Y:S01]  /*324f0*/  IADD3 R103, P2, PT, R103, R106, RZ ;  /* 0x0000006a67677210 */ /* 0x000fe20007f5e0ff */
[----:B------:R-:W-:-:S04]  /*32500*/  IMAD.WIDE.U32.X R104, R133, R133, R104, P0 ;  /* 0x0000008585687225 */ /* 0x000fc800000e0468 */
[----:B------:R-:W-:Y:S02]  /*32510*/  IMAD.X R106, R103, 0x1, R113, P3 ;  /* 0x00000001676a7824 */ /* 0x000fe400018e0671 */
[----:B------:R-:W-:-:S04]  /*32520*/  IMAD.WIDE.U32 R112, R111, 0x3d1, R110 ;  /* 0x000003d16f707825 */ /* 0x000fc800078e006e */
[----:B------:R-:W-:Y:S01]  /*32530*/  IMAD.IADD R113, R158, 0x1, R113 ;  /* 0x000000019e717824 */ /* 0x000fe200078e0271 */
[----:B------:R-:W-:-:S04]  /*32540*/  ISETP.GE.U32.AND P3, PT, R112, RZ, PT ;  /* 0x000000ff7000720c */ /* 0x000fc80003f66070 */
[----:B------:R-:W-:Y:S01]  /*32550*/  ISETP.GE.U32.AND.EX P3, PT, R113, R111, PT, P3 ;  /* 0x0000006f7100720c */ /* 0x000fe20003f66130 */
[----:B------:R-:W-:-:S03]  /*32560*/  IMAD.WIDE.U32 R110, R131, R131, R112 ;  /* 0x00000083836e7225 */ /* 0x000fc600078e0070 */
[----:B------:R-:W-:-:S04]  /*32570*/  SEL R163, RZ, 0x1, P3 ;  /* 0x00000001ffa37807 */ /* 0x000fc80001800000 */
[----:B------:R-:W-:-:S04]  /*32580*/  IADD3 R163, P4, P5, R159, R146, R163 ;  /* 0x000000929fa37210 */ /* 0x000fc80007d9e0a3 */
[----:B------:R-:W-:Y:S02]  /*32590*/  IADD3.X R161, PT, PT, R106, R150, RZ, P4, P5 ;  /* 0x000000966aa17210 */ /* 0x000fe400027ea4ff */
[----:B------:R-:W-:Y:S01]  /*325a0*/  ISETP.GE.U32.AND P4, PT, R110, R112, PT ;  /* 0x000000706e00720c */ /* 0x000fe20003f86070 */
[----:B------:R-:W-:-:S05]  /*325b0*/  IMAD.IADD R112, R108, 0x1, R111 ;  /* 0x000000016c707824 */ /* 0x000fca00078e026f */
[----:B------:R-:W-:-:S04]  /*325c0*/  ISETP.GE.U32.AND.EX P4, PT, R112, R113, PT, P4 ;  /* 0x000000717000720c */ /* 0x000fc80003f86140 */
[----:B------:R-:W-:-:S04]  /*325d0*/  SEL R108, RZ, 0x1, P4 ;  /* 0x00000001ff6c7807 */ /* 0x000fc80002000000 */
[----:B------:R-:W-:-:S04]  /*325e0*/  IADD3 R111, P5, P6, R108, R163, R143 ;  /* 0x000000a36c6f7210 */ /* 0x000fc80007ebe08f */
[----:B------:R-:W-:Y:S02]  /*325f0*/  IADD3.X R108, PT, PT, RZ, R161, R148, P5, P6 ;  /* 0x000000a1ff6c7210 */ /* 0x000fe40002fec494 */
[C---:B------:R-:W-:Y:S02]  /*32600*/  LOP3.LUT P5, RZ, R10.reuse, 0x2, RZ, 0xc0, !PT ;  /* 0x000000020aff7812 */ /* 0x040fe400078ac0ff */
[----:B------:R-:W-:-:S03]  /*32610*/  LOP3.LUT P6, RZ, R10, 0x1, RZ, 0xc0, !PT ;  /* 0x000000010aff7812 */ /* 0x000fc600078cc0ff */
[----:B------:R-:W-:-:S05]  /*32620*/  IMAD.X R152, R157, 0x1, R152, P5 ;  /* 0x000000019d987824 */ /* 0x000fca00028e0698 */
[----:B------:R-:W-:Y:S02]  /*32630*/  ISETP.GE.U32.AND.EX P5, PT, R152, R157, PT, P6 ;  /* 0x0000009d9800720c */ /* 0x000fe40003fa6160 */
[----:B------:R-:W-:-:S04]  /*32640*/  IADD3 R113, P6, PT, R154, R153, RZ ;  /* 0x000000999a717210 */ /* 0x000fc80007fde0ff */
[----:B------:R-:W-:Y:S01]  /*32650*/  ISETP.GE.U32.AND P0, PT, R113, R154, PT ;  /* 0x0000009a7100720c */ /* 0x000fe20003f06070 */
[----:B------:R-:W-:Y:S01]  /*32660*/  IMAD.X R155, R152, 0x1, R155, P6 ;  /* 0x00000001989b7824 */ /* 0x000fe200030e069b */
[----:B------:R-:W-:Y:S02]  /*32670*/  ISETP.EQ.U32.AND P6, PT, R163, R146, PT ;  /* 0x00000092a300720c */ /* 0x000fe40003fc2070 */
[----:B------:R-:W-:Y:S02]  /*32680*/  SEL R154, RZ, 0x1, P5 ;  /* 0x00000001ff9a7807 */ /* 0x000fe40002800000 */
[----:B------:R-:W-:Y:S02]  /*32690*/  ISETP.EQ.AND.EX P6, PT, R161, R150, !P3, P6 ;  /* 0x00000096a100720c */ /* 0x000fe40005fc2360 */
[----:B------:R-:W-:Y:S02]  /*326a0*/  ISETP.LT.U32.AND P3, PT, R163, R146, PT ;  /* 0x00000092a300720c */ /* 0x000fe40003f61070 */
[----:B------:R-:W-:-:S02]  /*326b0*/  ISETP.GE.U32.AND.EX P0, PT, R155, R152, PT, P0 ;  /* 0x000000989b00720c */ /* 0x000fc40003f06100 */
[----:B------:R-:W-:Y:S01]  /*326c0*/  ISETP.GE.U32.AND P5, PT, R159, R102, PT ;  /* 0x000000669f00720c */ /* 0x000fe20003fa6070 */
[----:B------:R-:W-:Y:S01]  /*326d0*/  IMAD.MOV.U32 R102, RZ, RZ, R107 ;  /* 0x000000ffff667224 */ /* 0x000fe200078e006b */
[----:B------:R-:W-:Y:S02]  /*326e0*/  ISETP.LT.U32.OR.EX P3, PT, R161, R150, P6, P3 ;  /* 0x00000096a100720c */ /* 0x000fe40003761530 */
[C---:B------:R-:W-:Y:S02]  /*326f0*/  ISETP.EQ.U32.AND P6, PT, R111.reuse, R143, PT ;  /* 0x0000008f6f00720c */ /* 0x040fe40003fc2070 */
[----:B------:R-:W-:Y:S02]  /*32700*/  SEL R153, RZ, 0x1, P0 ;  /* 0x00000001ff997807 */ /* 0x000fe40000000000 */
[----:B------:R-:W-:Y:S01]  /*32710*/  ISETP.GE.U32.AND.EX P5, PT, R106, R103, PT, P5 ;  /* 0x000000676a00720c */ /* 0x000fe20003fa6150 */
[----:B------:R-:W-:Y:S01]  /*32720*/  IMAD.X R103, RZ, RZ, RZ, P1 ;  /* 0x000000ffff677224 */ /* 0x000fe200008e06ff */
[----:B------:R-:W-:-:S02]  /*32730*/  ISETP.LT.U32.AND P0, PT, R111, R143, PT ;  /* 0x0000008f6f00720c */ /* 0x000fc40003f01070 */
[C---:B------:R-:W-:Y:S01]  /*32740*/  ISETP.EQ.AND.EX P4, PT, R108.reuse, R148, !P4, P6 ;  /* 0x000000946c00720c */ /* 0x040fe20006782360 */
[----:B------:R-:W-:Y:S01]  /*32750*/  IMAD.WIDE.U32.X R102, RZ, R151, R102, P2 ;  /* 0x00000097ff667225 */ /* 0x000fe200010e0466 */
[----:B------:R-:W-:Y:S02]  /*32760*/  IADD3 R143, P1, P6, R153, R104, R154 ;  /* 0x00000068998f7210 */ /* 0x000fe40007e3e09a */
[----:B------:R-:W-:Y:S01]  /*32770*/  SEL R107, RZ, 0x1, P5 ;  /* 0x00000001ff6b7807 */ /* 0x000fe20002800000 */
[----:B------:R-:W-:Y:S01]  /*32780*/  IMAD.WIDE.U32 R152, R155, 0x3d1, RZ ;  /* 0x000003d19b987825 */ /* 0x000fe200078e00ff */
[----:B------:R-:W-:Y:S02]  /*32790*/  IADD3.X R157, PT, PT, RZ, R105, RZ, P1, P6 ;  /* 0x00000069ff9d7210 */ /* 0x000fe40000fec4ff */
[----:B------:R-:W-:Y:S01]  /*327a0*/  ISETP.LT.U32.OR.EX P0, PT, R108, R148, P4, P0 ;  /* 0x000000946c00720c */ /* 0x000fe20002701500 */
[----:B------:R-:W-:Y:S01]  /*327b0*/  IMAD.WIDE.U32 R104, R113, 0x3d1, RZ ;  /* 0x000003d171687825 */ /* 0x000fe200078e00ff */
[----:B------:R-:W-:-:S03]  /*327c0*/  SEL R106, RZ, 0x1, !P3 ;  /* 0x00000001ff6a7807 */ /* 0x000fc60005800000 */
[----:B------:R-:W-:Y:S01]  /*327d0*/  IMAD.WIDE.U32 R152, P1, RZ, R113, R152 ;  /* 0x00000071ff987225 */ /* 0x000fe20007820098 */
[----:B------:R-:W-:-:S03]  /*327e0*/  IADD3 R107, P5, P6, R104, R102, R107 ;  /* 0x00000066686b7210 */ /* 0x000fc60007ebe06b */
[----:B------:R-:W-:Y:S01]  /*327f0*/  IMAD.MOV.U32 R102, RZ, RZ, R153 ;  /* 0x000000ffff667224 */ /* 0x000fe200078e0099 */
[----:B------:R-:W-:Y:S02]  /*32800*/  IADD3 R105, P4, PT, R105, R152, RZ ;  /* 0x0000009869697210 */ /* 0x000fe40007f9e0ff */
[----:B------:R-:W-:Y:S02]  /*32810*/  ISETP.GE.U32.AND P2, PT, R107, R104, PT ;  /* 0x000000686b00720c */ /* 0x000fe40003f46070 */
[----:B------:R-:W-:Y:S01]  /*32820*/  IADD3.X R146, PT, PT, R105, R103, RZ, P5, P6 ;  /* 0x0000006769927210 */ /* 0x000fe20002fec4ff */
[----:B------:R-:W-:Y:S01]  /*32830*/  IMAD.X R103, RZ, RZ, RZ, P1 ;  /* 0x000000ffff677224 */ /* 0x000fe200008e06ff */
[----:B------:R-:W-:Y:S02]  /*32840*/  IADD3 R106, P1, P5, R107, R151, R106 ;  /* 0x000000976b6a7210 */ /* 0x000fe40007d3e06a */
[----:B------:R-:W-:Y:S01]  /*32850*/  ISETP.GE.U32.AND.EX P2, PT, R146, R105, PT, P2 ;  /* 0x000000699200720c */ /* 0x000fe20003f46120 */
[----:B------:R-:W-:Y:S01]  /*32860*/  IMAD.WIDE.U32.X R104, RZ, R155, R102, P4 ;  /* 0x0000009bff687225 */ /* 0x000fe200020e0466 */
[----:B------:R-:W-:-:S02]  /*32870*/  SEL R153, RZ, 0x1, !P0 ;  /* 0x00000001ff997807 */ /* 0x000fc40004000000 */
[----:B------:R-:W-:Y:S01]  /*32880*/  IADD3.X R146, PT, PT, R146, R113, RZ, P1, P5 ;  /* 0x0000007192927210 */ /* 0x000fe20000fea4ff */
[----:B------:R-:W-:Y:S01]  /*32890*/  IMAD.WIDE.U32 R102, R157, 0x3d1, RZ ;  /* 0x000003d19d667825 */ /* 0x000fe200078e00ff */
[CC--:B------:R-:W-:Y:S02]  /*328a0*/  ISETP.EQ.U32.AND P6, PT, R106.reuse, R151.reuse, PT ;  /* 0x000000976a00720c */ /* 0x0c0fe40003fc2070 */
[----:B------:R-:W-:Y:S02]  /*328b0*/  ISETP.LT.U32.AND P1, PT, R106, R151, PT ;  /* 0x000000976a00720c */ /* 0x000fe40003f21070 */
[----:B------:R-:W-:Y:S01]  /*328c0*/  IADD3 R153, P4, P5, R153, R106, R144 ;  /* 0x0000006a99997210 */ /* 0x000fe20007d9e090 */
[----:B------:R-:W-:Y:S01]  /*328d0*/  IMAD.WIDE.U32 R106, R143, 0x3d1, RZ ;  /* 0x000003d18f6a7825 */ /* 0x000fe200078e00ff */
[----:B------:R-:W-:Y:S02]  /*328e0*/  ISETP.EQ.AND.EX P6, PT, R146, R113, P3, P6 ;  /* 0x000000719200720c */ /* 0x000fe40001fc2360 */
[----:B------:R-:W-:-:S02]  /*328f0*/  SEL R159, RZ, 0x1, P2 ;  /* 0x00000001ff9f7807 */ /* 0x000fc40001000000 */
[CC--:B------:R-:W-:Y:S02]  /*32900*/  ISETP.EQ.U32.AND P3, PT, R153.reuse, R144.reuse, PT ;  /* 0x000000909900720c */ /* 0x0c0fe40003f62070 */
[----:B------:R-:W-:Y:S02]  /*32910*/  ISETP.LT.U32.AND P2, PT, R153, R144, PT ;  /* 0x000000909900720c */ /* 0x000fe40003f41070 */
[----:B------:R-:W-:Y:S01]  /*32920*/  ISETP.LT.U32.OR.EX P1, PT, R146, R113, P6, P1 ;  /* 0x000000719200720c */ /* 0x000fe20003721510 */
[----:B------:R-:W-:Y:S01]  /*32930*/  IMAD.WIDE.U32 R150, P6, RZ, R143, R102 ;  /* 0x0000008fff967225 */ /* 0x000fe200078c0066 */
[----:B------:R-:W-:Y:S02]  /*32940*/  IADD3.X R144, PT, PT, RZ, R146, R149, P4, P5 ;  /* 0x00000092ff907210 */ /* 0x000fe400027ea495 */
[----:B------:R-:W-:Y:S01]  /*32950*/  IADD3 R113, P5, P4, R106, R104, R159 ;  /* 0x000000686a717210 */ /* 0x000fe20007cbe09f */
[----:B------:R-:W-:Y:S01]  /*32960*/  IMAD.X R103, RZ, RZ, RZ, P6 ;  /* 0x000000ffff677224 */ /* 0x000fe200030e06ff */
[----:B------:R-:W-:Y:S01]  /*32970*/  ISETP.EQ.AND.EX P3, PT, R144, R149, P0, P3 ;  /* 0x000000959000720c */ /* 0x000fe20000762330 */
[----:B------:R-:W-:Y:S01]  /*32980*/  IMAD.MOV.U32 R102, RZ, RZ, R151 ;  /* 0x000000ffff667224 */ /* 0x000fe200078e0097 */
        /* <DEDUP_REMOVED lines=39> */
.L_x_402:
        /* <DEDUP_REMOVED lines=34> */
.L_x_401:
[----:B------:R-:W-:Y:S05]  /*32e20*/  BSYNC.RECONVERGENT B1 ;  /* 0x0000000000017941 */ /* 0x000fea0003800200 */
.L_x_400:
[----:B------:R-:W-:Y:S01]  /*32e30*/  ISETP.NE.U32.AND P5, PT, R111, R94, PT ;  /* 0x0000005e6f00720c */ /* 0x000fe20003fa5070 */
[----:B------:R-:W-:Y:S01]  /*32e40*/  IMAD.SHL.U32 R147, R137, 0x2, RZ ;  /* 0x0000000289937824 */ /* 0x000fe200078e00ff */
[----:B------:R-:W-:Y:S01]  /*32e50*/  ISETP.GE.U32.AND P1, PT, R106, R100, PT ;  /* 0x000000646a00720c */ /* 0x000fe20003f26070 */
[----:B------:R-:W-:Y:S01]  /*32e60*/  BSSY.RECONVERGENT B1, `(.L_x_403) ;  /* 0x0000074000017945 */ /* 0x000fe20003800200 */
[CC--:B------:R-:W-:Y:S02]  /*32e70*/  ISETP.LT.U32.AND P0, PT, R110.reuse, R96.reuse, PT ;  /* 0x000000606e00720c */ /* 0x0c0fe40003f01070 */
[----:B------:R-:W-:Y:S02]  /*32e80*/  ISETP.GE.U32.AND P2, PT, R110, R96, PT ;  /* 0x000000606e00720c */ /* 0x000fe40003f46070 */
[----:B------:R-:W-:Y:S02]  /*32e90*/  ISETP.NE.AND.EX P5, PT, R108, R95, PT, P5 ;  /* 0x0000005f6c00720c */ /* 0x000fe40003fa5350 */
[----:B------:R-:W-:-:S02]  /*32ea0*/  ISETP.GE.U32.AND.EX P1, PT, R104, R101, PT, P1 ;  /* 0x000000656800720c */ /* 0x000fc40003f26110 */
[CC--:B------:R-:W-:Y:S02]  /*32eb0*/  ISETP.LT.U32.AND P3, PT, R111.reuse, R94.reuse, PT ;  /* 0x0000005e6f00720c */ /* 0x0c0fe40003f61070 */
[----:B------:R-:W-:Y:S02]  /*32ec0*/  ISETP.EQ.U32.AND P4, PT, R111, R94, PT ;  /* 0x0000005e6f00720c */ /* 0x000fe40003f82070 */
[CC--:B------:R-:W-:Y:S02]  /*32ed0*/  ISETP.GE.U32.AND.EX P2, PT, R112.reuse, R97.reuse, PT, P2 ;  /* 0x000000617000720c */ /* 0x0c0fe40003f46120 */
[----:B------:R-:W-:Y:S02]  /*32ee0*/  ISETP.LT.U32.AND.EX P5, PT, R112, R97, !P5, P0 ;  /* 0x000000617000720c */ /* 0x000fe40006fa1100 */
[----:B------:R-:W-:Y:S02]  /*32ef0*/  ISETP.EQ.U32.AND P0, PT, R153, R98, PT ;  /* 0x000000629900720c */ /* 0x000fe40003f02070 */
[----:B------:R-:W-:-:S02]  /*32f00*/  ISETP.EQ.AND.EX P6, PT, R108, R95, !P2, P4 ;  /* 0x0000005f6c00720c */ /* 0x000fc400057c2340 */
[CC--:B------:R-:W-:Y:S02]  /*32f10*/  ISETP.LT.U32.OR.EX P5, PT, R108.reuse, R95.reuse, P5, P3 ;  /* 0x0000005f6c00720c */ /* 0x0c0fe40002fa1530 */
[----:B------:R-:W-:Y:S02]  /*32f20*/  ISETP.LT.U32.AND P4, PT, R153, R98, PT ;  /* 0x000000629900720c */ /* 0x000fe40003f81070 */
[----:B------:R-:W-:Y:S02]  /*32f30*/  ISETP.LT.U32.OR.EX P6, PT, R108, R95, P6, P3 ;  /* 0x0000005f6c00720c */ /* 0x000fe400037c1530 */
[----:B------:R-:W-:Y:S02]  /*32f40*/  ISETP.EQ.AND.EX P0, PT, R144, R99, P5, P0 ;  /* 0x000000639000720c */ /* 0x000fe40002f02300 */
[----:B------:R-:W-:Y:S02]  /*32f50*/  @P1 ISETP.NE.U32.AND P5, PT, R106, R100, PT ;  /* 0x000000646a00120c */ /* 0x000fe40003fa5070 */
[----:B------:R-:W-:-:S02]  /*32f60*/  SEL R103, RZ, 0x1, !P6 ;  /* 0x00000001ff677807 */ /* 0x000fc40007000000 */
[----:B------:R-:W-:Y:S02]  /*32f70*/  ISETP.LT.U32.OR.EX P0, PT, R144, R99, P0, P4 ;  /* 0x000000639000720c */ /* 0x000fe40000701540 */
[----:B------:R-:W-:Y:S02]  /*32f80*/  PLOP3.LUT P3, PT, PT, PT, PT, 0x8, 0x80 ;  /* 0x000000000080781c */ /* 0x000fe40003f6e170 */
[----:B------:R-:W-:Y:S02]  /*32f90*/  IADD3 R102, P4, PT, R103, R98, RZ ;  /* 0x0000006267667210 */ /* 0x000fe40007f9e0ff */
[----:B------:R-:W-:Y:S02]  /*32fa0*/  @P1 ISETP.NE.OR.EX P3, PT, R104, R101, !P0, P5 ;  /* 0x000000656800120c */ /* 0x000fe40004765750 */
[----:B------:R-:W-:Y:S01]  /*32fb0*/  SEL R103, RZ, 0x1, P2 ;  /* 0x00000001ff677807 */ /* 0x000fe20001000000 */
[----:B------:R-:W-:Y:S01]  /*32fc0*/  IMAD.X R113, RZ, RZ, R99, P4 ;  /* 0x000000ffff717224 */ /* 0x000fe200020e0663 */
[----:B------:R-:W-:-:S02]  /*32fd0*/  SEL R102, R102, RZ, P3 ;  /* 0x000000ff66667207 */ /* 0x000fc40001800000 */
[----:B------:R-:W-:Y:S02]  /*32fe0*/  SEL R149, RZ, 0x1, !P0 ;  /* 0x00000001ff957807 */ /* 0x000fe40004000000 */
[----:B------:R-:W-:Y:S02]  /*32ff0*/  IADD3 R105, P0, PT, R153, -R102, RZ ;  /* 0x8000006699697210 */ /* 0x000fe40007f1e0ff */
[----:B------:R-:W-:Y:S02]  /*33000*/  SEL R145, R96, RZ, P3 ;  /* 0x000000ff60917207 */ /* 0x000fe40001800000 */
[----:B------:R-:W-:Y:S02]  /*33010*/  IADD3 R102, P1, PT, R103, R94, RZ ;  /* 0x0000005e67667210 */ /* 0x000fe40007f3e0ff */
[----:B------:R-:W-:Y:S01]  /*33020*/  IADD3 R145, P6, PT, R110, -R145, RZ ;  /* 0x800000916e917210 */ /* 0x000fe20007fde0ff */
[----:B------:R-:W-:Y:S01]  /*33030*/  IMAD.SHL.U32 R110, R109, 0x2, RZ ;  /* 0x000000026d6e7824 */ /* 0x000fe200078e00ff */
[----:B------:R-:W-:-:S02]  /*33040*/  SEL R103, R97, RZ, P3 ;  /* 0x000000ff61677207 */ /* 0x000fc40001800000 */
[----:B------:R-:W-:Y:S02]  /*33050*/  SEL R102, R102, RZ, P3 ;  /* 0x000000ff66667207 */ /* 0x000fe40001800000 */
[----:B------:R-:W-:Y:S01]  /*33060*/  SEL R113, R113, RZ, P3 ;  /* 0x000000ff71717207 */ /* 0x000fe20001800000 */
[----:B------:R-:W-:Y:S01]  /*33070*/  IMAD.X R146, R112, 0x1, ~R103, P6 ;  /* 0x0000000170927824 */ /* 0x000fe200030e0e67 */
[----:B------:R-:W-:Y:S01]  /*33080*/  IADD3 R149, P2, PT, R149, R100, RZ ;  /* 0x0000006495957210 */ /* 0x000fe20007f5e0ff */
[----:B------:R-:W-:Y:S01]  /*33090*/  IMAD.X R103, RZ, RZ, R95, P1 ;  /* 0x000000ffff677224 */ /* 0x000fe200008e065f */
[----:B------:R-:W-:Y:S01]  /*330a0*/  IADD3 R107, P4, PT, R111, -R102, RZ ;  /* 0x800000666f6b7210 */ /* 0x000fe20007f9e0ff */
[----:B------:R-:W-:Y:S01]  /*330b0*/  IMAD.X R102, R144, 0x1, ~R113, P0 ;  /* 0x0000000190667824 */ /* 0x000fe200000e0e71 */
[----:B------:R-:W-:Y:S01]  /*330c0*/  SHF.L.W.U32.HI R144, R142, 0x1, R139 ;  /* 0x000000018e907819 */ /* 0x000fe20000010e8b */
[----:B------:R-:W-:Y:S01]  /*330d0*/  IMAD.X R111, RZ, RZ, R101, P2 ;  /* 0x000000ffff6f7224 */ /* 0x000fe200010e0665 */
[----:B------:R-:W-:-:S02]  /*330e0*/  ISETP.GE.U32.AND P2, PT, R145, R124, PT ;  /* 0x0000007c9100720c */ /* 0x000fc40003f46070 */
[----:B------:R-:W-:Y:S02]  /*330f0*/  ISETP.GE.AND P0, PT, R142, RZ, PT ;  /* 0x000000ff8e00720c */ /* 0x000fe40003f06270 */
[----:B------:R-:W-:Y:S02]  /*33100*/  SHF.L.W.U32.HI R113, R139, 0x1, R140 ;  /* 0x000000018b717819 */ /* 0x000fe40000010e8c */
[----:B------:R-:W-:Y:S02]  /*33110*/  ISETP.EQ.U32.AND P6, PT, R144, R139, PT ;  /* 0x0000008b9000720c */ /* 0x000fe40003fc2070 */
[----:B------:R-:W-:Y:S02]  /*33120*/  SEL R103, R103, RZ, P3 ;  /* 0x000000ff67677207 */ /* 0x000fe40001800000 */
[----:B------:R-:W-:Y:S02]  /*33130*/  SEL R149, R149, RZ, P3 ;  /* 0x000000ff95957207 */ /* 0x000fe40001800000 */
[----:B------:R-:W-:Y:S01]  /*33140*/  ISETP.GE.U32.AND.EX P2, PT, R146, R125, PT, P2 ;  /* 0x0000007d9200720c */ /* 0x000fe20003f46120 */
[----:B------:R-:W-:Y:S01]  /*33150*/  IMAD.X R108, R108, 0x1, ~R103, P4 ;  /* 0x000000016c6c7824 */ /* 0x000fe200020e0e67 */
[----:B------:R-:W-:-:S02]  /*33160*/  ISETP.LT.U32.AND P1, PT, R144, R139, PT ;  /* 0x0000008b9000720c */ /* 0x000fc40003f21070 */
[----:B------:R-:W-:Y:S02]  /*33170*/  ISETP.EQ.AND.EX P0, PT, R113, R140, !P0, P6 ;  /* 0x0000008c7100720c */ /* 0x000fe40004702360 */
[----:B------:R-:W-:Y:S02]  /*33180*/  IADD3 R149, P5, PT, R106, -R149, RZ ;  /* 0x800000956a957210 */ /* 0x000fe40007fbe0ff */
[----:B------:R-:W-:Y:S02]  /*33190*/  SEL R111, R111, RZ, P3 ;  /* 0x000000ff6f6f7207 */ /* 0x000fe40001800000 */
[----:B------:R-:W-:Y:S02]  /*331a0*/  ISETP.EQ.U32.AND P4, PT, R107, R122, PT ;  /* 0x0000007a6b00720c */ /* 0x000fe40003f82070 */
[----:B------:R-:W-:Y:S01]  /*331b0*/  SEL R106, RZ, 0xffffffff, P2 ;  /* 0xffffffffff6a7807 */ /* 0x000fe20001000000 */
[----:B------:R-:W-:Y:S01]  /*331c0*/  IMAD.X R150, R104, 0x1, ~R111, P5 ;  /* 0x0000000168967824 */ /* 0x000fe200028e0e6f */
[----:B------:R-:W-:-:S02]  /*331d0*/  ISETP.LT.U32.OR.EX P0, PT, R113, R140, P0, P1 ;  /* 0x0000008c7100720c */ /* 0x000fc40000701510 */
[----:B------:R-:W-:Y:S02]  /*331e0*/  ISETP.LT.U32.AND P3, PT, R107, R122, PT ;  /* 0x0000007a6b00720c */ /* 0x000fe40003f61070 */
[----:B------:R-:W-:Y:S02]  /*331f0*/  ISETP.EQ.AND.EX P2, PT, R108, R123, !P2, P4 ;  /* 0x0000007b6c00720c */ /* 0x000fe40005742340 */
[C---:B------:R-:W-:Y:S02]  /*33200*/  IADD3 R107, P4, P5, R106.reuse, R107, -R122 ;  /* 0x0000006b6a6b7210 */ /* 0x040fe40007d9e87a */
[----:B------:R-:W-:Y:S02]  /*33210*/  SEL R148, RZ, 0x1, !P0 ;  /* 0x00000001ff947807 */ /* 0x000fe40004000000 */
[----:B------:R-:W-:Y:S02]  /*33220*/  IADD3.X R106, PT, PT, R106, R108, ~R123, P4, P5 ;  /* 0x0000006c6a6a7210 */ /* 0x000fe400027eac7b */
[----:B------:R-:W-:-:S02]  /*33230*/  LOP3.LUT R148, R147, R148, RZ, 0xfc, !PT ;  /* 0x0000009493947212 */ /* 0x000fc400078efcff */
[----:B------:R-:W-:Y:S02]  /*33240*/  ISETP.LT.U32.OR.EX P3, PT, R108, R123, P2, P3 ;  /* 0x0000007b6c00720c */ /* 0x000fe40001761530 */
[-C--:B------:R-:W-:Y:S02]  /*33250*/  ISETP.EQ.U32.AND P5, PT, R105, R120.reuse, PT ;  /* 0x000000786900720c */ /* 0x080fe40003fa2070 */
[----:B------:R-:W-:Y:S02]  /*33260*/  SHF.L.U64.HI R111, R137, 0x1, R138 ;  /* 0x00000001896f7819 */ /* 0x000fe4000001028a */
[----:B------:R-:W-:Y:S02]  /*33270*/  ISETP.EQ.U32.AND P4, PT, R148, R137, PT ;  /* 0x000000899400720c */ /* 0x000fe40003f82070 */
[----:B------:R-:W-:Y:S02]  /*33280*/  ISETP.LT.U32.AND P2, PT, R105, R120, PT ;  /* 0x000000786900720c */ /* 0x000fe40003f41070 */
[----:B------:R-:W-:-:S02]  /*33290*/  ISETP.EQ.AND.EX P5, PT, R102, R121, P3, P5 ;  /* 0x000000796600720c */ /* 0x000fc40001fa2350 */
[----:B------:R-:W-:Y:S02]  /*332a0*/  SEL R104, RZ, 0xffffffff, !P3 ;  /* 0xffffffffff687807 */ /* 0x000fe40005800000 */
[----:B------:R-:W-:Y:S02]  /*332b0*/  ISETP.EQ.AND.EX P4, PT, R111, R138, P0, P4 ;  /* 0x0000008a6f00720c */ /* 0x000fe40000782340 */
[----:B------:R-:W-:Y:S02]  /*332c0*/  ISETP.LT.U32.OR.EX P5, PT, R102, R121, P5, P2 ;  /* 0x000000796600720c */ /* 0x000fe40002fa1520 */
[----:B------:R-:W-:Y:S02]  /*332d0*/  IADD3 R105, P0, P2, R104, R105, -R120 ;  /* 0x0000006968697210 */ /* 0x000fe40007a1e878 */
        /* <DEDUP_REMOVED lines=44> */
.L_x_404:
[----:B------:R-:W-:Y:S05]  /*335a0*/  BSYNC.RECONVERGENT B1 ;  /* 0x0000000000017941 */ /* 0x000fea0003800200 */
.L_x_403:
        /* <DEDUP_REMOVED lines=43> */
.L_x_406:
[----:B------:R-:W-:Y:S05]  /*33860*/  BSYNC.RECONVERGENT B1 ;  /* 0x0000000000017941 */ /* 0x000fea0003800200 */
.L_x_405:
[----:B------:R-:W-:Y:S01]  /*33870*/  ISETP.GE.U32.AND P1, PT, R143, R96, PT ;  /* 0x000000608f00720c */ /* 0x000fe20003f26070 */
[----:B------:R-:W-:Y:S01]  /*33880*/  BSSY.RECONVERGENT B1, `(.L_x_407) ;  /* 0x0000058000017945 */ /* 0x000fe20003800200 */
[----:B------:R-:W-:Y:S02]  /*33890*/  ISETP.NE.AND P6, PT, R149, RZ, PT ;  /* 0x000000ff9500720c */ /* 0x000fe40003fc5270 */
[----:B------:R-:W-:Y:S02]  /*338a0*/  ISETP.GE.U32.AND.EX P1, PT, R112, R97, PT, P1 ;  /* 0x000000617000720c */ /* 0x000fe40003f26110 */
[----:B------:R-:W-:Y:S02]  /*338b0*/  SEL R149, RZ, 0x1, !P4 ;  /* 0x00000001ff957807 */ /* 0x000fe40006000000 */
[----:B------:R-:W-:Y:S02]  /*338c0*/  SEL R147, RZ, 0x1, P1 ;  /* 0x00000001ff937807 */ /* 0x000fe40000800000 */
[----:B------:R-:W-:-:S02]  /*338d0*/  ISETP.EQ.U32.AND P4, PT, R144, R94, PT ;  /* 0x0000005e9000720c */ /* 0x000fc40003f82070 */
[----:B------:R-:W-:Y:S02]  /*338e0*/  PLOP3.LUT P5, PT, P0, P5, PT, 0xf8, 0x8f ;  /* 0x00000000008f781c */ /* 0x000fe400007abf70 */
[----:B------:R-:W-:Y:S02]  /*338f0*/  IADD3 R147, P0, PT, R147, R94, RZ ;  /* 0x0000005e93937210 */ /* 0x000fe40007f1e0ff */
[-C--:B------:R-:W-:Y:S02]  /*33900*/  ISETP.EQ.AND.EX P4, PT, R113, R95.reuse, !P1, P4 ;  /* 0x0000005f7100720c */ /* 0x080fe40004f82340 */
[----:B------:R-:W-:Y:S01]  /*33910*/  SEL R147, R147, RZ, P5 ;  /* 0x000000ff93937207 */ /* 0x000fe20002800000 */
[----:B------:R-:W-:Y:S01]  /*33920*/  IMAD.X R152, RZ, RZ, R95, P0 ;  /* 0x000000ffff987224 */ /* 0x000fe200000e065f */
[----:B------:R-:W-:Y:S02]  /*33930*/  ISETP.LT.U32.OR.EX P2, PT, R113, R95, P4, P2 ;  /* 0x0000005f7100720c */ /* 0x000fe40002741520 */
[----:B------:R-:W-:-:S02]  /*33940*/  IADD3 R144, P1, PT, R144, -R147, RZ ;  /* 0x8000009390907210 */ /* 0x000fc40007f3e0ff */
[----:B------:R-:W-:Y:S02]  /*33950*/  SEL R150, R96, RZ, P5 ;  /* 0x000000ff60967207 */ /* 0x000fe40002800000 */
[----:B------:R-:W-:Y:S02]  /*33960*/  ISETP.EQ.AND.EX P3, PT, R111, R138, P3, P6 ;  /* 0x0000008a6f00720c */ /* 0x000fe40001f62360 */
[----:B------:R-:W-:Y:S02]  /*33970*/  SEL R147, RZ, 0x1, !P2 ;  /* 0x00000001ff937807 */ /* 0x000fe40005000000 */
[----:B------:R-:W-:Y:S02]  /*33980*/  ISETP.LT.U32.AND P6, PT, R148, R137, PT ;  /* 0x000000899400720c */ /* 0x000fe40003fc1070 */
[----:B------:R-:W-:Y:S02]  /*33990*/  IADD3 R150, P0, PT, -R150, R143, RZ ;  /* 0x0000008f96967210 */ /* 0x000fe40007f1e1ff */
[----:B------:R-:W-:-:S02]  /*339a0*/  IADD3 R143, P2, PT, R147, R98, RZ ;  /* 0x00000062938f7210 */ /* 0x000fc40007f5e0ff */
[----:B------:R-:W-:Y:S02]  /*339b0*/  ISETP.LT.U32.OR.EX P3, PT, R111, R138, P3, P6 ;  /* 0x0000008a6f00720c */ /* 0x000fe40001f61560 */
[----:B------:R-:W-:Y:S02]  /*339c0*/  SEL R147, R97, RZ, P5 ;  /* 0x000000ff61937207 */ /* 0x000fe40002800000 */
[----:B------:R-:W-:Y:S02]  /*339d0*/  SEL R143, R143, RZ, P5 ;  /* 0x000000ff8f8f7207 */ /* 0x000fe40002800000 */
[----:B------:R-:W-:Y:S01]  /*339e0*/  SEL R151, RZ, 0x1, !P3 ;  /* 0x00000001ff977807 */ /* 0x000fe20005800000 */
[----:B------:R-:W-:Y:S01]  /*339f0*/  IMAD.X R147, R112, 0x1, ~R147, P0 ;  /* 0x0000000170937824 */ /* 0x000fe200000e0e93 */
[----:B------:R-:W-:Y:S02]  /*33a00*/  IADD3 R149, P3, PT, R149, R100, RZ ;  /* 0x0000006495957210 */ /* 0x000fe40007f7e0ff */
[----:B------:R-:W-:-:S02]  /*33a10*/  SEL R152, R152, RZ, P5 ;  /* 0x000000ff98987207 */ /* 0x000fc40002800000 */
[----:B------:R-:W-:Y:S01]  /*33a20*/  ISETP.GE.U32.AND P0, PT, R145, R150, PT ;  /* 0x000000969100720c */ /* 0x000fe20003f06070 */
[----:B------:R-:W-:Y:S01]  /*33a30*/  IMAD.X R153, RZ, RZ, R101, P3 ;  /* 0x000000ffff997224 */ /* 0x000fe200018e0665 */
[----:B------:R-:W-:Y:S01]  /*33a40*/  IADD3 R112, P6, PT, -R143, R148, RZ ;  /* 0x000000948f707210 */ /* 0x000fe20007fde1ff */
[----:B------:R-:W-:Y:S01]  /*33a50*/  IMAD.X R148, RZ, RZ, R99, P2 ;  /* 0x000000ffff947224 */ /* 0x000fe200010e0663 */
[----:B------:R-:W-:Y:S02]  /*33a60*/  LOP3.LUT R151, R110, R151, RZ, 0xfc, !PT ;  /* 0x000000976e977212 */ /* 0x000fe400078efcff */
[----:B------:R-:W-:Y:S01]  /*33a70*/  SEL R110, R149, RZ, P5 ;  /* 0x000000ff956e7207 */ /* 0x000fe20002800000 */
[----:B------:R-:W-:Y:S01]  /*33a80*/  IMAD.X R149, R113, 0x1, ~R152, P1 ;  /* 0x0000000171957824 */ /* 0x000fe200008e0e98 */
[----:B------:R-:W-:Y:S02]  /*33a90*/  ISETP.EQ.U32.AND P2, PT, R107, R144, PT ;  /* 0x000000906b00720c */ /* 0x000fe40003f42070 */
[----:B------:R-:W-:-:S02]  /*33aa0*/  ISETP.GE.U32.AND.EX P0, PT, R146, R147, PT, P0 ;  /* 0x000000939200720c */ /* 0x000fc40003f06100 */
[----:B------:R-:W-:Y:S02]  /*33ab0*/  SEL R148, R148, RZ, P5 ;  /* 0x000000ff94947207 */ /* 0x000fe40002800000 */
[----:B------:R-:W-:Y:S02]  /*33ac0*/  ISETP.LT.U32.AND P1, PT, R107, R144, PT ;  /* 0x000000906b00720c */ /* 0x000fe40003f21070 */
[----:B------:R-:W-:Y:S02]  /*33ad0*/  ISETP.EQ.AND.EX P3, PT, R106, R149, !P0, P2 ;  /* 0x000000956a00720c */ /* 0x000fe40004762320 */
[----:B------:R-:W-:Y:S01]  /*33ae0*/  IADD3 R110, P4, PT, -R110, R151, RZ ;  /* 0x000000976e6e7210 */ /* 0x000fe20007f9e1ff */
[----:B------:R-:W-:Y:S01]  /*33af0*/  IMAD.X R151, R111, 0x1, ~R148, P6 ;  /* 0x000000016f977824 */ /* 0x000fe200030e0e94 */
[----:B------:R-:W-:Y:S02]  /*33b00*/  ISETP.EQ.U32.AND P2, PT, R105, R112, PT ;  /* 0x000000706900720c */ /* 0x000fe40003f42070 */
[----:B------:R-:W-:-:S02]  /*33b10*/  ISETP.LT.U32.OR.EX P1, PT, R106, R149, P3, P1 ;  /* 0x000000956a00720c */ /* 0x000fc40001f21510 */
[----:B------:R-:W-:Y:S02]  /*33b20*/  SEL R153, R153, RZ, P5 ;  /* 0x000000ff99997207 */ /* 0x000fe40002800000 */
        /* <DEDUP_REMOVED lines=45> */
.L_x_408:
[----:B------:R-:W-:Y:S05]  /*33e00*/  BSYNC.RECONVERGENT B1 ;  /* 0x0000000000017941 */ /* 0x000fea0003800200 */
.L_x_407:
        /* <DEDUP_REMOVED lines=52> */
.L_x_410:
[----:B------:R-:W-:Y:S05]  /*34150*/  BSYNC.RECONVERGENT B1 ;  /* 0x0000000000017941 */ /* 0x000fea0003800200 */
.L_x_409:
        /* <DEDUP_REMOVED lines=23> */
[----:B------:R-:W-:-:S03]  /*342d0*/  IMAD.WIDE.U32 R102, R141, R130, RZ ;  /* 0x000000828d667225 */ /* 0x000fc600078e00ff */
[----:B------:R-:W-:Y:S01]  /*342e0*/  SEL R149, RZ, 0x1, P0 ;  /* 0x00000001ff957807 */ /* 0x000fe20000000000 */
[-C--:B------:R-:W-:Y:S01]  /*342f0*/  IMAD R108, R138, R131.reuse, RZ ;  /* 0x000000838a6c7224 */ /* 0x080fe200078e02ff */
[----:B------:R-:W-:Y:S01]  /*34300*/  IADD3 R152, P5, PT, R109, R102, RZ ;  /* 0x000000666d987210 */ /* 0x000fe20007fbe0ff */
[----:B------:R-:W-:Y:S02]  /*34310*/  IMAD R151, R141, R134, R106 ;  /* 0x000000868d977224 */ /* 0x000fe400078e026a */
[----:B------:R-:W-:Y:S01]  /*34320*/  IMAD.WIDE.U32 R106, R137, R131, RZ ;  /* 0x00000083896a7225 */ /* 0x000fe200078e00ff */
[----:B------:R-:W-:-:S03]  /*34330*/  ISETP.GE.U32.AND P3, PT, R152, R102, PT ;  /* 0x000000669800720c */ /* 0x000fc60003f66070 */
[----:B------:R-:W-:-:S04]  /*34340*/  IMAD.WIDE.U32.X R104, R140, R135, R104, P1 ;  /* 0x000000878c687225 */ /* 0x000fc800008e0468 */
[----:B------:R-:W-:Y:S01]  /*34350*/  IMAD R109, R137, R135, R108 ;  /* 0x00000087896d7224 */ /* 0x000fe200078e026c */
[----:B------:R-:W-:Y:S01]  /*34360*/  IADD3 R149, P0, P4, R106, R104, R149 ;  /* 0x000000686a957210 */ /* 0x000fe20007c1e095 */
[----:B------:R-:W-:Y:S02]  /*34370*/  IMAD R108, R140, R130, RZ ;  /* 0x000000828c6c7224 */ /* 0x000fe400078e02ff */
[----:B------:R-:W-:Y:S01]  /*34380*/  IMAD.IADD R151, R103, 0x1, R151 ;  /* 0x0000000167977824 */ /* 0x000fe200078e0297 */
[----:B------:R-:W-:Y:S01]  /*34390*/  ISETP.GE.U32.AND P2, PT, R149, R106, PT ;  /* 0x0000006a9500720c */ /* 0x000fe20003f46070 */
[----:B------:R-:W-:-:S04]  /*343a0*/  IMAD.WIDE.U32 R102, R139, R130, RZ ;  /* 0x000000828b667225 */ /* 0x000fc800078e00ff */
[----:B------:R-:W-:Y:S01]  /*343b0*/  IMAD.IADD R142, R107, 0x1, R109 ;  /* 0x000000016b8e7824 */ /* 0x000fe200078e026d */
[----:B------:R-:W-:Y:S01]  /*343c0*/  IADD3 R149, P1, PT, R149, R102, RZ ;  /* 0x0000006695957210 */ /* 0x000fe20007f3e0ff */
[----:B------:R-:W-:Y:S02]  /*343d0*/  IMAD R153, R139, R134, R108 ;  /* 0x000000868b997224 */ /* 0x000fe400078e026c */
[----:B------:R-:W-:Y:S01]  /*343e0*/  IMAD.WIDE.U32 R108, R135, R137, RZ ;  /* 0x00000089876c7225 */ /* 0x000fe200078e00ff */
[----:B------:R-:W-:Y:S02]  /*343f0*/  IADD3.X R107, PT, PT, R142, R105, RZ, P0, P4 ;  /* 0x000000698e6b7210 */ /* 0x000fe400007e84ff */
[----:B------:R-:W-:Y:S01]  /*34400*/  ISETP.GE.U32.AND P0, PT, R149, R102, PT ;  /* 0x000000669500720c */ /* 0x000fe20003f06070 */
[----:B------:R-:W-:Y:S01]  /*34410*/  IMAD.IADD R106, R103, 0x1, R153 ;  /* 0x00000001676a7824 */ /* 0x000fe200078e0299 */
[----:B------:R-:W-:Y:S01]  /*34420*/  ISETP.GE.U32.AND.EX P2, PT, R107, R142, PT, P2 ;  /* 0x0000008e6b00720c */ /* 0x000fe20003f46120 */
[----:B------:R-:W-:-:S03]  /*34430*/  IMAD.WIDE.U32 R104, R131, R137, RZ ;  /* 0x0000008983687225 */ /* 0x000fc600078e00ff */
[----:B------:R-:W-:Y:S01]  /*34440*/  SEL R159, RZ, 0x1, P2 ;  /* 0x00000001ff9f7807 */ /* 0x000fe20001000000 */
        /* <DEDUP_REMOVED lines=9> */
[----:B------:R-:W-:Y:S01]  /*344e0*/  IMAD.MOV.U32 R104, RZ, RZ, R109 ;  /* 0x000000ffff687224 */ /* 0x000fe200078e006d */
[----:B------:R-:W-:Y:S01]  /*344f0*/  ISETP.GE.U32.AND.EX P3, PT, R150, R151, PT, P3 ;  /* 0x000000979600720c */ /* 0x000fe20003f66130 */
[----:B------:R-:W-:Y:S02]  /*34500*/  IMAD.X R157, RZ, RZ, RZ, P6 ;  /* 0x000000ffff9d7224 */ /* 0x000fe400030e06ff */
        /* <DEDUP_REMOVED lines=11> */
[----:B------:R-:W-:Y:S01]  /*345c0*/  ISETP.GE.U32.AND P3, PT, R142, R149, PT ;  /* 0x000000958e00720c */ /* 0x000fe20003f66070 */
[C---:B------:R-:W-:Y:S01]  /*345d0*/  IMAD R149, R141.reuse, R132, R102 ;  /* 0x000000848d957224 */ /* 0x040fe200078e0266 */
[----:B------:R-:W-:Y:S01]  /*345e0*/  IADD3.X R155, PT, PT, R108, R103, RZ, P2, P4 ;  /* 0x000000676c9b7210 */ /* 0x000fe200017e84ff */
[----:B------:R-:W-:Y:S01]  /*345f0*/  IMAD.WIDE.U32 R102, R141, R129, RZ ;  /* 0x000000818d667225 */ /* 0x000fe200078e00ff */
[----:B------:R-:W-:Y:S02]  /*34600*/  ISETP.GE.U32.AND P1, PT, R159, R104, PT ;  /* 0x000000689f00720c */ /* 0x000fe40003f26070 */
[----:B------:R-:W-:Y:S01]  /*34610*/  IADD3.X R156, PT, PT, R107, R157, RZ, P5, P6 ;  /* 0x0000009d6b9c7210 */ /* 0x000fe20002fec4ff */
[----:B------:R-:W-:Y:S01]  /*34620*/  IMAD.IADD R149, R103, 0x1, R149 ;  /* 0x0000000167957824 */ /* 0x000fe200078e0295 */
[----:B------:R-:W-:Y:S01]  /*34630*/  IADD3 R142, P4, PT, R142, R102, RZ ;  /* 0x000000668e8e7210 */ /* 0x000fe20007f9e0ff */
[----:B------:R-:W-:Y:S01]  /*34640*/  IMAD.WIDE.U32 R104, R130, R139, RZ ;  /* 0x0000008b82687225 */ /* 0x000fe200078e00ff */
[----:B------:R-:W-:-:S02]  /*34650*/  ISETP.GE.U32.AND.EX P0, PT, R107, R106, PT, P0 ;  /* 0x0000006a6b00720c */ /* 0x000fc40003f06100 */
[----:B------:R-:W-:Y:S01]  /*34660*/  ISETP.GE.U32.AND P2, PT, R142, R102, PT ;  /* 0x000000668e00720c */ /* 0x000fe20003f46070 */
[----:B------:R-:W-:Y:S01]  /*34670*/  IMAD.WIDE.U32 R102, R134, R139, RZ ;  /* 0x0000008b86667225 */ /* 0x000fe200078e00ff */
[----:B------:R-:W-:Y:S02]  /*34680*/  ISETP.GE.U32.AND.EX P3, PT, R156, R107, PT, P3 ;  /* 0x0000006b9c00720c */ /* 0x000fe40003f66130 */
[----:B------:R-:W-:Y:S01]  /*34690*/  ISETP.GE.U32.AND.EX P1, PT, R155, R108, PT, P1 ;  /* 0x0000006c9b00720c */ /* 0x000fe20003f26110 */
[----:B------:R-:W-:Y:S01]  /*346a0*/  IMAD.WIDE.U32 R106, R134, R137, RZ ;  /* 0x00000089866a7225 */ /* 0x000fe200078e00ff */
[----:B------:R-:W-:Y:S02]  /*346b0*/  SEL R157, RZ, 0x1, P3 ;  /* 0x00000001ff9d7807 */ /* 0x000fe40001800000 */
[----:B------:R-:W-:Y:S01]  /*346c0*/  SEL R153, RZ, 0x1, P1 ;  /* 0x00000001ff997807 */ /* 0x000fe20000800000 */
[----:B------:R-:W-:-:S04]  /*346d0*/  IMAD.WIDE.U32 R102, P6, R140, R130, R102 ;  /* 0x000000828c667225 */ /* 0x000fc800078c0066 */
[----:B------:R-:W-:Y:S01]  /*346e0*/  IMAD.MOV.U32 R104, RZ, RZ, R103 ;  /* 0x000000ffff687224 */ /* 0x000fe200078e0067 */
[----:B------:R-:W-:Y:S01]  /*346f0*/  IADD3 RZ, P5, PT, R105, R102, RZ ;  /* 0x0000006669ff7210 */ /* 0x000fe20007fbe0ff */
[----:B------:R-:W-:Y:S01]  /*34700*/  IMAD.X R105, RZ, RZ, RZ, P6 ;  /* 0x000000ffff697224 */ /* 0x000fe200030e06ff */
[----:B------:R-:W-:Y:S01]  /*34710*/  SEL R102, RZ, 0x1, P0 ;  /* 0x00000001ff667807 */ /* 0x000fe20000000000 */
[----:B------:R-:W-:-:S04]  /*34720*/  IMAD.WIDE.U32 R106, P0, R138, R130, R106 ;  /* 0x000000828a6a7225 */ /* 0x000fc8000780006a */
[----:B------:R-:W-:-:S03]  /*34730*/  IMAD.WIDE.U32.X R104, R140, R134, R104, P5 ;  /* 0x000000868c687225 */ /* 0x000fc600028e0468 */
[----:B------:R-:W-:Y:S01]  /*34740*/  IADD3 R157, P3, P6, R157, R104, R102 ;  /* 0x000000689d9d7210 */ /* 0x000fe20007e7e066 */
[----:B------:R-:W-:-:S05]  /*34750*/  IMAD.WIDE.U32 R102, R130, R137, RZ ;  /* 0x0000008982667225 */ /* 0x000fca00078e00ff */
[----:B------:R-:W-:Y:S01]  /*34760*/  IADD3 RZ, P5, PT, R103, R106, RZ ;  /* 0x0000006a67ff7210 */ /* 0x000fe20007fbe0ff */
[----:B------:R-:W-:Y:S01]  /*34770*/  IMAD.WIDE.U32 R102, R131, R147, RZ ;  /* 0x0000009383667225 */ /* 0x000fe200078e00ff */
[----:B------:R-:W-:-:S03]  /*34780*/  IADD3.X R106, PT, PT, RZ, R105, RZ, P3, P6 ;  /* 0x00000069ff6a7210 */ /* 0x000fc60001fec4ff */
[----:B------:R-:W-:-:S04]  /*34790*/  IMAD.WIDE.U32 R104, R135, R147, RZ ;  /* 0x0000009387687225 */ /* 0x000fc800078e00ff */
[----:B------:R-:W-:-:S04]  /*347a0*/  IMAD.WIDE.U32 R104, P6, R136, R131, R104 ;  /* 0x0000008388687225 */ /* 0x000fc800078c0068 */
[----:B------:R-:W-:Y:S01]  /*347b0*/  IMAD.MOV.U32 R102, RZ, RZ, R105 ;  /* 0x000000ffff667224 */ /* 0x000fe200078e0069 */
[----:B------:R-:W-:Y:S01]  /*347c0*/  IADD3 RZ, P3, PT, R103, R104, RZ ;  /* 0x0000006867ff7210 */ /* 0x000fe20007f7e0ff */
[C---:B------:R-:W-:Y:S02]  /*347d0*/  IMAD R104, R136.reuse, R130, RZ ;  /* 0x0000008288687224 */ /* 0x040fe400078e02ff */
[----:B------:R-:W-:Y:S02]  /*347e0*/  IMAD.X R103, RZ, RZ, RZ, P6 ;  /* 0x000000ffff677224 */ /* 0x000fe400030e06ff */
[----:B------:R-:W-:Y:S02]  /*347f0*/  IMAD R109, R147, R134, R104 ;  /* 0x00000086936d7224 */ /* 0x000fe400078e0268 */
[----:B------:R-:W-:-:S04]  /*34800*/  IMAD.WIDE.U32.X R102, R136, R135, R102, P3 ;  /* 0x0000008788667225 */ /* 0x000fc800018e0466 */
[----:B------:R-:W-:-:S04]  /*34810*/  IMAD.WIDE.U32 R104, R147, R130, RZ ;  /* 0x0000008293687225 */ /* 0x000fc800078e00ff */
[----:B------:R-:W-:Y:S01]  /*34820*/  IMAD.IADD R154, R105, 0x1, R109 ;  /* 0x00000001699a7824 */ /* 0x000fe200078e026d */
[----:B------:R-:W-:Y:S01]  /*34830*/  IADD3 R153, P1, P3, R104, R102, R153 ;  /* 0x0000006668997210 */ /* 0x000fe20007b3e099 */
[----:B------:R-:W-:-:S03]  /*34840*/  IMAD.WIDE.U32 R108, R130, R147, RZ ;  /* 0x00000093826c7225 */ /* 0x000fc600078e00ff */
[----:B------:R-:W-:Y:S01]  /*34850*/  IADD3.X R151, PT, PT, R154, R103, RZ, P1, P3 ;  /* 0x000000679a977210 */ /* 0x000fe20000fe64ff */
[----:B------:R-:W-:-:S04]  /*34860*/  IMAD.WIDE.U32 R102, R134, R147, RZ ;  /* 0x0000009386667225 */ /* 0x000fc800078e00ff */
[----:B------:R-:W-:-:S03]  /*34870*/  IMAD.WIDE.U32 R102, P6, R136, R130, R102 ;  /* 0x0000008288667225 */ /* 0x000fc600078c0066 */
[----:B------:R-:W-:Y:S01]  /*34880*/  IADD3 RZ, P1, PT, R109, R102, RZ ;  /* 0x000000666dff7210 */ /* 0x000fe20007f3e0ff */
[-C--:B------:R-:W-:Y:S02]  /*34890*/  IMAD R102, R138, R130.reuse, RZ ;  /* 0x000000828a667224 */ /* 0x080fe400078e02ff */
[----:B------:R-:W-:-:S04]  /*348a0*/  IMAD.WIDE.U32 R108, R137, R130, RZ ;  /* 0x00000082896c7225 */ /* 0x000fc800078e00ff */
[----:B------:R-:W-:Y:S01]  /*348b0*/  IMAD R105, R137, R134, R102 ;  /* 0x0000008689697224 */ /* 0x000fe200078e0266 */
[----:B------:R-:W-:-:S03]  /*348c0*/  IADD3 R130, P3, PT, R159, R108, RZ ;  /* 0x0000006c9f827210 */ /* 0x000fc60007f7e0ff */
[----:B------:R-:W-:Y:S02]  /*348d0*/  IMAD.IADD R158, R109, 0x1, R105 ;  /* 0x000000016d9e7824 */ /* 0x000fe400078e0269 */
[----:B------:R-:W-:Y:S01]  /*348e0*/  IMAD.X R105, RZ, RZ, RZ, P0 ;  /* 0x000000ffff697224 */ /* 0x000fe200000e06ff */
[----:B------:R-:W-:Y:S01]  /*348f0*/  ISETP.GE.U32.AND P0, PT, R153, R104, PT ;  /* 0x000000689900720c */ /* 0x000fe20003f06070 */
[----:B------:R-:W-:Y:S01]  /*34900*/  IMAD.X R155, R158, 0x1, R155, P3 ;  /* 0x000000019e9b7824 */ /* 0x000fe200018e069b */
[----:B------:R-:W-:Y:S01]  /*34910*/  IADD3 R109, P3, PT, R130, R157, RZ ;  /* 0x0000009d826d7210 */ /* 0x000fe20007f7e0ff */
[----:B------:R-:W-:Y:S01]  /*34920*/  IMAD.MOV.U32 R104, RZ, RZ, R107 ;  /* 0x000000ffff687224 */ /* 0x000fe200078e006b */
[----:B------:R-:W-:-:S03]  /*34930*/  ISETP.GE.U32.AND.EX P0, PT, R151, R154, PT, P0 ;  /* 0x0000009a9700720c */ /* 0x000fc60003f06100 */
[----:B------:R-:W-:Y:S01]  /*34940*/  IMAD.X R102, R155, 0x1, R106, P3 ;  /* 0x000000019b667824 */ /* 0x000fe200018e066a */
[----:B------:R-:W-:Y:S01]  /*34950*/  ISETP.GE.U32.AND P3, PT, R130, R108, PT ;  /* 0x0000006c8200720c */ /* 0x000fe20003f66070 */
[----:B------:R-:W-:-:S03]  /*34960*/  IMAD.WIDE.U32 R106, R132, R141, RZ ;  /* 0x0000008d846a7225 */ /* 0x000fc600078e00ff */
[----:B------:R-:W-:Y:S01]  /*34970*/  ISETP.GE.U32.AND.EX P3, PT, R155, R158, PT, P3 ;  /* 0x0000009e9b00720c */ /* 0x000fe20003f66130 */
[----:B------:R-:W-:-:S04]  /*34980*/  IMAD.WIDE.U32.X R104, R138, R134, R104, P5 ;  /* 0x000000868a687225 */ /* 0x000fc800028e0468 */
[----:B------:R-:W-:Y:S02]  /*34990*/  IMAD.X R108, R149, 0x1, R156, P4 ;  /* 0x00000001956c7824 */ /* 0x000fe400020e069c */
[----:B------:R-:W-:-:S03]  /*349a0*/  IMAD.WIDE.U32 R106, P5, R148, R129, R106 ;  /* 0x00000081946a7225 */ /* 0x000fc600078a006a */
[----:B------:R-:W-:Y:S01]  /*349b0*/  ISETP.GE.U32.AND.EX P2, PT, R108, R149, PT, P2 ;  /* 0x000000956c00720c */ /* 0x000fe20003f46120 */
[----:B------:R-:W-:-:S04]  /*349c0*/  IMAD.WIDE.U32 R156, R129, R141, RZ ;  /* 0x0000008d819c7225 */ /* 0x000fc800078e00ff */
[----:B------:R-:W-:Y:S01]  /*349d0*/  IMAD.MOV.U32 R156, RZ, RZ, R107 ;  /* 0x000000ffff9c7224 */ /* 0x000fe200078e006b */
[----:B------:R-:W-:Y:S01]  /*349e0*/  IADD3 RZ, P4, PT, R157, R106, RZ ;  /* 0x0000006a9dff7210 */ /* 0x000fe20007f9e0ff */
[-C--:B------:R-:W-:Y:S02]  /*349f0*/  IMAD R106, R140, R129.reuse, RZ ;  /* 0x000000818c6a7224 */ /* 0x080fe400078e02ff */
[----:B------:R-:W-:Y:S01]  /*34a00*/  IMAD.X R157, RZ, RZ, RZ, P5 ;  /* 0x000000ffff9d7224 */ /* 0x000fe200028e06ff */
[----:B------:R-:W-:Y:S01]  /*34a10*/  ISETP.GE.U32.AND P5, PT, R109, R130, PT ;  /* 0x000000826d00720c */ /* 0x000fe20003fa6070 */
[CC--:B------:R-:W-:Y:S02]  /*34a20*/  IMAD R149, R139.reuse, R132.reuse, R106 ;  /* 0x000000848b957224 */ /* 0x0c0fe400078e026a */
[----:B------:R-:W-:Y:S01]  /*34a30*/  IMAD.WIDE.U32 R106, R139, R129, RZ ;  /* 0x000000818b6a7225 */ /* 0x000fe200078e00ff */
[----:B------:R-:W-:Y:S02]  /*34a40*/  ISETP.GE.U32.AND.EX P5, PT, R102, R155, PT, P5 ;  /* 0x0000009b6600720c */ /* 0x000fe40003fa6150 */
[----:B------:R-:W-:Y:S01]  /*34a50*/  SEL R155, RZ, 0x1, P3 ;  /* 0x00000001ff9b7807 */ /* 0x000fe20001800000 */
[----:B------:R-:W-:Y:S01]  /*34a60*/  IMAD.WIDE.U32.X R156, R148, R132, R156, P4 ;  /* 0x00000084949c7225 */ /* 0x000fe200020e049c */
[----:B------:R-:W-:-:S03]  /*34a70*/  IADD3 R109, P4, PT, R109, R106, RZ ;  /* 0x0000006a6d6d7210 */ /* 0x000fc60007f9e0ff */
[----:B------:R-:W-:Y:S01]  /*34a80*/  IMAD.IADD R149, R107, 0x1, R149 ;  /* 0x000000016b957824 */ /* 0x000fe200078e0295 */
[----:B------:R-:W-:-:S03]  /*34a90*/  SEL R107, RZ, 0x1, P5 ;  /* 0x00000001ff6b7807 */ /* 0x000fc60002800000 */
[----:B------:R-:W-:Y:S01]  /*34aa0*/  IMAD.X R130, R149, 0x1, R102, P4 ;  /* 0x0000000195827824 */ /* 0x000fe200020e0666 */
[----:B------:R-:W-:-:S04]  /*34ab0*/  SEL R102, RZ, 0x1, P2 ;  /* 0x00000001ff667807 */ /* 0x000fc80001000000 */
[----:B------:R-:W-:Y:S02]  /*34ac0*/  IADD3 R156, P3, P5, R109, R156, R102 ;  /* 0x0000009c6d9c7210 */ /* 0x000fe40007d7e066 */
[----:B------:R-:W-:Y:S02]  /*34ad0*/  IADD3 R102, P2, P4, R107, R104, R155 ;  /* 0x000000686b667210 */ /* 0x000fe40007c5e09b */
[----:B------:R-:W-:Y:S02]  /*34ae0*/  IADD3.X R157, PT, PT, R130, R157, RZ, P3, P5 ;  /* 0x0000009d829d7210 */ /* 0x000fe40001fea4ff */
[----:B------:R-:W-:Y:S01]  /*34af0*/  IADD3.X R158, PT, PT, RZ, R105, RZ, P2, P4 ;  /* 0x00000069ff9e7210 */ /* 0x000fe200017e84ff */
[----:B------:R-:W-:Y:S01]  /*34b00*/  IMAD.WIDE.U32 R104, R132, R139, RZ ;  /* 0x0000008b84687225 */ /* 0x000fe200078e00ff */
[----:B------:R-:W-:-:S03]  /*34b10*/  ISETP.GE.U32.AND P3, PT, R109, R106, PT ;  /* 0x0000006a6d00720c */ /* 0x000fc60003f66070 */
[----:B------:R-:W-:Y:S01]  /*34b20*/  IMAD.WIDE.U32 R106, R129, R139, RZ ;  /* 0x0000008b816a7225 */ /* 0x000fe200078e00ff */
[----:B------:R-:W-:Y:S02]  /*34b30*/  ISETP.GE.U32.AND.EX P4, PT, R130, R149, PT, P3 ;  /* 0x000000958200720c */ /* 0x000fe40003f86130 */
[----:B------:R-:W-:Y:S01]  /*34b40*/  ISETP.GE.U32.AND P3, PT, R156, R109, PT ;  /* 0x0000006d9c00720c */ /* 0x000fe20003f66070 */
[----:B------:R-:W-:-:S03]  /*34b50*/  IMAD.WIDE.U32 R104, P2, R140, R129, R104 ;  /* 0x000000818c687225 */ /* 0x000fc60007840068 */
[----:B------:R-:W-:Y:S02]  /*34b60*/  ISETP.GE.U32.AND.EX P3, PT, R157, R130, PT, P3 ;  /* 0x000000829d00720c */ /* 0x000fe40003f66130 */
[----:B------:R-:W-:Y:S01]  /*34b70*/  IADD3 RZ, P5, PT, R107, R104, RZ ;  /* 0x000000686bff7210 */ /* 0x000fe20007fbe0ff */
[-C--:B------:R-:W-:Y:S02]  /*34b80*/  IMAD R104, R148, R128.reuse, RZ ;  /* 0x0000008094687224 */ /* 0x080fe400078e02ff */
[----:B------:R-:W-:-:S04]  /*34b90*/  IMAD.WIDE.U32 R106, R141, R128, RZ ;  /* 0x000000808d6a7225 */ /* 0x000fc800078e00ff */
[----:B------:R-:W-:Y:S01]  /*34ba0*/  IMAD R149, R141, R133, R104 ;  /* 0x000000858d957224 */ /* 0x000fe200078e0268 */
[----:B------:R-:W-:Y:S02]  /*34bb0*/  SEL R104, RZ, 0x1, P4 ;  /* 0x00000001ff687807 */ /* 0x000fe40002000000 */
[-C--:B------:R-:W-:Y:S01]  /*34bc0*/  IADD3 R109, P4, PT, R156, R106.reuse, RZ ;  /* 0x0000006a9c6d7210 */ /* 0x080fe20007f9e0ff */
[----:B------:R-:W-:Y:S02]  /*34bd0*/  IMAD.IADD R156, R107, 0x1, R149 ;  /* 0x000000016b9c7824 */ /* 0x000fe400078e0295 */
[----:B------:R-:W-:Y:S01]  /*34be0*/  IMAD.X R107, RZ, RZ, RZ, P2 ;  /* 0x000000ffff6b7224 */ /* 0x000fe200010e06ff */
[----:B------:R-:W-:Y:S01]  /*34bf0*/  ISETP.GE.U32.AND P2, PT, R109, R106, PT ;  /* 0x0000006a6d00720c */ /* 0x000fe20003f46070 */
[----:B------:R-:W-:Y:S01]  /*34c00*/  IMAD.MOV.U32 R106, RZ, RZ, R105 ;  /* 0x000000ffff6a7224 */ /* 0x000fe200078e0069 */
[----:B------:R-:W-:-:S03]  /*34c10*/  SEL R105, RZ, 0x1, P3 ;  /* 0x00000001ff697807 */ /* 0x000fc60001800000 */
[----:B------:R-:W-:-:S03]  /*34c20*/  IMAD.WIDE.U32.X R106, R140, R132, R106, P5 ;  /* 0x000000848c6a7225 */ /* 0x000fc600028e046a */
[----:B------:R-:W-:Y:S01]  /*34c30*/  IADD3 R130, P3, P5, R105, R106, R104 ;  /* 0x0000006a69827210 */ /* 0x000fe20007d7e068 */
[----:B------:R-:W-:Y:S01]  /*34c40*/  IMAD.X R105, RZ, RZ, RZ, P6 ;  /* 0x000000ffff697224 */ /* 0x000fe200030e06ff */
[----:B------:R-:W-:Y:S01]  /*34c50*/  IADD3 R155, P6, PT, R153, R102, RZ ;  /* 0x00000066999b7210 */ /* 0x000fe20007fde0ff */
[----:B------:R-:W-:Y:S01]  /*34c60*/  IMAD R102, R138, R129, RZ ;  /* 0x000000818a667224 */ /* 0x000fe200078e02ff */
[----:B------:R-:W-:Y:S01]  /*34c70*/  IADD3.X R149, PT, PT, RZ, R107, RZ, P3, P5 ;  /* 0x0000006bff957210 */ /* 0x000fe20001fea4ff */
[----:B------:R-:W-:Y:S02]  /*34c80*/  IMAD.MOV.U32 R104, RZ, RZ, R103 ;  /* 0x000000ffff687224 */ /* 0x000fe400078e0067 */
[C---:B------:R-:W-:Y:S02]  /*34c90*/  IMAD R107, R137.reuse, R132, R102 ;  /* 0x00000084896b7224 */ /* 0x040fe400078e0266 */
[----:B------:R-:W-:-:S04]  /*34ca0*/  IMAD.WIDE.U32 R102, R137, R129, RZ ;  /* 0x0000008189667225 */ /* 0x000fc800078e00ff */
[----:B------:R-:W-:Y:S01]  /*34cb0*/  IMAD.WIDE.U32.X R104, R136, R134, R104, P1 ;  /* 0x0000008688687225 */ /* 0x000fe200008e0468 */
[C---:B------:R-:W-:Y:S02]  /*34cc0*/  ISETP.GE.U32.AND P1, PT, R155.reuse, R153, PT ;  /* 0x000000999b00720c */ /* 0x040fe40003f26070 */
[-C--:B------:R-:W-:Y:S01]  /*34cd0*/  IADD3 R155, P5, PT, R155, R102.reuse, RZ ;  /* 0x000000669b9b7210 */ /* 0x080fe20007fbe0ff */
[----:B------:R-:W-:Y:S02]  /*34ce0*/  IMAD.IADD R134, R103, 0x1, R107 ;  /* 0x0000000167867824 */ /* 0x000fe400078e026b */
[----:B------:R-:W-:Y:S01]  /*34cf0*/  IMAD.X R158, R151, 0x1, R158, P6 ;  /* 0x00000001979e7824 */ /* 0x000fe200030e069e */
[----:B------:R-:W-:Y:S01]  /*34d00*/  ISETP.GE.U32.AND P3, PT, R155, R102, PT ;  /* 0x000000669b00720c */ /* 0x000fe20003f66070 */
[----:B------:R-:W-:-:S03]  /*34d10*/  IMAD.WIDE.U32 R102, R132, R137, RZ ;  /* 0x0000008984667225 */ /* 0x000fc600078e00ff */
[----:B------:R-:W-:Y:S01]  /*34d20*/  ISETP.GE.U32.AND.EX P1, PT, R158, R151, PT, P1 ;  /* 0x000000979e00720c */ /* 0x000fe20003f26110 */
[----:B------:R-:W-:Y:S01]  /*34d30*/  IMAD.WIDE.U32 R106, R129, R137, RZ ;  /* 0x00000089816a7225 */ /* 0x000fe200078e00ff */
[----:B------:R-:W-:Y:S02]  /*34d40*/  SEL R106, RZ, 0x1, P0 ;  /* 0x00000001ff6a7807 */ /* 0x000fe40000000000 */
[----:B------:R-:W-:Y:S01]  /*34d50*/  SEL R151, RZ, 0x1, P1 ;  /* 0x00000001ff977807 */ /* 0x000fe20000800000 */
[----:B------:R-:W-:Y:S01]  /*34d60*/  IMAD.WIDE.U32 R102, P6, R138, R129, R102 ;  /* 0x000000818a667225 */ /* 0x000fe200078c0066 */
[----:B------:R-:W-:Y:S02]  /*34d70*/  IADD3 R153, P1, PT, R155, R130, RZ ;  /* 0x000000829b997210 */ /* 0x000fe40007f3e0ff */
[----:B------:R-:W-:Y:S01]  /*34d80*/  IADD3 RZ, P0, PT, R107, R102, RZ ;  /* 0x000000666bff7210 */ /* 0x000fe20007f1e0ff */
[----:B------:R-:W-:Y:S01]  /*34d90*/  IMAD.X R102, R134, 0x1, R158, P5 ;  /* 0x0000000186667824 */ /* 0x000fe200028e069e */
[----:B------:R-:W-:Y:S01]  /*34da0*/  ISETP.GE.U32.AND P5, PT, R153, R155, PT ;  /* 0x0000009b9900720c */ /* 0x000fe20003fa6070 */
[----:B------:R-:W-:-:S02]  /*34db0*/  IMAD.X R107, RZ, RZ, RZ, P6 ;  /* 0x000000ffff6b7224 */ /* 0x000fc400030e06ff */
[C---:B------:R-:W-:Y:S01]  /*34dc0*/  IMAD.X R149, R102.reuse, 0x1, R149, P1 ;  /* 0x0000000166957824 */ /* 0x040fe200008e0695 */
[----:B------:R-:W-:Y:S01]  /*34dd0*/  IADD3 R130, P6, P1, R151, R104, R106 ;  /* 0x0000006897827210 */ /* 0x000fe200079de06a */
[----:B------:R-:W-:Y:S01]  /*34de0*/  IMAD.MOV.U32 R106, RZ, RZ, R103 ;  /* 0x000000ffff6a7224 */ /* 0x000fe200078e0067 */
[----:B------:R-:W-:Y:S01]  /*34df0*/  ISETP.GE.U32.AND.EX P3, PT, R102, R134, PT, P3 ;  /* 0x000000866600720c */ /* 0x000fe20003f66130 */
[----:B------:R-:W-:Y:S01]  /*34e00*/  IMAD.WIDE.U32 R154, R129, R147, RZ ;  /* 0x00000093819a7225 */ /* 0x000fe200078e00ff */
[----:B------:R-:W-:Y:S02]  /*34e10*/  ISETP.GE.U32.AND.EX P5, PT, R149, R102, PT, P5 ;  /* 0x000000669500720c */ /* 0x000fe40003fa6150 */
[----:B------:R-:W-:Y:S01]  /*34e20*/  SEL R134, RZ, 0x1, P3 ;  /* 0x00000001ff867807 */ /* 0x000fe20001800000 */
[----:B------:R-:W-:Y:S01]  /*34e30*/  IMAD.WIDE.U32.X R106, R138, R132, R106, P0 ;  /* 0x000000848a6a7225 */ /* 0x000fe200000e046a */
[----:B------:R-:W-:Y:S02]  /*34e40*/  SEL R103, RZ, 0x1, P5 ;  /* 0x00000001ff677807 */ /* 0x000fe40002800000 */
[----:B------:R-:W-:Y:S01]  /*34e50*/  IADD3.X R151, PT, PT, RZ, R105, RZ, P6, P1 ;  /* 0x00000069ff977210 */ /* 0x000fe200037e24ff */
[----:B------:R-:W-:Y:S01]  /*34e60*/  IMAD.WIDE.U32 R104, R128, R139, RZ ;  /* 0x0000008b80687225 */ /* 0x000fe200078e00ff */
[----:B------:R-:W-:-:S03]  /*34e70*/  IADD3 R134, P0, P1, R103, R106, R134 ;  /* 0x0000006a67867210 */ /* 0x000fc6000791e086 */
[----:B------:R-:W-:-:S04]  /*34e80*/  IMAD.WIDE.U32 R102, R133, R139, RZ ;  /* 0x0000008b85667225 */ /* 0x000fc800078e00ff */
[CC--:B------:R-:W-:Y:S02]  /*34e90*/  IMAD R104, R140.reuse, R128.reuse, RZ ;  /* 0x000000808c687224 */ /* 0x0c0fe400078e02ff */
[----:B------:R-:W-:-:S03]  /*34ea0*/  IMAD.WIDE.U32 R102, P6, R140, R128, R102 ;  /* 0x000000808c667225 */ /* 0x000fc600078c0066 */
[----:B------:R-:W-:Y:S02]  /*34eb0*/  IADD3 RZ, P5, PT, R105, R102, RZ ;  /* 0x0000006669ff7210 */ /* 0x000fe40007fbe0ff */
[----:B------:R-:W-:Y:S01]  /*34ec0*/  IADD3.X R102, PT, PT, RZ, R107, RZ, P0, P1 ;  /* 0x0000006bff667210 */ /* 0x000fe200007e24ff */
[C---:B------:R-:W-:Y:S02]  /*34ed0*/  IMAD R107, R139.reuse, R133, R104 ;  /* 0x000000858b6b7224 */ /* 0x040fe400078e0268 */
[----:B------:R-:W-:-:S04]  /*34ee0*/  IMAD.WIDE.U32 R104, R139, R128, RZ ;  /* 0x000000808b687225 */ /* 0x000fc800078e00ff */
[----:B------:R-:W-:Y:S01]  /*34ef0*/  IMAD.IADD R158, R105, 0x1, R107 ;  /* 0x00000001699e7824 */ /* 0x000fe200078e026b */
[----:B------:R-:W-:Y:S01]  /*34f00*/  IADD3 R139, P1, PT, R153, R104, RZ ;  /* 0x00000068998b7210 */ /* 0x000fe20007f3e0ff */
[----:B------:R-:W-:-:S03]  /*34f10*/  IMAD.WIDE.U32 R106, R132, R147, RZ ;  /* 0x00000093846a7225 */ /* 0x000fc600078e00ff */
[----:B------:R-:W-:Y:S01]  /*34f20*/  ISETP.GE.U32.AND P0, PT, R139, R104, PT ;  /* 0x000000688b00720c */ /* 0x000fe20003f06070 */
[----:B------:R-:W-:Y:S02]  /*34f30*/  IMAD.X R153, R156, 0x1, R157, P4 ;  /* 0x000000019c997824 */ /* 0x000fe400020e069d */
[----:B------:R-:W-:-:S03]  /*34f40*/  IMAD.WIDE.U32 R106, P3, R136, R129, R106 ;  /* 0x00000081886a7225 */ /* 0x000fc6000786006a */
[----:B------:R-:W-:Y:S01]  /*34f50*/  ISETP.GE.U32.AND.EX P2, PT, R153, R156, PT, P2 ;  /* 0x0000009c9900720c */ /* 0x000fe20003f46120 */
        /* <DEDUP_REMOVED lines=9> */
[----:B------:R-:W-:Y:S02]  /*34ff0*/  IMAD R106, R136, R129, RZ ;  /* 0x00000081886a7224 */ /* 0x000fe400078e02ff */
[----:B------:R-:W-:Y:S02]  /*35000*/  IMAD.MOV.U32 R156, RZ, RZ, R107 ;  /* 0x000000ffff9c7224 */ /* 0x000fe400078e006b */
[----:B------:R-:W-:Y:S01]  /*35010*/  IMAD R159, R147, R132, R106 ;  /* 0x00000084939f7224 */ /* 0x000fe200078e026a */
[----:B------:R-:W-:Y:S01]  /*35020*/  SEL R132, RZ, 0x1, P2 ;  /* 0x00000001ff847807 */ /* 0x000fe20001000000 */
[----:B------:R-:W-:-:S04]  /*35030*/  IMAD.WIDE.U32.X R156, R148, R133, R156, P4 ;  /* 0x00000085949c7225 */ /* 0x000fc800020e049c */
[----:B------:R-:W-:-:S04]  /*35040*/  IMAD.WIDE.U32 R154, R147, R129, RZ ;  /* 0x00000081939a7225 */ /* 0x000fc800078e00ff */
[----:B------:R-:W-:Y:S01]  /*35050*/  IMAD.X R149, R158, 0x1, R149, P1 ;  /* 0x000000019e957824 */ /* 0x000fe200008e0695 */
[----:B------:R-:W-:Y:S01]  /*35060*/  IADD3 R107, P1, P4, R139, R156, R132 ;  /* 0x0000009c8b6b7210 */ /* 0x000fe20007c3e084 */
[----:B------:R-:W-:Y:S01]  /*35070*/  IMAD.IADD R106, R155, 0x1, R159 ;  /* 0x000000019b6a7824 */ /* 0x000fe200078e029f */
[-C--:B------:R-:W-:Y:S01]  /*35080*/  IADD3 R129, P2, PT, R130, R154.reuse, RZ ;  /* 0x0000009a82817210 */ /* 0x080fe20007f5e0ff */
[----:B------:R-:W-:Y:S01]  /*35090*/  IMAD.X R159, RZ, RZ, RZ, P6 ;  /* 0x000000ffff9f7224 */ /* 0x000fe200030e06ff */
[----:B------:R-:W-:Y:S01]  /*350a0*/  IADD3.X R130, PT, PT, R149, R157, RZ, P1, P4 ;  /* 0x0000009d95827210 */ /* 0x000fe20000fe84ff */
[----:B------:R-:W-:Y:S01]  /*350b0*/  IMAD.WIDE.U32 R156, R128, R137, RZ ;  /* 0x00000089809c7225 */ /* 0x000fe200078e00ff */
[----:B------:R-:W-:Y:S02]  /*350c0*/  ISETP.GE.U32.AND P3, PT, R129, R154, PT ;  /* 0x0000009a8100720c */ /* 0x000fe40003f66070 */
[----:B------:R-:W-:Y:S01]  /*350d0*/  ISETP.GE.U32.AND P1, PT, R107, R139, PT ;  /* 0x0000008b6b00720c */ /* 0x000fe20003f26070 */
[----:B------:R-:W-:Y:S01]  /*350e0*/  IMAD.WIDE.U32 R154, R133, R137, RZ ;  /* 0x00000089859a7225 */ /* 0x000fe200078e00ff */
[----:B------:R-:W-:-:S02]  /*350f0*/  ISETP.GE.U32.AND.EX P0, PT, R149, R158, PT, P0 ;  /* 0x0000009e9500720c */ /* 0x000fc40003f06100 */
[----:B------:R-:W-:Y:S01]  /*35100*/  ISETP.GE.U32.AND.EX P1, PT, R130, R149, PT, P1 ;  /* 0x000000958200720c */ /* 0x000fe20003f26110 */
[----:B------:R-:W-:Y:S01]  /*35110*/  IMAD.MOV.U32 R158, RZ, RZ, R103 ;  /* 0x000000ffff9e7224 */ /* 0x000fe200078e0067 */
[----:B------:R-:W-:Y:S01]  /*35120*/  SEL R132, RZ, 0x1, P0 ;  /* 0x00000001ff847807 */ /* 0x000fe20000000000 */
[----:B------:R-:W-:Y:S01]  /*35130*/  IMAD.WIDE.U32 R154, P4, R138, R128, R154 ;  /* 0x000000808a9a7225 */ /* 0x000fe2000788009a */
[----:B------:R-:W-:-:S03]  /*35140*/  SEL R103, RZ, 0x1, P1 ;  /* 0x00000001ff677807 */ /* 0x000fc60000800000 */
[----:B------:R-:W-:Y:S01]  /*35150*/  IMAD.WIDE.U32.X R158, R140, R133, R158, P5 ;  /* 0x000000858c9e7225 */ /* 0x000fe200028e049e */
[----:B------:R-:W-:-:S03]  /*35160*/  IADD3 RZ, P6, PT, R157, R154, RZ ;  /* 0x0000009a9dff7210 */ /* 0x000fc60007fde0ff */
[----:B------:R-:W-:Y:S01]  /*35170*/  IMAD.WIDE.U32 R156, R137, R128, RZ ;  /* 0x00000080899c7225 */ /* 0x000fe200078e00ff */
[----:B------:R-:W-:Y:S02]  /*35180*/  IADD3 R132, P0, P5, R103, R158, R132 ;  /* 0x0000009e67847210 */ /* 0x000fe40007d1e084 */
[----:B------:R-:W-:Y:S01]  /*35190*/  IADD3 R103, P1, PT, R129, R134, RZ ;  /* 0x0000008681677210 */ /* 0x000fe20007f3e0ff */
[----:B------:R-:W-:Y:S01]  /*351a0*/  IMAD R140, R138, R128, RZ ;  /* 0x000000808a8c7224 */ /* 0x000fe200078e02ff */
[----:B------:R-:W-:Y:S01]  /*351b0*/  IADD3.X R134, PT, PT, RZ, R159, RZ, P0, P5 ;  /* 0x0000009fff867210 */ /* 0x000fe200007ea4ff */
[----:B------:R-:W-:Y:S01]  /*351c0*/  IMAD.X R151, R106, 0x1, R151, P2 ;  /* 0x000000016a977824 */ /* 0x000fe200010e0697 */
[----:B------:R-:W-:Y:S01]  /*351d0*/  ISETP.GE.U32.AND P0, PT, R103, R129, PT ;  /* 0x000000816700720c */ /* 0x000fe20003f06070 */
[----:B------:R-:W-:Y:S01]  /*351e0*/  IMAD R139, R137, R133, R140 ;  /* 0x00000085898b7224 */ /* 0x000fe200078e028c */
[----:B------:R-:W-:Y:S01]  /*351f0*/  IADD3 R129, P5, PT, R103, R156, RZ ;  /* 0x0000009c67817210 */ /* 0x000fe20007fbe0ff */
[----:B------:R-:W-:Y:S01]  /*35200*/  IMAD R148, R148, R131, RZ ;  /* 0x0000008394947224 */ /* 0x000fe200078e02ff */
[----:B------:R-:W-:Y:S01]  /*35210*/  ISETP.GE.U32.AND.EX P3, PT, R151, R106, PT, P3 ;  /* 0x0000006a9700720c */ /* 0x000fe20003f66130 */
[----:B------:R-:W-:Y:S01]  /*35220*/  IMAD.IADD R137, R157, 0x1, R139 ;  /* 0x000000019d897824 */ /* 0x000fe200078e028b */
[----:B------:R-:W-:Y:S01]  /*35230*/  ISETP.GE.U32.AND P2, PT, R129, R156, PT ;  /* 0x0000009c8100720c */ /* 0x000fe20003f46070 */
[----:B------:R-:W-:Y:S01]  /*35240*/  IMAD.WIDE.U32 R156, R133, R147, RZ ;  /* 0x00000093859c7225 */ /* 0x000fe200078e00ff */
[----:B------:R-:W-:-:S03]  /*35250*/  SEL R139, RZ, 0x1, P3 ;  /* 0x00000001ff8b7807 */ /* 0x000fc60001800000 */
[----:B------:R-:W-:Y:S02]  /*35260*/  IMAD.X R106, R151, 0x1, R102, P1 ;  /* 0x00000001976a7824 */ /* 0x000fe400008e0666 */
[----:B------:R-:W-:-:S03]  /*35270*/  IMAD.WIDE.U32 R156, P3, R136, R128, R156 ;  /* 0x00000080889c7225 */ /* 0x000fc6000786009c */
[----:B------:R-:W-:Y:S01]  /*35280*/  ISETP.GE.U32.AND.EX P0, PT, R106, R151, PT, P0 ;  /* 0x000000976a00720c */ /* 0x000fe20003f06100 */
[----:B------:R-:W-:-:S04]  /*35290*/  IMAD.WIDE.U32 R102, R128, R147, RZ ;  /* 0x0000009380667225 */ /* 0x000fc800078e00ff */
[----:B------:R-:W-:Y:S01]  /*352a0*/  IMAD.X R151, R137, 0x1, R106, P5 ;  /* 0x0000000189977824 */ /* 0x000fe200028e066a */
[----:B------:R-:W-:Y:S01]  /*352b0*/  IADD3 RZ, P1, PT, R103, R156, RZ ;  /* 0x0000009c67ff7210 */ /* 0x000fe20007f3e0ff */
[----:B------:R-:W-:-:S03]  /*352c0*/  IMAD.WIDE.U32 R102, R130, 0x3d1, RZ ;  /* 0x000003d182667825 */ /* 0x000fc600078e00ff */
[----:B------:R-:W-:Y:S01]  /*352d0*/  ISETP.GE.U32.AND.EX P2, PT, R151, R137, PT, P2 ;  /* 0x000000899700720c */ /* 0x000fe20003f46120 */
[----:B------:R-:W-:-:S04]  /*352e0*/  IMAD.WIDE.U32 R158, R107, 0x3d1, RZ ;  /* 0x000003d16b9e7825 */ /* 0x000fc800078e00ff */
[----:B------:R-:W-:-:S04]  /*352f0*/  IMAD.WIDE.U32 R102, P5, RZ, R107, R102 ;  /* 0x0000006bff667225 */ /* 0x000fc800078a0066 */
[----:B------:R-:W-:Y:S02]  /*35300*/  IMAD.MOV.U32 R106, RZ, RZ, RZ ;  /* 0x000000ffff6a7224 */ /* 0x000fe400078e00ff */
[----:B------:R-:W-:Y:S02]  /*35310*/  IMAD R135, R141, R135, R148 ;  /* 0x000000878d877224 */ /* 0x000fe400078e0294 */
[----:B------:R-:W-:Y:S01]  /*35320*/  IMAD.X R149, RZ, RZ, RZ, P4 ;  /* 0x000000ffff957224 */ /* 0x000fe200020e06ff */
[----:B------:R-:W-:Y:S01]  /*35330*/  IADD3 RZ, P4, PT, R159, R102, RZ ;  /* 0x000000669fff7210 */ /* 0x000fe20007f9e0ff */
[----:B------:R-:W-:Y:S02]  /*35340*/  IMAD.MOV.U32 R148, RZ, RZ, R155 ;  /* 0x000000ffff947224 */ /* 0x000fe400078e009b */
[----:B------:R-:W-:-:S04]  /*35350*/  IMAD.WIDE.U32 R158, R107, 0x3d1, R106 ;  /* 0x000003d16b9e7825 */ /* 0x000fc800078e006a */
[----:B------:R-:W-:Y:S01]  /*35360*/  IMAD.WIDE.U32.X R148, R138, R133, R148, P6 ;  /* 0x000000858a947225 */ /* 0x000fe200030e0494 */
[----:B------:R-:W-:Y:S02]  /*35370*/  IADD3 R132, P6, PT, R129, R132, RZ ;  /* 0x0000008481847210 */ /* 0x000fe40007fde0ff */
[----:B------:R-:W-:Y:S01]  /*35380*/  SEL R138, RZ, 0x1, P2 ;  /* 0x00000001ff8a7807 */ /* 0x000fe20001000000 */
[----:B------:R-:W-:Y:S02]  /*35390*/  IMAD.IADD R159, R102, 0x1, R159 ;  /* 0x00000001669f7824 */ /* 0x000fe400078e029f */
[----:B------:R-:W-:Y:S01]  /*353a0*/  IMAD.X R155, RZ, RZ, RZ, P3 ;  /* 0x000000ffff9b7224 */ /* 0x000fe200018e06ff */
[----:B------:R-:W-:Y:S01]  /*353b0*/  ISETP.GE.U32.AND P3, PT, R132, R129, PT ;  /* 0x000000818400720c */ /* 0x000fe20003f66070 */
[----:B------:R-:W-:Y:S02]  /*353c0*/  IMAD.MOV.U32 R154, RZ, RZ, R157 ;  /* 0x000000ffff9a7224 */ /* 0x000fe400078e009d */
[----:B------:R-:W-:-:S02]  /*353d0*/  IMAD.X R102, R151, 0x1, R134, P6 ;  /* 0x0000000197667824 */ /* 0x000fc400030e0686 */
[----:B------:R-:W-:Y:S01]  /*353e0*/  IMAD.WIDE.U32 R140, R141, R131, R158 ;  /* 0x000000838d8c7225 */ /* 0x000fe200078e009e */
[----:B------:R-:W-:Y:S02]  /*353f0*/  SEL R131, RZ, 0x1, P0 ;  /* 0x00000001ff837807 */ /* 0x000fe40000000000 */
[----:B------:R-:W-:Y:S01]  /*35400*/  ISETP.GE.U32.AND.EX P3, PT, R102, R151, PT, P3 ;  /* 0x000000976600720c */ /* 0x000fe20003f66130 */
[----:B------:R-:W-:Y:S01]  /*35410*/  IMAD.WIDE.U32.X R154, R136, R133, R154, P1 ;  /* 0x00000085889a7225 */ /* 0x000fe200008e049a */
[----:B------:R-:W-:-:S03]  /*35420*/  IADD3 R131, P0, P1, R131, R104, R139 ;  /* 0x0000006883837210 */ /* 0x000fc6000791e08b */
[-C--:B------:R-:W-:Y:S01]  /*35430*/  IMAD R136, R136, R128.reuse, RZ ;  /* 0x0000008088887224 */ /* 0x080fe200078e02ff */
[----:B------:R-:W-:Y:S01]  /*35440*/  IADD3.X R134, PT, PT, RZ, R105, RZ, P0, P1 ;  /* 0x00000069ff867210 */ /* 0x000fe200007e24ff */
[C---:B------:R-:W-:Y:S01]  /*35450*/  IMAD.WIDE.U32 R128, R147.reuse, R128, RZ ;  /* 0x0000008093807225 */ /* 0x040fe200078e00ff */
[----:B------:R-:W-:Y:S02]  /*35460*/  ISETP.GE.U32.AND P0, PT, R158, RZ, PT ;  /* 0x000000ff9e00720c */ /* 0x000fe40003f06070 */
[----:B------:R-:W-:Y:S01]  /*35470*/  ISETP.GE.U32.AND P1, PT, R140, R158, PT ;  /* 0x0000009e8c00720c */ /* 0x000fe20003f26070 */
[----:B------:R-:W-:Y:S01]  /*35480*/  IMAD R139, R147, R133, R136 ;  /* 0x00000085938b7224 */ /* 0x000fe200078e0288 */
[----:B------:R-:W-:Y:S01]  /*35490*/  SEL R133, RZ, 0x1, P3 ;  /* 0x00000001ff857807 */ /* 0x000fe20001800000 */
[----:B------:R-:W-:Y:S01]  /*354a0*/  IMAD.X R105, RZ, RZ, RZ, P5 ;  /* 0x000000ffff697224 */ /* 0x000fe200028e06ff */
[----:B------:R-:W-:Y:S01]  /*354b0*/  IADD3 R131, P2, PT, R131, R128, RZ ;  /* 0x0000008083837210 */ /* 0x000fe20007f5e0ff */
[----:B------:R-:W-:Y:S01]  /*354c0*/  IMAD.MOV.U32 R104, RZ, RZ, R103 ;  /* 0x000000ffff687224 */ /* 0x000fe200078e0067 */
[----:B------:R-:W-:Y:S01]  /*354d0*/  IADD3 R138, P3, P6, R133, R148, R138 ;  /* 0x00000094858a7210 */ /* 0x000fe20007e7e08a */
[----:B------:R-:W-:Y:S01]  /*354e0*/  IMAD.IADD R133, R129, 0x1, R139 ;  /* 0x0000000181857824 */ /* 0x000fe200078e028b */
[----:B------:R-:W-:Y:S01]  /*354f0*/  ISETP.GE.U32.AND P5, PT, R131, R128, PT ;  /* 0x000000808300720c */ /* 0x000fe20003fa6070 */
[----:B------:R-:W-:Y:S01]  /*35500*/  IMAD.WIDE.U32 R128, R102, 0x3d1, RZ ;  /* 0x000003d166807825 */ /* 0x000fe200078e00ff */
[----:B------:R-:W-:-:S02]  /*35510*/  IADD3.X R103, PT, PT, RZ, R149, RZ, P3, P6 ;  /* 0x00000095ff677210 */ /* 0x000fc40001fec4ff */
[----:B------:R-:W-:Y:S01]  /*35520*/  ISETP.GE.U32.AND.EX P0, PT, R159, R107, PT, P0 ;  /* 0x0000006b9f00720c */ /* 0x000fe20003f06100 */
[----:B------:R-:W-:-:S04]  /*35530*/  IMAD.WIDE.U32.X R104, RZ, R130, R104, P4 ;  /* 0x00000082ff687225 */ /* 0x000fc800020e0468 */
[----:B------:R-:W-:-:S04]  /*35540*/  IMAD.WIDE.U32 R136, R132, 0x3d1, RZ ;  /* 0x000003d184887825 */ /* 0x000fc800078e00ff */
[----:B------:R-:W-:Y:S01]  /*35550*/  IMAD.X R134, R133, 0x1, R134, P2 ;  /* 0x0000000185867824 */ /* 0x000fe200010e0686 */
[----:B------:R-:W-:Y:S01]  /*35560*/  IADD3 R138, P2, PT, R131, R138, RZ ;  /* 0x0000008a838a7210 */ /* 0x000fe20007f5e0ff */
[----:B------:R-:W-:Y:S01]  /*35570*/  IMAD.WIDE.U32 R128, P6, RZ, R132, R128 ;  /* 0x00000084ff807225 */ /* 0x000fe200078c0080 */
[-C--:B------:R-:W-:Y:S02]  /*35580*/  IADD3 R139, P3, PT, R104, R136.reuse, RZ ;  /* 0x00000088688b7210 */ /* 0x080fe40007f7e0ff */
[C---:B------:R-:W-:Y:S01]  /*35590*/  ISETP.GE.U32.AND.EX P5, PT, R134.reuse, R133, PT, P5 ;  /* 0x000000858600720c */ /* 0x040fe20003fa6150 */
[----:B------:R-:W-:Y:S01]  /*355a0*/  IMAD.X R103, R134, 0x1, R103, P2 ;  /* 0x0000000186677824 */ /* 0x000fe200010e0667 */
[----:B------:R-:W-:Y:S01]  /*355b0*/  ISETP.GE.U32.AND P2, PT, R139, R136, PT ;  /* 0x000000888b00720c */ /* 0x000fe20003f46070 */
[----:B------:R-:W-:Y:S01]  /*355c0*/  IMAD.IADD R158, R141, 0x1, R135 ;  /* 0x000000018d9e7824 */ /* 0x000fe200078e0287 */
[----:B------:R-:W-:Y:S01]  /*355d0*/  IADD3 R136, P4, PT, R137, R128, RZ ;  /* 0x0000008089887210 */ /* 0x000fe20007f9e0ff */
[----:B------:R-:W-:-:S02]  /*355e0*/  IMAD.X R107, RZ, RZ, RZ, P6 ;  /* 0x000000ffff6b7224 */ /* 0x000fc400030e06ff */
[----:B------:R-:W-:Y:S01]  /*355f0*/  IMAD.MOV.U32 R106, RZ, RZ, R129 ;  /* 0x000000ffff6a7224 */ /* 0x000fe200078e0081 */
[----:B------:R-:W-:Y:S01]  /*35600*/  ISETP.GE.U32.AND.EX P1, PT, R158, R159, PT, P1 ;  /* 0x0000009f9e00720c */ /* 0x000fe20003f26110 */
[----:B------:R-:W-:Y:S02]  /*35610*/  IMAD.X R141, R136, 0x1, R105, P3 ;  /* 0x00000001888d7824 */ /* 0x000fe400018e0669 */
[----:B------:R-:W-:Y:S01]  /*35620*/  IMAD.WIDE.U32 R104, R103, 0x3d1, RZ ;  /* 0x000003d167687825 */ /* 0x000fe200078e00ff */
[----:B------:R-:W-:Y:S02]  /*35630*/  SEL R135, RZ, 0x1, P1 ;  /* 0x00000001ff877807 */ /* 0x000fe40000800000 */
[----:B------:R-:W-:Y:S01]  /*35640*/  ISETP.GE.U32.AND.EX P2, PT, R141, R136, PT, P2 ;  /* 0x000000888d00720c */ /* 0x000fe20003f46120 */
[----:B------:R-:W-:-:S03]  /*35650*/  IMAD.WIDE.U32.X R128, RZ, R102, R106, P4 ;  /* 0x00000066ff807225 */ /* 0x000fc600020e046a */
[----:B------:R-:W-:Y:S01]  /*35660*/  SEL R137, RZ, 0x1, P2 ;  /* 0x00000001ff897807 */ /* 0x000fe20001000000 */
[----:B------:R-:W-:-:S04]  /*35670*/  IMAD.WIDE.U32 R106, R138, 0x3d1, RZ ;  /* 0x000003d18a6a7825 */ /* 0x000fc800078e00ff */
[----:B------:R-:W-:Y:S01]  /*35680*/  IMAD.WIDE.U32 R104, P4, RZ, R138, R104 ;  /* 0x0000008aff687225 */ /* 0x000fe20007880068 */
[----:B------:R-:W-:Y:S02]  /*35690*/  IADD3 R137, P2, P6, R106, R128, R137 ;  /* 0x000000806a897210 */ /* 0x000fe40007e5e089 */
[----:B------:R-:W-:Y:S02]  /*356a0*/  IADD3 R128, P3, PT, R107, R104, RZ ;  /* 0x000000686b807210 */ /* 0x000fe40007f7e0ff */
[----:B------:R-:W-:Y:S02]  /*356b0*/  SEL R104, RZ, 0x1, P0 ;  /* 0x00000001ff687807 */ /* 0x000fe40000000000 */
[----:B------:R-:W-:Y:S02]  /*356c0*/  IADD3.X R129, PT, PT, R128, R129, RZ, P2, P6 ;  /* 0x0000008180817210 */ /* 0x000fe400017ec4ff */
[----:B------:R-:W-:Y:S02]  /*356d0*/  IADD3 R139, P2, P6, R139, R130, R104 ;  /* 0x000000828b8b7210 */ /* 0x000fe40007e5e068 */
[----:B------:R-:W-:-:S02]  /*356e0*/  SEL R104, RZ, 0x1, P5 ;  /* 0x00000001ff687807 */ /* 0x000fc40002800000 */
[----:B------:R-:W-:Y:S02]  /*356f0*/  IADD3.X R107, PT, PT, R141, R132, RZ, P2, P6 ;  /* 0x000000848d6b7210 */ /* 0x000fe400017ec4ff */
[----:B------:R-:W-:Y:S02]  /*35700*/  ISETP.GE.U32.AND P2, PT, R138, R131, PT ;  /* 0x000000838a00720c */ /* 0x000fe40003f46070 */
[----:B------:R-:W-:Y:S02]  /*35710*/  IADD3 R135, P5, P6, R135, R139, R152 ;  /* 0x0000008b87877210 */ /* 0x000fe40007ebe098 */
[----:B------:R-:W-:Y:S02]  /*35720*/  ISETP.GE.U32.AND.EX P2, PT, R103, R134, PT, P2 ;  /* 0x000000866700720c */ /* 0x000fe40003f46120 */
[----:B------:R-:W-:Y:S02]  /*35730*/  IADD3.X R134, PT, PT, RZ, R107, R150, P5, P6 ;  /* 0x0000006bff867210 */ /* 0x000fe40002fec496 */
[----:B------:R-:W-:-:S02]  /*35740*/  ISETP.EQ.U32.AND P6, PT, R139, R130, PT ;  /* 0x000000828b00720c */ /* 0x000fc40003fc2070 */
[----:B------:R-:W-:Y:S02]  /*35750*/  ISETP.LT.U32.AND P5, PT, R139, R130, PT ;  /* 0x000000828b00720c */ /* 0x000fe40003fa1070 */
[----:B------:R-:W-:Y:S02]  /*35760*/  ISETP.EQ.AND.EX P0, PT, R107, R132, !P0, P6 ;  /* 0x000000846b00720c */ /* 0x000fe40004702360 */
[----:B------:R-:W-:Y:S02]  /*35770*/  ISETP.EQ.U32.AND P6, PT, R135, R152, PT ;  /* 0x000000988700720c */ /* 0x000fe40003fc2070 */
[----:B------:R-:W-:Y:S02]  /*35780*/  SEL R133, RZ, 0x1, P2 ;  /* 0x00000001ff857807 */ /* 0x000fe40001000000 */
[----:B------:R-:W-:Y:S01]  /*35790*/  ISETP.LT.U32.OR.EX P0, PT, R107, R132, P0, P5 ;  /* 0x000000846b00720c */ /* 0x000fe20000701550 */
[----:B------:R-:W-:Y:S01]  /*357a0*/  IMAD.X R107, RZ, RZ, RZ, P4 ;  /* 0x000000ffff6b7224 */ /* 0x000fe200020e06ff */
[----:B------:R-:W-:-:S02]  /*357b0*/  ISETP.LT.U32.AND P2, PT, R135, R152, PT ;  /* 0x000000988700720c */ /* 0x000fc40003f41070 */
[C---:B------:R-:W-:Y:S02]  /*357c0*/  ISETP.EQ.AND.EX P6, PT, R134.reuse, R150, !P1, P6 ;  /* 0x000000968600720c */ /* 0x040fe40004fc2360 */
[----:B------:R-:W-:Y:S02]  /*357d0*/  IADD3 R133, P4, P5, R133, R154, R104 ;  /* 0x0000009a85857210 */ /* 0x000fe40007d9e068 */
[----:B------:R-:W-:Y:S02]  /*357e0*/  SEL R131, RZ, 0x1, !P0 ;  /* 0x00000001ff837807 */ /* 0x000fe40004000000 */
[C---:B------:R-:W-:Y:S01]  /*357f0*/  ISETP.GE.U32.AND P1, PT, R137.reuse, R106, PT ;  /* 0x0000006a8900720c */ /* 0x040fe20003f26070 */
        /* <DEDUP_REMOVED lines=9> */
[----:B------:R-:W-:Y:S01]  /*35890*/  ISETP.GE.U32.AND.EX P1, PT, R129, R128, PT, P1 ;  /* 0x000000808100720c */ /* 0x000fe20003f26110 */
[----:B------:R-:W-:Y:S01]  /*358a0*/  IMAD.WIDE.U32 R128, R133, 0x3d1, RZ ;  /* 0x000003d185807825 */ /* 0x000fe200078e00ff */
[----:B------:R-:W-:Y:S02]  /*358b0*/  IADD3 R137, P5, P4, R137, R131, R142 ;  /* 0x0000008389897210 */ /* 0x000fe40007cbe08e */
[----:B------:R-:W-:-:S02]  /*358c0*/  ISETP.LT.U32.AND P3, PT, R131, R102, PT ;  /* 0x000000668300720c */ /* 0x000fc40003f61070 */
[----:B------:R-:W-:Y:S02]  /*358d0*/  ISETP.EQ.AND.EX P6, PT, R139, R138, P0, P6 ;  /* 0x0000008a8b00720c */ /* 0x000fe400007c2360 */
[----:B------:R-:W-:Y:S01]  /*358e0*/  SEL R131, RZ, 0x1, P1 ;  /* 0x00000001ff837807 */ /* 0x000fe20000800000 */
[----:B------:R-:W-:Y:S01]  /*358f0*/  IMAD.WIDE.U32 R106, P1, RZ, R133, R106 ;  /* 0x00000085ff6a7225 */ /* 0x000fe2000782006a */
[----:B------:R-:W-:Y:S02]  /*35900*/  ISETP.EQ.U32.AND P0, PT, R137, R142, PT ;  /* 0x0000008e8900720c */ /* 0x000fe40003f02070 */
[----:B------:R-:W-:Y:S01]  /*35910*/  IADD3.X R136, PT, PT, RZ, R139, R108, P5, P4 ;  /* 0x0000008bff887210 */ /* 0x000fe20002fe846c */
[----:B------:R-:W-:Y:S01]  /*35920*/  IMAD.MOV.U32 R130, RZ, RZ, R107 ;  /* 0x000000ffff827224 */ /* 0x000fe200078e006b */
[----:B------:R-:W-:Y:S02]  /*35930*/  ISETP.LT.U32.OR.EX P3, PT, R139, R138, P6, P3 ;  /* 0x0000008a8b00720c */ /* 0x000fe40003761530 */
[----:B------:R-:W-:-:S02]  /*35940*/  ISETP.LT.U32.AND P4, PT, R137, R142, PT ;  /* 0x0000008e8900720c */ /* 0x000fc40003f81070 */
[----:B------:R-:W-:Y:S02]  /*35950*/  ISETP.EQ.AND.EX P0, PT, R136, R108, P2, P0 ;  /* 0x0000006c8800720c */ /* 0x000fe40001702300 */
[----:B------:R-:W-:Y:S01]  /*35960*/  IADD3 R139, P6, P5, R128, R104, R131 ;  /* 0x00000068808b7210 */ /* 0x000fe20007dde083 */
[----:B------:R-:W-:Y:S01]  /*35970*/  IMAD.X R131, RZ, RZ, RZ, P1 ;  /* 0x000000ffff837224 */ /* 0x000fe200008e06ff */
        /* <DEDUP_REMOVED lines=39> */
.L_x_413:
        /* <DEDUP_REMOVED lines=34> */
.L_x_412:
[----:B------:R-:W-:Y:S05]  /*35e10*/  BSYNC.RECONVERGENT B1 ;  /* 0x0000000000017941 */ /* 0x000fea0003800200 */
.L_x_411:
[-C--:B------:R-:W-:Y:S01]  /*35e20*/  IMAD.WIDE.U32 R102, R50, R124.reuse, RZ ;  /* 0x0000007c32667225 */ /* 0x080fe200078e00ff */
[----:B------:R-:W-:Y:S03]  /*35e30*/  BSSY.RECONVERGENT B1, `(.L_x_414) ;  /* 0x00001f9000017945 */ /* 0x000fe60003800200 */
[----:B------:R-:W-:-:S04]  /*35e40*/  IMAD.WIDE.U32 R104, R46, R124, RZ ;  /* 0x0000007c2e687225 */ /* 0x000fc800078e00ff */
[----:B------:R-:W-:-:S04]  /*35e50*/  IMAD.WIDE.U32 R102, P0, R125, R46, R102 ;  /* 0x0000002e7d667225 */ /* 0x000fc80007800066 */
        /* <DEDUP_REMOVED lines=8> */
[-C--:B------:R-:W-:Y:S02]  /*35ee0*/  IMAD R139, R122, R50.reuse, R139 ;  /* 0x000000327a8b7224 */ /* 0x080fe400078e028b */
[----:B------:R-:W-:-:S04]  /*35ef0*/  IMAD.WIDE.U32.X R148, R125, R50, R148, P0 ;  /* 0x000000327d947225 */ /* 0x000fc800000e0494 */
        /* <DEDUP_REMOVED lines=13> */
[----:B------:R-:W-:Y:S02]  /*35fd0*/  IMAD.X R141, R104, 0x1, R149, P6 ;  /* 0x00000001688d7824 */ /* 0x000fe400030e0695 */
[----:B------:R-:W-:Y:S01]  /*35fe0*/  IMAD.X R131, RZ, RZ, RZ, P0 ;  /* 0x000000ffff837224 */ /* 0x000fe200000e06ff */
[C---:B------:R-:W-:Y:S01]  /*35ff0*/  ISETP.GE.U32.AND P0, PT, R139.reuse, R132, PT ;  /* 0x000000848b00720c */ /* 0x040fe20003f06070 */
[----:B------:R-:W-:Y:S01]  /*36000*/  IMAD R147, R124, R49, R102 ;  /* 0x000000317c937224 */ /* 0x000fe200078e0266 */
[----:B------:R-:W-:Y:S01]  /*36010*/  IADD3 R139, P6, PT, R139, R108, RZ ;  /* 0x0000006c8b8b7210 */ /* 0x000fe20007fde0ff */
[----:B------:R-:W-:Y:S01]  /*36020*/  IMAD R133, R121, R46, RZ ;  /* 0x0000002e79857224 */ /* 0x000fe200078e02ff */
[----:B------:R-:W-:Y:S01]  /*36030*/  ISETP.GE.U32.AND.EX P0, PT, R141, R104, PT, P0 ;  /* 0x000000688d00720c */ /* 0x000fe20003f06100 */
[----:B------:R-:W-:Y:S02]  /*36040*/  IMAD.IADD R102, R109, 0x1, R147 ;  /* 0x000000016d667824 */ /* 0x000fe400078e0293 */
[----:B------:R-:W-:Y:S01]  /*36050*/  IMAD.MOV.U32 R130, RZ, RZ, R129 ;  /* 0x000000ffff827224 */ /* 0x000fe200078e0081 */
[----:B------:R-:W-:Y:S01]  /*36060*/  SEL R155, RZ, 0x1, P0 ;  /* 0x00000001ff9b7807 */ /* 0x000fe20000000000 */
[----:B------:R-:W-:Y:S01]  /*36070*/  IMAD.WIDE.U32 R104, R120, R46, RZ ;  /* 0x0000002e78687225 */ /* 0x000fe200078e00ff */
[----:B------:R-:W-:-:S03]  /*36080*/  ISETP.GE.U32.AND P0, PT, R139, R108, PT ;  /* 0x0000006c8b00720c */ /* 0x000fc60003f06070 */
[-C--:B------:R-:W-:Y:S02]  /*36090*/  IMAD R133, R120, R50.reuse, R133 ;  /* 0x0000003278857224 */ /* 0x080fe400078e0285 */
[----:B------:R-:W-:Y:S02]  /*360a0*/  IMAD.X R141, R102, 0x1, R141, P6 ;  /* 0x00000001668d7824 */ /* 0x000fe400030e068d */
[----:B------:R-:W-:-:S03]  /*360b0*/  IMAD.WIDE.U32.X R128, R123, R50, R130, P2 ;  /* 0x000000327b807225 */ /* 0x000fc600010e0482 */
[----:B------:R-:W-:Y:S01]  /*360c0*/  ISETP.GE.U32.AND.EX P0, PT, R141, R102, PT, P0 ;  /* 0x000000668d00720c */ /* 0x000fe20003f06100 */
[----:B------:R-:W-:Y:S02]  /*360d0*/  IMAD.IADD R147, R105, 0x1, R133 ;  /* 0x0000000169937824 */ /* 0x000fe400078e0285 */
[-C--:B------:R-:W-:Y:S01]  /*360e0*/  IMAD R105, R123, R45.reuse, RZ ;  /* 0x0000002d7b697224 */ /* 0x080fe200078e02ff */
[----:B------:R-:W-:Y:S01]  /*360f0*/  SEL R152, RZ, 0x1, P0 ;  /* 0x00000001ff987807 */ /* 0x000fe20000000000 */
[----:B------:R-:W-:Y:S01]  /*36100*/  IMAD.X R109, RZ, RZ, RZ, P5 ;  /* 0x000000ffff6d7224 */ /* 0x000fe200028e06ff */
[----:B------:R-:W-:Y:S01]  /*36110*/  IADD3 R155, P5, P6, R104, R128, R155 ;  /* 0x00000080689b7210 */ /* 0x000fe20007ebe09b */
[----:B------:R-:W-:Y:S02]  /*36120*/  IMAD.MOV.U32 R108, RZ, RZ, R103 ;  /* 0x000000ffff6c7224 */ /* 0x000fe400078e0067 */
[----:B------:R-:W-:Y:S01]  /*36130*/  IMAD.WIDE.U32 R102, R122, R45, RZ ;  /* 0x0000002d7a667225 */ /* 0x000fe200078e00ff */
[----:B------:R-:W-:-:S02]  /*36140*/  ISETP.GE.U32.AND P2, PT, R155, R104, PT ;  /* 0x000000689b00720c */ /* 0x000fc40003f46070 */
[----:B------:R-:W-:Y:S01]  /*36150*/  IADD3.X R106, PT, PT, R147, R129, RZ, P5, P6 ;  /* 0x00000081936a7210 */ /* 0x000fe20002fec4ff */
[-C--:B------:R-:W-:Y:S01]  /*36160*/  IMAD R105, R122, R49.reuse, R105 ;  /* 0x000000317a697224 */ /* 0x080fe200078e0269 */
[----:B------:R-:W-:Y:S01]  /*36170*/  IADD3 R155, P5, PT, R155, R102, RZ ;  /* 0x000000669b9b7210 */ /* 0x000fe20007fbe0ff */
[----:B------:R-:W-:Y:S01]  /*36180*/  IMAD.WIDE.U32.X R108, R125, R49, R108, P1 ;  /* 0x000000317d6c7225 */ /* 0x000fe200008e046c */
[----:B------:R-:W-:-:S03]  /*36190*/  ISETP.GE.U32.AND.EX P2, PT, R106, R147, PT, P2 ;  /* 0x000000936a00720c */ /* 0x000fc60003f46120 */
[----:B------:R-:W-:Y:S01]  /*361a0*/  IMAD.IADD R151, R103, 0x1, R105 ;  /* 0x0000000167977824 */ /* 0x000fe200078e0269 */
[----:B------:R-:W-:Y:S01]  /*361b0*/  IADD3 R152, P1, P6, R155, R108, R152 ;  /* 0x0000006c9b987210 */ /* 0x000fe20007e3e098 */
[----:B------:R-:W-:Y:S01]  /*361c0*/  IMAD.WIDE.U32 R148, R49, R122, RZ ;  /* 0x0000007a31947225 */ /* 0x000fe200078e00ff */
[----:B------:R-:W-:-:S03]  /*361d0*/  SEL R147, RZ, 0x1, P2 ;  /* 0x00000001ff937807 */ /* 0x000fc60001000000 */
[----:B------:R-:W-:Y:S02]  /*361e0*/  IMAD.X R153, R151, 0x1, R106, P5 ;  /* 0x0000000197997824 */ /* 0x000fe400028e066a */
[----:B------:R-:W-:-:S03]  /*361f0*/  IMAD.WIDE.U32 R130, R49, R120, RZ ;  /* 0x0000007831827225 */ /* 0x000fc600078e00ff */
[----:B------:R-:W-:Y:S01]  /*36200*/  IADD3.X R150, PT, PT, R153, R109, RZ, P1, P6 ;  /* 0x0000006d99967210 */ /* 0x000fe20000fec4ff */
[----:B------:R-:W-:Y:S01]  /*36210*/  IMAD.WIDE.U32 R104, R45, R122, RZ ;  /* 0x0000007a2d687225 */ /* 0x000fe200078e00ff */
[----:B------:R-:W-:-:S03]  /*36220*/  ISETP.GE.U32.AND P1, PT, R155, R102, PT ;  /* 0x000000669b00720c */ /* 0x000fc60003f26070 */
[----:B------:R-:W-:Y:S01]  /*36230*/  IMAD.WIDE.U32 R148, P0, R123, R45, R148 ;  /* 0x0000002d7b947225 */ /* 0x000fe20007800094 */
[----:B------:R-:W-:-:S03]  /*36240*/  ISETP.GE.U32.AND.EX P1, PT, R153, R151, PT, P1 ;  /* 0x000000979900720c */ /* 0x000fc60003f26110 */
[----:B------:R-:W-:Y:S01]  /*36250*/  IMAD.WIDE.U32 R108, R45, R120, RZ ;  /* 0x000000782d6c7225 */ /* 0x000fe200078e00ff */
[----:B------:R-:W-:-:S03]  /*36260*/  IADD3 RZ, P5, PT, R105, R148, RZ ;  /* 0x0000009469ff7210 */ /* 0x000fc60007fbe0ff */
        /* <DEDUP_REMOVED lines=9> */
[----:B------:R-:W-:-:S04]  /*36300*/  IMAD.WIDE.U32 R108, R50, R126, RZ ;  /* 0x0000007e326c7225 */ /* 0x000fc800078e00ff */
[----:B------:R-:W-:Y:S02]  /*36310*/  IMAD.MOV.U32 R132, RZ, RZ, R149 ;  /* 0x000000ffff847224 */ /* 0x000fe400078e0095 */
[----:B------:R-:W-:Y:S02]  /*36320*/  IMAD.MOV.U32 R128, RZ, RZ, R131 ;  /* 0x000000ffff807224 */ /* 0x000fe400078e0083 */
[----:B------:R-:W-:-:S04]  /*36330*/  IMAD.WIDE.U32.X R132, R123, R49, R132, P5 ;  /* 0x000000317b847225 */ /* 0x000fc800028e0484 */
[----:B------:R-:W-:-:S04]  /*36340*/  IMAD.WIDE.U32 R108, P5, R127, R46, R108 ;  /* 0x0000002e7f6c7225 */ /* 0x000fc800078a006c */
[----:B------:R-:W-:-:S04]  /*36350*/  IMAD.WIDE.U32 R130, R46, R126, RZ ;  /* 0x0000007e2e827225 */ /* 0x000fc800078e00ff */
[----:B------:R-:W-:Y:S01]  /*36360*/  IMAD.WIDE.U32.X R128, R121, R49, R128, P4 ;  /* 0x0000003179807225 */ /* 0x000fe200020e0480 */
[----:B------:R-:W-:-:S03]  /*36370*/  IADD3 RZ, P4, PT, R131, R108, RZ ;  /* 0x0000006c83ff7210 */ /* 0x000fc60007f9e0ff */
[----:B------:R-:W-:Y:S01]  /*36380*/  IMAD.X R131, RZ, RZ, RZ, P0 ;  /* 0x000000ffff837224 */ /* 0x000fe200000e06ff */
[----:B------:R-:W-:Y:S01]  /*36390*/  ISETP.GE.U32.AND P0, PT, R152, R155, PT ;  /* 0x0000009b9800720c */ /* 0x000fe20003f06070 */
[----:B------:R-:W-:Y:S02]  /*363a0*/  IMAD.MOV.U32 R130, RZ, RZ, R103 ;  /* 0x000000ffff827224 */ /* 0x000fe400078e0067 */
[C---:B------:R-:W-:Y:S02]  /*363b0*/  IMAD R104, R127.reuse, R45, RZ ;  /* 0x0000002d7f687224 */ /* 0x040fe400078e02ff */
[----:B------:R-:W-:Y:S01]  /*363c0*/  IMAD.WIDE.U32.X R102, R127, R49, R130, P6 ;  /* 0x000000317f667225 */ /* 0x000fe200030e0482 */
[----:B------:R-:W-:-:S03]  /*363d0*/  ISETP.GE.U32.AND.EX P6, PT, R150, R153, PT, P0 ;  /* 0x000000999600720c */ /* 0x000fc60003fc6100 */
[----:B------:R-:W-:Y:S02]  /*363e0*/  IMAD R131, R126, R49, R104 ;  /* 0x000000317e837224 */ /* 0x000fe400078e0268 */
[----:B------:R-:W-:Y:S02]  /*363f0*/  IMAD R155, R121, R45, RZ ;  /* 0x0000002d799b7224 */ /* 0x000fe400078e02ff */
[----:B------:R-:W-:Y:S02]  /*36400*/  IMAD.MOV.U32 R104, RZ, RZ, R107 ;  /* 0x000000ffff687224 */ /* 0x000fe400078e006b */
[----:B------:R-:W-:Y:S02]  /*36410*/  IMAD R155, R120, R49, R155 ;  /* 0x00000031789b7224 */ /* 0x000fe400078e029b */
[----:B------:R-:W-:-:S04]  /*36420*/  IMAD.WIDE.U32 R106, R126, R46, RZ ;  /* 0x0000002e7e6a7225 */ /* 0x000fc800078e00ff */
[----:B------:R-:W-:-:S04]  /*36430*/  IMAD.WIDE.U32.X R148, R121, R50, R104, P3 ;  /* 0x0000003279947225 */ /* 0x000fc800018e0468 */
[----:B------:R-:W-:Y:S01]  /*36440*/  IMAD R49, R127, R46, RZ ;  /* 0x0000002e7f317224 */ /* 0x000fe200078e02ff */
[----:B------:R-:W-:Y:S01]  /*36450*/  IADD3 R147, P2, P3, R106, R148, R147 ;  /* 0x000000946a937210 */ /* 0x000fe20007b5e093 */
[----:B------:R-:W-:Y:S01]  /*36460*/  IMAD.MOV.U32 R104, RZ, RZ, R109 ;  /* 0x000000ffff687224 */ /* 0x000fe200078e006d */
[----:B------:R-:W-:Y:S01]  /*36470*/  SEL R109, RZ, 0x1, P1 ;  /* 0x00000001ff6d7807 */ /* 0x000fe20000800000 */
[----:B------:R-:W-:Y:S01]  /*36480*/  IMAD R49, R126, R50, R49 ;  /* 0x000000327e317224 */ /* 0x000fe200078e0231 */
[----:B------:R-:W-:Y:S01]  /*36490*/  ISETP.GE.U32.AND P0, PT, R147, R106, PT ;  /* 0x0000006a9300720c */ /* 0x000fe20003f06070 */
[----:B------:R-:W-:Y:S02]  /*364a0*/  IMAD.X R105, RZ, RZ, RZ, P5 ;  /* 0x000000ffff697224 */ /* 0x000fe400028e06ff */
[----:B------:R-:W-:Y:S01]  /*364b0*/  IMAD.IADD R151, R107, 0x1, R49 ;  /* 0x000000016b977824 */ /* 0x000fe200078e0231 */
[----:B------:R-:W-:Y:S01]  /*364c0*/  SEL R49, RZ, 0x1, P6 ;  /* 0x00000001ff317807 */ /* 0x000fe20003000000 */
[----:B------:R-:W-:-:S03]  /*364d0*/  IMAD.WIDE.U32 R106, R120, R45, RZ ;  /* 0x0000002d786a7225 */ /* 0x000fc600078e00ff */
[----:B------:R-:W-:Y:S01]  /*364e0*/  IADD3.X R130, PT, PT, R151, R149, RZ, P2, P3 ;  /* 0x0000009597827210 */ /* 0x000fe200017e64ff */
[----:B------:R-:W-:Y:S01]  /*364f0*/  IMAD.IADD R155, R107, 0x1, R155 ;  /* 0x000000016b9b7824 */ /* 0x000fe200078e029b */
[----:B------:R-:W-:Y:S01]  /*36500*/  IADD3 R108, P3, PT, R147, R106, RZ ;  /* 0x0000006a936c7210 */ /* 0x000fe20007f7e0ff */
[----:B------:R-:W-:Y:S01]  /*36510*/  IMAD.WIDE.U32.X R104, R127, R50, R104, P4 ;  /* 0x000000327f687225 */ /* 0x000fe200020e0468 */
[----:B------:R-:W-:Y:S02]  /*36520*/  IADD3 R49, P2, P6, R49, R132, R109 ;  /* 0x0000008431317210 */ /* 0x000fe40007e5e06d */
[----:B------:R-:W-:Y:S01]  /*36530*/  ISETP.GE.U32.AND P1, PT, R108, R106, PT ;  /* 0x0000006a6c00720c */ /* 0x000fe20003f26070 */
[-C--:B------:R-:W-:Y:S01]  /*36540*/  IMAD.WIDE.U32 R106, R124, R44.reuse, RZ ;  /* 0x0000002c7c6a7225 */ /* 0x080fe200078e00ff */
[----:B------:R-:W-:Y:S02]  /*36550*/  IADD3 R49, P5, PT, R108, R49, RZ ;  /* 0x000000316c317210 */ /* 0x000fe40007fbe0ff */
[----:B------:R-:W-:Y:S01]  /*36560*/  ISETP.GE.U32.AND.EX P0, PT, R130, R151, PT, P0 ;  /* 0x000000978200720c */ /* 0x000fe20003f06100 */
[----:B------:R-:W-:Y:S01]  /*36570*/  IMAD R109, R125, R44, RZ ;  /* 0x0000002c7d6d7224 */ /* 0x000fe200078e02ff */
[----:B------:R-:W-:Y:S01]  /*36580*/  IADD3.X R147, PT, PT, RZ, R133, RZ, P2, P6 ;  /* 0x00000085ff937210 */ /* 0x000fe200017ec4ff */
[----:B------:R-:W-:Y:S01]  /*36590*/  IMAD.X R130, R155, 0x1, R130, P3 ;  /* 0x000000019b827824 */ /* 0x000fe200018e0682 */
[----:B------:R-:W-:Y:S01]  /*365a0*/  ISETP.GE.U32.AND P2, PT, R49, R108, PT ;  /* 0x0000006c3100720c */ /* 0x000fe20003f46070 */
[----:B------:R-:W-:Y:S01]  /*365b0*/  IMAD R149, R124, R48, R109 ;  /* 0x000000307c957224 */ /* 0x000fe200078e026d */
[----:B------:R-:W-:Y:S01]  /*365c0*/  IADD3 R151, P3, PT, R152, R106, RZ ;  /* 0x0000006a98977210 */ /* 0x000fe20007f7e0ff */
[----:B------:R-:W-:Y:S01]  /*365d0*/  IMAD.WIDE.U32 R108, R126, R45, RZ ;  /* 0x0000002d7e6c7225 */ /* 0x000fe200078e00ff */
[----:B------:R-:W-:-:S02]  /*365e0*/  SEL R153, RZ, 0x1, P0 ;  /* 0x00000001ff997807 */ /* 0x000fc40000000000 */
[----:B------:R-:W-:Y:S01]  /*365f0*/  ISETP.GE.U32.AND P0, PT, R151, R106, PT ;  /* 0x0000006a9700720c */ /* 0x000fe20003f06070 */
[----:B------:R-:W-:Y:S01]  /*36600*/  IMAD.IADD R45, R107, 0x1, R149 ;  /* 0x000000016b2d7824 */ /* 0x000fe200078e0295 */
[C---:B------:R-:W-:Y:S01]  /*36610*/  ISETP.GE.U32.AND.EX P1, PT, R130.reuse, R155, PT, P1 ;  /* 0x0000009b8200720c */ /* 0x040fe20003f26110 */
[----:B------:R-:W-:Y:S01]  /*36620*/  IMAD.X R147, R130, 0x1, R147, P5 ;  /* 0x0000000182937824 */ /* 0x000fe200028e0693 */
[----:B------:R-:W-:Y:S01]  /*36630*/  IADD3 R153, P5, P6, R108, R104, R153 ;  /* 0x000000686c997210 */ /* 0x000fe20007ebe099 */
[----:B------:R-:W-:Y:S01]  /*36640*/  IMAD.WIDE.U32 R106, R48, R124, RZ ;  /* 0x0000007c306a7225 */ /* 0x000fe200078e00ff */
[----:B------:R-:W-:Y:S02]  /*36650*/  SEL R149, RZ, 0x1, P1 ;  /* 0x00000001ff957807 */ /* 0x000fe40000800000 */
[----:B------:R-:W-:Y:S01]  /*36660*/  ISETP.GE.U32.AND.EX P2, PT, R147, R130, PT, P2 ;  /* 0x000000829300720c */ /* 0x000fe20003f46120 */
[----:B------:R-:W-:Y:S01]  /*36670*/  IMAD.IADD R104, R109, 0x1, R131 ;  /* 0x000000016d687824 */ /* 0x000fe200078e0283 */
[----:B------:R-:W-:Y:S01]  /*36680*/  ISETP.GE.U32.AND P1, PT, R153, R108, PT ;  /* 0x0000006c9900720c */ /* 0x000fe20003f26070 */
[----:B------:R-:W-:Y:S01]  /*36690*/  IMAD.WIDE.U32 R130, R44, R124, RZ ;  /* 0x0000007c2c827225 */ /* 0x000fe200078e00ff */
[----:B------:R-:W-:-:S02]  /*366a0*/  SEL R148, RZ, 0x1, P2 ;  /* 0x00000001ff947807 */ /* 0x000fc40001000000 */
[----:B------:R-:W-:Y:S01]  /*366b0*/  IADD3.X R105, PT, PT, R104, R105, RZ, P5, P6 ;  /* 0x0000006968697210 */ /* 0x000fe20002fec4ff */
[----:B------:R-:W-:-:S04]  /*366c0*/  IMAD.WIDE.U32 R106, P4, R125, R44, R106 ;  /* 0x0000002c7d6a7225 */ /* 0x000fc8000788006a */
[----:B------:R-:W-:Y:S01]  /*366d0*/  IMAD.WIDE.U32 R108, R48, R122, RZ ;  /* 0x0000007a306c7225 */ /* 0x000fe200078e00ff */
[----:B------:R-:W-:-:S03]  /*366e0*/  IADD3 RZ, P2, PT, R131, R106, RZ ;  /* 0x0000006a83ff7210 */ /* 0x000fc60007f5e0ff */
[----:B------:R-:W-:Y:S02]  /*366f0*/  IMAD.X R150, R45, 0x1, R150, P3 ;  /* 0x000000012d967824 */ /* 0x000fe400018e0696 */
[----:B------:R-:W-:-:S03]  /*36700*/  IMAD.WIDE.U32 R108, P3, R123, R44, R108 ;  /* 0x0000002c7b6c7225 */ /* 0x000fc6000786006c */
[----:B------:R-:W-:Y:S01]  /*36710*/  ISETP.GE.U32.AND.EX P0, PT, R150, R45, PT, P0 ;  /* 0x0000002d9600720c */ /* 0x000fe20003f06100 */
[----:B------:R-:W-:-:S04]  /*36720*/  IMAD.WIDE.U32 R130, R44, R122, RZ ;  /* 0x0000007a2c827225 */ /* 0x000fc800078e00ff */
[----:B------:R-:W-:Y:S02]  /*36730*/  IMAD R45, R123, R44, RZ ;  /* 0x0000002c7b2d7224 */ /* 0x000fe400078e02ff */
[----:B------:R-:W-:Y:S02]  /*36740*/  IMAD.MOV.U32 R132, RZ, RZ, R107 ;  /* 0x000000ffff847224 */ /* 0x000fe400078e006b */
[----:B------:R-:W-:Y:S01]  /*36750*/  IMAD.X R133, RZ, RZ, RZ, P4 ;  /* 0x000000ffff857224 */ /* 0x000fe200020e06ff */
[----:B------:R-:W-:Y:S01]  /*36760*/  IADD3 RZ, P4, PT, R131, R108, RZ ;  /* 0x0000006c83ff7210 */ /* 0x000fe20007f9e0ff */
[----:B------:R-:W-:Y:S01]  /*36770*/  IMAD.WIDE.U32 R106, R122, R44, RZ ;  /* 0x0000002c7a6a7225 */ /* 0x000fe200078e00ff */
[----:B------:R-:W-:-:S03]  /*36780*/  IADD3 R108, P5, P6, R148, R128, R149 ;  /* 0x00000080946c7210 */ /* 0x000fc60007ebe095 */
[-C--:B------:R-:W-:Y:S01]  /*36790*/  IMAD R131, R122, R48.reuse, R45 ;  /* 0x000000307a837224 */ /* 0x080fe200078e022d */
[----:B------:R-:W-:Y:S01]  /*367a0*/  SEL R45, RZ, 0x1, P0 ;  /* 0x00000001ff2d7807 */ /* 0x000fe20000000000 */
[----:B------:R-:W-:Y:S01]  /*367b0*/  IMAD.WIDE.U32.X R132, R125, R48, R132, P2 ;  /* 0x000000307d847225 */ /* 0x000fe200010e0484 */
[----:B------:R-:W-:Y:S02]  /*367c0*/  IADD3 R49, P2, PT, R49, R106, RZ ;  /* 0x0000006a31317210 */ /* 0x000fe40007f5e0ff */
[----:B------:R-:W-:Y:S01]  /*367d0*/  IADD3.X R130, PT, PT, RZ, R129, RZ, P5, P6 ;  /* 0x00000081ff827210 */ /* 0x000fe20002fec4ff */
[----:B------:R-:W-:Y:S01]  /*367e0*/  IMAD.IADD R152, R107, 0x1, R131 ;  /* 0x000000016b987824 */ /* 0x000fe200078e0283 */
[C---:B------:R-:W-:Y:S01]  /*367f0*/  IADD3 R45, P5, P6, R49.reuse, R132, R45 ;  /* 0x00000084312d7210 */ /* 0x040fe20007ebe02d */
[----:B------:R-:W-:Y:S01]  /*36800*/  IMAD.X R129, RZ, RZ, RZ, P3 ;  /* 0x000000ffff817224 */ /* 0x000fe200018e06ff */
[----:B------:R-:W-:Y:S01]  /*36810*/  ISETP.GE.U32.AND P0, PT, R49, R106, PT ;  /* 0x0000006a3100720c */ /* 0x000fe20003f06070 */
[----:B------:R-:W-:Y:S01]  /*36820*/  IMAD.X R131, R152, 0x1, R147, P2 ;  /* 0x0000000198837824 */ /* 0x000fe200010e0693 */
[----:B------:R-:W-:Y:S01]  /*36830*/  ISETP.GE.U32.AND P2, PT, R45, R49, PT ;  /* 0x000000312d00720c */ /* 0x000fe20003f46070 */
[----:B------:R-:W-:-:S02]  /*36840*/  IMAD R49, R125, R47, RZ ;  /* 0x0000002f7d317224 */ /* 0x000fc400078e02ff */
[C---:B------:R-:W-:Y:S01]  /*36850*/  IMAD.WIDE.U32 R106, R124.reuse, R47, RZ ;  /* 0x0000002f7c6a7225 */ /* 0x040fe200078e00ff */
[C---:B------:R-:W-:Y:S02]  /*36860*/  IADD3.X R148, PT, PT, R131.reuse, R133, RZ, P5, P6 ;  /* 0x0000008583947210 */ /* 0x040fe40002fec4ff */
[----:B------:R-:W-:Y:S01]  /*36870*/  ISETP.GE.U32.AND.EX P5, PT, R131, R152, PT, P0 ;  /* 0x000000988300720c */ /* 0x000fe20003fa6100 */
[----:B------:R-:W-:Y:S01]  /*36880*/  IMAD R49, R124, R51, R49 ;  /* 0x000000337c317224 */ /* 0x000fe200078e0231 */
[----:B------:R-:W-:Y:S01]  /*36890*/  ISETP.GE.U32.AND.EX P2, PT, R148, R131, PT, P2 ;  /* 0x000000839400720c */ /* 0x000fe20003f46120 */
[----:B------:R-:W-:Y:S01]  /*368a0*/  IMAD.MOV.U32 R128, RZ, RZ, R109 ;  /* 0x000000ffff807224 */ /* 0x000fe200078e006d */
[----:B------:R-:W-:Y:S01]  /*368b0*/  IADD3 R147, P3, PT, R45, R106, RZ ;  /* 0x0000006a2d937210 */ /* 0x000fe20007f7e0ff */
[----:B------:R-:W-:Y:S01]  /*368c0*/  IMAD.IADD R149, R107, 0x1, R49 ;  /* 0x000000016b957824 */ /* 0x000fe200078e0231 */
[----:B------:R-:W-:Y:S01]  /*368d0*/  SEL R157, RZ, 0x1, P2 ;  /* 0x00000001ff9d7807 */ /* 0x000fe20001000000 */
[----:B------:R-:W-:Y:S01]  /*368e0*/  IMAD R49, R121, R44, RZ ;  /* 0x0000002c79317224 */ /* 0x000fe200078e02ff */
[----:B------:R-:W-:Y:S01]  /*368f0*/  IADD3 R108, P2, PT, R153, R108, RZ ;  /* 0x0000006c996c7210 */ /* 0x000fe20007f5e0ff */
[----:B------:R-:W-:Y:S01]  /*36900*/  IMAD.WIDE.U32.X R128, R123, R48, R128, P4 ;  /* 0x000000307b807225 */ /* 0x000fe200020e0480 */
[----:B------:R-:W-:-:S02]  /*36910*/  ISETP.GE.U32.AND P0, PT, R147, R106, PT ;  /* 0x0000006a9300720c */ /* 0x000fc40003f06070 */
[----:B------:R-:W-:Y:S01]  /*36920*/  SEL R45, RZ, 0x1, P5 ;  /* 0x00000001ff2d7807 */ /* 0x000fe20002800000 */
[C---:B------:R-:W-:Y:S01]  /*36930*/  IMAD.X R130, R105.reuse, 0x1, R130, P2 ;  /* 0x0000000169827824 */ /* 0x040fe200010e0682 */
[----:B------:R-:W-:Y:S01]  /*36940*/  ISETP.GE.U32.AND P2, PT, R108, R153, PT ;  /* 0x000000996c00720c */ /* 0x000fe20003f46070 */
[----:B------:R-:W-:Y:S01]  /*36950*/  IMAD.WIDE.U32 R106, R120, R44, RZ ;  /* 0x0000002c786a7225 */ /* 0x000fe200078e00ff */
[----:B------:R-:W-:Y:S02]  /*36960*/  ISETP.GE.U32.AND.EX P4, PT, R105, R104, PT, P1 ;  /* 0x000000686900720c */ /* 0x000fe40003f86110 */
[----:B------:R-:W-:Y:S01]  /*36970*/  ISETP.GE.U32.AND.EX P2, PT, R130, R105, PT, P2 ;  /* 0x000000698200720c */ /* 0x000fe20003f46120 */
[----:B------:R-:W-:Y:S01]  /*36980*/  IMAD R49, R120, R48, R49 ;  /* 0x0000003078317224 */ /* 0x000fe200078e0231 */
[----:B------:R-:W-:Y:S01]  /*36990*/  IADD3 R157, P1, P6, R157, R128, R45 ;  /* 0x000000809d9d7210 */ /* 0x000fe20007e3e02d */
[----:B------:R-:W-:Y:S01]  /*369a0*/  IMAD.WIDE.U32 R104, R48, R120, RZ ;  /* 0x0000007830687225 */ /* 0x000fe200078e00ff */
[----:B------:R-:W-:-:S02]  /*369b0*/  IADD3 R132, P5, PT, R108, R106, RZ ;  /* 0x0000006a6c847210 */ /* 0x000fc40007fbe0ff */
[----:B------:R-:W-:Y:S01]  /*369c0*/  IADD3.X R45, PT, PT, RZ, R129, RZ, P1, P6 ;  /* 0x00000081ff2d7210 */ /* 0x000fe20000fec4ff */
[----:B------:R-:W-:Y:S01]  /*369d0*/  IMAD.IADD R155, R107, 0x1, R49 ;  /* 0x000000016b9b7824 */ /* 0x000fe200078e0231 */
[----:B------:R-:W-:Y:S01]  /*369e0*/  ISETP.GE.U32.AND P1, PT, R132, R106, PT ;  /* 0x0000006a8400720c */ /* 0x000fe20003f26070 */
[----:B------:R-:W-:Y:S01]  /*369f0*/  IMAD.WIDE.U32 R128, R48, R126, RZ ;  /* 0x0000007e30807225 */ /* 0x000fe200078e00ff */
[----:B------:R-:W-:Y:S02]  /*36a00*/  IADD3 R157, P6, PT, R132, R157, RZ ;  /* 0x0000009d849d7210 */ /* 0x000fe40007fde0ff */
[----:B------:R-:W-:Y:S01]  /*36a10*/  SEL R153, RZ, 0x1, P4 ;  /* 0x00000001ff997807 */ /* 0x000fe20002000000 */
[----:B------:R-:W-:-:S04]  /*36a20*/  IMAD.WIDE.U32 R106, R44, R120, RZ ;  /* 0x000000782c6a7225 */ /* 0x000fc800078e00ff */
[----:B------:R-:W-:Y:S02]  /*36a30*/  IMAD.X R152, R155, 0x1, R130, P5 ;  /* 0x000000019b987824 */ /* 0x000fe400028e0682 */
[----:B------:R-:W-:-:S03]  /*36a40*/  IMAD.WIDE.U32 R104, P4, R121, R44, R104 ;  /* 0x0000002c79687225 */ /* 0x000fc60007880068 */
[C---:B------:R-:W-:Y:S01]  /*36a50*/  ISETP.GE.U32.AND.EX P1, PT, R152.reuse, R155, PT, P1 ;  /* 0x0000009b9800720c */ /* 0x040fe20003f26110 */
[----:B------:R-:W-:Y:S01]  /*36a60*/  IMAD.X R45, R152, 0x1, R45, P6 ;  /* 0x00000001982d7824 */ /* 0x000fe200030e062d */
[----:B------:R-:W-:Y:S01]  /*36a70*/  IADD3 RZ, P6, PT, R107, R104, RZ ;  /* 0x000000686bff7210 */ /* 0x000fe20007fde0ff */
[----:B------:R-:W-:-:S04]  /*36a80*/  IMAD.WIDE.U32 R128, P5, R127, R44, R128 ;  /* 0x0000002c7f807225 */ /* 0x000fc800078a0080 */
[----:B------:R-:W-:-:S04]  /*36a90*/  IMAD.WIDE.U32 R108, R44, R126, RZ ;  /* 0x0000007e2c6c7225 */ /* 0x000fc800078e00ff */
[----:B------:R-:W-:-:S04]  /*36aa0*/  IMAD.WIDE.U32 R130, R51, R124, RZ ;  /* 0x0000007c33827225 */ /* 0x000fc800078e00ff */
[----:B------:R-:W-:Y:S01]  /*36ab0*/  IMAD.X R107, RZ, RZ, RZ, P4 ;  /* 0x000000ffff6b7224 */ /* 0x000fe200020e06ff */
[----:B------:R-:W-:Y:S01]  /*36ac0*/  IADD3 RZ, P4, PT, R109, R128, RZ ;  /* 0x000000806dff7210 */ /* 0x000fe20007f9e0ff */
[----:B------:R-:W-:Y:S02]  /*36ad0*/  IMAD.MOV.U32 R106, RZ, RZ, R105 ;  /* 0x000000ffff6a7224 */ /* 0x000fe400078e0069 */
[----:B------:R-:W-:Y:S02]  /*36ae0*/  IMAD.MOV.U32 R104, RZ, RZ, R129 ;  /* 0x000000ffff687224 */ /* 0x000fe400078e0081 */
[----:B------:R-:W-:-:S04]  /*36af0*/  IMAD.WIDE.U32.X R106, R121, R48, R106, P6 ;  /* 0x00000030796a7225 */ /* 0x000fc800030e046a */
[----:B------:R-:W-:-:S04]  /*36b00*/  IMAD.WIDE.U32 R130, P6, R125, R47, R130 ;  /* 0x0000002f7d827225 */ /* 0x000fc800078c0082 */
[----:B------:R-:W-:-:S04]  /*36b10*/  IMAD.WIDE.U32 R108, R47, R124, RZ ;  /* 0x0000007c2f6c7225 */ /* 0x000fc800078e00ff */
[----:B------:R-:W-:-:S04]  /*36b20*/  IMAD.WIDE.U32 R128, R51, R122, RZ ;  /* 0x0000007a33807225 */ /* 0x000fc800078e00ff */
[----:B------:R-:W-:Y:S01]  /*36b30*/  IMAD.X R105, RZ, RZ, RZ, P5 ;  /* 0x000000ffff697224 */ /* 0x000fe200028e06ff */
[----:B------:R-:W-:Y:S01]  /*36b40*/  IADD3 RZ, P5, PT, R109, R130, RZ ;  /* 0x000000826dff7210 */ /* 0x000fe20007fbe0ff */
[----:B------:R-:W-:-:S04]  /*36b50*/  IMAD.WIDE.U32 R108, R47, R122, RZ ;  /* 0x0000007a2f6c7225 */ /* 0x000fc800078e00ff */
[----:B------:R-:W-:-:S04]  /*36b60*/  IMAD.WIDE.U32.X R104, R127, R48, R104, P4 ;  /* 0x000000307f687225 */ /* 0x000fc800020e0468 */
[----:B------:R-:W-:-:S04]  /*36b70*/  IMAD.WIDE.U32 R128, P4, R123, R47, R128 ;  /* 0x0000002f7b807225 */ /* 0x000fc80007880080 */
[----:B------:R-:W-:Y:S01]  /*36b80*/  IMAD.X R148, R149, 0x1, R148, P3 ;  /* 0x0000000195947824 */ /* 0x000fe200018e0694 */
[----:B------:R-:W-:Y:S01]  /*36b90*/  IADD3 RZ, P3, PT, R109, R128, RZ ;  /* 0x000000806dff7210 */ /* 0x000fe20007f7e0ff */
[----:B------:R-:W-:Y:S01]  /*36ba0*/  IMAD.X R109, RZ, RZ, RZ, P6 ;  /* 0x000000ffff6d7224 */ /* 0x000fe200030e06ff */
[----:B------:R-:W-:Y:S01]  /*36bb0*/  ISETP.GE.U32.AND P6, PT, R157, R132, PT ;  /* 0x000000849d00720c */ /* 0x000fe20003fc6070 */
[----:B------:R-:W-:Y:S01]  /*36bc0*/  IMAD R49, R123, R47, RZ ;  /* 0x0000002f7b317224 */ /* 0x000fe200078e02ff */
[----:B------:R-:W-:Y:S01]  /*36bd0*/  ISETP.GE.U32.AND.EX P0, PT, R148, R149, PT, P0 ;  /* 0x000000959400720c */ /* 0x000fe20003f06100 */
[----:B------:R-:W-:Y:S01]  /*36be0*/  IMAD.X R133, RZ, RZ, RZ, P4 ;  /* 0x000000ffff857224 */ /* 0x000fe200020e06ff */
[----:B------:R-:W-:Y:S01]  /*36bf0*/  ISETP.GE.U32.AND.EX P6, PT, R45, R152, PT, P6 ;  /* 0x000000982d00720c */ /* 0x000fe20003fc6160 */
[----:B------:R-:W-:Y:S02]  /*36c00*/  IMAD.MOV.U32 R132, RZ, RZ, R129 ;  /* 0x000000ffff847224 */ /* 0x000fe400078e0081 */
[----:B------:R-:W-:-:S02]  /*36c10*/  IMAD.MOV.U32 R108, RZ, RZ, R131 ;  /* 0x000000ffff6c7224 */ /* 0x000fc400078e0083 */
[C---:B------:R-:W-:Y:S02]  /*36c20*/  IMAD R49, R122.reuse, R51, R49 ;  /* 0x000000337a317224 */ /* 0x040fe400078e0231 */
[----:B------:R-:W-:-:S04]  /*36c30*/  IMAD.WIDE.U32 R130, R122, R47, RZ ;  /* 0x0000002f7a827225 */ /* 0x000fc800078e00ff */
[----:B------:R-:W-:-:S04]  /*36c40*/  IMAD.WIDE.U32.X R132, R123, R51, R132, P3 ;  /* 0x000000337b847225 */ /* 0x000fc800018e0484 */
[----:B------:R-:W-:-:S04]  /*36c50*/  IMAD.WIDE.U32 R122, R51, R120, RZ ;  /* 0x00000078337a7225 */ /* 0x000fc800078e00ff */
[----:B------:R-:W-:Y:S01]  /*36c60*/  IMAD.WIDE.U32.X R108, R125, R51, R108, P5 ;  /* 0x000000337d6c7225 */ /* 0x000fe200028e046c */
[----:B------:R-:W-:-:S03]  /*36c70*/  IADD3 R157, P5, PT, R157, R130, RZ ;  /* 0x000000829d9d7210 */ /* 0x000fc60007fbe0ff */
[----:B------:R-:W-:Y:S01]  /*36c80*/  IMAD.WIDE.U32 R122, P3, R121, R47, R122 ;  /* 0x0000002f797a7225 */ /* 0x000fe2000786007a */
[----:B------:R-:W-:-:S03]  /*36c90*/  ISETP.GE.U32.AND P4, PT, R157, R130, PT ;  /* 0x000000829d00720c */ /* 0x000fc60003f86070 */
[----:B------:R-:W-:-:S04]  /*36ca0*/  IMAD.WIDE.U32 R128, R47, R120, RZ ;  /* 0x000000782f807225 */ /* 0x000fc800078e00ff */
[----:B------:R-:W-:Y:S02]  /*36cb0*/  IMAD.IADD R154, R131, 0x1, R49 ;  /* 0x00000001839a7824 */ /* 0x000fe400078e0231 */
        /* <DEDUP_REMOVED lines=10> */
[----:B------:R-:W-:Y:S02]  /*36d60*/  IMAD R121, R121, R47, RZ ;  /* 0x0000002f79797224 */ /* 0x000fe400078e02ff */
[----:B------:R-:W-:Y:S02]  /*36d70*/  IMAD R129, R126, R48, R129 ;  /* 0x000000307e817224 */ /* 0x000fe400078e0281 */
[----:B------:R-:W-:Y:S02]  /*36d80*/  IMAD.MOV.U32 R48, RZ, RZ, R123 ;  /* 0x000000ffff307224 */ /* 0x000fe400078e007b */
[----:B------:R-:W-:-:S02]  /*36d90*/  IMAD R123, R125, R46, RZ ;  /* 0x0000002e7d7b7224 */ /* 0x000fc400078e02ff */
[----:B------:R-:W-:-:S04]  /*36da0*/  IMAD.WIDE.U32.X R48, R127, R51, R48, P3 ;  /* 0x000000337f307225 */ /* 0x000fc800018e0430 */
[----:B------:R-:W-:Y:S01]  /*36db0*/  IMAD R123, R124, R50, R123 ;  /* 0x000000327c7b7224 */ /* 0x000fe200078e027b */
[----:B------:R-:W-:Y:S01]  /*36dc0*/  SEL R50, RZ, 0x1, P0 ;  /* 0x00000001ff327807 */ /* 0x000fe20000000000 */
[----:B------:R-:W-:Y:S01]  /*36dd0*/  IMAD R122, R127, R47, RZ ;  /* 0x0000002f7f7a7224 */ /* 0x000fe200078e02ff */
[----:B------:R-:W-:Y:S01]  /*36de0*/  SEL R127, RZ, 0x1, P2 ;  /* 0x00000001ff7f7807 */ /* 0x000fe20001000000 */
[-C--:B------:R-:W-:Y:S02]  /*36df0*/  IMAD R125, R120, R51.reuse, R121 ;  /* 0x00000033787d7224 */ /* 0x080fe400078e0279 */
[----:B------:R-:W-:Y:S01]  /*36e00*/  IMAD.X R121, R154, 0x1, R45, P5 ;  /* 0x000000019a797824 */ /* 0x000fe200028e062d */
[----:B------:R-:W-:Y:S01]  /*36e10*/  IADD3 R45, P3, P5, R157, R108, R50 ;  /* 0x0000006c9d2d7210 */ /* 0x000fe20007d7e032 */
[C---:B------:R-:W-:Y:S01]  /*36e20*/  IMAD R122, R126.reuse, R51, R122 ;  /* 0x000000337e7a7224 */ /* 0x040fe200078e027a */
[----:B------:R-:W-:Y:S01]  /*36e30*/  IADD3 R127, P2, P0, R127, R102, R153 ;  /* 0x000000667f7f7210 */ /* 0x000fe2000785e099 */
[----:B------:R-:W-:Y:S01]  /*36e40*/  IMAD.WIDE.U32 R50, R126, R44, RZ ;  /* 0x0000002c7e327225 */ /* 0x000fe200078e00ff */
[----:B------:R-:W-:-:S02]  /*36e50*/  IADD3.X R109, PT, PT, R121, R109, RZ, P3, P5 ;  /* 0x0000006d796d7210 */ /* 0x000fc40001fea4ff */
[----:B------:R-:W-:Y:S01]  /*36e60*/  IADD3.X R128, PT, PT, RZ, R103, RZ, P2, P0 ;  /* 0x00000067ff807210 */ /* 0x000fe200017e04ff */
[----:B------:R-:W-:Y:S01]  /*36e70*/  IMAD.IADD R149, R51, 0x1, R129 ;  /* 0x0000000133957824 */ /* 0x000fe200078e0281 */
[----:B------:R-:W-:Y:S02]  /*36e80*/  IADD3 R127, P5, PT, R127, R50, RZ ;  /* 0x000000327f7f7210 */ /* 0x000fe40007fbe0ff */
[----:B------:R-:W-:Y:S02]  /*36e90*/  ISETP.GE.U32.AND P0, PT, R45, R157, PT ;  /* 0x0000009d2d00720c */ /* 0x000fe40003f06070 */
[----:B------:R-:W-:Y:S02]  /*36ea0*/  SEL R108, RZ, 0x1, P1 ;  /* 0x00000001ff6c7807 */ /* 0x000fe40000800000 */
[----:B------:R-:W-:Y:S02]  /*36eb0*/  ISETP.GE.U32.AND.EX P4, PT, R121, R154, PT, P4 ;  /* 0x0000009a7900720c */ /* 0x000fe40003f86140 */
[----:B------:R-:W-:Y:S01]  /*36ec0*/  ISETP.GE.U32.AND P1, PT, R127, R50, PT ;  /* 0x000000327f00720c */ /* 0x000fe20003f26070 */
[C---:B------:R-:W-:Y:S01]  /*36ed0*/  IMAD.WIDE.U32 R50, R109.reuse, 0x3d1, RZ ;  /* 0x000003d16d327825 */ /* 0x040fe200078e00ff */
[----:B------:R-:W-:-:S02]  /*36ee0*/  ISETP.GE.U32.AND.EX P0, PT, R109, R121, PT, P0 ;  /* 0x000000796d00720c */ /* 0x000fc40003f06100 */
[----:B------:R-:W-:Y:S01]  /*36ef0*/  SEL R103, RZ, 0x1, P6 ;  /* 0x00000001ff677807 */ /* 0x000fe20003000000 */
[----:B------:R-:W-:Y:S01]  /*36f00*/  IMAD.WIDE.U32 R120, R120, R47, RZ ;  /* 0x0000002f78787225 */ /* 0x000fe200078e00ff */
[----:B------:R-:W-:Y:S02]  /*36f10*/  SEL R44, RZ, 0x1, P4 ;  /* 0x00000001ff2c7807 */ /* 0x000fe40002000000 */
[----:B------:R-:W-:Y:S01]  /*36f20*/  SEL R129, RZ, 0x1, P0 ;  /* 0x00000001ff817807 */ /* 0x000fe20000000000 */
[----:B------:R-:W-:Y:S01]  /*36f30*/  IMAD.WIDE.U32 R50, P4, RZ, R45, R50 ;  /* 0x0000002dff327225 */ /* 0x000fe20007880032 */
[----:B------:R-:W-:-:S03]  /*36f40*/  IADD3 R108, P2, P3, R103, R106, R108 ;  /* 0x0000006a676c7210 */ /* 0x000fc60007b5e06c */
[----:B------:R-:W-:Y:S01]  /*36f50*/  IMAD.WIDE.U32 R102, R45, 0x3d1, RZ ;  /* 0x000003d12d667825 */ /* 0x000fe200078e00ff */
[----:B------:R-:W-:Y:S02]  /*36f60*/  IADD3.X R107, PT, PT, RZ, R107, RZ, P2, P3 ;  /* 0x0000006bff6b7210 */ /* 0x000fe400017e64ff */
[----:B------:R-:W-:Y:S01]  /*36f70*/  IADD3 R108, P0, PT, R127, R108, RZ ;  /* 0x0000006c7f6c7210 */ /* 0x000fe20007f1e0ff */
[----:B------:R-:W-:Y:S01]  /*36f80*/  IMAD.X R106, R149, 0x1, R128, P5 ;  /* 0x00000001956a7824 */ /* 0x000fe200028e0680 */
[----:B------:R-:W-:Y:S01]  /*36f90*/  IADD3 R129, P5, P6, R129, R132, R44 ;  /* 0x0000008481817210 */ /* 0x000fe20007ebe02c */
[----:B------:R-:W-:Y:S01]  /*36fa0*/  IMAD.MOV.U32 R44, RZ, RZ, RZ ;  /* 0x000000ffff2c7224 */ /* 0x000fe200078e00ff */
[----:B------:R-:W-:Y:S02]  /*36fb0*/  IADD3 RZ, P3, PT, R103, R50, RZ ;  /* 0x0000003267ff7210 */ /* 0x000fe40007f7e0ff */
[----:B------:R-:W-:Y:S01]  /*36fc0*/  ISETP.GE.U32.AND P2, PT, R108, R127, PT ;  /* 0x0000007f6c00720c */ /* 0x000fe20003f46070 */
[----:B------:R-:W-:Y:S01]  /*36fd0*/  IMAD.WIDE.U32 R102, R45, 0x3d1, R44 ;  /* 0x000003d12d667825 */ /* 0x000fe200078e002c */
[----:B------:R-:W-:-:S02]  /*36fe0*/  IADD3.X R132, PT, PT, RZ, R133, RZ, P5, P6 ;  /* 0x00000085ff847210 */ /* 0x000fc40002fec4ff */
[----:B------:R-:W-:Y:S01]  /*36ff0*/  IADD3 R108, P5, PT, R108, R120, RZ ;  /* 0x000000786c6c7210 */ /* 0x000fe20007fbe0ff */
[----:B------:R-:W-:Y:S01]  /*37000*/  IMAD.X R127, R106, 0x1, R107, P0 ;  /* 0x000000016a7f7824 */ /* 0x000fe200000e066b */
[----:B------:R-:W-:Y:S01]  /*37010*/  ISETP.GE.U32.AND P6, PT, R102, RZ, PT ;  /* 0x000000ff6600720c */ /* 0x000fe20003fc6070 */
[----:B------:R-:W-:Y:S01]  /*37020*/  IMAD.IADD R44, R121, 0x1, R125 ;  /* 0x00000001792c7824 */ /* 0x000fe200078e027d */
[----:B------:R-:W-:Y:S01]  /*37030*/  ISETP.GE.U32.AND.EX P1, PT, R106, R149, PT, P1 ;  /* 0x000000956a00720c */ /* 0x000fe20003f26110 */
        /* <DEDUP_REMOVED lines=8> */
[----:B------:R-:W-:Y:S01]  /*370c0*/  IMAD.WIDE.U32 R124, R124, R46, R102 ;  /* 0x0000002e7c7c7225 */ /* 0x000fe200078e0066 */
[----:B------:R-:W-:-:S02]  /*370d0*/  ISETP.GE.U32.AND P0, PT, R108, R120, PT ;  /* 0x000000786c00720c */ /* 0x000fc40003f06070 */
[----:B------:R-:W-:Y:S01]  /*370e0*/  ISETP.GE.U32.AND P1, PT, R121, R108, PT ;  /* 0x0000006c7900720c */ /* 0x000fe20003f26070 */
[C---:B------:R-:W-:Y:S01]  /*370f0*/  IMAD.X R108, R127.reuse, 0x1, R132, P4 ;  /* 0x000000017f6c7824 */ /* 0x040fe200020e0684 */
[----:B------:R-:W-:Y:S01]  /*37100*/  SEL R51, RZ, 0x1, P2 ;  /* 0x00000001ff337807 */ /* 0x000fe20001000000 */
[----:B------:R-:W-:Y:S01]  /*37110*/  IMAD.WIDE.U32.X R106, RZ, R109, R106, P3 ;  /* 0x0000006dff6a7225 */ /* 0x000fe200018e046a */
[----:B------:R-:W-:Y:S02]  /*37120*/  ISETP.GE.U32.AND.EX P0, PT, R127, R44, PT, P0 ;  /* 0x0000002c7f00720c */ /* 0x000fe40003f06100 */
[----:B------:R-:W-:Y:S01]  /*37130*/  ISETP.GE.U32.AND.EX P1, PT, R108, R127, PT, P1 ;  /* 0x0000007f6c00720c */ /* 0x000fe20003f26110 */
[----:B------:R-:W-:Y:S01]  /*37140*/  IMAD.WIDE.U32 R126, R126, R47, RZ ;  /* 0x0000002f7e7e7225 */ /* 0x000fe200078e00ff */
[----:B------:R-:W-:Y:S02]  /*37150*/  IADD3 R51, P4, P6, R51, R104, R45 ;  /* 0x0000006833337210 */ /* 0x000fe40007e9e02d */
[----:B------:R-:W-:Y:S01]  /*37160*/  SEL R46, RZ, 0x1, P0 ;  /* 0x00000001ff2e7807 */ /* 0x000fe20000000000 */
[----:B------:R-:W-:Y:S01]  /*37170*/  IMAD.WIDE.U32 R44, R108, 0x3d1, RZ ;  /* 0x000003d16c2c7825 */ /* 0x000fe200078e00ff */
[----:B------:R-:W-:-:S02]  /*37180*/  SEL R133, RZ, 0x1, P1 ;  /* 0x00000001ff857807 */ /* 0x000fc40000800000 */
[----:B------:R-:W-:Y:S01]  /*37190*/  IADD3.X R104, PT, PT, RZ, R105, RZ, P4, P6 ;  /* 0x00000069ff687210 */ /* 0x000fe200027ec4ff */
[----:B------:R-:W-:Y:S01]  /*371a0*/  IMAD.IADD R105, R127, 0x1, R122 ;  /* 0x000000017f697824 */ /* 0x000fe200078e027a */
[----:B------:R-:W-:Y:S01]  /*371b0*/  IADD3 R50, P0, PT, R51, R126, RZ ;  /* 0x0000007e33327210 */ /* 0x000fe20007f1e0ff */
[----:B------:R-:W-:Y:S01]  /*371c0*/  IMAD.WIDE.U32 R44, P1, RZ, R121, R44 ;  /* 0x00000079ff2c7225 */ /* 0x000fe2000782002c */
[----:B------:R-:W-:Y:S02]  /*371d0*/  IADD3 R133, P6, P4, R133, R130, R46 ;  /* 0x0000008285857210 */ /* 0x000fe40007cde02e */
[----:B------:R-:W-:Y:S01]  /*371e0*/  ISETP.GE.U32.AND P2, PT, R124, R102, PT ;  /* 0x000000667c00720c */ /* 0x000fe20003f46070 */
[----:B------:R-:W-:Y:S01]  /*371f0*/  IMAD.WIDE.U32 R46, R121, 0x3d1, RZ ;  /* 0x000003d1792e7825 */ /* 0x000fe200078e00ff */
[----:B------:R-:W-:-:S03]  /*37200*/  IADD3.X R131, PT, PT, RZ, R131, RZ, P6, P4 ;  /* 0x00000083ff837210 */ /* 0x000fc600037e84ff */
[----:B------:R-:W-:Y:S01]  /*37210*/  IMAD.X R104, R105, 0x1, R104, P0 ;  /* 0x0000000169687824 */ /* 0x000fe200000e0668 */
[----:B------:R-:W-:Y:S02]  /*37220*/  ISETP.GE.U32.AND P0, PT, R50, R126, PT ;  /* 0x0000007e3200720c */ /* 0x000fe40003f06070 */
[----:B------:R-:W-:Y:S02]  /*37230*/  IADD3 R51, P4, PT, R106, R46, RZ ;  /* 0x0000002e6a337210 */ /* 0x000fe40007f9e0ff */
[----:B------:R-:W-:Y:S02]  /*37240*/  IADD3 R129, P6, PT, R47, R44, RZ ;  /* 0x0000002c2f817210 */ /* 0x000fe40007fde0ff */
[----:B------:R-:W-:Y:S01]  /*37250*/  ISETP.GE.U32.AND.EX P3, PT, R104, R105, PT, P0 ;  /* 0x000000696800720c */ /* 0x000fe20003f66100 */
[----:B------:R-:W-:Y:S01]  /*37260*/  IMAD.X R105, RZ, RZ, RZ, P1 ;  /* 0x000000ffff697224 */ /* 0x000fe200008e06ff */
        /* <DEDUP_REMOVED lines=25> */
[----:B------:R-:W-:Y:S01]  /*37400*/  IADD3 R129, P3, P4, R50, R104, R129 ;  /* 0x0000006832817210 */ /* 0x000fe20007c7e081 */
[----:B------:R-:W-:Y:S01]  /*37410*/  IMAD.IADD R102, R125, 0x1, R123 ;  /* 0x000000017d667824 */ /* 0x000fe200078e027b */
        /* <DEDUP_REMOVED lines=8> */
[----:B------:R-:W-:Y:S01]  /*374a0*/  IADD3 R105, P3, P4, R129, R108, R49 ;  /* 0x0000006c81697210 */ /* 0x000fe20007c7e031 */
[----:B------:R-:W-:Y:S01]  /*374b0*/  IMAD.WIDE.U32 R48, R109, 0x3d1, RZ ;  /* 0x000003d16d307825 */ /* 0x000fe200078e00ff */
[----:B------:R-:W-:-:S02]  /*374c0*/  SEL R121, RZ, 0x1, P1 ;  /* 0x00000001ff797807 */ /* 0x000fc40000800000 */
[----:B------:R-:W-:Y:S01]  /*374d0*/  ISETP.GE.U32.AND.EX P2, PT, R102, R103, PT, P2 ;  /* 0x000000676600720c */ /* 0x000fe20003f46120 */
[----:B------:R-:W-:Y:S01]  /*374e0*/  IMAD.WIDE.U32 R46, P5, RZ, R109, R46 ;  /* 0x0000006dff2e7225 */ /* 0x000fe200078a002e */
[----:B------:R-:W-:Y:S02]  /*374f0*/  IADD3.X R50, PT, PT, R50, R127, RZ, P3, P4 ;  /* 0x0000007f32327210 */ /* 0x000fe40001fe84ff */
[----:B------:R-:W-:Y:S01]  /*37500*/  IADD3 R121, P3, P4, R48, R44, R121 ;  /* 0x0000002c30797210 */ /* 0x000fe20007c7e079 */
[----:B------:R-:W-:Y:S01]  /*37510*/  IMAD.MOV.U32 R44, RZ, RZ, R47 ;  /* 0x000000ffff2c7224 */ /* 0x000fe200078e002f */
[----:B------:R-:W-:Y:S02]  /*37520*/  IADD3 R103, P1, PT, R49, R46, RZ ;  /* 0x0000002e31677210 */ /* 0x000fe40007f3e0ff */
[----:B------:R-:W-:Y:S02]  /*37530*/  SEL R49, RZ, 0x1, P2 ;  /* 0x00000001ff317807 */ /* 0x000fe40001000000 */
[----:B------:R-:W-:-:S02]  /*37540*/  P2R R122, PR, RZ, 0x20 ;  /* 0x00000020ff7a7803 */ /* 0x000fc40000000000 */
[----:B------:R-:W-:Y:S02]  /*37550*/  IADD3.X R104, PT, PT, R103, R45, RZ, P3, P4 ;  /* 0x0000002d67687210 */ /* 0x000fe40001fe84ff */
[----:B------:R-:W-:Y:S02]  /*37560*/  IADD3 R49, P4, P5, R49, R106, R139 ;  /* 0x0000006a31317210 */ /* 0x000fe40007d9e08b */
        /* <DEDUP_REMOVED lines=54> */
[----:B------:R-:W-:Y:S02]  /*378d0*/  ISETP.EQ.AND.EX P6, PT, R104, R109, P6, P5 ;  /* 0x0000006d6800720c */ /* 0x000fe400037c2350 */
[----:B------:R-:W-:Y:S02]  /*378e0*/  IADD3.X R44, PT, PT, RZ, R104, R148, P3, P4 ;  /* 0x00000068ff2c7210 */ /* 0x000fe40001fe8494 */
[----:B------:R-:W-:Y:S02]  /*378f0*/  ISETP.EQ.U32.AND P3, PT, R50, R147, PT ;  /* 0x000000933200720c */ /* 0x000fe40003f62070 */
[----:B------:R-:W-:Y:S02]  /*37900*/  ISETP.LT.U32.OR.EX P1, PT, R104, R109, P6, P1 ;  /* 0x0000006d6800720c */ /* 0x000fe40003721510 */
[----:B------:R-:W-:Y:S02]  /*37910*/  IADD3 R108, P5, PT, R105, R98, RZ ;  /* 0x00000062696c7210 */ /* 0x000fe40007fbe0ff */
[----:B------:R-:W-:-:S02]  /*37920*/  ISETP.LT.U32.AND P4, PT, R50, R147, PT ;  /* 0x000000933200720c */ /* 0x000fc40003f81070 */
[----:B------:R-:W-:Y:S02]  /*37930*/  ISETP.EQ.AND.EX P3, PT, R44, R148, P0, P3 ;  /* 0x000000942c00720c */ /* 0x000fe40000762330 */
[----:B------:R-:W-:Y:S02]  /*37940*/  SEL R104, RZ, 0x1, !P1 ;  /* 0x00000001ff687807 */ /* 0x000fe40004800000 */
[----:B------:R-:W-:Y:S02]  /*37950*/  IADD3 R105, P1, PT, R121, R100, RZ ;  /* 0x0000006479697210 */ /* 0x000fe40007f3e0ff */
[----:B------:R-:W-:Y:S02]  /*37960*/  SEL R108, R108, RZ, P2 ;  /* 0x000000ff6c6c7207 */ /* 0x000fe40001000000 */
[----:B------:R-:W-:Y:S01]  /*37970*/  ISETP.LT.U32.OR.EX P3, PT, R44, R148, P3, P4 ;  /* 0x000000942c00720c */ /* 0x000fe20001f61540 */
[----:B------:R-:W-:Y:S01]  /*37980*/  IMAD.X R107, RZ, RZ, R101, P1 ;  /* 0x000000ffff6b7224 */ /* 0x000fe200008e0665 */
[----:B------:R-:W-:-:S02]  /*37990*/  IADD3 R137, P0, PT, R137, -R108, RZ ;  /* 0x8000006c89897210 */ /* 0x000fc40007f1e0ff */
        /* <DEDUP_REMOVED lines=11> */
[----:B------:R-:W-:-:S02]  /*37a50*/  ISETP.NE.AND.EX P4, PT, R109, RZ, PT, P4 ;  /* 0x000000ff6d00720c */ /* 0x000fc40003f85340 */
        /* <DEDUP_REMOVED lines=20> */
.L_x_416:
        /* <DEDUP_REMOVED lines=34> */
.L_x_415:
[----:B------:R-:W-:Y:S05]  /*37dc0*/  BSYNC.RECONVERGENT B1 ;  /* 0x0000000000017941 */ /* 0x000fea0003800200 */
.L_x_414:
[-C--:B------:R-:W-:Y:S01]  /*37dd0*/  IADD3 R105, P0, PT, R16, R27.reuse, RZ ;  /* 0x0000001b10697210 */ /* 0x080fe20007f1e0ff */
[----:B------:R-:W-:Y:S01]  /*37de0*/  BSSY.RECONVERGENT B1, `(.L_x_417) ;  /* 0x0000260000017945 */ /* 0x000fe20003800200 */
[----:B------:R-:W-:Y:S02]  /*37df0*/  ISETP.NE.U32.AND P6, PT, R49, R94, PT ;  /* 0x0000005e3100720c */ /* 0x000fe40003fc5070 */
[----:B------:R-:W-:Y:S01]  /*37e00*/  ISETP.GE.U32.AND P2, PT, R105, R27, PT ;  /* 0x0000001b6900720c */ /* 0x000fe20003f46070 */
[----:B------:R-:W-:Y:S01]  /*37e10*/  IMAD.X R106, R18, 0x1, R29, P0 ;  /* 0x00000001126a7824 */ /* 0x000fe200000e061d */
[----:B------:R-:W-:Y:S02]  /*37e20*/  ISETP.LT.U32.AND P5, PT, R124, R96, PT ;  /* 0x000000607c00720c */ /* 0x000fe40003fa1070 */
[----:B------:R-:W-:Y:S02]  /*37e30*/  ISETP.NE.AND.EX P6, PT, R46, R95, PT, P6 ;  /* 0x0000005f2e00720c */ /* 0x000fe40003fc5360 */
[----:B------:R-:W-:-:S02]  /*37e40*/  ISETP.GE.U32.AND.EX P2, PT, R106, R29, PT, P2 ;  /* 0x0000001d6a00720c */ /* 0x000fc40003f46120 */
[----:B------:R-:W-:Y:S02]  /*37e50*/  ISETP.LT.U32.AND.EX P5, PT, R102, R97, !P6, P5 ;  /* 0x000000616600720c */ /* 0x000fe400077a1150 */
[----:B------:R-:W-:Y:S02]  /*37e60*/  SEL R45, RZ, 0x1, P2 ;  /* 0x00000001ff2d7807 */ /* 0x000fe40001000000 */
[----:B------:R-:W-:Y:S02]  /*37e70*/  LOP3.LUT R10, R10, 0xffffffef, RZ, 0xc0, !PT ;  /* 0xffffffef0a0a7812 */ /* 0x000fe400078ec0ff */
[----:B------:R-:W-:-:S04]  /*37e80*/  IADD3 R45, P1, P3, R45, R22, R17 ;  /* 0x000000162d2d7210 */ /* 0x000fc80007b3e011 */
[CC--:B------:R-:W-:Y:S02]  /*37e90*/  ISETP.EQ.U32.AND P0, PT, R45.reuse, R17.reuse, PT ;  /* 0x000000112d00720c */ /* 0x0c0fe40003f02070 */
[----:B------:R-:W-:Y:S02]  /*37ea0*/  IADD3.X R16, PT, PT, RZ, R24, R19, P1, P3 ;  /* 0x00000018ff107210 */ /* 0x000fe40000fe6413 */
[----:B------:R-:W-:Y:S02]  /*37eb0*/  ISETP.LT.U32.AND P1, PT, R45, R17, PT ;  /* 0x000000112d00720c */ /* 0x000fe40003f21070 */
[-C--:B------:R-:W-:Y:S02]  /*37ec0*/  ISETP.EQ.AND.EX P2, PT, R16, R19.reuse, !P2, P0 ;  /* 0x000000131000720c */ /* 0x080fe40005742300 */
[----:B------:R-:W-:Y:S02]  /*37ed0*/  ISETP.GE.U32.AND P0, PT, R50, R100, PT ;  /* 0x000000643200720c */ /* 0x000fe40003f06070 */
[----:B------:R-:W-:-:S02]  /*37ee0*/  ISETP.LT.U32.OR.EX P2, PT, R16, R19, P2, P1 ;  /* 0x000000131000720c */ /* 0x000fc40001741510 */
[----:B------:R-:W-:Y:S02]  /*37ef0*/  ISETP.LT.U32.AND P1, PT, R49, R94, PT ;  /* 0x0000005e3100720c */ /* 0x000fe40003f21070 */
[----:B------:R-:W-:Y:S02]  /*37f00*/  SEL R139, RZ, 0x1, !P2 ;  /* 0x00000001ff8b7807 */ /* 0x000fe40005000000 */
[----:B------:R-:W-:Y:S02]  /*37f10*/  ISETP.GE.U32.AND.EX P0, PT, R44, R101, PT, P0 ;  /* 0x000000652c00720c */ /* 0x000fe40003f06100 */
[----:B------:R-:W-:Y:S02]  /*37f20*/  IADD3 R139, P3, P4, R139, R20, R14 ;  /* 0x000000148b8b7210 */ /* 0x000fe40007c7e00e */
[----:B------:R-:W-:Y:S02]  /*37f30*/  ISETP.LT.U32.OR.EX P5, PT, R46, R95, P5, P1 ;  /* 0x0000005f2e00720c */ /* 0x000fe40002fa1510 */
[----:B------:R-:W-:-:S02]  /*37f40*/  IADD3.X R18, PT, PT, RZ, R25, R15, P3, P4 ;  /* 0x00000019ff127210 */ /* 0x000fc40001fe840f */
[----:B------:R-:W-:Y:S02]  /*37f50*/  ISETP.EQ.U32.AND P6, PT, R139, R14, PT ;  /* 0x0000000e8b00720c */ /* 0x000fe40003fc2070 */
[----:B------:R-:W-:Y:S02]  /*37f60*/  ISETP.EQ.U32.AND P4, PT, R47, R98, PT ;  /* 0x000000622f00720c */ /* 0x000fe40003f82070 */
[----:B------:R-:W-:Y:S02]  /*37f70*/  ISETP.LT.U32.AND P3, PT, R139, R14, PT ;  /* 0x0000000e8b00720c */ /* 0x000fe40003f61070 */
[----:B------:R-:W-:Y:S02]  /*37f80*/  ISETP.EQ.AND.EX P2, PT, R18, R15, P2, P6 ;  /* 0x0000000f1200720c */ /* 0x000fe40001742360 */
[----:B------:R-:W-:Y:S02]  /*37f90*/  ISETP.EQ.AND.EX P4, PT, R48, R99, P5, P4 ;  /* 0x000000633000720c */ /* 0x000fe40002f82340 */
[----:B------:R-:W-:-:S02]  /*37fa0*/  ISETP.LT.U32.AND P5, PT, R47, R98, PT ;  /* 0x000000622f00720c */ /* 0x000fc40003fa1070 */
[----:B------:R-:W-:Y:S02]  /*37fb0*/  ISETP.LT.U32.OR.EX P2, PT, R18, R15, P2, P3 ;  /* 0x0000000f1200720c */ /* 0x000fe40001741530 */
[----:B------:R-:W-:Y:S02]  /*37fc0*/  @P0 ISETP.NE.U32.AND P3, PT, R50, R100, PT ;  /* 0x000000643200020c */ /* 0x000fe40003f65070 */
[----:B------:R-:W-:Y:S02]  /*37fd0*/  ISETP.LT.U32.OR.EX P5, PT, R48, R99, P4, P5 ;  /* 0x000000633000720c */ /* 0x000fe400027a1550 */
[----:B------:R-:W-:Y:S02]  /*37fe0*/  SEL R17, RZ, 0x1, !P2 ;  /* 0x00000001ff117807 */ /* 0x000fe40005000000 */
[----:B------:R-:W-:Y:S02]  /*37ff0*/  PLOP3.LUT P4, PT, PT, PT, PT, 0x8, 0x80 ;  /* 0x000000000080781c */ /* 0x000fe40003f8e170 */
[----:B------:R-:W-:-:S02]  /*38000*/  @P0 ISETP.NE.OR.EX P4, PT, R44, R101, !P5, P3 ;  /* 0x000000652c00020c */ /* 0x000fc40006f85730 */
[----:B------:R-:W-:Y:S02]  /*38010*/  ISETP.GE.U32.AND P0, PT, R124, R96, PT ;  /* 0x000000607c00720c */ /* 0x000fe40003f06070 */
[----:B------:R-:W-:Y:S02]  /*38020*/  IADD3 R17, P3, P6, R17, R21, R12 ;  /* 0x0000001511117210 */ /* 0x000fe40007e7e00c */
[----:B------:R-:W-:Y:S02]  /*38030*/  ISETP.GE.U32.AND.EX P0, PT, R102, R97, PT, P0 ;  /* 0x000000616600720c */ /* 0x000fe40003f06100 */
[----:B------:R-:W-:Y:S02]  /*38040*/  IADD3.X R14, PT, PT, RZ, R23, R13, P3, P6 ;  /* 0x00000017ff0e7210 */ /* 0x000fe40001fec40d */
[----:B------:R-:W-:Y:S02]  /*38050*/  ISETP.EQ.U32.AND P6, PT, R49, R94, PT ;  /* 0x0000005e3100720c */ /* 0x000fe40003fc2070 */
[----:B------:R-:W-:-:S02]  /*38060*/  ISETP.GE.U32.AND P3, PT, R17, R12, PT ;  /* 0x0000000c1100720c */ /* 0x000fc40003f66070 */
[----:B------:R-:W-:Y:S02]  /*38070*/  SEL R15, RZ, 0x1, P0 ;  /* 0x00000001ff0f7807 */ /* 0x000fe40000000000 */
[----:B------:R-:W-:Y:S02]  /*38080*/  ISETP.EQ.AND.EX P6, PT, R46, R95, !P0, P6 ;  /* 0x0000005f2e00720c */ /* 0x000fe400047c2360 */
[----:B------:R-:W-:Y:S02]  /*38090*/  ISETP.GE.U32.AND.EX P3, PT, R14, R13, PT, P3 ;  /* 0x0000000d0e00720c */ /* 0x000fe40003f66130 */
[----:B------:R-:W-:Y:S02]  /*380a0*/  IADD3 R108, P0, PT, R15, R94, RZ ;  /* 0x0000005e0f6c7210 */ /* 0x000fe40007f1e0ff */
[----:B------:R-:W-:Y:S02]  /*380b0*/  ISETP.LT.U32.OR.EX P6, PT, R46, R95, P6, P1 ;  /* 0x0000005f2e00720c */ /* 0x000fe400037c1510 */
[----:B------:R-:W-:Y:S01]  /*380c0*/  SEL R108, R108, RZ, P4 ;  /* 0x000000ff6c6c7207 */ /* 0x000fe20002000000 */
[----:B------:R-:W-:Y:S01]  /*380d0*/  IMAD.X R15, RZ, RZ, R95, P0 ;  /* 0x000000ffff0f7224 */ /* 0x000fe200000e065f */
[----:B------:R-:W-:-:S02]  /*380e0*/  SEL R19, RZ, 0x1, !P6 ;  /* 0x00000001ff137807 */ /* 0x000fc40007000000 */
[----:B------:R-:W-:Y:S02]  /*380f0*/  IADD3 R108, P0, PT, R49, -R108, RZ ;  /* 0x8000006c316c7210 */ /* 0x000fe40007f1e0ff */
[----:B------:R-:W-:Y:S02]  /*38100*/  SEL R15, R15, RZ, P4 ;  /* 0x000000ff0f0f7207 */ /* 0x000fe40002000000 */
[----:B------:R-:W-:Y:S02]  /*38110*/  @P3 ISETP.EQ.U32.AND P1, PT, R17, R12, PT ;  /* 0x0000000c1100320c */ /* 0x000fe40003f22070 */
[----:B------:R-:W-:Y:S01]  /*38120*/  ISETP.NE.U32.AND P6, PT, R45, R94, PT ;  /* 0x0000005e2d00720c */ /* 0x000fe20003fc5070 */
[----:B------:R-:W-:Y:S01]  /*38130*/  IMAD.X R15, R46, 0x1, ~R15, P0 ;  /* 0x000000012e0f7824 */ /* 0x000fe200000e0e0f */
[----:B------:R-:W-:Y:S02]  /*38140*/  PLOP3.LUT P0, PT, PT, PT, PT, 0x80, 0x8 ;  /* 0x000000000008781c */ /* 0x000fe40003f0f070 */
[----:B------:R-:W-:-:S02]  /*38150*/  @P3 ISETP.EQ.AND.EX P0, PT, R14, R13, P2, P1 ;  /* 0x0000000d0e00320c */ /* 0x000fc40001702310 */
[----:B------:R-:W-:Y:S02]  /*38160*/  IADD3 R46, P1, PT, R19, R98, RZ ;  /* 0x00000062132e7210 */ /* 0x000fe40007f3e0ff */
[----:B------:R-:W-:Y:S02]  /*38170*/  SEL R13, RZ, 0x1, !P5 ;  /* 0x00000001ff0d7807 */ /* 0x000fe40006800000 */
[----:B------:R-:W-:Y:S01]  /*38180*/  ISETP.LT.U32.AND P2, PT, R105, R96, PT ;  /* 0x000000606900720c */ /* 0x000fe20003f41070 */
[----:B------:R-:W-:Y:S01]  /*38190*/  IMAD.X R19, RZ, RZ, R99, P1 ;  /* 0x000000ffff137224 */ /* 0x000fe200008e0663 */
[----:B------:R-:W-:Y:S02]  /*381a0*/  ISETP.NE.AND.EX P6, PT, R16, R95, PT, P6 ;  /* 0x0000005f1000720c */ /* 0x000fe40003fc5360 */
[-C--:B------:R-:W-:Y:S02]  /*381b0*/  IADD3 R12, P1, PT, R13, R100.reuse, RZ ;  /* 0x000000640d0c7210 */ /* 0x080fe40007f3e0ff */
[----:B------:R-:W-:-:S02]  /*381c0*/  ISETP.GE.U32.AND P5, PT, R17, R100, PT ;  /* 0x000000641100720c */ /* 0x000fc40003fa6070 */
[----:B------:R-:W-:Y:S01]  /*381d0*/  SEL R133, R96, RZ, P4 ;  /* 0x000000ff60857207 */ /* 0x000fe20002000000 */
[----:B------:R-:W-:Y:S01]  /*381e0*/  IMAD.X R49, RZ, RZ, R101, P1 ;  /* 0x000000ffff317224 */ /* 0x000fe200008e0665 */
[----:B------:R-:W-:Y:S02]  /*381f0*/  ISETP.LT.U32.AND P3, PT, R45, R94, PT ;  /* 0x0000005e2d00720c */ /* 0x000fe40003f61070 */
[----:B------:R-:W-:Y:S02]  /*38200*/  ISETP.LT.U32.AND.EX P2, PT, R106, R97, !P6, P2 ;  /* 0x000000616a00720c */ /* 0x000fe40007741120 */
[----:B------:R-:W-:Y:S02]  /*38210*/  ISETP.GE.U32.AND.EX P5, PT, R14, R101, PT, P5 ;  /* 0x000000650e00720c */ /* 0x000fe40003fa6150 */
[----:B------:R-:W-:Y:S02]  /*38220*/  IADD3 R133, P1, PT, R124, -R133, RZ ;  /* 0x800000857c857210 */ /* 0x000fe40007f3e0ff */
[----:B------:R-:W-:-:S02]  /*38230*/  SEL R13, R97, RZ, P4 ;  /* 0x000000ff610d7207 */ /* 0x000fc40002000000 */
[----:B------:R-:W-:Y:S02]  /*38240*/  ISETP.LT.U32.OR.EX P2, PT, R16, R95, P2, P3 ;  /* 0x0000005f1000720c */ /* 0x000fe40001741530 */
[CC--:B------:R-:W-:Y:S01]  /*38250*/  ISETP.EQ.U32.AND P6, PT, R139.reuse, R98.reuse, PT ;  /* 0x000000628b00720c */ /* 0x0c0fe20003fc2070 */
[----:B------:R-:W-:Y:S01]  /*38260*/  IMAD.X R132, R102, 0x1, ~R13, P1 ;  /* 0x0000000166847824 */ /* 0x000fe200008e0e0d */
[----:B------:R-:W-:Y:S02]  /*38270*/  ISETP.LT.U32.AND P1, PT, R139, R98, PT ;  /* 0x000000628b00720c */ /* 0x000fe40003f21070 */
[-C--:B------:R-:W-:Y:S02]  /*38280*/  ISETP.EQ.AND.EX P6, PT, R18, R99.reuse, P2, P6 ;  /* 0x000000631200720c */ /* 0x080fe400017c2360 */
[----:B------:R-:W-:Y:S02]  /*38290*/  SHF.L.W.U32.HI R103, R132, 0x1, R108 ;  /* 0x0000000184677819 */ /* 0x000fe40000010e6c */
[----:B------:R-:W-:-:S02]  /*382a0*/  ISETP.LT.U32.OR.EX P1, PT, R18, R99, P6, P1 ;  /* 0x000000631200720c */ /* 0x000fc40003721510 */
[----:B------:R-:W-:Y:S02]  /*382b0*/  @P5 ISETP.NE.U32.AND P6, PT, R17, R100, PT ;  /* 0x000000641100520c */ /* 0x000fe40003fc5070 */
[----:B------:R-:W-:Y:S02]  /*382c0*/  PLOP3.LUT P2, PT, PT, PT, PT, 0x8, 0x80 ;  /* 0x000000000080781c */ /* 0x000fe40003f4e170 */
[----:B------:R-:W-:Y:S02]  /*382d0*/  @P5 ISETP.NE.OR.EX P2, PT, R14, R101, !P1, P6 ;  /* 0x000000650e00520c */ /* 0x000fe40004f45760 */
[----:B------:R-:W-:Y:S02]  /*382e0*/  SHF.L.W.U32.HI R104, R108, 0x1, R15 ;  /* 0x000000016c687819 */ /* 0x000fe40000010e0f */
[----:B------:R-:W-:Y:S02]  /*382f0*/  ISETP.NE.U32.AND P5, PT, R103, R108, PT ;  /* 0x0000006c6700720c */ /* 0x000fe40003fa5070 */
[----:B------:R-:W-:-:S02]  /*38300*/  SEL R46, R46, RZ, P4 ;  /* 0x000000ff2e2e7207 */ /* 0x000fc40002000000 */
[----:B------:R-:W-:Y:S02]  /*38310*/  ISETP.NE.AND.EX P5, PT, R104, R15, PT, P5 ;  /* 0x0000000f6800720c */ /* 0x000fe40003fa5350 */
[----:B------:R-:W-:Y:S02]  /*38320*/  IADD3 R46, P6, PT, R47, -R46, RZ ;  /* 0x8000002e2f2e7210 */ /* 0x000fe40007fde0ff */
[----:B------:R-:W-:Y:S02]  /*38330*/  SEL R13, R12, RZ, P4 ;  /* 0x000000ff0c0d7207 */ /* 0x000fe40002000000 */
[----:B------:R-:W-:Y:S01]  /*38340*/  SEL R47, R49, RZ, P4 ;  /* 0x000000ff312f7207 */ /* 0x000fe20002000000 */
[----:B------:R-:W-:Y:S01]  /*38350*/  IMAD.SHL.U32 R51, R46, 0x2, RZ ;  /* 0x000000022e337824 */ /* 0x000fe200078e00ff */
[----:B------:R-:W-:Y:S02]  /*38360*/  SEL R19, R19, RZ, P4 ;  /* 0x000000ff13137207 */ /* 0x000fe40002000000 */
[----:B------:R-:W-:-:S02]  /*38370*/  ISETP.LT.U32.AND P4, PT, R103, R108, PT ;  /* 0x0000006c6700720c */ /* 0x000fc40003f81070 */
[----:B------:R-:W-:Y:S01]  /*38380*/  ISETP.LT.AND P5, PT, R132, RZ, !P5 ;  /* 0x000000ff8400720c */ /* 0x000fe20006fa1270 */
[----:B------:R-:W-:Y:S01]  /*38390*/  IMAD.X R19, R48, 0x1, ~R19, P6 ;  /* 0x0000000130137824 */ /* 0x000fe200030e0e13 */
[----:B------:R-:W-:Y:S02]  /*383a0*/  ISETP.GE.U32.AND P6, PT, R105, R96, PT ;  /* 0x000000606900720c */ /* 0x000fe40003fc6070 */
[----:B------:R-:W-:Y:S02]  /*383b0*/  ISETP.LT.U32.OR.EX P4, PT, R104, R15, P5, P4 ;  /* 0x0000000f6800720c */ /* 0x000fe40002f81540 */
[----:B------:R-:W-:Y:S02]  /*383c0*/  ISETP.GE.U32.AND.EX P6, PT, R106, R97, PT, P6 ;  /* 0x000000616a00720c */ /* 0x000fe40003fc6160 */
[----:B------:R-:W-:Y:S02]  /*383d0*/  SEL R12, RZ, 0x1, !P4 ;  /* 0x00000001ff0c7807 */ /* 0x000fe40006000000 */
[----:B------:R-:W-:-:S02]  /*383e0*/  ISETP.EQ.U32.AND P5, PT, R45, R94, PT ;  /* 0x0000005e2d00720c */ /* 0x000fc40003fa2070 */
[----:B------:R-:W-:Y:S02]  /*383f0*/  LOP3.LUT R51, R51, R12, RZ, 0xfc, !PT ;  /* 0x0000000c33337212 */ /* 0x000fe400078efcff */
[-C--:B------:R-:W-:Y:S02]  /*38400*/  ISETP.EQ.AND.EX P5, PT, R16, R95.reuse, !P6, P5 ;  /* 0x0000005f1000720c */ /* 0x080fe400077a2350 */
[----:B------:R-:W-:Y:S02]  /*38410*/  PLOP3.LUT P2, PT, P0, P2, PT, 0xf8, 0x8f ;  /* 0x00000000008f781c */ /* 0x000fe40000745f70 */
[----:B------:R-:W-:Y:S02]  /*38420*/  SHF.L.U64.HI R102, R46, 0x1, R19 ;  /* 0x000000012e667819 */ /* 0x000fe40000010213 */
[----:B------:R-:W-:Y:S02]  /*38430*/  ISETP.EQ.U32.AND P0, PT, R51, R46, PT ;  /* 0x0000002e3300720c */ /* 0x000fe40003f02070 */
[----:B------:R-:W-:-:S02]  /*38440*/  ISETP.LT.U32.OR.EX P5, PT, R16, R95, P5, P3 ;  /* 0x0000005f1000720c */ /* 0x000fc40002fa1530 */
[----:B------:R-:W-:Y:S02]  /*38450*/  ISETP.EQ.AND.EX P0, PT, R102, R19, P4, P0 ;  /* 0x000000136600720c */ /* 0x000fe40002702300 */
[----:B------:R-:W-:Y:S02]  /*38460*/  IADD3 R50, P4, PT, R50, -R13, RZ ;  /* 0x8000000d32327210 */ /* 0x000fe40007f9e0ff */
[----:B------:R-:W-:Y:S02]  /*38470*/  SEL R13, RZ, 0x1, !P5 ;  /* 0x00000001ff0d7807 */ /* 0x000fe40006800000 */
[----:B------:R-:W-:Y:S01]  /*38480*/  ISETP.LT.U32.AND P3, PT, R51, R46, PT ;  /* 0x0000002e3300720c */ /* 0x000fe20003f61070 */
[----:B------:R-:W-:Y:S01]  /*38490*/  IMAD.X R15, R44, 0x1, ~R47, P4 ;  /* 0x000000012c0f7824 */ /* 0x000fe200020e0e2f */
[----:B------:R-:W-:Y:S02]  /*384a0*/  SEL R122, R96, RZ, P2 ;  /* 0x000000ff607a7207 */ /* 0x000fe40001000000 */
[----:B------:R-:W-:-:S02]  /*384b0*/  IADD3 R12, P5, PT, R13, R98, RZ ;  /* 0x000000620d0c7210 */ /* 0x000fc40007fbe0ff */
[----:B------:R-:W-:Y:S02]  /*384c0*/  ISETP.LT.U32.OR.EX P3, PT, R102, R19, P0, P3 ;  /* 0x000000136600720c */ /* 0x000fe40000761530 */
[----:B------:R-:W-:Y:S01]  /*384d0*/  SEL R13, RZ, 0x1, P6 ;  /* 0x00000001ff0d7807 */ /* 0x000fe20003000000 */
[----:B------:R-:W-:Y:S01]  /*384e0*/  IMAD.X R121, RZ, RZ, R99, P5 ;  /* 0x000000ffff797224 */ /* 0x000fe200028e0663 */
[----:B------:R-:W-:Y:S01]  /*384f0*/  IADD3 R122, P4, PT, -R122, R105, RZ ;  /* 0x000000697a7a7210 */ /* 0x000fe20007f9e1ff */
[----:B------:R-:W-:Y:S01]  /*38500*/  IMAD.SHL.U32 R105, R50, 0x2, RZ ;  /* 0x0000000232697824 */ /* 0x000fe200078e00ff */
[----:B------:R-:W-:Y:S02]  /*38510*/  SEL R44, RZ, 0x1, !P3 ;  /* 0x00000001ff2c7807 */ /* 0x000fe40005800000 */
[----:B------:R-:W-:Y:S02]  /*38520*/  SEL R49, R97, RZ, P2 ;  /* 0x000000ff61317207 */ /* 0x000fe40001000000 */
[----:B------:R-:W-:-:S02]  /*38530*/  IADD3 R48, P6, PT, R13, R94, RZ ;  /* 0x0000005e0d307210 */ /* 0x000fc40007fde0ff */
[----:B------:R-:W-:Y:S01]  /*38540*/  LOP3.LUT R105, R105, R44, RZ, 0xfc, !PT ;  /* 0x0000002c69697212 */ /* 0x000fe200078efcff */
[----:B------:R-:W-:Y:S01]  /*38550*/  IMAD.X R49, R106, 0x1, ~R49, P4 ;  /* 0x000000016a317824 */ /* 0x000fe200020e0e31 */
[----:B------:R-:W-:Y:S01]  /*38560*/  SEL R12, R12, RZ, P2 ;  /* 0x000000ff0c0c7207 */ /* 0x000fe20001000000 */
[----:B------:R-:W-:Y:S01]  /*38570*/  IMAD.X R147, RZ, RZ, R95, P6 ;  /* 0x000000ffff937224 */ /* 0x000fe200030e065f */
[----:B------:R-:W-:Y:S01]  /*38580*/  SEL R48, R48, RZ, P2 ;  /* 0x000000ff30307207 */ /* 0x000fe20001000000 */
[----:B------:R-:W-:Y:S01]  /*38590*/  IMAD.WIDE.U32 R108, R49, R122, RZ ;  /* 0x0000007a316c7225 */ /* 0x000fe200078e00ff */
[----:B------:R-:W-:Y:S02]  /*385a0*/  SEL R13, RZ, 0x1, !P1 ;  /* 0x00000001ff0d7807 */ /* 0x000fe40004800000 */
[----:B------:R-:W-:Y:S02]  /*385b0*/  SHF.L.U64.HI R120, R50, 0x1, R15 ;  /* 0x0000000132787819 */ /* 0x000fe4000001020f */
[----:B------:R-:W-:-:S02]  /*385c0*/  ISETP.GE.U32.AND P1, PT, R105, R50, PT ;  /* 0x000000326900720c */ /* 0x000fc40003f26070 */
[----:B------:R-:W-:Y:S02]  /*385d0*/  IADD3 R139, P0, PT, -R12, R139, RZ ;  /* 0x0000008b0c8b7210 */ /* 0x000fe40007f1e1ff */
[----:B------:R-:W-:Y:S02]  /*385e0*/  SEL R121, R121, RZ, P2 ;  /* 0x000000ff79797207 */ /* 0x000fe40001000000 */
[----:B------:R-:W-:Y:S02]  /*385f0*/  IADD3 R48, P6, PT, -R48, R45, RZ ;  /* 0x0000002d30307210 */ /* 0x000fe40007fde1ff */
[----:B------:R-:W-:Y:S01]  /*38600*/  SEL R147, R147, RZ, P2 ;  /* 0x000000ff93937207 */ /* 0x000fe20001000000 */
[----:B------:R-:W-:Y:S01]  /*38610*/  IMAD.X R121, R18, 0x1, ~R121, P0 ;  /* 0x0000000112797824 */ /* 0x000fe200000e0e79 */
[----:B------:R-:W-:Y:S01]  /*38620*/  ISETP.GE.U32.AND.EX P1, PT, R120, R15, PT, P1 ;  /* 0x0000000f7800720c */ /* 0x000fe20003f26110 */
[----:B------:R-:W-:Y:S01]  /*38630*/  IMAD.WIDE.U32 R108, P0, R122, R49, R108 ;  /* 0x000000317a6c7225 */ /* 0x000fe2000780006c */
[----:B------:R-:W-:-:S02]  /*38640*/  IADD3 R128, P4, PT, R13, R100, RZ ;  /* 0x000000640d807210 */ /* 0x000fc40007f9e0ff */
[----:B------:R-:W-:Y:S01]  /*38650*/  SHF.L.U64.HI R132, R133, 0x1, R132 ;  /* 0x0000000185847819 */ /* 0x000fe20000010284 */
[----:B------:R-:W-:Y:S01]  /*38660*/  IMAD.X R147, R16, 0x1, ~R147, P6 ;  /* 0x0000000110937824 */ /* 0x000fe200030e0e93 */
[----:B------:R-:W-:Y:S01]  /*38670*/  SEL R128, R128, RZ, P2 ;  /* 0x000000ff80807207 */ /* 0x000fe20001000000 */
[----:B------:R-:W-:-:S03]  /*38680*/  IMAD.WIDE.U32 R12, R122, R122, RZ ;  /* 0x0000007a7a0c7225 */ /* 0x000fc600078e00ff */
[----:B------:R-:W-:Y:S01]  /*38690*/  IADD3 R128, P5, PT, -R128, R17, RZ ;  /* 0x0000001180807210 */ /* 0x000fe20007fbe1ff */
[----:B------:R-:W-:Y:S02]  /*386a0*/  IMAD.WIDE.U32 R46, R147, R122, RZ ;  /* 0x0000007a932e7225 */ /* 0x000fe400078e00ff */
[----:B------:R-:W-:Y:S02]  /*386b0*/  @P1 ISETP.EQ.U32.AND P6, PT, R105, R50, PT ;  /* 0x000000326900120c */ /* 0x000fe40003fc2070 */
[----:B------:R-:W-:Y:S01]  /*386c0*/  IMAD.X R19, RZ, RZ, RZ, P0 ;  /* 0x000000ffff137224 */ /* 0x000fe200000e06ff */
[----:B------:R-:W-:Y:S01]  /*386d0*/  IADD3 RZ, P0, PT, R13, R108, RZ ;  /* 0x0000006c0dff7210 */ /* 0x000fe20007f1e0ff */
[----:B------:R-:W-:Y:S02]  /*386e0*/  IMAD.MOV.U32 R18, RZ, RZ, R109 ;  /* 0x000000ffff127224 */ /* 0x000fe400078e006d */
[----:B------:R-:W-:Y:S02]  /*386f0*/  IMAD.X R141, RZ, RZ, R101, P4 ;  /* 0x000000ffff8d7224 */ /* 0x000fe400020e0665 */
[----:B------:R-:W-:-:S03]  /*38700*/  IMAD.WIDE.U32 R16, R48, R122, RZ ;  /* 0x0000007a30107225 */ /* 0x000fc600078e00ff */
[----:B------:R-:W-:Y:S01]  /*38710*/  SEL R141, R141, RZ, P2 ;  /* 0x000000ff8d8d7207 */ /* 0x000fe20001000000 */
[----:B------:R-:W-:-:S04]  /*38720*/  IMAD.WIDE.U32 R46, P4, R49, R48, R46 ;  /* 0x00000030312e7225 */ /* 0x000fc8000788002e */
[C---:B------:R-:W-:Y:S01]  /*38730*/  IMAD.WIDE.U32.X R18, R49.reuse, R49, R18, P0 ;  /* 0x0000003131127225 */ /* 0x040fe200000e0412 */
[----:B------:R-:W-:Y:S02]  /*38740*/  PLOP3.LUT P0, PT, PT, PT, PT, 0x80, 0x8 ;  /* 0x000000000008781c */ /* 0x000fe40003f0f070 */
[----:B------:R-:W-:Y:S01]  /*38750*/  @P1 ISETP.EQ.AND.EX P0, PT, R120, R15, P3, P6 ;  /* 0x0000000f7800120c */ /* 0x000fe20001f02360 */
[----:B------:R-:W-:Y:S01]  /*38760*/  IMAD.WIDE.U32 R12, R49, R48, RZ ;  /* 0x00000030310c7225 */ /* 0x000fe200078e00ff */
[----:B------:R-:W-:Y:S02]  /*38770*/  IADD3 R130, P2, PT, R17, R46, RZ ;  /* 0x0000002e11827210 */ /* 0x000fe40007f5e0ff */
[----:B------:R-:W-:Y:S01]  /*38780*/  IADD3 R125, P3, PT, R18, R16, RZ ;  /* 0x00000010127d7210 */ /* 0x000fe20007f7e0ff */
[----:B------:R-:W-:Y:S01]  /*38790*/  IMAD.WIDE.U32 R44, R121, R122, RZ ;  /* 0x0000007a792c7225 */ /* 0x000fe200078e00ff */
[----:B------:R-:W-:Y:S02]  /*387a0*/  P2R R109, PR, RZ, 0x1 ;  /* 0x00000001ff6d7803 */ /* 0x000fe40000000000 */
[----:B------:R-:W-:Y:S01]  /*387b0*/  PLOP3.LUT P6, PT, PT, PT, PT, 0x8, 0x80 ;  /* 0x000000000080781c */ /* 0x000fe20003fce170 */
[----:B------:R-:W-:-:S02]  /*387c0*/  IMAD.X R141, R14, 0x1, ~R141, P5 ;  /* 0x000000010e8d7824 */ /* 0x000fc400028e0e8d */
[----:B------:R-:W-:-:S04]  /*387d0*/  IMAD.WIDE.U32 R12, P1, R122, R147, R12 ;  /* 0x000000937a0c7225 */ /* 0x000fc8000782000c */
[----:B------:R-:W-:-:S04]  /*387e0*/  IMAD.WIDE.U32 R14, R122, R48, RZ ;  /* 0x000000307a0e7225 */ /* 0x000fc800078e00ff */
[----:B------:R-:W-:Y:S01]  /*387f0*/  IMAD.WIDE.U32 R44, P0, R49, R139, R44 ;  /* 0x0000008b312c7225 */ /* 0x000fe2000780002c */
[----:B------:R-:W-:-:S03]  /*38800*/  IADD3 RZ, P5, PT, R15, R12, RZ ;  /* 0x0000000c0fff7210 */ /* 0x000fc60007fbe0ff */
[----:B------:R-:W-:Y:S01]  /*38810*/  IMAD.X R127, R130, 0x1, R19, P3 ;  /* 0x00000001827f7824 */ /* 0x000fe200018e0613 */
[CC--:B------:R-:W-:Y:S01]  /*38820*/  ISETP.GE.U32.AND P3, PT, R125.reuse, R16.reuse, PT ;  /* 0x000000107d00720c */ /* 0x0c0fe20003f66070 */
[----:B------:R-:W-:Y:S01]  /*38830*/  IMAD.X R107, RZ, RZ, RZ, P1 ;  /* 0x000000ffff6b7224 */ /* 0x000fe200008e06ff */
[----:B------:R-:W-:Y:S01]  /*38840*/  IADD3 R131, P1, PT, R125, R16, RZ ;  /* 0x000000107d837210 */ /* 0x000fe20007f3e0ff */
[----:B------:R-:W-:Y:S01]  /*38850*/  IMAD.MOV.U32 R106, RZ, RZ, R13 ;  /* 0x000000ffff6a7224 */ /* 0x000fe200078e000d */
[----:B------:R-:W-:Y:S01]  /*38860*/  ISETP.GE.U32.AND.EX P3, PT, R127, R130, PT, P3 ;  /* 0x000000827f00720c */ /* 0x000fe20003f66130 */
[----:B------:R-:W-:-:S03]  /*38870*/  IMAD.WIDE.U32 R18, R139, R122, RZ ;  /* 0x0000007a8b127225 */ /* 0x000fc600078e00ff */
[----:B------:R-:W-:Y:S01]  /*38880*/  SEL R123, RZ, 0x1, P3 ;  /* 0x00000001ff7b7807 */ /* 0x000fe20001800000 */
[----:B------:R-:W-:Y:S01]  /*38890*/  IMAD.WIDE.U32.X R106, R49, R147, R106, P5 ;  /* 0x00000093316a7225 */ /* 0x000fe200028e046a */
[----:B------:R-:W-:Y:S02]  /*388a0*/  @P0 LOP3.LUT R10, R10, 0x10, RZ, 0xfc, !PT ;  /* 0x000000100a0a0812 */ /* 0x000fe400078efcff */
[----:B------:R-:W-:Y:S01]  /*388b0*/  IADD3 R50, P0, PT, R19, R44, RZ ;  /* 0x0000002c13327210 */ /* 0x000fe20007f1e0ff */
[----:B------:R-:W-:Y:S01]  /*388c0*/  IMAD.WIDE.U32 R14, R147, R48, RZ ;  /* 0x00000030930e7225 */ /* 0x000fe200078e00ff */
[----:B------:R-:W-:Y:S02]  /*388d0*/  LOP3.LUT R10, R10, 0xfffffff7, RZ, 0xc0, !PT ;  /* 0xfffffff70a0a7812 */ /* 0x000fe400078ec0ff */
[----:B------:R-:W-:Y:S01]  /*388e0*/  ISETP.EQ.U32.AND P5, PT, R51, R98, PT ;  /* 0x000000623300720c */ /* 0x000fe20003fa2070 */
[----:B------:R-:W-:Y:S01]  /*388f0*/  IMAD.X R17, RZ, RZ, RZ, P4 ;  /* 0x000000ffff117224 */ /* 0x000fe200020e06ff */
[----:B------:R-:W-:Y:S01]  /*38900*/  IADD3 R123, P3, P4, R18, R106, R123 ;  /* 0x0000006a127b7210 */ /* 0x000fe20007c7e07b */
[----:B------:R-:W-:Y:S01]  /*38910*/  IMAD.X R130, R127, 0x1, R130, P1 ;  /* 0x000000017f827824 */ /* 0x000fe200008e0682 */
[----:B------:R-:W-:Y:S01]  /*38920*/  ISETP.GE.U32.AND P1, PT, R131, R125, PT ;  /* 0x0000007d8300720c */ /* 0x000fe20003f26070 */
[----:B------:R-:W-:Y:S01]  /*38930*/  IMAD.WIDE.U32 R12, R48, R48, RZ ;  /* 0x00000030300c7225 */ /* 0x000fe200078e00ff */
[----:B------:R-:W-:-:S02]  /*38940*/  IADD3.X R107, PT, PT, R50, R107, RZ, P3, P4 ;  /* 0x0000006b326b7210 */ /* 0x000fc40001fe84ff */
[----:B------:R-:W-:Y:S01]  /*38950*/  ISETP.GE.U32.AND.EX P1, PT, R130, R127, PT, P1 ;  /* 0x0000007f8200720c */ /* 0x000fe20003f26110 */
[-C--:B------:R-:W-:Y:S01]  /*38960*/  IMAD.WIDE.U32 R14, P3, R48, R147.reuse, R14 ;  /* 0x00000093300e7225 */ /* 0x080fe2000786000e */
[----:B------:R-:W-:Y:S02]  /*38970*/  @P0 LOP3.LUT R10, R10, 0x8, RZ, 0xfc, !PT ;  /* 0x000000080a0a0812 */ /* 0x000fe400078efcff */
[----:B------:R-:W-:Y:S01]  /*38980*/  SEL R19, RZ, 0x1, P1 ;  /* 0x00000001ff137807 */ /* 0x000fe20000800000 */
[----:B------:R-:W-:Y:S01]  /*38990*/  IMAD.MOV.U32 R16, RZ, RZ, R47 ;  /* 0x000000ffff107224 */ /* 0x000fe200078e002f */
[----:B------:R-:W-:Y:S01]  /*389a0*/  IADD3 R47, P4, PT, R123, R12, RZ ;  /* 0x0000000c7b2f7210 */ /* 0x000fe20007f9e0ff */
[----:B------:R-:W-:Y:S01]  /*389b0*/  IMAD.X R151, RZ, RZ, RZ, P3 ;  /* 0x000000ffff977224 */ /* 0x000fe200018e06ff */
[----:B------:R-:W-:Y:S01]  /*389c0*/  LOP3.LUT R10, R10, 0xfffffffb, RZ, 0xc0, !PT ;  /* 0xfffffffb0a0a7812 */ /* 0x000fe200078ec0ff */
[----:B------:R-:W-:Y:S01]  /*389d0*/  IMAD.WIDE.U32.X R16, R49, R147, R16, P2 ;  /* 0x0000009331107225 */ /* 0x000fe200010e0410 */
[----:B------:R-:W-:-:S02]  /*389e0*/  IADD3 R44, P2, PT, R13, R14, RZ ;  /* 0x0000000e0d2c7210 */ /* 0x000fc40007f5e0ff */
[----:B------:R-:W-:Y:S01]  /*389f0*/  ISETP.GE.U32.AND P1, PT, R47, R12, PT ;  /* 0x0000000c2f00720c */ /* 0x000fe20003f26070 */
[----:B------:R-:W-:-:S04]  /*38a00*/  IMAD.WIDE.U32 R12, R49, R139, RZ ;  /* 0x0000008b310c7225 */ /* 0x000fc800078e00ff */
[----:B------:R-:W-:Y:S01]  /*38a10*/  IMAD.X R14, R44, 0x1, R107, P4 ;  /* 0x000000012c0e7824 */ /* 0x000fe200020e066b */
[----:B------:R-:W-:Y:S01]  /*38a20*/  IADD3 R19, P3, P4, R47, R16, R19 ;  /* 0x000000102f137210 */ /* 0x000fe20007c7e013 */
[----:B------:R-:W-:Y:S02]  /*38a30*/  IMAD.MOV.U32 R150, RZ, RZ, R15 ;  /* 0x000000ffff967224 */ /* 0x000fe400078e000f */
[----:B------:R-:W-:Y:S01]  /*38a40*/  IMAD.SHL.U32 R133, R133, 0x2, RZ ;  /* 0x0000000285857824 */ /* 0x000fe200078e00ff */
[----:B------:R-:W-:Y:S01]  /*38a50*/  IADD3.X R129, PT, PT, R14, R17, RZ, P3, P4 ;  /* 0x000000110e817210 */ /* 0x000fe20001fe84ff */
[----:B------:R-:W-:Y:S01]  /*38a60*/  IMAD.WIDE.U32 R12, P4, R122, R121, R12 ;  /* 0x000000797a0c7225 */ /* 0x000fe2000788000c */
[----:B------:R-:W-:Y:S02]  /*38a70*/  ISETP.GE.U32.AND P3, PT, R19, R47, PT ;  /* 0x0000002f1300720c */ /* 0x000fe40003f66070 */
[----:B------:R-:W-:Y:S01]  /*38a80*/  ISETP.GE.U32.AND.EX P1, PT, R14, R44, PT, P1 ;  /* 0x0000002c0e00720c */ /* 0x000fe20003f26110 */
[----:B------:R-:W-:Y:S01]  /*38a90*/  IMAD.WIDE.U32 R46, R141, R122, RZ ;  /* 0x0000007a8d2e7225 */ /* 0x000fe200078e00ff */
[----:B------:R-:W-:-:S02]  /*38aa0*/  ISETP.GE.U32.AND.EX P3, PT, R129, R14, PT, P3 ;  /* 0x0000000e8100720c */ /* 0x000fc40003f66130 */
[----:B------:R-:W-:Y:S01]  /*38ab0*/  SEL R152, RZ, 0x1, P1 ;  /* 0x00000001ff987807 */ /* 0x000fe20000800000 */
[----:B------:R-:W-:-:S04]  /*38ac0*/  IMAD.WIDE.U32 R16, R122, R139, RZ ;  /* 0x0000008b7a107225 */ /* 0x000fc800078e00ff */
[----:B------:R-:W-:Y:S01]  /*38ad0*/  IMAD.WIDE.U32 R46, P0, R49, R128, R46 ;  /* 0x00000080312e7225 */ /* 0x000fe2000780002e */
[----:B------:R-:W-:Y:S02]  /*38ae0*/  IADD3 RZ, P1, PT, R17, R12, RZ ;  /* 0x0000000c11ff7210 */ /* 0x000fe40007f3e0ff */
[----:B------:R-:W-:Y:S01]  /*38af0*/  SEL R17, RZ, 0x1, P3 ;  /* 0x00000001ff117807 */ /* 0x000fe20001800000 */
[----:B------:R-:W-:Y:S01]  /*38b00*/  IMAD.WIDE.U32.X R150, R147, R147, R150, P2 ;  /* 0x0000009393967225 */ /* 0x000fe200010e0496 */
[----:B------:R-:W-:-:S03]  /*38b10*/  ISETP.GE.U32.AND P2, PT, R123, R18, PT ;  /* 0x000000127b00720c */ /* 0x000fc60003f46070 */
[----:B------:R-:W-:Y:S01]  /*38b20*/  IMAD.X R15, RZ, RZ, RZ, P4 ;  /* 0x000000ffff0f7224 */ /* 0x000fe200020e06ff */
[----:B------:R-:W-:Y:S01]  /*38b30*/  ISETP.GE.U32.AND.EX P4, PT, R107, R50, PT, P2 ;  /* 0x000000326b00720c */ /* 0x000fe20003f86120 */
[----:B------:R-:W-:Y:S01]  /*38b40*/  IMAD.MOV.U32 R14, RZ, RZ, R13 ;  /* 0x000000ffff0e7224 */ /* 0x000fe200078e000d */
[----:B------:R-:W-:Y:S01]  /*38b50*/  IADD3 R152, P2, P3, R17, R150, R152 ;  /* 0x0000009611987210 */ /* 0x000fe20007b5e098 */
[----:B------:R-:W-:Y:S01]  /*38b60*/  IMAD.WIDE.U32 R106, R128, R122, RZ ;  /* 0x0000007a806a7225 */ /* 0x000fe200078e00ff */
[----:B------:R-:W-:Y:S02]  /*38b70*/  SEL R17, RZ, 0x1, P4 ;  /* 0x00000001ff117807 */ /* 0x000fe40002000000 */
[----:B------:R-:W-:Y:S01]  /*38b80*/  IADD3.X R150, PT, PT, RZ, R151, RZ, P2, P3 ;  /* 0x00000097ff967210 */ /* 0x000fe200017e64ff */
[----:B------:R-:W-:Y:S01]  /*38b90*/  IMAD.WIDE.U32.X R14, R49, R121, R14, P1 ;  /* 0x00000079310e7225 */ /* 0x000fe200008e040e */
[----:B------:R-:W-:Y:S02]  /*38ba0*/  @P0 LOP3.LUT R10, R10, 0x4, RZ, 0xfc, !PT ;  /* 0x000000040a0a0812 */ /* 0x000fe400078efcff */
[----:B------:R-:W-:Y:S01]  /*38bb0*/  IADD3 R126, P0, PT, R107, R46, RZ ;  /* 0x0000002e6b7e7210 */ /* 0x000fe20007f1e0ff */
[----:B------:R-:W-:Y:S01]  /*38bc0*/  IMAD.WIDE.U32 R12, R49, R128, RZ ;  /* 0x00000080310c7225 */ /* 0x000fe200078e00ff */
[----:B------:R-:W-:-:S02]  /*38bd0*/  IADD3 R151, P1, P2, R106, R14, R17 ;  /* 0x0000000e6a977210 */ /* 0x000fc40007a3e011 */
[----:B------:R-:W-:Y:S01]  /*38be0*/  LOP3.LUT R10, R10, 0xfffffffe, RZ, 0xc0, !PT ;  /* 0xfffffffe0a0a7812 */ /* 0x000fe200078ec0ff */
[----:B------:R-:W-:Y:S01]  /*38bf0*/  IMAD.WIDE.U32 R16, R122, R128, RZ ;  /* 0x000000807a107225 */ /* 0x000fe200078e00ff */
[----:B------:R-:W-:Y:S02]  /*38c00*/  IADD3.X R149, PT, PT, R126, R15, RZ, P1, P2 ;  /* 0x0000000f7e957210 */ /* 0x000fe40000fe44ff */
[----:B------:R-:W-:Y:S01]  /*38c10*/  ISETP.GE.U32.AND P2, PT, R151, R106, PT ;  /* 0x0000006a9700720c */ /* 0x000fe20003f46070 */
[----:B------:R-:W-:-:S03]  /*38c20*/  IMAD.WIDE.U32 R12, P1, R122, R141, R12 ;  /* 0x0000008d7a0c7225 */ /* 0x000fc6000782000c */
[----:B------:R-:W-:Y:S01]  /*38c30*/  ISETP.GE.U32.AND.EX P2, PT, R149, R126, PT, P2 ;  /* 0x0000007e9500720c */ /* 0x000fe20003f46120 */
[----:B------:R-:W-:Y:S01]  /*38c40*/  IMAD.X R15, RZ, RZ, RZ, P1 ;  /* 0x000000ffff0f7224 */ /* 0x000fe200008e06ff */
[----:B------:R-:W-:Y:S01]  /*38c50*/  IADD3 RZ, P1, PT, R17, R12, RZ ;  /* 0x0000000c11ff7210 */ /* 0x000fe20007f3e0ff */
[-C--:B------:R-:W-:Y:S01]  /*38c60*/  IMAD.WIDE.U32 R16, R141, R48.reuse, RZ ;  /* 0x000000308d107225 */ /* 0x080fe200078e00ff */
[----:B------:R-:W-:Y:S02]  /*38c70*/  SEL R123, RZ, 0x1, P2 ;  /* 0x00000001ff7b7807 */ /* 0x000fe40001000000 */
[----:B------:R-:W-:Y:S01]  /*38c80*/  @P0 LOP3.LUT R10, R10, 0x1, RZ, 0xfc, !PT ;  /* 0x000000010a0a0812 */ /* 0x000fe200078efcff */
[----:B------:R-:W-:Y:S02]  /*38c90*/  IMAD.MOV.U32 R14, RZ, RZ, R13 ;  /* 0x000000ffff0e7224 */ /* 0x000fe400078e000d */
[----:B------:R-:W-:-:S04]  /*38ca0*/  IMAD.WIDE.U32 R12, R128, R48, RZ ;  /* 0x00000030800c7225 */ /* 0x000fc800078e00ff */
[----:B------:R-:W-:-:S04]  /*38cb0*/  IMAD.WIDE.U32.X R14, R49, R141, R14, P1 ;  /* 0x0000008d310e7225 */ /* 0x000fc800008e040e */
[----:B------:R-:W-:Y:S01]  /*38cc0*/  IMAD.WIDE.U32 R16, P1, R147, R128, R16 ;  /* 0x0000008093107225 */ /* 0x000fe20007820010 */
[----:B------:R-:W-:Y:S02]  /*38cd0*/  IADD3 R123, P3, P4, R12, R14, R123 ;  /* 0x0000000e0c7b7210 */ /* 0x000fe40007c7e07b */
[----:B------:R-:W-:-:S04]  /*38ce0*/  IADD3 R148, P2, PT, R13, R16, RZ ;  /* 0x000000100d947210 */ /* 0x000fc80007f5e0ff */
[----:B------:R-:W-:Y:S02]  /*38cf0*/  IADD3.X R125, PT, PT, R148, R15, RZ, P3, P4 ;  /* 0x0000000f947d7210 */ /* 0x000fe40001fe84ff */
[----:B------:R-:W-:Y:S02]  /*38d00*/  ISETP.NE.U32.AND P3, PT, R103, R94, PT ;  /* 0x0000005e6700720c */ /* 0x000fe40003f65070 */
[----:B------:R-:W-:Y:S02]  /*38d10*/  ISETP.LT.U32.AND P4, PT, R133, R96, PT ;  /* 0x000000608500720c */ /* 0x000fe40003f81070 */
[----:B------:R-:W-:-:S04]  /*38d20*/  ISETP.NE.AND.EX P3, PT, R104, R95, PT, P3 ;  /* 0x0000005f6800720c */ /* 0x000fc80003f65330 */
[----:B------:R-:W-:Y:S02]  /*38d30*/  ISETP.LT.U32.AND.EX P4, PT, R132, R97, !P3, P4 ;  /* 0x000000618400720c */ /* 0x000fe40005f81140 */
[----:B------:R-:W-:-:S04]  /*38d40*/  ISETP.LT.U32.AND P3, PT, R103, R94, PT ;  /* 0x0000005e6700720c */ /* 0x000fc80003f61070 */
[----:B------:R-:W-:-:S04]  /*38d50*/  ISETP.LT.U32.OR.EX P4, PT, R104, R95, P4, P3 ;  /* 0x0000005f6800720c */ /* 0x000fc80002781530 */
[----:B------:R-:W-:Y:S02]  /*38d60*/  ISETP.EQ.AND.EX P4, PT, R102, R99, P4, P5 ;  /* 0x000000636600720c */ /* 0x000fe40002782350 */
[----:B------:R-:W-:-:S04]  /*38d70*/  ISETP.LT.U32.AND P5, PT, R51, R98, PT ;  /* 0x000000623300720c */ /* 0x000fc80003fa1070 */
[----:B------:R-:W-:Y:S02]  /*38d80*/  ISETP.LT.U32.OR.EX P4, PT, R102, R99, P4, P5 ;  /* 0x000000636600720c */ /* 0x000fe40002781550 */
[----:B------:R-:W-:Y:S02]  /*38d90*/  ISETP.GE.U32.AND P5, PT, R105, R100, PT ;  /* 0x000000646900720c */ /* 0x000fe40003fa6070 */
[----:B------:R-:W-:Y:S02]  /*38da0*/  SEL R13, RZ, 0x1, !P4 ;  /* 0x00000001ff0d7807 */ /* 0x000fe40006000000 */
[----:B------:R-:W-:-:S13]  /*38db0*/  ISETP.GE.U32.AND.EX P5, PT, R120, R101, PT, P5 ;  /* 0x000000657800720c */ /* 0x000fda0003fa6150 */
[----:B------:R-:W-:-:S04]  /*38dc0*/  @P5 ISETP.NE.U32.AND P0, PT, R105, R100, PT ;  /* 0x000000646900520c */ /* 0x000fc80003f05070 */
[----:B------:R-:W-:Y:S02]  /*38dd0*/  @P5 ISETP.NE.OR.EX P6, PT, R120, R101, !P4, P0 ;  /* 0x000000657800520c */ /* 0x000fe400067c5700 */
[----:B------:R-:W-:Y:S02]  /*38de0*/  ISETP.NE.AND P0, PT, R109, RZ, PT ;  /* 0x000000ff6d00720c */ /* 0x000fe40003f05270 */
[----:B------:R-:W-:Y:S02]  /*38df0*/  IADD3 R14, P4, PT, R13, R100, RZ ;  /* 0x000000640d0e7210 */ /* 0x000fe40007f9e0ff */
[----:B------:R-:W-:Y:S02]  /*38e00*/  PLOP3.LUT P0, PT, P0, P6, PT, 0xf8, 0x8f ;  /* 0x00000000008f781c */ /* 0x000fe4000070df70 */
[----:B------:R-:W-:Y:S01]  /*38e10*/  ISETP.EQ.U32.AND P5, PT, R103, R94, PT ;  /* 0x0000005e6700720c */ /* 0x000fe20003fa2070 */
[----:B------:R-:W-:Y:S01]  /*38e20*/  IMAD.X R109, RZ, RZ, R101, P4 ;  /* 0x000000ffff6d7224 */ /* 0x000fe200020e0665 */
[----:B------:R-:W-:-:S02]  /*38e30*/  SEL R14, R14, RZ, P0 ;  /* 0x000000ff0e0e7207 */ /* 0x000fc40000000000 */
[----:B------:R-:W-:Y:S02]  /*38e40*/  LOP3.LUT P6, RZ, R10, 0x1, RZ, 0xc0, !PT ;  /* 0x000000010aff7812 */ /* 0x000fe400078cc0ff */
[----:B------:R-:W-:Y:S02]  /*38e50*/  SEL R109, R109, RZ, P0 ;  /* 0x000000ff6d6d7207 */ /* 0x000fe40000000000 */
[----:B------:R-:W-:Y:S01]  /*38e60*/  IADD3 R107, P4, PT, -R14, R105, RZ ;  /* 0x000000690e6b7210 */ /* 0x000fe20007f9e1ff */
[----:B------:R-:W-:Y:S02]  /*38e70*/  IMAD.MOV.U32 R14, RZ, RZ, R45 ;  /* 0x000000ffff0e7224 */ /* 0x000fe400078e002d */
[----:B------:R-:W-:-:S04]  /*38e80*/  IMAD.WIDE.U32 R44, R48, R139, RZ ;  /* 0x0000008b302c7225 */ /* 0x000fc800078e00ff */
[----:B------:R-:W-:Y:S01]  /*38e90*/  IMAD.X R109, R120, 0x1, ~R109, P4 ;  /* 0x00000001786d7824 */ /* 0x000fe200020e0e6d */
[----:B------:R-:W-:-:S04]  /*38ea0*/  ISETP.GE.U32.AND P4, PT, R133, R96, PT ;  /* 0x000000608500720c */ /* 0x000fc80003f86070 */
[----:B------:R-:W-:-:S04]  /*38eb0*/  ISETP.GE.U32.AND.EX P4, PT, R132, R97, PT, P4 ;  /* 0x000000618400720c */ /* 0x000fc80003f86140 */
[CC--:B------:R-:W-:Y:S02]  /*38ec0*/  ISETP.EQ.AND.EX P5, PT, R104.reuse, R95.reuse, !P4, P5 ;  /* 0x0000005f6800720c */ /* 0x0c0fe400067a2350 */
[----:B------:R-:W-:Y:S02]  /*38ed0*/  SEL R13, RZ, 0x1, P4 ;  /* 0x00000001ff0d7807 */ /* 0x000fe40002000000 */
[----:B------:R-:W-:Y:S02]  /*38ee0*/  ISETP.LT.U32.OR.EX P5, PT, R104, R95, P5, P3 ;  /* 0x0000005f6800720c */ /* 0x000fe40002fa1530 */
[----:B------:R-:W-:Y:S02]  /*38ef0*/  IADD3 R16, P3, PT, R13, R94, RZ ;  /* 0x0000005e0d107210 */ /* 0x000fe40007f7e0ff */
[----:B------:R-:W-:Y:S02]  /*38f00*/  SEL R13, RZ, 0x1, !P5 ;  /* 0x00000001ff0d7807 */ /* 0x000fe40006800000 */
[----:B------:R-:W-:Y:S01]  /*38f10*/  SEL R16, R16, RZ, P0 ;  /* 0x000000ff10107207 */ /* 0x000fe20000000000 */
[----:B------:R-:W-:Y:S01]  /*38f20*/  IMAD.X R127, RZ, RZ, R95, P3 ;  /* 0x000000ffff7f7224 */ /* 0x000fe200018e065f */
[----:B------:R-:W-:-:S02]  /*38f30*/  LOP3.LUT P4, RZ, R10, 0x8, RZ, 0xc0, !PT ;  /* 0x000000080aff7812 */ /* 0x000fc4000788c0ff */
[----:B------:R-:W-:Y:S02]  /*38f40*/  IADD3 R16, P3, PT, R103, -R16, RZ ;  /* 0x8000001067107210 */ /* 0x000fe40007f7e0ff */
[----:B------:R-:W-:Y:S02]  /*38f50*/  SEL R127, R127, RZ, P0 ;  /* 0x000000ff7f7f7207 */ /* 0x000fe40000000000 */
[----:B------:R-:W-:-:S03]  /*38f60*/  LOP3.LUT P5, RZ, R10, 0x4, RZ, 0xc0, !PT ;  /* 0x000000040aff7812 */ /* 0x000fc600078ac0ff */
[----:B------:R-:W-:Y:S01]  /*38f70*/  IMAD.X R127, R104, 0x1, ~R127, P3 ;  /* 0x00000001687f7824 */ /* 0x000fe200018e0e7f */
[----:B------:R-:W-:Y:S01]  /*38f80*/  IADD3 R120, P3, PT, R13, R98, RZ ;  /* 0x000000620d787210 */ /* 0x000fe20007f7e0ff */
[----:B------:R-:W-:-:S03]  /*38f90*/  IMAD.WIDE.U32 R104, R139, R48, RZ ;  /* 0x000000308b687225 */ /* 0x000fc600078e00ff */
[----:B------:R-:W-:Y:S01]  /*38fa0*/  SEL R120, R120, RZ, P0 ;  /* 0x000000ff78787207 */ /* 0x000fe20000000000 */
[----:B------:R-:W-:-:S03]  /*38fb0*/  IMAD.X R13, RZ, RZ, R99, P3 ;  /* 0x000000ffff0d7224 */ /* 0x000fc600018e0663 */
[----:B------:R-:W-:Y:S02]  /*38fc0*/  IADD3 R120, P3, PT, -R120, R51, RZ ;  /* 0x0000003378787210 */ /* 0x000fe40007f7e1ff */
[----:B------:R-:W-:-:S05]  /*38fd0*/  SEL R13, R13, RZ, P0 ;  /* 0x000000ff0d0d7207 */ /* 0x000fca0000000000 */
[----:B------:R-:W-:Y:S01]  /*38fe0*/  IMAD.X R13, R102, 0x1, ~R13, P3 ;  /* 0x00000001660d7824 */ /* 0x000fe200018e0e0d */
[----:B------:R-:W-:Y:S01]  /*38ff0*/  LOP3.LUT P3, RZ, R10, 0x10, RZ, 0xc0, !PT ;  /* 0x000000100aff7812 */ /* 0x000fe2000786c0ff */
[----:B------:R-:W-:-:S04]  /*39000*/  IMAD.WIDE.U32 R102, R147, R139, RZ ;  /* 0x0000008b93667225 */ /* 0x000fc800078e00ff */
[----:B------:R-:W-:Y:S01]  /*39010*/  IMAD.X R15, RZ, RZ, RZ, P3 ;  /* 0x000000ffff0f7224 */ /* 0x000fe200018e06ff */
[-C--:B------:R-:W-:Y:S01]  /*39020*/  IADD3 R124, P3, PT, R19, R18.reuse, RZ ;  /* 0x00000012137c7210 */ /* 0x080fe20007f7e0ff */
[----:B------:R-:W-:Y:S02]  /*39030*/  IMAD.X R19, RZ, RZ, RZ, P5 ;  /* 0x000000ffff137224 */ /* 0x000fe400028e06ff */
[----:B------:R-:W-:Y:S01]  /*39040*/  IMAD.WIDE.U32.X R14, R49, R121, R14, P4 ;  /* 0x00000079310e7225 */ /* 0x000fe200020e040e */
[----:B------:R-:W-:-:S03]  /*39050*/  ISETP.GE.U32.AND P4, PT, R124, R18, PT ;  /* 0x000000127c00720c */ /* 0x000fc60003f86070 */
[----:B------:R-:W-:Y:S02]  /*39060*/  IMAD.MOV.U32 R18, RZ, RZ, R47 ;  /* 0x000000ffff127224 */ /* 0x000fe400078e002f */
[----:B------:R-:W-:-:S04]  /*39070*/  IMAD.WIDE.U32 R46, R121, R48, RZ ;  /* 0x00000030792e7225 */ /* 0x000fc800078e00ff */
[----:B------:R-:W-:Y:S02]  /*39080*/  IMAD.X R129, R129, 0x1, R50, P3 ;  /* 0x0000000181817824 */ /* 0x000fe400018e0632 */
[----:B------:R-:W-:-:S03]  /*39090*/  IMAD.WIDE.U32 R102, P3, R48, R121, R102 ;  /* 0x0000007930667225 */ /* 0x000fc60007860066 */
[----:B------:R-:W-:Y:S01]  /*390a0*/  ISETP.GE.U32.AND.EX P4, PT, R129, R50, PT, P4 ;  /* 0x000000328100720c */ /* 0x000fe20003f86140 */
[----:B------:R-:W-:Y:S01]  /*390b0*/  IMAD.WIDE.U32.X R18, R49, R141, R18, P6 ;  /* 0x0000008d31127225 */ /* 0x000fe200030e0412 */
[----:B------:R-:W-:-:S03]  /*390c0*/  IADD3 RZ, P5, PT, R45, R102, RZ ;  /* 0x000000662dff7210 */ /* 0x000fc60007fbe0ff */
[----:B------:R-:W-:-:S04]  /*390d0*/  IMAD.WIDE.U32 R46, P6, R147, R139, R46 ;  /* 0x0000008b932e7225 */ /* 0x000fc800078c002e */
[----:B------:R-:W-:Y:S01]  /*390e0*/  IMAD.X R45, RZ, RZ, RZ, P6 ;  /* 0x000000ffff2d7224 */ /* 0x000fe200030e06ff */
[----:B------:R-:W-:Y:S01]  /*390f0*/  IADD3 R102, P6, PT, R105, R46, RZ ;  /* 0x0000002e69667210 */ /* 0x000fe20007fde0ff */
[----:B------:R-:W-:Y:S02]  /*39100*/  IMAD.MOV.U32 R44, RZ, RZ, R47 ;  /* 0x000000ffff2c7224 */ /* 0x000fe400078e002f */
[----:B------:R-:W-:-:S04]  /*39110*/  IMAD.WIDE.U32 R46, R147, R128, RZ ;  /* 0x00000080932e7225 */ /* 0x000fc800078e00ff */
[----:B------:R-:W-:Y:S01]  /*39120*/  IMAD.WIDE.U32.X R44, R147, R121, R44, P6 ;  /* 0x00000079932c7225 */ /* 0x000fe200030e042c */
[----:B------:R-:W-:-:S03]  /*39130*/  IADD3 R151, P6, PT, R151, R104, RZ ;  /* 0x0000006897977210 */ /* 0x000fc60007fde0ff */
[----:B------:R-:W-:Y:S02]  /*39140*/  IMAD.X R51, RZ, RZ, RZ, P3 ;  /* 0x000000ffff337224 */ /* 0x000fe400018e06ff */
[----:B------:R-:W-:Y:S01]  /*39150*/  IMAD.X R149, R102, 0x1, R149, P6 ;  /* 0x0000000166957824 */ /* 0x000fe200030e0695 */
[----:B------:R-:W-:Y:S01]  /*39160*/  IADD3 R105, P6, PT, R151, R152, RZ ;  /* 0x0000009897697210 */ /* 0x000fe20007fde0ff */
[----:B------:R-:W-:Y:S01]  /*39170*/  IMAD.MOV.U32 R50, RZ, RZ, R103 ;  /* 0x000000ffff327224 */ /* 0x000fe200078e0067 */
[----:B------:R-:W-:Y:S02]  /*39180*/  SEL R103, RZ, 0x1, P4 ;  /* 0x00000001ff677807 */ /* 0x000fe40002000000 */
[----:B------:R-:W-:Y:S01]  /*39190*/  ISETP.GE.U32.AND P4, PT, R105, R151, PT ;  /* 0x000000976900720c */ /* 0x000fe20003f86070 */
[----:B------:R-:W-:Y:S02]  /*391a0*/  IMAD.X R150, R149, 0x1, R150, P6 ;  /* 0x0000000195967824 */ /* 0x000fe400030e0696 */
[----:B------:R-:W-:-:S03]  /*391b0*/  IMAD.WIDE.U32 R46, P6, R48, R141, R46 ;  /* 0x0000008d302e7225 */ /* 0x000fc600078c002e */
[----:B------:R-:W-:Y:S01]  /*391c0*/  ISETP.GE.U32.AND.EX P4, PT, R150, R149, PT, P4 ;  /* 0x000000959600720c */ /* 0x000fe20003f86140 */
[----:B------:R-:W-:-:S04]  /*391d0*/  IMAD.WIDE.U32 R48, R48, R128, RZ ;  /* 0x0000008030307225 */ /* 0x000fc800078e00ff */
[----:B------:R-:W-:Y:S01]  /*391e0*/  IMAD.WIDE.U32.X R50, R147, R121, R50, P5 ;  /* 0x0000007993327225 */ /* 0x000fe200028e0432 */
[----:B------:R-:W-:Y:S02]  /*391f0*/  IADD3 RZ, P3, PT, R49, R46, RZ ;  /* 0x0000002e31ff7210 */ /* 0x000fe40007f7e0ff */
[-C--:B------:R-:W-:Y:S01]  /*39200*/  ISETP.GE.U32.AND P5, PT, R151, R104.reuse, PT ;  /* 0x000000689700720c */ /* 0x080fe20003fa6070 */
[----:B------:R-:W-:Y:S01]  /*39210*/  IMAD.X R49, RZ, RZ, RZ, P6 ;  /* 0x000000ffff317224 */ /* 0x000fe200030e06ff */
[----:B------:R-:W-:Y:S01]  /*39220*/  IADD3 R151, P6, PT, R105, R104, RZ ;  /* 0x0000006869977210 */ /* 0x000fe20007fde0ff */
[----:B------:R-:W-:Y:S01]  /*39230*/  IMAD.MOV.U32 R48, RZ, RZ, R47 ;  /* 0x000000ffff307224 */ /* 0x000fe200078e002f */
[----:B------:R-:W-:Y:S01]  /*39240*/  ISETP.GE.U32.AND.EX P5, PT, R149, R102, PT, P5 ;  /* 0x000000669500720c */ /* 0x000fe20003fa6150 */
[----:B------:R-:W-:Y:S02]  /*39250*/  IMAD.X R47, RZ, RZ, RZ, P1 ;  /* 0x000000ffff2f7224 */ /* 0x000fe400008e06ff */
[----:B------:R-:W-:Y:S01]  /*39260*/  IMAD.X R149, R150, 0x1, R102, P6 ;  /* 0x0000000196957824 */ /* 0x000fe200030e0666 */
[----:B------:R-:W-:Y:S01]  /*39270*/  IADD3 R103, P1, P6, R151, R14, R103 ;  /* 0x0000000e97677210 */ /* 0x000fe20007e3e067 */
[----:B------:R-:W-:Y:S01]  /*39280*/  IMAD.WIDE.U32.X R48, R147, R141, R48, P3 ;  /* 0x0000008d93307225 */ /* 0x000fe200018e0430 */
[----:B------:R-:W-:-:S02]  /*39290*/  ISETP.GE.U32.AND P3, PT, R151, R104, PT ;  /* 0x000000689700720c */ /* 0x000fc40003f66070 */
[----:B------:R-:W-:Y:S01]  /*392a0*/  IADD3.X R105, PT, PT, R149, R15, RZ, P1, P6 ;  /* 0x0000000f95697210 */ /* 0x000fe20000fec4ff */
[----:B------:R-:W-:Y:S01]  /*392b0*/  IMAD.MOV.U32 R46, RZ, RZ, R17 ;  /* 0x000000ffff2e7224 */ /* 0x000fe200078e0011 */
[----:B------:R-:W-:Y:S02]  /*392c0*/  ISETP.GE.U32.AND P1, PT, R103, R151, PT ;  /* 0x000000976700720c */ /* 0x000fe40003f26070 */
[----:B------:R-:W-:Y:S01]  /*392d0*/  ISETP.GE.U32.AND.EX P3, PT, R149, R102, PT, P3 ;  /* 0x000000669500720c */ /* 0x000fe20003f66130 */
[----:B------:R-:W-:Y:S01]  /*392e0*/  IMAD.WIDE.U32.X R46, R147, R141, R46, P2 ;  /* 0x0000008d932e7225 */ /* 0x000fe200010e042e */
[----:B------:R-:W-:Y:S02]  /*392f0*/  ISETP.GE.U32.AND.EX P1, PT, R105, R149, PT, P1 ;  /* 0x000000956900720c */ /* 0x000fe40003f26110 */
[----:B------:R-:W-:Y:S02]  /*39300*/  SEL R14, RZ, 0x1, P5 ;  /* 0x00000001ff0e7807 */ /* 0x000fe40002800000 */
[----:B------:R-:W-:-:S02]  /*39310*/  SEL R15, RZ, 0x1, P4 ;  /* 0x00000001ff0f7807 */ /* 0x000fc40002000000 */
[----:B------:R-:W-:Y:S02]  /*39320*/  SEL R104, RZ, 0x1, P3 ;  /* 0x00000001ff687807 */ /* 0x000fe40001800000 */
[----:B------:R-:W-:Y:S02]  /*39330*/  SEL R17, RZ, 0x1, P1 ;  /* 0x00000001ff117807 */ /* 0x000fe40000800000 */
[----:B------:R-:W-:Y:S01]  /*39340*/  IADD3 R50, P2, P4, R15, R50, R14 ;  /* 0x000000320f327210 */ /* 0x000fe20007c5e00e */
[----:B------:R-:W-:Y:S01]  /*39350*/  IMAD.WIDE.U32 R14, R121, R139, RZ ;  /* 0x0000008b790e7225 */ /* 0x000fe200078e00ff */
[----:B------:R-:W-:Y:S02]  /*39360*/  IADD3 R104, P1, P3, R17, R44, R104 ;  /* 0x0000002c11687210 */ /* 0x000fe40007b3e068 */
[----:B------:R-:W-:Y:S02]  /*39370*/  IADD3.X R150, PT, PT, RZ, R51, RZ, P2, P4 ;  /* 0x00000033ff967210 */ /* 0x000fe400017e84ff */
[----:B------:R-:W-:Y:S01]  /*39380*/  IADD3.X R147, PT, PT, RZ, R45, RZ, P1, P3 ;  /* 0x0000002dff937210 */ /* 0x000fe20000fe64ff */
[----:B------:R-:W-:Y:S01]  /*39390*/  IMAD.WIDE.U32 R14, P6, R139, R121, R14 ;  /* 0x000000798b0e7225 */ /* 0x000fe200078c000e */
[----:B------:R-:W-:-:S02]  /*393a0*/  IADD3 R151, P2, PT, R123, R50, RZ ;  /* 0x000000327b977210 */ /* 0x000fc40007f5e0ff */
[----:B------:R-:W-:Y:S01]  /*393b0*/  IADD3 R17, P5, PT, R103, R106, RZ ;  /* 0x0000006a67117210 */ /* 0x000fe20007fbe0ff */
[----:B------:R-:W-:-:S03]  /*393c0*/  IMAD.WIDE.U32 R44, R139, R139, RZ ;  /* 0x0000008b8b2c7225 */ /* 0x000fc600078e00ff */
[----:B------:R-:W-:Y:S01]  /*393d0*/  ISETP.GE.U32.AND P4, PT, R17, R106, PT ;  /* 0x0000006a1100720c */ /* 0x000fe20003f86070 */
[----:B------:R-:W-:-:S04]  /*393e0*/  IMAD.WIDE.U32 R50, R121, R128, RZ ;  /* 0x0000008079327225 */ /* 0x000fc800078e00ff */
[----:B------:R-:W-:Y:S01]  /*393f0*/  IMAD.X R103, RZ, RZ, RZ, P6 ;  /* 0x000000ffff677224 */ /* 0x000fe200030e06ff */
[----:B------:R-:W-:Y:S01]  /*39400*/  IADD3 R106, P6, PT, R45, R14, RZ ;  /* 0x0000000e2d6a7210 */ /* 0x000fe20007fde0ff */
[----:B------:R-:W-:Y:S01]  /*39410*/  IMAD.X R105, R105, 0x1, R126, P5 ;  /* 0x0000000169697824 */ /* 0x000fe200028e067e */
[-C--:B------:R-:W-:Y:S01]  /*39420*/  IADD3 R149, P5, PT, R151, R44.reuse, RZ ;  /* 0x0000002c97957210 */ /* 0x080fe20007fbe0ff */
[----:B------:R-:W-:Y:S02]  /*39430*/  IMAD.MOV.U32 R102, RZ, RZ, R15 ;  /* 0x000000ffff667224 */ /* 0x000fe400078e000f */
[----:B------:R-:W-:Y:S01]  /*39440*/  IMAD.WIDE.U32 R50, P1, R139, R141, R50 ;  /* 0x0000008d8b327225 */ /* 0x000fe20007820032 */
[----:B------:R-:W-:Y:S02]  /*39450*/  ISETP.GE.U32.AND P3, PT, R149, R44, PT ;  /* 0x0000002c9500720c */ /* 0x000fe40003f66070 */
[----:B------:R-:W-:Y:S01]  /*39460*/  ISETP.GE.U32.AND.EX P4, PT, R105, R126, PT, P4 ;  /* 0x0000007e6900720c */ /* 0x000fe20003f86140 */
[----:B------:R-:W-:-:S04]  /*39470*/  IMAD.WIDE.U32 R14, R139, R128, RZ ;  /* 0x000000808b0e7225 */ /* 0x000fc800078e00ff */
[----:B------:R-:W-:Y:S01]  /*39480*/  IMAD.WIDE.U32.X R102, R121, R121, R102, P6 ;  /* 0x0000007979667225 */ /* 0x000fe200030e0466 */
[----:B------:R-:W-:-:S03]  /*39490*/  IADD3 RZ, P6, PT, R15, R50, RZ ;  /* 0x000000320fff7210 */ /* 0x000fc60007fde0ff */
[----:B------:R-:W-:-:S04]  /*394a0*/  IMAD.WIDE.U32 R44, R141, R139, RZ ;  /* 0x0000008b8d2c7225 */ /* 0x000fc800078e00ff */
[----:B------:R-:W-:Y:S01]  /*394b0*/  IMAD.X R15, RZ, RZ, RZ, P1 ;  /* 0x000000ffff0f7224 */ /* 0x000fe200008e06ff */
[----:B------:R-:W-:Y:S01]  /*394c0*/  ISETP.GE.U32.AND P1, PT, R123, R12, PT ;  /* 0x0000000c7b00720c */ /* 0x000fe20003f26070 */
[----:B------:R-:W-:Y:S02]  /*394d0*/  IMAD.MOV.U32 R14, RZ, RZ, R51 ;  /* 0x000000ffff0e7224 */ /* 0x000fe400078e0033 */
[----:B------:R-:W-:Y:S01]  /*394e0*/  IMAD.X R152, R125, 0x1, R150, P2 ;  /* 0x000000017d987824 */ /* 0x000fe200010e0696 */
[----:B------:R-:W-:Y:S01]  /*394f0*/  ISETP.GE.U32.AND P2, PT, R151, R123, PT ;  /* 0x0000007b9700720c */ /* 0x000fe20003f46070 */
[----:B------:R-:W-:Y:S01]  /*39500*/  IMAD.WIDE.U32.X R14, R121, R141, R14, P6 ;  /* 0x0000008d790e7225 */ /* 0x000fe200030e040e */
[----:B------:R-:W-:Y:S02]  /*39510*/  ISETP.GE.U32.AND.EX P1, PT, R125, R148, PT, P1 ;  /* 0x000000947d00720c */ /* 0x000fe40003f26110 */
[----:B------:R-:W-:Y:S01]  /*39520*/  ISETP.GE.U32.AND.EX P2, PT, R152, R125, PT, P2 ;  /* 0x0000007d9800720c */ /* 0x000fe20003f46120 */
[----:B------:R-:W-:Y:S01]  /*39530*/  IMAD.WIDE.U32 R44, P6, R121, R128, R44 ;  /* 0x00000080792c7225 */ /* 0x000fe200078c002c */
[----:B------:R-:W-:-:S03]  /*39540*/  SEL R125, R97, RZ, P0 ;  /* 0x000000ff617d7207 */ /* 0x000fc60000000000 */
[----:B------:R-:W-:-:S04]  /*39550*/  IMAD.WIDE.U32 R150, R128, R139, RZ ;  /* 0x0000008b80967225 */ /* 0x000fc800078e00ff */
[----:B------:R-:W-:Y:S01]  /*39560*/  IMAD.X R51, RZ, RZ, RZ, P6 ;  /* 0x000000ffff337224 */ /* 0x000fe200030e06ff */
[----:B------:R-:W-:Y:S01]  /*39570*/  IADD3 R123, P6, PT, R151, R44, RZ ;  /* 0x0000002c977b7210 */ /* 0x000fe20007fde0ff */
[----:B------:R-:W-:Y:S01]  /*39580*/  IMAD.MOV.U32 R50, RZ, RZ, R45 ;  /* 0x000000ffff327224 */ /* 0x000fe200078e002d */
[----:B------:R-:W-:Y:S01]  /*39590*/  SEL R44, R96, RZ, P0 ;  /* 0x000000ff602c7207 */ /* 0x000fe20000000000 */
[----:B------:R-:W-:Y:S01]  /*395a0*/  IMAD.X R126, R106, 0x1, R152, P5 ;  /* 0x000000016a7e7824 */ /* 0x000fe200028e0698 */
[----:B------:R-:W-:Y:S01]  /*395b0*/  IADD3 R104, P5, PT, R149, R104, RZ ;  /* 0x0000006895687210 */ /* 0x000fe20007fbe0ff */
[----:B------:R-:W-:Y:S01]  /*395c0*/  IMAD.WIDE.U32.X R50, R121, R141, R50, P6 ;  /* 0x0000008d79327225 */ /* 0x000fe200030e0432 */
[----:B------:R-:W-:Y:S02]  /*395d0*/  IADD3 R121, P0, PT, -R44, R133, RZ ;  /* 0x000000852c797210 */ /* 0x000fe40007f1e1ff */
[----:B------:R-:W-:Y:S01]  /*395e0*/  ISETP.GE.U32.AND.EX P3, PT, R126, R106, PT, P3 ;  /* 0x0000006a7e00720c */ /* 0x000fe20003f66130 */
[----:B------:R-:W-:-:S04]  /*395f0*/  IMAD.WIDE.U32 R44, R141, R128, RZ ;  /* 0x000000808d2c7225 */ /* 0x000fc800078e00ff */
[----:B------:R-:W-:Y:S01]  /*39600*/  IMAD.X R125, R132, 0x1, ~R125, P0 ;  /* 0x00000001847d7824 */ /* 0x000fe200000e0e7d */
[----:B------:R-:W-:Y:S01]  /*39610*/  ISETP.GE.U32.AND P0, PT, R104, R149, PT ;  /* 0x000000956800720c */ /* 0x000fe20003f06070 */
[----:B------:R-:W-:Y:S01]  /*39620*/  IMAD.X R155, R126, 0x1, R147, P5 ;  /* 0x000000017e9b7824 */ /* 0x000fe200028e0693 */
[----:B------:R-:W-:Y:S01]  /*39630*/  SEL R149, RZ, 0x1, P4 ;  /* 0x00000001ff957807 */ /* 0x000fe20002000000 */
[----:B------:R-:W-:Y:S01]  /*39640*/  IMAD.WIDE.U32 R44, P5, R128, R141, R44 ;  /* 0x0000008d802c7225 */ /* 0x000fe200078a002c */
[----:B------:R-:W-:Y:S02]  /*39650*/  IADD3 R147, P4, PT, R104, R12, RZ ;  /* 0x0000000c68937210 */ /* 0x000fe40007f9e0ff */
[----:B------:R-:W-:Y:S01]  /*39660*/  ISETP.GE.U32.AND.EX P0, PT, R155, R126, PT, P0 ;  /* 0x0000007e9b00720c */ /* 0x000fe20003f06100 */
[----:B------:R-:W-:Y:S01]  /*39670*/  IMAD.X R133, RZ, RZ, RZ, P5 ;  /* 0x000000ffff857224 */ /* 0x000fe200028e06ff */
[----:B------:R-:W-:Y:S01]  /*39680*/  ISETP.GE.U32.AND P6, PT, R147, R12, PT ;  /* 0x0000000c9300720c */ /* 0x000fe20003fc6070 */
[----:B------:R-:W-:Y:S01]  /*39690*/  IMAD.X R151, R155, 0x1, R148, P4 ;  /* 0x000000019b977824 */ /* 0x000fe200020e0694 */
[----:B------:R-:W-:Y:S01]  /*396a0*/  IADD3 R149, P4, P5, R147, R18, R149 ;  /* 0x0000001293957210 */ /* 0x000fe20007d9e095 */
[----:B------:R-:W-:Y:S01]  /*396b0*/  IMAD.WIDE.U32 R152, R128, R128, RZ ;  /* 0x0000008080987225 */ /* 0x000fe200078e00ff */
[----:B------:R-:W-:-:S02]  /*396c0*/  SEL R18, RZ, 0x1, P1 ;  /* 0x00000001ff127807 */ /* 0x000fc40000800000 */
[----:B------:R-:W-:Y:S01]  /*396d0*/  IADD3.X R139, PT, PT, R151, R19, RZ, P4, P5 ;  /* 0x00000013978b7210 */ /* 0x000fe200027ea4ff */
[----:B------:R-:W-:Y:S01]  /*396e0*/  IMAD.MOV.U32 R132, RZ, RZ, R45 ;  /* 0x000000ffff847224 */ /* 0x000fe200078e002d */
[----:B------:R-:W-:Y:S02]  /*396f0*/  IADD3 R12, P4, PT, R153, R44, RZ ;  /* 0x0000002c990c7210 */ /* 0x000fe40007f9e0ff */
[----:B------:R-:W-:Y:S02]  /*39700*/  SEL R153, RZ, 0x1, P2 ;  /* 0x00000001ff997807 */ /* 0x000fe40001000000 */
[----:B------:R-:W-:Y:S01]  /*39710*/  ISETP.GE.U32.AND P1, PT, R149, R147, PT ;  /* 0x000000939500720c */ /* 0x000fe20003f26070 */
[----:B------:R-:W-:Y:S01]  /*39720*/  IMAD.WIDE.U32.X R132, R141, R141, R132, P4 ;  /* 0x0000008d8d847225 */ /* 0x000fe200020e0484 */
[----:B------:R-:W-:Y:S02]  /*39730*/  ISETP.GE.U32.AND.EX P6, PT, R151, R148, PT, P6 ;  /* 0x000000949700720c */ /* 0x000fe40003fc6160 */
[----:B------:R-:W-:Y:S01]  /*39740*/  SEL R19, RZ, 0x1, P3 ;  /* 0x00000001ff137807 */ /* 0x000fe20001800000 */
[----:B------:R-:W-:Y:S01]  /*39750*/  IMAD.MOV.U32 R148, RZ, RZ, RZ ;  /* 0x000000ffff947224 */ /* 0x000fe200078e00ff */
[----:B------:R-:W-:-:S02]  /*39760*/  SEL R45, RZ, 0x1, P0 ;  /* 0x00000001ff2d7807 */ /* 0x000fc40000000000 */
[----:B------:R-:W-:Y:S02]  /*39770*/  IADD3 R147, P2, P3, R153, R48, R18 ;  /* 0x0000003099937210 */ /* 0x000fe40007b5e012 */
[----:B------:R-:W-:Y:S02]  /*39780*/  ISETP.GE.U32.AND.EX P0, PT, R139, R151, PT, P1 ;  /* 0x000000978b00720c */ /* 0x000fe40003f06110 */
[----:B------:R-:W-:Y:S02]  /*39790*/  SEL R18, RZ, 0x1, P6 ;  /* 0x00000001ff127807 */ /* 0x000fe40003000000 */
[----:B------:R-:W-:Y:S02]  /*397a0*/  IADD3 R45, P5, P6, R45, R102, R19 ;  /* 0x000000662d2d7210 */ /* 0x000fe40007ebe013 */
[----:B------:R-:W-:Y:S02]  /*397b0*/  IADD3 R44, P1, PT, R147, R150, RZ ;  /* 0x00000096932c7210 */ /* 0x000fe40007f3e0ff */
[----:B------:R-:W-:-:S02]  /*397c0*/  SEL R19, RZ, 0x1, P0 ;  /* 0x00000001ff137807 */ /* 0x000fc40000000000 */
[----:B------:R-:W-:Y:S02]  /*397d0*/  IADD3.X R102, PT, PT, RZ, R49, RZ, P2, P3 ;  /* 0x00000031ff667210 */ /* 0x000fe400017e64ff */
[----:B------:R-:W-:Y:S02]  /*397e0*/  IADD3.X R48, PT, PT, RZ, R103, RZ, P5, P6 ;  /* 0x00000067ff307210 */ /* 0x000fe40002fec4ff */
[C---:B------:R-:W-:Y:S02]  /*397f0*/  IADD3 R45, P2, PT, R44.reuse, R45, RZ ;  /* 0x0000002d2c2d7210 */ /* 0x040fe40007f5e0ff */
[----:B------:R-:W-:Y:S01]  /*39800*/  IADD3 R103, P3, P4, R19, R46, R18 ;  /* 0x0000002e13677210 */ /* 0x000fe20007c7e012 */
[----:B------:R-:W-:Y:S01]  /*39810*/  IMAD.X R19, R123, 0x1, R102, P1 ;  /* 0x000000017b137824 */ /* 0x000fe200008e0666 */
[-C--:B------:R-:W-:Y:S02]  /*39820*/  IADD3 R18, P5, PT, R45, R150.reuse, RZ ;  /* 0x000000962d127210 */ /* 0x080fe40007fbe0ff */
[----:B------:R-:W-:Y:S01]  /*39830*/  IADD3.X R141, PT, PT, RZ, R47, RZ, P3, P4 ;  /* 0x0000002fff8d7210 */ /* 0x000fe20001fe84ff */
[----:B------:R-:W-:Y:S01]  /*39840*/  IMAD.X R48, R19, 0x1, R48, P2 ;  /* 0x0000000113307824 */ /* 0x000fe200010e0630 */
[----:B------:R-:W-:Y:S01]  /*39850*/  ISETP.GE.U32.AND P0, PT, R44, R150, PT ;  /* 0x000000962c00720c */ /* 0x000fe20003f06070 */
[----:B------:R-:W-:Y:S01]  /*39860*/  IMAD.WIDE.U32 R46, R139, 0x3d1, RZ ;  /* 0x000003d18b2e7825 */ /* 0x000fe200078e00ff */
[----:B------:R-:W-:-:S02]  /*39870*/  ISETP.GE.U32.AND P1, PT, R45, R44, PT ;  /* 0x0000002c2d00720c */ /* 0x000fc40003f26070 */
[----:B------:R-:W-:Y:S01]  /*39880*/  IADD3 R103, P3, PT, R18, R103, RZ ;  /* 0x0000006712677210 */ /* 0x000fe20007f7e0ff */
[----:B------:R-:W-:Y:S01]  /*39890*/  IMAD.X R44, R48, 0x1, R123, P5 ;  /* 0x00000001302c7824 */ /* 0x000fe200028e067b */
[----:B------:R-:W-:Y:S01]  /*398a0*/  ISETP.GE.U32.AND P2, PT, R18, R150, PT ;  /* 0x000000961200720c */ /* 0x000fe20003f46070 */
[----:B------:R-:W-:Y:S01]  /*398b0*/  IMAD.WIDE.U32 R46, P5, RZ, R149, R46 ;  /* 0x00000095ff2e7225 */ /* 0x000fe200078a002e */
[----:B------:R-:W-:Y:S02]  /*398c0*/  ISETP.GE.U32.AND P4, PT, R103, R18, PT ;  /* 0x000000126700720c */ /* 0x000fe40003f86070 */
[----:B------:R-:W-:Y:S01]  /*398d0*/  ISETP.GE.U32.AND.EX P0, PT, R19, R123, PT, P0 ;  /* 0x0000007b1300720c */ /* 0x000fe20003f06100 */
[----:B------:R-:W-:Y:S01]  /*398e0*/  IMAD.X R141, R44, 0x1, R141, P3 ;  /* 0x000000012c8d7824 */ /* 0x000fe200018e068d */
[----:B------:R-:W-:Y:S01]  /*398f0*/  ISETP.GE.U32.AND.EX P1, PT, R48, R19, PT, P1 ;  /* 0x000000133000720c */ /* 0x000fe20003f26110 */
[----:B------:R-:W-:Y:S01]  /*39900*/  IMAD.WIDE.U32 R48, R149, 0x3d1, RZ ;  /* 0x000003d195307825 */ /* 0x000fe200078e00ff */
[----:B------:R-:W-:-:S02]  /*39910*/  ISETP.GE.U32.AND.EX P2, PT, R44, R123, PT, P2 ;  /* 0x0000007b2c00720c */ /* 0x000fc40003f46120 */
[----:B------:R-:W-:Y:S01]  /*39920*/  ISETP.GE.U32.AND.EX P3, PT, R141, R44, PT, P4 ;  /* 0x0000002c8d00720c */ /* 0x000fe20003f66140 */
[----:B------:R-:W-:Y:S01]  /*39930*/  IMAD.WIDE.U32 R18, R149, 0x3d1, R148 ;  /* 0x000003d195127825 */ /* 0x000fe200078e0094 */
[----:B------:R-:W-:Y:S02]  /*39940*/  SEL R44, RZ, 0x1, P0 ;  /* 0x00000001ff2c7807 */ /* 0x000fe40000000000 */
[----:B------:R-:W-:Y:S01]  /*39950*/  SEL R147, RZ, 0x1, P1 ;  /* 0x00000001ff937807 */ /* 0x000fe20000800000 */
[----:B------:R-:W-:Y:S01]  /*39960*/  IMAD.X R45, RZ, RZ, RZ, P5 ;  /* 0x000000ffff2d7224 */ /* 0x000fe200028e06ff */
[----:B------:R-:W-:Y:S01]  /*39970*/  SEL R48, RZ, 0x1, P2 ;  /* 0x00000001ff307807 */ /* 0x000fe20001000000 */
[----:B------:R-:W-:Y:S01]  /*39980*/  IMAD.IADD R19, R46, 0x1, R19 ;  /* 0x000000012e137824 */ /* 0x000fe200078e0213 */
[----:B------:R-:W-:Y:S02]  /*39990*/  IADD3 RZ, P2, PT, R49, R46, RZ ;  /* 0x0000002e31ff7210 */ /* 0x000fe40007f5e0ff */
[----:B------:R-:W-:-:S02]  /*399a0*/  SEL R123, RZ, 0x1, P3 ;  /* 0x00000001ff7b7807 */ /* 0x000fc40001800000 */
[----:B------:R-:W-:Y:S01]  /*399b0*/  IADD3 R49, P0, P1, R147, R14, R44 ;  /* 0x0000000e93317210 */ /* 0x000fe2000791e02c */
[----:B------:R-:W-:Y:S01]  /*399c0*/  IMAD.MOV.U32 R44, RZ, RZ, R47 ;  /* 0x000000ffff2c7224 */ /* 0x000fe200078e002f */
[----:B------:R-:W-:Y:S01]  /*399d0*/  IADD3 R47, P3, P4, R123, R50, R48 ;  /* 0x000000327b2f7210 */ /* 0x000fe20007c7e030 */
[----:B------:R-:W-:Y:S01]  /*399e0*/  IMAD.WIDE.U32 R122, R122, R122, R18 ;  /* 0x0000007a7a7a7225 */ /* 0x000fe200078e0012 */
[-C--:B------:R-:W-:Y:S02]  /*399f0*/  IADD3 R46, P5, PT, R49, R152.reuse, RZ ;  /* 0x00000098312e7210 */ /* 0x080fe40007fbe0ff */
[----:B------:R-:W-:Y:S01]  /*39a00*/  IADD3.X R49, PT, PT, RZ, R15, RZ, P0, P1 ;  /* 0x0000000fff317210 */ /* 0x000fe200007e24ff */
[----:B------:R-:W-:Y:S01]  /*39a10*/  IMAD.WIDE.U32 R14, R141, 0x3d1, RZ ;  /* 0x000003d18d0e7825 */ /* 0x000fe200078e00ff */
[----:B------:R-:W-:Y:S02]  /*39a20*/  IADD3.X R147, PT, PT, RZ, R51, RZ, P3, P4 ;  /* 0x00000033ff937210 */ /* 0x000fe40001fe84ff */
[----:B------:R-:W-:Y:S01]  /*39a30*/  IADD3 R51, P3, PT, R46, R47, RZ ;  /* 0x0000002f2e337210 */ /* 0x000fe20007f7e0ff */
        /* <DEDUP_REMOVED lines=11> */
[----:B------:R-:W-:Y:S01]  /*39af0*/  ISETP.GE.U32.AND.EX P5, PT, R19, R149, PT, P5 ;  /* 0x000000951300720c */ /* 0x000fe20003fa6150 */
[----:B------:R-:W-:Y:S01]  /*39b00*/  IMAD.IADD R108, R108, 0x1, R123 ;  /* 0x000000016c6c7824 */ /* 0x000fe200078e027b */
[----:B------:R-:W-:Y:S02]  /*39b10*/  IADD3 R151, P6, PT, R47, R14, RZ ;  /* 0x0000000e2f977210 */ /* 0x000fe40007fde0ff */
[----:B------:R-:W-:Y:S02]  /*39b20*/  SEL R14, RZ, 0x1, P0 ;  /* 0x00000001ff0e7807 */ /* 0x000fe40000000000 */
[----:B------:R-:W-:Y:S01]  /*39b30*/  SEL R47, RZ, 0x1, P1 ;  /* 0x00000001ff2f7807 */ /* 0x000fe20000800000 */
[----:B------:R-:W-:Y:S01]  /*39b40*/  IMAD.X R12, R151, 0x1, R45, P3 ;  /* 0x00000001970c7824 */ /* 0x000fe200018e062d */
[----:B------:R-:W-:-:S02]  /*39b50*/  ISETP.GE.U32.AND P1, PT, R122, R18, PT ;  /* 0x000000127a00720c */ /* 0x000fc40003f26070 */
[----:B------:R-:W-:Y:S01]  /*39b60*/  IADD3 R149, P3, P4, R47, R132, R14 ;  /* 0x000000842f957210 */ /* 0x000fe20007c7e00e */
[----:B------:R-:W-:Y:S01]  /*39b70*/  IMAD.X R47, RZ, RZ, RZ, P2 ;  /* 0x000000ffff2f7224 */ /* 0x000fe200010e06ff */
[----:B------:R-:W-:Y:S02]  /*39b80*/  SEL R18, RZ, 0x1, P5 ;  /* 0x00000001ff127807 */ /* 0x000fe40002800000 */
[----:B------:R-:W-:Y:S02]  /*39b90*/  IADD3.X R133, PT, PT, RZ, R133, RZ, P3, P4 ;  /* 0x00000085ff857210 */ /* 0x000fe40001fe84ff */
[C---:B------:R-:W-:Y:S02]  /*39ba0*/  IADD3 R18, P3, P4, R49.reuse, R139, R18 ;  /* 0x0000008b31127210 */ /* 0x040fe40007c7e012 */
[----:B------:R-:W-:Y:S01]  /*39bb0*/  ISETP.GE.U32.AND P2, PT, R49, R46, PT ;  /* 0x0000002e3100720c */ /* 0x000fe20003f46070 */
[----:B------:R-:W-:Y:S01]  /*39bc0*/  IMAD.MOV.U32 R46, RZ, RZ, R15 ;  /* 0x000000ffff2e7224 */ /* 0x000fe200078e000f */
[----:B------:R-:W-:Y:S01]  /*39bd0*/  ISETP.GE.U32.AND.EX P1, PT, R108, R19, PT, P1 ;  /* 0x000000136c00720c */ /* 0x000fe20003f26110 */
[----:B------:R-:W-:Y:S01]  /*39be0*/  IMAD.WIDE.U32 R14, R147, 0x3d1, RZ ;  /* 0x000003d1930e7825 */ /* 0x000fe200078e00ff */
[----:B------:R-:W-:-:S02]  /*39bf0*/  IADD3.X R50, PT, PT, R12, R103, RZ, P3, P4 ;  /* 0x000000670c327210 */ /* 0x000fc40001fe84ff */
[----:B------:R-:W-:Y:S01]  /*39c00*/  ISETP.EQ.U32.AND P4, PT, R18, R139, PT ;  /* 0x0000008b1200720c */ /* 0x000fe20003f82070 */
[----:B------:R-:W-:Y:S01]  /*39c10*/  IMAD.WIDE.U32.X R46, RZ, R141, R46, P6 ;  /* 0x0000008dff2e7225 */ /* 0x000fe200030e042e */
[----:B------:R-:W-:Y:S02]  /*39c20*/  ISETP.GE.U32.AND.EX P2, PT, R12, R151, PT, P2 ;  /* 0x000000970c00720c */ /* 0x000fe40003f46120 */
[----:B------:R-:W-:Y:S02]  /*39c30*/  SEL R12, RZ, 0x1, P1 ;  /* 0x00000001ff0c7807 */ /* 0x000fe40000800000 */
[----:B------:R-:W-:Y:S02]  /*39c40*/  ISETP.LT.U32.AND P3, PT, R18, R139, PT ;  /* 0x0000008b1200720c */ /* 0x000fe40003f61070 */
[----:B------:R-:W-:Y:S01]  /*39c50*/  ISETP.EQ.AND.EX P5, PT, R50, R103, !P5, P4 ;  /* 0x000000673200720c */ /* 0x000fe20006fa2340 */
[----:B------:R-:W-:Y:S01]  /*39c60*/  IMAD.WIDE.U32 R14, P4, RZ, R51, R14 ;  /* 0x00000033ff0e7225 */ /* 0x000fe2000788000e */
[----:B------:R-:W-:-:S02]  /*39c70*/  SEL R49, RZ, 0x1, P2 ;  /* 0x00000001ff317807 */ /* 0x000fc40001000000 */
[----:B------:R-:W-:Y:S01]  /*39c80*/  IADD3 R12, P2, P6, R12, R18, R131 ;  /* 0x000000120c0c7210 */ /* 0x000fe20007e5e083 */
[----:B------:R-:W-:Y:S01]  /*39c90*/  IMAD.WIDE.U32 R18, R51, 0x3d1, RZ ;  /* 0x000003d133127825 */ /* 0x000fe200078e00ff */
[----:B------:R-:W-:Y:S02]  /*39ca0*/  ISETP.LT.U32.OR.EX P3, PT, R50, R103, P5, P3 ;  /* 0x000000673200720c */ /* 0x000fe40002f61530 */
[----:B------:R-:W-:Y:S01]  /*39cb0*/  ISETP.EQ.U32.AND P5, PT, R12, R131, PT ;  /* 0x000000830c00720c */ /* 0x000fe20003fa2070 */
[----:B------:R-:W-:Y:S01]  /*39cc0*/  IMAD.MOV.U32 R48, RZ, RZ, R15 ;  /* 0x000000ffff307224 */ /* 0x000fe200078e000f */
[----:B------:R-:W-:Y:S02]  /*39cd0*/  IADD3.X R50, PT, PT, RZ, R50, R130, P2, P6 ;  /* 0x00000032ff327210 */ /* 0x000fe400017ec482 */
[----:B------:R-:W-:Y:S01]  /*39ce0*/  IADD3 R103, P2, P6, R18, R46, R49 ;  /* 0x0000002e12677210 */ /* 0x000fe20007e5e031 */
[----:B------:R-:W-:Y:S01]  /*39cf0*/  IMAD.X R49, RZ, RZ, RZ, P4 ;  /* 0x000000ffff317224 */ /* 0x000fe200020e06ff */
[----:B------:R-:W-:-:S02]  /*39d00*/  ISETP.EQ.AND.EX P1, PT, R50, R130, !P1, P5 ;  /* 0x000000823200720c */ /* 0x000fc40004f22350 */
[----:B------:R-:W-:Y:S02]  /*39d10*/  ISETP.LT.U32.AND P5, PT, R12, R131, PT ;  /* 0x000000830c00720c */ /* 0x000fe40003fa1070 */
[----:B------:R-:W-:Y:S02]  /*39d20*/  IADD3 R19, P4, PT, R19, R14, RZ ;  /* 0x0000000e13137210 */ /* 0x000fe40007f9e0ff */
[----:B------:R-:W-:Y:S02]  /*39d30*/  SEL R14, RZ, 0x1, !P3 ;  /* 0x00000001ff0e7807 */ /* 0x000fe40005800000 */
[----:B------:R-:W-:Y:S01]  /*39d40*/  ISETP.LT.U32.OR.EX P1, PT, R50, R130, P1, P5 ;  /* 0x000000823200720c */ /* 0x000fe20000f21550 */
[----:B------:R-:W-:Y:S01]  /*39d50*/  IMAD.WIDE.U32.X R48, RZ, R147, R48, P4 ;  /* 0x00000093ff307225 */ /* 0x000fe200020e0430 */
[----:B------:R-:W-:Y:S02]  /*39d60*/  IADD3.X R46, PT, PT, R19, R47, RZ, P2, P6 ;  /* 0x0000002f132e7210 */ /* 0x000fe400017ec4ff */
[----:B------:R-:W-:-:S02]  /*39d70*/  ISETP.GE.U32.AND P2, PT, R103, R18, PT ;  /* 0x000000126700720c */ /* 0x000fc40003f46070 */
[----:B------:R-:W-:Y:S01]  /*39d80*/  IADD3 R18, P5, P6, R103, R141, R14 ;  /* 0x0000008d67127210 */ /* 0x000fe20007ebe00e */
[----:B------:R-:W-:Y:S01]  /*39d90*/  IMAD.WIDE.U32 R14, R133, 0x3d1, RZ ;  /* 0x000003d1850e7825 */ /* 0x000fe200078e00ff */
[----:B------:R-:W-:Y:S02]  /*39da0*/  IADD3 R45, P0, PT, -R121, R140, RZ ;  /* 0x0000008c792d7210 */ /* 0x000fe40007f1e1ff */
[----:B------:R-:W-:Y:S02]  /*39db0*/  SEL R103, RZ, 0x1, !P1 ;  /* 0x00000001ff677807 */ /* 0x000fe40004800000 */
[----:B------:R-:W-:Y:S01]  /*39dc0*/  ISETP.GE.U32.AND.EX P2, PT, R46, R19, PT, P2 ;  /* 0x000000132e00720c */ /* 0x000fe20003f46120 */
[----:B------:R-:W-:Y:S01]  /*39dd0*/  IMAD.X R44, R158, 0x1, ~R125, P0 ;  /* 0x000000019e2c7824 */ /* 0x000fe200000e0e7d */
[----:B------:R-:W-:Y:S02]  /*39de0*/  IADD3.X R46, PT, PT, R46, R51, RZ, P5, P6 ;  /* 0x000000332e2e7210 */ /* 0x000fe40002fec4ff */
[----:B------:R-:W-:-:S02]  /*39df0*/  ISETP.EQ.U32.AND P6, PT, R18, R141, PT ;  /* 0x0000008d1200720c */ /* 0x000fc40003fc2070 */
[----:B------:R-:W-:Y:S02]  /*39e00*/  IADD3 R103, P4, P5, R103, R18, R124 ;  /* 0x0000001267677210 */ /* 0x000fe40007d9e07c */
[----:B------:R-:W-:Y:S02]  /*39e10*/  ISETP.GE.U32.AND P0, PT, R140, R121, PT ;  /* 0x000000798c00720c */ /* 0x000fe40003f06070 */
[----:B------:R-:W-:Y:S02]  /*39e20*/  SEL R121, RZ, 0x1, P2 ;  /* 0x00000001ff797807 */ /* 0x000fe40001000000 */
[----:B------:R-:W-:Y:S01]  /*39e30*/  ISETP.LT.U32.AND P2, PT, R18, R141, PT ;  /* 0x0000008d1200720c */ /* 0x000fe20003f41070 */
[----:B------:R-:W-:Y:S01]  /*39e40*/  IMAD.WIDE.U32 R18, R149, 0x3d1, RZ ;  /* 0x000003d195127825 */ /* 0x000fe200078e00ff */
[----:B------:R-:W-:Y:S02]  /*39e50*/  ISETP.EQ.AND.EX P3, PT, R46, R51, P3, P6 ;  /* 0x000000332e00720c */ /* 0x000fe40001f62360 */
[----:B------:R-:W-:Y:S01]  /*39e60*/  IADD3.X R102, PT, PT, RZ, R46, R129, P4, P5 ;  /* 0x0000002eff667210 */ /* 0x000fe200027ea481 */
[----:B------:R-:W-:Y:S01]  /*39e70*/  IMAD.WIDE.U32 R14, P6, RZ, R149, R14 ;  /* 0x00000095ff0e7225 */ /* 0x000fe200078c000e */
[----:B------:R-:W-:-:S02]  /*39e80*/  ISETP.EQ.U32.AND P5, PT, R103, R124, PT ;  /* 0x0000007c6700720c */ /* 0x000fc40003fa2070 */
[----:B------:R-:W-:Y:S01]  /*39e90*/  ISETP.LT.U32.OR.EX P2, PT, R46, R51, P3, P2 ;  /* 0x000000332e00720c */ /* 0x000fe20001f41520 */
[----:B------:R-:W-:Y:S01]  /*39ea0*/  IMAD.X R47, RZ, RZ, RZ, P6 ;  /* 0x000000ffff2f7224 */ /* 0x000fe200030e06ff */
[----:B------:R-:W-:Y:S01]  /*39eb0*/  ISETP.LT.U32.AND P4, PT, R103, R124, PT ;  /* 0x0000007c6700720c */ /* 0x000fe20003f81070 */
[----:B------:R-:W-:Y:S01]  /*39ec0*/  IMAD.MOV.U32 R46, RZ, RZ, R15 ;  /* 0x000000ffff2e7224 */ /* 0x000fe200078e000f */
[----:B------:R-:W-:Y:S02]  /*39ed0*/  ISETP.EQ.AND.EX P5, PT, R102, R129, P1, P5 ;  /* 0x000000816600720c */ /* 0x000fe40000fa2350 */
[----:B------:R-:W-:Y:S02]  /*39ee0*/  IADD3 R51, P6, P3, R18, R48, R121 ;  /* 0x0000003012337210 */ /* 0x000fe40007bde079 */
[----:B------:R-:W-:Y:S02]  /*39ef0*/  IADD3 R19, P1, PT, R19, R14, RZ ;  /* 0x0000000e13137210 */ /* 0x000fe40007f3e0ff */
[----:B------:R-:W-:-:S02]  /*39f00*/  SEL R14, RZ, 0x1, !P2 ;  /* 0x00000001ff0e7807 */ /* 0x000fc40005000000 */
[----:B------:R-:W-:Y:S01]  /*39f10*/  ISETP.LT.U32.OR.EX P4, PT, R102, R129, P5, P4 ;  /* 0x000000816600720c */ /* 0x000fe20002f81540 */
[----:B------:R-:W-:Y:S01]  /*39f20*/  IMAD.WIDE.U32.X R46, RZ, R133, R46, P1 ;  /* 0x00000085ff2e7225 */ /* 0x000fe200008e042e */
[----:B------:R-:W-:Y:S02]  /*39f30*/  ISETP.GE.U32.AND P5, PT, R51, R18, PT ;  /* 0x000000123300720c */ /* 0x000fe40003fa6070 */
[----:B------:R-:W-:Y:S02]  /*39f40*/  IADD3.X R48, PT, PT, R19, R49, RZ, P6, P3 ;  /* 0x0000003113307210 */ /* 0x000fe400037e64ff */
[----:B------:R-:W-:Y:S02]  /*39f50*/  IADD3 R18, P3, P6, R51, R147, R14 ;  /* 0x0000009333127210 */ /* 0x000fe40007e7e00e */
[----:B------:R-:W-:Y:S02]  /*39f60*/  SEL R14, RZ, 0x1, !P4 ;  /* 0x00000001ff0e7807 */ /* 0x000fe40006000000 */
[----:B------:R-:W-:-:S02]  /*39f70*/  ISETP.GE.U32.AND.EX P5, PT, R48, R19, PT, P5 ;  /* 0x000000133000720c */ /* 0x000fc40003fa6150 */
[----:B------:R-:W-:Y:S02]  /*39f80*/  IADD3.X R48, PT, PT, R48, R149, RZ, P3, P6 ;  /* 0x0000009530307210 */ /* 0x000fe40001fec4ff */
[-C--:B------:R-:W-:Y:S02]  /*39f90*/  ISETP.EQ.U32.AND P1, PT, R18, R147.reuse, PT ;  /* 0x000000931200720c */ /* 0x080fe40003f22070 */
[----:B------:R-:W-:Y:S02]  /*39fa0*/  IADD3 R15, P3, P6, R14, R18, R17 ;  /* 0x000000120e0f7210 */ /* 0x000fe40007e7e011 */
[----:B------:R-:W-:Y:S02]  /*39fb0*/  SEL R19, RZ, 0x1, P5 ;  /* 0x00000001ff137807 */ /* 0x000fe40002800000 */
[----:B------:R-:W-:Y:S02]  /*39fc0*/  ISETP.LT.U32.AND P5, PT, R18, R147, PT ;  /* 0x000000931200720c */ /* 0x000fe40003fa1070 */
[----:B------:R-:W-:-:S02]  /*39fd0*/  ISETP.EQ.AND.EX P2, PT, R48, R149, P2, P1 ;  /* 0x000000953000720c */ /* 0x000fc40001742310 */
[----:B------:R-:W-:Y:S02]  /*39fe0*/  IADD3.X R14, PT, PT, RZ, R48, R105, P3, P6 ;  /* 0x00000030ff0e7210 */ /* 0x000fe40001fec469 */
[CC--:B------:R-:W-:Y:S02]  /*39ff0*/  ISETP.EQ.U32.AND P3, PT, R15.reuse, R17.reuse, PT ;  /* 0x000000110f00720c */ /* 0x0c0fe40003f62070 */
[----:B------:R-:W-:Y:S02]  /*3a000*/  ISETP.LT.U32.AND P1, PT, R15, R17, PT ;  /* 0x000000110f00720c */ /* 0x000fe40003f21070 */
[----:B------:R-:W-:Y:S02]  /*3a010*/  IADD3 R17, P6, PT, R19, R46, RZ ;  /* 0x0000002e13117210 */ /* 0x000fe40007fde0ff */
[----:B------:R-:W-:Y:S02]  /*3a020*/  ISETP.LT.U32.OR.EX P2, PT, R48, R149, P2, P5 ;  /* 0x000000953000720c */ /* 0x000fe40001741550 */
[----:B------:R-:W-:Y:S01]  /*3a030*/  ISETP.GE.U32.AND.EX P0, PT, R158, R125, PT, P0 ;  /* 0x0000007d9e00720c */ /* 0x000fe20003f06100 */
[----:B------:R-:W-:Y:S01]  /*3a040*/  IMAD.X R48, RZ, RZ, R47, P6 ;  /* 0x000000ffff307224 */ /* 0x000fe200030e062f */
[----:B------:R-:W-:-:S02]  /*3a050*/  ISETP.EQ.U32.AND P5, PT, R135, R16, PT ;  /* 0x000000108700720c */ /* 0x000fc40003fa2070 */
[----:B------:R-:W-:Y:S02]  /*3a060*/  ISETP.EQ.AND.EX P3, PT, R14, R105, P4, P3 ;  /* 0x000000690e00720c */ /* 0x000fe40002762330 */
[----:B------:R-:W-:Y:S02]  /*3a070*/  ISETP.LT.U32.AND P6, PT, R135, R16, PT ;  /* 0x000000108700720c */ /* 0x000fe40003fc1070 */
[----:B------:R-:W-:Y:S02]  /*3a080*/  ISETP.EQ.AND.EX P5, PT, R134, R127, !P0, P5 ;  /* 0x0000007f8600720c */ /* 0x000fe400047a2350 */
[----:B------:R-:W-:Y:S02]  /*3a090*/  ISETP.LT.U32.OR.EX P4, PT, R14, R105, P3, P1 ;  /* 0x000000690e00720c */ /* 0x000fe40001f81510 */
[----:B------:R-:W-:Y:S02]  /*3a0a0*/  SEL R18, RZ, 0x1, !P2 ;  /* 0x00000001ff127807 */ /* 0x000fe40005000000 */
[----:B------:R-:W-:-:S02]  /*3a0b0*/  ISETP.EQ.U32.AND P1, PT, R137, R120, PT ;  /* 0x000000788900720c */ /* 0x000fc40003f22070 */
[----:B------:R-:W-:Y:S02]  /*3a0c0*/  ISETP.LT.U32.OR.EX P6, PT, R134, R127, P5, P6 ;  /* 0x0000007f8600720c */ /* 0x000fe40002fc1560 */
[----:B------:R-:W-:Y:S02]  /*3a0d0*/  SEL R19, RZ, 0xffffffff, P0 ;  /* 0xffffffffff137807 */ /* 0x000fe40000000000 */
[----:B------:R-:W-:Y:S02]  /*3a0e0*/  IADD3 R133, P2, P3, R17, R133, R18 ;  /* 0x0000008511857210 */ /* 0x000fe40007b5e012 */
[----:B------:R-:W-:Y:S02]  /*3a0f0*/  ISETP.EQ.AND.EX P0, PT, R136, R13, P6, P1 ;  /* 0x0000000d8800720c */ /* 0x000fe40003702310 */
[----:B------:R-:W-:Y:S02]  /*3a100*/  ISETP.LT.U32.AND P1, PT, R137, R120, PT ;  /* 0x000000788900720c */ /* 0x000fe40003f21070 */
[----:B------:R-:W-:-:S02]  /*3a110*/  IADD3.X R48, PT, PT, R48, RZ, RZ, P2, P3 ;  /* 0x000000ff30307210 */ /* 0x000fc400017e64ff */
[CC--:B------:R-:W-:Y:S02]  /*3a120*/  ISETP.EQ.U32.AND P2, PT, R138.reuse, R107.reuse, PT ;  /* 0x0000006b8a00720c */ /* 0x0c0fe40003f42070 */
[----:B------:R-:W-:Y:S02]  /*3a130*/  ISETP.GE.U32.AND P3, PT, R138, R107, PT ;  /* 0x0000006b8a00720c */ /* 0x000fe40003f66070 */
[----:B------:R-:W-:Y:S02]  /*3a140*/  ISETP.LT.U32.OR.EX P0, PT, R136, R13, P0, P1 ;  /* 0x0000000d8800720c */ /* 0x000fe40000701510 */
[CC--:B------:R-:W-:Y:S02]  /*3a150*/  ISETP.GE.U32.AND.EX P3, PT, R142.reuse, R109.reuse, PT, P3 ;  /* 0x0000006d8e00720c */ /* 0x0c0fe40003f66130 */
[----:B------:R-:W-:Y:S02]  /*3a160*/  ISETP.EQ.AND.EX P2, PT, R142, R109, P0, P2 ;  /* 0x0000006d8e00720c */ /* 0x000fe40000742320 */
[----:B------:R-:W-:-:S02]  /*3a170*/  SEL R46, RZ, 0x1, !P4 ;  /* 0x00000001ff2e7807 */ /* 0x000fc40006000000 */
[----:B------:R-:W-:Y:S02]  /*3a180*/  SEL R17, RZ, 0xffffffff, !P6 ;  /* 0xffffffffff117807 */ /* 0x000fe40007000000 */
[----:B------:R-:W-:Y:S02]  /*3a190*/  IADD3 R46, P6, PT, R46, R133, RZ ;  /* 0x000000852e2e7210 */ /* 0x000fe40007fde0ff */
[C---:B------:R-:W-:Y:S02]  /*3a1a0*/  IADD3 R135, P4, P5, R19.reuse, R135, -R16 ;  /* 0x0000008713877210 */ /* 0x040fe40007d9e810 */
[----:B------:R-:W-:Y:S01]  /*3a1b0*/  SEL R16, RZ, 0xffffffff, !P0 ;  /* 0xffffffffff107807 */ /* 0x000fe20004000000 */
[----:B------:R-:W-:Y:S01]  /*3a1c0*/  IMAD.X R48, RZ, RZ, R48, P6 ;  /* 0x000000ffff307224 */ /* 0x000fe200030e0630 */
[----:B------:R-:W-:Y:S02]  /*3a1d0*/  IADD3.X R134, PT, PT, R19, R134, ~R127, P4, P5 ;  /* 0x0000008613867210 */ /* 0x000fe400027eac7f */
[----:B------:R-:W-:-:S02]  /*3a1e0*/  ISETP.NE.U32.AND P1, PT, R46, RZ, PT ;  /* 0x000000ff2e00720c */ /* 0x000fc40003f25070 */
[C---:B------:R-:W-:Y:S02]  /*3a1f0*/  IADD3 R137, P0, P4, R17.reuse, R137, -R120 ;  /* 0x0000008911897210 */ /* 0x040fe40007c1e878 */
[----:B------:R-:W-:Y:S02]  /*3a200*/  IADD3 R107, P5, P6, R16, R138, -R107 ;  /* 0x0000008a106b7210 */ /* 0x000fe40007ebe86b */
        /* <DEDUP_REMOVED lines=29> */
.L_x_418:
[----:B------:R-:W-:Y:S05]  /*3a3e0*/  BSYNC.RECONVERGENT B1 ;  /* 0x0000000000017941 */ /* 0x000fea0003800200 */
.L_x_417:
[----:B------:R-:W-:Y:S04]  /*3a3f0*/  BSSY.RECONVERGENT B1, `(.L_x_419) ;  /* 0x000002b000017945 */ /* 0x000fe80003800200 */
        /* <DEDUP_REMOVED lines=8> */
.L_x_421:
        /* <DEDUP_REMOVED lines=34> */
.L_x_420:
[----:B------:R-:W-:Y:S05]  /*3a6a0*/  BSYNC.RECONVERGENT B1 ;  /* 0x0000000000017941 */ /* 0x000fea0003800200 */
.L_x_419:
        /* <DEDUP_REMOVED lines=13> */
[----:B------:R-:W-:Y:S02]  /*3a780*/  SEL R13, RZ, 0x1, !P2 ;  /* 0x00000001ff0d7807 */ /* 0x000fe40005000000 */
[----:B------:R-:W-:Y:S02]  /*3a790*/  @P0 ISETP.NE.U32.AND P5, PT, R15, R100, PT ;  /* 0x000000640f00020c */ /* 0x000fe40003fa5070 */
[----:B------:R-:W-:Y:S02]  /*3a7a0*/  ISETP.LT.U32.OR.EX P2, PT, R102, R99, P3, P4 ;  /* 0x000000636600720c */ /* 0x000fe40001f41540 */
[----:B------:R-:W-:Y:S02]  /*3a7b0*/  ISETP.GE.U32.AND.EX P1, PT, R108, R97, PT, P1 ;  /* 0x000000616c00720c */ /* 0x000fe40003f26110 */
[----:B------:R-:W-:Y:S02]  /*3a7c0*/  PLOP3.LUT P4, PT, PT, PT, PT, 0x8, 0x80 ;  /* 0x000000000080781c */ /* 0x000fe40003f8e170 */
[----:B------:R-:W-:-:S02]  /*3a7d0*/  IADD3 R16, P3, PT, R13, R98, RZ ;  /* 0x000000620d107210 */ /* 0x000fc40007f7e0ff */
[----:B------:R-:W-:Y:S02]  /*3a7e0*/  @P0 ISETP.NE.OR.EX P4, PT, R14, R101, !P2, P5 ;  /* 0x000000650e00020c */ /* 0x000fe40005785750 */
[----:B------:R-:W-:Y:S02]  /*3a7f0*/  SEL R129, RZ, 0x1, P1 ;  /* 0x00000001ff817807 */ /* 0x000fe40000800000 */
[----:B------:R-:W-:Y:S02]  /*3a800*/  SEL R16, R16, RZ, P4 ;  /* 0x000000ff10107207 */ /* 0x000fe40002000000 */
[----:B------:R-:W-:Y:S02]  /*3a810*/  SEL R127, R96, RZ, P4 ;  /* 0x000000ff607f7207 */ /* 0x000fe40002000000 */
[----:B------:R-:W-:Y:S02]  /*3a820*/  IADD3 R129, P1, PT, R129, R94, RZ ;  /* 0x0000005e81817210 */ /* 0x000fe40007f3e0ff */
[----:B------:R-:W-:-:S02]  /*3a830*/  IADD3 R103, P5, PT, R103, -R16, RZ ;  /* 0x8000001067677210 */ /* 0x000fc40007fbe0ff */
[----:B------:R-:W-:Y:S01]  /*3a840*/  IADD3 R127, P6, PT, R122, -R127, RZ ;  /* 0x8000007f7a7f7210 */ /* 0x000fe20007fde0ff */
[----:B------:R-:W-:Y:S01]  /*3a850*/  IMAD.X R16, RZ, RZ, R95, P1 ;  /* 0x000000ffff107224 */ /* 0x000fe200008e065f */
[----:B------:R-:W-:Y:S02]  /*3a860*/  SEL R13, R97, RZ, P4 ;  /* 0x000000ff610d7207 */ /* 0x000fe40002000000 */
[----:B------:R-:W-:Y:S02]  /*3a870*/  SEL R129, R129, RZ, P4 ;  /* 0x000000ff81817207 */ /* 0x000fe40002000000 */
[----:B------:R-:W-:Y:S01]  /*3a880*/  SEL R17, RZ, 0x1, !P2 ;  /* 0x00000001ff117807 */ /* 0x000fe20005000000 */
[----:B------:R-:W-:Y:S01]  /*3a890*/  IMAD.X R108, R108, 0x1, ~R13, P6 ;  /* 0x000000016c6c7824 */ /* 0x000fe200030e0e0d */
[----:B------:R-:W-:Y:S01]  /*3a8a0*/  IADD3 R129, P2, PT, R12, -R129, RZ ;  /* 0x800000810c817210 */ /* 0x000fe20007f5e0ff */
[----:B------:R-:W-:Y:S01]  /*3a8b0*/  IMAD.X R12, RZ, RZ, R99, P3 ;  /* 0x000000ffff0c7224 */ /* 0x000fe200018e0663 */
[----:B------:R-:W-:-:S02]  /*3a8c0*/  SEL R13, R16, RZ, P4 ;  /* 0x000000ff100d7207 */ /* 0x000fc40002000000 */
[----:B------:R-:W-:Y:S02]  /*3a8d0*/  ISETP.GE.U32.AND P1, PT, R127, R30, PT ;  /* 0x0000001e7f00720c */ /* 0x000fe40003f26070 */
[----:B------:R-:W-:Y:S01]  /*3a8e0*/  IADD3 R18, P0, PT, R17, R100, RZ ;  /* 0x0000006411127210 */ /* 0x000fe20007f1e0ff */
[----:B------:R-:W-:Y:S01]  /*3a8f0*/  IMAD.X R50, R50, 0x1, ~R13, P2 ;  /* 0x0000000132327824 */ /* 0x000fe200010e0e0d */
[CC--:B------:R-:W-:Y:S02]  /*3a900*/  ISETP.EQ.U32.AND P2, PT, R129.reuse, R28.reuse, PT ;  /* 0x0000001c8100720c */ /* 0x0c0fe40003f42070 */
[----:B------:R-:W-:Y:S02]  /*3a910*/  ISETP.GE.U32.AND.EX P1, PT, R108, R37, PT, P1 ;  /* 0x000000256c00720c */ /* 0x000fe40003f26110 */
[----:B------:R-:W-:Y:S01]  /*3a920*/  SEL R13, R12, RZ, P4 ;  /* 0x000000ff0c0d7207 */ /* 0x000fe20002000000 */
[----:B------:R-:W-:Y:S01]  /*3a930*/  IMAD.X R12, RZ, RZ, R101, P0 ;  /* 0x000000ffff0c7224 */ /* 0x000fe200000e0665 */
[----:B------:R-:W-:-:S02]  /*3a940*/  ISETP.LT.U32.AND P0, PT, R129, R28, PT ;  /* 0x0000001c8100720c */ /* 0x000fc40003f01070 */
[-C--:B------:R-:W-:Y:S01]  /*3a950*/  ISETP.EQ.AND.EX P6, PT, R50, R35.reuse, !P1, P2 ;  /* 0x000000233200720c */ /* 0x080fe20004fc2320 */
[----:B------:R-:W-:Y:S01]  /*3a960*/  IMAD.X R102, R102, 0x1, ~R13, P5 ;  /* 0x0000000166667824 */ /* 0x000fe200028e0e0d */
[----:B------:R-:W-:Y:S02]  /*3a970*/  SEL R18, R18, RZ, P4 ;  /* 0x000000ff12127207 */ /* 0x000fe40002000000 */
[----:B------:R-:W-:Y:S02]  /*3a980*/  ISETP.EQ.U32.AND P2, PT, R103, R26, PT ;  /* 0x0000001a6700720c */ /* 0x000fe40003f42070 */
[----:B------:R-:W-:Y:S02]  /*3a990*/  ISETP.LT.U32.OR.EX P0, PT, R50, R35, P6, P0 ;  /* 0x000000233200720c */ /* 0x000fe40003701500 */
[----:B------:R-:W-:Y:S02]  /*3a9a0*/  IADD3 R16, P3, PT, R15, -R18, RZ ;  /* 0x800000120f107210 */ /* 0x000fe40007f7e0ff */
[----:B------:R-:W-:-:S02]  /*3a9b0*/  SEL R13, R12, RZ, P4 ;  /* 0x000000ff0c0d7207 */ /* 0x000fc40002000000 */
[----:B------:R-:W-:Y:S02]  /*3a9c0*/  ISETP.LT.U32.AND P5, PT, R103, R26, PT ;  /* 0x0000001a6700720c */ /* 0x000fe40003fa1070 */
[----:B------:R-:W-:Y:S01]  /*3a9d0*/  ISETP.EQ.AND.EX P6, PT, R102, R33, P0, P2 ;  /* 0x000000216600720c */ /* 0x000fe200007c2320 */
[----:B------:R-:W-:Y:S01]  /*3a9e0*/  IMAD.X R14, R14, 0x1, ~R13, P3 ;  /* 0x000000010e0e7824 */ /* 0x000fe200018e0e0d */
[----:B------:R-:W-:Y:S02]  /*3a9f0*/  SEL R12, RZ, 0xffffffff, P1 ;  /* 0xffffffffff0c7807 */ /* 0x000fe40000800000 */
[CC--:B------:R-:W-:Y:S02]  /*3aa00*/  ISETP.EQ.U32.AND P2, PT, R16.reuse, R31.reuse, PT ;  /* 0x0000001f1000720c */ /* 0x0c0fe40003f42070 */
[----:B------:R-:W-:Y:S02]  /*3aa10*/  ISETP.GE.U32.AND P3, PT, R16, R31, PT ;  /* 0x0000001f1000720c */ /* 0x000fe40003f66070 */
[----:B------:R-:W-:-:S02]  /*3aa20*/  ISETP.LT.U32.OR.EX P1, PT, R102, R33, P6, P5 ;  /* 0x000000216600720c */ /* 0x000fc40003721550 */
        /* <DEDUP_REMOVED lines=38> */
.L_x_423:
[----:B------:R-:W-:Y:S05]  /*3ac90*/  BSYNC.RECONVERGENT B1 ;  /* 0x0000000000017941 */ /* 0x000fea0003800200 */
.L_x_422:
        /* <DEDUP_REMOVED lines=52> */
.L_x_425:
[----:B------:R-:W-:Y:S05]  /*3afe0*/  BSYNC.RECONVERGENT B1 ;  /* 0x0000000000017941 */ /* 0x000fea0003800200 */
.L_x_424:
[C---:B------:R-:W-:Y:S01]  /*3aff0*/  IMAD.WIDE.U32 R40, R26.reuse, R119, RZ ;  /* 0x000000771a287225 */ /* 0x040fe200078e00ff */
[----:B------:R-:W-:Y:S03]  /*3b000*/  BSSY.RECONVERGENT B1, `(.L_x_426) ;  /* 0x00001cb000017945 */ /* 0x000fe60003800200 */
[----:B------:R-:W-:-:S04]  /*3b010*/  IMAD.WIDE.U32 R30, R26, R53, RZ ;  /* 0x000000351a1e7225 */ /* 0x000fc800078e00ff */
[----:B------:R-:W-:-:S04]  /*3b020*/  IMAD.WIDE.U32 R14, R36, R119, RZ ;  /* 0x00000077240e7225 */ /* 0x000fc800078e00ff */
[----:B------:R-:W-:-:S04]  /*3b030*/  IMAD.WIDE.U32 R34, R26, R115, RZ ;  /* 0x000000731a227225 */ /* 0x000fc800078e00ff */
[----:B------:R-:W-:-:S04]  /*3b040*/  IMAD.WIDE.U32 R12, R127, R119, RZ ;  /* 0x000000777f0c7225 */ /* 0x000fc800078e00ff */
[----:B------:R-:W-:-:S04]  /*3b050*/  IMAD.WIDE.U32 R40, P2, R118, R127, R40 ;  /* 0x0000007f76287225 */ /* 0x000fc80007840028 */
[----:B------:R-:W-:Y:S01]  /*3b060*/  IMAD.WIDE.U32 R30, P4, R52, R127, R30 ;  /* 0x0000007f341e7225 */ /* 0x000fe2000788001e */
        /* <DEDUP_REMOVED lines=9> */
[----:B------:R-:W-:Y:S02]  /*3b100*/  IMAD.MOV.U32 R38, RZ, RZ, R41 ;  /* 0x000000ffff267224 */ /* 0x000fe400078e0029 */
[-C--:B------:R-:W-:Y:S02]  /*3b110*/  IMAD R14, R52, R127.reuse, RZ ;  /* 0x0000007f340e7224 */ /* 0x080fe400078e02ff */
[----:B------:R-:W-:-:S04]  /*3b120*/  IMAD.WIDE.U32 R18, R53, R127, RZ ;  /* 0x0000007f35127225 */ /* 0x000fc800078e00ff */
[----:B------:R-:W-:-:S04]  /*3b130*/  IMAD.WIDE.U32.X R38, R118, R26, R38, P0 ;  /* 0x0000001a76267225 */ /* 0x000fc800000e0426 */
[----:B------:R-:W-:Y:S02]  /*3b140*/  IMAD R37, R53, R26, R14 ;  /* 0x0000001a35257224 */ /* 0x000fe400078e020e */
[----:B------:R-:W-:-:S04]  /*3b150*/  IMAD.WIDE.U32 R16, R127, R53, RZ ;  /* 0x000000357f107225 */ /* 0x000fc800078e00ff */
[----:B------:R-:W-:Y:S01]  /*3b160*/  IMAD.MOV.U32 R12, RZ, RZ, R31 ;  /* 0x000000ffff0c7224 */ /* 0x000fe200078e001f */
[----:B------:R-:W-:Y:S01]  /*3b170*/  IADD3 R31, P0, PT, R38, R18, RZ ;  /* 0x00000012261f7210 */ /* 0x000fe20007f1e0ff */
[----:B------:R-:W-:Y:S01]  /*3b180*/  IMAD.MOV.U32 R32, RZ, RZ, R15 ;  /* 0x000000ffff207224 */ /* 0x000fe200078e000f */
[----:B------:R-:W-:Y:S01]  /*3b190*/  IADD3 RZ, P6, PT, R17, R30, RZ ;  /* 0x0000001e11ff7210 */ /* 0x000fe20007fde0ff */
[----:B------:R-:W-:Y:S02]  /*3b1a0*/  IMAD.IADD R15, R19, 0x1, R37 ;  /* 0x00000001130f7824 */ /* 0x000fe400078e0225 */
[-C--:B------:R-:W-:Y:S02]  /*3b1b0*/  IMAD R14, R118, R129.reuse, RZ ;  /* 0x00000081760e7224 */ /* 0x080fe400078e02ff */
[----:B------:R-:W-:-:S04]  /*3b1c0*/  IMAD.WIDE.U32 R16, R119, R129, RZ ;  /* 0x0000008177107225 */ /* 0x000fc800078e00ff */
[----:B------:R-:W-:Y:S01]  /*3b1d0*/  IMAD.X R33, RZ, RZ, RZ, P1 ;  /* 0x000000ffff217224 */ /* 0x000fe200008e06ff */
[----:B------:R-:W-:Y:S01]  /*3b1e0*/  ISETP.GE.U32.AND P1, PT, R31, R18, PT ;  /* 0x000000121f00720c */ /* 0x000fe20003f26070 */
[----:B------:R-:W-:Y:S01]  /*3b1f0*/  IMAD.X R132, R15, 0x1, R39, P0 ;  /* 0x000000010f847824 */ /* 0x000fe200000e0627 */
[----:B------:R-:W-:Y:S01]  /*3b200*/  IADD3 R138, P5, PT, R31, R16, RZ ;  /* 0x000000101f8a7210 */ /* 0x000fe20007fbe0ff */
[----:B------:R-:W-:Y:S02]  /*3b210*/  IMAD R19, R119, R36, R14 ;  /* 0x0000002477137224 */ /* 0x000fe400078e020e */
[----:B------:R-:W-:Y:S01]  /*3b220*/  IMAD R14, R114, R127, RZ ;  /* 0x0000007f720e7224 */ /* 0x000fe200078e02ff */
[----:B------:R-:W-:Y:S01]  /*3b230*/  ISETP.GE.U32.AND.EX P1, PT, R132, R15, PT, P1 ;  /* 0x0000000f8400720c */ /* 0x000fe20003f26110 */
[----:B------:R-:W-:Y:S01]  /*3b240*/  IMAD.IADD R17, R17, 0x1, R19 ;  /* 0x0000000111117824 */ /* 0x000fe200078e0213 */
[----:B------:R-:W-:Y:S01]  /*3b250*/  ISETP.GE.U32.AND P0, PT, R138, R16, PT ;  /* 0x000000108a00720c */ /* 0x000fe20003f06070 */
[----:B------:R-:W-:Y:S01]  /*3b260*/  IMAD.WIDE.U32 R38, R115, R127, RZ ;  /* 0x0000007f73267225 */ /* 0x000fe200078e00ff */
[----:B------:R-:W-:-:S03]  /*3b270*/  SEL R37, RZ, 0x1, P1 ;  /* 0x00000001ff257807 */ /* 0x000fc60000800000 */
[-C--:B------:R-:W-:Y:S02]  /*3b280*/  IMAD R15, R115, R26.reuse, R14 ;  /* 0x0000001a730f7224 */ /* 0x080fe400078e020e */
[----:B------:R-:W-:-:S04]  /*3b290*/  IMAD.WIDE.U32.X R12, R52, R26, R12, P6 ;  /* 0x0000001a340c7225 */ /* 0x000fc800030e040c */
[----:B------:R-:W-:Y:S01]  /*3b2a0*/  IMAD.X R132, R17, 0x1, R132, P5 ;  /* 0x0000000111847824 */ /* 0x000fe200028e0684 */
[----:B------:R-:W-:Y:S01]  /*3b2b0*/  IADD3 R37, P1, P5, R38, R12, R37 ;  /* 0x0000000c26257210 */ /* 0x000fe20007d3e025 */
[----:B------:R-:W-:Y:S02]  /*3b2c0*/  IMAD R16, R52, R129, RZ ;  /* 0x0000008134107224 */ /* 0x000fe400078e02ff */
[----:B------:R-:W-:Y:S01]  /*3b2d0*/  IMAD.WIDE.U32 R18, R36, R53, RZ ;  /* 0x0000003524127225 */ /* 0x000fe200078e00ff */
[----:B------:R-:W-:-:S03]  /*3b2e0*/  ISETP.GE.U32.AND.EX P0, PT, R132, R17, PT, P0 ;  /* 0x000000118400720c */ /* 0x000fc60003f06100 */
[----:B------:R-:W-:Y:S01]  /*3b2f0*/  IMAD.IADD R34, R39, 0x1, R15 ;  /* 0x0000000127227824 */ /* 0x000fe200078e020f */
[----:B------:R-:W-:Y:S01]  /*3b300*/  SEL R30, RZ, 0x1, P0 ;  /* 0x00000001ff1e7807 */ /* 0x000fe20000000000 */
[----:B------:R-:W-:-:S03]  /*3b310*/  IMAD.WIDE.U32 R14, R53, R129, RZ ;  /* 0x00000081350e7225 */ /* 0x000fc600078e00ff */
[----:B------:R-:W-:Y:S01]  /*3b320*/  IADD3.X R39, PT, PT, R34, R13, RZ, P1, P5 ;  /* 0x0000000d22277210 */ /* 0x000fe20000fea4ff */
[----:B------:R-:W-:Y:S02]  /*3b330*/  IMAD R31, R53, R36, R16 ;  /* 0x00000024351f7224 */ /* 0x000fe400078e0210 */
[----:B------:R-:W-:-:S04]  /*3b340*/  IMAD.WIDE.U32 R16, R129, R53, RZ ;  /* 0x0000003581107225 */ /* 0x000fc800078e00ff */
[----:B------:R-:W-:-:S04]  /*3b350*/  IMAD.WIDE.U32 R18, P1, R52, R129, R18 ;  /* 0x0000008134127225 */ /* 0x000fc80007820012 */
[----:B------:R-:W-:Y:S01]  /*3b360*/  IMAD.IADD R16, R15, 0x1, R31 ;  /* 0x000000010f107824 */ /* 0x000fe200078e021f */
[----:B------:R-:W-:Y:S01]  /*3b370*/  IADD3 R15, P0, PT, R37, R14, RZ ;  /* 0x0000000e250f7210 */ /* 0x000fe20007f1e0ff */
[----:B------:R-:W-:Y:S01]  /*3b380*/  IMAD.WIDE.U32.X R32, R118, R36, R32, P4 ;  /* 0x0000002476207225 */ /* 0x000fe200020e0420 */
[----:B------:R-:W-:-:S03]  /*3b390*/  IADD3 RZ, P4, PT, R17, R18, RZ ;  /* 0x0000001211ff7210 */ /* 0x000fc60007f9e0ff */
[----:B------:R-:W-:Y:S02]  /*3b3a0*/  IMAD.X R31, RZ, RZ, RZ, P1 ;  /* 0x000000ffff1f7224 */ /* 0x000fe400008e06ff */
[----:B------:R-:W-:Y:S01]  /*3b3b0*/  IMAD.MOV.U32 R12, RZ, RZ, R35 ;  /* 0x000000ffff0c7224 */ /* 0x000fe200078e0023 */
[C---:B------:R-:W-:Y:S01]  /*3b3c0*/  IADD3 R35, P1, P5, R15.reuse, R32, R30 ;  /* 0x000000200f237210 */ /* 0x040fe20007d3e01e */
[----:B------:R-:W-:Y:S01]  /*3b3d0*/  IMAD.X R17, R16, 0x1, R39, P0 ;  /* 0x0000000110117824 */ /* 0x000fe200000e0627 */
[----:B------:R-:W-:Y:S01]  /*3b3e0*/  ISETP.GE.U32.AND P0, PT, R15, R14, PT ;  /* 0x0000000e0f00720c */ /* 0x000fe20003f06070 */
[----:B------:R-:W-:Y:S01]  /*3b3f0*/  IMAD.X R13, RZ, RZ, RZ, P3 ;  /* 0x000000ffff0d7224 */ /* 0x000fe200018e06ff */
[----:B------:R-:W-:Y:S01]  /*3b400*/  ISETP.GE.U32.AND P3, PT, R37, R38, PT ;  /* 0x000000262500720c */ /* 0x000fe20003f66070 */
[----:B------:R-:W-:Y:S01]  /*3b410*/  IMAD R14, R116, R127, RZ ;  /* 0x0000007f740e7224 */ /* 0x000fe200078e02ff */
[----:B------:R-:W-:Y:S01]  /*3b420*/  IADD3.X R130, PT, PT, R17, R33, RZ, P1, P5 ;  /* 0x0000002111827210 */ /* 0x000fe20000fea4ff */
[----:B------:R-:W-:Y:S01]  /*3b430*/  IMAD.WIDE.U32 R32, R36, R115, RZ ;  /* 0x0000007324207225 */ /* 0x000fe200078e00ff */
[----:B------:R-:W-:-:S02]  /*3b440*/  ISETP.GE.U32.AND P1, PT, R35, R15, PT ;  /* 0x0000000f2300720c */ /* 0x000fc40003f26070 */
[----:B------:R-:W-:Y:S01]  /*3b450*/  ISETP.GE.U32.AND.EX P3, PT, R39, R34, PT, P3 ;  /* 0x000000222700720c */ /* 0x000fe20003f66130 */
[----:B------:R-:W-:Y:S01]  /*3b460*/  IMAD.MOV.U32 R30, RZ, RZ, R19 ;  /* 0x000000ffff1e7224 */ /* 0x000fe200078e0013 */
[----:B------:R-:W-:Y:S01]  /*3b470*/  ISETP.GE.U32.AND.EX P0, PT, R17, R16, PT, P0 ;  /* 0x000000101100720c */ /* 0x000fe20003f06100 */
[C---:B------:R-:W-:Y:S01]  /*3b480*/  IMAD.WIDE.U32 R124, R117.reuse, R127, RZ ;  /* 0x0000007f757c7225 */ /* 0x040fe200078e00ff */
[----:B------:R-:W-:Y:S02]  /*3b490*/  ISETP.GE.U32.AND.EX P1, PT, R130, R17, PT, P1 ;  /* 0x000000118200720c */ /* 0x000fe40003f26110 */
[----:B------:R-:W-:Y:S01]  /*3b4a0*/  SEL R17, RZ, 0x1, P3 ;  /* 0x00000001ff117807 */ /* 0x000fe20001800000 */
[-C--:B------:R-:W-:Y:S02]  /*3b4b0*/  IMAD R19, R117, R26.reuse, R14 ;  /* 0x0000001a75137224 */ /* 0x080fe400078e020e */
[----:B------:R-:W-:-:S04]  /*3b4c0*/  IMAD.WIDE.U32.X R12, R114, R26, R12, P2 ;  /* 0x0000001a720c7225 */ /* 0x000fc800010e040c */
[----:B------:R-:W-:-:S04]  /*3b4d0*/  IMAD.WIDE.U32 R14, R129, R115, RZ ;  /* 0x00000073810e7225 */ /* 0x000fc800078e00ff */
[----:B------:R-:W-:-:S04]  /*3b4e0*/  IMAD.WIDE.U32 R32, P5, R114, R129, R32 ;  /* 0x0000008172207225 */ /* 0x000fc800078a0020 */
[----:B------:R-:W-:Y:S01]  /*3b4f0*/  IMAD.IADD R140, R125, 0x1, R19 ;  /* 0x000000017d8c7824 */ /* 0x000fe200078e0213 */
[----:B------:R-:W-:Y:S01]  /*3b500*/  IADD3 R125, P2, P3, R124, R12, R17 ;  /* 0x0000000c7c7d7210 */ /* 0x000fe20007b5e011 */
[----:B------:R-:W-:Y:S01]  /*3b510*/  IMAD.WIDE.U32.X R30, R52, R36, R30, P4 ;  /* 0x00000024341e7225 */ /* 0x000fe200020e041e */
[----:B------:R-:W-:Y:S02]  /*3b520*/  SEL R12, RZ, 0x1, P0 ;  /* 0x00000001ff0c7807 */ /* 0x000fe40000000000 */
[----:B------:R-:W-:Y:S01]  /*3b530*/  SEL R17, RZ, 0x1, P1 ;  /* 0x00000001ff117807 */ /* 0x000fe20000800000 */
[-C--:B------:R-:W-:Y:S01]  /*3b540*/  IMAD R16, R118, R131.reuse, RZ ;  /* 0x0000008376107224 */ /* 0x080fe200078e02ff */
[----:B------:R-:W-:Y:S01]  /*3b550*/  IADD3 RZ, P0, PT, R15, R32, RZ ;  /* 0x000000200fff7210 */ /* 0x000fe20007f1e0ff */
[----:B------:R-:W-:Y:S01]  /*3b560*/  IMAD.WIDE.U32 R14, R119, R131, RZ ;  /* 0x00000083770e7225 */ /* 0x000fe200078e00ff */
[----:B------:R-:W-:Y:S02]  /*3b570*/  IADD3.X R149, PT, PT, R140, R13, RZ, P2, P3 ;  /* 0x0000000d8c957210 */ /* 0x000fe400017e64ff */
[----:B------:R-:W-:Y:S01]  /*3b580*/  IADD3 R32, P1, P6, R17, R30, R12 ;  /* 0x0000001e11207210 */ /* 0x000fe20007e3e00c */
[----:B------:R-:W-:-:S03]  /*3b590*/  IMAD.WIDE.U32 R12, R28, R119, RZ ;  /* 0x000000771c0c7225 */ /* 0x000fc600078e00ff */
[----:B------:R-:W-:Y:S01]  /*3b5a0*/  IADD3.X R148, PT, PT, RZ, R31, RZ, P1, P6 ;  /* 0x0000001fff947210 */ /* 0x000fe20000fec4ff */
[----:B------:R-:W-:Y:S01]  /*3b5b0*/  IMAD R37, R119, R28, R16 ;  /* 0x0000001c77257224 */ /* 0x000fe200078e0210 */
[----:B------:R-:W-:Y:S01]  /*3b5c0*/  IADD3 R126, P6, PT, R35, R14, RZ ;  /* 0x0000000e237e7210 */ /* 0x000fe20007fde0ff */
[----:B------:R-:W-:-:S04]  /*3b5d0*/  IMAD.WIDE.U32 R16, R131, R119, RZ ;  /* 0x0000007783107225 */ /* 0x000fc800078e00ff */
[----:B------:R-:W-:-:S04]  /*3b5e0*/  IMAD.WIDE.U32 R12, P3, R118, R131, R12 ;  /* 0x00000083760c7225 */ /* 0x000fc8000786000c */
[----:B------:R-:W-:Y:S01]  /*3b5f0*/  IMAD.IADD R15, R15, 0x1, R37 ;  /* 0x000000010f0f7824 */ /* 0x000fe200078e0225 */
[----:B------:R-:W-:Y:S01]  /*3b600*/  IADD3 RZ, P1, PT, R17, R12, RZ ;  /* 0x0000000c11ff7210 */ /* 0x000fe20007f3e0ff */
[-C--:B------:R-:W-:Y:S02]  /*3b610*/  IMAD R12, R114, R129.reuse, RZ ;  /* 0x00000081720c7224 */ /* 0x080fe400078e02ff */
[----:B------:R-:W-:-:S04]  /*3b620*/  IMAD.WIDE.U32 R108, R115, R129, RZ ;  /* 0x00000081736c7225 */ /* 0x000fc800078e00ff */
[----:B------:R-:W-:Y:S02]  /*3b630*/  IMAD R17, R115, R36, R12 ;  /* 0x0000002473117224 */ /* 0x000fe400078e020c */
[----:B------:R-:W-:Y:S01]  /*3b640*/  IMAD.X R130, R15, 0x1, R130, P6 ;  /* 0x000000010f827824 */ /* 0x000fe200030e0682 */
[----:B------:R-:W-:Y:S01]  /*3b650*/  IADD3 R139, P6, PT, R125, R108, RZ ;  /* 0x0000006c7d8b7210 */ /* 0x000fe20007fde0ff */
[----:B------:R-:W-:Y:S01]  /*3b660*/  IMAD.X R31, RZ, RZ, RZ, P3 ;  /* 0x000000ffff1f7224 */ /* 0x000fe200018e06ff */
[----:B------:R-:W-:Y:S01]  /*3b670*/  ISETP.GE.U32.AND P3, PT, R126, R14, PT ;  /* 0x0000000e7e00720c */ /* 0x000fe20003f66070 */
[----:B------:R-:W-:Y:S02]  /*3b680*/  IMAD.IADD R150, R109, 0x1, R17 ;  /* 0x000000016d967824 */ /* 0x000fe400078e0211 */
[----:B------:R-:W-:Y:S01]  /*3b690*/  IMAD.WIDE.U32 R38, R36, R117, RZ ;  /* 0x0000007524267225 */ /* 0x000fe200078e00ff */
[----:B------:R-:W-:-:S03]  /*3b6a0*/  ISETP.GE.U32.AND.EX P3, PT, R130, R15, PT, P3 ;  /* 0x0000000f8200720c */ /* 0x000fc60003f66130 */
[-C--:B------:R-:W-:Y:S01]  /*3b6b0*/  IMAD R14, R52, R131.reuse, RZ ;  /* 0x00000083340e7224 */ /* 0x080fe200078e02ff */
[----:B------:R-:W-:Y:S01]  /*3b6c0*/  SEL R128, RZ, 0x1, P3 ;  /* 0x00000001ff807807 */ /* 0x000fe20001800000 */
[----:B------:R-:W-:Y:S02]  /*3b6d0*/  IMAD.MOV.U32 R30, RZ, RZ, R13 ;  /* 0x000000ffff1e7224 */ /* 0x000fe400078e000d */
[----:B------:R-:W-:-:S04]  /*3b6e0*/  IMAD.WIDE.U32 R12, R53, R131, RZ ;  /* 0x00000083350c7225 */ /* 0x000fc800078e00ff */
[----:B------:R-:W-:Y:S01]  /*3b6f0*/  IMAD.X R147, R150, 0x1, R149, P6 ;  /* 0x0000000196937824 */ /* 0x000fe200030e0695 */
[----:B------:R-:W-:Y:S01]  /*3b700*/  IADD3 R151, P6, PT, R139, R32, RZ ;  /* 0x000000208b977210 */ /* 0x000fe20007fde0ff */
[----:B------:R-:W-:-:S04]  /*3b710*/  IMAD.WIDE.U32 R122, R26, R117, RZ ;  /* 0x000000751a7a7225 */ /* 0x000fc800078e00ff */
[----:B------:R-:W-:Y:S02]  /*3b720*/  IMAD R15, R53, R28, R14 ;  /* 0x0000001c350f7224 */ /* 0x000fe400078e020e */
[----:B------:R-:W-:-:S04]  /*3b730*/  IMAD.WIDE.U32 R18, R129, R117, RZ ;  /* 0x0000007581127225 */ /* 0x000fc800078e00ff */
[----:B------:R-:W-:-:S04]  /*3b740*/  IMAD.WIDE.U32 R38, P2, R116, R129, R38 ;  /* 0x0000008174267225 */ /* 0x000fc80007840026 */
[----:B------:R-:W-:Y:S01]  /*3b750*/  IMAD.WIDE.U32.X R30, R118, R28, R30, P1 ;  /* 0x0000001c761e7225 */ /* 0x000fe200008e041e */
[----:B------:R-:W-:Y:S02]  /*3b760*/  IADD3 R109, P1, PT, R151, R12, RZ ;  /* 0x0000000c976d7210 */ /* 0x000fe40007f3e0ff */
[----:B------:R-:W-:Y:S01]  /*3b770*/  IADD3 RZ, P4, PT, R19, R38, RZ ;  /* 0x0000002613ff7210 */ /* 0x000fe20007f9e0ff */
[----:B------:R-:W-:Y:S02]  /*3b780*/  IMAD.X R148, R147, 0x1, R148, P6 ;  /* 0x0000000193947824 */ /* 0x000fe400030e0694 */
[----:B------:R-:W-:Y:S02]  /*3b790*/  IMAD.IADD R13, R13, 0x1, R15 ;  /* 0x000000010d0d7824 */ /* 0x000fe400078e020f */
[----:B------:R-:W-:-:S04]  /*3b7a0*/  IMAD.WIDE.U32 R16, R127, R117, RZ ;  /* 0x000000757f107225 */ /* 0x000fc800078e00ff */
[----:B------:R-:W-:-:S04]  /*3b7b0*/  IMAD.WIDE.U32 R122, P3, R116, R127, R122 ;  /* 0x0000007f747a7225 */ /* 0x000fc8000786007a */
[----:B------:R-:W-:-:S04]  /*3b7c0*/  IMAD.WIDE.U32 R14, R28, R53, RZ ;  /* 0x000000351c0e7225 */ /* 0x000fc800078e00ff */
[----:B------:R-:W-:Y:S01]  /*3b7d0*/  IMAD.X R19, RZ, RZ, RZ, P5 ;  /* 0x000000ffff137224 */ /* 0x000fe200028e06ff */
[----:B------:R-:W-:Y:S01]  /*3b7e0*/  IADD3 R128, P5, P6, R109, R30, R128 ;  /* 0x0000001e6d807210 */ /* 0x000fe20007ebe080 */
[----:B------:R-:W-:Y:S01]  /*3b7f0*/  IMAD.X R141, R13, 0x1, R148, P1 ;  /* 0x000000010d8d7824 */ /* 0x000fe200008e0694 */
[----:B------:R-:W-:Y:S01]  /*3b800*/  IADD3 RZ, P1, PT, R17, R122, RZ ;  /* 0x0000007a11ff7210 */ /* 0x000fe20007f3e0ff */
[----:B------:R-:W-:-:S03]  /*3b810*/  IMAD.WIDE.U32 R16, R28, R115, RZ ;  /* 0x000000731c107225 */ /* 0x000fc600078e00ff */
[----:B------:R-:W-:Y:S01]  /*3b820*/  IADD3.X R122, PT, PT, R141, R31, RZ, P5, P6 ;  /* 0x0000001f8d7a7210 */ /* 0x000fe20002fec4ff */
[----:B------:R-:W-:Y:S02]  /*3b830*/  IMAD.MOV.U32 R18, RZ, RZ, R33 ;  /* 0x000000ffff127224 */ /* 0x000fe400078e0021 */
[----:B------:R-:W-:-:S04]  /*3b840*/  IMAD.WIDE.U32 R32, R131, R53, RZ ;  /* 0x0000003583207225 */ /* 0x000fc800078e00ff */
[----:B------:R-:W-:-:S04]  /*3b850*/  IMAD.WIDE.U32 R14, P6, R52, R131, R14 ;  /* 0x00000083340e7225 */ /* 0x000fc800078c000e */
[----:B------:R-:W-:-:S04]  /*3b860*/  IMAD.WIDE.U32 R34, R131, R115, RZ ;  /* 0x0000007383227225 */ /* 0x000fc800078e00ff */
[----:B------:R-:W-:-:S04]  /*3b870*/  IMAD.WIDE.U32 R16, P5, R114, R131, R16 ;  /* 0x0000008372107225 */ /* 0x000fc800078a0010 */
[----:B------:R-:W-:Y:S01]  /*3b880*/  IMAD.X R31, RZ, RZ, RZ, P2 ;  /* 0x000000ffff1f7224 */ /* 0x000fe200010e06ff */
[----:B------:R-:W-:Y:S01]  /*3b890*/  IADD3 RZ, P2, PT, R33, R14, RZ ;  /* 0x0000000e21ff7210 */ /* 0x000fe20007f5e0ff */
[----:B------:R-:W-:-:S04]  /*3b8a0*/  IMAD.WIDE.U32 R32, R28, R117, RZ ;  /* 0x000000751c207225 */ /* 0x000fc800078e00ff */
[----:B------:R-:W-:Y:S02]  /*3b8b0*/  IMAD.MOV.U32 R30, RZ, RZ, R39 ;  /* 0x000000ffff1e7224 */ /* 0x000fe400078e0027 */
[----:B------:R-:W-:Y:S01]  /*3b8c0*/  IMAD.WIDE.U32.X R18, R114, R36, R18, P0 ;  /* 0x0000002472127225 */ /* 0x000fe200000e0412 */
[----:B------:R-:W-:-:S03]  /*3b8d0*/  IADD3 RZ, P0, PT, R35, R16, RZ ;  /* 0x0000001023ff7210 */ /* 0x000fc60007f1e0ff */
[----:B------:R-:W-:-:S04]  /*3b8e0*/  IMAD.WIDE.U32 R34, R106, R119, RZ ;  /* 0x000000776a227225 */ /* 0x000fc800078e00ff */
[----:B------:R-:W-:-:S04]  /*3b8f0*/  IMAD.WIDE.U32.X R30, R116, R36, R30, P4 ;  /* 0x00000024741e7225 */ /* 0x000fc800020e041e */
[----:B------:R-:W-:Y:S02]  /*3b900*/  IMAD R14, R116, R129, RZ ;  /* 0x00000081740e7224 */ /* 0x000fe400078e02ff */
[----:B------:R-:W-:-:S04]  /*3b910*/  IMAD.WIDE.U32 R38, R131, R117, RZ ;  /* 0x0000007583267225 */ /* 0x000fc800078e00ff */
[----:B------:R-:W-:-:S04]  /*3b920*/  IMAD.WIDE.U32 R32, P4, R116, R131, R32 ;  /* 0x0000008374207225 */ /* 0x000fc80007880020 */
[----:B------:R-:W-:Y:S02]  /*3b930*/  IMAD.X R121, RZ, RZ, RZ, P3 ;  /* 0x000000ffff797224 */ /* 0x000fe400018e06ff */
[----:B------:R-:W-:Y:S02]  /*3b940*/  IMAD.MOV.U32 R120, RZ, RZ, R123 ;  /* 0x000000ffff787224 */ /* 0x000fe400078e007b */
[----:B------:R-:W-:Y:S02]  /*3b950*/  IMAD R14, R117, R36, R14 ;  /* 0x00000024750e7224 */ /* 0x000fe400078e020e */
[----:B------:R-:W-:-:S04]  /*3b960*/  IMAD.WIDE.U32 R40, R133, R119, RZ ;  /* 0x0000007785287225 */ /* 0x000fc800078e00ff */
[----:B------:R-:W-:-:S04]  /*3b970*/  IMAD.WIDE.U32 R34, P3, R118, R133, R34 ;  /* 0x0000008576227225 */ /* 0x000fc80007860022 */
[----:B------:R-:W-:Y:S01]  /*3b980*/  IMAD.X R37, RZ, RZ, RZ, P6 ;  /* 0x000000ffff257224 */ /* 0x000fe200030e06ff */
[----:B------:R-:W-:Y:S01]  /*3b990*/  IADD3 RZ, P6, PT, R39, R32, RZ ;  /* 0x0000002027ff7210 */ /* 0x000fe20007fde0ff */
[----:B------:R-:W-:Y:S02]  /*3b9a0*/  IMAD.MOV.U32 R36, RZ, RZ, R15 ;  /* 0x000000ffff247224 */ /* 0x000fe400078e000f */
[----:B------:R-:W-:Y:S01]  /*3b9b0*/  IMAD.WIDE.U32.X R120, R116, R26, R120, P1 ;  /* 0x0000001a74787225 */ /* 0x000fe200008e0478 */
[----:B------:R-:W-:-:S03]  /*3b9c0*/  ISETP.GE.U32.AND P1, PT, R125, R124, PT ;  /* 0x0000007c7d00720c */ /* 0x000fc60003f26070 */
[----:B------:R-:W-:Y:S01]  /*3b9d0*/  IMAD.X R39, RZ, RZ, RZ, P5 ;  /* 0x000000ffff277224 */ /* 0x000fe200028e06ff */
[----:B------:R-:W-:Y:S01]  /*3b9e0*/  IADD3 RZ, P5, PT, R41, R34, RZ ;  /* 0x0000002229ff7210 */ /* 0x000fe20007fbe0ff */
[----:B------:R-:W-:Y:S01]  /*3b9f0*/  IMAD.MOV.U32 R38, RZ, RZ, R17 ;  /* 0x000000ffff267224 */ /* 0x000fe200078e0011 */
[----:B------:R-:W-:Y:S01]  /*3ba00*/  ISETP.GE.U32.AND.EX P1, PT, R149, R140, PT, P1 ;  /* 0x0000008c9500720c */ /* 0x000fe20003f26110 */
[----:B------:R-:W-:-:S03]  /*3ba10*/  IMAD.WIDE.U32 R42, R106, R53, RZ ;  /* 0x000000356a2a7225 */ /* 0x000fc600078e00ff */
[----:B------:R-:W-:Y:S01]  /*3ba20*/  SEL R15, RZ, 0x1, P1 ;  /* 0x00000001ff0f7807 */ /* 0x000fe20000800000 */
[----:B------:R-:W-:Y:S01]  /*3ba30*/  IMAD.WIDE.U32 R48, R106, R115, RZ ;  /* 0x000000736a307225 */ /* 0x000fe200078e00ff */
[----:B------:R-:W-:-:S03]  /*3ba40*/  ISETP.GE.U32.AND P1, PT, R128, R109, PT ;  /* 0x0000006d8000720c */ /* 0x000fc60003f26070 */
[----:B------:R-:W-:Y:S01]  /*3ba50*/  IMAD.WIDE.U32.X R36, R52, R28, R36, P2 ;  /* 0x0000001c34247225 */ /* 0x000fe200010e0424 */
[----:B------:R-:W-:Y:S02]  /*3ba60*/  ISETP.GE.U32.AND P2, PT, R139, R108, PT ;  /* 0x0000006c8b00720c */ /* 0x000fe40003f46070 */
[----:B------:R-:W-:Y:S01]  /*3ba70*/  ISETP.GE.U32.AND.EX P1, PT, R122, R141, PT, P1 ;  /* 0x0000008d7a00720c */ /* 0x000fe20003f26110 */
[----:B------:R-:W-:Y:S01]  /*3ba80*/  IMAD.X R41, RZ, RZ, RZ, P4 ;  /* 0x000000ffff297224 */ /* 0x000fe200020e06ff */
[----:B------:R-:W-:Y:S01]  /*3ba90*/  ISETP.GE.U32.AND.EX P2, PT, R147, R150, PT, P2 ;  /* 0x000000969300720c */ /* 0x000fe20003f46120 */
[----:B------:R-:W-:Y:S02]  /*3baa0*/  IMAD.MOV.U32 R40, RZ, RZ, R33 ;  /* 0x000000ffff287224 */ /* 0x000fe400078e0021 */
[----:B------:R-:W-:Y:S01]  /*3bab0*/  IMAD.WIDE.U32.X R38, R114, R28, R38, P0 ;  /* 0x0000001c72267225 */ /* 0x000fe200000e0426 */
[----:B------:R-:W-:-:S03]  /*3bac0*/  ISETP.GE.U32.AND P0, PT, R151, R139, PT ;  /* 0x0000008b9700720c */ /* 0x000fc60003f06070 */
[----:B------:R-:W-:Y:S02]  /*3bad0*/  IMAD.X R47, RZ, RZ, RZ, P3 ;  /* 0x000000ffff2f7224 */ /* 0x000fe400018e06ff */
[----:B------:R-:W-:Y:S02]  /*3bae0*/  IMAD.MOV.U32 R46, RZ, RZ, R35 ;  /* 0x000000ffff2e7224 */ /* 0x000fe400078e0023 */
[----:B------:R-:W-:-:S04]  /*3baf0*/  IMAD.WIDE.U32 R104, R133, R53, RZ ;  /* 0x0000003585687225 */ /* 0x000fc800078e00ff */
[----:B------:R-:W-:-:S04]  /*3bb00*/  IMAD.WIDE.U32 R42, P4, R52, R133, R42 ;  /* 0x00000085342a7225 */ /* 0x000fc8000788002a */
[----:B------:R-:W-:-:S04]  /*3bb10*/  IMAD.WIDE.U32 R48, P3, R114, R133, R48 ;  /* 0x0000008572307225 */ /* 0x000fc80007860030 */
[----:B------:R-:W-:Y:S02]  /*3bb20*/  IMAD R32, R118, R127, RZ ;  /* 0x0000007f76207224 */ /* 0x000fe400078e02ff */
[----:B------:R-:W-:-:S04]  /*3bb30*/  IMAD.WIDE.U32 R16, R117, R129, RZ ;  /* 0x0000008175107225 */ /* 0x000fc800078e00ff */
[----:B------:R-:W-:Y:S01]  /*3bb40*/  IMAD.WIDE.U32.X R40, R116, R28, R40, P6 ;  /* 0x0000001c74287225 */ /* 0x000fe200030e0428 */
[----:B------:R-:W-:Y:S02]  /*3bb50*/  ISETP.GE.U32.AND.EX P6, PT, R148, R147, PT, P0 ;  /* 0x000000939400720c */ /* 0x000fe40003fc6100 */
[----:B------:R-:W-:Y:S01]  /*3bb60*/  ISETP.GE.U32.AND P0, PT, R109, R12, PT ;  /* 0x0000000c6d00720c */ /* 0x000fe20003f06070 */
[----:B------:R-:W-:Y:S01]  /*3bb70*/  IMAD.WIDE.U32 R50, R133, R115, RZ ;  /* 0x0000007385327225 */ /* 0x000fe200078e00ff */
[----:B------:R-:W-:Y:S02]  /*3bb80*/  SEL R12, RZ, 0x1, P2 ;  /* 0x00000001ff0c7807 */ /* 0x000fe40001000000 */
[----:B------:R-:W-:Y:S01]  /*3bb90*/  ISETP.GE.U32.AND.EX P0, PT, R141, R13, PT, P0 ;  /* 0x0000000d8d00720c */ /* 0x000fe20003f06100 */
[----:B------:R-:W-:-:S04]  /*3bba0*/  IMAD.WIDE.U32.X R46, R118, R106, R46, P5 ;  /* 0x0000006a762e7225 */ /* 0x000fc800028e042e */
[----:B------:R-:W-:Y:S01]  /*3bbb0*/  IMAD.X R103, RZ, RZ, RZ, P4 ;  /* 0x000000ffff677224 */ /* 0x000fe200020e06ff */
[----:B------:R-:W-:Y:S01]  /*3bbc0*/  IADD3 RZ, P4, PT, R105, R42, RZ ;  /* 0x0000002a69ff7210 */ /* 0x000fe20007f9e0ff */
[----:B------:R-:W-:Y:S02]  /*3bbd0*/  IMAD.MOV.U32 R104, RZ, RZ, R49 ;  /* 0x000000ffff687224 */ /* 0x000fe400078e0031 */
[----:B------:R-:W-:Y:S01]  /*3bbe0*/  IMAD R32, R119, R26, R32 ;  /* 0x0000001a77207224 */ /* 0x000fe200078e0220 */
[----:B------:R-:W-:Y:S01]  /*3bbf0*/  IADD3 R26, P2, P5, R16, R120, R15 ;  /* 0x00000078101a7210 */ /* 0x000fe20007d5e00f */
[-C--:B------:R-:W-:Y:S02]  /*3bc00*/  IMAD R118, R118, R133.reuse, RZ ;  /* 0x0000008576767224 */ /* 0x080fe400078e02ff */
[----:B------:R-:W-:Y:S02]  /*3bc10*/  IMAD.IADD R49, R17, 0x1, R14 ;  /* 0x0000000111317824 */ /* 0x000fe400078e020e */
[----:B------:R-:W-:Y:S01]  /*3bc20*/  IMAD.X R105, RZ, RZ, RZ, P3 ;  /* 0x000000ffff697224 */ /* 0x000fe200018e06ff */
[----:B------:R-:W-:Y:S01]  /*3bc30*/  IADD3 RZ, P3, PT, R51, R48, RZ ;  /* 0x0000003033ff7210 */ /* 0x000fe20007f7e0ff */
[----:B------:R-:W-:Y:S01]  /*3bc40*/  IMAD.WIDE.U32 R14, R119, R133, RZ ;  /* 0x00000085770e7225 */ /* 0x000fe200078e00ff */
[----:B------:R-:W-:-:S02]  /*3bc50*/  SEL R51, RZ, 0x1, P6 ;  /* 0x00000001ff337807 */ /* 0x000fc40003000000 */
[----:B------:R-:W-:Y:S01]  /*3bc60*/  IADD3.X R120, PT, PT, R49, R121, RZ, P2, P5 ;  /* 0x0000007931787210 */ /* 0x000fe200017ea4ff */
[----:B------:R-:W-:Y:S01]  /*3bc70*/  IMAD R17, R119, R106, R118 ;  /* 0x0000006a77117224 */ /* 0x000fe200078e0276 */
[----:B------:R-:W-:Y:S01]  /*3bc80*/  IADD3 R33, P6, PT, R128, R14, RZ ;  /* 0x0000000e80217210 */ /* 0x000fe20007fde0ff */
[----:B------:R-:W-:Y:S01]  /*3bc90*/  IMAD.MOV.U32 R102, RZ, RZ, R43 ;  /* 0x000000ffff667224 */ /* 0x000fe200078e002b */
[----:B------:R-:W-:Y:S01]  /*3bca0*/  IADD3 R51, P5, P2, R51, R18, R12 ;  /* 0x0000001233337210 */ /* 0x000fe20007abe00c */
[----:B------:R-:W-:Y:S01]  /*3bcb0*/  IMAD.IADD R15, R15, 0x1, R17 ;  /* 0x000000010f0f7824 */ /* 0x000fe200078e0211 */
[----:B------:R-:W-:Y:S01]  /*3bcc0*/  SEL R12, RZ, 0x1, P0 ;  /* 0x00000001ff0c7807 */ /* 0x000fe20000000000 */
[----:B------:R-:W-:Y:S01]  /*3bcd0*/  IMAD R43, R114, R131, RZ ;  /* 0x00000083722b7224 */ /* 0x000fe200078e02ff */
[----:B------:R-:W-:Y:S01]  /*3bce0*/  SEL R17, RZ, 0x1, P1 ;  /* 0x00000001ff117807 */ /* 0x000fe20000800000 */
[----:B------:R-:W-:Y:S01]  /*3bcf0*/  IMAD.X R122, R15, 0x1, R122, P6 ;  /* 0x000000010f7a7824 */ /* 0x000fe200030e067a */
[----:B------:R-:W-:Y:S01]  /*3bd00*/  IADD3.X R109, PT, PT, RZ, R19, RZ, P5, P2 ;  /* 0x00000013ff6d7210 */ /* 0x000fe20002fe44ff */
[----:B------:R-:W-:Y:S01]  /*3bd10*/  IMAD R43, R115, R28, R43 ;  /* 0x0000001c732b7224 */ /* 0x000fe200078e022b */
[----:B------:R-:W-:Y:S01]  /*3bd20*/  IADD3 R17, P2, P5, R17, R36, R12 ;  /* 0x0000002411117210 */ /* 0x000fe20007d5e00c */
[----:B------:R-:W-:Y:S01]  /*3bd30*/  IMAD.WIDE.U32 R12, R115, R131, RZ ;  /* 0x00000083730c7225 */ /* 0x000fe200078e00ff */
[----:B------:R-:W-:-:S02]  /*3bd40*/  IADD3 R19, P6, PT, R26, R51, RZ ;  /* 0x000000331a137210 */ /* 0x000fc40007fde0ff */
[----:B------:R-:W-:Y:S01]  /*3bd50*/  ISETP.GE.U32.AND P1, PT, R26, R16, PT ;  /* 0x000000101a00720c */ /* 0x000fe20003f26070 */
[----:B------:R-:W-:Y:S01]  /*3bd60*/  IMAD.WIDE.U32.X R102, R52, R106, R102, P4 ;  /* 0x0000006a34667225 */ /* 0x000fe200020e0466 */
[----:B------:R-:W-:Y:S02]  /*3bd70*/  IADD3.X R16, PT, PT, RZ, R37, RZ, P2, P5 ;  /* 0x00000025ff107210 */ /* 0x000fe400017ea4ff */
[----:B------:R-:W-:Y:S01]  /*3bd80*/  ISETP.GE.U32.AND P0, PT, R33, R14, PT ;  /* 0x0000000e2100720c */ /* 0x000fe20003f06070 */
[----:B------:R-:W-:Y:S01]  /*3bd90*/  IMAD.X R37, R120, 0x1, R109, P6 ;  /* 0x0000000178257824 */ /* 0x000fe200030e066d */
[----:B------:R-:W-:Y:S01]  /*3bda0*/  ISETP.GE.U32.AND P6, PT, R19, R26, PT ;  /* 0x0000001a1300720c */ /* 0x000fe20003fc6070 */
[----:B------:R-:W-:Y:S01]  /*3bdb0*/  IMAD.IADD R18, R13, 0x1, R43 ;  /* 0x000000010d127824 */ /* 0x000fe200078e022b */
[----:B------:R-:W-:Y:S01]  /*3bdc0*/  IADD3 R14, P5, PT, R19, R12, RZ ;  /* 0x0000000c130e7210 */ /* 0x000fe20007fbe0ff */
[----:B------:R-:W-:Y:S01]  /*3bdd0*/  IMAD R52, R52, R133, RZ ;  /* 0x0000008534347224 */ /* 0x000fe200078e02ff */
[----:B------:R-:W-:Y:S01]  /*3bde0*/  ISETP.GE.U32.AND.EX P1, PT, R120, R49, PT, P1 ;  /* 0x000000317800720c */ /* 0x000fe20003f26110 */
[----:B------:R-:W-:Y:S01]  /*3bdf0*/  IMAD R35, R116, R131, RZ ;  /* 0x0000008374237224 */ /* 0x000fe200078e02ff */
[----:B------:R-:W-:Y:S01]  /*3be00*/  ISETP.GE.U32.AND.EX P4, PT, R37, R120, PT, P6 ;  /* 0x000000782500720c */ /* 0x000fe20003f86160 */
[C---:B------:R-:W-:Y:S01]  /*3be10*/  IMAD R19, R53.reuse, R106, R52 ;  /* 0x0000006a35137224 */ /* 0x040fe200078e0234 */
[C---:B------:R-:W-:Y:S01]  /*3be20*/  ISETP.GE.U32.AND P2, PT, R14.reuse, R12, PT ;  /* 0x0000000c0e00720c */ /* 0x040fe20003f46070 */
[----:B------:R-:W-:Y:S01]  /*3be30*/  IMAD.WIDE.U32 R12, R53, R133, RZ ;  /* 0x00000085350c7225 */ /* 0x000fe200078e00ff */
[----:B------:R-:W-:-:S02]  /*3be40*/  IADD3 R17, P6, PT, R14, R17, RZ ;  /* 0x000000110e117210 */ /* 0x000fc40007fde0ff */
[----:B------:R-:W-:Y:S01]  /*3be50*/  ISETP.GE.U32.AND.EX P0, PT, R122, R15, PT, P0 ;  /* 0x0000000f7a00720c */ /* 0x000fe20003f06100 */
[----:B------:R-:W-:Y:S01]  /*3be60*/  IMAD.X R37, R18, 0x1, R37, P5 ;  /* 0x0000000112257824 */ /* 0x000fe200028e0625 */
[----:B------:R-:W-:Y:S01]  /*3be70*/  SEL R15, RZ, 0x1, P1 ;  /* 0x00000001ff0f7807 */ /* 0x000fe20000800000 */
[----:B------:R-:W-:Y:S01]  /*3be80*/  IMAD.IADD R19, R13, 0x1, R19 ;  /* 0x000000010d137824 */ /* 0x000fe200078e0213 */
[----:B------:R-:W-:Y:S01]  /*3be90*/  SEL R43, RZ, 0x1, P4 ;  /* 0x00000001ff2b7807 */ /* 0x000fe20002000000 */
[----:B------:R-:W-:Y:S01]  /*3bea0*/  IMAD.X R16, R37, 0x1, R16, P6 ;  /* 0x0000000125107824 */ /* 0x000fe200030e0610 */
[----:B------:R-:W-:Y:S01]  /*3beb0*/  ISETP.GE.U32.AND P1, PT, R17, R14, PT ;  /* 0x0000000e1100720c */ /* 0x000fe20003f26070 */
[----:B------:R-:W-:Y:S01]  /*3bec0*/  IMAD R35, R117, R28, R35 ;  /* 0x0000001c75237224 */ /* 0x000fe200078e0223 */
[----:B------:R-:W-:Y:S01]  /*3bed0*/  SEL R14, RZ, 0x1, P0 ;  /* 0x00000001ff0e7807 */ /* 0x000fe20000000000 */
[----:B------:R-:W-:Y:S01]  /*3bee0*/  IMAD.WIDE.U32.X R104, R114, R106, R104, P3 ;  /* 0x0000006a72687225 */ /* 0x000fe200018e0468 */
[----:B------:R-:W-:-:S02]  /*3bef0*/  IADD3 R17, P0, PT, R17, R12, RZ ;  /* 0x0000000c11117210 */ /* 0x000fc40007f1e0ff */
[----:B------:R-:W-:Y:S01]  /*3bf00*/  IADD3 R43, P4, P5, R43, R30, R15 ;  /* 0x0000001e2b2b7210 */ /* 0x000fe20007d9e00f */
[----:B------:R-:W-:Y:S01]  /*3bf10*/  IMAD R114, R114, R133, RZ ;  /* 0x0000008572727224 */ /* 0x000fe200078e02ff */
[----:B------:R-:W-:Y:S01]  /*3bf20*/  ISETP.GE.U32.AND P6, PT, R17, R12, PT ;  /* 0x0000000c1100720c */ /* 0x000fe20003fc6070 */
[----:B------:R-:W-:Y:S01]  /*3bf30*/  IMAD.X R12, R19, 0x1, R16, P0 ;  /* 0x00000001130c7824 */ /* 0x000fe200000e0610 */
[----:B------:R-:W-:Y:S02]  /*3bf40*/  IADD3.X R31, PT, PT, RZ, R31, RZ, P4, P5 ;  /* 0x0000001fff1f7210 */ /* 0x000fe400027ea4ff */
[----:B------:R-:W-:Y:S01]  /*3bf50*/  IADD3 R13, P4, P0, R17, R46, R14 ;  /* 0x0000002e110d7210 */ /* 0x000fe2000789e00e */
[----:B------:R-:W-:Y:S01]  /*3bf60*/  IMAD.WIDE.U32 R14, R117, R131, RZ ;  /* 0x00000083750e7225 */ /* 0x000fe200078e00ff */
[----:B------:R-:W-:Y:S02]  /*3bf70*/  ISETP.GE.U32.AND.EX P2, PT, R37, R18, PT, P2 ;  /* 0x000000122500720c */ /* 0x000fe40003f46120 */
[----:B------:R-:W-:Y:S01]  /*3bf80*/  ISETP.GE.U32.AND.EX P1, PT, R16, R37, PT, P1 ;  /* 0x000000251000720c */ /* 0x000fe20003f26110 */
[----:B------:R-:W-:Y:S01]  /*3bf90*/  IMAD.IADD R16, R15, 0x1, R35 ;  /* 0x000000010f107824 */ /* 0x000fe200078e0223 */
[----:B------:R-:W-:-:S02]  /*3bfa0*/  ISETP.GE.U32.AND.EX P6, PT, R12, R19, PT, P6 ;  /* 0x000000130c00720c */ /* 0x000fc40003fc6160 */
[----:B------:R-:W-:Y:S02]  /*3bfb0*/  IADD3.X R47, PT, PT, R12, R47, RZ, P4, P0 ;  /* 0x0000002f0c2f7210 */ /* 0x000fe400027e04ff */
[----:B------:R-:W-:Y:S02]  /*3bfc0*/  SEL R18, RZ, 0x1, P2 ;  /* 0x00000001ff127807 */ /* 0x000fe40001000000 */
[----:B------:R-:W-:Y:S02]  /*3bfd0*/  SEL R19, RZ, 0x1, P1 ;  /* 0x00000001ff137807 */ /* 0x000fe40000800000 */
[----:B------:R-:W-:Y:S02]  /*3bfe0*/  IADD3 R26, P0, PT, R43, R14, RZ ;  /* 0x0000000e2b1a7210 */ /* 0x000fe40007f1e0ff */
[----:B------:R-:W-:Y:S02]  /*3bff0*/  ISETP.GE.U32.AND P2, PT, R13, R17, PT ;  /* 0x000000110d00720c */ /* 0x000fe40003f46070 */
[----:B------:R-:W-:Y:S01]  /*3c000*/  IADD3 R35, P4, P5, R19, R38, R18 ;  /* 0x0000002613237210 */ /* 0x000fe20007d9e012 */
[----:B------:R-:W-:Y:S01]  /*3c010*/  IMAD.X R37, R16, 0x1, R31, P0 ;  /* 0x0000000110257824 */ /* 0x000fe200000e061f */
[----:B------:R-:W-:Y:S01]  /*3c020*/  ISETP.GE.U32.AND P1, PT, R26, R14, PT ;  /* 0x0000000e1a00720c */ /* 0x000fe20003f26070 */
[C---:B------:R-:W-:Y:S01]  /*3c030*/  IMAD.WIDE.U32 R18, R47.reuse, 0x3d1, RZ ;  /* 0x000003d12f127825 */ /* 0x040fe200078e00ff */
[----:B------:R-:W-:-:S02]  /*3c040*/  ISETP.GE.U32.AND.EX P2, PT, R47, R12, PT, P2 ;  /* 0x0000000c2f00720c */ /* 0x000fc40003f46120 */
[----:B------:R-:W-:Y:S01]  /*3c050*/  IADD3.X R28, PT, PT, RZ, R39, RZ, P4, P5 ;  /* 0x00000027ff1c7210 */ /* 0x000fe200027ea4ff */
[----:B------:R-:W-:Y:S01]  /*3c060*/  IMAD R31, R115, R106, R114 ;  /* 0x0000006a731f7224 */ /* 0x000fe200078e0272 */
[----:B------:R-:W-:Y:S01]  /*3c070*/  IADD3 R35, P4, PT, R26, R35, RZ ;  /* 0x000000231a237210 */ /* 0x000fe20007f9e0ff */
[----:B------:R-:W-:Y:S01]  /*3c080*/  IMAD.WIDE.U32 R14, R13, 0x3d1, RZ ;  /* 0x000003d10d0e7825 */ /* 0x000fe200078e00ff */
[----:B------:R-:W-:Y:S02]  /*3c090*/  ISETP.GE.U32.AND.EX P1, PT, R37, R16, PT, P1 ;  /* 0x000000102500720c */ /* 0x000fe40003f26110 */
[----:B------:R-:W-:Y:S01]  /*3c0a0*/  SEL R12, RZ, 0x1, P6 ;  /* 0x00000001ff0c7807 */ /* 0x000fe20003000000 */
[----:B------:R-:W-:Y:S01]  /*3c0b0*/  IMAD.WIDE.U32 R16, R115, R133, RZ ;  /* 0x0000008573107225 */ /* 0x000fe200078e00ff */
[----:B------:R-:W-:Y:S02]  /*3c0c0*/  SEL R49, RZ, 0x1, P2 ;  /* 0x00000001ff317807 */ /* 0x000fe40001000000 */
[C---:B------:R-:W-:Y:S01]  /*3c0d0*/  ISETP.GE.U32.AND P2, PT, R35.reuse, R26, PT ;  /* 0x0000001a2300720c */ /* 0x040fe20003f46070 */
[----:B------:R-:W-:Y:S01]  /*3c0e0*/  IMAD.WIDE.U32 R18, P0, RZ, R13, R18 ;  /* 0x0000000dff127225 */ /* 0x000fe20007800012 */
[----:B------:R-:W-:-:S03]  /*3c0f0*/  IADD3 R26, P6, PT, R35, R16, RZ ;  /* 0x00000010231a7210 */ /* 0x000fc60007fde0ff */
[----:B------:R-:W-:Y:S01]  /*3c100*/  IMAD.X R28, R37, 0x1, R28, P4 ;  /* 0x00000001251c7824 */ /* 0x000fe200020e061c */
[----:B------:R-:W-:Y:S01]  /*3c110*/  IADD3 R49, P4, P5, R49, R102, R12 ;  /* 0x0000006631317210 */ /* 0x000fe20007d9e00c */
[----:B------:R-:W-:Y:S01]  /*3c120*/  IMAD.MOV.U32 R12, RZ, RZ, RZ ;  /* 0x000000ffff0c7224 */ /* 0x000fe200078e00ff */
[----:B------:R-:W-:Y:S01]  /*3c130*/  IADD3 RZ, P3, PT, R15, R18, RZ ;  /* 0x000000120fff7210 */ /* 0x000fe20007f7e0ff */
[----:B------:R-:W-:Y:S01]  /*3c140*/  IMAD.IADD R31, R17, 0x1, R31 ;  /* 0x00000001111f7824 */ /* 0x000fe200078e021f */
[----:B------:R-:W-:Y:S01]  /*3c150*/  IADD3.X R43, PT, PT, RZ, R103, RZ, P4, P5 ;  /* 0x00000067ff2b7210 */ /* 0x000fe200027ea4ff */
[----:B------:R-:W-:Y:S01]  /*3c160*/  IMAD.WIDE.U32 R14, R13, 0x3d1, R12 ;  /* 0x000003d10d0e7825 */ /* 0x000fe200078e000c */
[----:B------:R-:W-:Y:S02]  /*3c170*/  ISETP.GE.U32.AND.EX P2, PT, R28, R37, PT, P2 ;  /* 0x000000251c00720c */ /* 0x000fe40003f46120 */
[----:B------:R-:W-:Y:S01]  /*3c180*/  IADD3 R49, P4, PT, R26, R49, RZ ;  /* 0x000000311a317210 */ /* 0x000fe20007f9e0ff */
[----:B------:R-:W-:Y:S01]  /*3c190*/  IMAD.X R12, R31, 0x1, R28, P6 ;  /* 0x000000011f0c7824 */ /* 0x000fe200030e061c */
[----:B------:R-:W-:Y:S01]  /*3c1a0*/  SEL R35, RZ, 0x1, P2 ;  /* 0x00000001ff237807 */ /* 0x000fe20001000000 */
[----:B------:R-:W-:Y:S01]  /*3c1b0*/  IMAD.IADD R15, R18, 0x1, R15 ;  /* 0x00000001120f7824 */ /* 0x000fe200078e020f */
[----:B------:R-:W-:Y:S01]  /*3c1c0*/  SEL R18, RZ, 0x1, P1 ;  /* 0x00000001ff127807 */ /* 0x000fe20000800000 */
[----:B------:R-:W-:Y:S01]  /*3c1d0*/  IMAD.X R17, RZ, RZ, RZ, P0 ;  /* 0x000000ffff117224 */ /* 0x000fe200000e06ff */
[----:B------:R-:W-:Y:S01]  /*3c1e0*/  ISETP.GE.U32.AND P0, PT, R26, R16, PT ;  /* 0x000000101a00720c */ /* 0x000fe20003f06070 */
[----:B------:R-:W-:Y:S01]  /*3c1f0*/  IMAD.X R43, R12, 0x1, R43, P4 ;  /* 0x000000010c2b7824 */ /* 0x000fe200020e062b */
[----:B------:R-:W-:Y:S01]  /*3c200*/  ISETP.GE.U32.AND P1, PT, R49, R26, PT ;  /* 0x0000001a3100720c */ /* 0x000fe20003f26070 */
[----:B------:R-:W-:Y:S01]  /*3c210*/  IMAD.MOV.U32 R16, RZ, RZ, R19 ;  /* 0x000000ffff107224 */ /* 0x000fe200078e0013 */
[----:B------:R-:W-:Y:S01]  /*3c220*/  IADD3 R35, P2, P4, R35, R40, R18 ;  /* 0x0000002823237210 */ /* 0x000fe20007c5e012 */
[----:B------:R-:W-:Y:S01]  /*3c230*/  IMAD R18, R116, R133, RZ ;  /* 0x0000008574127224 */ /* 0x000fe200078e02ff */
[----:B------:R-:W-:Y:S01]  /*3c240*/  ISETP.GE.U32.AND P5, PT, R14, RZ, PT ;  /* 0x000000ff0e00720c */ /* 0x000fe20003fa6070 */
[----:B------:R-:W-:Y:S01]  /*3c250*/  IMAD.WIDE.U32.X R16, RZ, R47, R16, P3 ;  /* 0x0000002fff107225 */ /* 0x000fe200018e0410 */
[----:B------:R-:W-:-:S02]  /*3c260*/  ISETP.GE.U32.AND.EX P0, PT, R12, R31, PT, P0 ;  /* 0x0000001f0c00720c */ /* 0x000fc40003f06100 */
[----:B------:R-:W-:Y:S01]  /*3c270*/  ISETP.GE.U32.AND.EX P1, PT, R43, R12, PT, P1 ;  /* 0x0000000c2b00720c */ /* 0x000fe20003f26110 */
[----:B------:R-:W-:Y:S01]  /*3c280*/  IMAD R37, R117, R106, R18 ;  /* 0x0000006a75257224 */ /* 0x000fe200078e0212 */
[----:B------:R-:W-:Y:S01]  /*3c290*/  ISETP.GE.U32.AND.EX P5, PT, R15, R13, PT, P5 ;  /* 0x0000000d0f00720c */ /* 0x000fe20003fa6150 */
[----:B------:R-:W-:Y:S01]  /*3c2a0*/  IMAD.WIDE.U32 R12, R117, R133, RZ ;  /* 0x00000085750c7225 */ /* 0x000fe200078e00ff */
[----:B------:R-:W-:Y:S02]  /*3c2b0*/  IADD3.X R53, PT, PT, RZ, R41, RZ, P2, P4 ;  /* 0x00000029ff357210 */ /* 0x000fe400017e84ff */
[----:B------:R-:W-:Y:S01]  /*3c2c0*/  SEL R26, RZ, 0x1, P0 ;  /* 0x00000001ff1a7807 */ /* 0x000fe20000000000 */
[----:B------:R-:W-:Y:S01]  /*3c2d0*/  IMAD.WIDE.U32 R18, R43, 0x3d1, RZ ;  /* 0x000003d12b127825 */ /* 0x000fe200078e00ff */
[----:B------:R-:W-:Y:S02]  /*3c2e0*/  SEL R41, RZ, 0x1, P1 ;  /* 0x00000001ff297807 */ /* 0x000fe40000800000 */
[----:B------:R-:W-:Y:S01]  /*3c2f0*/  IADD3 R42, P3, PT, R35, R12, RZ ;  /* 0x0000000c232a7210 */ /* 0x000fe20007f7e0ff */
[----:B------:R-:W-:Y:S01]  /*3c300*/  IMAD.WIDE.U32 R30, R49, 0x3d1, RZ ;  /* 0x000003d1311e7825 */ /* 0x000fe200078e00ff */
[----:B------:R-:W-:-:S02]  /*3c310*/  IADD3 R41, P0, P2, R41, R104, R26 ;  /* 0x0000006829297210 */ /* 0x000fc40007a1e01a */
[----:B------:R-:W-:Y:S01]  /*3c320*/  SEL R28, RZ, 0x1, P5 ;  /* 0x00000001ff1c7807 */ /* 0x000fe20002800000 */
[----:B------:R-:W-:Y:S01]  /*3c330*/  IMAD.IADD R46, R13, 0x1, R37 ;  /* 0x000000010d2e7824 */ /* 0x000fe200078e0225 */
        /* <DEDUP_REMOVED lines=30> */
[----:B------:R-:W-:Y:S01]  /*3c520*/  IMAD.X R19, RZ, RZ, RZ, P4 ;  /* 0x000000ffff137224 */ /* 0x000fe200020e06ff */
        /* <DEDUP_REMOVED lines=14> */
[----:B------:R-:W-:Y:S02]  /*3c610*/  ISETP.EQ.U32.AND P3, PT, R15, R138, PT ;  /* 0x0000008a0f00720c */ /* 0x000fe40003f62070 */
[----:B------:R-:W-:Y:S02]  /*3c620*/  SEL R35, RZ, 0x1, P1 ;  /* 0x00000001ff237807 */ /* 0x000fe40000800000 */
[----:B------:R-:W-:-:S02]  /*3c630*/  ISETP.LT.U32.OR.EX P2, PT, R32, R49, P5, P2 ;  /* 0x000000312000720c */ /* 0x000fc40002f41520 */
[----:B------:R-:W-:Y:S02]  /*3c640*/  ISETP.LT.U32.AND P1, PT, R15, R138, PT ;  /* 0x0000008a0f00720c */ /* 0x000fe40003f21070 */
[C---:B------:R-:W-:Y:S02]  /*3c650*/  ISETP.EQ.AND.EX P6, PT, R30.reuse, R132, !P6, P3 ;  /* 0x000000841e00720c */ /* 0x040fe400077c2330 */
[----:B------:R-:W-:Y:S02]  /*3c660*/  IADD3 R40, P3, P5, R35, R12, R40 ;  /* 0x0000000c23287210 */ /* 0x000fe40007d7e028 */
[----:B------:R-:W-:Y:S02]  /*3c670*/  SEL R28, RZ, 0x1, !P2 ;  /* 0x00000001ff1c7807 */ /* 0x000fe40005000000 */
[----:B------:R-:W-:Y:S01]  /*3c680*/  ISETP.GE.U32.AND P4, PT, R17, R18, PT ;  /* 0x000000121100720c */ /* 0x000fe20003f86070 */
[----:B------:R-:W-:Y:S01]  /*3c690*/  IMAD.MOV.U32 R18, RZ, RZ, R31 ;  /* 0x000000ffff127224 */ /* 0x000fe200078e001f */
[----:B------:R-:W-:Y:S01]  /*3c6a0*/  ISETP.LT.U32.OR.EX P1, PT, R30, R132, P6, P1 ;  /* 0x000000841e00720c */ /* 0x000fe20003721510 */
[----:B------:R-:W-:Y:S01]  /*3c6b0*/  IMAD.WIDE.U32 R34, R40, 0x3d1, RZ ;  /* 0x000003d128227825 */ /* 0x000fe200078e00ff */
[----:B------:R-:W-:-:S02]  /*3c6c0*/  IADD3.X R47, PT, PT, RZ, R13, RZ, P3, P5 ;  /* 0x0000000dff2f7210 */ /* 0x000fc40001fea4ff */
[-C--:B------:R-:W-:Y:S01]  /*3c6d0*/  IADD3 R28, P5, P6, R17, R43.reuse, R28 ;  /* 0x0000002b111c7210 */ /* 0x080fe20007ebe01c */
[----:B------:R-:W-:Y:S01]  /*3c6e0*/  IMAD.WIDE.U32.X R12, RZ, R26, R18, P0 ;  /* 0x0000001aff0c7225 */ /* 0x000fe200000e0412 */
[----:B------:R-:W-:Y:S02]  /*3c6f0*/  SEL R31, RZ, 0x1, !P1 ;  /* 0x00000001ff1f7807 */ /* 0x000fe40004800000 */
[----:B------:R-:W-:Y:S01]  /*3c700*/  ISETP.EQ.U32.AND P3, PT, R28, R43, PT ;  /* 0x0000002b1c00720c */ /* 0x000fe20003f62070 */
[----:B------:R-:W-:Y:S01]  /*3c710*/  IMAD.WIDE.U32 R18, R47, 0x3d1, RZ ;  /* 0x000003d12f127825 */ /* 0x000fe200078e00ff */
[C---:B------:R-:W-:Y:S02]  /*3c720*/  IADD3.X R32, PT, PT, R38.reuse, R41, RZ, P5, P6 ;  /* 0x0000002926207210 */ /* 0x040fe40002fec4ff */
[----:B------:R-:W-:Y:S02]  /*3c730*/  ISETP.GE.U32.AND.EX P4, PT, R38, R39, PT, P4 ;  /* 0x000000272600720c */ /* 0x000fe40003f86140 */
[----:B------:R-:W-:-:S02]  /*3c740*/  IADD3 R31, P6, P5, R31, R28, R126 ;  /* 0x0000001c1f1f7210 */ /* 0x000fc40007dde07e */
[----:B------:R-:W-:Y:S02]  /*3c750*/  ISETP.LT.U32.AND P0, PT, R28, R43, PT ;  /* 0x0000002b1c00720c */ /* 0x000fe40003f01070 */
[CC--:B------:R-:W-:Y:S02]  /*3c760*/  ISETP.EQ.AND.EX P3, PT, R32.reuse, R41.reuse, P2, P3 ;  /* 0x000000292000720c */ /* 0x0c0fe40001762330 */
        /* <DEDUP_REMOVED lines=8> */
[----:B------:R-:W-:Y:S02]  /*3c7f0*/  ISETP.EQ.AND.EX P2, PT, R17, R130, P1, P2 ;  /* 0x000000821100720c */ /* 0x000fe40000f42320 */
        /* <DEDUP_REMOVED lines=16> */
[C---:B------:R-:W-:Y:S02]  /*3c900*/  ISETP.EQ.U32.AND P0, PT, R19.reuse, R33, PT ;  /* 0x000000211300720c */ /* 0x040fe40003f02070 */
[----:B------:R-:W-:Y:S02]  /*3c910*/  IADD3.X R18, PT, PT, RZ, R39, R122, P6, P5 ;  /* 0x00000027ff127210 */ /* 0x000fe400037ea47a */
[----:B------:R-:W-:-:S02]  /*3c920*/  ISETP.LT.U32.AND P5, PT, R19, R33, PT ;  /* 0x000000211300720c */ /* 0x000fc40003fa1070 */
[----:B------:R-:W-:Y:S02]  /*3c930*/  SEL R33, RZ, 0x1, P1 ;  /* 0x00000001ff217807 */ /* 0x000fe40000800000 */
        /* <DEDUP_REMOVED lines=17> */
[----:B------:R-:W-:-:S07]  /*3ca50*/  IMAD.MOV.U32 R26, RZ, RZ, R17 ;  /* 0x000000ffff1a7224 */ /* 0x000fce00078e0011 */
.L_x_429:
        /* <DEDUP_REMOVED lines=34> */
.L_x_428:
[----:B------:R-:W-:Y:S02]  /*3cc80*/  IMAD.MOV.U32 R31, RZ, RZ, R16 ;  /* 0x000000ffff1f7224 */ /* 0x000fe400078e0010 */
[----:B------:R-:W-:Y:S02]  /*3cc90*/  IMAD.MOV.U32 R19, RZ, RZ, R12 ;  /* 0x000000ffff137224 */ /* 0x000fe400078e000c */
[----:B------:R-:W-:-:S07]  /*3cca0*/  IMAD.MOV.U32 R18, RZ, RZ, R13 ;  /* 0x000000ffff127224 */ /* 0x000fce00078e000d */
.L_x_427:
[----:B------:R-:W-:Y:S05]  /*3ccb0*/  BSYNC.RECONVERGENT B1 ;  /* 0x0000000000017941 */ /* 0x000fea0003800200 */
.L_x_426:
        /* <DEDUP_REMOVED lines=15> */
[----:B------:R-:W-:Y:S02]  /*3cdb0*/  IADD3 R26, P1, PT, R33, R98, RZ ;  /* 0x00000062211a7210 */ /* 0x000fe40007f3e0ff */
[----:B------:R-:W-:Y:S02]  /*3cdc0*/  PLOP3.LUT P4, PT, PT, PT, PT, 0x8, 0x80 ;  /* 0x000000000080781c */ /* 0x000fe40003f8e170 */
[----:B------:R-:W-:Y:S01]  /*3cdd0*/  @P0 ISETP.NE.OR.EX P4, PT, R18, R101, !P3, P2 ;  /* 0x000000651200020c */ /* 0x000fe20005f85720 */
[----:B------:R-:W-:Y:S01]  /*3cde0*/  IMAD.X R37, RZ, RZ, R99, P1 ;  /* 0x000000ffff257224 */ /* 0x000fe200008e0663 */
[----:B------:R-:W-:-:S02]  /*3cdf0*/  SEL R33, RZ, 0x1, !P3 ;  /* 0x00000001ff217807 */ /* 0x000fc40005800000 */
[----:B------:R-:W-:Y:S02]  /*3ce00*/  IADD3 R12, P0, PT, R13, R94, RZ ;  /* 0x0000005e0d0c7210 */ /* 0x000fe40007f1e0ff */
[----:B------:R-:W-:Y:S02]  /*3ce10*/  IADD3 R33, P6, PT, R33, R100, RZ ;  /* 0x0000006421217210 */ /* 0x000fe40007fde0ff */
[----:B------:R-:W-:Y:S01]  /*3ce20*/  SEL R28, R96, RZ, P4 ;  /* 0x000000ff601c7207 */ /* 0x000fe20002000000 */
[----:B------:R-:W-:Y:S01]  /*3ce30*/  IMAD.X R13, RZ, RZ, R95, P0 ;  /* 0x000000ffff0d7224 */ /* 0x000fe200000e065f */
[----:B------:R-:W-:Y:S02]  /*3ce40*/  SEL R26, R26, RZ, P4 ;  /* 0x000000ff1a1a7207 */ /* 0x000fe40002000000 */
        /* <DEDUP_REMOVED lines=15> */
.L_x_360:
[----:B------:R-:W-:Y:S05]  /*3cf40*/  BSYNC.RECONVERGENT B0 ;  /* 0x0000000000007941 */ /* 0x000fea0003800200 */
.L_x_359:
[----:B------:R-:W-:Y:S01]  /*3cf50*/  LOP3.LUT R12, R20, R22, R27, 0xfe, !PT ;  /* 0x00000016140c7212 */ /* 0x000fe200078efe1b */
[----:B------:R-:W-:Y:S01]  /*3cf60*/  BSSY.RECONVERGENT B0, `(.L_x_430) ;  /* 0x000106c000007945 */ /* 0x000fe20003800200 */
[----:B------:R-:W-:Y:S02]  /*3cf70*/  LOP3.LUT R14, R25, R24, R29, 0xfe, !PT ;  /* 0x00000018190e7212 */ /* 0x000fe400078efe1d */
[----:B------:R-:W-:-:S04]  /*3cf80*/  LOP3.LUT P0, RZ, R12, R21, RZ, 0xfc, !PT ;  /* 0x000000150cff7212 */ /* 0x000fc8000780fcff */
        /* <DEDUP_REMOVED lines=110> */
[----:B------:R-:W-:-:S04]  /*3d670*/  IMAD.WIDE.U32 R102, R74, R70, RZ ;  /* 0x000000464a667225 */ /* 0x000fc800078e00ff */
        /* <DEDUP_REMOVED lines=23> */
[----:B------:R-:W-:Y:S01]  /*3d7f0*/  IMAD.X R101, RZ, RZ, RZ, P6 ;  /* 0x000000ffff657224 */ /* 0x000fe200030e06ff */
[----:B------:R-:W-:Y:S01]  /*3d800*/  ISETP.GE.U32.AND.EX P3, PT, R17, R40, PT, P3 ;  /* 0x000000281100720c */ /* 0x000fe20003f66130 */
[----:B------:R-:W-:Y:S01]  /*3d810*/  IMAD.WIDE.U32 R52, R72, R70, RZ ;  /* 0x0000004648347225 */ /* 0x000fe200078e00ff */
[----:B------:R-:W-:Y:S02]  /*3d820*/  ISETP.GE.U32.AND.EX P5, PT, R13, R17, PT, P5 ;  /* 0x000000110d00720c */ /* 0x000fe40003fa6150 */
[----:B------:R-:W-:Y:S01]  /*3d830*/  SEL R15, RZ, 0x1, P3 ;  /* 0x00000001ff0f7807 */ /* 0x000fe20001800000 */
[----:B------:R-:W-:Y:S01]  /*3d840*/  IMAD.WIDE.U32 R16, R73, R72, RZ ;  /* 0x0000004849107225 */ /* 0x000fe200078e00ff */
[----:B------:R-:W-:-:S02]  /*3d850*/  IADD3 R98, P3, P4, R49, R42, R98 ;  /* 0x0000002a31627210 */ /* 0x000fc40007c7e062 */
[----:B------:R-:W-:Y:S01]  /*3d860*/  SEL R115, RZ, 0x1, P5 ;  /* 0x00000001ff737807 */ /* 0x000fe20002800000 */
[C---:B------:R-:W-:Y:S01]  /*3d870*/  IMAD.WIDE.U32 R48, R72.reuse, R72, RZ ;  /* 0x0000004848307225 */ /* 0x040fe200078e00ff */
[----:B------:R-:W-:Y:S02]  /*3d880*/  IADD3.X R104, PT, PT, RZ, R43, RZ, P3, P4 ;  /* 0x0000002bff687210 */ /* 0x000fe40001fe84ff */
[----:B------:R-:W-:Y:S01]  /*3d890*/  IADD3 R115, P3, P4, R115, R18, R15 ;  /* 0x0000001273737210 */ /* 0x000fe20007c7e00f */
[----:B------:R-:W-:-:S03]  /*3d8a0*/  IMAD.WIDE.U32 R16, P5, R72, R73, R16 ;  /* 0x0000004948107225 */ /* 0x000fc600078a0010 */
[----:B------:R-:W-:Y:S01]  /*3d8b0*/  IADD3.X R117, PT, PT, RZ, R19, RZ, P3, P4 ;  /* 0x00000013ff757210 */ /* 0x000fe20001fe84ff */
[----:B------:R-:W-:Y:S01]  /*3d8c0*/  IMAD.WIDE.U32 R50, P4, R74, R71, R50 ;  /* 0x000000474a327225 */ /* 0x000fe20007880032 */
[----:B------:R-:W-:-:S03]  /*3d8d0*/  IADD3 R98, P3, PT, R109, R98, RZ ;  /* 0x000000626d627210 */ /* 0x000fc60007f7e0ff */
        /* <DEDUP_REMOVED lines=15> */
[----:B------:R-:W-:Y:S01]  /*3d9d0*/  IMAD.WIDE.U32.X R100, R77, R71, R100, P1 ;  /* 0x000000474d647225 */ /* 0x000fe200008e0464 */
        /* <DEDUP_REMOVED lines=30> */
[----:B------:R-:W-:Y:S01]  /*3dbc0*/  IMAD.WIDE.U32.X R52, R75, R71, R52, P0 ;  /* 0x000000474b347225 */ /* 0x000fe200000e0434 */
        /* <DEDUP_REMOVED lines=8> */
[----:B------:R-:W-:Y:S01]  /*3dc50*/  SEL R101, RZ, 0x1, P3 ;  /* 0x00000001ff657807 */ /* 0x000fe20001800000 */
[----:B------:R-:W-:Y:S01]  /*3dc60*/  IMAD.MOV.U32 R46, RZ, RZ, RZ ;  /* 0x000000ffff2e7224 */ /* 0x000fe200078e00ff */
        /* <DEDUP_REMOVED lines=17> */
[----:B------:R-:W-:Y:S01]  /*3dd80*/  IMAD.WIDE.U32.X R52, R73, R71, R18, P3 ;  /* 0x0000004749347225 */ /* 0x000fe200018e0412 */
[----:B------:R-:W-:Y:S02]  /*3dd90*/  ISETP.GE.U32.AND.EX P2, PT, R42, R49, PT, P2 ;  /* 0x000000312a00720c */ /* 0x000fe40003f46120 */
[C---:B------:R-:W-:Y:S01]  /*3dda0*/  ISETP.GE.U32.AND.EX P0, PT, R41.reuse, R42, PT, P0 ;  /* 0x0000002a2900720c */ /* 0x040fe20003f06100 */
[----:B------:R-:W-:Y:S01]  /*3ddb0*/  IMAD.X R38, R41, 0x1, R49, P5 ;  /* 0x0000000129267824 */ /* 0x000fe200028e0631 */
[----:B------:R-:W-:Y:S01]  /*3ddc0*/  IADD3 R101, P5, PT, R16, R101, RZ ;  /* 0x0000006510657210 */ /* 0x000fe20007fbe0ff */
[----:B------:R-:W-:Y:S01]  /*3ddd0*/  IMAD.WIDE.U32 R40, R71, R70, RZ ;  /* 0x0000004647287225 */ /* 0x000fe200078e00ff */
[----:B------:R-:W-:-:S02]  /*3dde0*/  SEL R103, RZ, 0x1, P0 ;  /* 0x00000001ff677807 */ /* 0x000fc40000000000 */
[----:B------:R-:W-:Y:S01]  /*3ddf0*/  ISETP.GE.U32.AND P0, PT, R101, R16, PT ;  /* 0x000000106500720c */ /* 0x000fe20003f06070 */
[----:B------:R-:W-:Y:S01]  /*3de00*/  IMAD.X R95, R38, 0x1, R95, P5 ;  /* 0x00000001265f7824 */ /* 0x000fe200028e065f */
[----:B------:R-:W-:Y:S01]  /*3de10*/  IADD3 RZ, P6, PT, R17, R14, RZ ;  /* 0x0000000e11ff7210 */ /* 0x000fe20007fde0ff */
[----:B------:R-:W-:Y:S01]  /*3de20*/  IMAD.X R43, RZ, RZ, RZ, P4 ;  /* 0x000000ffff2b7224 */ /* 0x000fe200020e06ff */
[----:B------:R-:W-:Y:S01]  /*3de30*/  SEL R17, RZ, 0x1, P2 ;  /* 0x00000001ff117807 */ /* 0x000fe20001000000 */
[----:B------:R-:W-:Y:S01]  /*3de40*/  IMAD.WIDE.U32 R18, P3, R70, R71, R40 ;  /* 0x0000004746127225 */ /* 0x000fe20007860028 */
[----:B------:R-:W-:Y:S02]  /*3de50*/  ISETP.GE.U32.AND.EX P1, PT, R38, R49, PT, P1 ;  /* 0x000000312600720c */ /* 0x000fe40003f26110 */
[----:B------:R-:W-:Y:S01]  /*3de60*/  ISETP.GE.U32.AND.EX P0, PT, R95, R38, PT, P0 ;  /* 0x000000265f00720c */ /* 0x000fe20003f06100 */
[----:B------:R-:W-:Y:S01]  /*3de70*/  IMAD.MOV.U32 R42, RZ, RZ, R15 ;  /* 0x000000ffff2a7224 */ /* 0x000fe200078e000f */
[----:B------:R-:W-:Y:S01]  /*3de80*/  IADD3 R103, P2, P5, R103, R50, R17 ;  /* 0x0000003267677210 */ /* 0x000fe20007d5e011 */
[----:B------:R-:W-:Y:S01]  /*3de90*/  IMAD.WIDE.U32 R16, R70, R70, RZ ;  /* 0x0000004646107225 */ /* 0x000fe200078e00ff */
[----:B------:R-:W-:-:S02]  /*3dea0*/  SEL R38, RZ, 0x1, P1 ;  /* 0x00000001ff267807 */ /* 0x000fc40000800000 */
[----:B------:R-:W-:Y:S01]  /*3deb0*/  SEL R15, RZ, 0x1, P0 ;  /* 0x00000001ff0f7807 */ /* 0x000fe20000000000 */
[----:B------:R-:W-:Y:S01]  /*3dec0*/  IMAD.WIDE.U32 R40, R95, 0x3d1, RZ ;  /* 0x000003d15f287825 */ /* 0x000fe200078e00ff */
[----:B------:R-:W-:Y:S02]  /*3ded0*/  IADD3.X R109, PT, PT, RZ, R51, RZ, P2, P5 ;  /* 0x00000033ff6d7210 */ /* 0x000fe400017ea4ff */
[----:B------:R-:W-:Y:S01]  /*3dee0*/  IADD3 R94, P4, PT, R17, R18, RZ ;  /* 0x00000012115e7210 */ /* 0x000fe20007f9e0ff */
[----:B------:R-:W-:Y:S01]  /*3def0*/  IMAD.WIDE.U32.X R42, RZ, R100, R42, P6 ;  /* 0x00000064ff2a7225 */ /* 0x000fe200030e042a */
[----:B------:R-:W-:Y:S02]  /*3df00*/  IADD3 R15, P0, P6, R15, R52, R38 ;  /* 0x000000340f0f7210 */ /* 0x000fe40007e1e026 */
[----:B------:R-:W-:Y:S01]  /*3df10*/  IADD3 R52, P5, PT, R103, R16, RZ ;  /* 0x0000001067347210 */ /* 0x000fe20007fbe0ff */
        /* <DEDUP_REMOVED lines=14> */
[----:B------:R-:W-:Y:S01]  /*3e000*/  IMAD.WIDE.U32 R48, R47, 0x3d1, R46 ;  /* 0x000003d12f307825 */ /* 0x000fe200078e002e */
[----:B------:R-:W-:-:S03]  /*3e010*/  SEL R103, RZ, 0x1, P0 ;  /* 0x00000001ff677807 */ /* 0x000fc60000000000 */
        /* <DEDUP_REMOVED lines=13> */
[----:B------:R-:W-:Y:S01]  /*3e0f0*/  IMAD.MOV.U32 R125, RZ, RZ, R14 ;  /* 0x000000ffff7d7224 */ /* 0x000fe200078e000e */
        /* <DEDUP_REMOVED lines=9> */
[----:B------:R-:W-:Y:S01]  /*3e190*/  ISETP.GE.U32.AND P3, PT, R53, R52, PT ;  /* 0x000000343500720c */ /* 0x000fe20003f66070 */
[----:B------:R-:W-:Y:S01]  /*3e1a0*/  IMAD.X R19, RZ, RZ, RZ, P6 ;  /* 0x000000ffff137224 */ /* 0x000fe200030e06ff */
        /* <DEDUP_REMOVED lines=16> */
[----:B------:R-:W-:Y:S01]  /*3e2b0*/  IMAD.WIDE.U32 R42, R51, 0x3d1, RZ ;  /* 0x000003d1332a7825 */ /* 0x000fe200078e00ff */
[----:B------:R-:W-:-:S02]  /*3e2c0*/  ISETP.GE.U32.AND P0, PT, R103, R40, PT ;  /* 0x000000286700720c */ /* 0x000fc40003f06070 */
[----:B------:R-:W-:Y:S01]  /*3e2d0*/  IADD3.X R99, PT, PT, RZ, R17, RZ, P4, P6 ;  /* 0x00000011ff637210 */ /* 0x000fe200027ec4ff */
[----:B------:R-:W-:Y:S01]  /*3e2e0*/  IMAD.WIDE.U32.X R16, RZ, R38, R18, P5 ;  /* 0x00000026ff107225 */ /* 0x000fe200028e0412 */
[----:B------:R-:W-:Y:S02]  /*3e2f0*/  IADD3 R12, P3, P4, R103, R95, R12 ;  /* 0x0000005f670c7210 */ /* 0x000fe40007c7e00c */
[----:B------:R-:W-:Y:S02]  /*3e300*/  SEL R15, RZ, 0x1, !P1 ;  /* 0x00000001ff0f7807 */ /* 0x000fe40004800000 */
[----:B------:R-:W-:Y:S01]  /*3e310*/  ISETP.GE.U32.AND.EX P0, PT, R50, R41, PT, P0 ;  /* 0x000000293200720c */ /* 0x000fe20003f06100 */
[----:B------:R-:W-:Y:S01]  /*3e320*/  IMAD.WIDE.U32 R40, R99, 0x3d1, RZ ;  /* 0x000003d163287825 */ /* 0x000fe200078e00ff */
        /* <DEDUP_REMOVED lines=54> */
.L_x_434:
        /* <DEDUP_REMOVED lines=34> */
.L_x_433:
[----:B------:R-:W-:Y:S05]  /*3e8b0*/  BSYNC.RECONVERGENT B1 ;  /* 0x0000000000017941 */ /* 0x000fea0003800200 */
.L_x_432:
        /* <DEDUP_REMOVED lines=13> */
[C---:B------:R-:W-:Y:S01]  /*3e990*/  IMAD.WIDE.U32 R46, R68.reuse, R66, RZ ;  /* 0x00000042442e7225 */ /* 0x040fe200078e00ff */
[----:B------:R-:W-:Y:S02]  /*3e9a0*/  IADD3 R36, P2, PT, R43, R16, RZ ;  /* 0x000000102b247210 */ /* 0x000fe40007f5e0ff */
[CC--:B------:R-:W-:Y:S01]  /*3e9b0*/  ISETP.GE.U32.AND P1, PT, R13.reuse, R42.reuse, PT ;  /* 0x0000002a0d00720c */ /* 0x0c0fe20003f26070 */
        /* <DEDUP_REMOVED lines=41> */
[----:B------:R-:W-:Y:S02]  /*3ec50*/  SEL R16, RZ, 0x1, P0 ;  /* 0x00000001ff107807 */ /* 0x000fe40000000000 */
        /* <DEDUP_REMOVED lines=148> */
[C---:B------:R-:W-:Y:S01]  /*3f5a0*/  IMAD.WIDE.U32 R96, P4, R62.reuse, R63, R96 ;  /* 0x0000003f3e607225 */ /* 0x040fe20007880060 */
        /* <DEDUP_REMOVED lines=17> */
[----:B------:R-:W-:Y:S01]  /*3f6c0*/  IMAD.X R95, RZ, RZ, RZ, P5 ;  /* 0x000000ffff5f7224 */ /* 0x000fe200028e06ff */
[----:B------:R-:W-:Y:S01]  /*3f6d0*/  IADD3 RZ, P3, PT, R53, R98, RZ ;  /* 0x0000006235ff7210 */ /* 0x000fe20007f7e0ff */
[----:B------:R-:W-:Y:S01]  /*3f6e0*/  IMAD.WIDE.U32 R52, R17, 0x3d1, R16 ;  /* 0x000003d111347825 */ /* 0x000fe200078e0010 */
[----:B------:R-:W-:-:S03]  /*3f6f0*/  ISETP.GE.U32.AND.EX P0, PT, R47, R100, PT, P0 ;  /* 0x000000642f00720c */ /* 0x000fc60003f06100 */
[----:B------:R-:W-:Y:S01]  /*3f700*/  IMAD.X R16, R47, 0x1, R109, P6 ;  /* 0x000000012f107824 */ /* 0x000fe200030e066d */
[----:B------:R-:W-:Y:S01]  /*3f710*/  IADD3 R105, P6, PT, R41, R94, RZ ;  /* 0x0000005e29697210 */ /* 0x000fe20007fde0ff */
[----:B------:R-:W-:Y:S01]  /*3f720*/  IMAD.MOV.U32 R18, RZ, RZ, R97 ;  /* 0x000000ffff127224 */ /* 0x000fe200078e0061 */
[----:B------:R-:W-:Y:S01]  /*3f730*/  SEL R97, RZ, 0x1, P1 ;  /* 0x00000001ff617807 */ /* 0x000fe20000800000 */
[----:B------:R-:W-:Y:S01]  /*3f740*/  IMAD.IADD R53, R98, 0x1, R53 ;  /* 0x0000000162357824 */ /* 0x000fe200078e0235 */
[----:B------:R-:W-:Y:S01]  /*3f750*/  ISETP.GE.U32.AND P5, PT, R105, R41, PT ;  /* 0x000000296900720c */ /* 0x000fe20003fa6070 */
[----:B------:R-:W-:Y:S01]  /*3f760*/  IMAD.X R103, R16, 0x1, R103, P6 ;  /* 0x0000000110677824 */ /* 0x000fe200030e0667 */
[----:B------:R-:W-:Y:S01]  /*3f770*/  ISETP.GE.U32.AND P6, PT, R41, R46, PT ;  /* 0x0000002e2900720c */ /* 0x000fe20003fc6070 */
[----:B------:R-:W-:Y:S01]  /*3f780*/  IMAD.WIDE.U32 R46, R68, R68, R52 ;  /* 0x00000044442e7225 */ /* 0x000fe200078e0034 */
[----:B------:R-:W-:Y:S02]  /*3f790*/  ISETP.GE.U32.AND P1, PT, R52, RZ, PT ;  /* 0x000000ff3400720c */ /* 0x000fe40003f26070 */
[----:B------:R-:W-:Y:S01]  /*3f7a0*/  SEL R41, RZ, 0x1, P0 ;  /* 0x00000001ff297807 */ /* 0x000fe20000000000 */
[----:B------:R-:W-:Y:S01]  /*3f7b0*/  IMAD.WIDE.U32.X R42, R65, R63, R42, P2 ;  /* 0x0000003f412a7225 */ /* 0x000fe200010e042a */
[----:B------:R-:W-:-:S02]  /*3f7c0*/  ISETP.GE.U32.AND.EX P6, PT, R16, R109, PT, P6 ;  /* 0x0000006d1000720c */ /* 0x000fc40003fc6160 */
[----:B------:R-:W-:Y:S01]  /*3f7d0*/  ISETP.GE.U32.AND.EX P5, PT, R103, R16, PT, P5 ;  /* 0x000000106700720c */ /* 0x000fe20003fa6150 */
[----:B------:R-:W-:Y:S01]  /*3f7e0*/  IMAD.IADD R48, R48, 0x1, R47 ;  /* 0x0000000130307824 */ /* 0x000fe200078e022f */
[----:B------:R-:W-:Y:S01]  /*3f7f0*/  ISETP.GE.U32.AND.EX P1, PT, R53, R17, PT, P1 ;  /* 0x000000113500720c */ /* 0x000fe20003f26110 */
[----:B------:R-:W-:Y:S01]  /*3f800*/  IMAD.MOV.U32 R94, RZ, RZ, R99 ;  /* 0x000000ffff5e7224 */ /* 0x000fe200078e0063 */
[----:B------:R-:W-:Y:S01]  /*3f810*/  IADD3 R41, P0, P2, R41, R50, R97 ;  /* 0x0000003229297210 */ /* 0x000fe20007a1e061 */
[----:B------:R-:W-:Y:S01]  /*3f820*/  IMAD.WIDE.U32.X R18, R63, R63, R18, P4 ;  /* 0x0000003f3f127225 */ /* 0x000fe200020e0412 */
[----:B------:R-:W-:Y:S02]  /*3f830*/  SEL R16, RZ, 0x1, P6 ;  /* 0x00000001ff107807 */ /* 0x000fe40003000000 */
[----:B------:R-:W-:Y:S01]  /*3f840*/  SEL R17, RZ, 0x1, P5 ;  /* 0x00000001ff117807 */ /* 0x000fe20002800000 */
[----:B------:R-:W-:Y:S01]  /*3f850*/  IMAD.WIDE.U32.X R94, RZ, R101, R94, P3 ;  /* 0x00000065ff5e7225 */ /* 0x000fe200018e045e */
[----:B------:R-:W-:-:S02]  /*3f860*/  IADD3.X R47, PT, PT, RZ, R51, RZ, P0, P2 ;  /* 0x00000033ff2f7210 */ /* 0x000fc400007e44ff */
[----:B------:R-:W-:Y:S01]  /*3f870*/  IADD3 R42, P0, P6, R17, R42, R16 ;  /* 0x0000002a112a7210 */ /* 0x000fe20007e1e010 */
[----:B------:R-:W-:Y:S01]  /*3f880*/  IMAD.WIDE.U32 R16, R103, 0x3d1, RZ ;  /* 0x000003d167107825 */ /* 0x000fe200078e00ff */
[----:B------:R-:W-:Y:S02]  /*3f890*/  IADD3 R41, P2, PT, R41, R40, RZ ;  /* 0x0000002829297210 */ /* 0x000fe40007f5e0ff */
[----:B------:R-:W-:Y:S01]  /*3f8a0*/  IADD3.X R97, PT, PT, RZ, R43, RZ, P0, P6 ;  /* 0x0000002bff617210 */ /* 0x000fe200007ec4ff */
[----:B------:R-:W-:Y:S01]  /*3f8b0*/  IMAD.WIDE.U32 R50, R105, 0x3d1, RZ ;  /* 0x000003d169327825 */ /* 0x000fe200078e00ff */
[C---:B------:R-:W-:Y:S02]  /*3f8c0*/  IADD3 R99, P0, PT, R41.reuse, R42, RZ ;  /* 0x0000002a29637210 */ /* 0x040fe40007f1e0ff */
[----:B------:R-:W-:Y:S01]  /*3f8d0*/  ISETP.GE.U32.AND P4, PT, R41, R40, PT ;  /* 0x000000282900720c */ /* 0x000fe20003f86070 */
[----:B------:R-:W-:Y:S01]  /*3f8e0*/  IMAD.X R42, R96, 0x1, R47, P2 ;  /* 0x00000001602a7824 */ /* 0x000fe200010e062f */
[----:B------:R-:W-:Y:S01]  /*3f8f0*/  ISETP.GE.U32.AND P3, PT, R99, R41, PT ;  /* 0x000000296300720c */ /* 0x000fe20003f66070 */
[----:B------:R-:W-:Y:S01]  /*3f900*/  IMAD.WIDE.U32 R16, P2, RZ, R105, R16 ;  /* 0x00000069ff107225 */ /* 0x000fe20007840010 */
[----:B------:R-:W-:-:S02]  /*3f910*/  IADD3 R43, P6, PT, R94, R50, RZ ;  /* 0x000000325e2b7210 */ /* 0x000fc40007fde0ff */
[----:B------:R-:W-:Y:S01]  /*3f920*/  ISETP.GE.U32.AND P5, PT, R46, R52, PT ;  /* 0x000000342e00720c */ /* 0x000fe20003fa6070 */
[C---:B------:R-:W-:Y:S01]  /*3f930*/  IMAD.X R97, R42.reuse, 0x1, R97, P0 ;  /* 0x000000012a617824 */ /* 0x040fe200000e0661 */
[----:B------:R-:W-:Y:S01]  /*3f940*/  ISETP.GE.U32.AND.EX P4, PT, R42, R96, PT, P4 ;  /* 0x000000602a00720c */ /* 0x000fe20003f86140 */
[----:B------:R-:W-:Y:S01]  /*3f950*/  IMAD.X R41, RZ, RZ, RZ, P2 ;  /* 0x000000ffff297224 */ /* 0x000fe200010e06ff */
[----:B------:R-:W-:Y:S01]  /*3f960*/  IADD3 R51, P2, PT, R51, R16, RZ ;  /* 0x0000001033337210 */ /* 0x000fe20007f5e0ff */
[----:B------:R-:W-:Y:S01]  /*3f970*/  IMAD.MOV.U32 R40, RZ, RZ, R17 ;  /* 0x000000ffff287224 */ /* 0x000fe200078e0011 */
[C---:B------:R-:W-:Y:S01]  /*3f980*/  ISETP.GE.U32.AND.EX P3, PT, R97.reuse, R42, PT, P3 ;  /* 0x0000002a6100720c */ /* 0x040fe20003f66130 */
[----:B------:R-:W-:Y:S01]  /*3f990*/  IMAD.WIDE.U32 R16, R97, 0x3d1, RZ ;  /* 0x000003d161107825 */ /* 0x000fe200078e00ff */
[----:B------:R-:W-:Y:S02]  /*3f9a0*/  SEL R52, RZ, 0x1, P1 ;  /* 0x00000001ff347807 */ /* 0x000fe40000800000 */
[----:B------:R-:W-:Y:S01]  /*3f9b0*/  ISETP.GE.U32.AND P0, PT, R43, R50, PT ;  /* 0x000000322b00720c */ /* 0x000fe20003f06070 */
[----:B------:R-:W-:Y:S01]  /*3f9c0*/  IMAD.X R94, R51, 0x1, R95, P6 ;  /* 0x00000001335e7824 */ /* 0x000fe200030e065f */
[----:B------:R-:W-:-:S02]  /*3f9d0*/  SEL R42, RZ, 0x1, P4 ;  /* 0x00000001ff2a7807 */ /* 0x000fc40002000000 */
[----:B------:R-:W-:Y:S02]  /*3f9e0*/  SEL R95, RZ, 0x1, P3 ;  /* 0x00000001ff5f7807 */ /* 0x000fe40001800000 */
[----:B------:R-:W-:Y:S02]  /*3f9f0*/  IADD3 R52, P3, P4, R43, R101, R52 ;  /* 0x000000652b347210 */ /* 0x000fe40007c7e034 */
[C---:B------:R-:W-:Y:S01]  /*3fa00*/  ISETP.GE.U32.AND.EX P0, PT, R94.reuse, R51, PT, P0 ;  /* 0x000000335e00720c */ /* 0x040fe20003f06100 */
[----:B------:R-:W-:Y:S01]  /*3fa10*/  IMAD.WIDE.U32.X R50, RZ, R103, R40, P2 ;  /* 0x00000067ff327225 */ /* 0x000fe200010e0428 */
[----:B------:R-:W-:Y:S02]  /*3fa20*/  IADD3.X R94, PT, PT, R94, R105, RZ, P3, P4 ;  /* 0x000000695e5e7210 */ /* 0x000fe40001fe84ff */
[----:B------:R-:W-:Y:S01]  /*3fa30*/  IADD3 R95, P4, P6, R95, R18, R42 ;  /* 0x000000125f5f7210 */ /* 0x000fe20007e9e02a */
[----:B------:R-:W-:Y:S01]  /*3fa40*/  IMAD.WIDE.U32 R40, R99, 0x3d1, RZ ;  /* 0x000003d163287825 */ /* 0x000fe200078e00ff */
[----:B------:R-:W-:-:S02]  /*3fa50*/  ISETP.EQ.U32.AND P3, PT, R52, R101, PT ;  /* 0x000000653400720c */ /* 0x000fc40003f62070 */
[----:B------:R-:W-:Y:S01]  /*3fa60*/  SEL R47, RZ, 0x1, P0 ;  /* 0x00000001ff2f7807 */ /* 0x000fe20000000000 */
[----:B------:R-:W-:Y:S01]  /*3fa70*/  IMAD.WIDE.U32 R42, P0, RZ, R99, R16 ;  /* 0x00000063ff2a7225 */ /* 0x000fe20007800010 */
[----:B------:R-:W-:Y:S02]  /*3fa80*/  ISETP.GE.U32.AND.EX P5, PT, R48, R53, PT, P5 ;  /* 0x000000353000720c */ /* 0x000fe40003fa6150 */
[----:B------:R-:W-:Y:S01]  /*3fa90*/  IADD3.X R109, PT, PT, RZ, R19, RZ, P4, P6 ;  /* 0x00000013ff6d7210 */ /* 0x000fe200027ec4ff */
[----:B------:R-:W-:Y:S01]  /*3faa0*/  IMAD.X R17, RZ, RZ, RZ, P0 ;  /* 0x000000ffff117224 */ /* 0x000fe200000e06ff */
[----:B------:R-:W-:Y:S02]  /*3fab0*/  ISETP.LT.U32.AND P2, PT, R52, R101, PT ;  /* 0x000000653400720c */ /* 0x000fe40003f41070 */
[----:B------:R-:W-:Y:S02]  /*3fac0*/  ISETP.EQ.AND.EX P6, PT, R94, R105, !P1, P3 ;  /* 0x000000695e00720c */ /* 0x000fe40004fc2330 */
[----:B------:R-:W-:-:S02]  /*3fad0*/  IADD3 R19, P1, P4, R40, R50, R47 ;  /* 0x0000003228137210 */ /* 0x000fc40007c3e02f */
[----:B------:R-:W-:Y:S02]  /*3fae0*/  IADD3 R41, P3, PT, R41, R42, RZ ;  /* 0x0000002a29297210 */ /* 0x000fe40007f7e0ff */
[----:B------:R-:W-:Y:S02]  /*3faf0*/  SEL R16, RZ, 0x1, P5 ;  /* 0x00000001ff107807 */ /* 0x000fe40002800000 */
[----:B------:R-:W-:Y:S02]  /*3fb00*/  ISETP.LT.U32.OR.EX P2, PT, R94, R105, P6, P2 ;  /* 0x000000695e00720c */ /* 0x000fe40003741520 */
[----:B------:R-:W-:Y:S02]  /*3fb10*/  IADD3.X R50, PT, PT, R41, R51, RZ, P1, P4 ;  /* 0x0000003329327210 */ /* 0x000fe40000fe84ff */
[----:B------:R-:W-:Y:S01]  /*3fb20*/  IADD3 R47, P1, P6, R16, R52, R49 ;  /* 0x00000034102f7210 */ /* 0x000fe20007e3e031 */
[----:B------:R-:W-:Y:S01]  /*3fb30*/  IMAD.MOV.U32 R16, RZ, RZ, R43 ;  /* 0x000000ffff107224 */ /* 0x000fe200078e002b */
[----:B------:R-:W-:Y:S01]  /*3fb40*/  SEL R18, RZ, 0x1, !P2 ;  /* 0x00000001ff127807 */ /* 0x000fe20005000000 */
[----:B------:R-:W0:Y:S01]  /*3fb50*/  LDC.64 R42, c[0x3][0x8] ;  /* 0x00c00200ff2a7b82 */ /* 0x000e220000000a00 */
[----:B------:R-:W-:Y:S01]  /*3fb60*/  IADD3.X R94, PT, PT, RZ, R94, R36, P1, P6 ;  /* 0x0000005eff5e7210 */ /* 0x000fe20000fec424 */
[----:B------:R-:W-:Y:S01]  /*3fb70*/  IMAD.WIDE.U32.X R16, RZ, R97, R16, P3 ;  /* 0x00000061ff107225 */ /* 0x000fe200018e0410 */
[----:B------:R-:W-:-:S02]  /*3fb80*/  ISETP.GE.U32.AND P4, PT, R19, R40, PT ;  /* 0x000000281300720c */ /* 0x000fc40003f86070 */
[----:B------:R-:W-:Y:S01]  /*3fb90*/  IADD3 R18, P0, P1, R19, R103, R18 ;  /* 0x0000006713127210 */ /* 0x000fe2000791e012 */
[----:B------:R-:W-:Y:S01]  /*3fba0*/  IMAD.WIDE.U32 R52, R95, 0x3d1, RZ ;  /* 0x000003d15f347825 */ /* 0x000fe200078e00ff */
[C---:B------:R-:W-:Y:S02]  /*3fbb0*/  ISETP.GE.U32.AND.EX P4, PT, R50.reuse, R41, PT, P4 ;  /* 0x000000293200720c */ /* 0x040fe40003f86140 */
[----:B------:R-:W-:Y:S01]  /*3fbc0*/  IADD3.X R98, PT, PT, R50, R99, RZ, P0, P1 ;  /* 0x0000006332627210 */ /* 0x000fe200007e24ff */
[----:B------:R-:W-:Y:S01]  /*3fbd0*/  IMAD.WIDE.U32 R50, R109, 0x3d1, RZ ;  /* 0x000003d16d327825 */ /* 0x000fe200078e00ff */
[CC--:B------:R-:W-:Y:S01]  /*3fbe0*/  ISETP.EQ.U32.AND P6, PT, R18.reuse, R103.reuse, PT ;  /* 0x000000671200720c */ /* 0x0c0fe20003fc2070 */
[----:B------:R-:W1:Y:S01]  /*3fbf0*/  LDC.64 R40, c[0x3][RZ] ;  /* 0x00c00000ff287b82 */ /* 0x000e620000000a00 */
[----:B------:R-:W-:Y:S02]  /*3fc00*/  ISETP.LT.U32.AND P1, PT, R18, R103, PT ;  /* 0x000000671200720c */ /* 0x000fe40003f21070 */
        /* <DEDUP_REMOVED lines=20> */
[----:B-1----:R-:W-:Y:S01]  /*3fd50*/  ISETP.LT.U32.AND P6, PT, R125, R40, PT ;  /* 0x000000287d00720c */ /* 0x002fe20003fc1070 */
[----:B------:R-:W0:Y:S01]  /*3fd60*/  LDC.64 R16, c[0x3][0x18] ;  /* 0x00c00600ff107b82 */ /* 0x000e220000000a00 */
        /* <DEDUP_REMOVED lines=11> */
[----:B------:R-:W-:-:S05]  /*3fe20*/  ISETP.NE.AND P6, PT, R100, RZ, PT ;  /* 0x000000ff6400720c */ /* 0x000fca0003fc5270 */
        /* <DEDUP_REMOVED lines=20> */
[----:B------:R-:W-:Y:S02]  /*3ff70*/  ISETP.LT.U32.AND P6, PT, R50, R97, PT ;  /* 0x000000613200720c */ /* 0x000fe40003fc1070 */
[CC--:B------:R-:W-:Y:S02]  /*3ff80*/  ISETP.EQ.U32.AND P1, PT, R49.reuse, R32.reuse, PT ;  /* 0x000000203100720c */ /* 0x0c0fe40003f22070 */
        /* <DEDUP_REMOVED lines=9> */
[----:B------:R-:W-:Y:S02]  /*40020*/  @P0 ISETP.NE.OR.EX P5, PT, R38, R17, !P1, P2 ;  /* 0x000000112600020c */ /* 0x000fe40004fa5720 */
[----:B------:R-:W-:Y:S02]  /*40030*/  IADD3 R109, P0, P2, R13, R109, R14 ;  /* 0x0000006d0d6d7210 */ /* 0x000fe40007a1e00e */
[----:B------:R-:W-:Y:S02]  /*40040*/  SEL R52, RZ, 0x1, !P4 ;  /* 0x00000001ff347807 */ /* 0x000fe40006000000 */
[----:B------:R-:W-:Y:S02]  /*40050*/  SEL R13, RZ, 0x1, !P1 ;  /* 0x00000001ff0d7807 */ /* 0x000fe40004800000 */
[----:B------:R-:W-:Y:S02]  /*40060*/  IADD3.X R53, PT, PT, R53, RZ, RZ, P0, P2 ;  /* 0x000000ff35357210 */ /* 0x000fe400007e44ff */
[----:B------:R-:W-:-:S02]  /*40070*/  SEL R51, RZ, 0x1, P3 ;  /* 0x00000001ff337807 */ /* 0x000fc40001800000 */
[----:B------:R-:W-:Y:S02]  /*40080*/  IADD3 R52, P6, PT, R52, R109, RZ ;  /* 0x0000006d34347210 */ /* 0x000fe40007fde0ff */
[----:B------:R-:W-:Y:S02]  /*40090*/  IADD3 R13, P2, PT, R13, R16, RZ ;  /* 0x000000100d0d7210 */ /* 0x000fe40007f5e0ff */
[----:B------:R-:W-:Y:S01]  /*400a0*/  IADD3 R32, P4, PT, R51, R42, RZ ;  /* 0x0000002a33207210 */ /* 0x000fe20007f9e0ff */
[----:B------:R-:W-:Y:S01]  /*400b0*/  IMAD.X R53, RZ, RZ, R53, P6 ;  /* 0x000000ffff357224 */ /* 0x000fe200030e0635 */
[----:B------:R-:W-:Y:S01]  /*400c0*/  IADD3 R122, P3, PT, R99, R18, RZ ;  /* 0x00000012637a7210 */ /* 0x000fe20007f7e0ff */
[----:B------:R-:W-:Y:S01]  /*400d0*/  IMAD.X R51, RZ, RZ, R17, P2 ;  /* 0x000000ffff337224 */ /* 0x000fe200010e0611 */
[----:B------:R-:W-:Y:S02]  /*400e0*/  ISETP.NE.U32.AND P2, PT, R52, RZ, PT ;  /* 0x000000ff3400720c */ /* 0x000fe40003f45070 */
[----:B------:R-:W-:Y:S01]  /*400f0*/  SEL R122, R122, RZ, P5 ;  /* 0x000000ff7a7a7207 */ /* 0x000fe20002800000 */
[----:B------:R-:W-:Y:S01]  /*40100*/  IMAD.X R121, RZ, RZ, R19, P3 ;  /* 0x000000ffff797224 */ /* 0x000fe200018e0613 */
[----:B------:R-:W-:-:S02]  /*40110*/  ISETP.NE.AND.EX P2, PT, R53, RZ, PT, P2 ;  /* 0x000000ff3500720c */ /* 0x000fc40003f45320 */
[----:B------:R-:W-:Y:S02]  /*40120*/  SEL R14, R40, RZ, P5 ;  /* 0x000000ff280e7207 */ /* 0x000fe40002800000 */
[----:B------:R-:W-:Y:S01]  /*40130*/  IADD3 R122, P1, PT, R15, -R122, RZ ;  /* 0x8000007a0f7a7210 */ /* 0x000fe20007f3e0ff */
[----:B------:R-:W-:Y:S01]  /*40140*/  IMAD.X R15, RZ, RZ, R43, P4 ;  /* 0x000000ffff0f7224 */ /* 0x000fe200020e062b */
        /* <DEDUP_REMOVED lines=21> */
.L_x_437:
        /* <DEDUP_REMOVED lines=34> */
.L_x_436:
[----:B------:R-:W-:Y:S05]  /*404c0*/  BSYNC.RECONVERGENT B1 ;  /* 0x0000000000017941 */ /* 0x000fea0003800200 */
.L_x_435:
        /* <DEDUP_REMOVED lines=25> */
[----:B------:R-:W-:Y:S01]  /*40660*/  SEL R15, R41, RZ, P4 ;  /* 0x000000ff290f7207 */ /* 0x000fe20002000000 */
[----:B------:R-:W-:Y:S01]  /*40670*/  IMAD.X R117, RZ, RZ, R43, P5 ;  /* 0x000000ffff757224 */ /* 0x000fe200028e062b */
[----:B------:R-:W-:Y:S02]  /*40680*/  SEL R13, RZ, 0x1, !P3 ;  /* 0x00000001ff0d7807 */ /* 0x000fe40005800000 */
[----:B------:R-:W-:Y:S01]  /*40690*/  SEL R108, R108, RZ, P4 ;  /* 0x000000ff6c6c7207 */ /* 0x000fe20002000000 */
[----:B------:R-:W-:Y:S01]  /*406a0*/  IMAD.X R114, R48, 0x1, ~R15, P1 ;  /* 0x0000000130727824 */ /* 0x000fe200008e0e0f */
[----:B------:R-:W-:Y:S02]  /*406b0*/  IADD3 R12, P3, PT, R13, R18, RZ ;  /* 0x000000120d0c7210 */ /* 0x000fe40007f7e0ff */
[----:B------:R-:W-:Y:S01]  /*406c0*/  IADD3 R108, P0, PT, R47, -R108, RZ ;  /* 0x8000006c2f6c7210 */ /* 0x000fe20007f1e0ff */
[----:B------:R-:W-:Y:S01]  /*406d0*/  IMAD.WIDE.U32 R104, R114, R109, RZ ;  /* 0x0000006d72687225 */ /* 0x000fe200078e00ff */
[----:B------:R-:W-:-:S02]  /*406e0*/  SEL R13, RZ, 0x1, !P2 ;  /* 0x00000001ff0d7807 */ /* 0x000fc40005000000 */
[----:B------:R-:W-:Y:S01]  /*406f0*/  SEL R12, R12, RZ, P4 ;  /* 0x000000ff0c0c7207 */ /* 0x000fe20002000000 */
[----:B------:R-:W-:Y:S01]  /*40700*/  IMAD.X R14, RZ, RZ, R19, P3 ;  /* 0x000000ffff0e7224 */ /* 0x000fe200018e0613 */
[----:B------:R-:W-:Y:S01]  /*40710*/  SEL R117, R117, RZ, P4 ;  /* 0x000000ff75757207 */ /* 0x000fe20002000000 */
[----:B------:R-:W-:Y:S01]  /*40720*/  IMAD.WIDE.U32 R104, P3, R109, R114, R104 ;  /* 0x000000726d687225 */ /* 0x000fe20007860068 */
[----:B------:R-:W-:Y:S02]  /*40730*/  IADD3 R116, P2, PT, R13, R16, RZ ;  /* 0x000000100d747210 */ /* 0x000fe40007f5e0ff */
[----:B------:R-:W-:Y:S01]  /*40740*/  IADD3 R115, P1, PT, R115, -R12, RZ ;  /* 0x8000000c73737210 */ /* 0x000fe20007f3e0ff */
[----:B------:R-:W-:Y:S01]  /*40750*/  IMAD.WIDE.U32 R12, R109, R109, RZ ;  /* 0x0000006d6d0c7225 */ /* 0x000fe200078e00ff */
[----:B------:R-:W-:Y:S02]  /*40760*/  SEL R14, R14, RZ, P4 ;  /* 0x000000ff0e0e7207 */ /* 0x000fe40002000000 */
[----:B------:R-:W-:Y:S01]  /*40770*/  SEL R116, R116, RZ, P4 ;  /* 0x000000ff74747207 */ /* 0x000fe20002000000 */
[----:B------:R-:W-:-:S02]  /*40780*/  IMAD.X R117, R94, 0x1, ~R117, P0 ;  /* 0x000000015e757824 */ /* 0x000fc400000e0e75 */
[----:B------:R-:W-:Y:S01]  /*40790*/  IMAD.X R97, RZ, RZ, R17, P2 ;  /* 0x000000ffff617224 */ /* 0x000fe200010e0611 */
[----:B------:R-:W-:Y:S01]  /*407a0*/  IADD3 RZ, P2, PT, R13, R104, RZ ;  /* 0x000000680dff7210 */ /* 0x000fe20007f5e0ff */
[----:B------:R-:W-:-:S03]  /*407b0*/  IMAD.WIDE.U32 R50, R117, R109, RZ ;  /* 0x0000006d75327225 */ /* 0x000fc600078e00ff */
[----:B------:R-:W-:Y:S01]  /*407c0*/  SEL R97, R97, RZ, P4 ;  /* 0x000000ff61617207 */ /* 0x000fe20002000000 */
[----:B------:R-:W-:Y:S02]  /*407d0*/  IMAD.X R47, RZ, RZ, RZ, P3 ;  /* 0x000000ffff2f7224 */ /* 0x000fe400018e06ff */
[----:B------:R-:W-:Y:S02]  /*407e0*/  IMAD.MOV.U32 R46, RZ, RZ, R105 ;  /* 0x000000ffff2e7224 */ /* 0x000fe400078e0069 */
[----:B------:R-:W-:Y:S01]  /*407f0*/  IMAD.X R119, R119, 0x1, ~R14, P1 ;  /* 0x0000000177777824 */ /* 0x000fe200008e0e0e */
[----:B------:R-:W-:Y:S01]  /*40800*/  IADD3 R116, P1, PT, R49, -R116, RZ ;  /* 0x8000007431747210 */ /* 0x000fe20007f3e0ff */
[----:B------:R-:W-:-:S04]  /*40810*/  IMAD.WIDE.U32 R12, R114, R108, RZ ;  /* 0x0000006c720c7225 */ /* 0x000fc800078e00ff */
[----:B------:R-:W-:-:S04]  /*40820*/  IMAD.WIDE.U32 R14, R108, R109, RZ ;  /* 0x0000006d6c0e7225 */ /* 0x000fc800078e00ff */
[----:B------:R-:W-:-:S04]  /*40830*/  IMAD.WIDE.U32 R50, P0, R108, R114, R50 ;  /* 0x000000726c327225 */ /* 0x000fc80007800032 */
[----:B------:R-:W-:-:S04]  /*40840*/  IMAD.WIDE.U32.X R46, R114, R114, R46, P2 ;  /* 0x00000072722e7225 */ /* 0x000fc800010e042e */
[----:B------:R-:W-:-:S04]  /*40850*/  IMAD.WIDE.U32 R52, R109, R108, RZ ;  /* 0x0000006c6d347225 */ /* 0x000fc800078e00ff */
[----:B------:R-:W-:-:S04]  /*40860*/  IMAD.WIDE.U32 R94, R114, R115, RZ ;  /* 0x00000073725e7225 */ /* 0x000fc800078e00ff */
[----:B------:R-:W-:-:S04]  /*40870*/  IMAD.WIDE.U32 R12, P4, R117, R109, R12 ;  /* 0x0000006d750c7225 */ /* 0x000fc8000788000c */
[----:B------:R-:W-:Y:S01]  /*40880*/  IMAD.X R105, R36, 0x1, ~R97, P1 ;  /* 0x0000000124697824 */ /* 0x000fe200008e0e61 */
[----:B------:R-:W-:Y:S01]  /*40890*/  IADD3 R129, P1, PT, R15, R50, RZ ;  /* 0x000000320f817210 */ /* 0x000fe20007f3e0ff */
[----:B------:R-:W-:Y:S01]  /*408a0*/  IMAD.WIDE.U32 R48, R109, R115, RZ ;  /* 0x000000736d307225 */ /* 0x000fe200078e00ff */
[----:B------:R-:W-:Y:S02]  /*408b0*/  IADD3 R97, P5, PT, R46, R14, RZ ;  /* 0x0000000e2e617210 */ /* 0x000fe40007fbe0ff */
[----:B------:R-:W-:Y:S01]  /*408c0*/  IADD3 RZ, P3, PT, R53, R12, RZ ;  /* 0x0000000c35ff7210 */ /* 0x000fe20007f7e0ff */
        /* <DEDUP_REMOVED lines=29> */
[----:B------:R-:W-:Y:S01]  /*40aa0*/  IMAD.MOV.U32 R50, RZ, RZ, R95 ;  /* 0x000000ffff327224 */ /* 0x000fe200078e005f */
[----:B------:R-:W-:Y:S01]  /*40ab0*/  IADD3 R101, P0, PT, R101, R48, RZ ;  /* 0x0000003065657210 */ /* 0x000fe20007f1e0ff */
[----:B------:R-:W-:Y:S01]  /*40ac0*/  IMAD.WIDE.U32 R94, R105, R109, RZ ;  /* 0x0000006d695e7225 */ /* 0x000fe200078e00ff */
[----:B------:R-:W-:-:S03]  /*40ad0*/  ISETP.GE.U32.AND.EX P1, PT, R32, R46, PT, P1 ;  /* 0x0000002e2000720c */ /* 0x000fc60003f26110 */
[----:B------:R-:W-:Y:S01]  /*40ae0*/  IMAD.WIDE.U32.X R50, R119, R114, R50, P6 ;  /* 0x0000007277327225 */ /* 0x000fe200030e0432 */
[----:B------:R-:W-:-:S03]  /*40af0*/  SEL R99, RZ, 0x1, P1 ;  /* 0x00000001ff637807 */ /* 0x000fc60000800000 */
        /* <DEDUP_REMOVED lines=26> */
[----:B------:R-:W-:Y:S01]  /*40ca0*/  IMAD.MOV.U32 R14, RZ, RZ, R51 ;  /* 0x000000ffff0e7224 */ /* 0x000fe200078e0033 */
[----:B------:R-:W-:Y:S01]  /*40cb0*/  SEL R131, RZ, 0x1, P0 ;  /* 0x00000001ff837807 */ /* 0x000fe20000000000 */
[----:B------:R-:W-:Y:S01]  /*40cc0*/  IMAD.WIDE.U32 R52, R119, R108, RZ ;  /* 0x0000006c77347225 */ /* 0x000fe200078e00ff */
[----:B------:R-:W-:-:S03]  /*40cd0*/  IADD3 R51, P0, P5, R103, R48, R32 ;  /* 0x0000003067337210 */ /* 0x000fc60007d1e020 */
[----:B------:R-:W-:Y:S01]  /*40ce0*/  IMAD.WIDE.U32.X R14, R105, R114, R14, P2 ;  /* 0x00000072690e7225 */ /* 0x000fe200010e040e */
[----:B------:R-:W-:-:S03]  /*40cf0*/  IADD3.X R48, PT, PT, RZ, R49, RZ, P0, P5 ;  /* 0x00000031ff307210 */ /* 0x000fc600007ea4ff */
[----:B------:R-:W-:-:S04]  /*40d00*/  IMAD.WIDE.U32 R102, R116, R108, RZ ;  /* 0x0000006c74667225 */ /* 0x000fc800078e00ff */
[----:B------:R-:W-:Y:S01]  /*40d10*/  IMAD.WIDE.U32 R100, P2, R116, R117, R100 ;  /* 0x0000007574647225 */ /* 0x000fe20007840064 */
[----:B------:R-:W-:Y:S02]  /*40d20*/  IADD3 R131, P5, P6, R102, R14, R131 ;  /* 0x0000000e66837210 */ /* 0x000fe40007ebe083 */
[----:B------:R-:W-:-:S04]  /*40d30*/  IADD3 R133, P0, PT, R103, R100, RZ ;  /* 0x0000006467857210 */ /* 0x000fc80007f1e0ff */
        /* <DEDUP_REMOVED lines=8> */
[----:B------:R-:W-:Y:S02]  /*40dc0*/  IMAD.MOV.U32 R12, RZ, RZ, R47 ;  /* 0x000000ffff0c7224 */ /* 0x000fe400078e002f */
[----:B------:R-:W-:-:S04]  /*40dd0*/  IMAD.WIDE.U32 R46, R117, R115, RZ ;  /* 0x00000073752e7225 */ /* 0x000fc800078e00ff */
[----:B------:R-:W-:Y:S01]  /*40de0*/  IMAD.WIDE.U32.X R12, R119, R114, R12, P3 ;  /* 0x00000072770c7225 */ /* 0x000fe200018e040c */
[----:B------:R-:W-:Y:S02]  /*40df0*/  IADD3 R94, P3, PT, R15, R52, RZ ;  /* 0x000000340f5e7210 */ /* 0x000fe40007f7e0ff */
[----:B------:R-:W-:Y:S01]  /*40e00*/  SEL R15, RZ, 0x1, P4 ;  /* 0x00000001ff0f7807 */ /* 0x000fe20002000000 */
[----:B------:R-:W-:Y:S01]  /*40e10*/  IMAD.X R49, RZ, RZ, RZ, P5 ;  /* 0x000000ffff317224 */ /* 0x000fe200028e06ff */
[----:B------:R-:W-:-:S05]  /*40e20*/  IADD3 R50, P4, PT, R97, R14, RZ ;  /* 0x0000000e61327210 */ /* 0x000fca0007f9e0ff */
[----:B------:R-:W-:Y:S01]  /*40e30*/  IMAD.X R141, R94, 0x1, R99, P4 ;  /* 0x000000015e8d7824 */ /* 0x000fe200020e0663 */
[----:B------:R-:W-:-:S04]  /*40e40*/  IADD3 R51, P4, PT, R50, R51, RZ ;  /* 0x0000003332337210 */ /* 0x000fc80007f9e0ff */
[----:B------:R-:W-:Y:S01]  /*40e50*/  ISETP.GE.U32.AND P5, PT, R51, R50, PT ;  /* 0x000000323300720c */ /* 0x000fe20003fa6070 */
[----:B------:R-:W-:Y:S01]  /*40e60*/  IMAD.X R48, R141, 0x1, R48, P4 ;  /* 0x000000018d307824 */ /* 0x000fe200020e0630 */
[----:B------:R-:W-:-:S04]  /*40e70*/  IADD3 R99, P4, PT, R51, R14, RZ ;  /* 0x0000000e33637210 */ /* 0x000fc80007f9e0ff */
[C---:B------:R-:W-:Y:S01]  /*40e80*/  ISETP.GE.U32.AND.EX P5, PT, R48.reuse, R141, PT, P5 ;  /* 0x0000008d3000720c */ /* 0x040fe20003fa6150 */
[----:B------:R-:W-:Y:S01]  /*40e90*/  IMAD.X R52, R48, 0x1, R94, P4 ;  /* 0x0000000130347824 */ /* 0x000fe200020e065e */
[----:B------:R-:W-:Y:S01]  /*40ea0*/  IADD3 R97, P4, P6, R99, R12, R15 ;  /* 0x0000000c63617210 */ /* 0x000fe20007e9e00f */
[----:B------:R-:W-:-:S03]  /*40eb0*/  IMAD.MOV.U32 R48, RZ, RZ, R53 ;  /* 0x000000ffff307224 */ /* 0x000fc600078e0035 */
[----:B------:R-:W-:Y:S01]  /*40ec0*/  IADD3.X R139, PT, PT, R52, R13, RZ, P4, P6 ;  /* 0x0000000d348b7210 */ /* 0x000fe200027ec4ff */
[----:B------:R-:W-:Y:S01]  /*40ed0*/  IMAD.WIDE.U32 R46, P4, R119, R108, R46 ;  /* 0x0000006c772e7225 */ /* 0x000fe2000788002e */
[----:B------:R-:W-:-:S03]  /*40ee0*/  ISETP.NE.AND P6, PT, R98, RZ, PT ;  /* 0x000000ff6200720c */ /* 0x000fc60003fc5270 */
[----:B------:R-:W-:-:S04]  /*40ef0*/  IMAD.WIDE.U32 R12, R108, R115, RZ ;  /* 0x000000736c0c7225 */ /* 0x000fc800078e00ff */
[----:B------:R-:W-:Y:S01]  /*40f00*/  IMAD.X R15, RZ, RZ, RZ, P6 ;  /* 0x000000ffff0f7224 */ /* 0x000fe200030e06ff */
[----:B------:R-:W-:Y:S01]  /*40f10*/  ISETP.GE.U32.AND P6, PT, R50, R14, PT ;  /* 0x0000000e3200720c */ /* 0x000fe20003fc6070 */
[----:B------:R-:W-:Y:S02]  /*40f20*/  IMAD.X R51, RZ, RZ, RZ, P4 ;  /* 0x000000ffff337224 */ /* 0x000fe400020e06ff */
[----:B------:R-:W-:Y:S01]  /*40f30*/  IMAD.MOV.U32 R50, RZ, RZ, R47 ;  /* 0x000000ffff327224 */ /* 0x000fe200078e002f */
[----:B------:R-:W-:Y:S02]  /*40f40*/  ISETP.GE.U32.AND.EX P4, PT, R141, R94, PT, P6 ;  /* 0x0000005e8d00720c */ /* 0x000fe40003f86160 */
[----:B------:R-:W-:Y:S01]  /*40f50*/  IADD3 RZ, P6, PT, R13, R46, RZ ;  /* 0x0000002e0dff7210 */ /* 0x000fe20007fde0ff */
[CC--:B------:R-:W-:Y:S01]  /*40f60*/  IMAD.WIDE.U32.X R12, R119.reuse, R117.reuse, R48, P3 ;  /* 0x00000075770c7225 */ /* 0x0c0fe200018e0430 */
[----:B------:R-:W-:Y:S02]  /*40f70*/  SEL R124, RZ, 0x1, P4 ;  /* 0x00000001ff7c7807 */ /* 0x000fe40002000000 */
[----:B------:R-:W-:Y:S01]  /*40f80*/  SEL R47, RZ, 0x1, P5 ;  /* 0x00000001ff2f7807 */ /* 0x000fe20002800000 */
[----:B------:R-:W-:Y:S01]  /*40f90*/  IMAD.WIDE.U32.X R50, R119, R117, R50, P6 ;  /* 0x0000007577327225 */ /* 0x000fe200030e0432 */
[----:B------:R-:W-:-:S02]  /*40fa0*/  ISETP.GE.U32.AND P4, PT, R99, R14, PT ;  /* 0x0000000e6300720c */ /* 0x000fc40003f86070 */
[----:B------:R-:W-:Y:S01]  /*40fb0*/  ISETP.GE.U32.AND P5, PT, R97, R99, PT ;  /* 0x000000636100720c */ /* 0x000fe20003fa6070 */
[----:B------:R-:W-:Y:S01]  /*40fc0*/  IMAD.WIDE.U32 R48, R119, R115, RZ ;  /* 0x0000007377307225 */ /* 0x000fe200078e00ff */
[----:B------:R-:W-:Y:S02]  /*40fd0*/  ISETP.GE.U32.AND.EX P4, PT, R52, R94, PT, P4 ;  /* 0x0000005e3400720c */ /* 0x000fe40003f86140 */
[----:B------:R-:W-:Y:S01]  /*40fe0*/  ISETP.GE.U32.AND.EX P5, PT, R139, R52, PT, P5 ;  /* 0x000000348b00720c */ /* 0x000fe20003fa6150 */
[----:B------:R-:W-:Y:S01]  /*40ff0*/  IMAD.WIDE.U32 R98, R117, R116, RZ ;  /* 0x0000007475627225 */ /* 0x000fe200078e00ff */
[----:B------:R-:W-:Y:S02]  /*41000*/  IADD3 R124, P3, P6, R47, R50, R124 ;  /* 0x000000322f7c7210 */ /* 0x000fe40007e7e07c */
[----:B------:R-:W-:Y:S01]  /*41010*/  SEL R14, RZ, 0x1, P4 ;  /* 0x00000001ff0e7807 */ /* 0x000fe20002000000 */
[----:B------:R-:W-:Y:S01]  /*41020*/  IMAD.WIDE.U32 R52, R119, R116, RZ ;  /* 0x0000007477347225 */ /* 0x000fe200078e00ff */
[----:B------:R-:W-:-:S02]  /*41030*/  SEL R47, RZ, 0x1, P5 ;  /* 0x00000001ff2f7807 */ /* 0x000fc40002800000 */
[----:B------:R-:W-:Y:S01]  /*41040*/  IADD3.X R149, PT, PT, RZ, R51, RZ, P3, P6 ;  /* 0x00000033ff957210 */ /* 0x000fe20001fec4ff */
[----:B------:R-:W-:Y:S01]  /*41050*/  IMAD.WIDE.U32 R50, R115, R115, RZ ;  /* 0x0000007373327225 */ /* 0x000fe200078e00ff */
[----:B------:R-:W-:Y:S02]  /*41060*/  IADD3 R100, P6, PT, R97, R96, RZ ;  /* 0x0000006061647210 */ /* 0x000fe40007fde0ff */
[----:B------:R-:W-:Y:S01]  /*41070*/  IADD3 R12, P3, P5, R47, R12, R14 ;  /* 0x0000000c2f0c7210 */ /* 0x000fe20007d7e00e */
[----:B------:R-:W-:Y:S01]  /*41080*/  IMAD.MOV.U32 R14, RZ, RZ, R95 ;  /* 0x000000ffff0e7224 */ /* 0x000fe200078e005f */
[----:B------:R-:W-:Y:S01]  /*41090*/  ISETP.GE.U32.AND P4, PT, R100, R96, PT ;  /* 0x000000606400720c */ /* 0x000fe20003f86070 */
[----:B------:R-:W-:Y:S01]  /*410a0*/  IMAD.X R139, R139, 0x1, R34, P6 ;  /* 0x000000018b8b7824 */ /* 0x000fe200030e0622 */
[----:B------:R-:W-:Y:S01]  /*410b0*/  IADD3.X R94, PT, PT, RZ, R13, RZ, P3, P5 ;  /* 0x0000000dff5e7210 */ /* 0x000fe20001fea4ff */
[----:B------:R-:W-:Y:S01]  /*410c0*/  IMAD.WIDE.U32 R48, P3, R115, R119, R48 ;  /* 0x0000007773307225 */ /* 0x000fe20007860030 */
[----:B------:R-:W-:-:S02]  /*410d0*/  IADD3 R124, P5, PT, R131, R124, RZ ;  /* 0x0000007c837c7210 */ /* 0x000fc40007fbe0ff */
[----:B------:R-:W-:Y:S01]  /*410e0*/  ISETP.GE.U32.AND.EX P4, PT, R139, R34, PT, P4 ;  /* 0x000000228b00720c */ /* 0x000fe20003f86140 */
[----:B------:R-:W-:Y:S01]  /*410f0*/  IMAD.X R13, RZ, RZ, RZ, P3 ;  /* 0x000000ffff0d7224 */ /* 0x000fe200018e06ff */
[----:B------:R-:W-:Y:S01]  /*41100*/  IADD3 R34, P3, PT, R51, R48, RZ ;  /* 0x0000003033227210 */ /* 0x000fe20007f7e0ff */
[----:B------:R-:W-:Y:S01]  /*41110*/  IMAD.X R149, R32, 0x1, R149, P5 ;  /* 0x0000000120957824 */ /* 0x000fe200028e0695 */
[----:B------:R-:W-:Y:S01]  /*41120*/  IADD3 R151, P6, PT, R124, R50, RZ ;  /* 0x000000327c977210 */ /* 0x000fe20007fde0ff */
[----:B------:R-:W-:Y:S01]  /*41130*/  IMAD.WIDE.U32 R46, R115, R116, RZ ;  /* 0x00000074732e7225 */ /* 0x000fe200078e00ff */
[----:B------:R-:W-:Y:S02]  /*41140*/  SEL R51, RZ, 0x1, P4 ;  /* 0x00000001ff337807 */ /* 0x000fe40002000000 */
[----:B------:R-:W-:Y:S01]  /*41150*/  IADD3 R48, P5, PT, R151, R12, RZ ;  /* 0x0000000c97307210 */ /* 0x000fe20007fbe0ff */
[----:B------:R-:W-:Y:S02]  /*41160*/  IMAD.X R153, R34, 0x1, R149, P6 ;  /* 0x0000000122997824 */ /* 0x000fe400030e0695 */
[----:B------:R-:W-:-:S04]  /*41170*/  IMAD.WIDE.U32.X R14, R105, R114, R14, P1 ;  /* 0x00000072690e7225 */ /* 0x000fc800008e040e */
[----:B------:R-:W-:Y:S01]  /*41180*/  IMAD.X R46, R153, 0x1, R94, P5 ;  /* 0x00000001992e7824 */ /* 0x000fe200028e065e */
[----:B------:R-:W-:Y:S01]  /*41190*/  IADD3 R147, P5, PT, R48, R102, RZ ;  /* 0x0000006630937210 */ /* 0x000fe20007fbe0ff */
[----:B------:R-:W-:-:S04]  /*411a0*/  IMAD.WIDE.U32 R98, P1, R105, R108, R98 ;  /* 0x0000006c69627225 */ /* 0x000fc80007820062 */
[----:B------:R-:W-:-:S04]  /*411b0*/  IMAD.WIDE.U32 R96, R108, R116, RZ ;  /* 0x000000746c607225 */ /* 0x000fc800078e00ff */
[----:B------:R-:W-:Y:S01]  /*411c0*/  IMAD.X R95, RZ, RZ, RZ, P1 ;  /* 0x000000ffff5f7224 */ /* 0x000fe200008e06ff */
[----:B------:R-:W-:Y:S01]  /*411d0*/  IADD3 R51, P1, P6, R147, R14, R51 ;  /* 0x0000000e93337210 */ /* 0x000fe20007e3e033 */
[----:B------:R-:W-:Y:S01]  /*411e0*/  IMAD.X R141, R46, 0x1, R133, P5 ;  /* 0x000000012e8d7824 */ /* 0x000fe200028e0685 */
[----:B------:R-:W-:Y:S01]  /*411f0*/  IADD3 RZ, P5, PT, R97, R98, RZ ;  /* 0x0000006261ff7210 */ /* 0x000fe20007fbe0ff */
[----:B------:R-:W-:Y:S02]  /*41200*/  IMAD.MOV.U32 R94, RZ, RZ, R99 ;  /* 0x000000ffff5e7224 */ /* 0x000fe400078e0063 */
[----:B------:R-:W-:Y:S01]  /*41210*/  IMAD.WIDE.U32 R52, P4, R105, R115, R52 ;  /* 0x0000007369347225 */ /* 0x000fe20007880034 */
[----:B------:R-:W-:Y:S02]  /*41220*/  IADD3.X R98, PT, PT, R141, R15, RZ, P1, P6 ;  /* 0x0000000f8d627210 */ /* 0x000fe40000fec4ff */
[----:B------:R-:W-:Y:S01]  /*41230*/  ISETP.GE.U32.AND P1, PT, R131, R102, PT ;  /* 0x000000668300720c */ /* 0x000fe20003f26070 */
[----:B------:R-:W-:Y:S01]  /*41240*/  IMAD.X R15, RZ, RZ, RZ, P2 ;  /* 0x000000ffff0f7224 */ /* 0x000fe200010e06ff */
[----:B------:R-:W-:Y:S01]  /*41250*/  ISETP.GE.U32.AND P6, PT, R124, R131, PT ;  /* 0x000000837c00720c */ /* 0x000fe20003fc6070 */
[----:B------:R-:W-:Y:S01]  /*41260*/  IMAD.MOV.U32 R12, RZ, RZ, R49 ;  /* 0x000000ffff0c7224 */ /* 0x000fe200078e0031 */
[----:B------:R-:W-:Y:S01]  /*41270*/  ISETP.GE.U32.AND.EX P1, PT, R32, R133, PT, P1 ;  /* 0x000000852000720c */ /* 0x000fe20003f26110 */
[----:B------:R-:W-:Y:S01]  /*41280*/  IMAD.WIDE.U32.X R94, R105, R117, R94, P5 ;  /* 0x00000075695e7225 */ /* 0x000fe200028e045e */
[----:B------:R-:W-:-:S02]  /*41290*/  ISETP.GE.U32.AND P2, PT, R151, R50, PT ;  /* 0x000000329700720c */ /* 0x000fc40003f46070 */
[----:B------:R-:W-:Y:S01]  /*412a0*/  SEL R50, RZ, 0x1, P1 ;  /* 0x00000001ff327807 */ /* 0x000fe20000800000 */
[----:B------:R-:W-:Y:S01]  /*412b0*/  IMAD.X R97, RZ, RZ, RZ, P4 ;  /* 0x000000ffff617224 */ /* 0x000fe200020e06ff */
[----:B------:R-:W-:Y:S01]  /*412c0*/  ISETP.GE.U32.AND.EX P6, PT, R149, R32, PT, P6 ;  /* 0x000000209500720c */ /* 0x000fe20003fc6160 */
[----:B------:R-:W-:Y:S01]  /*412d0*/  IMAD.MOV.U32 R96, RZ, RZ, R53 ;  /* 0x000000ffff607224 */ /* 0x000fe200078e0035 */
[----:B------:R-:W-:Y:S01]  /*412e0*/  ISETP.GE.U32.AND P1, PT, R48, R151, PT ;  /* 0x000000973000720c */ /* 0x000fe20003f26070 */
[----:B------:R-:W-:Y:S01]  /*412f0*/  IMAD.WIDE.U32.X R48, R119, R119, R12, P3 ;  /* 0x0000007777307225 */ /* 0x000fe200018e040c */
[----:B------:R-:W-:Y:S02]  /*41300*/  ISETP.GE.U32.AND.EX P2, PT, R153, R34, PT, P2 ;  /* 0x000000229900720c */ /* 0x000fe40003f46120 */
[----:B------:R-:W-:Y:S01]  /*41310*/  SEL R99, RZ, 0x1, P6 ;  /* 0x00000001ff637807 */ /* 0x000fe20003000000 */
[----:B------:R-:W-:Y:S01]  /*41320*/  IMAD.MOV.U32 R14, RZ, RZ, R101 ;  /* 0x000000ffff0e7224 */ /* 0x000fe200078e0065 */
[----:B------:R-:W-:Y:S01]  /*41330*/  IADD3 RZ, P4, PT, R47, R52, RZ ;  /* 0x000000342fff7210 */ /* 0x000fe20007f9e0ff */
[----:B------:R-:W-:Y:S01]  /*41340*/  IMAD.WIDE.U32 R52, R116, R115, RZ ;  /* 0x0000007374347225 */ /* 0x000fe200078e00ff */
[----:B------:R-:W-:-:S02]  /*41350*/  ISETP.GE.U32.AND.EX P1, PT, R46, R153, PT, P1 ;  /* 0x000000992e00720c */ /* 0x000fc40003f26110 */
[----:B------:R-:W-:Y:S01]  /*41360*/  ISETP.GE.U32.AND P5, PT, R147, R102, PT ;  /* 0x000000669300720c */ /* 0x000fe20003fa6070 */
[----:B------:R-:W-:Y:S01]  /*41370*/  IMAD.WIDE.U32 R46, R105, R115, RZ ;  /* 0x00000073692e7225 */ /* 0x000fe200078e00ff */
[----:B------:R-:W-:Y:S02]  /*41380*/  IADD3 R99, P6, P3, R99, R94, R50 ;  /* 0x0000005e63637210 */ /* 0x000fe40007bde032 */
[----:B------:R-:W-:Y:S01]  /*41390*/  SEL R12, RZ, 0x1, P2 ;  /* 0x00000001ff0c7807 */ /* 0x000fe20001000000 */
[----:B------:R-:W-:Y:S01]  /*413a0*/  IMAD.WIDE.U32.X R14, R105, R117, R14, P0 ;  /* 0x00000075690e7225 */ /* 0x000fe200000e040e */
[----:B------:R-:W-:Y:S02]  /*413b0*/  ISETP.GE.U32.AND P2, PT, R51, R147, PT ;  /* 0x000000933300720c */ /* 0x000fe40003f46070 */
[----:B------:R-:W-:Y:S01]  /*413c0*/  SEL R13, RZ, 0x1, P1 ;  /* 0x00000001ff0d7807 */ /* 0x000fe20000800000 */
[----:B------:R-:W-:Y:S01]  /*413d0*/  IMAD.WIDE.U32 R46, P1, R116, R119, R46 ;  /* 0x00000077742e7225 */ /* 0x000fe2000782002e */
[----:B------:R-:W-:-:S02]  /*413e0*/  ISETP.GE.U32.AND.EX P5, PT, R141, R133, PT, P5 ;  /* 0x000000858d00720c */ /* 0x000fc40003fa6150 */
[----:B------:R-:W-:Y:S01]  /*413f0*/  IADD3.X R34, PT, PT, RZ, R95, RZ, P6, P3 ;  /* 0x0000005fff227210 */ /* 0x000fe200037e64ff */
[----:B------:R-:W-:Y:S01]  /*41400*/  IMAD.MOV.U32 R50, RZ, RZ, RZ ;  /* 0x000000ffff327224 */ /* 0x000fe200078e00ff */
[----:B------:R-:W-:Y:S02]  /*41410*/  ISETP.GE.U32.AND.EX P6, PT, R98, R141, PT, P2 ;  /* 0x0000008d6200720c */ /* 0x000fe40003fc6120 */
[----:B------:R-:W-:Y:S01]  /*41420*/  IADD3 R95, P2, P3, R13, R48, R12 ;  /* 0x000000300d5f7210 */ /* 0x000fe20007b5e00c */
[----:B------:R-:W-:Y:S01]  /*41430*/  IMAD.X R13, RZ, RZ, RZ, P1 ;  /* 0x000000ffff0d7224 */ /* 0x000fe200008e06ff */
[----:B------:R-:W-:Y:S02]  /*41440*/  SEL R12, RZ, 0x1, P5 ;  /* 0x00000001ff0c7807 */ /* 0x000fe40002800000 */
[----:B------:R-:W-:Y:S02]  /*41450*/  IADD3 R32, P0, PT, R99, R52, RZ ;  /* 0x0000003463207210 */ /* 0x000fe40007f1e0ff */
[----:B------:R-:W-:-:S02]  /*41460*/  SEL R101, RZ, 0x1, P6 ;  /* 0x00000001ff657807 */ /* 0x000fc40003000000 */
[----:B------:R-:W-:Y:S02]  /*41470*/  IADD3 R53, P5, PT, R53, R46, RZ ;  /* 0x0000002e35357210 */ /* 0x000fe40007fbe0ff */
[----:B------:R-:W-:Y:S02]  /*41480*/  IADD3.X R131, PT, PT, RZ, R49, RZ, P2, P3 ;  /* 0x00000031ff837210 */ /* 0x000fe400017e64ff */
[----:B------:R-:W-:Y:S01]  /*41490*/  IADD3 R49, P1, PT, R32, R95, RZ ;  /* 0x0000005f20317210 */ /* 0x000fe20007f3e0ff */
[----:B------:R-:W-:Y:S01]  /*414a0*/  IMAD.X R34, R53, 0x1, R34, P0 ;  /* 0x0000000135227824 */ /* 0x000fe200000e0622 */
[----:B------:R-:W-:Y:S01]  /*414b0*/  IADD3 R101, P2, P3, R101, R14, R12 ;  /* 0x0000000e65657210 */ /* 0x000fe20007b5e00c */
[----:B------:R-:W-:Y:S01]  /*414c0*/  IMAD.MOV.U32 R12, RZ, RZ, R47 ;  /* 0x000000ffff0c7224 */ /* 0x000fe200078e002f */
[----:B------:R-:W-:Y:S01]  /*414d0*/  IADD3 R14, P0, PT, R49, R52, RZ ;  /* 0x00000034310e7210 */ /* 0x000fe20007f1e0ff */
[----:B------:R-:W-:Y:S01]  /*414e0*/  IMAD.WIDE.U32 R46, R98, 0x3d1, RZ ;  /* 0x000003d1622e7825 */ /* 0x000fe200078e00ff */
[----:B------:R-:W-:-:S02]  /*414f0*/  IADD3.X R99, PT, PT, RZ, R15, RZ, P2, P3 ;  /* 0x0000000fff637210 */ /* 0x000fc400017e64ff */
[----:B------:R-:W-:Y:S01]  /*41500*/  ISETP.GE.U32.AND P2, PT, R32, R52, PT ;  /* 0x000000342000720c */ /* 0x000fe20003f46070 */
[----:B------:R-:W-:Y:S01]  /*41510*/  IMAD.X R15, R34, 0x1, R131, P1 ;  /* 0x00000001220f7824 */ /* 0x000fe200008e0683 */
[C---:B------:R-:W-:Y:S01]  /*41520*/  IADD3 R101, P6, PT, R14.reuse, R101, RZ ;  /* 0x000000650e657210 */ /* 0x040fe20007fde0ff */
[-C--:B------:R-:W-:Y:S01]  /*41530*/  IMAD.WIDE.U32.X R130, R105, R119.reuse, R96, P4 ;  /* 0x0000007769827225 */ /* 0x080fe200020e0460 */
[----:B------:R-:W-:Y:S02]  /*41540*/  ISETP.GE.U32.AND P3, PT, R49, R32, PT ;  /* 0x000000203100720c */ /* 0x000fe40003f66070 */
[----:B------:R-:W-:Y:S01]  /*41550*/  ISETP.GE.U32.AND P1, PT, R101, R14, PT ;  /* 0x0000000e6500720c */ /* 0x000fe20003f26070 */
[----:B------:R-:W-:Y:S01]  /*41560*/  IMAD.X R32, R15, 0x1, R53, P0 ;  /* 0x000000010f207824 */ /* 0x000fe200000e0635 */
[----:B------:R-:W-:Y:S01]  /*41570*/  ISETP.GE.U32.AND P0, PT, R14, R52, PT ;  /* 0x000000340e00720c */ /* 0x000fe20003f06070 */
[----:B------:R-:W-:Y:S01]  /*41580*/  IMAD.WIDE.U32.X R96, R105, R119, R12, P5 ;  /* 0x0000007769607225 */ /* 0x000fe200028e040c */
[----:B------:R-:W-:-:S02]  /*41590*/  ISETP.GE.U32.AND.EX P2, PT, R34, R53, PT, P2 ;  /* 0x000000352200720c */ /* 0x000fc40003f46120 */
[----:B------:R-:W-:Y:S01]  /*415a0*/  ISETP.GE.U32.AND.EX P3, PT, R15, R34, PT, P3 ;  /* 0x000000220f00720c */ /* 0x000fe20003f66130 */
[C---:B------:R-:W-:Y:S01]  /*415b0*/  IMAD.X R99, R32.reuse, 0x1, R99, P6 ;  /* 0x0000000120637824 */ /* 0x040fe200030e0663 */
[----:B------:R-:W-:Y:S01]  /*415c0*/  ISETP.GE.U32.AND.EX P0, PT, R32, R53, PT, P0 ;  /* 0x000000352000720c */ /* 0x000fe20003f06100 */
[----:B------:R-:W-:Y:S01]  /*415d0*/  IMAD.WIDE.U32 R48, R105, R116, RZ ;  /* 0x0000007469307225 */ /* 0x000fe200078e00ff */
[----:B------:R-:W-:Y:S02]  /*415e0*/  SEL R14, RZ, 0x1, P2 ;  /* 0x00000001ff0e7807 */ /* 0x000fe40001000000 */
[----:B------:R-:W-:Y:S01]  /*415f0*/  ISETP.GE.U32.AND.EX P1, PT, R99, R32, PT, P1 ;  /* 0x000000206300720c */ /* 0x000fe20003f26110 */
[----:B------:R-:W-:Y:S01]  /*41600*/  IMAD.WIDE.U32 R12, R51, 0x3d1, RZ ;  /* 0x000003d1330c7825 */ /* 0x000fe200078e00ff */
[----:B------:R-:W-:Y:S02]  /*41610*/  SEL R147, RZ, 0x1, P3 ;  /* 0x00000001ff937807 */ /* 0x000fe40001800000 */
[----:B------:R-:W-:Y:S01]  /*41620*/  SEL R12, RZ, 0x1, P0 ;  /* 0x00000001ff0c7807 */ /* 0x000fe20000000000 */
[----:B------:R-:W-:Y:S01]  /*41630*/  IMAD.WIDE.U32 R46, P4, RZ, R51, R46 ;  /* 0x00000033ff2e7225 */ /* 0x000fe2000788002e */
[----:B------:R-:W-:-:S02]  /*41640*/  SEL R141, RZ, 0x1, P1 ;  /* 0x00000001ff8d7807 */ /* 0x000fc40000800000 */
[----:B------:R-:W-:Y:S01]  /*41650*/  IADD3 R147, P0, P1, R147, R130, R14 ;  /* 0x0000008293937210 */ /* 0x000fe2000791e00e */
[----:B------:R-:W-:Y:S01]  /*41660*/  IMAD.X R15, RZ, RZ, RZ, P4 ;  /* 0x000000ffff0f7224 */ /* 0x000fe200020e06ff */
[----:B------:R-:W-:Y:S01]  /*41670*/  IADD3 RZ, P5, PT, R13, R46, RZ ;  /* 0x0000002e0dff7210 */ /* 0x000fe20007fbe0ff */
[C---:B------:R-:W-:Y:S01]  /*41680*/  IMAD.WIDE.U32 R52, R116.reuse, R116, RZ ;  /* 0x0000007474347225 */ /* 0x040fe200078e00ff */
[----:B------:R-:W-:Y:S02]  /*41690*/  IADD3 R141, P2, P4, R141, R96, R12 ;  /* 0x000000608d8d7210 */ /* 0x000fe40007c5e00c */
[----:B------:R-:W-:Y:S01]  /*416a0*/  IADD3.X R130, PT, PT, RZ, R131, RZ, P0, P1 ;  /* 0x00000083ff827210 */ /* 0x000fe200007e24ff */
[----:B------:R-:W-:Y:S01]  /*416b0*/  IMAD.WIDE.U32 R48, P3, R116, R105, R48 ;  /* 0x0000006974307225 */ /* 0x000fe20007860030 */
[----:B------:R-:W-:-:S03]  /*416c0*/  IADD3.X R97, PT, PT, RZ, R97, RZ, P2, P4 ;  /* 0x00000061ff617210 */ /* 0x000fc600017e84ff */
[----:B------:R-:W-:Y:S01]  /*416d0*/  IMAD.MOV.U32 R14, RZ, RZ, R47 ;  /* 0x000000ffff0e7224 */ /* 0x000fe200078e002f */
[----:B------:R-:W-:Y:S01]  /*416e0*/  IADD3 R131, P1, PT, R53, R48, RZ ;  /* 0x0000003035837210 */ /* 0x000fe20007f3e0ff */
[----:B------:R-:W-:-:S04]  /*416f0*/  IMAD.WIDE.U32 R12, R99, 0x3d1, RZ ;  /* 0x000003d1630c7825 */ /* 0x000fc800078e00ff */
[----:B------:R-:W-:Y:S01]  /*41700*/  IMAD.WIDE.U32.X R14, RZ, R98, R14, P5 ;  /* 0x00000062ff0e7225 */ /* 0x000fe200028e040e */
[----:B------:R-:W-:-:S03]  /*41710*/  IADD3 R102, P5, PT, R147, R52, RZ ;  /* 0x0000003493667210 */ /* 0x000fc60007fbe0ff */
[----:B------:R-:W-:Y:S01]  /*41720*/  IMAD.WIDE.U32 R94, R101, 0x3d1, RZ ;  /* 0x000003d1655e7825 */ /* 0x000fe200078e00ff */
[----:B------:R-:W-:-:S03]  /*41730*/  IADD3 R141, P6, PT, R102, R141, RZ ;  /* 0x0000008d668d7210 */ /* 0x000fc60007fde0ff */
[----:B------:R-:W-:Y:S01]  /*41740*/  IMAD.WIDE.U32 R12, P2, RZ, R101, R12 ;  /* 0x00000065ff0c7225 */ /* 0x000fe2000784000c */
[----:B------:R-:W-:-:S03]  /*41750*/  IADD3 R133, P4, PT, R14, R94, RZ ;  /* 0x0000005e0e857210 */ /* 0x000fc60007f9e0ff */
[----:B------:R-:W-:Y:S01]  /*41760*/  IMAD.X R48, R131, 0x1, R130, P5 ;  /* 0x0000000183307824 */ /* 0x000fe200028e0682 */
[----:B------:R-:W-:Y:S01]  /*41770*/  IADD3 R47, P5, PT, R95, R12, RZ ;  /* 0x0000000c5f2f7210 */ /* 0x000fe20007fbe0ff */
[----:B------:R-:W-:Y:S01]  /*41780*/  IMAD.MOV.U32 R96, RZ, RZ, R13 ;  /* 0x000000ffff607224 */ /* 0x000fe200078e000d */
[----:B------:R-:W-:Y:S01]  /*41790*/  ISETP.GE.U32.AND P0, PT, R133, R94, PT ;  /* 0x0000005e8500720c */ /* 0x000fe20003f06070 */
[----:B------:R-:W-:Y:S02]  /*417a0*/  IMAD.X R53, R48, 0x1, R97, P6 ;  /* 0x0000000130357824 */ /* 0x000fe400030e0661 */
[----:B------:R-:W-:Y:S02]  /*417b0*/  IMAD.X R34, R47, 0x1, R15, P4 ;  /* 0x000000012f227824 */ /* 0x000fe400020e060f */
[----:B------:R-:W-:-:S03]  /*417c0*/  IMAD.WIDE.U32 R14, R53, 0x3d1, RZ ;  /* 0x000003d1350e7825 */ /* 0x000fc600078e00ff */
[----:B------:R-:W-:Y:S01]  /*417d0*/  ISETP.GE.U32.AND.EX P0, PT, R34, R47, PT, P0 ;  /* 0x0000002f2200720c */ /* 0x000fe20003f06100 */
[----:B------:R-:W-:-:S03]  /*417e0*/  IMAD.WIDE.U32 R94, R51, 0x3d1, R50 ;  /* 0x000003d1335e7825 */ /* 0x000fc600078e0032 */
[----:B------:R-:W-:Y:S01]  /*417f0*/  SEL R147, RZ, 0x1, P0 ;  /* 0x00000001ff937807 */ /* 0x000fe20000000000 */
[----:B------:R-:W-:Y:S01]  /*41800*/  IMAD.X R97, RZ, RZ, RZ, P2 ;  /* 0x000000ffff617224 */ /* 0x000fe200010e06ff */
[----:B------:R-:W-:Y:S01]  /*41810*/  ISETP.GE.U32.AND P4, PT, R94, RZ, PT ;  /* 0x000000ff5e00720c */ /* 0x000fe20003f86070 */
        /* <DEDUP_REMOVED lines=18> */
[----:B------:R-:W-:Y:S01]  /*41940*/  SEL R133, RZ, 0x1, P6 ;  /* 0x00000001ff857807 */ /* 0x000fe20003000000 */
[----:B------:R-:W-:Y:S01]  /*41950*/  IMAD.MOV.U32 R126, RZ, RZ, R12 ;  /* 0x000000ffff7e7224 */ /* 0x000fe200078e000c */
[----:B------:R-:W-:-:S02]  /*41960*/  IADD3.X R14, PT, PT, R34, R101, RZ, P0, P3 ;  /* 0x00000065220e7210 */ /* 0x000fc400007e64ff */
[----:B------:R-:W-:Y:S02]  /*41970*/  IADD3 R133, P0, P3, R133, R13, R118 ;  /* 0x0000000d85857210 */ /* 0x000fe40007b1e076 */
[----:B------:R-:W-:Y:S02]  /*41980*/  ISETP.EQ.U32.AND P1, PT, R13, R98, PT ;  /* 0x000000620d00720c */ /* 0x000fe40003f22070 */
[----:B------:R-:W-:Y:S02]  /*41990*/  IADD3.X R34, PT, PT, RZ, R14, R129, P0, P3 ;  /* 0x0000000eff227210 */ /* 0x000fe400007e6481 */
[----:B------:R-:W-:Y:S02]  /*419a0*/  ISETP.GE.U32.AND P3, PT, R102, R52, PT ;  /* 0x000000346600720c */ /* 0x000fe40003f66070 */
[----:B------:R-:W-:Y:S02]  /*419b0*/  ISETP.GE.U32.AND P0, PT, R141, R102, PT ;  /* 0x000000668d00720c */ /* 0x000fe40003f06070 */
[----:B------:R-:W-:-:S02]  /*419c0*/  ISETP.GE.U32.AND.EX P3, PT, R48, R131, PT, P3 ;  /* 0x000000833000720c */ /* 0x000fc40003f66130 */
[----:B------:R-:W-:Y:S02]  /*419d0*/  ISETP.GE.U32.AND.EX P0, PT, R53, R48, PT, P0 ;  /* 0x000000303500720c */ /* 0x000fe40003f06100 */
[----:B------:R-:W-:Y:S02]  /*419e0*/  SEL R48, RZ, 0x1, P3 ;  /* 0x00000001ff307807 */ /* 0x000fe40001800000 */
[----:B------:R-:W-:Y:S02]  /*419f0*/  ISETP.LT.U32.AND P3, PT, R13, R98, PT ;  /* 0x000000620d00720c */ /* 0x000fe40003f61070 */
[----:B------:R-:W-:Y:S02]  /*41a00*/  ISETP.EQ.AND.EX P4, PT, R14, R101, !P4, P1 ;  /* 0x000000650e00720c */ /* 0x000fe40006782310 */
[----:B------:R-:W-:Y:S02]  /*41a10*/  SEL R95, RZ, 0x1, P0 ;  /* 0x00000001ff5f7807 */ /* 0x000fe40000000000 */
[----:B------:R-:W-:-:S02]  /*41a20*/  ISETP.EQ.U32.AND P0, PT, R133, R118, PT ;  /* 0x000000768500720c */ /* 0x000fc40003f02070 */
[----:B------:R-:W-:Y:S02]  /*41a30*/  ISETP.LT.U32.OR.EX P3, PT, R14, R101, P4, P3 ;  /* 0x000000650e00720c */ /* 0x000fe40002761530 */
[CC--:B------:R-:W-:Y:S02]  /*41a40*/  ISETP.EQ.AND.EX P6, PT, R34.reuse, R129.reuse, !P6, P0 ;  /* 0x000000812200720c */ /* 0x0c0fe400077c2300 */
[----:B------:R-:W-:Y:S02]  /*41a50*/  ISETP.LT.U32.AND P1, PT, R133, R118, PT ;  /* 0x000000768500720c */ /* 0x000fe40003f21070 */
[----:B------:R-:W-:Y:S02]  /*41a60*/  IADD3 R95, P0, P4, R95, R50, R48 ;  /* 0x000000325f5f7210 */ /* 0x000fe40007c1e030 */
[----:B------:R-:W-:Y:S02]  /*41a70*/  SEL R48, RZ, 0x1, !P3 ;  /* 0x00000001ff307807 */ /* 0x000fe40005800000 */
[----:B------:R-:W-:-:S02]  /*41a80*/  ISETP.LT.U32.OR.EX P1, PT, R34, R129, P6, P1 ;  /* 0x000000812200720c */ /* 0x000fc40003721510 */
[----:B------:R-:W-:Y:S02]  /*41a90*/  IADD3.X R97, PT, PT, RZ, R51, RZ, P0, P4 ;  /* 0x00000033ff617210 */ /* 0x000fe400007e84ff */
[C---:B------:R-:W-:Y:S02]  /*41aa0*/  IADD3 R48, P0, P4, R147.reuse, R99, R48 ;  /* 0x0000006393307210 */ /* 0x040fe40007c1e030 */
[----:B------:R-:W-:Y:S01]  /*41ab0*/  ISETP.GE.U32.AND P2, PT, R147, R46, PT ;  /* 0x0000002e9300720c */ /* 0x000fe20003f46070 */
[----:B------:R-:W-:Y:S01]  /*41ac0*/  IMAD.MOV.U32 R46, RZ, RZ, R15 ;  /* 0x000000ffff2e7224 */ /* 0x000fe200078e000f */
[----:B------:R-:W-:Y:S01]  /*41ad0*/  SEL R131, RZ, 0x1, !P1 ;  /* 0x00000001ff837807 */ /* 0x000fe20004800000 */
[----:B------:R-:W-:Y:S01]  /*41ae0*/  IMAD.WIDE.U32 R14, R97, 0x3d1, RZ ;  /* 0x000003d1610e7825 */ /* 0x000fe200078e00ff */
[----:B------:R-:W-:Y:S02]  /*41af0*/  IADD3.X R52, PT, PT, R96, R141, RZ, P0, P4 ;  /* 0x0000008d60347210 */ /* 0x000fe400007e84ff */
[----:B------:R-:W-:Y:S01]  /*41b00*/  ISETP.EQ.U32.AND P4, PT, R48, R99, PT ;  /* 0x000000633000720c */ /* 0x000fe20003f82070 */
[----:B------:R-:W-:Y:S01]  /*41b10*/  IMAD.WIDE.U32.X R50, RZ, R53, R46, P5 ;  /* 0x00000035ff327225 */ /* 0x000fe200028e042e */
[----:B------:R-:W-:-:S02]  /*41b20*/  ISETP.GE.U32.AND.EX P2, PT, R96, R149, PT, P2 ;  /* 0x000000956000720c */ /* 0x000fc40003f46120 */
[----:B------:R-:W-:Y:S02]  /*41b30*/  IADD3 R131, P6, P5, R131, R48, R36 ;  /* 0x0000003083837210 */ /* 0x000fe40007dde024 */
        /* <DEDUP_REMOVED lines=52> */
.L_x_440:
        /* <DEDUP_REMOVED lines=34> */
.L_x_439:
[----:B------:R-:W-:Y:S05]  /*420a0*/  BSYNC.RECONVERGENT B1 ;  /* 0x0000000000017941 */ /* 0x000fea0003800200 */
.L_x_438:
[----:B------:R-:W-:Y:S01]  /*420b0*/  IADD3 R15, P1, PT, R109, R76, RZ ;  /* 0x0000004c6d0f7210 */ /* 0x000fe20007f3e0ff */
[----:B------:R-:W-:Y:S01]  /*420c0*/  BSSY.RECONVERGENT B1, `(.L_x_441) ;  /* 0x0000209000017945 */ /* 0x000fe20003800200 */
[----:B------:R-:W-:Y:S02]  /*420d0*/  LOP3.LUT R10, R10, 0xfffffffd, RZ, 0xc0, !PT ;  /* 0xfffffffd0a0a7812 */ /* 0x000fe400078ec0ff */
[C---:B------:R-:W-:Y:S01]  /*420e0*/  ISETP.GE.U32.AND P0, PT, R15.reuse, R109, PT ;  /* 0x0000006d0f00720c */ /* 0x040fe20003f06070 */
[----:B------:R-:W-:Y:S01]  /*420f0*/  IMAD.X R14, R114, 0x1, R77, P1 ;  /* 0x00000001720e7824 */ /* 0x000fe200008e064d */
[----:B------:R-:W-:-:S04]  /*42100*/  ISETP.LT.U32.AND P3, PT, R15, R40, PT ;  /* 0x000000280f00720c */ /* 0x000fc80003f61070 */
        /* <DEDUP_REMOVED lines=19> */
[----:B------:R-:W-:Y:S02]  /*42240*/  ISETP.NE.U32.AND P1, PT, R47, R42, PT ;  /* 0x0000002a2f00720c */ /* 0x000fe40003f25070 */
[----:B------:R-:W-:Y:S02]  /*42250*/  ISETP.GE.U32.AND.EX P4, PT, R52, R71, PT, P4 ;  /* 0x000000473400720c */ /* 0x000fe40003f86140 */
[----:B------:R-:W-:Y:S02]  /*42260*/  ISETP.NE.AND.EX P1, PT, R46, R43, PT, P1 ;  /* 0x0000002b2e00720c */ /* 0x000fe40003f25310 */
[----:B------:R-:W-:-:S02]  /*42270*/  ISETP.GE.U32.AND P5, PT, R49, R16, PT ;  /* 0x000000103100720c */ /* 0x000fc40003fa6070 */
[----:B------:R-:W-:Y:S02]  /*42280*/  PLOP3.LUT P0, PT, PT, PT, PT, 0x80, 0x8 ;  /* 0x000000000008781c */ /* 0x000fe40003f0f070 */
[----:B------:R-:W-:Y:S02]  /*42290*/  ISETP.LT.U32.AND.EX P3, PT, R14, R41, !P1, P3 ;  /* 0x000000290e00720c */ /* 0x000fe40004f61130 */
[----:B------:R-:W-:-:S03]  /*422a0*/  ISETP.LT.U32.AND P1, PT, R47, R42, PT ;  /* 0x0000002a2f00720c */ /* 0x000fc60003f21070 */
[----:B------:R-:W-:-:S04]  /*422b0*/  @P4 ISETP.EQ.U32.AND P6, PT, R49, R70, PT ;  /* 0x000000463100420c */ /* 0x000fc80003fc2070 */
[C---:B------:R-:W-:Y:S02]  /*422c0*/  @P4 ISETP.EQ.AND.EX P0, PT, R52.reuse, R71, P2, P6 ;  /* 0x000000473400420c */ /* 0x040fe40001702360 */
[----:B------:R-:W-:Y:S02]  /*422d0*/  ISETP.GE.U32.AND.EX P2, PT, R52, R17, PT, P5 ;  /* 0x000000113400720c */ /* 0x000fe40003f46150 */
[----:B------:R-:W-:Y:S02]  /*422e0*/  ISETP.GE.U32.AND P6, PT, R15, R40, PT ;  /* 0x000000280f00720c */ /* 0x000fe40003fc6070 */
[----:B------:R-:W-:Y:S02]  /*422f0*/  ISETP.LT.U32.OR.EX P4, PT, R46, R43, P3, P1 ;  /* 0x0000002b2e00720c */ /* 0x000fe40001f81510 */
[----:B------:R-:W-:Y:S02]  /*42300*/  ISETP.EQ.U32.AND P5, PT, R115, R18, PT ;  /* 0x000000127300720c */ /* 0x000fe40003fa2070 */
[----:B------:R-:W-:-:S02]  /*42310*/  ISETP.GE.U32.AND.EX P3, PT, R14, R41, PT, P6 ;  /* 0x000000290e00720c */ /* 0x000fc40003f66160 */
[----:B------:R-:W-:Y:S02]  /*42320*/  ISETP.EQ.U32.AND P6, PT, R47, R42, PT ;  /* 0x0000002a2f00720c */ /* 0x000fe40003fc2070 */
[----:B------:R-:W-:Y:S02]  /*42330*/  ISETP.EQ.AND.EX P4, PT, R12, R19, P4, P5 ;  /* 0x000000130c00720c */ /* 0x000fe40002782350 */
[----:B------:R-:W-:Y:S02]  /*42340*/  ISETP.LT.U32.AND P5, PT, R115, R18, PT ;  /* 0x000000127300720c */ /* 0x000fe40003fa1070 */
[----:B------:R-:W-:Y:S02]  /*42350*/  ISETP.EQ.AND.EX P6, PT, R46, R43, !P3, P6 ;  /* 0x0000002b2e00720c */ /* 0x000fe40005fc2360 */
[----:B------:R-:W-:Y:S02]  /*42360*/  ISETP.LT.U32.OR.EX P4, PT, R12, R19, P4, P5 ;  /* 0x000000130c00720c */ /* 0x000fe40002781550 */
[----:B------:R-:W-:-:S02]  /*42370*/  @P2 ISETP.NE.U32.AND P5, PT, R49, R16, PT ;  /* 0x000000103100220c */ /* 0x000fc40003fa5070 */
[----:B------:R-:W-:Y:S02]  /*42380*/  ISETP.LT.U32.OR.EX P6, PT, R46, R43, P6, P1 ;  /* 0x0000002b2e00720c */ /* 0x000fe400037c1510 */
[----:B------:R-:W-:Y:S02]  /*42390*/  PLOP3.LUT P1, PT, PT, PT, PT, 0x8, 0x80 ;  /* 0x000000000080781c */ /* 0x000fe40003f2e170 */
[----:B------:R-:W-:Y:S02]  /*423a0*/  @P2 ISETP.NE.OR.EX P1, PT, R52, R17, !P4, P5 ;  /* 0x000000113400220c */ /* 0x000fe40006725750 */
[----:B------:R-:W-:Y:S02]  /*423b0*/  SEL R147, RZ, 0x1, !P6 ;  /* 0x00000001ff937807 */ /* 0x000fe40007000000 */
[----:B------:R-:W-:Y:S02]  /*423c0*/  PLOP3.LUT P0, PT, P0, P1, PT, 0xf8, 0x8f ;  /* 0x00000000008f781c */ /* 0x000fe40000703f70 */
[----:B------:R-:W-:-:S02]  /*423d0*/  IADD3 R147, P2, PT, R147, R18, RZ ;  /* 0x0000001293937210 */ /* 0x000fc40007f5e0ff */
[----:B------:R-:W-:Y:S02]  /*423e0*/  SEL R128, R40, RZ, P0 ;  /* 0x000000ff28807207 */ /* 0x000fe40000000000 */
[----:B------:R-:W-:Y:S01]  /*423f0*/  SEL R147, R147, RZ, P0 ;  /* 0x000000ff93937207 */ /* 0x000fe20000000000 */
[----:B------:R-:W-:Y:S01]  /*42400*/  IMAD.X R132, RZ, RZ, R19, P2 ;  /* 0x000000ffff847224 */ /* 0x000fe200010e0613 */
[----:B------:R-:W-:Y:S02]  /*42410*/  SEL R13, RZ, 0x1, P3 ;  /* 0x00000001ff0d7807 */ /* 0x000fe40001800000 */
[----:B------:R-:W-:Y:S02]  /*42420*/  SEL R139, RZ, 0x1, !P4 ;  /* 0x00000001ff8b7807 */ /* 0x000fe40006000000 */
[----:B------:R-:W-:Y:S02]  /*42430*/  IADD3 R147, P4, PT, -R147, R115, RZ ;  /* 0x0000007393937210 */ /* 0x000fe40007f9e1ff */
[----:B------:R-:W-:-:S02]  /*42440*/  IADD3 R128, P6, PT, -R128, R15, RZ ;  /* 0x0000000f80807210 */ /* 0x000fc40007fde1ff */
[----:B------:R-:W-:Y:S02]  /*42450*/  SEL R115, R41, RZ, P0 ;  /* 0x000000ff29737207 */ /* 0x000fe40000000000 */
[----:B------:R-:W-:Y:S01]  /*42460*/  IADD3 R116, P1, PT, R13, R42, RZ ;  /* 0x0000002a0d747210 */ /* 0x000fe20007f3e0ff */
[----:B------:R-:W-:Y:S01]  /*42470*/  IMAD.WIDE.U32 R50, R128, R128, RZ ;  /* 0x0000008080327225 */ /* 0x000fe200078e00ff */
[----:B------:R-:W-:Y:S02]  /*42480*/  SEL R132, R132, RZ, P0 ;  /* 0x000000ff84847207 */ /* 0x000fe40000000000 */
[----:B------:R-:W-:Y:S01]  /*42490*/  IADD3 R139, P5, PT, R139, R16, RZ ;  /* 0x000000108b8b7210 */ /* 0x000fe20007fbe0ff */
[----:B------:R-:W-:Y:S01]  /*424a0*/  IMAD.X R115, R14, 0x1, ~R115, P6 ;  /* 0x000000010e737824 */ /* 0x000fe200030e0e73 */
[----:B------:R-:W-:Y:S01]  /*424b0*/  SEL R116, R116, RZ, P0 ;  /* 0x000000ff74747207 */ /* 0x000fe20000000000 */
[----:B------:R-:W-:Y:S01]  /*424c0*/  IMAD.X R149, RZ, RZ, R43, P1 ;  /* 0x000000ffff957224 */ /* 0x000fe200008e062b */
[----:B------:R-:W-:Y:S01]  /*424d0*/  SEL R139, R139, RZ, P0 ;  /* 0x000000ff8b8b7207 */ /* 0x000fe20000000000 */
[----:B------:R-:W-:Y:S01]  /*424e0*/  IMAD.X R132, R12, 0x1, ~R132, P4 ;  /* 0x000000010c847824 */ /* 0x000fe200020e0e84 */
[----:B------:R-:W-:Y:S01]  /*424f0*/  IADD3 R116, P3, PT, -R116, R47, RZ ;  /* 0x0000002f74747210 */ /* 0x000fe20007f7e1ff */
[----:B------:R-:W-:Y:S01]  /*42500*/  IMAD.WIDE.U32 R12, R115, R128, RZ ;  /* 0x00000080730c7225 */ /* 0x000fe200078e00ff */
[----:B------:R-:W-:-:S02]  /*42510*/  SEL R149, R149, RZ, P0 ;  /* 0x000000ff95957207 */ /* 0x000fc40000000000 */
[----:B------:R-:W-:Y:S01]  /*42520*/  IADD3 R139, P1, PT, -R139, R49, RZ ;  /* 0x000000318b8b7210 */ /* 0x000fe20007f3e1ff */
[----:B------:R-:W-:Y:S02]  /*42530*/  IMAD.X R141, RZ, RZ, R17, P5 ;  /* 0x000000ffff8d7224 */ /* 0x000fe400028e0611 */
[----:B------:R-:W-:-:S03]  /*42540*/  IMAD.WIDE.U32 R12, P2, R128, R115, R12 ;  /* 0x00000073800c7225 */ /* 0x000fc6000784000c */
[----:B------:R-:W-:Y:S01]  /*42550*/  SEL R141, R141, RZ, P0 ;  /* 0x000000ff8d8d7207 */ /* 0x000fe20000000000 */
[----:B------:R-:W-:Y:S01]  /*42560*/  IMAD.X R149, R46, 0x1, ~R149, P3 ;  /* 0x000000012e957824 */ /* 0x000fe200018e0e95 */
[----:B------:R-:W-:Y:S01]  /*42570*/  IADD3 RZ, P3, PT, R51, R12, RZ ;  /* 0x0000000c33ff7210 */ /* 0x000fe20007f7e0ff */
[----:B------:R-:W-:-:S04]  /*42580*/  IMAD.WIDE.U32 R108, R115, R147, RZ ;  /* 0x00000093736c7225 */ /* 0x000fc800078e00ff */
[----:B------:R-:W-:-:S04]  /*42590*/  IMAD.WIDE.U32 R48, R115, R116, RZ ;  /* 0x0000007473307225 */ /* 0x000fc800078e00ff */
[----:B------:R-:W-:-:S04]  /*425a0*/  IMAD.WIDE.U32 R50, R149, R128, RZ ;  /* 0x0000008095327225 */ /* 0x000fc800078e00ff */
[----:B------:R-:W-:Y:S02]  /*425b0*/  IMAD.X R141, R52, 0x1, ~R141, P1 ;  /* 0x00000001348d7824 */ /* 0x000fe400008e0e8d */
[----:B------:R-:W-:Y:S02]  /*425c0*/  IMAD.X R53, RZ, RZ, RZ, P2 ;  /* 0x000000ffff357224 */ /* 0x000fe400010e06ff */
[----:B------:R-:W-:Y:S02]  /*425d0*/  IMAD.MOV.U32 R52, RZ, RZ, R13 ;  /* 0x000000ffff347224 */ /* 0x000fe400078e000d */
[----:B------:R-:W-:-:S04]  /*425e0*/  IMAD.WIDE.U32 R14, R128, R147, RZ ;  /* 0x00000093800e7225 */ /* 0x000fc800078e00ff */
[----:B------:R-:W-:-:S04]  /*425f0*/  IMAD.WIDE.U32 R108, P6, R132, R128, R108 ;  /* 0x00000080846c7225 */ /* 0x000fc800078c006c */
[----:B------:R-:W-:Y:S01]  /*42600*/  IMAD.WIDE.U32 R48, P0, R149, R128, R48 ;  /* 0x0000008095307225 */ /* 0x000fe20007800030 */
[----:B------:R-:W-:-:S03]  /*42610*/  IADD3 RZ, P1, PT, R15, R108, RZ ;  /* 0x0000006c0fff7210 */ /* 0x000fc60007f3e0ff */
[----:B------:R-:W-:-:S04]  /*42620*/  IMAD.WIDE.U32 R94, R116, R128, RZ ;  /* 0x00000080745e7225 */ /* 0x000fc800078e00ff */
[----:B------:R-:W-:-:S04]  /*42630*/  IMAD.WIDE.U32 R50, P2, R116, R115, R50 ;  /* 0x0000007374327225 */ /* 0x000fc80007840032 */
[----:B------:R-:W-:-:S04]  /*42640*/  IMAD.WIDE.U32.X R52, R115, R115, R52, P3 ;  /* 0x0000007373347225 */ /* 0x000fc800018e0434 */
[----:B------:R-:W-:-:S04]  /*42650*/  IMAD.WIDE.U32 R46, R128, R116, RZ ;  /* 0x00000074802e7225 */ /* 0x000fc800078e00ff */
[----:B------:R-:W-:Y:S01]  /*42660*/  IMAD.WIDE.U32 R104, R115, R139, RZ ;  /* 0x0000008b73687225 */ /* 0x000fe200078e00ff */
[----:B------:R-:W-:-:S03]  /*42670*/  IADD3 RZ, P5, PT, R47, R48, RZ ;  /* 0x000000302fff7210 */ /* 0x000fc60007fbe0ff */
[----:B------:R-:W-:Y:S01]  /*42680*/  IMAD.X R15, RZ, RZ, RZ, P2 ;  /* 0x000000ffff0f7224 */ /* 0x000fe200010e06ff */
[----:B------:R-:W-:Y:S01]  /*42690*/  IADD3 R119, P2, PT, R95, R50, RZ ;  /* 0x000000325f777210 */ /* 0x000fe20007f5e0ff */
[----:B------:R-:W-:Y:S01]  /*426a0*/  IMAD.X R99, RZ, RZ, RZ, P0 ;  /* 0x000000ffff637224 */ /* 0x000fe200000e06ff */
[----:B------:R-:W-:Y:S01]  /*426b0*/  IADD3 R117, P0, PT, R52, R94, RZ ;  /* 0x0000005e34757210 */ /* 0x000fe20007f1e0ff */
[----:B------:R-:W-:-:S04]  /*426c0*/  IMAD.WIDE.U32 R46, R128, R139, RZ ;  /* 0x0000008b802e7225 */ /* 0x000fc800078e00ff */
[----:B------:R-:W-:-:S04]  /*426d0*/  IMAD.WIDE.U32 R104, P3, R141, R128, R104 ;  /* 0x000000808d687225 */ /* 0x000fc80007860068 */
[----:B------:R-:W-:Y:S01]  /*426e0*/  IMAD.X R118, R119, 0x1, R53, P0 ;  /* 0x0000000177767824 */ /* 0x000fe200000e0635 */
[----:B------:R-:W-:Y:S01]  /*426f0*/  ISETP.GE.U32.AND P0, PT, R117, R94, PT ;  /* 0x0000005e7500720c */ /* 0x000fe20003f06070 */
[----:B------:R-:W-:Y:S01]  /*42700*/  IMAD.WIDE.U32 R52, R132, R128, RZ ;  /* 0x0000008084347225 */ /* 0x000fe200078e00ff */
[----:B------:R-:W-:Y:S02]  /*42710*/  IADD3 RZ, P4, PT, R47, R104, RZ ;  /* 0x000000682fff7210 */ /* 0x000fe40007f9e0ff */
[----:B------:R-:W-:Y:S01]  /*42720*/  ISETP.GE.U32.AND.EX P0, PT, R118, R119, PT, P0 ;  /* 0x000000777600720c */ /* 0x000fe20003f06100 */
[----:B------:R-:W-:-:S03]  /*42730*/  IMAD.WIDE.U32 R46, R149, R147, RZ ;  /* 0x00000093952e7225 */ /* 0x000fc600078e00ff */
[----:B------:R-:W-:Y:S01]  /*42740*/  SEL R13, RZ, 0x1, P0 ;  /* 0x00000001ff0d7807 */ /* 0x000fe20000000000 */
[----:B------:R-:W-:Y:S02]  /*42750*/  IMAD.MOV.U32 R14, RZ, RZ, R51 ;  /* 0x000000ffff0e7224 */ /* 0x000fe400078e0033 */
[----:B------:R-:W-:Y:S02]  /*42760*/  IMAD.MOV.U32 R98, RZ, RZ, R49 ;  /* 0x000000ffff627224 */ /* 0x000fe400078e0031 */
[----:B------:R-:W-:-:S04]  /*42770*/  IMAD.WIDE.U32.X R14, R149, R115, R14, P2 ;  /* 0x00000073950e7225 */ /* 0x000fc800010e040e */
[----:B------:R-:W-:-:S04]  /*42780*/  IMAD.WIDE.U32 R48, R116, R147, RZ ;  /* 0x0000009374307225 */ /* 0x000fc800078e00ff */
[----:B------:R-:W-:-:S04]  /*42790*/  IMAD.WIDE.U32 R52, P2, R147, R115, R52 ;  /* 0x0000007393347225 */ /* 0x000fc80007840034 */
[----:B------:R-:W-:-:S04]  /*427a0*/  IMAD.WIDE.U32 R46, P0, R132, R116, R46 ;  /* 0x00000074842e7225 */ /* 0x000fc8000780002e */
[----:B------:R-:W-:-:S04]  /*427b0*/  IMAD.WIDE.U32 R102, R149, R116, RZ ;  /* 0x0000007495667225 */ /* 0x000fc800078e00ff */
[----:B------:R-:W-:Y:S01]  /*427c0*/  IMAD.X R71, RZ, RZ, RZ, P2 ;  /* 0x000000ffff477224 */ /* 0x000fe200010e06ff */
[----:B------:R-:W-:Y:S01]  /*427d0*/  IADD3 RZ, P2, PT, R49, R46, RZ ;  /* 0x0000002e31ff7210 */ /* 0x000fe20007f5e0ff */
[----:B------:R-:W-:-:S04]  /*427e0*/  IMAD.WIDE.U32 R100, R141, R128, RZ ;  /* 0x000000808d647225 */ /* 0x000fc800078e00ff */
[----:B------:R-:W-:-:S04]  /*427f0*/  IMAD.WIDE.U32.X R98, R149, R115, R98, P5 ;  /* 0x0000007395627225 */ /* 0x000fc800028e0462 */
[----:B------:R-:W-:-:S04]  /*42800*/  IMAD.WIDE.U32 R48, R147, R128, RZ ;  /* 0x0000008093307225 */ /* 0x000fc800078e00ff */
[----:B------:R-:W-:-:S04]  /*42810*/  IMAD.WIDE.U32 R102, P5, R116, R149, R102 ;  /* 0x0000009574667225 */ /* 0x000fc800078a0066 */
[----:B------:R-:W-:Y:S01]  /*42820*/  IMAD.X R73, RZ, RZ, RZ, P6 ;  /* 0x000000ffff497224 */ /* 0x000fe200030e06ff */
[----:B------:R-:W-:Y:S01]  /*42830*/  IADD3 R130, P6, PT, R49, R52, RZ ;  /* 0x0000003431827210 */ /* 0x000fe20007fde0ff */
[----:B------:R-:W-:Y:S02]  /*42840*/  IMAD.X R97, RZ, RZ, RZ, P5 ;  /* 0x000000ffff617224 */ /* 0x000fe400028e06ff */
[----:B------:R-:W-:Y:S02]  /*42850*/  IMAD.MOV.U32 R70, RZ, RZ, R53 ;  /* 0x000000ffff467224 */ /* 0x000fe400078e0035 */
[----:B------:R-:W-:-:S04]  /*42860*/  IMAD.WIDE.U32 R100, P5, R139, R115, R100 ;  /* 0x000000738b647225 */ /* 0x000fc800078a0064 */
[----:B------:R-:W-:-:S04]  /*42870*/  IMAD.WIDE.U32 R52, R139, R128, RZ ;  /* 0x000000808b347225 */ /* 0x000fc800078e00ff */
[----:B------:R-:W-:Y:S02]  /*42880*/  IMAD.MOV.U32 R72, RZ, RZ, R109 ;  /* 0x000000ffff487224 */ /* 0x000fe400078e006d */
[----:B------:R-:W-:Y:S02]  /*42890*/  IMAD.X R75, RZ, RZ, RZ, P3 ;  /* 0x000000ffff4b7224 */ /* 0x000fe400018e06ff */
[----:B------:R-:W-:Y:S02]  /*428a0*/  IMAD.MOV.U32 R74, RZ, RZ, R105 ;  /* 0x000000ffff4a7224 */ /* 0x000fe400078e0069 */
[----:B------:R-:W-:-:S04]  /*428b0*/  IMAD.WIDE.U32 R50, R116, R116, RZ ;  /* 0x0000007474327225 */ /* 0x000fc800078e00ff */
[----:B------:R-:W-:Y:S01]  /*428c0*/  IMAD.X R77, RZ, RZ, RZ, P5 ;  /* 0x000000ffff4d7224 */ /* 0x000fe200028e06ff */
[----:B------:R-:W-:Y:S01]  /*428d0*/  IADD3 R49, P5, PT, R53, R100, RZ ;  /* 0x0000006435317210 */ /* 0x000fe20007fbe0ff */
[----:B------:R-:W-:Y:S01]  /*428e0*/  IMAD.WIDE.U32.X R70, R132, R115, R70, P6 ;  /* 0x0000007384467225 */ /* 0x000fe200030e0446 */
[----:B------:R-:W-:-:S03]  /*428f0*/  IADD3 R138, P3, PT, R51, R102, RZ ;  /* 0x00000066338a7210 */ /* 0x000fc60007f7e0ff */
[----:B------:R-:W-:Y:S01]  /*42900*/  IMAD.WIDE.U32.X R72, R132, R115, R72, P1 ;  /* 0x0000007384487225 */ /* 0x000fe200008e0448 */
[----:B------:R-:W-:-:S03]  /*42910*/  IADD3 R13, P1, P6, R48, R98, R13 ;  /* 0x00000062300d7210 */ /* 0x000fc60007e3e00d */
[----:B------:R-:W-:Y:S01]  /*42920*/  IMAD.MOV.U32 R76, RZ, RZ, R101 ;  /* 0x000000ffff4c7224 */ /* 0x000fe200078e0065 */
[----:B------:R-:W-:Y:S01]  /*42930*/  IADD3.X R51, PT, PT, R130, R99, RZ, P1, P6 ;  /* 0x0000006382337210 */ /* 0x000fe20000fec4ff */
[----:B------:R-:W-:Y:S01]  /*42940*/  IMAD.WIDE.U32.X R74, R141, R115, R74, P4 ;  /* 0x000000738d4a7225 */ /* 0x000fe200020e044a */
[----:B------:R-:W-:-:S03]  /*42950*/  IADD3 R46, P4, PT, R117, R94, RZ ;  /* 0x0000005e752e7210 */ /* 0x000fc60007f9e0ff */
[----:B------:R-:W-:-:S04]  /*42960*/  IMAD.WIDE.U32 R94, R149, R139, RZ ;  /* 0x0000008b955e7225 */ /* 0x000fc800078e00ff */
[----:B------:R-:W-:-:S04]  /*42970*/  IMAD.WIDE.U32.X R76, R141, R115, R76, P5 ;  /* 0x000000738d4c7225 */ /* 0x000fc800028e044c */
[----:B------:R-:W-:-:S04]  /*42980*/  IMAD.WIDE.U32 R114, R132, R116, RZ ;  /* 0x0000007484727225 */ /* 0x000fc800078e00ff */
[----:B------:R-:W-:-:S04]  /*42990*/  IMAD.WIDE.U32 R98, R132, R139, RZ ;  /* 0x0000008b84627225 */ /* 0x000fc800078e00ff */
[----:B------:R-:W-:Y:S02]  /*429a0*/  IMAD.MOV.U32 R96, RZ, RZ, R103 ;  /* 0x000000ffff607224 */ /* 0x000fe400078e0067 */
[----:B------:R-:W-:-:S04]  /*429b0*/  IMAD.WIDE.U32 R100, R116, R139, RZ ;  /* 0x0000008b74647225 */ /* 0x000fc800078e00ff */
[----:B------:R-:W-:-:S04]  /*429c0*/  IMAD.WIDE.U32 R94, P1, R141, R116, R94 ;  /* 0x000000748d5e7225 */ /* 0x000fc8000782005e */
[----:B------:R-:W-:Y:S01]  /*429d0*/  IMAD.WIDE.U32.X R96, R149, R149, R96, P3 ;  /* 0x0000009595607225 */ /* 0x000fe200018e0460 */
[----:B------:R-:W-:-:S03]  /*429e0*/  IADD3 RZ, P5, PT, R101, R94, RZ ;  /* 0x0000005e65ff7210 */ /* 0x000fc60007fbe0ff */
[----:B------:R-:W-:-:S04]  /*429f0*/  IMAD.WIDE.U32 R104, R147, R139, RZ ;  /* 0x0000008b93687225 */ /* 0x000fc800078e00ff */
[----:B------:R-:W-:-:S04]  /*42a00*/  IMAD.WIDE.U32 R108, R141, R116, RZ ;  /* 0x000000748d6c7225 */ /* 0x000fc800078e00ff */
[----:B------:R-:W-:-:S04]  /*42a10*/  IMAD.WIDE.U32 R114, P6, R147, R149, R114 ;  /* 0x0000009593727225 */ /* 0x000fc800078c0072 */
[----:B------:R-:W-:-:S04]  /*42a20*/  IMAD.WIDE.U32 R98, P3, R141, R147, R98 ;  /* 0x000000938d627225 */ /* 0x000fc80007860062 */
[----:B------:R-:W-:-:S04]  /*42a30*/  IMAD.WIDE.U32 R100, R147, R116, RZ ;  /* 0x0000007493647225 */ /* 0x000fc800078e00ff */
[----:B------:R-:W-:Y:S01]  /*42a40*/  IMAD.X R53, R118, 0x1, R119, P4 ;  /* 0x0000000176357824 */ /* 0x000fe200020e0677 */
[----:B------:R-:W-:Y:S01]  /*42a50*/  IADD3 RZ, P4, PT, R105, R98, RZ ;  /* 0x0000006269ff7210 */ /* 0x000fe20007f9e0ff */
[----:B------:R-:W-:Y:S02]  /*42a60*/  IMAD.MOV.U32 R102, RZ, RZ, R115 ;  /* 0x000000ffff667224 */ /* 0x000fe400078e0073 */
[----:B------:R-:W-:Y:S02]  /*42a70*/  IMAD.X R103, RZ, RZ, RZ, P6 ;  /* 0x000000ffff677224 */ /* 0x000fe400030e06ff */
[----:B------:R-:W-:Y:S01]  /*42a80*/  IMAD.X R115, RZ, RZ, RZ, P1 ;  /* 0x000000ffff737224 */ /* 0x000fe200008e06ff */
[----:B------:R-:W-:Y:S01]  /*42a90*/  ISETP.GE.U32.AND P1, PT, R46, R117, PT ;  /* 0x000000752e00720c */ /* 0x000fe20003f26070 */
[----:B------:R-:W-:-:S03]  /*42aa0*/  IMAD.WIDE.U32 R104, P6, R139, R149, R108 ;  /* 0x000000958b687225 */ /* 0x000fc600078c006c */
[----:B------:R-:W-:Y:S01]  /*42ab0*/  ISETP.GE.U32.AND.EX P1, PT, R53, R118, PT, P1 ;  /* 0x000000763500720c */ /* 0x000fe20003f26110 */
[----:B------:R-:W-:Y:S01]  /*42ac0*/  IMAD.X R109, RZ, RZ, RZ, P0 ;  /* 0x000000ffff6d7224 */ /* 0x000fe200000e06ff */
[----:B------:R-:W-:Y:S01]  /*42ad0*/  IADD3 R94, P0, PT, R101, R114, RZ ;  /* 0x00000072655e7210 */ /* 0x000fe20007f1e0ff */
[----:B------:R-:W-:-:S04]  /*42ae0*/  IMAD.WIDE.U32 R116, R139, R116, RZ ;  /* 0x000000748b747225 */ /* 0x000fc800078e00ff */
[----:B------:R-:W-:Y:S01]  /*42af0*/  IMAD.MOV.U32 R114, RZ, RZ, R95 ;  /* 0x000000ffff727224 */ /* 0x000fe200078e005f */
[----:B------:R-:W-:Y:S01]  /*42b00*/  SEL R95, RZ, 0x1, P1 ;  /* 0x00000001ff5f7807 */ /* 0x000fe20000800000 */
[----:B------:R-:W-:Y:S01]  /*42b10*/  IMAD.MOV.U32 R118, RZ, RZ, R105 ;  /* 0x000000ffff767224 */ /* 0x000fe200078e0069 */
[C---:B------:R-:W-:Y:S01]  /*42b20*/  ISETP.GE.U32.AND P1, PT, R13.reuse, R48, PT ;  /* 0x000000300d00720c */ /* 0x040fe20003f26070 */
[-C--:B------:R-:W-:Y:S01]  /*42b30*/  IMAD.WIDE.U32.X R102, R132, R149.reuse, R102, P0 ;  /* 0x0000009584667225 */ /* 0x080fe200000e0466 */
[----:B------:R-:W-:Y:S02]  /*42b40*/  IADD3 R105, P0, PT, R13, R50, RZ ;  /* 0x000000320d697210 */ /* 0x000fe40007f1e0ff */
[----:B------:R-:W-:Y:S01]  /*42b50*/  ISETP.GE.U32.AND.EX P1, PT, R51, R130, PT, P1 ;  /* 0x000000823300720c */ /* 0x000fe20003f26110 */
[----:B------:R-:W-:Y:S02]  /*42b60*/  IMAD.X R119, RZ, RZ, RZ, P6 ;  /* 0x000000ffff777224 */ /* 0x000fe400030e06ff */
[----:B------:R-:W-:Y:S01]  /*42b70*/  IMAD.MOV.U32 R108, RZ, RZ, R47 ;  /* 0x000000ffff6c7224 */ /* 0x000fe200078e002f */
[----:B------:R-:W-:Y:S01]  /*42b80*/  IADD3 R47, P6, PT, R117, R104, RZ ;  /* 0x00000068752f7210 */ /* 0x000fe20007fde0ff */
[----:B------:R-:W-:Y:S01]  /*42b90*/  IMAD.X R117, R138, 0x1, R51, P0 ;  /* 0x000000018a757824 */ /* 0x000fe200000e0633 */
[----:B------:R-:W-:Y:S01]  /*42ba0*/  SEL R13, RZ, 0x1, P1 ;  /* 0x00000001ff0d7807 */ /* 0x000fe20000800000 */
[----:B------:R-:W-:Y:S01]  /*42bb0*/  IMAD.WIDE.U32.X R108, R132, R149, R108, P2 ;  /* 0x00000095846c7225 */ /* 0x000fe200010e046c */
[----:B------:R-:W-:-:S03]  /*42bc0*/  ISETP.GE.U32.AND P2, PT, R105, R50, PT ;  /* 0x000000326900720c */ /* 0x000fc60003f46070 */
[----:B------:R-:W-:Y:S01]  /*42bd0*/  IMAD.WIDE.U32.X R114, R141, R149, R114, P5 ;  /* 0x000000958d727225 */ /* 0x000fe200028e0472 */
[----:B------:R-:W-:-:S03]  /*42be0*/  ISETP.GE.U32.AND.EX P2, PT, R117, R138, PT, P2 ;  /* 0x0000008a7500720c */ /* 0x000fc60003f46120 */
[----:B------:R-:W-:Y:S01]  /*42bf0*/  IMAD.WIDE.U32.X R118, R141, R149, R118, P6 ;  /* 0x000000958d767225 */ /* 0x000fe200030e0476 */
[----:B------:R-:W-:-:S03]  /*42c00*/  IADD3 R95, P5, P6, R105, R14, R95 ;  /* 0x0000000e695f7210 */ /* 0x000fc60007ebe05f */
[----:B------:R-:W-:Y:S01]  /*42c10*/  IMAD.WIDE.U32 R50, R132, R147, RZ ;  /* 0x0000009384327225 */ /* 0x000fe200078e00ff */
[----:B------:R-:W-:Y:S02]  /*42c20*/  IADD3.X R101, PT, PT, R117, R15, RZ, P5, P6 ;  /* 0x0000000f75657210 */ /* 0x000fe40002fec4ff */
[----:B------:R-:W-:Y:S01]  /*42c30*/  ISETP.GE.U32.AND P0, PT, R95, R105, PT ;  /* 0x000000695f00720c */ /* 0x000fe20003f06070 */
[----:B------:R-:W-:Y:S01]  /*42c40*/  IMAD.WIDE.U32 R14, R141, R147, RZ ;  /* 0x000000938d0e7225 */ /* 0x000fe200078e00ff */
[----:B------:R-:W-:Y:S02]  /*42c50*/  IADD3 R95, P5, PT, R95, R48, RZ ;  /* 0x000000305f5f7210 */ /* 0x000fe40007fbe0ff */
[----:B------:R-:W-:Y:S01]  /*42c60*/  ISETP.GE.U32.AND.EX P0, PT, R101, R117, PT, P0 ;  /* 0x000000756500720c */ /* 0x000fe20003f06100 */
[----:B------:R-:W-:Y:S01]  /*42c70*/  IMAD.WIDE.U32 R50, P6, R147, R132, R50 ;  /* 0x0000008493327225 */ /* 0x000fe200078c0032 */
[----:B------:R-:W-:-:S03]  /*42c80*/  ISETP.GE.U32.AND P1, PT, R95, R48, PT ;  /* 0x000000305f00720c */ /* 0x000fc60003f26070 */
[----:B------:R-:W-:-:S04]  /*42c90*/  IMAD.WIDE.U32 R148, R147, R147, RZ ;  /* 0x0000009393947225 */ /* 0x000fc800078e00ff */
[----:B------:R-:W-:Y:S01]  /*42ca0*/  IMAD.X R151, RZ, RZ, RZ, P3 ;  /* 0x000000ffff977224 */ /* 0x000fe200018e06ff */
[----:B------:R-:W-:Y:S01]  /*42cb0*/  IADD3 R48, P3, PT, R149, R50, RZ ;  /* 0x0000003295307210 */ /* 0x000fe20007f7e0ff */
[----:B------:R-:W-:Y:S02]  /*42cc0*/  IMAD.X R105, RZ, RZ, RZ, P6 ;  /* 0x000000ffff697224 */ /* 0x000fe400030e06ff */
[----:B------:R-:W-:-:S04]  /*42cd0*/  IMAD.WIDE.U32 R14, P6, R139, R132, R14 ;  /* 0x000000848b0e7225 */ /* 0x000fc800078c000e */
[----:B------:R-:W-:Y:S02]  /*42ce0*/  IMAD.MOV.U32 R104, RZ, RZ, R51 ;  /* 0x000000ffff687224 */ /* 0x000fe400078e0033 */
[----:B------:R-:W-:Y:S02]  /*42cf0*/  IMAD.MOV.U32 R150, RZ, RZ, R99 ;  /* 0x000000ffff967224 */ /* 0x000fe400078e0063 */
[----:B------:R-:W-:Y:S02]  /*42d00*/  IMAD.MOV.U32 R50, RZ, RZ, R15 ;  /* 0x000000ffff327224 */ /* 0x000fe400078e000f */
[----:B------:R-:W-:-:S04]  /*42d10*/  IMAD.WIDE.U32.X R104, R132, R132, R104, P3 ;  /* 0x0000008484687225 */ /* 0x000fc800018e0468 */
[----:B------:R-:W-:Y:S01]  /*42d20*/  IMAD.WIDE.U32.X R150, R141, R132, R150, P4 ;  /* 0x000000848d967225 */ /* 0x000fe200020e0496 */
[----:B------:R-:W-:Y:S02]  /*42d30*/  IADD3 R15, P3, P4, R52, R72, R13 ;  /* 0x00000048340f7210 */ /* 0x000fe40007c7e00d */
[----:B------:R-:W-:Y:S01]  /*42d40*/  SEL R72, RZ, 0x1, P2 ;  /* 0x00000001ff487807 */ /* 0x000fe20001000000 */
[----:B------:R-:W-:Y:S01]  /*42d50*/  IMAD.X R101, R101, 0x1, R130, P5 ;  /* 0x0000000165657824 */ /* 0x000fe200028e0682 */
[----:B------:R-:W-:Y:S01]  /*42d60*/  SEL R13, RZ, 0x1, P0 ;  /* 0x00000001ff0d7807 */ /* 0x000fe20000000000 */
[----:B------:R-:W-:Y:S01]  /*42d70*/  IMAD.WIDE.U32 R152, R139, R147, RZ ;  /* 0x000000938b987225 */ /* 0x000fe200078e00ff */
[----:B------:R-:W-:Y:S02]  /*42d80*/  IADD3.X R73, PT, PT, R49, R73, RZ, P3, P4 ;  /* 0x0000004931497210 */ /* 0x000fe40001fe84ff */
[----:B------:R-:W-:Y:S01]  /*42d90*/  IADD3 R72, P4, P5, R13, R96, R72 ;  /* 0x000000600d487210 */ /* 0x000fe20007d9e048 */
[----:B------:R-:W-:Y:S01]  /*42da0*/  IMAD.X R51, RZ, RZ, RZ, P6 ;  /* 0x000000ffff337224 */ /* 0x000fe200030e06ff */
[----:B------:R-:W-:-:S02]  /*42db0*/  IADD3 R13, P3, PT, R15, R100, RZ ;  /* 0x000000640f0d7210 */ /* 0x000fc40007f7e0ff */
[----:B------:R-:W-:Y:S02]  /*42dc0*/  ISETP.GE.U32.AND P2, PT, R15, R52, PT ;  /* 0x000000340f00720c */ /* 0x000fe40003f46070 */
[----:B------:R-:W-:Y:S01]  /*42dd0*/  IADD3.X R97, PT, PT, RZ, R97, RZ, P4, P5 ;  /* 0x00000061ff617210 */ /* 0x000fe200027ea4ff */
[----:B------:R-:W-:Y:S01]  /*42de0*/  IMAD.X R96, R94, 0x1, R73, P3 ;  /* 0x000000015e607824 */ /* 0x000fe200018e0649 */
[----:B------:R-:W-:Y:S02]  /*42df0*/  IADD3 R15, P4, PT, R13, R72, RZ ;  /* 0x000000480d0f7210 */ /* 0x000fe40007f9e0ff */
[----:B------:R-:W-:Y:S02]  /*42e00*/  ISETP.GE.U32.AND.EX P2, PT, R73, R49, PT, P2 ;  /* 0x000000314900720c */ /* 0x000fe40003f46120 */
[----:B------:R-:W-:Y:S01]  /*42e10*/  ISETP.GE.U32.AND.EX P0, PT, R101, R130, PT, P1 ;  /* 0x000000826500720c */ /* 0x000fe20003f06110 */
[----:B------:R-:W-:Y:S01]  /*42e20*/  IMAD.X R97, R96, 0x1, R97, P4 ;  /* 0x0000000160617824 */ /* 0x000fe200020e0661 */
[----:B------:R-:W-:-:S02]  /*42e30*/  ISETP.GE.U32.AND P1, PT, R15, R13, PT ;  /* 0x0000000d0f00720c */ /* 0x000fc40003f26070 */
[----:B------:R-:W-:Y:S02]  /*42e40*/  SEL R73, RZ, 0x1, P2 ;  /* 0x00000001ff497807 */ /* 0x000fe40001000000 */
[-C--:B------:R-:W-:Y:S02]  /*42e50*/  IADD3 R15, P4, PT, R15, R100.reuse, RZ ;  /* 0x000000640f0f7210 */ /* 0x080fe40007f9e0ff */
[----:B------:R-:W-:Y:S02]  /*42e60*/  ISETP.GE.U32.AND P3, PT, R13, R100, PT ;  /* 0x000000640d00720c */ /* 0x000fe40003f66070 */
[----:B------:R-:W-:Y:S02]  /*42e70*/  IADD3 R14, P6, PT, R153, R14, RZ ;  /* 0x0000000e990e7210 */ /* 0x000fe40007fde0ff */
[----:B------:R-:W-:Y:S02]  /*42e80*/  SEL R13, RZ, 0x1, P0 ;  /* 0x00000001ff0d7807 */ /* 0x000fe40000000000 */
[----:B------:R-:W-:Y:S01]  /*42e90*/  IADD3 R72, P5, P2, R116, R74, R73 ;  /* 0x0000004a74487210 */ /* 0x000fe20007abe049 */
[----:B------:R-:W-:Y:S01]  /*42ea0*/  IMAD.X R73, R97, 0x1, R94, P4 ;  /* 0x0000000161497824 */ /* 0x000fe200020e065e */
[----:B------:R-:W-:Y:S01]  /*42eb0*/  ISETP.GE.U32.AND.EX P0, PT, R96, R94, PT, P3 ;  /* 0x0000005e6000720c */ /* 0x000fe20003f06130 */
[----:B------:R-:W-:Y:S01]  /*42ec0*/  IMAD.WIDE.U32.X R50, R141, R132, R50, P6 ;  /* 0x000000848d327225 */ /* 0x000fe200030e0432 */
[----:B------:R-:W-:-:S02]  /*42ed0*/  IADD3 R13, P3, P4, R15, R70, R13 ;  /* 0x000000460f0d7210 */ /* 0x000fc40007c7e00d */
[----:B------:R-:W-:Y:S02]  /*42ee0*/  ISETP.GE.U32.AND.EX P6, PT, R97, R96, PT, P1 ;  /* 0x000000606100720c */ /* 0x000fe40003fc6110 */
[----:B------:R-:W-:Y:S02]  /*42ef0*/  IADD3.X R70, PT, PT, R73, R71, RZ, P3, P4 ;  /* 0x0000004749467210 */ /* 0x000fe40001fe84ff */
[----:B------:R-:W-:Y:S02]  /*42f00*/  ISETP.GE.U32.AND P1, PT, R15, R100, PT ;  /* 0x000000640f00720c */ /* 0x000fe40003f26070 */
[----:B------:R-:W-:Y:S02]  /*42f10*/  ISETP.GE.U32.AND P4, PT, R13, R15, PT ;  /* 0x0000000f0d00720c */ /* 0x000fe40003f86070 */
[----:B------:R-:W-:Y:S02]  /*42f20*/  SEL R71, RZ, 0x1, P0 ;  /* 0x00000001ff477807 */ /* 0x000fe40000000000 */
[----:B------:R-:W-:-:S02]  /*42f30*/  SEL R15, RZ, 0x1, P6 ;  /* 0x00000001ff0f7807 */ /* 0x000fc40003000000 */
[----:B------:R-:W-:Y:S02]  /*42f40*/  IADD3.X R74, PT, PT, R47, R75, RZ, P5, P2 ;  /* 0x0000004b2f4a7210 */ /* 0x000fe40002fe44ff */
[----:B------:R-:W-:Y:S02]  /*42f50*/  ISETP.GE.U32.AND.EX P1, PT, R73, R94, PT, P1 ;  /* 0x0000005e4900720c */ /* 0x000fe40003f26110 */
[----:B------:R-:W-:Y:S02]  /*42f60*/  ISETP.GE.U32.AND.EX P0, PT, R70, R73, PT, P4 ;  /* 0x000000494600720c */ /* 0x000fe40003f06140 */
[----:B------:R-:W-:Y:S02]  /*42f70*/  IADD3 R73, P4, P5, R15, R108, R71 ;  /* 0x0000006c0f497210 */ /* 0x000fe40007d9e047 */
[----:B------:R-:W-:Y:S02]  /*42f80*/  IADD3 R13, P3, PT, R13, R52, RZ ;  /* 0x000000340d0d7210 */ /* 0x000fe40007f7e0ff */
[----:B------:R-:W-:-:S02]  /*42f90*/  SEL R15, RZ, 0x1, P1 ;  /* 0x00000001ff0f7807 */ /* 0x000fc40000800000 */
[----:B------:R-:W-:Y:S02]  /*42fa0*/  SEL R71, RZ, 0x1, P0 ;  /* 0x00000001ff477807 */ /* 0x000fe40000000000 */
[----:B------:R-:W-:Y:S02]  /*42fb0*/  IADD3 R73, P1, PT, R72, R73, RZ ;  /* 0x0000004948497210 */ /* 0x000fe40007f3e0ff */
[----:B------:R-:W-:Y:S02]  /*42fc0*/  IADD3.X R109, PT, PT, RZ, R109, RZ, P4, P5 ;  /* 0x0000006dff6d7210 */ /* 0x000fe400027ea4ff */
[----:B------:R-:W-:Y:S01]  /*42fd0*/  ISETP.GE.U32.AND P2, PT, R13, R52, PT ;  /* 0x000000340d00720c */ /* 0x000fe20003f46070 */
[----:B------:R-:W-:Y:S01]  /*42fe0*/  IMAD.X R52, R70, 0x1, R49, P3 ;  /* 0x0000000146347824 */ /* 0x000fe200018e0631 */
[----:B------:R-:W-:Y:S01]  /*42ff0*/  IADD3 R71, P0, P6, R71, R102, R15 ;  /* 0x0000006647477210 */ /* 0x000fe20007e1e00f */
[----:B------:R-:W-:Y:S01]  /*43000*/  IMAD.X R15, R74, 0x1, R109, P1 ;  /* 0x000000014a0f7824 */ /* 0x000fe200008e066d */
[----:B------:R-:W-:-:S02]  /*43010*/  IADD3 R70, P5, PT, R73, R148, RZ ;  /* 0x0000009449467210 */ /* 0x000fc40007fbe0ff */
[----:B------:R-:W-:Y:S02]  /*43020*/  ISETP.GE.U32.AND P4, PT, R73, R72, PT ;  /* 0x000000484900720c */ /* 0x000fe40003f86070 */
[----:B------:R-:W-:Y:S01]  /*43030*/  ISETP.GE.U32.AND.EX P2, PT, R52, R49, PT, P2 ;  /* 0x000000313400720c */ /* 0x000fe20003f46120 */
[----:B------:R-:W-:Y:S01]  /*43040*/  IMAD.X R73, R48, 0x1, R15, P5 ;  /* 0x0000000130497824 */ /* 0x000fe200028e060f */
[----:B------:R-:W-:Y:S02]  /*43050*/  IADD3.X R102, PT, PT, RZ, R103, RZ, P0, P6 ;  /* 0x00000067ff667210 */ /* 0x000fe400007ec4ff */
[----:B------:R-:W-:Y:S02]  /*43060*/  IADD3 R71, P0, PT, R70, R71, RZ ;  /* 0x0000004746477210 */ /* 0x000fe40007f1e0ff */
[----:B------:R-:W-:Y:S02]  /*43070*/  ISETP.GE.U32.AND.EX P4, PT, R15, R74, PT, P4 ;  /* 0x0000004a0f00720c */ /* 0x000fe40003f86140 */
[----:B------:R-:W-:-:S02]  /*43080*/  ISETP.GE.U32.AND P3, PT, R72, R116, PT ;  /* 0x000000744800720c */ /* 0x000fc40003f66070 */
[----:B------:R-:W-:Y:S02]  /*43090*/  SEL R15, RZ, 0x1, P2 ;  /* 0x00000001ff0f7807 */ /* 0x000fe40001000000 */
[----:B------:R-:W-:Y:S02]  /*430a0*/  ISETP.GE.U32.AND P1, PT, R70, R148, PT ;  /* 0x000000944600720c */ /* 0x000fe40003f26070 */
[C---:B------:R-:W-:Y:S02]  /*430b0*/  IADD3 R49, P5, PT, R71.reuse, R116, RZ ;  /* 0x0000007447317210 */ /* 0x040fe40007fbe0ff */
[----:B------:R-:W-:Y:S01]  /*430c0*/  ISETP.GE.U32.AND P2, PT, R71, R70, PT ;  /* 0x000000464700720c */ /* 0x000fe20003f46070 */
[C---:B------:R-:W-:Y:S01]  /*430d0*/  IMAD.X R70, R73.reuse, 0x1, R102, P0 ;  /* 0x0000000149467824 */ /* 0x040fe200000e0666 */
[----:B------:R-:W-:Y:S02]  /*430e0*/  ISETP.GE.U32.AND.EX P3, PT, R74, R47, PT, P3 ;  /* 0x0000002f4a00720c */ /* 0x000fe40003f66130 */
[----:B------:R-:W-:Y:S01]  /*430f0*/  ISETP.GE.U32.AND.EX P1, PT, R73, R48, PT, P1 ;  /* 0x000000304900720c */ /* 0x000fe20003f26110 */
[----:B------:R-:W-:Y:S01]  /*43100*/  IMAD.X R48, R70, 0x1, R47, P5 ;  /* 0x0000000146307824 */ /* 0x000fe200028e062f */
[----:B------:R-:W-:-:S02]  /*43110*/  ISETP.GE.U32.AND P0, PT, R49, R116, PT ;  /* 0x000000743100720c */ /* 0x000fc40003f06070 */
[----:B------:R-:W-:Y:S02]  /*43120*/  SEL R72, RZ, 0x1, P3 ;  /* 0x00000001ff487807 */ /* 0x000fe40001800000 */
[----:B------:R-:W-:Y:S02]  /*43130*/  SEL R71, RZ, 0x1, P4 ;  /* 0x00000001ff477807 */ /* 0x000fe40002000000 */
[----:B------:R-:W-:Y:S02]  /*43140*/  ISETP.GE.U32.AND.EX P2, PT, R70, R73, PT, P2 ;  /* 0x000000494600720c */ /* 0x000fe40003f46120 */
[----:B------:R-:W-:Y:S02]  /*43150*/  ISETP.GE.U32.AND.EX P0, PT, R48, R47, PT, P0 ;  /* 0x0000002f3000720c */ /* 0x000fe40003f06100 */
[----:B------:R-:W-:Y:S02]  /*43160*/  IADD3 R73, P5, P6, R71, R114, R72 ;  /* 0x0000007247497210 */ /* 0x000fe40007ebe048 */
[----:B------:R-:W-:-:S02]  /*43170*/  SEL R47, RZ, 0x1, P2 ;  /* 0x00000001ff2f7807 */ /* 0x000fc40001000000 */
[----:B------:R-:W-:Y:S02]  /*43180*/  ISETP.GE.U32.AND P2, PT, R126, R40, PT ;  /* 0x000000287e00720c */ /* 0x000fe40003f46070 */
[----:B------:R-:W-:Y:S02]  /*43190*/  IADD3 R15, P3, P4, R49, R76, R15 ;  /* 0x0000004c310f7210 */ /* 0x000fe40007c7e00f */
[----:B------:R-:W-:Y:S02]  /*431a0*/  SEL R70, RZ, 0x1, P1 ;  /* 0x00000001ff467807 */ /* 0x000fe40000800000 */
[----:B------:R-:W-:Y:S02]  /*431b0*/  IADD3.X R115, PT, PT, RZ, R115, RZ, P5, P6 ;  /* 0x00000073ff737210 */ /* 0x000fe40002fec4ff */
[----:B------:R-:W-:Y:S02]  /*431c0*/  ISETP.GE.U32.AND.EX P6, PT, R32, R41, PT, P2 ;  /* 0x000000292000720c */ /* 0x000fe40003fc6120 */
[----:B------:R-:W-:-:S02]  /*431d0*/  IADD3.X R77, PT, PT, R48, R77, RZ, P3, P4 ;  /* 0x0000004d304d7210 */ /* 0x000fc40001fe84ff */
[----:B------:R-:W-:Y:S02]  /*431e0*/  ISETP.GE.U32.AND P1, PT, R15, R49, PT ;  /* 0x000000310f00720c */ /* 0x000fe40003f26070 */
[----:B------:R-:W-:Y:S02]  /*431f0*/  IADD3 R49, P4, P5, R47, R104, R70 ;  /* 0x000000682f317210 */ /* 0x000fe40007d9e046 */
[----:B------:R-:W-:Y:S02]  /*43200*/  ISETP.EQ.U32.AND P3, PT, R133, R42, PT ;  /* 0x0000002a8500720c */ /* 0x000fe40003f62070 */
[----:B------:R-:W-:Y:S02]  /*43210*/  IADD3.X R71, PT, PT, RZ, R105, RZ, P4, P5 ;  /* 0x00000069ff477210 */ /* 0x000fe400027ea4ff */
[----:B------:R-:W-:Y:S02]  /*43220*/  ISETP.GE.U32.AND.EX P2, PT, R77, R48, PT, P1 ;  /* 0x000000304d00720c */ /* 0x000fe40003f46110 */
[----:B------:R-:W-:-:S02]  /*43230*/  ISETP.EQ.AND.EX P5, PT, R34, R43, !P6, P3 ;  /* 0x0000002b2200720c */ /* 0x000fc400077a2330 */
[----:B------:R-:W-:Y:S02]  /*43240*/  IADD3 R70, P3, PT, R73, R152, RZ ;  /* 0x0000009849467210 */ /* 0x000fe40007f7e0ff */
[----:B------:R-:W-:Y:S02]  /*43250*/  ISETP.LT.U32.AND P4, PT, R133, R42, PT ;  /* 0x0000002a8500720c */ /* 0x000fe40003f81070 */
[----:B------:R-:W-:Y:S01]  /*43260*/  SEL R47, RZ, 0x1, P2 ;  /* 0x00000001ff2f7807 */ /* 0x000fe20001000000 */
[----:B------:R-:W-:Y:S01]  /*43270*/  IMAD.X R72, R14, 0x1, R115, P3 ;  /* 0x000000010e487824 */ /* 0x000fe200018e0673 */
[----:B------:R-:W-:Y:S02]  /*43280*/  @P6 LOP3.LUT R10, R10, 0x2, RZ, 0xfc, !PT ;  /* 0x000000020a0a6812 */ /* 0x000fe400078efcff */
[----:B------:R-:W-:Y:S02]  /*43290*/  IADD3 R49, P2, PT, R70, R49, RZ ;  /* 0x0000003146317210 */ /* 0x000fe40007f5e0ff */
[----:B------:R-:W-:-:S02]  /*432a0*/  SEL R48, RZ, 0x1, P0 ;  /* 0x00000001ff307807 */ /* 0x000fc40000000000 */
[----:B------:R-:W-:Y:S01]  /*432b0*/  ISETP.EQ.U32.AND P1, PT, R131, R18, PT ;  /* 0x000000128300720c */ /* 0x000fe20003f22070 */
[----:B------:R-:W-:Y:S01]  /*432c0*/  IMAD.X R71, R72, 0x1, R71, P2 ;  /* 0x0000000148477824 */ /* 0x000fe200010e0647 */
[----:B------:R-:W-:Y:S02]  /*432d0*/  ISETP.LT.U32.OR.EX P6, PT, R34, R43, P5, P4 ;  /* 0x0000002b2200720c */ /* 0x000fe40002fc1540 */
[----:B------:R-:W-:Y:S02]  /*432e0*/  IADD3 R48, P3, P4, R47, R118, R48 ;  /* 0x000000762f307210 */ /* 0x000fe40007c7e030 */
[----:B------:R-:W-:Y:S02]  /*432f0*/  ISETP.LT.U32.AND P0, PT, R131, R18, PT ;  /* 0x000000128300720c */ /* 0x000fe40003f01070 */
[----:B------:R-:W-:Y:S02]  /*43300*/  ISETP.EQ.AND.EX P1, PT, R124, R19, P6, P1 ;  /* 0x000000137c00720c */ /* 0x000fe40003722310 */
[----:B------:R-:W-:-:S02]  /*43310*/  IADD3 R47, P2, PT, R49, R152, RZ ;  /* 0x00000098312f7210 */ /* 0x000fc40007f5e0ff */
[----:B------:R-:W-:Y:S02]  /*43320*/  ISETP.LT.U32.OR.EX P5, PT, R124, R19, P1, P0 ;  /* 0x000000137c00720c */ /* 0x000fe40000fa1500 */
[----:B------:R-:W-:Y:S02]  /*43330*/  IADD3.X R119, PT, PT, RZ, R119, RZ, P3, P4 ;  /* 0x00000077ff777210 */ /* 0x000fe40001fe84ff */
[----:B------:R-:W-:Y:S01]  /*43340*/  IADD3 R97, P0, PT, R47, R48, RZ ;  /* 0x000000302f617210 */ /* 0x000fe20007f1e0ff */
[----:B------:R-:W-:Y:S01]  /*43350*/  IMAD.X R48, R71, 0x1, R14, P2 ;  /* 0x0000000147307824 */ /* 0x000fe200010e060e */
[----:B------:R-:W-:Y:S02]  /*43360*/  ISETP.GE.U32.AND P3, PT, R47, R152, PT ;  /* 0x000000982f00720c */ /* 0x000fe40003f66070 */
[----:B------:R-:W-:Y:S02]  /*43370*/  ISETP.GE.U32.AND P1, PT, R129, R16, PT ;  /* 0x000000108100720c */ /* 0x000fe40003f26070 */
[----:B------:R-:W-:Y:S01]  /*43380*/  ISETP.GE.U32.AND P2, PT, R97, R47, PT ;  /* 0x0000002f6100720c */ /* 0x000fe20003f46070 */
[C---:B------:R-:W-:Y:S01]  /*43390*/  IMAD.X R47, R48.reuse, 0x1, R119, P0 ;  /* 0x00000001302f7824 */ /* 0x040fe200000e0677 */
[----:B------:R-:W-:-:S02]  /*433a0*/  ISETP.GE.U32.AND.EX P3, PT, R48, R14, PT, P3 ;  /* 0x0000000e3000720c */ /* 0x000fc40003f66130 */
[----:B------:R-:W-:Y:S02]  /*433b0*/  ISETP.GE.U32.AND.EX P1, PT, R36, R17, PT, P1 ;  /* 0x000000112400720c */ /* 0x000fe40003f26110 */
[----:B------:R-:W-:Y:S02]  /*433c0*/  ISETP.GE.U32.AND P0, PT, R70, R152, PT ;  /* 0x000000984600720c */ /* 0x000fe40003f06070 */
[----:B------:R-:W-:Y:S02]  /*433d0*/  ISETP.GE.U32.AND.EX P2, PT, R47, R48, PT, P2 ;  /* 0x000000302f00720c */ /* 0x000fe40003f46120 */
[----:B------:R-:W-:Y:S02]  /*433e0*/  SEL R48, RZ, 0x1, P3 ;  /* 0x00000001ff307807 */ /* 0x000fe40001800000 */
[----:B------:R-:W-:Y:S02]  /*433f0*/  ISETP.GE.U32.AND P3, PT, R49, R70, PT ;  /* 0x000000463100720c */ /* 0x000fe40003f66070 */
[----:B------:R-:W-:-:S02]  /*43400*/  ISETP.GE.U32.AND.EX P0, PT, R72, R14, PT, P0 ;  /* 0x0000000e4800720c */ /* 0x000fc40003f06100 */
[----:B------:R-:W-:Y:S02]  /*43410*/  SEL R99, RZ, 0x1, P2 ;  /* 0x00000001ff637807 */ /* 0x000fe40001000000 */
[----:B------:R-:W-:Y:S01]  /*43420*/  ISETP.GE.U32.AND.EX P2, PT, R71, R72, PT, P3 ;  /* 0x000000484700720c */ /* 0x000fe20003f46130 */
[----:B------:R-:W-:Y:S01]  /*43430*/  IMAD.WIDE.U32 R70, R77, 0x3d1, RZ ;  /* 0x000003d14d467825 */ /* 0x000fe200078e00ff */
[----:B------:R-:W-:Y:S02]  /*43440*/  SEL R14, RZ, 0x1, P0 ;  /* 0x00000001ff0e7807 */ /* 0x000fe40000000000 */
[----:B------:R-:W-:Y:S01]  /*43450*/  IADD3 R99, P0, P3, R99, R50, R48 ;  /* 0x0000003263637210 */ /* 0x000fe20007b1e030 */
[----:B------:R-:W-:Y:S01]  /*43460*/  IMAD.WIDE.U32 R48, R141, R139, RZ ;  /* 0x0000008b8d307225 */ /* 0x000fe200078e00ff */
[----:B------:R-:W-:Y:S02]  /*43470*/  SEL R73, RZ, 0x1, P2 ;  /* 0x00000001ff497807 */ /* 0x000fe40001000000 */
[----:B------:R-:W-:-:S02]  /*43480*/  @P1 ISETP.NE.U32.AND P2, PT, R129, R16, PT ;  /* 0x000000108100120c */ /* 0x000fc40003f45070 */
[----:B------:R-:W-:Y:S01]  /*43490*/  IADD3.X R103, PT, PT, RZ, R51, RZ, P0, P3 ;  /* 0x00000033ff677210 */ /* 0x000fe200007e64ff */
[C---:B------:R-:W-:Y:S01]  /*434a0*/  IMAD.WIDE.U32 R48, P3, R139.reuse, R141, R48 ;  /* 0x0000008d8b307225 */ /* 0x040fe20007860030 */
[----:B------:R-:W-:Y:S02]  /*434b0*/  PLOP3.LUT P0, PT, PT, PT, PT, 0x8, 0x80 ;  /* 0x000000000080781c */ /* 0x000fe40003f0e170 */
[----:B------:R-:W-:Y:S01]  /*434c0*/  @P1 ISETP.NE.OR.EX P0, PT, R36, R17, !P5, P2 ;  /* 0x000000112400120c */ /* 0x000fe20006f05720 */
[----:B------:R-:W-:Y:S01]  /*434d0*/  IMAD.WIDE.U32 R50, R139, R139, RZ ;  /* 0x0000008b8b327225 */ /* 0x000fe200078e00ff */
[----:B------:R-:W-:Y:S02]  /*434e0*/  IADD3 R73, P1, P2, R73, R150, R14 ;  /* 0x0000009649497210 */ /* 0x000fe40007a3e00e */
[----:B------:R-:W-:Y:S01]  /*434f0*/  LOP3.LUT R10, R10, 0xfffffffb, RZ, 0xc0, !PT ;  /* 0xfffffffb0a0a7812 */ /* 0x000fe200078ec0ff */
[----:B------:R-:W-:Y:S01]  /*43500*/  IMAD.X R75, RZ, RZ, RZ, P3 ;  /* 0x000000ffff4b7224 */ /* 0x000fe200018e06ff */
[----:B------:R-:W-:Y:S01]  /*43510*/  IADD3.X R72, PT, PT, RZ, R151, RZ, P1, P2 ;  /* 0x00000097ff487210 */ /* 0x000fe20000fe44ff */
[----:B------:R-:W-:Y:S01]  /*43520*/  IMAD.MOV.U32 R74, RZ, RZ, R49 ;  /* 0x000000ffff4a7224 */ /* 0x000fe200078e0031 */
[----:B------:R-:W-:Y:S01]  /*43530*/  IADD3 R51, P2, PT, R51, R48, RZ ;  /* 0x0000003033337210 */ /* 0x000fe20007f5e0ff */
[----:B------:R-:W-:Y:S01]  /*43540*/  IMAD.WIDE.U32 R48, P3, RZ, R15, R70 ;  /* 0x0000000fff307225 */ /* 0x000fe20007860046 */
[----:B------:R-:W-:-:S02]  /*43550*/  IADD3 R14, P1, PT, R73, R50, RZ ;  /* 0x00000032490e7210 */ /* 0x000fc40007f3e0ff */
[----:B------:R-:W-:Y:S01]  /*43560*/  @P6 LOP3.LUT R10, R10, 0x4, RZ, 0xfc, !PT ;  /* 0x000000040a0a6812 */ /* 0x000fe200078efcff */
[----:B------:R-:W-:Y:S01]  /*43570*/  IMAD.WIDE.U32.X R74, R141, R141, R74, P2 ;  /* 0x0000008d8d4a7225 */ /* 0x000fe200010e044a */
[----:B------:R-:W-:Y:S02]  /*43580*/  IADD3 R99, P2, PT, R14, R99, RZ ;  /* 0x000000630e637210 */ /* 0x000fe40007f5e0ff */
[----:B------:R-:W-:Y:S01]  /*43590*/  LOP3.LUT R10, R10, 0xfffffffe, RZ, 0xc0, !PT ;  /* 0xfffffffe0a0a7812 */ /* 0x000fe200078ec0ff */
[----:B------:R-:W-:Y:S01]  /*435a0*/  IMAD.X R72, R51, 0x1, R72, P1 ;  /* 0x0000000133487824 */ /* 0x000fe200008e0648 */
[----:B------:R-:W-:Y:S01]  /*435b0*/  ISETP.GE.U32.AND P1, PT, R14, R50, PT ;  /* 0x000000320e00720c */ /* 0x000fe20003f26070 */
[----:B------:R-:W-:Y:S01]  /*435c0*/  IMAD.WIDE.U32 R70, R15, 0x3d1, RZ ;  /* 0x000003d10f467825 */ /* 0x000fe200078e00ff */
[----:B------:R-:W-:Y:S02]  /*435d0*/  @P5 LOP3.LUT R10, R10, 0x1, RZ, 0xfc, !PT ;  /* 0x000000010a0a5812 */ /* 0x000fe400078efcff */
[C---:B------:R-:W-:Y:S01]  /*435e0*/  ISETP.GE.U32.AND.EX P1, PT, R72.reuse, R51, PT, P1 ;  /* 0x000000334800720c */ /* 0x040fe20003f26110 */
[----:B------:R-:W-:Y:S01]  /*435f0*/  IMAD.X R103, R72, 0x1, R103, P2 ;  /* 0x0000000148677824 */ /* 0x000fe200010e0667 */
[----:B------:R-:W-:Y:S01]  /*43600*/  ISETP.GE.U32.AND P2, PT, R99, R14, PT ;  /* 0x0000000e6300720c */ /* 0x000fe20003f46070 */
[----:B------:R-:W-:Y:S01]  /*43610*/  IMAD.X R73, RZ, RZ, RZ, P3 ;  /* 0x000000ffff497224 */ /* 0x000fe200018e06ff */
[----:B------:R-:W-:Y:S01]  /*43620*/  IADD3 RZ, P3, PT, R71, R48, RZ ;  /* 0x0000003047ff7210 */ /* 0x000fe20007f7e0ff */
[----:B------:R-:W-:Y:S01]  /*43630*/  IMAD.WIDE.U32 R70, R47, 0x3d1, RZ ;  /* 0x000003d12f467825 */ /* 0x000fe200078e00ff */
[----:B------:R-:W-:-:S02]  /*43640*/  ISETP.GE.U32.AND.EX P2, PT, R103, R72, PT, P2 ;  /* 0x000000486700720c */ /* 0x000fc40003f46120 */
[----:B------:R-:W-:Y:S01]  /*43650*/  SEL R14, RZ, 0x1, P1 ;  /* 0x00000001ff0e7807 */ /* 0x000fe20000800000 */
[----:B------:R-:W-:Y:S01]  /*43660*/  IMAD.MOV.U32 R72, RZ, RZ, R49 ;  /* 0x000000ffff487224 */ /* 0x000fe200078e0031 */
[----:B------:R-:W-:Y:S01]  /*43670*/  SEL R109, RZ, 0x1, P2 ;  /* 0x00000001ff6d7807 */ /* 0x000fe20001000000 */
[----:B------:R-:W-:Y:S01]  /*43680*/  IMAD.WIDE.U32 R50, R97, 0x3d1, RZ ;  /* 0x000003d161327825 */ /* 0x000fe200078e00ff */
[----:B------:R-:W-:Y:S02]  /*43690*/  P2R R76, PR, RZ, 0x1 ;  /* 0x00000001ff4c7803 */ /* 0x000fe40000000000 */
[----:B------:R-:W-:Y:S01]  /*436a0*/  LOP3.LUT P0, RZ, R10, 0x2, RZ, 0xc0, !PT ;  /* 0x000000020aff7812 */ /* 0x000fe2000780c0ff */
        /* <DEDUP_REMOVED lines=40> */
[----:B------:R-:W-:Y:S01]  /*43930*/  ISETP.LT.U32.AND P5, PT, R14, R77, PT ;  /* 0x0000004d0e00720c */ /* 0x000fe20003fa1070 */
[----:B------:R-:W-:-:S03]  /*43940*/  IMAD.MOV.U32 R14, RZ, RZ, R71 ;  /* 0x000000ffff0e7224 */ /* 0x000fc600078e0047 */
[----:B------:R-:W-:Y:S01]  /*43950*/  ISETP.LT.U32.OR.EX P4, PT, R70, R97, P4, P5 ;  /* 0x000000614600720c */ /* 0x000fe20002781550 */
[----:B------:R-:W-:Y:S01]  /*43960*/  IMAD.WIDE.U32.X R14, RZ, R103, R14, P2 ;  /* 0x00000067ff0e7225 */ /* 0x000fe200010e040e */
[----:B------:R-:W-:Y:S02]  /*43970*/  SEL R97, RZ, 0x1, P1 ;  /* 0x00000001ff617807 */ /* 0x000fe40000800000 */
[----:B------:R-:W-:Y:S01]  /*43980*/  SEL R94, RZ, 0x1, !P4 ;  /* 0x00000001ff5e7807 */ /* 0x000fe20006000000 */
[----:B------:R-:W-:-:S03]  /*43990*/  IMAD.WIDE.U32 R70, R105, 0x3d1, RZ ;  /* 0x000003d169467825 */ /* 0x000fc600078e00ff */
        /* <DEDUP_REMOVED lines=23> */
[----:B------:R-:W-:-:S04]  /*43b10*/  SEL R12, RZ, 0x1, !P4 ;  /* 0x00000001ff0c7807 */ /* 0x000fc80006000000 */
[----:B------:R-:W-:-:S04]  /*43b20*/  IADD3 R12, P5, P6, R71, R103, R12 ;  /* 0x00000067470c7210 */ /* 0x000fc80007ebe00c */
[----:B------:R-:W-:Y:S02]  /*43b30*/  IADD3.X R72, PT, PT, R98, R105, RZ, P5, P6 ;  /* 0x0000006962487210 */ /* 0x000fe40002fec4ff */
[C---:B------:R-:W-:Y:S02]  /*43b40*/  ISETP.EQ.U32.AND P5, PT, R53.reuse, R95, PT ;  /* 0x0000005f3500720c */ /* 0x040fe40003fa2070 */
[----:B------:R-:W-:Y:S02]  /*43b50*/  ISETP.EQ.U32.AND P1, PT, R12, R103, PT ;  /* 0x000000670c00720c */ /* 0x000fe40003f22070 */
[----:B------:R-:W-:Y:S02]  /*43b60*/  ISETP.EQ.AND.EX P3, PT, R46, R101, P3, P5 ;  /* 0x000000652e00720c */ /* 0x000fe40001f62350 */
[----:B------:R-:W-:Y:S02]  /*43b70*/  ISETP.LT.U32.AND P5, PT, R53, R95, PT ;  /* 0x0000005f3500720c */ /* 0x000fe40003fa1070 */
[----:B------:R-:W-:-:S02]  /*43b80*/  ISETP.LT.U32.AND P2, PT, R12, R103, PT ;  /* 0x000000670c00720c */ /* 0x000fc40003f41070 */
[----:B------:R-:W-:Y:S02]  /*43b90*/  ISETP.LT.U32.OR.EX P3, PT, R46, R101, P3, P5 ;  /* 0x000000652e00720c */ /* 0x000fe40001f61550 */
[-C--:B------:R-:W-:Y:S02]  /*43ba0*/  ISETP.EQ.AND.EX P4, PT, R72, R105.reuse, P4, P1 ;  /* 0x000000694800720c */ /* 0x080fe40002782310 */
[----:B------:R-:W-:Y:S02]  /*43bb0*/  SEL R50, RZ, 0x1, !P3 ;  /* 0x00000001ff327807 */ /* 0x000fe40005800000 */
[----:B------:R-:W-:Y:S02]  /*43bc0*/  IADD3 R51, P1, PT, R51, R14, RZ ;  /* 0x0000000e33337210 */ /* 0x000fe40007f3e0ff */
[----:B------:R-:W-:Y:S02]  /*43bd0*/  IADD3 R50, P5, P6, R50, R12, R13 ;  /* 0x0000000c32327210 */ /* 0x000fe40007ebe00d */
[----:B------:R-:W-:Y:S01]  /*43be0*/  ISETP.LT.U32.OR.EX P2, PT, R72, R105, P4, P2 ;  /* 0x000000694800720c */ /* 0x000fe20002741520 */
[----:B------:R-:W-:Y:S01]  /*43bf0*/  IMAD.X R15, RZ, RZ, R15, P1 ;  /* 0x000000ffff0f7224 */ /* 0x000fe200008e060f */
[----:B------:R-:W-:-:S02]  /*43c00*/  IADD3.X R47, PT, PT, RZ, R72, R52, P5, P6 ;  /* 0x00000048ff2f7210 */ /* 0x000fc40002fec434 */
[----:B------:R-:W-:Y:S02]  /*43c10*/  LOP3.LUT P5, RZ, R10, 0x4, RZ, 0xc0, !PT ;  /* 0x000000040aff7812 */ /* 0x000fe400078ac0ff */
[----:B------:R-:W-:Y:S02]  /*43c20*/  SEL R95, RZ, 0x1, P0 ;  /* 0x00000001ff5f7807 */ /* 0x000fe40000000000 */
[-C--:B------:R-:W-:Y:S02]  /*43c30*/  ISETP.EQ.U32.AND P4, PT, R50, R13.reuse, PT ;  /* 0x0000000d3200720c */ /* 0x080fe40003f82070 */
[----:B------:R-:W-:Y:S02]  /*43c40*/  ISETP.NE.AND P0, PT, R76, RZ, PT ;  /* 0x000000ff4c00720c */ /* 0x000fe40003f05270 */
[----:B------:R-:W-:Y:S02]  /*43c50*/  ISETP.LT.U32.AND P1, PT, R50, R13, PT ;  /* 0x0000000d3200720c */ /* 0x000fe40003f21070 */
[----:B------:R-:W-:-:S02]  /*43c60*/  ISETP.EQ.AND.EX P4, PT, R47, R52, P3, P4 ;  /* 0x000000342f00720c */ /* 0x000fc40001f82340 */
[----:B------:R-:W-:Y:S02]  /*43c70*/  SEL R71, RZ, 0x1, !P5 ;  /* 0x00000001ff477807 */ /* 0x000fe40006800000 */
[----:B------:R-:W-:Y:S02]  /*43c80*/  SEL R13, R40, RZ, P0 ;  /* 0x000000ff280d7207 */ /* 0x000fe40000000000 */
[----:B------:R-:W-:Y:S02]  /*43c90*/  IADD3 R72, P5, PT, R95, R42, RZ ;  /* 0x0000002a5f487210 */ /* 0x000fe40007fbe0ff */
[----:B------:R-:W-:Y:S02]  /*43ca0*/  LOP3.LUT P6, RZ, R10, 0x1, RZ, 0xc0, !PT ;  /* 0x000000010aff7812 */ /* 0x000fe400078cc0ff */
[----:B------:R-:W-:Y:S01]  /*43cb0*/  SEL R14, RZ, 0x1, !P2 ;  /* 0x00000001ff0e7807 */ /* 0x000fe20005000000 */
[----:B------:R-:W-:Y:S01]  /*43cc0*/  IMAD.X R77, RZ, RZ, R43, P5 ;  /* 0x000000ffff4d7224 */ /* 0x000fe200028e062b */
[----:B------:R-:W-:-:S02]  /*43cd0*/  ISETP.LT.U32.OR.EX P1, PT, R47, R52, P4, P1 ;  /* 0x000000342f00720c */ /* 0x000fc40002721510 */
[----:B------:R-:W-:Y:S02]  /*43ce0*/  IADD3 R12, P3, PT, R126, -R13, RZ ;  /* 0x8000000d7e0c7210 */ /* 0x000fe40007f7e0ff */
[----:B------:R-:W-:Y:S02]  /*43cf0*/  SEL R13, RZ, 0x1, !P6 ;  /* 0x00000001ff0d7807 */ /* 0x000fe40007000000 */
[----:B------:R-:W-:Y:S02]  /*43d00*/  IADD3 R75, P5, P6, R51, R75, R14 ;  /* 0x0000004b334b7210 */ /* 0x000fe40007ebe00e */
[----:B------:R-:W-:Y:S02]  /*43d10*/  SEL R76, RZ, 0x1, !P1 ;  /* 0x00000001ff4c7807 */ /* 0x000fe40004800000 */
[----:B------:R-:W-:Y:S02]  /*43d20*/  IADD3.X R51, PT, PT, R15, RZ, RZ, P5, P6 ;  /* 0x000000ff0f337210 */ /* 0x000fe40002fec4ff */
[----:B------:R-:W-:-:S02]  /*43d30*/  IADD3 R52, P2, PT, R13, R16, RZ ;  /* 0x000000100d347210 */ /* 0x000fc40007f5e0ff */
[----:B------:R-:W-:Y:S02]  /*43d40*/  IADD3 R76, P6, PT, R76, R75, RZ ;  /* 0x0000004b4c4c7210 */ /* 0x000fe40007fde0ff */
[----:B------:R-:W-:Y:S01]  /*43d50*/  IADD3 R70, P4, PT, R71, R18, RZ ;  /* 0x0000001247467210 */ /* 0x000fe20007f9e0ff */
[----:B------:R-:W-:Y:S01]  /*43d60*/  IMAD.X R71, RZ, RZ, R17, P2 ;  /* 0x000000ffff477224 */ /* 0x000fe200010e0611 */
[----:B------:R-:W-:Y:S01]  /*43d70*/  ISETP.NE.U32.AND P2, PT, R76, RZ, PT ;  /* 0x000000ff4c00720c */ /* 0x000fe20003f45070 */
[----:B------:R-:W-:Y:S01]  /*43d80*/  IMAD.X R51, RZ, RZ, R51, P6 ;  /* 0x000000ffff337224 */ /* 0x000fe200030e0633 */
[----:B------:R-:W-:Y:S01]  /*43d90*/  SEL R72, R72, RZ, P0 ;  /* 0x000000ff48487207 */ /* 0x000fe20000000000 */
[----:B------:R-:W-:Y:S01]  /*43da0*/  IMAD.X R117, RZ, RZ, R19, P4 ;  /* 0x000000ffff757224 */ /* 0x000fe200020e0613 */
[----:B------:R-:W-:Y:S02]  /*43db0*/  SEL R14, R70, RZ, P0 ;  /* 0x000000ff460e7207 */ /* 0x000fe40000000000 */
[----:B------:R-:W-:-:S02]  /*43dc0*/  ISETP.NE.AND.EX P2, PT, R51, RZ, PT, P2 ;  /* 0x000000ff3300720c */ /* 0x000fc40003f45320 */
[----:B------:R-:W-:Y:S02]  /*43dd0*/  SEL R52, R52, RZ, P0 ;  /* 0x000000ff34347207 */ /* 0x000fe40000000000 */
[----:B------:R-:W-:Y:S02]  /*43de0*/  SEL R75, R77, RZ, P0 ;  /* 0x000000ff4d4b7207 */ /* 0x000fe40000000000 */
[----:B------:R-:W-:Y:S02]  /*43df0*/  SEL R77, R41, RZ, P0 ;  /* 0x000000ff294d7207 */ /* 0x000fe40000000000 */
[----:B------:R-:W-:Y:S02]  /*43e00*/  IADD3 R13, P1, PT, R133, -R72, RZ ;  /* 0x80000048850d7210 */ /* 0x000fe40007f3e0ff */
[----:B------:R-:W-:Y:S01]  /*43e10*/  IADD3 R14, P5, PT, R131, -R14, RZ ;  /* 0x8000000e830e7210 */ /* 0x000fe20007fbe0ff */
[----:B------:R-:W-:Y:S01]  /*43e20*/  IMAD.X R32, R32, 0x1, ~R77, P3 ;  /* 0x0000000120207824 */ /* 0x000fe200018e0e4d */
[----:B------:R-:W-:Y:S01]  /*43e30*/  IADD3 R15, P4, PT, R129, -R52, RZ ;  /* 0x80000034810f7210 */ /* 0x000fe20007f9e0ff */
[----:B------:R-:W-:Y:S01]  /*43e40*/  IMAD.X R34, R34, 0x1, ~R75, P1 ;  /* 0x0000000122227824 */ /* 0x000fe200008e0e4b */
[----:B------:R-:W-:Y:S01]  /*43e50*/  SEL R117, R117, RZ, P0 ;  /* 0x000000ff75757207 */ /* 0x000fe20000000000 */
[----:B------:R-:W-:Y:S01]  /*43e60*/  IMAD.MOV.U32 R77, RZ, RZ, R48 ;  /* 0x000000ffff4d7224 */ /* 0x000fe200078e0030 */
[----:B------:R-:W-:-:S03]  /*43e70*/  SEL R71, R71, RZ, P0 ;  /* 0x000000ff47477207 */ /* 0x000fc60000000000 */
        /* <DEDUP_REMOVED lines=11> */
.L_x_443:
        /* <DEDUP_REMOVED lines=34> */
.L_x_442:
[----:B------:R-:W-:Y:S05]  /*44150*/  BSYNC.RECONVERGENT B1 ;  /* 0x0000000000017941 */ /* 0x000fea0003800200 */
.L_x_441:
[----:B------:R-:W-:Y:S01]  /*44160*/  ISETP.GE.U32.AND P0, PT, R77, R40, PT ;  /* 0x000000284d00720c */ /* 0x000fe20003f06070 */
[----:B------:R-:W-:Y:S01]  /*44170*/  IMAD.SHL.U32 R100, R122, 0x2, RZ ;  /* 0x000000027a647824 */ /* 0x000fe200078e00ff */
[----:B------:R-:W-:Y:S01]  /*44180*/  ISETP.GE.U32.AND P5, PT, R50, R16, PT ;  /* 0x000000103200720c */ /* 0x000fe20003fa6070 */
[----:B------:R-:W-:Y:S01]  /*44190*/  IMAD.SHL.U32 R99, R123, 0x2, RZ ;  /* 0x000000027b637824 */ /* 0x000fe200078e00ff */
[-C--:B------:R-:W-:Y:S01]  /*441a0*/  ISETP.EQ.U32.AND P2, PT, R73, R42.reuse, PT ;  /* 0x0000002a4900720c */ /* 0x080fe20003f42070 */
[----:B------:R-:W-:Y:S01]  /*441b0*/  BSSY.RECONVERGENT B1, `(.L_x_444) ;  /* 0x00000c2000017945 */ /* 0x000fe20003800200 */
        /* <DEDUP_REMOVED lines=12> */
[----:B------:R-:W-:Y:S02]  /*44280*/  ISETP.GE.AND P3, PT, R106, RZ, PT ;  /* 0x000000ff6a00720c */ /* 0x000fe40003f66270 */
[----:B------:R-:W-:Y:S02]  /*44290*/  SHF.L.W.U32.HI R71, R127, 0x1, R120 ;  /* 0x000000017f477819 */ /* 0x000fe40000010e78 */
[----:B------:R-:W-:-:S02]  /*442a0*/  ISETP.EQ.U32.AND P4, PT, R96, R127, PT ;  /* 0x0000007f6000720c */ /* 0x000fc40003f82070 */
[----:B------:R-:W-:Y:S02]  /*442b0*/  PLOP3.LUT P1, PT, PT, PT, PT, 0x8, 0x80 ;  /* 0x000000000080781c */ /* 0x000fe40003f2e170 */
[----:B------:R-:W-:Y:S02]  /*442c0*/  @P5 ISETP.NE.OR.EX P1, PT, R47, R17, !P0, P6 ;  /* 0x000000112f00520c */ /* 0x000fe40004725760 */
[----:B------:R-:W-:Y:S02]  /*442d0*/  IADD3 R70, P6, PT, R51, R42, RZ ;  /* 0x0000002a33467210 */ /* 0x000fe40007fde0ff */
[----:B------:R-:W-:Y:S02]  /*442e0*/  ISETP.LT.U32.AND P5, PT, R96, R127, PT ;  /* 0x0000007f6000720c */ /* 0x000fe40003fa1070 */
[----:B------:R-:W-:Y:S01]  /*442f0*/  ISETP.EQ.AND.EX P3, PT, R71, R120, !P3, P4 ;  /* 0x000000784700720c */ /* 0x000fe20005f62340 */
[----:B------:R-:W-:Y:S01]  /*44300*/  IMAD.X R95, RZ, RZ, R43, P6 ;  /* 0x000000ffff5f7224 */ /* 0x000fe200030e062b */
[----:B------:R-:W-:-:S02]  /*44310*/  SEL R51, RZ, 0x1, !P2 ;  /* 0x00000001ff337807 */ /* 0x000fc40005000000 */
[----:B------:R-:W-:Y:S02]  /*44320*/  SEL R70, R70, RZ, P1 ;  /* 0x000000ff46467207 */ /* 0x000fe40000800000 */
[----:B------:R-:W-:Y:S02]  /*44330*/  ISETP.LT.U32.OR.EX P3, PT, R71, R120, P3, P5 ;  /* 0x000000784700720c */ /* 0x000fe40001f61550 */
[----:B------:R-:W-:Y:S02]  /*44340*/  IADD3 R48, P4, PT, R51, R18, RZ ;  /* 0x0000001233307210 */ /* 0x000fe40007f9e0ff */
[----:B------:R-:W-:Y:S02]  /*44350*/  IADD3 R70, P2, PT, R73, -R70, RZ ;  /* 0x8000004649467210 */ /* 0x000fe40007f5e0ff */
[----:B------:R-:W-:Y:S02]  /*44360*/  SEL R73, RZ, 0x1, !P3 ;  /* 0x00000001ff497807 */ /* 0x000fe40005800000 */
[----:B------:R-:W-:-:S02]  /*44370*/  SEL R48, R48, RZ, P1 ;  /* 0x000000ff30307207 */ /* 0x000fc40000800000 */
[----:B------:R-:W-:Y:S02]  /*44380*/  LOP3.LUT R73, R100, R73, RZ, 0xfc, !PT ;  /* 0x0000004964497212 */ /* 0x000fe400078efcff */
[----:B------:R-:W-:Y:S01]  /*44390*/  IADD3 R51, P5, PT, R53, -R48, RZ ;  /* 0x8000003035337210 */ /* 0x000fe20007fbe0ff */
[----:B------:R-:W-:Y:S01]  /*443a0*/  IMAD.X R48, RZ, RZ, R19, P4 ;  /* 0x000000ffff307224 */ /* 0x000fe200020e0613 */
[----:B------:R-:W-:Y:S01]  /*443b0*/  SEL R95, R95, RZ, P1 ;  /* 0x000000ff5f5f7207 */ /* 0x000fe20000800000 */
[----:B------:R-:W-:Y:S01]  /*443c0*/  IMAD.SHL.U32 R53, R125, 0x2, RZ ;  /* 0x000000027d357824 */ /* 0x000fe200078e00ff */
[----:B------:R-:W-:Y:S02]  /*443d0*/  SEL R76, R40, RZ, P1 ;  /* 0x000000ff284c7207 */ /* 0x000fe40000800000 */
[----:B------:R-:W-:Y:S01]  /*443e0*/  SHF.L.U64.HI R98, R122, 0x1, R121 ;  /* 0x000000017a627819 */ /* 0x000fe20000010279 */
[----:B------:R-:W-:Y:S01]  /*443f0*/  IMAD.X R95, R74, 0x1, ~R95, P2 ;  /* 0x000000014a5f7824 */ /* 0x000fe200010e0e5f */
[----:B------:R-:W-:-:S02]  /*44400*/  ISETP.EQ.U32.AND P4, PT, R73, R122, PT ;  /* 0x0000007a4900720c */ /* 0x000fc40003f82070 */
[----:B------:R-:W-:Y:S02]  /*44410*/  IADD3 R76, P6, PT, R77, -R76, RZ ;  /* 0x8000004c4d4c7210 */ /* 0x000fe40007fde0ff */
[----:B------:R-:W-:Y:S02]  /*44420*/  SEL R52, R41, RZ, P1 ;  /* 0x000000ff29347207 */ /* 0x000fe40000800000 */
[----:B------:R-:W-:Y:S02]  /*44430*/  ISETP.LT.U32.AND P2, PT, R73, R122, PT ;  /* 0x0000007a4900720c */ /* 0x000fe40003f41070 */
[-C--:B------:R-:W-:Y:S01]  /*44440*/  ISETP.EQ.AND.EX P4, PT, R98, R121.reuse, P3, P4 ;  /* 0x000000796200720c */ /* 0x080fe20001f82340 */
[----:B------:R-:W-:Y:S01]  /*44450*/  IMAD.X R97, R49, 0x1, ~R52, P6 ;  /* 0x0000000131617824 */ /* 0x000fe200030e0e34 */
[----:B------:R-:W-:Y:S02]  /*44460*/  SEL R49, R48, RZ, P1 ;  /* 0x000000ff30317207 */ /* 0x000fe40000800000 */
[----:B------:R-:W-:-:S02]  /*44470*/  ISETP.LT.U32.OR.EX P4, PT, R98, R121, P4, P2 ;  /* 0x000000796200720c */ /* 0x000fc40002781520 */
[----:B------:R-:W-:Y:S01]  /*44480*/  SEL R75, RZ, 0x1, !P0 ;  /* 0x00000001ff4b7807 */ /* 0x000fe20004000000 */
[----:B------:R-:W-:Y:S01]  /*44490*/  IMAD.X R72, R46, 0x1, ~R49, P5 ;  /* 0x000000012e487824 */ /* 0x000fe200028e0e31 */
[----:B------:R-:W-:Y:S02]  /*444a0*/  SEL R48, RZ, 0x1, !P4 ;  /* 0x00000001ff307807 */ /* 0x000fe40006000000 */
[----:B------:R-:W-:Y:S02]  /*444b0*/  SEL R46, RZ, 0x1, !P4 ;  /* 0x00000001ff2e7807 */ /* 0x000fe40006000000 */
[----:B------:R-:W-:Y:S02]  /*444c0*/  LOP3.LUT R48, R99, R48, RZ, 0xfc, !PT ;  /* 0x0000003063307212 */ /* 0x000fe400078efcff */
[----:B------:R-:W-:Y:S02]  /*444d0*/  ISETP.NE.U32.AND P6, PT, R96, R42, PT ;  /* 0x0000002a6000720c */ /* 0x000fe40003fc5070 */
[----:B------:R-:W-:-:S02]  /*444e0*/  SHF.L.U64.HI R49, R123, 0x1, R38 ;  /* 0x000000017b317819 */ /* 0x000fc40000010226 */
[----:B------:R-:W-:Y:S02]  /*444f0*/  LOP3.LUT R101, R99, R46, RZ, 0xfc, !PT ;  /* 0x0000002e63657212 */ /* 0x000fe400078efcff */
[----:B------:R-:W-:Y:S02]  /*44500*/  ISETP.GE.U32.AND P3, PT, R48, R123, PT ;  /* 0x0000007b3000720c */ /* 0x000fe40003f66070 */
[----:B------:R-:W-:Y:S02]  /*44510*/  IADD3 R75, P0, PT, R75, R16, RZ ;  /* 0x000000104b4b7210 */ /* 0x000fe40007f1e0ff */
[----:B------:R-:W-:Y:S02]  /*44520*/  SHF.L.U64.HI R52, R125, 0x1, R106 ;  /* 0x000000017d347819 */ /* 0x000fe4000001026a */
[----:B------:R-:W-:Y:S01]  /*44530*/  ISETP.LT.U32.AND P5, PT, R53, R40, PT ;  /* 0x000000283500720c */ /* 0x000fe20003fa1070 */
[----:B------:R-:W-:Y:S01]  /*44540*/  IMAD.X R46, RZ, RZ, R17, P0 ;  /* 0x000000ffff2e7224 */ /* 0x000fe200000e0611 */
[----:B------:R-:W-:-:S02]  /*44550*/  ISETP.NE.AND.EX P6, PT, R71, R43, PT, P6 ;  /* 0x0000002b4700720c */ /* 0x000fc40003fc5360 */
[----:B------:R-:W-:Y:S02]  /*44560*/  ISETP.GE.U32.AND P2, PT, R101, R16, PT ;  /* 0x000000106500720c */ /* 0x000fe40003f46070 */
[C---:B------:R-:W-:Y:S02]  /*44570*/  ISETP.GE.U32.AND.EX P3, PT, R49.reuse, R38, PT, P3 ;  /* 0x000000263100720c */ /* 0x040fe40003f66130 */
[----:B------:R-:W-:Y:S02]  /*44580*/  ISETP.LT.U32.AND P0, PT, R96, R42, PT ;  /* 0x0000002a6000720c */ /* 0x000fe40003f01070 */
[----:B------:R-:W-:Y:S02]  /*44590*/  ISETP.LT.U32.AND.EX P5, PT, R52, R41, !P6, P5 ;  /* 0x000000293400720c */ /* 0x000fe400077a1150 */
[----:B------:R-:W-:Y:S02]  /*445a0*/  ISETP.GE.U32.AND.EX P2, PT, R49, R17, PT, P2 ;  /* 0x000000113100720c */ /* 0x000fe40003f46120 */
[----:B------:R-:W-:-:S02]  /*445b0*/  SEL R75, R75, RZ, P1 ;  /* 0x000000ff4b4b7207 */ /* 0x000fc40000800000 */
[----:B------:R-:W-:Y:S02]  /*445c0*/  ISETP.LT.U32.OR.EX P0, PT, R71, R43, P5, P0 ;  /* 0x0000002b4700720c */ /* 0x000fe40002f01500 */
[CC--:B------:R-:W-:Y:S02]  /*445d0*/  ISETP.EQ.U32.AND P6, PT, R73.reuse, R18.reuse, PT ;  /* 0x000000124900720c */ /* 0x0c0fe40003fc2070 */
[----:B------:R-:W-:Y:S02]  /*445e0*/  SEL R46, R46, RZ, P1 ;  /* 0x000000ff2e2e7207 */ /* 0x000fe40000800000 */
[----:B------:R-:W-:Y:S02]  /*445f0*/  IADD3 R94, P5, PT, R50, -R75, RZ ;  /* 0x8000004b325e7210 */ /* 0x000fe40007fbe0ff */
[----:B------:R-:W-:Y:S02]  /*44600*/  ISETP.LT.U32.AND P1, PT, R73, R18, PT ;  /* 0x000000124900720c */ /* 0x000fe40003f21070 */
[----:B------:R-:W-:Y:S01]  /*44610*/  ISETP.EQ.AND.EX P0, PT, R98, R19, P0, P6 ;  /* 0x000000136200720c */ /* 0x000fe20000702360 */
[----:B------:R-:W-:Y:S01]  /*44620*/  IMAD.X R77, R47, 0x1, ~R46, P5 ;  /* 0x000000012f4d7824 */ /* 0x000fe200028e0e2e */
[----:B------:R-:W-:-:S02]  /*44630*/  @P3 ISETP.EQ.U32.AND P6, PT, R48, R123, PT ;  /* 0x0000007b3000320c */ /* 0x000fc40003fc2070 */
[----:B------:R-:W-:Y:S02]  /*44640*/  ISETP.LT.U32.OR.EX P1, PT, R98, R19, P0, P1 ;  /* 0x000000136200720c */ /* 0x000fe40000721510 */
[----:B------:R-:W-:Y:S02]  /*44650*/  PLOP3.LUT P0, PT, PT, PT, PT, 0x80, 0x8 ;  /* 0x000000000008781c */ /* 0x000fe40003f0f070 */
[----:B------:R-:W-:Y:S02]  /*44660*/  @P2 ISETP.NE.U32.AND P5, PT, R101, R16, PT ;  /* 0x000000106500220c */ /* 0x000fe40003fa5070 */
[----:B------:R-:W-:Y:S02]  /*44670*/  @P3 ISETP.EQ.AND.EX P0, PT, R49, R38, P4, P6 ;  /* 0x000000263100320c */ /* 0x000fe40002702360 */
[----:B------:R-:W-:Y:S02]  /*44680*/  ISETP.GE.U32.AND P6, PT, R76, R125, PT ;  /* 0x0000007d4c00720c */ /* 0x000fe40003fc6070 */
[----:B------:R-:W-:-:S02]  /*44690*/  PLOP3.LUT P3, PT, PT, PT, PT, 0x8, 0x80 ;  /* 0x000000000080781c */ /* 0x000fc40003f6e170 */
[----:B------:R-:W-:Y:S02]  /*446a0*/  @P2 ISETP.NE.OR.EX P3, PT, R49, R17, !P1, P5 ;  /* 0x000000113100220c */ /* 0x000fe40004f65750 */
[----:B------:R-:W-:Y:S02]  /*446b0*/  ISETP.GE.U32.AND.EX P6, PT, R97, R106, PT, P6 ;  /* 0x0000006a6100720c */ /* 0x000fe40003fc6160 */
[----:B------:R-:W-:Y:S02]  /*446c0*/  ISETP.GE.U32.AND P2, PT, R53, R40, PT ;  /* 0x000000283500720c */ /* 0x000fe40003f46070 */
[----:B------:R-:W-:Y:S02]  /*446d0*/  ISETP.EQ.U32.AND P4, PT, R70, R127, PT ;  /* 0x0000007f4600720c */ /* 0x000fe40003f82070 */
[----:B------:R-:W-:Y:S02]  /*446e0*/  PLOP3.LUT P0, PT, P0, P3, PT, 0xf8, 0x8f ;  /* 0x00000000008f781c */ /* 0x000fe40000707f70 */
[----:B------:R-:W-:-:S02]  /*446f0*/  SEL R46, RZ, 0xffffffff, P6 ;  /* 0xffffffffff2e7807 */ /* 0x000fc40003000000 */
[----:B------:R-:W-:Y:S02]  /*44700*/  ISETP.GE.U32.AND.EX P2, PT, R52, R41, PT, P2 ;  /* 0x000000293400720c */ /* 0x000fe40003f46120 */
[----:B------:R-:W-:Y:S02]  /*44710*/  ISETP.LT.U32.AND P3, PT, R70, R127, PT ;  /* 0x0000007f4600720c */ /* 0x000fe40003f61070 */
[----:B------:R-:W-:Y:S02]  /*44720*/  ISETP.EQ.AND.EX P6, PT, R95, R120, !P6, P4 ;  /* 0x000000785f00720c */ /* 0x000fe400077c2340 */
[----:B------:R-:W-:Y:S02]  /*44730*/  SEL R48, R40, RZ, P0 ;  /* 0x000000ff28307207 */ /* 0x000fe40000000000 */
[----:B------:R-:W-:Y:S02]  /*44740*/  IADD3 R50, P4, P5, R46, R70, -R127 ;  /* 0x000000462e327210 */ /* 0x000fe40007d9e87f */
[----:B------:R-:W-:-:S02]  /*44750*/  SEL R126, RZ, 0xffffffff, P2 ;  /* 0xffffffffff7e7807 */ /* 0x000fc40001000000 */
[----:B------:R-:W-:Y:S02]  /*44760*/  ISETP.LT.U32.OR.EX P3, PT, R95, R120, P6, P3 ;  /* 0x000000785f00720c */ /* 0x000fe40003761530 */
[----:B------:R-:W-:Y:S02]  /*44770*/  IADD3 R48, P6, PT, -R48, R53, RZ ;  /* 0x0000003530307210 */ /* 0x000fe40007fde1ff */
[----:B------:R-:W-:Y:S02]  /*44780*/  SEL R73, R41, RZ, P0 ;  /* 0x000000ff29497207 */ /* 0x000fe40000000000 */
[----:B------:R-:W-:Y:S02]  /*44790*/  IADD3.X R53, PT, PT, R46, R95, ~R120, P4, P5 ;  /* 0x0000005f2e357210 */ /* 0x000fe400027eac78 */
[----:B------:R-:W-:Y:S01]  /*447a0*/  IADD3 R46, P5, PT, R126, -R42, RZ ;  /* 0x8000002a7e2e7210 */ /* 0x000fe20007fbe0ff */
[----:B------:R-:W-:Y:S01]  /*447b0*/  IMAD.X R73, R52, 0x1, ~R73, P6 ;  /* 0x0000000134497824 */ /* 0x000fe200030e0e49 */
[----:B------:R-:W-:-:S02]  /*447c0*/  IADD3 R103, P6, PT, R76, -R125, RZ ;  /* 0x8000007d4c677210 */ /* 0x000fc40007fde0ff */
[----:B------:R-:W-:Y:S01]  /*447d0*/  ISETP.EQ.U32.AND P4, PT, R96, R42, PT ;  /* 0x0000002a6000720c */ /* 0x000fe20003f82070 */
[----:B------:R-:W-:Y:S01]  /*447e0*/  IMAD.X R126, R126, 0x1, ~R43, P5 ;  /* 0x000000017e7e7824 */ /* 0x000fe200028e0e2b */
[----:B------:R-:W-:Y:S01]  /*447f0*/  SEL R46, R46, RZ, P0 ;  /* 0x000000ff2e2e7207 */ /* 0x000fe20000000000 */
[--C-:B------:R-:W-:Y:S01]  /*44800*/  IMAD.X R102, R97, 0x1, ~R106.reuse, P6 ;  /* 0x0000000161667824 */ /* 0x100fe200030e0e6a */
[----:B------:R-:W-:Y:S02]  /*44810*/  IADD3 R125, P5, PT, R48, R125, RZ ;  /* 0x0000007d307d7210 */ /* 0x000fe40007fbe0ff */
[----:B------:R-:W-:Y:S02]  /*44820*/  ISETP.EQ.AND.EX P4, PT, R71, R43, !P2, P4 ;  /* 0x0000002b4700720c */ /* 0x000fe40005782340 */
[----:B------:R-:W-:Y:S02]  /*44830*/  SEL R126, R126, RZ, P0 ;  /* 0x000000ff7e7e7207 */ /* 0x000fe40000000000 */
[----:B------:R-:W-:Y:S01]  /*44840*/  IADD3 R47, P2, P6, R46, R96, R127 ;  /* 0x000000602e2f7210 */ /* 0x000fe20007e5e07f */
[----:B------:R-:W-:Y:S01]  /*44850*/  IMAD.X R46, R73, 0x1, R106, P5 ;  /* 0x00000001492e7824 */ /* 0x000fe200028e066a */
[----:B------:R-:W-:-:S02]  /*44860*/  ISETP.GE.U32.AND P5, PT, R125, R48, PT ;  /* 0x000000307d00720c */ /* 0x000fc40003fa6070 */
[----:B------:R-:W-:Y:S02]  /*44870*/  IADD3.X R126, PT, PT, R126, R71, R120, P2, P6 ;  /* 0x000000477e7e7210 */ /* 0x000fe400017ec478 */
[C---:B------:R-:W-:Y:S02]  /*44880*/  ISETP.NE.U32.AND P2, PT, R96.reuse, R127, PT ;  /* 0x0000007f6000720c */ /* 0x040fe40003f45070 */
[----:B------:R-:W-:Y:S02]  /*44890*/  ISETP.LT.U32.AND P6, PT, R96, R42, PT ;  /* 0x0000002a6000720c */ /* 0x000fe40003fc1070 */
[----:B------:R-:W-:Y:S02]  /*448a0*/  ISETP.GE.U32.AND.EX P5, PT, R46, R73, PT, P5 ;  /* 0x000000492e00720c */ /* 0x000fe40003fa6150 */
[C---:B------:R-:W-:Y:S02]  /*448b0*/  ISETP.NE.AND.EX P2, PT, R71.reuse, R120, PT, P2 ;  /* 0x000000784700720c */ /* 0x040fe40003f45320 */
[----:B------:R-:W-:-:S02]  /*448c0*/  ISETP.LT.U32.OR.EX P6, PT, R71, R43, P4, P6 ;  /* 0x0000002b4700720c */ /* 0x000fc400027c1560 */
[----:B------:R-:W-:Y:S02]  /*448d0*/  SEL R48, RZ, 0x1, P5 ;  /* 0x00000001ff307807 */ /* 0x000fe40002800000 */
[----:B------:R-:W-:Y:S02]  /*448e0*/  ISETP.LT.U32.AND P4, PT, R96, R127, PT ;  /* 0x0000007f6000720c */ /* 0x000fe40003f81070 */
[----:B------:R-:W-:Y:S02]  /*448f0*/  ISETP.LT.AND P2, PT, R106, RZ, !P2 ;  /* 0x000000ff6a00720c */ /* 0x000fe40005741270 */
[----:B------:R-:W-:Y:S02]  /*44900*/  SEL R70, RZ, 0xffffffff, !P6 ;  /* 0xffffffffff467807 */ /* 0x000fe40007000000 */
[----:B------:R-:W-:Y:S02]  /*44910*/  IADD3 R47, P6, PT, R47, R48, RZ ;  /* 0x000000302f2f7210 */ /* 0x000fe40007fde0ff */
[----:B------:R-:W-:-:S02]  /*44920*/  ISETP.LT.U32.OR.EX P2, PT, R71, R120, P2, P4 ;  /* 0x000000784700720c */ /* 0x000fc40001741540 */
[CC--:B------:R-:W-:Y:S01]  /*44930*/  ISETP.LT.U32.AND P4, PT, R47.reuse, R127.reuse, PT ;  /* 0x0000007f2f00720c */ /* 0x0c0fe20003f81070 */
[----:B------:R-:W-:Y:S01]  /*44940*/  IMAD.X R126, RZ, RZ, R126, P6 ;  /* 0x000000ffff7e7224 */ /* 0x000fe200030e067e */
[----:B------:R-:W-:Y:S02]  /*44950*/  ISETP.EQ.U32.AND P6, PT, R47, R127, PT ;  /* 0x0000007f2f00720c */ /* 0x000fe40003fc2070 */
[----:B------:R-:W-:Y:S02]  /*44960*/  SEL R71, RZ, 0x1, !P2 ;  /* 0x00000001ff477807 */ /* 0x000fe40005000000 */
[----:B------:R-:W-:Y:S02]  /*44970*/  ISETP.EQ.AND.EX P5, PT, R126, R120, !P5, P6 ;  /* 0x000000787e00720c */ /* 0x000fe40006fa2360 */
[----:B------:R-:W-:Y:S02]  /*44980*/  LOP3.LUT R71, R100, R71, RZ, 0xfc, !PT ;  /* 0x0000004764477212 */ /* 0x000fe400078efcff */
[----:B------:R-:W-:-:S02]  /*44990*/  IADD3 R48, P6, PT, R70, -R18, RZ ;  /* 0x8000001246307210 */ /* 0x000fc40007fde0ff */
[----:B------:R-:W-:Y:S02]  /*449a0*/  ISETP.LT.U32.OR.EX P4, PT, R126, R120, P5, P4 ;  /* 0x000000787e00720c */ /* 0x000fe40002f81540 */
[CC--:B------:R-:W-:Y:S01]  /*449b0*/  ISETP.EQ.U32.AND P5, PT, R71.reuse, R122.reuse, PT ;  /* 0x0000007a4700720c */ /* 0x0c0fe20003fa2070 */
[----:B------:R-:W-:Y:S01]  /*449c0*/  IMAD.X R70, R70, 0x1, ~R19, P6 ;  /* 0x0000000146467824 */ /* 0x000fe200030e0e13 */
[-C--:B------:R-:W-:Y:S02]  /*449d0*/  ISETP.LT.U32.AND P6, PT, R71, R122.reuse, PT ;  /* 0x0000007a4700720c */ /* 0x080fe40003fc1070 */
[----:B------:R-:W-:Y:S02]  /*449e0*/  ISETP.EQ.AND.EX P5, PT, R98, R121, P2, P5 ;  /* 0x000000796200720c */ /* 0x000fe400017a2350 */
[----:B------:R-:W-:Y:S02]  /*449f0*/  ISETP.EQ.U32.AND P2, PT, R51, R122, PT ;  /* 0x0000007a3300720c */ /* 0x000fe40003f42070 */
[----:B------:R-:W-:-:S02]  /*44a00*/  SEL R96, RZ, 0xffffffff, !P3 ;  /* 0xffffffffff607807 */ /* 0x000fc40005800000 */
[-C--:B------:R-:W-:Y:S02]  /*44a10*/  ISETP.LT.U32.OR.EX P6, PT, R98, R121.reuse, P5, P6 ;  /* 0x000000796200720c */ /* 0x080fe40002fc1560 */
[----:B------:R-:W-:Y:S02]  /*44a20*/  ISETP.EQ.AND.EX P2, PT, R72, R121, P3, P2 ;  /* 0x000000794800720c */ /* 0x000fe40001f42320 */
[--C-:B------:R-:W-:Y:S02]  /*44a30*/  IADD3 R95, P3, P5, R96, R51, -R122.reuse ;  /* 0x00000033605f7210 */ /* 0x100fe40007d7e87a */
[----:B------:R-:W-:Y:S02]  /*44a40*/  SEL R48, R48, RZ, P0 ;  /* 0x000000ff30307207 */ /* 0x000fe40000000000 */
[----:B------:R-:W-:Y:S02]  /*44a50*/  IADD3.X R96, PT, PT, R96, R72, ~R121, P3, P5 ;  /* 0x0000004860607210 */ /* 0x000fe40001feac79 */
[----:B------:R-:W-:-:S02]  /*44a60*/  IADD3 R48, P3, P5, R48, R71, R122 ;  /* 0x0000004730307210 */ /* 0x000fc40007d7e07a */
[----:B------:R-:W-:Y:S02]  /*44a70*/  SEL R70, R70, RZ, P0 ;  /* 0x000000ff46467207 */ /* 0x000fe40000000000 */
[----:B------:R-:W-:Y:S02]  /*44a80*/  SEL R71, RZ, 0x1, !P4 ;  /* 0x00000001ff477807 */ /* 0x000fe40006000000 */
[----:B------:R-:W-:Y:S02]  /*44a90*/  SEL R52, RZ, 0x1, !P6 ;  /* 0x00000001ff347807 */ /* 0x000fe40007000000 */
[----:B------:R-:W-:Y:S02]  /*44aa0*/  ISETP.LT.U32.AND P6, PT, R51, R122, PT ;  /* 0x0000007a3300720c */ /* 0x000fe40003fc1070 */
[----:B------:R-:W-:Y:S02]  /*44ab0*/  IADD3.X R70, PT, PT, R70, R98, R121, P3, P5 ;  /* 0x0000006246467210 */ /* 0x000fe40001fea479 */
[----:B------:R-:W-:-:S02]  /*44ac0*/  IADD3 R51, P3, PT, R48, R71, RZ ;  /* 0x0000004730337210 */ /* 0x000fc40007f7e0ff */
[----:B------:R-:W-:Y:S02]  /*44ad0*/  ISETP.LT.U32.OR.EX P2, PT, R72, R121, P2, P6 ;  /* 0x000000794800720c */ /* 0x000fe40001741560 */
[----:B------:R-:W-:Y:S01]  /*44ae0*/  ISETP.EQ.U32.AND P6, PT, R51, R122, PT ;  /* 0x0000007a3300720c */ /* 0x000fe20003fc2070 */
[----:B------:R-:W-:Y:S01]  /*44af0*/  IMAD.X R48, RZ, RZ, R70, P3 ;  /* 0x000000ffff307224 */ /* 0x000fe200018e0646 */
[----:B------:R-:W-:Y:S02]  /*44b00*/  SEL R71, RZ, 0xffffffff, !P1 ;  /* 0xffffffffff477807 */ /* 0x000fe40004800000 */
[----:B------:R-:W-:Y:S02]  /*44b10*/  ISETP.GE.U32.AND P3, PT, R94, R123, PT ;  /* 0x0000007b5e00720c */ /* 0x000fe40003f66070 */
[----:B------:R-:W-:Y:S02]  /*44b20*/  ISETP.EQ.AND.EX P4, PT, R48, R121, P4, P6 ;  /* 0x000000793000720c */ /* 0x000fe40002782360 */
[----:B------:R-:W-:-:S02]  /*44b30*/  ISETP.EQ.U32.AND P6, PT, R94, R123, PT ;  /* 0x0000007b5e00720c */ /* 0x000fc40003fc2070 */
[----:B------:R-:W-:Y:S02]  /*44b40*/  IADD3 R70, P5, PT, R71, -R16, RZ ;  /* 0x8000001047467210 */ /* 0x000fe40007fbe0ff */
[CC--:B------:R-:W-:Y:S02]  /*44b50*/  ISETP.GE.U32.AND.EX P3, PT, R77.reuse, R38.reuse, PT, P3 ;  /* 0x000000264d00720c */ /* 0x0c0fe40003f66130 */
[----:B------:R-:W-:Y:S01]  /*44b60*/  ISETP.EQ.AND.EX P6, PT, R77, R38, P2, P6 ;  /* 0x000000264d00720c */ /* 0x000fe200017c2360 */
[----:B------:R-:W-:Y:S01]  /*44b70*/  IMAD.X R71, R71, 0x1, ~R17, P5 ;  /* 0x0000000147477824 */ /* 0x000fe200028e0e11 */
[----:B------:R-:W-:Y:S02]  /*44b80*/  LOP3.LUT R52, R99, R52, RZ, 0xfc, !PT ;  /* 0x0000003463347212 */ /* 0x000fe400078efcff */
[----:B------:R-:W-:Y:S02]  /*44b90*/  SEL R70, R70, RZ, P0 ;  /* 0x000000ff46467207 */ /* 0x000fe40000000000 */
[----:B------:R-:W-:-:S02]  /*44ba0*/  ISETP.LT.U32.AND P1, PT, R51, R122, PT ;  /* 0x0000007a3300720c */ /* 0x000fc40003f21070 */
[----:B------:R-:W-:Y:S02]  /*44bb0*/  SEL R75, RZ, 0xffffffff, !P2 ;  /* 0xffffffffff4b7807 */ /* 0x000fe40005000000 */
[--C-:B------:R-:W-:Y:S02]  /*44bc0*/  IADD3 R52, P2, P5, R70, R52, R123.reuse ;  /* 0x0000003446347210 */ /* 0x100fe40007d5e07b */
[----:B------:R-:W-:Y:S02]  /*44bd0*/  SEL R70, R71, RZ, P0 ;  /* 0x000000ff47467207 */ /* 0x000fe40000000000 */
[----:B------:R-:W-:Y:S02]  /*44be0*/  ISETP.LT.U32.OR.EX P1, PT, R48, R121, P4, P1 ;  /* 0x000000793000720c */ /* 0x000fe40002721510 */
[----:B------:R-:W-:Y:S02]  /*44bf0*/  IADD3 R94, P0, P4, R75, R94, -R123 ;  /* 0x0000005e4b5e7210 */ /* 0x000fe40007c1e87b */
[----:B------:R-:W-:-:S02]  /*44c00*/  IADD3.X R49, PT, PT, R70, R49, R38, P2, P5 ;  /* 0x0000003146317210 */ /* 0x000fc400017ea426 */
[----:B------:R-:W-:Y:S02]  /*44c10*/  SEL R71, RZ, 0x1, !P1 ;  /* 0x00000001ff477807 */ /* 0x000fe40004800000 */
[----:B------:R-:W-:Y:S01]  /*44c20*/  IADD3.X R75, PT, PT, R75, R77, ~R38, P0, P4 ;  /* 0x0000004d4b4b7210 */ /* 0x000fe200007e8c26 */
[----:B------:R-:W-:Y:S06]  /*44c30*/  @!P6 BRA P3, `(.L_x_445) ;  /* 0x000000000064e947 */ /* 0x000fec0001800000 */
        /* <DEDUP_REMOVED lines=25> */
.L_x_445:
[----:B------:R-:W-:Y:S05]  /*44dd0*/  BSYNC.RECONVERGENT B1 ;  /* 0x0000000000017941 */ /* 0x000fea0003800200 */
.L_x_444:
[----:B------:R-:W-:Y:S01]  /*44de0*/  IADD3 R99, P3, PT, R52, R71, RZ ;  /* 0x0000004734637210 */ /* 0x000fe20007f7e0ff */
[----:B------:R-:W-:Y:S01]  /*44df0*/  BSSY.RECONVERGENT B1, `(.L_x_446) ;  /* 0x0000042000017945 */ /* 0x000fe20003800200 */
[----:B------:R-:W-:Y:S02]  /*44e00*/  ISETP.GE.U32.AND P2, PT, R103, R12, PT ;  /* 0x0000000c6700720c */ /* 0x000fe40003f46070 */
[----:B------:R-:W-:Y:S01]  /*44e10*/  ISETP.EQ.U32.AND P0, PT, R50, R13, PT ;  /* 0x0000000d3200720c */ /* 0x000fe20003f02070 */
[----:B------:R-:W-:Y:S01]  /*44e20*/  IMAD.X R49, RZ, RZ, R49, P3 ;  /* 0x000000ffff317224 */ /* 0x000fe200018e0631 */
[----:B------:R-:W-:Y:S02]  /*44e30*/  ISETP.GE.U32.AND.EX P2, PT, R102, R32, PT, P2 ;  /* 0x000000206600720c */ /* 0x000fe40003f46120 */
[----:B------:R-:W-:Y:S02]  /*44e40*/  ISETP.GE.U32.AND P4, PT, R99, R123, PT ;  /* 0x0000007b6300720c */ /* 0x000fe40003f86070 */
[----:B------:R-:W-:-:S02]  /*44e50*/  ISETP.LT.U32.AND P3, PT, R50, R13, PT ;  /* 0x0000000d3200720c */ /* 0x000fc40003f61070 */
[----:B------:R-:W-:Y:S02]  /*44e60*/  ISETP.EQ.AND.EX P0, PT, R53, R34, !P2, P0 ;  /* 0x000000223500720c */ /* 0x000fe40005702300 */
[----:B------:R-:W-:Y:S02]  /*44e70*/  SEL R73, RZ, 0xffffffff, P2 ;  /* 0xffffffffff497807 */ /* 0x000fe40001000000 */
[----:B------:R-:W-:Y:S02]  /*44e80*/  ISETP.GE.U32.AND.EX P2, PT, R49, R38, PT, P4 ;  /* 0x000000263100720c */ /* 0x000fe40003f46140 */
[----:B------:R-:W-:Y:S02]  /*44e90*/  ISETP.LT.U32.OR.EX P0, PT, R53, R34, P0, P3 ;  /* 0x000000223500720c */ /* 0x000fe40000701530 */
[----:B------:R-:W-:Y:S02]  /*44ea0*/  IADD3 R71, P3, P4, R73, R50, -R13 ;  /* 0x0000003249477210 */ /* 0x000fe40007c7e80d */
[----:B------:R-:W-:-:S02]  /*44eb0*/  ISETP.EQ.U32.AND P6, PT, R95, R14, PT ;  /* 0x0000000e5f00720c */ /* 0x000fc40003fc2070 */
[----:B------:R-:W-:Y:S02]  /*44ec0*/  SEL R77, RZ, 0xffffffff, !P0 ;  /* 0xffffffffff4d7807 */ /* 0x000fe40004000000 */
[----:B------:R-:W-:Y:S02]  /*44ed0*/  IADD3.X R73, PT, PT, R73, R53, ~R34, P3, P4 ;  /* 0x0000003549497210 */ /* 0x000fe40001fe8c22 */
[----:B------:R-:W-:Y:S02]  /*44ee0*/  ISETP.LT.U32.AND P4, PT, R95, R14, PT ;  /* 0x0000000e5f00720c */ /* 0x000fe40003f81070 */
[----:B------:R-:W-:Y:S02]  /*44ef0*/  ISETP.EQ.AND.EX P6, PT, R96, R117, P0, P6 ;  /* 0x000000756000720c */ /* 0x000fe400007c2360 */
[----:B------:R-:W-:Y:S02]  /*44f00*/  IADD3 R76, P0, P5, R77, R95, -R14 ;  /* 0x0000005f4d4c7210 */ /* 0x000fe40007d1e80e */
[----:B------:R-:W-:-:S02]  /*44f10*/  @P2 ISETP.EQ.U32.AND P3, PT, R99, R123, PT ;  /* 0x0000007b6300220c */ /* 0x000fc40003f62070 */
[----:B------:R-:W-:Y:S02]  /*44f20*/  ISETP.LT.U32.OR.EX P4, PT, R96, R117, P6, P4 ;  /* 0x000000756000720c */ /* 0x000fe40003781540 */
[----:B------:R-:W-:Y:S02]  /*44f30*/  IADD3.X R77, PT, PT, R77, R96, ~R117, P0, P5 ;  /* 0x000000604d4d7210 */ /* 0x000fe400007eac75 */
[----:B------:R-:W-:Y:S02]  /*44f40*/  PLOP3.LUT P0, PT, PT, PT, PT, 0x80, 0x8 ;  /* 0x000000000008781c */ /* 0x000fe40003f0f070 */
[----:B------:R-:W-:Y:S02]  /*44f50*/  IADD3 R103, P5, PT, R103, -R12, RZ ;  /* 0x8000000c67677210 */ /* 0x000fe40007fbe0ff */
[----:B------:R-:W-:Y:S02]  /*44f60*/  @P2 ISETP.EQ.AND.EX P0, PT, R49, R38, P1, P3 ;  /* 0x000000263100220c */ /* 0x000fe40000f02330 */
[----:B------:R-:W-:Y:S01]  /*44f70*/  ISETP.NE.U32.AND P2, PT, R94, R15, PT ;  /* 0x0000000f5e00720c */ /* 0x000fe20003f45070 */
[----:B------:R-:W-:Y:S01]  /*44f80*/  IMAD.X R102, R102, 0x1, ~R32, P5 ;  /* 0x0000000166667824 */ /* 0x000fe200028e0e20 */
[----:B------:R-:W-:-:S02]  /*44f90*/  SEL R108, RZ, 0xffffffff, !P4 ;  /* 0xffffffffff6c7807 */ /* 0x000fc40006000000 */
[C---:B------:R-:W-:Y:S02]  /*44fa0*/  ISETP.NE.OR.EX P2, PT, R75.reuse, R36, !P4, P2 ;  /* 0x000000244b00720c */ /* 0x040fe40006745720 */
[----:B------:R-:W-:Y:S02]  /*44fb0*/  IADD3 R101, P5, P6, R108, R94, -R15 ;  /* 0x0000005e6c657210 */ /* 0x000fe40007ebe80f */
[----:B------:R-:W-:Y:S02]  /*44fc0*/  ISETP.GE.U32.AND P4, PT, R94, R15, PT ;  /* 0x0000000f5e00720c */ /* 0x000fe40003f86070 */
[----:B------:R-:W-:Y:S02]  /*44fd0*/  IADD3.X R108, PT, PT, R108, R75, ~R36, P5, P6 ;  /* 0x0000004b6c6c7210 */ /* 0x000fe40002fecc24 */
[----:B------:R-:W-:Y:S02]  /*44fe0*/  ISETP.GE.U32.AND.EX P6, PT, R75, R36, PT, P4 ;  /* 0x000000244b00720c */ /* 0x000fe40003fc6140 */
[----:B------:R-:W-:-:S02]  /*44ff0*/  ISETP.NE.U32.AND P1, PT, R47, R42, PT ;  /* 0x0000002a2f00720c */ /* 0x000fc40003f25070 */
[----:B------:R-:W-:Y:S02]  /*45000*/  ISETP.LT.U32.AND P3, PT, R125, R40, PT ;  /* 0x000000287d00720c */ /* 0x000fe40003f61070 */
[----:B------:R-:W-:Y:S02]  /*45010*/  ISETP.NE.AND.EX P1, PT, R126, R43, PT, P1 ;  /* 0x0000002b7e00720c */ /* 0x000fe40003f25310 */
[----:B------:R-:W-:Y:S02]  /*45020*/  ISETP.GE.U32.AND P5, PT, R99, R16, PT ;  /* 0x000000106300720c */ /* 0x000fe40003fa6070 */
[----:B------:R-:W-:Y:S02]  /*45030*/  ISETP.LT.U32.AND.EX P3, PT, R46, R41, !P1, P3 ;  /* 0x000000292e00720c */ /* 0x000fe40004f61130 */
[----:B------:R-:W-:Y:S02]  /*45040*/  ISETP.LT.U32.AND P1, PT, R47, R42, PT ;  /* 0x0000002a2f00720c */ /* 0x000fe40003f21070 */
[----:B------:R-:W-:-:S02]  /*45050*/  ISETP.GE.U32.AND.EX P4, PT, R49, R17, PT, P5 ;  /* 0x000000113100720c */ /* 0x000fc40003f86150 */
[----:B------:R-:W-:Y:S01]  /*45060*/  ISETP.LT.U32.OR.EX P3, PT, R126, R43, P3, P1 ;  /* 0x0000002b7e00720c */ /* 0x000fe20001f61510 */
        /* <DEDUP_REMOVED lines=26> */
.L_x_447:
[----:B------:R-:W-:Y:S05]  /*45210*/  BSYNC.RECONVERGENT B1 ;  /* 0x0000000000017941 */ /* 0x000fea0003800200 */
.L_x_446:
[CC--:B------:R-:W-:Y:S01]  /*45220*/  ISETP.EQ.U32.AND P2, PT, R51.reuse, R18.reuse, PT ;  /* 0x000000123300720c */ /* 0x0c0fe20003f42070 */
[----:B------:R-:W-:Y:S01]  /*45230*/  IMAD.SHL.U32 R105, R76, 0x2, RZ ;  /* 0x000000024c697824 */ /* 0x000fe200078e00ff */
[----:B------:R-:W-:Y:S01]  /*45240*/  ISETP.LT.U32.AND P5, PT, R51, R18, PT ;  /* 0x000000123300720c */ /* 0x000fe20003fa1070 */
[----:B------:R-:W-:Y:S01]  /*45250*/  BSSY.RECONVERGENT B1, `(.L_x_448) ;  /* 0x00001ff000017945 */ /* 0x000fe20003800200 */
[-C--:B------:R-:W-:Y:S02]  /*45260*/  ISETP.EQ.AND.EX P2, PT, R48, R19.reuse, P3, P2 ;  /* 0x000000133000720c */ /* 0x080fe40001f42320 */
[----:B------:R-:W-:Y:S02]  /*45270*/  SHF.L.W.U32.HI R109, R102, 0x1, R71 ;  /* 0x00000001666d7819 */ /* 0x000fe40000010e47 */
[----:B------:R-:W-:Y:S02]  /*45280*/  ISETP.LT.U32.OR.EX P2, PT, R48, R19, P2, P5 ;  /* 0x000000133000720c */ /* 0x000fe40001741550 */
[----:B------:R-:W-:-:S02]  /*45290*/  @P4 ISETP.NE.U32.AND P5, PT, R99, R16, PT ;  /* 0x000000106300420c */ /* 0x000fc40003fa5070 */
[----:B------:R-:W-:Y:S02]  /*452a0*/  PLOP3.LUT P6, PT, PT, PT, PT, 0x8, 0x80 ;  /* 0x000000000080781c */ /* 0x000fe40003fce170 */
[----:B------:R-:W-:Y:S02]  /*452b0*/  @P4 ISETP.NE.OR.EX P6, PT, R49, R17, !P2, P5 ;  /* 0x000000113100420c */ /* 0x000fe400057c5750 */
[----:B------:R-:W-:Y:S02]  /*452c0*/  ISETP.GE.U32.AND P3, PT, R125, R40, PT ;  /* 0x000000287d00720c */ /* 0x000fe40003f66070 */
[----:B------:R-:W-:Y:S02]  /*452d0*/  ISETP.NE.U32.AND P4, PT, R109, R71, PT ;  /* 0x000000476d00720c */ /* 0x000fe40003f85070 */
[----:B------:R-:W-:Y:S02]  /*452e0*/  SHF.L.W.U32.HI R100, R71, 0x1, R73 ;  /* 0x0000000147647819 */ /* 0x000fe40000010e49 */
[----:B------:R-:W-:-:S02]  /*452f0*/  PLOP3.LUT P0, PT, P0, P6, PT, 0xf8, 0x8f ;  /* 0x00000000008f781c */ /* 0x000fc4000070df70 */
[----:B------:R-:W-:Y:S02]  /*45300*/  ISETP.GE.U32.AND.EX P3, PT, R46, R41, PT, P3 ;  /* 0x000000292e00720c */ /* 0x000fe40003f66130 */
[----:B------:R-:W-:Y:S02]  /*45310*/  ISETP.EQ.U32.AND P6, PT, R47, R42, PT ;  /* 0x0000002a2f00720c */ /* 0x000fe40003fc2070 */
[----:B------:R-:W-:Y:S02]  /*45320*/  ISETP.NE.AND.EX P4, PT, R100, R73, PT, P4 ;  /* 0x000000496400720c */ /* 0x000fe40003f85340 */
[----:B------:R-:W-:Y:S02]  /*45330*/  ISETP.EQ.AND.EX P6, PT, R126, R43, !P3, P6 ;  /* 0x0000002b7e00720c */ /* 0x000fe40005fc2360 */
[----:B------:R-:W-:Y:S02]  /*45340*/  ISETP.LT.U32.AND P5, PT, R109, R71, PT ;  /* 0x000000476d00720c */ /* 0x000fe40003fa1070 */
[----:B------:R-:W-:-:S02]  /*45350*/  ISETP.LT.AND P4, PT, R102, RZ, !P4 ;  /* 0x000000ff6600720c */ /* 0x000fc40006781270 */
[----:B------:R-:W-:Y:S02]  /*45360*/  SEL R116, R40, RZ, P0 ;  /* 0x000000ff28747207 */ /* 0x000fe40000000000 */
[----:B------:R-:W-:Y:S02]  /*45370*/  SEL R53, RZ, 0x1, P3 ;  /* 0x00000001ff357807 */ /* 0x000fe40001800000 */
[----:B------:R-:W-:Y:S02]  /*45380*/  ISETP.LT.U32.OR.EX P6, PT, R126, R43, P6, P1 ;  /* 0x0000002b7e00720c */ /* 0x000fe400037c1510 */
[----:B------:R-:W-:Y:S02]  /*45390*/  ISETP.LT.U32.OR.EX P1, PT, R100, R73, P4, P5 ;  /* 0x000000496400720c */ /* 0x000fe40002721550 */
[----:B------:R-:W-:Y:S02]  /*453a0*/  IADD3 R116, P3, PT, -R116, R125, RZ ;  /* 0x0000007d74747210 */ /* 0x000fe40007f7e1ff */
[----:B------:R-:W-:-:S02]  /*453b0*/  SEL R71, R41, RZ, P0 ;  /* 0x000000ff29477207 */ /* 0x000fc40000000000 */
[----:B------:R-:W-:Y:S02]  /*453c0*/  IADD3 R128, P4, PT, R53, R42, RZ ;  /* 0x0000002a35807210 */ /* 0x000fe40007f9e0ff */
[----:B------:R-:W-:Y:S01]  /*453d0*/  SEL R53, RZ, 0x1, !P2 ;  /* 0x00000001ff357807 */ /* 0x000fe20005000000 */
[----:B------:R-:W-:Y:S01]  /*453e0*/  IMAD.X R120, R46, 0x1, ~R71, P3 ;  /* 0x000000012e787824 */ /* 0x000fe200018e0e47 */
[----:B------:R-:W-:Y:S01]  /*453f0*/  SEL R128, R128, RZ, P0 ;  /* 0x000000ff80807207 */ /* 0x000fe20000000000 */
[----:B------:R-:W-:Y:S01]  /*45400*/  IMAD.X R38, RZ, RZ, R43, P4 ;  /* 0x000000ffff267224 */ /* 0x000fe200020e062b */
[----:B------:R-:W-:Y:S01]  /*45410*/  IADD3 R124, P2, PT, R53, R16, RZ ;  /* 0x00000010357c7210 */ /* 0x000fe20007f5e0ff */
[-C--:B------:R-:W-:Y:S01]  /*45420*/  IMAD.WIDE.U32 R96, R120, R116.reuse, RZ ;  /* 0x0000007478607225 */ /* 0x080fe200078e00ff */
[----:B------:R-:W-:Y:S02]  /*45430*/  SEL R71, RZ, 0x1, !P6 ;  /* 0x00000001ff477807 */ /* 0x000fe40007000000 */
[----:B------:R-:W-:Y:S01]  /*45440*/  IADD3 R128, P3, PT, -R128, R47, RZ ;  /* 0x0000002f80807210 */ /* 0x000fe20007f7e1ff */
[----:B------:R-:W-:Y:S01]  /*45450*/  IMAD.WIDE.U32 R46, R116, R116, RZ ;  /* 0x00000074742e7225 */ /* 0x000fe200078e00ff */
[----:B------:R-:W-:-:S02]  /*45460*/  SEL R53, R38, RZ, P0 ;  /* 0x000000ff26357207 */ /* 0x000fc40000000000 */
[----:B------:R-:W-:Y:S01]  /*45470*/  IADD3 R106, P5, PT, R71, R18, RZ ;  /* 0x00000012476a7210 */ /* 0x000fe20007fbe0ff */
[----:B------:R-:W-:Y:S01]  /*45480*/  IMAD.WIDE.U32 R96, P6, R116, R120, R96 ;  /* 0x0000007874607225 */ /* 0x000fe200078c0060 */
[----:B------:R-:W-:Y:S02]  /*45490*/  SEL R124, R124, RZ, P0 ;  /* 0x000000ff7c7c7207 */ /* 0x000fe40000000000 */
[----:B------:R-:W-:Y:S01]  /*454a0*/  SEL R106, R106, RZ, P0 ;  /* 0x000000ff6a6a7207 */ /* 0x000fe20000000000 */
[----:B------:R-:W-:Y:S01]  /*454b0*/  IMAD.X R126, R126, 0x1, ~R53, P3 ;  /* 0x000000017e7e7824 */ /* 0x000fe200018e0e35 */
[----:B------:R-:W-:Y:S01]  /*454c0*/  IADD3 R124, P4, PT, -R124, R99, RZ ;  /* 0x000000637c7c7210 */ /* 0x000fe20007f9e1ff */
[----:B------:R-:W-:Y:S01]  /*454d0*/  IMAD.X R125, RZ, RZ, R19, P5 ;  /* 0x000000ffff7d7224 */ /* 0x000fe200028e0613 */
[----:B------:R-:W-:Y:S01]  /*454e0*/  IADD3 RZ, P5, PT, R47, R96, RZ ;  /* 0x000000602fff7210 */ /* 0x000fe20007fbe0ff */
[----:B------:R-:W-:Y:S01]  /*454f0*/  IMAD.WIDE.U32 R70, R126, R116, RZ ;  /* 0x000000747e467225 */ /* 0x000fe200078e00ff */
[----:B------:R-:W-:-:S02]  /*45500*/  IADD3 R106, P3, PT, -R106, R51, RZ ;  /* 0x000000336a6a7210 */ /* 0x000fc40007f7e1ff */
[----:B------:R-:W-:Y:S01]  /*45510*/  SEL R125, R125, RZ, P0 ;  /* 0x000000ff7d7d7207 */ /* 0x000fe20000000000 */
[----:B------:R-:W-:Y:S01]  /*45520*/  IMAD.X R53, RZ, RZ, RZ, P6 ;  /* 0x000000ffff357224 */ /* 0x000fe200030e06ff */
[----:B------:R-:W-:Y:S01]  /*45530*/  SHF.L.U64.HI R104, R76, 0x1, R77 ;  /* 0x000000014c687819 */ /* 0x000fe2000001024d */
[----:B------:R-:W-:Y:S01]  /*45540*/  IMAD.MOV.U32 R52, RZ, RZ, R97 ;  /* 0x000000ffff347224 */ /* 0x000fe200078e0061 */
[----:B------:R-:W-:Y:S01]  /*45550*/  SHF.L.U64.HI R102, R103, 0x1, R102 ;  /* 0x0000000167667819 */ /* 0x000fe20000010266 */
[----:B------:R-:W-:Y:S01]  /*45560*/  IMAD.X R38, RZ, RZ, R17, P2 ;  /* 0x000000ffff267224 */ /* 0x000fe200010e0611 */
[----:B------:R-:W-:Y:S01]  /*45570*/  LOP3.LUT R10, R10, 0xfffffffd, RZ, 0xc0, !PT ;  /* 0xfffffffd0a0a7812 */ /* 0x000fe200078ec0ff */
[----:B------:R-:W-:-:S03]  /*45580*/  IMAD.WIDE.U32 R98, R128, R116, RZ ;  /* 0x0000007480627225 */ /* 0x000fc600078e00ff */
[----:B------:R-:W-:Y:S01]  /*45590*/  SEL R38, R38, RZ, P0 ;  /* 0x000000ff26267207 */ /* 0x000fe20000000000 */
[----:B------:R-:W-:-:S04]  /*455a0*/  IMAD.WIDE.U32 R46, R120, R128, RZ ;  /* 0x00000080782e7225 */ /* 0x000fc800078e00ff */
[----:B------:R-:W-:-:S04]  /*455b0*/  IMAD.WIDE.U32 R70, P2, R128, R120, R70 ;  /* 0x0000007880467225 */ /* 0x000fc80007840046 */
[----:B------:R-:W-:-:S04]  /*455c0*/  IMAD.WIDE.U32.X R52, R120, R120, R52, P5 ;  /* 0x0000007878347225 */ /* 0x000fc800028e0434 */
[----:B------:R-:W-:Y:S01]  /*455d0*/  IMAD.X R125, R48, 0x1, ~R125, P3 ;  /* 0x00000001307d7824 */ /* 0x000fe200018e0e7d */
[----:B------:R-:W-:Y:S01]  /*455e0*/  IADD3 R97, P3, PT, R99, R70, RZ ;  /* 0x0000004663617210 */ /* 0x000fe20007f7e0ff */
[----:B------:R-:W-:Y:S01]  /*455f0*/  IMAD.WIDE.U32 R46, P0, R126, R116, R46 ;  /* 0x000000747e2e7225 */ /* 0x000fe2000780002e */
[----:B------:R-:W-:-:S03]  /*45600*/  IADD3 R75, P5, PT, R52, R98, RZ ;  /* 0x00000062344b7210 */ /* 0x000fc60007fbe0ff */
[----:B------:R-:W-:Y:S02]  /*45610*/  IMAD.X R38, R49, 0x1, ~R38, P4 ;  /* 0x0000000131267824 */ /* 0x000fe400020e0e26 */
[----:B------:R-:W-:-:S04]  /*45620*/  IMAD.WIDE.U32 R48, R116, R128, RZ ;  /* 0x0000008074307225 */ /* 0x000fc800078e00ff */
[----:B------:R-:W-:Y:S01]  /*45630*/  IMAD.X R51, RZ, RZ, RZ, P0 ;  /* 0x000000ffff337224 */ /* 0x000fe200000e06ff */
[----:B------:R-:W-:Y:S01]  /*45640*/  ISETP.GE.U32.AND P0, PT, R75, R98, PT ;  /* 0x000000624b00720c */ /* 0x000fe20003f06070 */
[----:B------:R-:W-:Y:S01]  /*45650*/  IMAD.X R52, R97, 0x1, R53, P5 ;  /* 0x0000000161347824 */ /* 0x000fe200028e0635 */
[----:B------:R-:W-:Y:S01]  /*45660*/  IADD3 RZ, P6, PT, R49, R46, RZ ;  /* 0x0000002e31ff7210 */ /* 0x000fe20007fde0ff */
[----:B------:R-:W-:Y:S01]  /*45670*/  IMAD.WIDE.U32 R72, R125, R116, RZ ;  /* 0x000000747d487225 */ /* 0x000fe200078e00ff */
[----:B------:R-:W-:Y:S02]  /*45680*/  IADD3 R98, P4, PT, R75, R98, RZ ;  /* 0x000000624b627210 */ /* 0x000fe40007f9e0ff */
[----:B------:R-:W-:Y:S01]  /*45690*/  ISETP.GE.U32.AND.EX P0, PT, R52, R97, PT, P0 ;  /* 0x000000613400720c */ /* 0x000fe20003f06100 */
[----:B------:R-:W-:Y:S02]  /*456a0*/  IMAD.MOV.U32 R50, RZ, RZ, R47 ;  /* 0x000000ffff327224 */ /* 0x000fe400078e002f */
[----:B------:R-:W-:Y:S01]  /*456b0*/  IMAD.WIDE.U32 R48, R106, R116, RZ ;  /* 0x000000746a307225 */ /* 0x000fe200078e00ff */
[----:B------:R-:W-:-:S02]  /*456c0*/  SEL R99, RZ, 0x1, P0 ;  /* 0x00000001ff637807 */ /* 0x000fc40000000000 */
[----:B------:R-:W-:Y:S01]  /*456d0*/  ISETP.GE.U32.AND P0, PT, R98, R75, PT ;  /* 0x0000004b6200720c */ /* 0x000fe20003f06070 */
[----:B------:R-:W-:-:S04]  /*456e0*/  IMAD.WIDE.U32 R72, P5, R106, R120, R72 ;  /* 0x000000786a487225 */ /* 0x000fc800078a0048 */
[----:B------:R-:W-:-:S04]  /*456f0*/  IMAD.WIDE.U32.X R50, R126, R120, R50, P6 ;  /* 0x000000787e327225 */ /* 0x000fc800030e0432 */
[----:B------:R-:W-:-:S04]  /*45700*/  IMAD.WIDE.U32 R46, R126, R128, RZ ;  /* 0x000000807e2e7225 */ /* 0x000fc800078e00ff */
[----:B------:R-:W-:Y:S01]  /*45710*/  IMAD.X R53, RZ, RZ, RZ, P2 ;  /* 0x000000ffff357224 */ /* 0x000fe200010e06ff */
[----:B------:R-:W-:Y:S01]  /*45720*/  IADD3 R72, P2, PT, R49, R72, RZ ;  /* 0x0000004831487210 */ /* 0x000fe20007f5e0ff */
[----:B------:R-:W-:Y:S01]  /*45730*/  IMAD.X R97, R52, 0x1, R97, P4 ;  /* 0x0000000134617824 */ /* 0x000fe200020e0661 */
[----:B------:R-:W-:Y:S01]  /*45740*/  IADD3 R99, P4, P6, R48, R50, R99 ;  /* 0x0000003230637210 */ /* 0x000fe20007e9e063 */
[----:B------:R-:W-:-:S03]  /*45750*/  IMAD.SHL.U32 R103, R103, 0x2, RZ ;  /* 0x0000000267677824 */ /* 0x000fc600078e00ff */
[----:B------:R-:W-:Y:S01]  /*45760*/  ISETP.GE.U32.AND.EX P0, PT, R97, R52, PT, P0 ;  /* 0x000000346100720c */ /* 0x000fe20003f06100 */
[----:B------:R-:W-:Y:S01]  /*45770*/  IMAD.MOV.U32 R52, RZ, RZ, R71 ;  /* 0x000000ffff347224 */ /* 0x000fe200078e0047 */
[----:B------:R-:W-:Y:S01]  /*45780*/  IADD3.X R94, PT, PT, R72, R51, RZ, P4, P6 ;  /* 0x00000033485e7210 */ /* 0x000fe200027ec4ff */
[----:B------:R-:W-:Y:S01]  /*45790*/  IMAD.WIDE.U32 R50, R128, R128, RZ ;  /* 0x0000008080327225 */ /* 0x000fe200078e00ff */
[----:B------:R-:W-:-:S03]  /*457a0*/  SEL R49, RZ, 0x1, P0 ;  /* 0x00000001ff317807 */ /* 0x000fc60000000000 */
[----:B------:R-:W-:-:S04]  /*457b0*/  IMAD.WIDE.U32 R46, P4, R128, R126, R46 ;  /* 0x0000007e802e7225 */ /* 0x000fc8000788002e */
[----:B------:R-:W-:Y:S01]  /*457c0*/  IMAD.WIDE.U32.X R52, R126, R120, R52, P3 ;  /* 0x000000787e347225 */ /* 0x000fe200018e0434 */
[----:B------:R-:W-:Y:S02]  /*457d0*/  IADD3 R75, P3, PT, R99, R50, RZ ;  /* 0x00000032634b7210 */ /* 0x000fe40007f7e0ff */
[----:B------:R-:W-:Y:S01]  /*457e0*/  IADD3 R95, P0, PT, R51, R46, RZ ;  /* 0x0000002e335f7210 */ /* 0x000fe20007f1e0ff */
[----:B------:R-:W-:Y:S01]  /*457f0*/  IMAD.X R51, RZ, RZ, RZ, P4 ;  /* 0x000000ffff337224 */ /* 0x000fe200020e06ff */
[----:B------:R-:W-:Y:S01]  /*45800*/  IADD3 R49, P4, P6, R75, R52, R49 ;  /* 0x000000344b317210 */ /* 0x000fe20007e9e031 */
[----:B------:R-:W-:-:S04]  /*45810*/  IMAD.WIDE.U32 R70, R120, R106, RZ ;  /* 0x0000006a78467225 */ /* 0x000fc800078e00ff */
[----:B------:R-:W-:Y:S01]  /*45820*/  IMAD.X R52, R95, 0x1, R94, P3 ;  /* 0x000000015f347824 */ /* 0x000fe200018e065e */
[----:B------:R-:W-:Y:S01]  /*45830*/  ISETP.GE.U32.AND P3, PT, R75, R50, PT ;  /* 0x000000324b00720c */ /* 0x000fe20003f66070 */
[----:B------:R-:W-:-:S03]  /*45840*/  IMAD.MOV.U32 R50, RZ, RZ, R47 ;  /* 0x000000ffff327224 */ /* 0x000fc600078e002f */
[C---:B------:R-:W-:Y:S01]  /*45850*/  IADD3.X R115, PT, PT, R52.reuse, R53, RZ, P4, P6 ;  /* 0x0000003534737210 */ /* 0x040fe200027ec4ff */
[----:B------:R-:W-:Y:S01]  /*45860*/  IMAD.WIDE.U32 R70, P6, R125, R116, R70 ;  /* 0x000000747d467225 */ /* 0x000fe200078c0046 */
[----:B------:R-:W-:Y:S02]  /*45870*/  ISETP.GE.U32.AND P4, PT, R49, R75, PT ;  /* 0x0000004b3100720c */ /* 0x000fe40003f86070 */
[----:B------:R-:W-:Y:S01]  /*45880*/  ISETP.GE.U32.AND.EX P3, PT, R52, R95, PT, P3 ;  /* 0x0000005f3400720c */ /* 0x000fe20003f66130 */
[----:B------:R-:W-:Y:S01]  /*45890*/  IMAD.WIDE.U32.X R46, R126, R126, R50, P0 ;  /* 0x0000007e7e2e7225 */ /* 0x000fe200000e0432 */
[----:B------:R-:W-:Y:S02]  /*458a0*/  ISETP.GE.U32.AND.EX P4, PT, R115, R52, PT, P4 ;  /* 0x000000347300720c */ /* 0x000fe40003f86140 */
[----:B------:R-:W-:Y:S01]  /*458b0*/  SEL R50, RZ, 0x1, P3 ;  /* 0x00000001ff327807 */ /* 0x000fe20001800000 */
[----:B------:R-:W-:Y:S01]  /*458c0*/  IMAD.WIDE.U32 R74, R116, R106, RZ ;  /* 0x0000006a744a7225 */ /* 0x000fe200078e00ff */
[----:B------:R-:W-:-:S02]  /*458d0*/  SEL R95, RZ, 0x1, P4 ;  /* 0x00000001ff5f7807 */ /* 0x000fc40002000000 */
[----:B------:R-:W-:Y:S01]  /*458e0*/  ISETP.GE.U32.AND P0, PT, R99, R48, PT ;  /* 0x000000306300720c */ /* 0x000fe20003f06070 */
[----:B------:R-:W-:Y:S01]  /*458f0*/  IMAD.X R51, RZ, RZ, RZ, P6 ;  /* 0x000000ffff337224 */ /* 0x000fe200030e06ff */
[----:B------:R-:W-:Y:S01]  /*45900*/  IADD3 R95, P4, P6, R95, R46, R50 ;  /* 0x0000002e5f5f7210 */ /* 0x000fe20007e9e032 */
[----:B------:R-:W-:Y:S01]  /*45910*/  IMAD.WIDE.U32 R52, R38, R116, RZ ;  /* 0x0000007426347225 */ /* 0x000fe200078e00ff */
[----:B------:R-:W-:Y:S02]  /*45920*/  IADD3 RZ, P3, PT, R75, R70, RZ ;  /* 0x000000464bff7210 */ /* 0x000fe40007f7e0ff */
[----:B------:R-:W-:Y:S01]  /*45930*/  ISETP.GE.U32.AND.EX P0, PT, R94, R72, PT, P0 ;  /* 0x000000485e00720c */ /* 0x000fe20003f06100 */
[----:B------:R-:W-:Y:S01]  /*45940*/  IMAD.MOV.U32 R50, RZ, RZ, R71 ;  /* 0x000000ffff327224 */ /* 0x000fe200078e0047 */
[----:B------:R-:W-:Y:S01]  /*45950*/  IADD3.X R74, PT, PT, RZ, R47, RZ, P4, P6 ;  /* 0x0000002fff4a7210 */ /* 0x000fe200027ec4ff */
[----:B------:R-:W-:Y:S01]  /*45960*/  IMAD.WIDE.U32 R46, R124, R116, RZ ;  /* 0x000000747c2e7225 */ /* 0x000fe200078e00ff */
[----:B------:R-:W-:-:S02]  /*45970*/  SEL R71, RZ, 0x1, P0 ;  /* 0x00000001ff477807 */ /* 0x000fc40000000000 */
[----:B------:R-:W-:Y:S01]  /*45980*/  SEL R70, RZ, 0x1, !P1 ;  /* 0x00000001ff467807 */ /* 0x000fe20004800000 */
[----:B------:R-:W-:-:S03]  /*45990*/  IMAD.WIDE.U32 R52, P6, R124, R120, R52 ;  /* 0x000000787c347225 */ /* 0x000fc600078c0034 */
[----:B------:R-:W-:Y:S01]  /*459a0*/  LOP3.LUT R105, R105, R70, RZ, 0xfc, !PT ;  /* 0x0000004669697212 */ /* 0x000fe200078efcff */
[----:B------:R-:W-:Y:S01]  /*459b0*/  IMAD.WIDE.U32.X R50, R125, R120, R50, P3 ;  /* 0x000000787d327225 */ /* 0x000fe200018e0432 */
[----:B------:R-:W-:Y:S02]  /*459c0*/  IADD3 R119, P4, PT, R47, R52, RZ ;  /* 0x000000342f777210 */ /* 0x000fe40007f9e0ff */
[----:B------:R-:W-:Y:S01]  /*459d0*/  IADD3 R47, P0, P3, R46, R50, R71 ;  /* 0x000000322e2f7210 */ /* 0x000fe20007b1e047 */
[----:B------:R-:W-:-:S03]  /*459e0*/  IMAD.WIDE.U32 R70, R106, R128, RZ ;  /* 0x000000806a467225 */ /* 0x000fc600078e00ff */
[----:B------:R-:W-:Y:S01]  /*459f0*/  IADD3.X R52, PT, PT, R119, R51, RZ, P0, P3 ;  /* 0x0000003377347210 */ /* 0x000fe200007e64ff */
[----:B------:R-:W-:Y:S01]  /*45a00*/  IMAD.WIDE.U32 R50, R125, R128, RZ ;  /* 0x000000807d327225 */ /* 0x000fe200078e00ff */
[CC--:B------:R-:W-:Y:S02]  /*45a10*/  ISETP.EQ.U32.AND P3, PT, R105.reuse, R76.reuse, PT ;  /* 0x0000004c6900720c */ /* 0x0c0fe40003f62070 */
[----:B------:R-:W-:Y:S02]  /*45a20*/  ISETP.LT.U32.AND P0, PT, R105, R76, PT ;  /* 0x0000004c6900720c */ /* 0x000fe40003f01070 */
[CC--:B------:R-:W-:Y:S02]  /*45a30*/  ISETP.EQ.AND.EX P1, PT, R104.reuse, R77.reuse, P1, P3 ;  /* 0x0000004d6800720c */ /* 0x0c0fe40000f22330 */
[----:B------:R-:W-:Y:S01]  /*45a40*/  IADD3 R114, P3, PT, R49, R48, RZ ;  /* 0x0000003031727210 */ /* 0x000fe20007f7e0ff */
[----:B------:R-:W-:Y:S01]  /*45a50*/  IMAD.X R49, RZ, RZ, RZ, P5 ;  /* 0x000000ffff317224 */ /* 0x000fe200028e06ff */
[----:B------:R-:W-:Y:S01]  /*45a60*/  ISETP.LT.U32.OR.EX P1, PT, R104, R77, P1, P0 ;  /* 0x0000004d6800720c */ /* 0x000fe20000f21500 */
[----:B------:R-:W-:Y:S01]  /*45a70*/  IMAD.WIDE.U32 R50, P5, R106, R126, R50 ;  /* 0x0000007e6a327225 */ /* 0x000fe200078a0032 */
[----:B------:R-:W-:-:S03]  /*45a80*/  ISETP.GE.U32.AND P0, PT, R114, R48, PT ;  /* 0x000000307200720c */ /* 0x000fc60003f06070 */
[----:B------:R-:W-:Y:S01]  /*45a90*/  IMAD.X R115, R115, 0x1, R72, P3 ;  /* 0x0000000173737824 */ /* 0x000fe200018e0648 */
[----:B------:R-:W-:Y:S01]  /*45aa0*/  IADD3 R94, P3, PT, R71, R50, RZ ;  /* 0x00000032475e7210 */ /* 0x000fe20007f7e0ff */
[----:B------:R-:W-:Y:S02]  /*45ab0*/  IMAD.MOV.U32 R48, RZ, RZ, R73 ;  /* 0x000000ffff307224 */ /* 0x000fe400078e0049 */
[----:B------:R-:W-:Y:S01]  /*45ac0*/  IMAD.X R73, RZ, RZ, RZ, P5 ;  /* 0x000000ffff497224 */ /* 0x000fe200028e06ff */
[----:B------:R-:W-:Y:S01]  /*45ad0*/  ISETP.GE.U32.AND.EX P0, PT, R115, R72, PT, P0 ;  /* 0x000000487300720c */ /* 0x000fe20003f06100 */
[----:B------:R-:W-:Y:S01]  /*45ae0*/  IMAD.WIDE.U32.X R48, R125, R120, R48, P2 ;  /* 0x000000787d307225 */ /* 0x000fe200010e0430 */
[----:B------:R-:W-:Y:S02]  /*45af0*/  IADD3 R76, P2, PT, R47, R70, RZ ;  /* 0x000000462f4c7210 */ /* 0x000fe40007f5e0ff */
[----:B------:R-:W-:Y:S01]  /*45b00*/  SEL R99, RZ, 0x1, P0 ;  /* 0x00000001ff637807 */ /* 0x000fe20000000000 */
[----:B------:R-:W-:Y:S01]  /*45b10*/  IMAD.MOV.U32 R72, RZ, RZ, R51 ;  /* 0x000000ffff487224 */ /* 0x000fe200078e0033 */
[----:B------:R-:W-:Y:S01]  /*45b20*/  IADD3 R95, P0, PT, R76, R95, RZ ;  /* 0x0000005f4c5f7210 */ /* 0x000fe20007f1e0ff */
[----:B------:R-:W-:-:S02]  /*45b30*/  IMAD.X R121, R94, 0x1, R52, P2 ;  /* 0x000000015e797824 */ /* 0x000fc400010e0634 */
[----:B------:R-:W-:-:S04]  /*45b40*/  IMAD.WIDE.U32.X R72, R125, R126, R72, P3 ;  /* 0x0000007e7d487225 */ /* 0x000fc800018e0448 */
[----:B------:R-:W-:Y:S01]  /*45b50*/  IMAD.X R50, R121, 0x1, R74, P0 ;  /* 0x0000000179327824 */ /* 0x000fe200000e064a */
[----:B------:R-:W-:Y:S01]  /*45b60*/  IADD3 R71, P0, PT, R95, R70, RZ ;  /* 0x000000465f477210 */ /* 0x000fe20007f1e0ff */
[----:B------:R-:W-:-:S04]  /*45b70*/  IMAD.WIDE.U32 R74, R126, R106, RZ ;  /* 0x0000006a7e4a7225 */ /* 0x000fc800078e00ff */
[----:B------:R-:W-:Y:S01]  /*45b80*/  IMAD.X R77, R50, 0x1, R94, P0 ;  /* 0x00000001324d7824 */ /* 0x000fe200000e065e */
[----:B------:R-:W-:Y:S01]  /*45b90*/  IADD3 R99, P0, P2, R71, R48, R99 ;  /* 0x0000003047637210 */ /* 0x000fe20007a1e063 */
[----:B------:R-:W-:-:S03]  /*45ba0*/  IMAD.WIDE.U32 R74, P5, R125, R128, R74 ;  /* 0x000000807d4a7225 */ /* 0x000fc600078a004a */
[----:B------:R-:W-:Y:S01]  /*45bb0*/  IADD3.X R130, PT, PT, R77, R49, RZ, P0, P2 ;  /* 0x000000314d827210 */ /* 0x000fe200007e44ff */
[----:B------:R-:W-:Y:S01]  /*45bc0*/  IMAD.WIDE.U32 R48, R128, R106, RZ ;  /* 0x0000006a80307225 */ /* 0x000fe200078e00ff */
[-C--:B------:R-:W-:Y:S02]  /*45bd0*/  ISETP.GE.U32.AND P2, PT, R76, R70.reuse, PT ;  /* 0x000000464c00720c */ /* 0x080fe40003f46070 */
[----:B------:R-:W-:Y:S01]  /*45be0*/  ISETP.GE.U32.AND P0, PT, R71, R70, PT ;  /* 0x000000464700720c */ /* 0x000fe20003f06070 */
[----:B------:R-:W-:Y:S01]  /*45bf0*/  IMAD.MOV.U32 R48, RZ, RZ, R75 ;  /* 0x000000ffff307224 */ /* 0x000fe200078e004b */
[-C--:B------:R-:W-:Y:S02]  /*45c00*/  ISETP.GE.U32.AND.EX P2, PT, R121, R94.reuse, PT, P2 ;  /* 0x0000005e7900720c */ /* 0x080fe40003f46120 */
[----:B------:R-:W-:Y:S02]  /*45c10*/  ISETP.GE.U32.AND.EX P0, PT, R77, R94, PT, P0 ;  /* 0x0000005e4d00720c */ /* 0x000fe40003f06100 */
[----:B------:R-:W-:-:S02]  /*45c20*/  SEL R132, RZ, 0x1, P2 ;  /* 0x00000001ff847807 */ /* 0x000fc40001000000 */
[----:B------:R-:W-:Y:S01]  /*45c30*/  ISETP.GE.U32.AND P2, PT, R99, R71, PT ;  /* 0x000000476300720c */ /* 0x000fe20003f46070 */
[----:B------:R-:W-:Y:S01]  /*45c40*/  IMAD.WIDE.U32 R70, R120, R124, RZ ;  /* 0x0000007c78467225 */ /* 0x000fe200078e00ff */
[----:B------:R-:W-:Y:S02]  /*45c50*/  SEL R122, RZ, 0x1, P0 ;  /* 0x00000001ff7a7807 */ /* 0x000fe40000000000 */
[----:B------:R-:W-:Y:S01]  /*45c60*/  ISETP.GE.U32.AND P0, PT, R95, R76, PT ;  /* 0x0000004c5f00720c */ /* 0x000fe20003f06070 */
[----:B------:R-:W-:Y:S01]  /*45c70*/  IMAD.WIDE.U32 R94, R124, R128, RZ ;  /* 0x000000807c5e7225 */ /* 0x000fe200078e00ff */
[----:B------:R-:W-:Y:S02]  /*45c80*/  ISETP.GE.U32.AND.EX P2, PT, R130, R77, PT, P2 ;  /* 0x0000004d8200720c */ /* 0x000fe40003f46120 */
[----:B------:R-:W-:Y:S01]  /*45c90*/  IADD3 RZ, P3, PT, R49, R74, RZ ;  /* 0x0000004a31ff7210 */ /* 0x000fe20007f7e0ff */
[----:B------:R-:W-:Y:S01]  /*45ca0*/  IMAD.X R49, RZ, RZ, RZ, P5 ;  /* 0x000000ffff317224 */ /* 0x000fe200028e06ff */
[----:B------:R-:W-:Y:S01]  /*45cb0*/  ISETP.GE.U32.AND.EX P5, PT, R50, R121, PT, P0 ;  /* 0x000000793200720c */ /* 0x000fe20003fa6100 */
[----:B------:R-:W-:Y:S01]  /*45cc0*/  IMAD.WIDE.U32 R50, R116, R124, RZ ;  /* 0x0000007c74327225 */ /* 0x000fe200078e00ff */
[----:B------:R-:W-:-:S02]  /*45cd0*/  SEL R77, RZ, 0x1, P2 ;  /* 0x00000001ff4d7807 */ /* 0x000fc40001000000 */
[----:B------:R-:W-:Y:S01]  /*45ce0*/  SEL R75, RZ, 0x1, P5 ;  /* 0x00000001ff4b7807 */ /* 0x000fe20002800000 */
[----:B------:R-:W-:Y:S01]  /*45cf0*/  IMAD.WIDE.U32 R70, P0, R38, R116, R70 ;  /* 0x0000007426467225 */ /* 0x000fe20007800046 */
[----:B------:R-:W-:-:S03]  /*45d00*/  IADD3 R122, P2, P5, R77, R72, R122 ;  /* 0x000000484d7a7210 */ /* 0x000fc60007d5e07a */
[----:B------:R-:W-:Y:S01]  /*45d10*/  IMAD.WIDE.U32.X R48, R125, R126, R48, P3 ;  /* 0x0000007e7d307225 */ /* 0x000fe200018e0430 */
[----:B------:R-:W-:Y:S02]  /*45d20*/  IADD3 RZ, P3, PT, R51, R70, RZ ;  /* 0x0000004633ff7210 */ /* 0x000fe40007f7e0ff */
[----:B------:R-:W-:Y:S01]  /*45d30*/  IADD3.X R118, PT, PT, RZ, R73, RZ, P2, P5 ;  /* 0x00000049ff767210 */ /* 0x000fe200017ea4ff */
[----:B------:R-:W-:Y:S01]  /*45d40*/  IMAD.X R51, RZ, RZ, RZ, P0 ;  /* 0x000000ffff337224 */ /* 0x000fe200000e06ff */
[----:B------:R-:W-:Y:S01]  /*45d50*/  ISETP.GE.U32.AND P0, PT, R47, R46, PT ;  /* 0x0000002e2f00720c */ /* 0x000fe20003f06070 */
[----:B------:R-:W-:Y:S01]  /*45d60*/  IMAD.WIDE.U32 R76, R38, R128, RZ ;  /* 0x00000080264c7225 */ /* 0x000fe200078e00ff */
[----:B------:R-:W-:Y:S02]  /*45d70*/  IADD3 R132, P2, P5, R75, R48, R132 ;  /* 0x000000304b847210 */ /* 0x000fe40007d5e084 */
[----:B------:R-:W-:Y:S01]  /*45d80*/  ISETP.GE.U32.AND.EX P0, PT, R52, R119, PT, P0 ;  /* 0x000000773400720c */ /* 0x000fe20003f06100 */
[----:B------:R-:W-:Y:S01]  /*45d90*/  IMAD.MOV.U32 R50, RZ, RZ, R71 ;  /* 0x000000ffff327224 */ /* 0x000fe200078e0047 */
[----:B------:R-:W-:Y:S01]  /*45da0*/  IADD3.X R133, PT, PT, RZ, R49, RZ, P2, P5 ;  /* 0x00000031ff857210 */ /* 0x000fe200017ea4ff */
[----:B------:R-:W-:Y:S01]  /*45db0*/  IMAD.WIDE.U32 R76, P5, R124, R126, R76 ;  /* 0x0000007e7c4c7225 */ /* 0x000fe200078a004c */
[----:B------:R-:W-:-:S02]  /*45dc0*/  IADD3 R99, P2, PT, R99, R46, RZ ;  /* 0x0000002e63637210 */ /* 0x000fc40007f5e0ff */
[----:B------:R-:W-:Y:S01]  /*45dd0*/  SEL R123, RZ, 0x1, P0 ;  /* 0x00000001ff7b7807 */ /* 0x000fe20000000000 */
[----:B------:R-:W-:Y:S01]  /*45de0*/  IMAD.WIDE.U32.X R50, R38, R120, R50, P3 ;  /* 0x0000007826327225 */ /* 0x000fe200018e0432 */
[----:B------:R-:W-:Y:S02]  /*45df0*/  IADD3 R121, P3, PT, R95, R76, RZ ;  /* 0x0000004c5f797210 */ /* 0x000fe40007f7e0ff */
[----:B------:R-:W-:Y:S01]  /*45e00*/  ISETP.GE.U32.AND P0, PT, R99, R46, PT ;  /* 0x0000002e6300720c */ /* 0x000fe20003f06070 */
[----:B------:R-:W-:Y:S02]  /*45e10*/  IMAD.X R47, RZ, RZ, RZ, P6 ;  /* 0x000000ffff2f7224 */ /* 0x000fe400030e06ff */
[----:B------:R-:W-:Y:S01]  /*45e20*/  IMAD.X R76, R130, 0x1, R119, P2 ;  /* 0x00000001824c7824 */ /* 0x000fe200010e0677 */
[----:B------:R-:W-:Y:S01]  /*45e30*/  IADD3 R123, P2, P6, R94, R50, R123 ;  /* 0x000000325e7b7210 */ /* 0x000fe20007e5e07b */
[----:B------:R-:W-:-:S03]  /*45e40*/  IMAD.WIDE.U32 R48, R125, R106, RZ ;  /* 0x0000006a7d307225 */ /* 0x000fc600078e00ff */
[----:B------:R-:W-:Y:S01]  /*45e50*/  IADD3.X R138, PT, PT, R121, R51, RZ, P2, P6 ;  /* 0x00000033798a7210 */ /* 0x000fe200017ec4ff */
[----:B------:R-:W-:Y:S01]  /*45e60*/  IMAD.WIDE.U32 R70, R106, R106, RZ ;  /* 0x0000006a6a467225 */ /* 0x000fe200078e00ff */
[----:B------:R-:W-:Y:S02]  /*45e70*/  ISETP.GE.U32.AND.EX P2, PT, R76, R119, PT, P0 ;  /* 0x000000774c00720c */ /* 0x000fe40003f46100 */
[----:B------:R-:W-:Y:S01]  /*45e80*/  IADD3 R132, P6, PT, R123, R132, RZ ;  /* 0x000000847b847210 */ /* 0x000fe20007fde0ff */
[----:B------:R-:W-:-:S04]  /*45e90*/  IMAD.WIDE.U32 R48, P0, R106, R125, R48 ;  /* 0x0000007d6a307225 */ /* 0x000fc80007800030 */
[----:B------:R-:W-:Y:S02]  /*45ea0*/  IMAD.MOV.U32 R46, RZ, RZ, R53 ;  /* 0x000000ffff2e7224 */ /* 0x000fe400078e0035 */
[----:B------:R-:W-:Y:S01]  /*45eb0*/  IMAD.X R51, RZ, RZ, RZ, P5 ;  /* 0x000000ffff337224 */ /* 0x000fe200028e06ff */
[----:B------:R-:W-:Y:S01]  /*45ec0*/  IADD3 R130, P5, PT, R71, R48, RZ ;  /* 0x0000003047827210 */ /* 0x000fe20007fbe0ff */
[----:B------:R-:W-:Y:S01]  /*45ed0*/  IMAD.X R53, RZ, RZ, RZ, P0 ;  /* 0x000000ffff357224 */ /* 0x000fe200000e06ff */
[----:B------:R-:W-:Y:S01]  /*45ee0*/  IADD3 R129, P0, PT, R132, R70, RZ ;  /* 0x0000004684817210 */ /* 0x000fe20007f1e0ff */
[----:B------:R-:W-:Y:S01]  /*45ef0*/  IMAD.X R133, R138, 0x1, R133, P6 ;  /* 0x000000018a857824 */ /* 0x000fe200030e0685 */
[----:B------:R-:W-:Y:S01]  /*45f00*/  SEL R48, RZ, 0x1, !P1 ;  /* 0x00000001ff307807 */ /* 0x000fe20004800000 */
[----:B------:R-:W-:Y:S01]  /*45f10*/  IMAD.SHL.U32 R95, R101, 0x2, RZ ;  /* 0x00000002655f7824 */ /* 0x000fe200078e00ff */
[----:B------:R-:W-:Y:S01]  /*45f20*/  IADD3 R127, P6, PT, R129, R122, RZ ;  /* 0x0000007a817f7210 */ /* 0x000fe20007fde0ff */
[----:B------:R-:W-:Y:S01]  /*45f30*/  IMAD.X R131, R130, 0x1, R133, P0 ;  /* 0x0000000182837824 */ /* 0x000fe200000e0685 */
[----:B------:R-:W-:Y:S01]  /*45f40*/  SEL R71, RZ, 0x1, P2 ;  /* 0x00000001ff477807 */ /* 0x000fe20001000000 */
[----:B------:R-:W-:Y:S01]  /*45f50*/  IMAD.WIDE.U32 R72, R126, R124, RZ ;  /* 0x0000007c7e487225 */ /* 0x000fe200078e00ff */
[----:B------:R-:W-:-:S03]  /*45f60*/  LOP3.LUT R95, R95, R48, RZ, 0xfc, !PT ;  /* 0x000000305f5f7212 */ /* 0x000fc600078efcff */
[----:B------:R-:W-:Y:S01]  /*45f70*/  IMAD.X R48, R131, 0x1, R118, P6 ;  /* 0x0000000183307824 */ /* 0x000fe200030e0676 */
[----:B------:R-:W-:Y:S01]  /*45f80*/  IADD3 R119, P6, PT, R127, R94, RZ ;  /* 0x0000005e7f777210 */ /* 0x000fe20007fde0ff */
[----:B------:R-:W-:-:S04]  /*45f90*/  IMAD.WIDE.U32.X R46, R38, R120, R46, P4 ;  /* 0x00000078262e7225 */ /* 0x000fc800020e042e */
[----:B------:R-:W-:-:S04]  /*45fa0*/  IMAD.WIDE.U32 R74, R128, R124, RZ ;  /* 0x0000007c804a7225 */ /* 0x000fc800078e00ff */
[----:B------:R-:W-:-:S04]  /*45fb0*/  IMAD.WIDE.U32 R72, P0, R38, R128, R72 ;  /* 0x0000008026487225 */ /* 0x000fc80007800048 */
[----:B------:R-:W-:Y:S01]  /*45fc0*/  IMAD.X R118, R48, 0x1, R121, P6 ;  /* 0x0000000130767824 */ /* 0x000fe200030e0679 */
[----:B------:R-:W-:Y:S01]  /*45fd0*/  IADD3 R71, P2, P6, R119, R46, R71 ;  /* 0x0000002e77477210 */ /* 0x000fe20007e5e047 */
[----:B------:R-:W-:Y:S01]  /*45fe0*/  IMAD.MOV.U32 R50, RZ, RZ, R77 ;  /* 0x000000ffff327224 */ /* 0x000fe200078e004d */
[----:B------:R-:W-:Y:S01]  /*45ff0*/  IADD3 RZ, P4, PT, R75, R72, RZ ;  /* 0x000000484bff7210 */ /* 0x000fe20007f9e0ff */
        /* <DEDUP_REMOVED lines=9> */
[----:B------:R-:W-:Y:S01]  /*46090*/  IMAD.WIDE.U32.X R72, R125, R125, R52, P5 ;  /* 0x0000007d7d487225 */ /* 0x000fe200028e0434 */
[----:B------:R-:W-:Y:S02]  /*460a0*/  ISETP.GE.U32.AND P0, PT, R129, R70, PT ;  /* 0x000000468100720c */ /* 0x000fe40003f06070 */
[----:B------:R-:W-:Y:S01]  /*460b0*/  SEL R46, RZ, 0x1, P6 ;  /* 0x00000001ff2e7807 */ /* 0x000fe20003000000 */
[----:B------:R-:W-:Y:S01]  /*460c0*/  IMAD.WIDE.U32.X R50, R38, R126, R50, P3 ;  /* 0x0000007e26327225 */ /* 0x000fe200018e0432 */
[----:B------:R-:W-:Y:S02]  /*460d0*/  ISETP.GE.U32.AND P6, PT, R127, R129, PT ;  /* 0x000000817f00720c */ /* 0x000fe40003fc6070 */
[----:B------:R-:W-:Y:S01]  /*460e0*/  SEL R127, RZ, 0x1, P2 ;  /* 0x00000001ff7f7807 */ /* 0x000fe20001000000 */
[----:B------:R-:W-:Y:S01]  /*460f0*/  IMAD.WIDE.U32 R52, R124, R106, RZ ;  /* 0x0000006a7c347225 */ /* 0x000fe200078e00ff */
[----:B------:R-:W-:-:S02]  /*46100*/  ISETP.GE.U32.AND.EX P0, PT, R131, R130, PT, P0 ;  /* 0x000000828300720c */ /* 0x000fc40003f06100 */
[----:B------:R-:W-:Y:S01]  /*46110*/  ISETP.GE.U32.AND.EX P6, PT, R48, R131, PT, P6 ;  /* 0x000000833000720c */ /* 0x000fe20003fc6160 */
[----:B------:R-:W-:Y:S01]  /*46120*/  IMAD.WIDE.U32 R48, R38, R106, RZ ;  /* 0x0000006a26307225 */ /* 0x000fe200078e00ff */
[----:B------:R-:W-:Y:S02]  /*46130*/  IADD3 R127, P4, P5, R127, R74, R46 ;  /* 0x0000004a7f7f7210 */ /* 0x000fe40007d9e02e */
[----:B------:R-:W-:Y:S02]  /*46140*/  SEL R46, RZ, 0x1, P0 ;  /* 0x00000001ff2e7807 */ /* 0x000fe40000000000 */
[----:B------:R-:W-:Y:S02]  /*46150*/  ISETP.GE.U32.AND P2, PT, R119, R94, PT ;  /* 0x0000005e7700720c */ /* 0x000fe40003f46070 */
[----:B------:R-:W-:Y:S02]  /*46160*/  ISETP.GE.U32.AND P0, PT, R71, R119, PT ;  /* 0x000000774700720c */ /* 0x000fe40003f06070 */
[----:B------:R-:W-:-:S02]  /*46170*/  SEL R123, RZ, 0x1, P6 ;  /* 0x00000001ff7b7807 */ /* 0x000fc40003000000 */
[----:B------:R-:W-:Y:S02]  /*46180*/  ISETP.GE.U32.AND.EX P2, PT, R118, R121, PT, P2 ;  /* 0x000000797600720c */ /* 0x000fe40003f46120 */
[----:B------:R-:W-:Y:S01]  /*46190*/  IADD3.X R122, PT, PT, RZ, R75, RZ, P4, P5 ;  /* 0x0000004bff7a7210 */ /* 0x000fe200027ea4ff */
[----:B------:R-:W-:Y:S01]  /*461a0*/  IMAD.WIDE.U32 R74, R106, R124, RZ ;  /* 0x0000007c6a4a7225 */ /* 0x000fe200078e00ff */
[----:B------:R-:W-:Y:S02]  /*461b0*/  ISETP.GE.U32.AND.EX P6, PT, R77, R118, PT, P0 ;  /* 0x000000764d00720c */ /* 0x000fe40003fc6100 */
[----:B------:R-:W-:Y:S01]  /*461c0*/  IADD3 R123, P4, P5, R123, R72, R46 ;  /* 0x000000487b7b7210 */ /* 0x000fe20007d9e02e */
[----:B------:R-:W-:Y:S01]  /*461d0*/  IMAD.WIDE.U32 R46, R125, R124, RZ ;  /* 0x0000007c7d2e7225 */ /* 0x000fe200078e00ff */
[----:B------:R-:W-:Y:S02]  /*461e0*/  SEL R70, RZ, 0x1, P2 ;  /* 0x00000001ff467807 */ /* 0x000fe40001000000 */
[----:B------:R-:W-:Y:S01]  /*461f0*/  SEL R119, RZ, 0x1, P6 ;  /* 0x00000001ff777807 */ /* 0x000fe20003000000 */
[----:B------:R-:W-:Y:S01]  /*46200*/  IMAD.WIDE.U32 R48, P0, R124, R125, R48 ;  /* 0x0000007d7c307225 */ /* 0x000fe20007800030 */
[----:B------:R-:W-:-:S02]  /*46210*/  IADD3.X R94, PT, PT, RZ, R73, RZ, P4, P5 ;  /* 0x00000049ff5e7210 */ /* 0x000fc400027ea4ff */
[----:B------:R-:W-:Y:S01]  /*46220*/  IADD3 R74, P5, P6, R119, R50, R70 ;  /* 0x00000032774a7210 */ /* 0x000fe20007ebe046 */
[----:B------:R-:W-:Y:S01]  /*46230*/  IMAD.WIDE.U32 R46, P2, R38, R106, R46 ;  /* 0x0000006a262e7225 */ /* 0x000fe2000784002e */
[----:B------:R-:W-:Y:S02]  /*46240*/  IADD3 R129, P4, PT, R53, R48, RZ ;  /* 0x0000003035817210 */ /* 0x000fe40007f9e0ff */
[----:B------:R-:W-:Y:S01]  /*46250*/  IADD3.X R121, PT, PT, RZ, R51, RZ, P5, P6 ;  /* 0x00000033ff797210 */ /* 0x000fe20002fec4ff */
[----:B------:R-:W-:Y:S01]  /*46260*/  IMAD.X R73, RZ, RZ, RZ, P0 ;  /* 0x000000ffff497224 */ /* 0x000fe200000e06ff */
[----:B------:R-:W-:Y:S01]  /*46270*/  IADD3 R50, P0, PT, R127, R52, RZ ;  /* 0x000000347f327210 */ /* 0x000fe20007f1e0ff */
[----:B------:R-:W-:Y:S01]  /*46280*/  IMAD.MOV.U32 R72, RZ, RZ, R49 ;  /* 0x000000ffff487224 */ /* 0x000fe200078e0031 */
[----:B------:R-:W-:Y:S01]  /*46290*/  IADD3 RZ, P3, PT, R75, R46, RZ ;  /* 0x0000002e4bff7210 */ /* 0x000fe20007f7e0ff */
[----:B------:R-:W-:Y:S01]  /*462a0*/  IMAD.X R49, RZ, RZ, RZ, P2 ;  /* 0x000000ffff317224 */ /* 0x000fe200010e06ff */
[C---:B------:R-:W-:Y:S01]  /*462b0*/  IADD3 R53, P6, PT, R50.reuse, R123, RZ ;  /* 0x0000007b32357210 */ /* 0x040fe20007fde0ff */
[----:B------:R-:W-:Y:S01]  /*462c0*/  IMAD.X R75, R129, 0x1, R122, P0 ;  /* 0x00000001814b7824 */ /* 0x000fe200000e067a */
[----:B------:R-:W-:Y:S01]  /*462d0*/  ISETP.GE.U32.AND P5, PT, R50, R52, PT ;  /* 0x000000343200720c */ /* 0x000fe20003fa6070 */
[----:B------:R-:W-:Y:S01]  /*462e0*/  IMAD.MOV.U32 R48, RZ, RZ, R47 ;  /* 0x000000ffff307224 */ /* 0x000fe200078e002f */
[----:B------:R-:W-:Y:S01]  /*462f0*/  ISETP.GE.U32.AND P0, PT, R53, R50, PT ;  /* 0x000000323500720c */ /* 0x000fe20003f06070 */
[----:B------:R-:W-:Y:S01]  /*46300*/  IMAD.X R70, R75, 0x1, R94, P6 ;  /* 0x000000014b467824 */ /* 0x000fe200030e065e */
[----:B------:R-:W-:Y:S01]  /*46310*/  IADD3 R53, P6, PT, R53, R52, RZ ;  /* 0x0000003435357210 */ /* 0x000fe20007fde0ff */
[----:B------:R-:W-:Y:S01]  /*46320*/  IMAD.WIDE.U32 R50, R38, R124, RZ ;  /* 0x0000007c26327225 */ /* 0x000fe200078e00ff */
[----:B------:R-:W-:-:S02]  /*46330*/  ISETP.GE.U32.AND.EX P5, PT, R75, R129, PT, P5 ;  /* 0x000000814b00720c */ /* 0x000fc40003fa6150 */
[C---:B------:R-:W-:Y:S01]  /*46340*/  ISETP.GE.U32.AND.EX P0, PT, R70.reuse, R75, PT, P0 ;  /* 0x0000004b4600720c */ /* 0x040fe20003f06100 */
[----:B------:R-:W-:Y:S01]  /*46350*/  IMAD.X R70, R70, 0x1, R129, P6 ;  /* 0x0000000146467824 */ /* 0x000fe200030e0681 */
[C---:B------:R-:W-:Y:S01]  /*46360*/  IADD3 R119, P6, PT, R53.reuse, R74, RZ ;  /* 0x0000004a35777210 */ /* 0x040fe20007fde0ff */
[----:B------:R-:W-:Y:S01]  /*46370*/  IMAD.WIDE.U32.X R74, R38, R125, R48, P3 ;  /* 0x0000007d264a7225 */ /* 0x000fe200018e0430 */
[----:B------:R-:W-:Y:S02]  /*46380*/  ISETP.GE.U32.AND P2, PT, R53, R52, PT ;  /* 0x000000343500720c */ /* 0x000fe40003f46070 */
[----:B------:R-:W-:Y:S01]  /*46390*/  SEL R52, RZ, 0x1, P5 ;  /* 0x00000001ff347807 */ /* 0x000fe20002800000 */
[----:B------:R-:W-:Y:S01]  /*463a0*/  IMAD.X R121, R70, 0x1, R121, P6 ;  /* 0x0000000146797824 */ /* 0x000fe200030e0679 */
[----:B------:R-:W-:Y:S01]  /*463b0*/  SEL R127, RZ, 0x1, P0 ;  /* 0x00000001ff7f7807 */ /* 0x000fe20000000000 */
[----:B------:R-:W-:Y:S01]  /*463c0*/  IMAD.WIDE.U32 R46, P5, R124, R38, R50 ;  /* 0x000000267c2e7225 */ /* 0x000fe200078a0032 */
[----:B------:R-:W-:-:S02]  /*463d0*/  ISETP.GE.U32.AND P3, PT, R119, R53, PT ;  /* 0x000000357700720c */ /* 0x000fc40003f66070 */
[----:B------:R-:W-:Y:S01]  /*463e0*/  IADD3 R127, P0, P6, R127, R74, R52 ;  /* 0x0000004a7f7f7210 */ /* 0x000fe20007e1e034 */
[----:B------:R-:W-:Y:S01]  /*463f0*/  IMAD.WIDE.U32 R50, R124, R124, RZ ;  /* 0x0000007c7c327225 */ /* 0x000fe200078e00ff */
[----:B------:R-:W-:Y:S02]  /*46400*/  ISETP.GE.U32.AND.EX P2, PT, R70, R129, PT, P2 ;  /* 0x000000814600720c */ /* 0x000fe40003f46120 */
[----:B------:R-:W-:Y:S01]  /*46410*/  ISETP.GE.U32.AND.EX P3, PT, R121, R70, PT, P3 ;  /* 0x000000467900720c */ /* 0x000fe20003f66130 */
[----:B------:R-:W-:Y:S01]  /*46420*/  IMAD.WIDE.U32 R48, R77, 0x3d1, RZ ;  /* 0x000003d14d307825 */ /* 0x000fe200078e00ff */
[----:B------:R-:W-:Y:S02]  /*46430*/  IADD3.X R94, PT, PT, RZ, R75, RZ, P0, P6 ;  /* 0x0000004bff5e7210 */ /* 0x000fe400007ec4ff */
[----:B------:R-:W-:Y:S01]  /*46440*/  SEL R75, RZ, 0x1, P3 ;  /* 0x00000001ff4b7807 */ /* 0x000fe20001800000 */
[----:B------:R-:W-:Y:S01]  /*46450*/  IMAD.X R53, RZ, RZ, RZ, P5 ;  /* 0x000000ffff357224 */ /* 0x000fe200028e06ff */
[----:B------:R-:W-:Y:S01]  /*46460*/  IADD3 R123, P5, PT, R51, R46, RZ ;  /* 0x0000002e337b7210 */ /* 0x000fe20007fbe0ff */
[----:B------:R-:W-:Y:S01]  /*46470*/  IMAD.WIDE.U32.X R72, R38, R125, R72, P4 ;  /* 0x0000007d26487225 */ /* 0x000fe200020e0448 */
[----:B------:R-:W-:-:S02]  /*46480*/  IADD3 R70, P4, PT, R127, R50, RZ ;  /* 0x000000327f467210 */ /* 0x000fc40007f9e0ff */
[----:B------:R-:W-:Y:S01]  /*46490*/  SHF.L.U64.HI R74, R101, 0x1, R108 ;  /* 0x00000001654a7819 */ /* 0x000fe2000001026c */
[----:B------:R-:W-:Y:S02]  /*464a0*/  IMAD.MOV.U32 R52, RZ, RZ, R47 ;  /* 0x000000ffff347224 */ /* 0x000fe400078e002f */
[----:B------:R-:W-:Y:S01]  /*464b0*/  IMAD.WIDE.U32 R46, R71, 0x3d1, RZ ;  /* 0x000003d1472e7825 */ /* 0x000fe200078e00ff */
[----:B------:R-:W-:Y:S02]  /*464c0*/  SEL R46, RZ, 0x1, P2 ;  /* 0x00000001ff2e7807 */ /* 0x000fe40001000000 */
[----:B------:R-:W-:Y:S01]  /*464d0*/  ISETP.GE.U32.AND P2, PT, R70, R50, PT ;  /* 0x000000324600720c */ /* 0x000fe20003f46070 */
[----:B------:R-:W-:-:S04]  /*464e0*/  IMAD.WIDE.U32 R48, P0, RZ, R71, R48 ;  /* 0x00000047ff307225 */ /* 0x000fc80007800030 */
[----:B------:R-:W-:Y:S01]  /*464f0*/  IMAD.X R94, R123, 0x1, R94, P4 ;  /* 0x000000017b5e7824 */ /* 0x000fe200020e065e */
[----:B------:R-:W-:Y:S01]  /*46500*/  IADD3 R75, P4, P6, R75, R72, R46 ;  /* 0x000000484b4b7210 */ /* 0x000fe20007e9e02e */
[----:B------:R-:W-:Y:S01]  /*46510*/  IMAD.X R51, RZ, RZ, RZ, P0 ;  /* 0x000000ffff337224 */ /* 0x000fe200000e06ff */
[----:B------:R-:W-:Y:S01]  /*46520*/  IADD3 RZ, P3, PT, R47, R48, RZ ;  /* 0x000000302fff7210 */ /* 0x000fe20007f7e0ff */
[----:B------:R-:W-:Y:S01]  /*46530*/  IMAD.WIDE.U32 R46, R121, 0x3d1, RZ ;  /* 0x000003d1792e7825 */ /* 0x000fe200078e00ff */
[----:B------:R-:W-:Y:S02]  /*46540*/  IADD3.X R127, PT, PT, RZ, R73, RZ, P4, P6 ;  /* 0x00000049ff7f7210 */ /* 0x000fe400027ec4ff */
[----:B------:R-:W-:Y:S01]  /*46550*/  ISETP.GE.U32.AND P0, PT, R95, R101, PT ;  /* 0x000000655f00720c */ /* 0x000fe20003f06070 */
[----:B------:R-:W-:Y:S01]  /*46560*/  IMAD.MOV.U32 R50, RZ, RZ, R49 ;  /* 0x000000ffff327224 */ /* 0x000fe200078e0031 */
[----:B------:R-:W-:Y:S01]  /*46570*/  IADD3 R75, P6, PT, R70, R75, RZ ;  /* 0x0000004b464b7210 */ /* 0x000fe20007fde0ff */
[----:B------:R-:W-:Y:S01]  /*46580*/  IMAD.WIDE.U32 R46, P4, RZ, R119, R46 ;  /* 0x00000077ff2e7225 */ /* 0x000fe2000788002e */
[----:B------:R-:W-:-:S02]  /*46590*/  ISETP.GE.U32.AND.EX P2, PT, R94, R123, PT, P2 ;  /* 0x0000007b5e00720c */ /* 0x000fc40003f46120 */
[----:B------:R-:W-:Y:S01]  /*465a0*/  ISETP.GE.U32.AND.EX P0, PT, R74, R108, PT, P0 ;  /* 0x0000006c4a00720c */ /* 0x000fe20003f06100 */
[----:B------:R-:W-:Y:S01]  /*465b0*/  IMAD.WIDE.U32.X R72, RZ, R77, R50, P3 ;  /* 0x0000004dff487225 */ /* 0x000fe200018e0432 */
[----:B------:R-:W-:-:S03]  /*465c0*/  ISETP.GE.U32.AND P3, PT, R75, R70, PT ;  /* 0x000000464b00720c */ /* 0x000fc60003f66070 */
[----:B------:R-:W-:-:S04]  /*465d0*/  IMAD.WIDE.U32 R50, R119, 0x3d1, RZ ;  /* 0x000003d177327825 */ /* 0x000fc800078e00ff */
[----:B------:R-:W-:Y:S01]  /*465e0*/  IMAD.X R123, R94, 0x1, R127, P6 ;  /* 0x000000015e7b7824 */ /* 0x000fe200030e067f */
[----:B------:R-:W-:Y:S01]  /*465f0*/  IADD3 R127, P6, PT, R51, R46, RZ ;  /* 0x0000002e337f7210 */ /* 0x000fe20007fde0ff */
[----:B------:R-:W-:Y:S01]  /*46600*/  IMAD.WIDE.U32.X R52, R38, R38, R52, P5 ;  /* 0x0000002626347225 */ /* 0x000fe200028e0434 */
[----:B------:R-:W-:Y:S02]  /*46610*/  IADD3 R49, P5, PT, R72, R50, RZ ;  /* 0x0000003248317210 */ /* 0x000fe40007fbe0ff */
[----:B------:R-:W-:Y:S01]  /*46620*/  ISETP.GE.U32.AND.EX P3, PT, R123, R94, PT, P3 ;  /* 0x0000005e7b00720c */ /* 0x000fe20003f66130 */
[----:B------:R-:W-:Y:S01]  /*46630*/  IMAD.X R51, RZ, RZ, RZ, P4 ;  /* 0x000000ffff337224 */ /* 0x000fe200020e06ff */
[----:B------:R-:W-:Y:S01]  /*46640*/  SEL R46, RZ, 0x1, P2 ;  /* 0x00000001ff2e7807 */ /* 0x000fe20001000000 */
[----:B------:R-:W-:Y:S01]  /*46650*/  IMAD.X R94, R127, 0x1, R73, P5 ;  /* 0x000000017f5e7824 */ /* 0x000fe200028e0649 */
[----:B------:R-:W-:Y:S01]  /*46660*/  SEL R73, RZ, 0x1, P3 ;  /* 0x00000001ff497807 */ /* 0x000fe20001800000 */
[----:B------:R-:W-:Y:S01]  /*46670*/  IMAD.MOV.U32 R70, RZ, RZ, RZ ;  /* 0x000000ffff467224 */ /* 0x000fe200078e00ff */
[----:B------:R-:W-:Y:S01]  /*46680*/  ISETP.GE.U32.AND P4, PT, R49, R50, PT ;  /* 0x000000323100720c */ /* 0x000fe20003f86070 */
[----:B------:R-:W-:Y:S01]  /*46690*/  IMAD.MOV.U32 R50, RZ, RZ, R47 ;  /* 0x000000ffff327224 */ /* 0x000fe200078e002f */
[----:B------:R-:W-:-:S02]  /*466a0*/  @P0 ISETP.EQ.U32.AND P2, PT, R95, R101, PT ;  /* 0x000000655f00020c */ /* 0x000fc40003f42070 */
[----:B------:R-:W-:Y:S01]  /*466b0*/  IADD3 R101, P3, P5, R73, R52, R46 ;  /* 0x0000003449657210 */ /* 0x000fe20007d7e02e */
[----:B------:R-:W-:Y:S01]  /*466c0*/  IMAD.WIDE.U32 R46, R123, 0x3d1, RZ ;  /* 0x000003d17b2e7825 */ /* 0x000fe200078e00ff */
[----:B------:R-:W-:Y:S02]  /*466d0*/  ISETP.GE.U32.AND.EX P4, PT, R94, R127, PT, P4 ;  /* 0x0000007f5e00720c */ /* 0x000fe40003f86140 */
[----:B------:R-:W-:Y:S01]  /*466e0*/  IADD3.X R127, PT, PT, RZ, R53, RZ, P3, P5 ;  /* 0x00000035ff7f7210 */ /* 0x000fe20001fea4ff */
[----:B------:R-:W-:Y:S01]  /*466f0*/  IMAD.WIDE.U32.X R50, RZ, R121, R50, P6 ;  /* 0x00000079ff327225 */ /* 0x000fe200030e0432 */
[----:B------:R-:W-:Y:S02]  /*46700*/  PLOP3.LUT P6, PT, PT, PT, PT, 0x80, 0x8 ;  /* 0x000000000008781c */ /* 0x000fe40003fcf070 */
[----:B------:R-:W-:Y:S01]  /*46710*/  SEL R129, RZ, 0x1, P4 ;  /* 0x00000001ff817807 */ /* 0x000fe20002000000 */
[----:B------:R-:W-:Y:S01]  /*46720*/  IMAD.WIDE.U32 R72, R75, 0x3d1, RZ ;  /* 0x000003d14b487825 */ /* 0x000fe200078e00ff */
[----:B------:R-:W-:-:S02]  /*46730*/  @P0 ISETP.EQ.AND.EX P6, PT, R74, R108, P1, P2 ;  /* 0x0000006c4a00020c */ /* 0x000fc40000fc2320 */
[----:B------:R-:W-:Y:S01]  /*46740*/  ISETP.GE.U32.AND P0, PT, R103, R40, PT ;  /* 0x000000286700720c */ /* 0x000fe20003f06070 */
[----:B------:R-:W-:Y:S01]  /*46750*/  IMAD.WIDE.U32 R46, P4, RZ, R75, R46 ;  /* 0x0000004bff2e7225 */ /* 0x000fe2000788002e */
[----:B------:R-:W-:Y:S02]  /*46760*/  IADD3 R108, P2, P5, R72, R50, R129 ;  /* 0x00000032486c7210 */ /* 0x000fe40007d5e081 */
[----:B------:R-:W-:Y:S01]  /*46770*/  ISETP.EQ.U32.AND P1, PT, R109, R42, PT ;  /* 0x0000002a6d00720c */ /* 0x000fe20003f22070 */
[----:B------:R-:W-:Y:S01]  /*46780*/  IMAD.X R53, RZ, RZ, RZ, P4 ;  /* 0x000000ffff357224 */ /* 0x000fe200020e06ff */
[----:B------:R-:W-:Y:S01]  /*46790*/  IADD3 R73, P3, PT, R73, R46, RZ ;  /* 0x0000002e49497210 */ /* 0x000fe20007f7e0ff */
[----:B------:R-:W-:Y:S01]  /*467a0*/  IMAD.MOV.U32 R52, RZ, RZ, R47 ;  /* 0x000000ffff347224 */ /* 0x000fe200078e002f */
[----:B------:R-:W-:Y:S01]  /*467b0*/  ISETP.GE.U32.AND.EX P0, PT, R102, R41, PT, P0 ;  /* 0x000000296600720c */ /* 0x000fe20003f06100 */
[----:B------:R-:W-:Y:S01]  /*467c0*/  IMAD.WIDE.U32 R46, R101, 0x3d1, RZ ;  /* 0x000003d1652e7825 */ /* 0x000fe200078e00ff */
[----:B------:R-:W-:-:S02]  /*467d0*/  IADD3.X R122, PT, PT, R73, R51, RZ, P2, P5 ;  /* 0x00000033497a7210 */ /* 0x000fc400017ea4ff */
[----:B------:R-:W-:Y:S01]  /*467e0*/  ISETP.LT.U32.AND P2, PT, R109, R42, PT ;  /* 0x0000002a6d00720c */ /* 0x000fe20003f41070 */
[----:B------:R-:W-:Y:S01]  /*467f0*/  IMAD.WIDE.U32 R50, R127, 0x3d1, RZ ;  /* 0x000003d17f327825 */ /* 0x000fe200078e00ff */
[----:B------:R-:W-:Y:S02]  /*46800*/  ISETP.EQ.AND.EX P1, PT, R100, R43, !P0, P1 ;  /* 0x0000002b6400720c */ /* 0x000fe40004722310 */
[----:B------:R-:W-:Y:S01]  /*46810*/  @P6 LOP3.LUT R10, R10, 0x2, RZ, 0xfc, !PT ;  /* 0x000000020a0a6812 */ /* 0x000fe200078efcff */
[----:B------:R-:W-:Y:S01]  /*46820*/  IMAD.WIDE.U32.X R52, RZ, R123, R52, P3 ;  /* 0x0000007bff347225 */ /* 0x000fe200018e0434 */
[----:B------:R-:W-:Y:S02]  /*46830*/  ISETP.GE.U32.AND P5, PT, R95, R16, PT ;  /* 0x000000105f00720c */ /* 0x000fe40003fa6070 */
[----:B------:R-:W-:Y:S01]  /*46840*/  ISETP.LT.U32.OR.EX P6, PT, R100, R43, P1, P2 ;  /* 0x0000002b6400720c */ /* 0x000fe20000fc1520 */
[----:B------:R-:W-:Y:S01]  /*46850*/  IMAD.WIDE.U32 R50, P3, RZ, R101, R50 ;  /* 0x00000065ff327225 */ /* 0x000fe20007860032 */
[----:B------:R-:W-:-:S02]  /*46860*/  ISETP.GE.U32.AND.EX P5, PT, R74, R17, PT, P5 ;  /* 0x000000114a00720c */ /* 0x000fc40003fa6150 */
[C---:B------:R-:W-:Y:S02]  /*46870*/  ISETP.EQ.U32.AND P2, PT, R105.reuse, R18, PT ;  /* 0x000000126900720c */ /* 0x040fe40003f42070 */
[----:B------:R-:W-:Y:S02]  /*46880*/  LOP3.LUT R10, R10, 0xfffffffe, RZ, 0xc0, !PT ;  /* 0xfffffffe0a0a7812 */ /* 0x000fe400078ec0ff */
[----:B------:R-:W-:Y:S02]  /*46890*/  ISETP.GE.U32.AND P4, PT, R108, R72, PT ;  /* 0x000000486c00720c */ /* 0x000fe40003f86070 */
[----:B------:R-:W-:Y:S02]  /*468a0*/  ISETP.LT.U32.AND P1, PT, R105, R18, PT ;  /* 0x000000126900720c */ /* 0x000fe40003f21070 */
[----:B------:R-:W-:Y:S02]  /*468b0*/  ISETP.EQ.AND.EX P2, PT, R104, R19, P6, P2 ;  /* 0x000000136800720c */ /* 0x000fe40003742320 */
[----:B------:R-:W-:-:S02]  /*468c0*/  @P6 LOP3.LUT R10, R10, 0x1, RZ, 0xfc, !PT ;  /* 0x000000010a0a6812 */ /* 0x000fc400078efcff */
[----:B------:R-:W-:Y:S02]  /*468d0*/  ISETP.GE.U32.AND.EX P4, PT, R122, R73, PT, P4 ;  /* 0x000000497a00720c */ /* 0x000fe40003f86140 */
[----:B------:R-:W-:Y:S02]  /*468e0*/  ISETP.LT.U32.OR.EX P1, PT, R104, R19, P2, P1 ;  /* 0x000000136800720c */ /* 0x000fe40001721510 */
[----:B------:R-:W-:Y:S02]  /*468f0*/  @P5 ISETP.NE.U32.AND P6, PT, R95, R16, PT ;  /* 0x000000105f00520c */ /* 0x000fe40003fc5070 */
[----:B------:R-:W-:Y:S02]  /*46900*/  LOP3.LUT R10, R10, 0xfffffff7, RZ, 0xc0, !PT ;  /* 0xfffffff70a0a7812 */ /* 0x000fe400078ec0ff */
[----:B------:R-:W-:Y:S02]  /*46910*/  SEL R73, RZ, 0x1, P4 ;  /* 0x00000001ff497807 */ /* 0x000fe40002000000 */
[----:B------:R-:W-:-:S02]  /*46920*/  PLOP3.LUT P2, PT, PT, PT, PT, 0x8, 0x80 ;  /* 0x000000000080781c */ /* 0x000fc40003f4e170 */
[----:B------:R-:W-:Y:S02]  /*46930*/  @P5 ISETP.NE.OR.EX P2, PT, R74, R17, !P1, P6 ;  /* 0x000000114a00520c */ /* 0x000fe40004f45760 */
[----:B------:R-:W-:Y:S02]  /*46940*/  P2R R118, PR, RZ, 0x2 ;  /* 0x00000002ff767803 */ /* 0x000fe40000000000 */
[----:B------:R-:W-:Y:S02]  /*46950*/  IADD3 R129, P1, PT, R47, R50, RZ ;  /* 0x000000322f817210 */ /* 0x000fe40007f3e0ff */
[----:B------:R-:W-:Y:S02]  /*46960*/  @P3 LOP3.LUT R10, R10, 0x8, RZ, 0xfc, !PT ;  /* 0x000000080a0a3812 */ /* 0x000fe400078efcff */
[----:B------:R-:W-:-:S04]  /*46970*/  IADD3 R50, P3, P4, R46, R52, R73 ;  /* 0x000000342e327210 */ /* 0x000fc80007c7e049 */
        /* <DEDUP_REMOVED lines=32> */
[----:B------:R-:W-:Y:S02]  /*46b80*/  ISETP.LT.U32.OR.EX P4, PT, R70, R75, P4, P5 ;  /* 0x0000004b4600720c */ /* 0x000fe40002781550 */
[----:B------:R-:W-:Y:S02]  /*46b90*/  SEL R75, RZ, 0x1, P0 ;  /* 0x00000001ff4b7807 */ /* 0x000fe40000000000 */
[----:B------:R-:W-:Y:S02]  /*46ba0*/  SEL R98, RZ, 0x1, !P4 ;  /* 0x00000001ff627807 */ /* 0x000fe40006000000 */
[----:B------:R-:W-:Y:S02]  /*46bb0*/  LOP3.LUT P0, RZ, R10, 0x2, RZ, 0xc0, !PT ;  /* 0x000000020aff7812 */ /* 0x000fe4000780c0ff */
[----:B------:R-:W-:Y:S02]  /*46bc0*/  IADD3 R98, P5, P6, R50, R123, R98 ;  /* 0x0000007b32627210 */ /* 0x000fe40007ebe062 */
[----:B------:R-:W-:-:S02]  /*46bd0*/  PLOP3.LUT P2, PT, P0, P2, PT, 0xf8, 0x8f ;  /* 0x00000000008f781c */ /* 0x000fc40000745f70 */
[----:B------:R-:W-:Y:S02]  /*46be0*/  IADD3.X R108, PT, PT, R72, R101, RZ, P5, P6 ;  /* 0x00000065486c7210 */ /* 0x000fe40002fec4ff */
[C---:B------:R-:W-:Y:S02]  /*46bf0*/  ISETP.EQ.U32.AND P5, PT, R71.reuse, R114, PT ;  /* 0x000000724700720c */ /* 0x040fe40003fa2070 */
[----:B------:R-:W-:Y:S01]  /*46c00*/  ISETP.GE.U32.AND P0, PT, R50, R46, PT ;  /* 0x0000002e3200720c */ /* 0x000fe20003f06070 */
[----:B------:R-:W-:Y:S01]  /*46c10*/  IMAD.MOV.U32 R46, RZ, RZ, R51 ;  /* 0x000000ffff2e7224 */ /* 0x000fe200078e0033 */
[----:B------:R-:W-:Y:S02]  /*46c20*/  ISETP.EQ.AND.EX P3, PT, R94, R115, P3, P5 ;  /* 0x000000735e00720c */ /* 0x000fe40001f62350 */
[----:B------:R-:W-:Y:S02]  /*46c30*/  ISETP.LT.U32.AND P5, PT, R71, R114, PT ;  /* 0x000000724700720c */ /* 0x000fe40003fa1070 */
[----:B------:R-:W-:-:S02]  /*46c40*/  ISETP.GE.U32.AND.EX P0, PT, R72, R129, PT, P0 ;  /* 0x000000814800720c */ /* 0x000fc40003f06100 */
[----:B------:R-:W-:Y:S02]  /*46c50*/  ISETP.LT.U32.OR.EX P3, PT, R94, R115, P3, P5 ;  /* 0x000000735e00720c */ /* 0x000fe40001f61550 */
[----:B------:R-:W-:Y:S02]  /*46c60*/  SEL R49, RZ, 0x1, P0 ;  /* 0x00000001ff317807 */ /* 0x000fe40000000000 */
[----:B------:R-:W-:Y:S02]  /*46c70*/  SEL R70, RZ, 0x1, !P3 ;  /* 0x00000001ff467807 */ /* 0x000fe40005800000 */
[----:B------:R-:W-:Y:S02]  /*46c80*/  ISETP.LT.U32.AND P0, PT, R98, R123, PT ;  /* 0x0000007b6200720c */ /* 0x000fe40003f01070 */
[----:B------:R-:W-:-:S04]  /*46c90*/  IADD3 R70, P5, P6, R70, R98, R99 ;  /* 0x0000006246467210 */ /* 0x000fc80007ebe063 */
[----:B------:R-:W-:Y:S02]  /*46ca0*/  IADD3.X R53, PT, PT, RZ, R108, R76, P5, P6 ;  /* 0x0000006cff357210 */ /* 0x000fe40002fec44c */
[C---:B------:R-:W-:Y:S02]  /*46cb0*/  LOP3.LUT P5, RZ, R10.reuse, 0x8, RZ, 0xc0, !PT ;  /* 0x000000080aff7812 */ /* 0x040fe400078ac0ff */
[----:B------:R-:W-:-:S03]  /*46cc0*/  LOP3.LUT P6, RZ, R10, 0x1, RZ, 0xc0, !PT ;  /* 0x000000010aff7812 */ /* 0x000fc600078cc0ff */
[----:B------:R-:W-:Y:S01]  /*46cd0*/  IMAD.X R47, RZ, RZ, RZ, P5 ;  /* 0x000000ffff2f7224 */ /* 0x000fe200028e06ff */
[----:B------:R-:W-:Y:S02]  /*46ce0*/  ISETP.EQ.U32.AND P5, PT, R98, R123, PT ;  /* 0x0000007b6200720c */ /* 0x000fe40003fa2070 */
[----:B------:R-:W-:Y:S01]  /*46cf0*/  SEL R97, RZ, 0x1, !P6 ;  /* 0x00000001ff617807 */ /* 0x000fe20007000000 */
[----:B------:R-:W-:Y:S01]  /*46d00*/  IMAD.WIDE.U32.X R46, RZ, R127, R46, P1 ;  /* 0x0000007fff2e7225 */ /* 0x000fe200008e042e */
[CC--:B------:R-:W-:Y:S02]  /*46d10*/  ISETP.EQ.AND.EX P5, PT, R108.reuse, R101.reuse, P4, P5 ;  /* 0x000000656c00720c */ /* 0x0c0fe400027a2350 */
[----:B------:R-:W-:Y:S02]  /*46d20*/  IADD3 R72, P6, PT, R75, R42, RZ ;  /* 0x0000002a4b487210 */ /* 0x000fe40007fde0ff */
[----:B------:R-:W-:Y:S02]  /*46d30*/  IADD3 R49, P4, PT, R49, R46, RZ ;  /* 0x0000002e31317210 */ /* 0x000fe40007f9e0ff */
[----:B------:R-:W-:Y:S01]  /*46d40*/  ISETP.LT.U32.OR.EX P0, PT, R108, R101, P5, P0 ;  /* 0x000000656c00720c */ /* 0x000fe20002f01500 */
[----:B------:R-:W-:Y:S01]  /*46d50*/  IMAD.X R51, RZ, RZ, R43, P6 ;  /* 0x000000ffff337224 */ /* 0x000fe200030e062b */
[----:B------:R-:W-:Y:S01]  /*46d60*/  ISETP.EQ.U32.AND P5, PT, R70, R99, PT ;  /* 0x000000634600720c */ /* 0x000fe20003fa2070 */
[----:B------:R-:W-:Y:S01]  /*46d70*/  IMAD.X R77, RZ, RZ, R47, P4 ;  /* 0x000000ffff4d7224 */ /* 0x000fe200020e062f */
[----:B------:R-:W-:-:S02]  /*46d80*/  SEL R46, R40, RZ, P2 ;  /* 0x000000ff282e7207 */ /* 0x000fc40001000000 */
[----:B------:R-:W-:Y:S02]  /*46d90*/  ISETP.LT.U32.AND P4, PT, R70, R99, PT ;  /* 0x000000634600720c */ /* 0x000fe40003f81070 */
[CC--:B------:R-:W-:Y:S02]  /*46da0*/  ISETP.EQ.AND.EX P5, PT, R53.reuse, R76.reuse, P3, P5 ;  /* 0x0000004c3500720c */ /* 0x0c0fe40001fa2350 */
[----:B------:R-:W-:Y:S02]  /*46db0*/  IADD3 R103, P3, PT, -R46, R103, RZ ;  /* 0x000000672e677210 */ /* 0x000fe40007f7e1ff */
[----:B------:R-:W-:Y:S02]  /*46dc0*/  SEL R46, RZ, 0x1, !P0 ;  /* 0x00000001ff2e7807 */ /* 0x000fe40004000000 */
[----:B------:R-:W-:Y:S02]  /*46dd0*/  ISETP.NE.AND P1, PT, R118, RZ, PT ;  /* 0x000000ff7600720c */ /* 0x000fe40003f25270 */
[----:B------:R-:W-:-:S02]  /*46de0*/  ISETP.LT.U32.OR.EX P4, PT, R53, R76, P5, P4 ;  /* 0x0000004c3500720c */ /* 0x000fc40002f81540 */
[----:B------:R-:W-:Y:S02]  /*46df0*/  IADD3 R127, P5, P6, R49, R127, R46 ;  /* 0x0000007f317f7210 */ /* 0x000fe40007ebe02e */
[----:B------:R-:W-:Y:S02]  /*46e00*/  SEL R47, RZ, 0x1, !P1 ;  /* 0x00000001ff2f7807 */ /* 0x000fe40004800000 */
        /* <DEDUP_REMOVED lines=10> */
[----:B------:R-:W-:Y:S01]  /*46eb0*/  SEL R50, R50, RZ, P2 ;  /* 0x000000ff32327207 */ /* 0x000fe20001000000 */
[----:B------:R-:W-:Y:S01]  /*46ec0*/  IMAD.MOV.U32 R97, RZ, RZ, R48 ;  /* 0x000000ffff617224 */ /* 0x000fe200078e0030 */
[----:B------:R-:W-:Y:S02]  /*46ed0*/  ISETP.NE.AND.EX P0, PT, R77, RZ, PT, P0 ;  /* 0x000000ff4d00720c */ /* 0x000fe40003f05300 */
[----:B------:R-:W-:-:S02]  /*46ee0*/  SEL R46, R46, RZ, P2 ;  /* 0x000000ff2e2e7207 */ /* 0x000fc40001000000 */
[----:B------:R-:W-:Y:S02]  /*46ef0*/  IADD3 R109, P4, PT, R109, -R72, RZ ;  /* 0x800000486d6d7210 */ /* 0x000fe40007f9e0ff */
[----:B------:R-:W-:Y:S02]  /*46f00*/  IADD3 R105, P5, PT, -R50, R105, RZ ;  /* 0x0000006932697210 */ /* 0x000fe40007fbe1ff */
        /* <DEDUP_REMOVED lines=17> */
.L_x_450:
        /* <DEDUP_REMOVED lines=34> */
.L_x_449:
[----:B------:R-:W-:Y:S05]  /*47240*/  BSYNC.RECONVERGENT B1 ;  /* 0x0000000000017941 */ /* 0x000fea0003800200 */
.L_x_448:
[----:B------:R-:W-:Y:S01]  /*47250*/  ISETP.GE.U32.AND P0, PT, R97, R40, PT ;  /* 0x000000286100720c */ /* 0x000fe20003f06070 */
[----:B------:R-:W-:Y:S01]  /*47260*/  IMAD.SHL.U32 R101, R103, 0x2, RZ ;  /* 0x0000000267657824 */ /* 0x000fe200078e00ff */
[----:B------:R-:W-:Y:S01]  /*47270*/  ISETP.GE.U32.AND P2, PT, R70, R16, PT ;  /* 0x000000104600720c */ /* 0x000fe20003f46070 */
[----:B------:R-:W-:Y:S01]  /*47280*/  BSSY.RECONVERGENT B1, `(.L_x_451) ;  /* 0x0000066000017945 */ /* 0x000fe20003800200 */
        /* <DEDUP_REMOVED lines=11> */
[C---:B------:R-:W-:Y:S02]  /*47340*/  SHF.L.W.U32.HI R46, R102.reuse, 0x1, R109 ;  /* 0x00000001662e7819 */ /* 0x040fe40000010e6d */
[----:B------:R-:W-:Y:S02]  /*47350*/  PLOP3.LUT P5, PT, PT, PT, PT, 0x8, 0x80 ;  /* 0x000000000080781c */ /* 0x000fe40003fae170 */
[----:B------:R-:W-:Y:S02]  /*47360*/  @P2 ISETP.NE.OR.EX P5, PT, R53, R17, !P3, P6 ;  /* 0x000000113500220c */ /* 0x000fe40005fa5760 */
[----:B------:R-:W-:Y:S02]  /*47370*/  ISETP.GE.AND P4, PT, R102, RZ, PT ;  /* 0x000000ff6600720c */ /* 0x000fe40003f86270 */
[----:B------:R-:W-:-:S02]  /*47380*/  SHF.L.W.U32.HI R49, R109, 0x1, R100 ;  /* 0x000000016d317819 */ /* 0x000fc40000010e64 */
[CC--:B------:R-:W-:Y:S02]  /*47390*/  ISETP.EQ.U32.AND P2, PT, R46.reuse, R109.reuse, PT ;  /* 0x0000006d2e00720c */ /* 0x0c0fe40003f42070 */
[----:B------:R-:W-:Y:S02]  /*473a0*/  SEL R47, RZ, 0x1, P0 ;  /* 0x00000001ff2f7807 */ /* 0x000fe40000000000 */
[----:B------:R-:W-:Y:S02]  /*473b0*/  ISETP.EQ.AND.EX P0, PT, R49, R100, !P4, P2 ;  /* 0x000000643100720c */ /* 0x000fe40006702320 */
[----:B------:R-:W-:Y:S02]  /*473c0*/  ISETP.LT.U32.AND P6, PT, R46, R109, PT ;  /* 0x0000006d2e00720c */ /* 0x000fe40003fc1070 */
[----:B------:R-:W-:Y:S02]  /*473d0*/  SEL R76, R40, RZ, P5 ;  /* 0x000000ff284c7207 */ /* 0x000fe40002800000 */
[----:B------:R-:W-:-:S02]  /*473e0*/  IADD3 R74, P4, PT, R47, R42, RZ ;  /* 0x0000002a2f4a7210 */ /* 0x000fc40007f9e0ff */
[----:B------:R-:W-:Y:S02]  /*473f0*/  ISETP.LT.U32.OR.EX P0, PT, R49, R100, P0, P6 ;  /* 0x000000643100720c */ /* 0x000fe40000701560 */
[----:B------:R-:W-:Y:S01]  /*47400*/  IADD3 R76, P2, PT, R97, -R76, RZ ;  /* 0x8000004c614c7210 */ /* 0x000fe20007f5e0ff */
[----:B------:R-:W-:Y:S01]  /*47410*/  IMAD.SHL.U32 R97, R105, 0x2, RZ ;  /* 0x0000000269617824 */ /* 0x000fe200078e00ff */
[----:B------:R-:W-:Y:S01]  /*47420*/  SEL R77, R41, RZ, P5 ;  /* 0x000000ff294d7207 */ /* 0x000fe20002800000 */
[----:B------:R-:W-:Y:S01]  /*47430*/  IMAD.X R75, RZ, RZ, R43, P4 ;  /* 0x000000ffff4b7224 */ /* 0x000fe200020e062b */
[----:B------:R-:W-:Y:S02]  /*47440*/  SEL R74, R74, RZ, P5 ;  /* 0x000000ff4a4a7207 */ /* 0x000fe40002800000 */
[----:B------:R-:W-:Y:S01]  /*47450*/  SEL R48, RZ, 0x1, !P0 ;  /* 0x00000001ff307807 */ /* 0x000fe20004000000 */
[----:B------:R-:W-:Y:S01]  /*47460*/  IMAD.X R77, R96, 0x1, ~R77, P2 ;  /* 0x00000001604d7824 */ /* 0x000fe200010e0e4d */
[----:B------:R-:W-:Y:S01]  /*47470*/  IADD3 R74, P2, PT, R73, -R74, RZ ;  /* 0x8000004a494a7210 */ /* 0x000fe20007f5e0ff */
[----:B------:R-:W-:Y:S01]  /*47480*/  IMAD.SHL.U32 R96, R95, 0x2, RZ ;  /* 0x000000025f607824 */ /* 0x000fe200078e00ff */
[----:B------:R-:W-:-:S02]  /*47490*/  LOP3.LUT R48, R97, R48, RZ, 0xfc, !PT ;  /* 0x0000003061307212 */ /* 0x000fc400078efcff */
[----:B------:R-:W-:Y:S02]  /*474a0*/  SEL R73, RZ, 0x1, !P1 ;  /* 0x00000001ff497807 */ /* 0x000fe40004800000 */
[----:B------:R-:W-:Y:S02]  /*474b0*/  SEL R51, RZ, 0x1, !P3 ;  /* 0x00000001ff337807 */ /* 0x000fe40005800000 */
[----:B------:R-:W-:Y:S02]  /*474c0*/  SHF.L.U64.HI R47, R105, 0x1, R104 ;  /* 0x00000001692f7819 */ /* 0x000fe40000010268 */
[----:B------:R-:W-:Y:S02]  /*474d0*/  ISETP.EQ.U32.AND P6, PT, R48, R105, PT ;  /* 0x000000693000720c */ /* 0x000fe40003fc2070 */
[----:B------:R-:W-:Y:S02]  /*474e0*/  IADD3 R72, P3, PT, R73, R18, RZ ;  /* 0x0000001249487210 */ /* 0x000fe40007f7e0ff */
[----:B------:R-:W-:-:S02]  /*474f0*/  IADD3 R51, P1, PT, R51, R16, RZ ;  /* 0x0000001033337210 */ /* 0x000fc40007f3e0ff */
[----:B------:R-:W-:Y:S01]  /*47500*/  ISETP.LT.U32.AND P4, PT, R48, R105, PT ;  /* 0x000000693000720c */ /* 0x000fe20003f81070 */
[----:B------:R-:W-:Y:S01]  /*47510*/  IMAD.X R73, RZ, RZ, R19, P3 ;  /* 0x000000ffff497224 */ /* 0x000fe200018e0613 */
[-C--:B------:R-:W-:Y:S01]  /*47520*/  ISETP.EQ.AND.EX P6, PT, R47, R104.reuse, P0, P6 ;  /* 0x000000682f00720c */ /* 0x080fe200007c2360 */
[----:B------:R-:W-:Y:S01]  /*47530*/  IMAD.X R98, RZ, RZ, R17, P1 ;  /* 0x000000ffff627224 */ /* 0x000fe200008e0611 */
[----:B------:R-:W-:Y:S02]  /*47540*/  SEL R72, R72, RZ, P5 ;  /* 0x000000ff48487207 */ /* 0x000fe40002800000 */
[----:B------:R-:W-:Y:S02]  /*47550*/  SEL R51, R51, RZ, P5 ;  /* 0x000000ff33337207 */ /* 0x000fe40002800000 */
[----:B------:R-:W-:Y:S02]  /*47560*/  ISETP.LT.U32.OR.EX P4, PT, R47, R104, P6, P4 ;  /* 0x000000682f00720c */ /* 0x000fe40003781540 */
[----:B------:R-:W-:-:S02]  /*47570*/  IADD3 R72, P0, PT, R71, -R72, RZ ;  /* 0x8000004847487210 */ /* 0x000fc40007f1e0ff */
[----:B------:R-:W-:Y:S02]  /*47580*/  IADD3 R70, P3, PT, R70, -R51, RZ ;  /* 0x8000003346467210 */ /* 0x000fe40007f7e0ff */
[----:B------:R-:W-:Y:S02]  /*47590*/  SEL R73, R73, RZ, P5 ;  /* 0x000000ff49497207 */ /* 0x000fe40002800000 */
[----:B------:R-:W-:Y:S02]  /*475a0*/  SEL R51, RZ, 0x1, !P4 ;  /* 0x00000001ff337807 */ /* 0x000fe40006000000 */
[----:B------:R-:W-:Y:S01]  /*475b0*/  SEL R98, R98, RZ, P5 ;  /* 0x000000ff62627207 */ /* 0x000fe20002800000 */
[----:B------:R-:W-:Y:S01]  /*475c0*/  IMAD.X R73, R94, 0x1, ~R73, P0 ;  /* 0x000000015e497824 */ /* 0x000fe200000e0e49 */
[----:B------:R-:W-:Y:S02]  /*475d0*/  LOP3.LUT R108, R96, R51, RZ, 0xfc, !PT ;  /* 0x00000033606c7212 */ /* 0x000fe400078efcff */
[----:B------:R-:W-:Y:S01]  /*475e0*/  ISETP.NE.U32.AND P0, PT, R46, R109, PT ;  /* 0x0000006d2e00720c */ /* 0x000fe20003f05070 */
[----:B------:R-:W-:Y:S01]  /*475f0*/  IMAD.X R53, R53, 0x1, ~R98, P3 ;  /* 0x0000000135357824 */ /* 0x000fe200018e0e62 */
[----:B------:R-:W-:-:S02]  /*47600*/  SHF.L.U64.HI R115, R95, 0x1, R50 ;  /* 0x000000015f737819 */ /* 0x000fc40000010232 */
[----:B------:R-:W-:Y:S02]  /*47610*/  ISETP.GE.U32.AND P3, PT, R108, R95, PT ;  /* 0x0000005f6c00720c */ /* 0x000fe40003f66070 */
[----:B------:R-:W-:Y:S02]  /*47620*/  SEL R71, R75, RZ, P5 ;  /* 0x000000ff4b477207 */ /* 0x000fe40002800000 */
[----:B------:R-:W-:Y:S02]  /*47630*/  ISETP.NE.AND.EX P0, PT, R49, R100, PT, P0 ;  /* 0x000000643100720c */ /* 0x000fe40003f05300 */
[----:B------:R-:W-:Y:S01]  /*47640*/  ISETP.NE.U32.AND P5, PT, R46, R42, PT ;  /* 0x0000002a2e00720c */ /* 0x000fe20003fa5070 */
[----:B------:R-:W-:Y:S01]  /*47650*/  IMAD.X R52, R52, 0x1, ~R71, P2 ;  /* 0x0000000134347824 */ /* 0x000fe200010e0e47 */
[----:B------:R-:W-:Y:S02]  /*47660*/  ISETP.GE.U32.AND.EX P3, PT, R115, R50, PT, P3 ;  /* 0x000000327300720c */ /* 0x000fe40003f66130 */
[----:B------:R-:W-:-:S02]  /*47670*/  ISETP.LT.AND P1, PT, R102, RZ, !P0 ;  /* 0x000000ff6600720c */ /* 0x000fc40004721270 */
[----:B------:R-:W-:Y:S02]  /*47680*/  SHF.L.U64.HI R94, R103, 0x1, R102 ;  /* 0x00000001675e7819 */ /* 0x000fe40000010266 */
[----:B------:R-:W-:Y:S02]  /*47690*/  ISETP.LT.U32.AND P0, PT, R101, R40, PT ;  /* 0x000000286500720c */ /* 0x000fe40003f01070 */
[----:B------:R-:W-:Y:S02]  /*476a0*/  ISETP.NE.AND.EX P5, PT, R49, R43, PT, P5 ;  /* 0x0000002b3100720c */ /* 0x000fe40003fa5350 */
[----:B------:R-:W-:Y:S02]  /*476b0*/  LOP3.LUT R51, R96, R51, RZ, 0xfc, !PT ;  /* 0x0000003360337212 */ /* 0x000fe400078efcff */
[----:B------:R-:W-:Y:S02]  /*476c0*/  ISETP.LT.U32.AND P2, PT, R46, R109, PT ;  /* 0x0000006d2e00720c */ /* 0x000fe40003f41070 */
[----:B------:R-:W-:-:S02]  /*476d0*/  ISETP.LT.U32.AND.EX P0, PT, R94, R41, !P5, P0 ;  /* 0x000000295e00720c */ /* 0x000fc40006f01100 */
[----:B------:R-:W-:Y:S02]  /*476e0*/  ISETP.GE.U32.AND P5, PT, R51, R16, PT ;  /* 0x000000103300720c */ /* 0x000fe40003fa6070 */
[----:B------:R-:W-:Y:S02]  /*476f0*/  ISETP.LT.U32.OR.EX P2, PT, R49, R100, P1, P2 ;  /* 0x000000643100720c */ /* 0x000fe40000f41520 */
[----:B------:R-:W-:Y:S02]  /*47700*/  ISETP.LT.U32.AND P1, PT, R46, R42, PT ;  /* 0x0000002a2e00720c */ /* 0x000fe40003f21070 */
[----:B------:R-:W-:Y:S02]  /*47710*/  ISETP.GE.U32.AND.EX P5, PT, R115, R17, PT, P5 ;  /* 0x000000117300720c */ /* 0x000fe40003fa6150 */
[----:B------:R-:W-:Y:S02]  /*47720*/  @P3 ISETP.EQ.U32.AND P6, PT, R108, R95, PT ;  /* 0x0000005f6c00320c */ /* 0x000fe40003fc2070 */
[----:B------:R-:W-:-:S02]  /*47730*/  ISETP.LT.U32.OR.EX P1, PT, R49, R43, P0, P1 ;  /* 0x0000002b3100720c */ /* 0x000fc40000721510 */
[----:B------:R-:W-:Y:S02]  /*47740*/  PLOP3.LUT P0, PT, PT, PT, PT, 0x80, 0x8 ;  /* 0x000000000008781c */ /* 0x000fe40003f0f070 */
[----:B------:R-:W-:Y:S02]  /*47750*/  @P3 ISETP.EQ.AND.EX P0, PT, R115, R50, P4, P6 ;  /* 0x000000327300320c */ /* 0x000fe40002702360 */
[----:B------:R-:W-:Y:S02]  /*47760*/  SEL R98, RZ, 0x1, !P2 ;  /* 0x00000001ff627807 */ /* 0x000fe40005000000 */
[C---:B------:R-:W-:Y:S02]  /*47770*/  ISETP.EQ.U32.AND P6, PT, R48.reuse, R18, PT ;  /* 0x000000123000720c */ /* 0x040fe40003fc2070 */
[----:B------:R-:W-:Y:S02]  /*47780*/  LOP3.LUT R98, R97, R98, RZ, 0xfc, !PT ;  /* 0x0000006261627212 */ /* 0x000fe400078efcff */
[----:B------:R-:W-:-:S02]  /*47790*/  ISETP.LT.U32.AND P4, PT, R48, R18, PT ;  /* 0x000000123000720c */ /* 0x000fc40003f81070 */
[C---:B------:R-:W-:Y:S02]  /*477a0*/  ISETP.EQ.AND.EX P6, PT, R47.reuse, R19, P1, P6 ;  /* 0x000000132f00720c */ /* 0x040fe40000fc2360 */
[----:B------:R-:W-:Y:S02]  /*477b0*/  ISETP.EQ.U32.AND P3, PT, R98, R105, PT ;  /* 0x000000696200720c */ /* 0x000fe40003f62070 */
        /* <DEDUP_REMOVED lines=18> */
.L_x_452:
[----:B------:R-:W-:Y:S05]  /*478e0*/  BSYNC.RECONVERGENT B1 ;  /* 0x0000000000017941 */ /* 0x000fea0003800200 */
.L_x_451:
[----:B------:R-:W-:Y:S01]  /*478f0*/  ISETP.GE.U32.AND P6, PT, R101, R40, PT ;  /* 0x000000286500720c */ /* 0x000fe20003fc6070 */
[----:B------:R-:W-:Y:S01]  /*47900*/  BSSY.RECONVERGENT B1, `(.L_x_453) ;  /* 0x0000058000017945 */ /* 0x000fe20003800200 */
[----:B------:R-:W-:Y:S02]  /*47910*/  ISETP.LT.U32.AND P5, PT, R98, R105, PT ;  /* 0x000000696200720c */ /* 0x000fe40003fa1070 */
[CC--:B------:R-:W-:Y:S02]  /*47920*/  ISETP.EQ.AND.EX P3, PT, R47.reuse, R104.reuse, P2, P3 ;  /* 0x000000682f00720c */ /* 0x0c0fe40001762330 */
[----:B------:R-:W-:Y:S02]  /*47930*/  ISETP.GE.U32.AND.EX P6, PT, R94, R41, PT, P6 ;  /* 0x000000295e00720c */ /* 0x000fe40003fc6160 */
[----:B------:R-:W-:Y:S02]  /*47940*/  ISETP.LT.U32.OR.EX P5, PT, R47, R104, P3, P5 ;  /* 0x000000682f00720c */ /* 0x000fe40001fa1550 */
[----:B------:R-:W-:-:S02]  /*47950*/  ISETP.EQ.U32.AND P2, PT, R46, R42, PT ;  /* 0x0000002a2e00720c */ /* 0x000fc40003f42070 */
[----:B------:R-:W-:Y:S02]  /*47960*/  SEL R75, RZ, 0x1, P6 ;  /* 0x00000001ff4b7807 */ /* 0x000fe40003000000 */
[----:B------:R-:W-:Y:S02]  /*47970*/  SEL R51, RZ, 0x1, !P5 ;  /* 0x00000001ff337807 */ /* 0x000fe40006800000 */
[-C--:B------:R-:W-:Y:S02]  /*47980*/  ISETP.LT.U32.AND P3, PT, R46, R42.reuse, PT ;  /* 0x0000002a2e00720c */ /* 0x080fe40003f61070 */
[----:B------:R-:W-:Y:S02]  /*47990*/  ISETP.EQ.AND.EX P2, PT, R49, R43, !P6, P2 ;  /* 0x0000002b3100720c */ /* 0x000fe40007742320 */
[----:B------:R-:W-:Y:S02]  /*479a0*/  PLOP3.LUT P1, PT, P0, P1, PT, 0xf8, 0x8f ;  /* 0x00000000008f781c */ /* 0x000fe40000723f70 */
[----:B------:R-:W-:-:S02]  /*479b0*/  IADD3 R75, P5, PT, R75, R42, RZ ;  /* 0x0000002a4b4b7210 */ /* 0x000fc40007fbe0ff */
[----:B------:R-:W-:Y:S02]  /*479c0*/  SEL R71, RZ, 0x1, !P4 ;  /* 0x00000001ff477807 */ /* 0x000fe40006000000 */
[----:B------:R-:W-:Y:S02]  /*479d0*/  ISETP.LT.U32.OR.EX P2, PT, R49, R43, P2, P3 ;  /* 0x0000002b3100720c */ /* 0x000fe40001741530 */
[----:B------:R-:W-:Y:S02]  /*479e0*/  SEL R75, R75, RZ, P1 ;  /* 0x000000ff4b4b7207 */ /* 0x000fe40000800000 */
[----:B------:R-:W-:Y:S02]  /*479f0*/  SEL R99, R40, RZ, P1 ;  /* 0x000000ff28637207 */ /* 0x000fe40000800000 */
[----:B------:R-:W-:Y:S02]  /*47a00*/  IADD3 R48, P3, PT, R71, R16, RZ ;  /* 0x0000001047307210 */ /* 0x000fe40007f7e0ff */
[----:B------:R-:W-:-:S02]  /*47a10*/  SEL R97, RZ, 0x1, !P2 ;  /* 0x00000001ff617807 */ /* 0x000fc40005000000 */
[----:B------:R-:W-:Y:S01]  /*47a20*/  IADD3 R71, P6, PT, -R75, R46, RZ ;  /* 0x0000002e4b477210 */ /* 0x000fe20007fde1ff */
[----:B------:R-:W-:Y:S01]  /*47a30*/  IMAD.X R75, RZ, RZ, R43, P5 ;  /* 0x000000ffff4b7224 */ /* 0x000fe200028e062b */
[----:B------:R-:W-:Y:S02]  /*47a40*/  LOP3.LUT R51, R96, R51, RZ, 0xfc, !PT ;  /* 0x0000003360337212 */ /* 0x000fe400078efcff */
[----:B------:R-:W-:Y:S02]  /*47a50*/  IADD3 R99, P0, PT, -R99, R101, RZ ;  /* 0x0000006563637210 */ /* 0x000fe40007f1e1ff */
[----:B------:R-:W-:Y:S02]  /*47a60*/  SEL R96, R41, RZ, P1 ;  /* 0x000000ff29607207 */ /* 0x000fe40000800000 */
[----:B------:R-:W-:Y:S02]  /*47a70*/  IADD3 R97, P2, PT, R97, R18, RZ ;  /* 0x0000001261617210 */ /* 0x000fe40007f5e0ff */
[----:B------:R-:W-:Y:S01]  /*47a80*/  SEL R46, R48, RZ, P1 ;  /* 0x000000ff302e7207 */ /* 0x000fe20000800000 */
[----:B------:R-:W-:Y:S01]  /*47a90*/  IMAD.X R96, R94, 0x1, ~R96, P0 ;  /* 0x000000015e607824 */ /* 0x000fe200000e0e60 */
[----:B------:R-:W-:Y:S01]  /*47aa0*/  SEL R48, R75, RZ, P1 ;  /* 0x000000ff4b307207 */ /* 0x000fe20000800000 */
[----:B------:R-:W-:Y:S01]  /*47ab0*/  IMAD.X R94, RZ, RZ, R19, P2 ;  /* 0x000000ffff5e7224 */ /* 0x000fe200010e0613 */
[----:B------:R-:W-:-:S02]  /*47ac0*/  ISETP.GE.U32.AND P0, PT, R76, R99, PT ;  /* 0x000000634c00720c */ /* 0x000fc40003f06070 */
[----:B------:R-:W-:Y:S01]  /*47ad0*/  SEL R97, R97, RZ, P1 ;  /* 0x000000ff61617207 */ /* 0x000fe20000800000 */
[----:B------:R-:W-:Y:S01]  /*47ae0*/  IMAD.X R49, R49, 0x1, ~R48, P6 ;  /* 0x0000000131317824 */ /* 0x000fe200030e0e30 */
[-C--:B------:R-:W-:Y:S01]  /*47af0*/  ISETP.EQ.U32.AND P2, PT, R74, R71.reuse, PT ;  /* 0x000000474a00720c */ /* 0x080fe20003f42070 */
[----:B------:R-:W-:Y:S01]  /*47b00*/  IMAD.X R48, RZ, RZ, R17, P3 ;  /* 0x000000ffff307224 */ /* 0x000fe200018e0611 */
[----:B------:R-:W-:Y:S02]  /*47b10*/  ISETP.GE.U32.AND.EX P0, PT, R77, R96, PT, P0 ;  /* 0x000000604d00720c */ /* 0x000fe40003f06100 */
[----:B------:R-:W-:Y:S02]  /*47b20*/  IADD3 R97, P5, PT, -R97, R98, RZ ;  /* 0x0000006261617210 */ /* 0x000fe40007fbe1ff */
[----:B------:R-:W-:Y:S02]  /*47b30*/  SEL R94, R94, RZ, P1 ;  /* 0x000000ff5e5e7207 */ /* 0x000fe40000800000 */
[----:B------:R-:W-:-:S02]  /*47b40*/  ISETP.LT.U32.AND P3, PT, R74, R71, PT ;  /* 0x000000474a00720c */ /* 0x000fc40003f61070 */
[----:B------:R-:W-:Y:S01]  /*47b50*/  ISETP.EQ.AND.EX P6, PT, R52, R49, !P0, P2 ;  /* 0x000000313400720c */ /* 0x000fe200047c2320 */
[----:B------:R-:W-:Y:S01]  /*47b60*/  IMAD.X R94, R47, 0x1, ~R94, P5 ;  /* 0x000000012f5e7824 */ /* 0x000fe200028e0e5e */
[----:B------:R-:W-:Y:S02]  /*47b70*/  SEL R48, R48, RZ, P1 ;  /* 0x000000ff30307207 */ /* 0x000fe40000800000 */
[----:B------:R-:W-:Y:S02]  /*47b80*/  ISETP.EQ.U32.AND P2, PT, R72, R97, PT ;  /* 0x000000614800720c */ /* 0x000fe40003f42070 */
[----:B------:R-:W-:Y:S02]  /*47b90*/  ISETP.LT.U32.OR.EX P1, PT, R52, R49, P6, P3 ;  /* 0x000000313400720c */ /* 0x000fe40003721530 */
[----:B------:R-:W-:Y:S02]  /*47ba0*/  IADD3 R51, P4, PT, R51, -R46, RZ ;  /* 0x8000002e33337210 */ /* 0x000fe40007f9e0ff */
[----:B------:R-:W-:-:S02]  /*47bb0*/  ISETP.LT.U32.AND P5, PT, R72, R97, PT ;  /* 0x000000614800720c */ /* 0x000fc40003fa1070 */
[-C--:B------:R-:W-:Y:S01]  /*47bc0*/  ISETP.EQ.AND.EX P6, PT, R73, R94.reuse, P1, P2 ;  /* 0x0000005e4900720c */ /* 0x080fe20000fc2320 */
[----:B------:R-:W-:Y:S01]  /*47bd0*/  IMAD.X R48, R115, 0x1, ~R48, P4 ;  /* 0x0000000173307824 */ /* 0x000fe200020e0e30 */
        /* <DEDUP_REMOVED lines=8> */
[----:B------:R-:W-:Y:S01]  /*47c60*/  IADD3 R74, P1, P5, R75, R74, -R71 ;  /* 0x0000004a4b4a7210 */ /* 0x000fe20007d3e847 */
[----:B------:R-:W-:Y:S01]  /*47c70*/  IMAD.X R77, R77, 0x1, ~R96, P4 ;  /* 0x000000014d4d7824 */ /* 0x000fe200020e0e60 */
[----:B------:R-:W-:Y:S02]  /*47c80*/  SEL R71, RZ, 0xffffffff, !P0 ;  /* 0xffffffffff477807 */ /* 0x000fe40004000000 */
[----:B------:R-:W-:-:S02]  /*47c90*/  IADD3.X R75, PT, PT, R75, R52, ~R49, P1, P5 ;  /* 0x000000344b4b7210 */ /* 0x000fc40000feac31 */
[C---:B------:R-:W-:Y:S02]  /*47ca0*/  IADD3 R72, P4, P0, R46.reuse, R72, -R97 ;  /* 0x000000482e487210 */ /* 0x040fe4000789e861 */
[C---:B------:R-:W-:Y:S02]  /*47cb0*/  IADD3 R70, P1, P5, R71.reuse, R70, -R51 ;  /* 0x0000004647467210 */ /* 0x040fe40007d3e833 */
        /* <DEDUP_REMOVED lines=28> */
.L_x_454:
[----:B------:R-:W-:Y:S05]  /*47e80*/  BSYNC.RECONVERGENT B1 ;  /* 0x0000000000017941 */ /* 0x000fea0003800200 */
.L_x_453:
        /* <DEDUP_REMOVED lines=52> */
.L_x_456:
[----:B------:R-:W-:Y:S05]  /*481d0*/  BSYNC.RECONVERGENT B1 ;  /* 0x0000000000017941 */ /* 0x000fea0003800200 */
.L_x_455:
        /* <DEDUP_REMOVED lines=8> */
[----:B------:R-:W-:-:S04]  /*48260*/  IMAD.WIDE.U32 R46, R116, R133, RZ ;  /* 0x00000085742e7225 */ /* 0x000fc800078e00ff */
[----:B------:R-:W-:Y:S02]  /*48270*/  IMAD.MOV.U32 R48, RZ, RZ, R97 ;  /* 0x000000ffff307224 */ /* 0x000fe400078e0061 */
[-C--:B------:R-:W-:Y:S02]  /*48280*/  IMAD R46, R119, R116.reuse, RZ ;  /* 0x00000074772e7224 */ /* 0x080fe400078e02ff */
[----:B------:R-:W-:-:S04]  /*48290*/  IMAD.WIDE.U32 R96, R131, R116, RZ ;  /* 0x0000007483607225 */ /* 0x000fc800078e00ff */
[----:B------:R-:W-:-:S04]  /*482a0*/  IMAD.WIDE.U32.X R48, R139, R120, R48, P0 ;  /* 0x000000788b307225 */ /* 0x000fc800000e0430 */
[----:B------:R-:W-:Y:S01]  /*482b0*/  IMAD.WIDE.U32 R52, R116, R131, RZ ;  /* 0x0000008374347225 */ /* 0x000fe200078e00ff */
[----:B------:R-:W-:-:S03]  /*482c0*/  IADD3 R99, P0, PT, R48, R96, RZ ;  /* 0x0000006030637210 */ /* 0x000fc60007f1e0ff */
[----:B------:R-:W-:-:S04]  /*482d0*/  IMAD.WIDE.U32 R50, P1, R119, R116, R50 ;  /* 0x0000007477327225 */ /* 0x000fc80007820032 */
[----:B------:R-:W-:Y:S01]  /*482e0*/  IMAD.WIDE.U32 R94, P3, R123, R116, R94 ;  /* 0x000000747b5e7225 */ /* 0x000fe2000786005e */
[----:B------:R-:W-:-:S03]  /*482f0*/  IADD3 RZ, P2, PT, R53, R50, RZ ;  /* 0x0000003235ff7210 */ /* 0x000fc60007f5e0ff */
[----:B------:R-:W-:Y:S01]  /*48300*/  IMAD R101, R131, R120, R46 ;  /* 0x0000007883657224 */ /* 0x000fe200078e022e */
[----:B------:R-:W-:Y:S01]  /*48310*/  IADD3 RZ, P6, PT, R47, R94, RZ ;  /* 0x0000005e2fff7210 */ /* 0x000fe20007fde0ff */
[----:B------:R-:W-:Y:S02]  /*48320*/  IMAD.MOV.U32 R52, RZ, RZ, R51 ;  /* 0x000000ffff347224 */ /* 0x000fe400078e0033 */
[----:B------:R-:W-:Y:S02]  /*48330*/  IMAD.IADD R51, R97, 0x1, R101 ;  /* 0x0000000161337824 */ /* 0x000fe400078e0265 */
[-C--:B------:R-:W-:Y:S02]  /*48340*/  IMAD R50, R139, R128.reuse, RZ ;  /* 0x000000808b327224 */ /* 0x080fe400078e02ff */
[----:B------:R-:W-:-:S04]  /*48350*/  IMAD.WIDE.U32 R46, R129, R128, RZ ;  /* 0x00000080812e7225 */ /* 0x000fc800078e00ff */
[----:B------:R-:W-:Y:S01]  /*48360*/  IMAD.X R118, R51, 0x1, R49, P0 ;  /* 0x0000000133767824 */ /* 0x000fe200000e0631 */
[C---:B------:R-:W-:Y:S01]  /*48370*/  IADD3 R122, P4, PT, R99.reuse, R46, RZ ;  /* 0x0000002e637a7210 */ /* 0x040fe20007f9e0ff */
[----:B------:R-:W-:Y:S01]  /*48380*/  IMAD.X R53, RZ, RZ, RZ, P1 ;  /* 0x000000ffff357224 */ /* 0x000fe200008e06ff */
[----:B------:R-:W-:Y:S01]  /*48390*/  ISETP.GE.U32.AND P1, PT, R99, R96, PT ;  /* 0x000000606300720c */ /* 0x000fe20003f26070 */
[----:B------:R-:W-:Y:S01]  /*483a0*/  IMAD R97, R129, R126, R50 ;  /* 0x0000007e81617224 */ /* 0x000fe200078e0232 */
[----:B------:R-:W-:Y:S01]  /*483b0*/  ISETP.GE.U32.AND P0, PT, R122, R46, PT ;  /* 0x0000002e7a00720c */ /* 0x000fe20003f06070 */
[----:B------:R-:W-:Y:S01]  /*483c0*/  IMAD.WIDE.U32 R48, R126, R129, RZ ;  /* 0x000000817e307225 */ /* 0x000fe200078e00ff */
[----:B------:R-:W-:-:S03]  /*483d0*/  ISETP.GE.U32.AND.EX P1, PT, R118, R51, PT, P1 ;  /* 0x000000337600720c */ /* 0x000fc60003f26110 */
[----:B------:R-:W-:Y:S01]  /*483e0*/  IMAD R50, R123, R116, RZ ;  /* 0x000000747b327224 */ /* 0x000fe200078e02ff */
[----:B------:R-:W-:Y:S01]  /*483f0*/  SEL R103, RZ, 0x1, P1 ;  /* 0x00000001ff677807 */ /* 0x000fe20000800000 */
[----:B------:R-:W-:Y:S02]  /*48400*/  IMAD.IADD R97, R47, 0x1, R97 ;  /* 0x000000012f617824 */ /* 0x000fe400078e0261 */
[----:B------:R-:W-:Y:S02]  /*48410*/  IMAD R101, R133, R120, R50 ;  /* 0x0000007885657224 */ /* 0x000fe400078e0232 */
[----:B------:R-:W-:-:S04]  /*48420*/  IMAD.WIDE.U32 R46, P5, R139, R128, R48 ;  /* 0x000000808b2e7225 */ /* 0x000fc800078a0030 */
[----:B------:R-:W-:-:S04]  /*48430*/  IMAD.WIDE.U32 R50, R128, R129, RZ ;  /* 0x0000008180327225 */ /* 0x000fc800078e00ff */
[----:B------:R-:W-:-:S04]  /*48440*/  IMAD.WIDE.U32 R98, R133, R116, RZ ;  /* 0x0000007485627225 */ /* 0x000fc800078e00ff */
[----:B------:R-:W-:Y:S01]  /*48450*/  IMAD.WIDE.U32.X R52, R119, R120, R52, P2 ;  /* 0x0000007877347225 */ /* 0x000fe200010e0434 */
[----:B------:R-:W-:-:S03]  /*48460*/  IADD3 RZ, P2, PT, R51, R46, RZ ;  /* 0x0000002e33ff7210 */ /* 0x000fc60007f5e0ff */
[----:B------:R-:W-:Y:S01]  /*48470*/  IMAD.X R118, R97, 0x1, R118, P4 ;  /* 0x0000000161767824 */ /* 0x000fe200020e0676 */
[----:B------:R-:W-:Y:S01]  /*48480*/  IADD3 R103, P1, P4, R98, R52, R103 ;  /* 0x0000003462677210 */ /* 0x000fe20007c3e067 */
[----:B------:R-:W-:Y:S02]  /*48490*/  IMAD.MOV.U32 R48, RZ, RZ, R47 ;  /* 0x000000ffff307224 */ /* 0x000fe400078e002f */
[----:B------:R-:W-:Y:S01]  /*484a0*/  IMAD.IADD R100, R99, 0x1, R101 ;  /* 0x0000000163647824 */ /* 0x000fe200078e0265 */
[----:B------:R-:W-:Y:S01]  /*484b0*/  ISETP.GE.U32.AND.EX P0, PT, R118, R97, PT, P0 ;  /* 0x000000617600720c */ /* 0x000fe20003f06100 */
[----:B------:R-:W-:Y:S02]  /*484c0*/  IMAD R94, R119, R128, RZ ;  /* 0x00000080775e7224 */ /* 0x000fe400078e02ff */
[----:B------:R-:W-:Y:S01]  /*484d0*/  IMAD.WIDE.U32 R46, R126, R131, RZ ;  /* 0x000000837e2e7225 */ /* 0x000fe200078e00ff */
[----:B------:R-:W-:-:S03]  /*484e0*/  IADD3.X R105, PT, PT, R100, R53, RZ, P1, P4 ;  /* 0x0000003564697210 */ /* 0x000fc60000fe84ff */
[----:B------:R-:W-:Y:S02]  /*484f0*/  IMAD.X R49, RZ, RZ, RZ, P5 ;  /* 0x000000ffff317224 */ /* 0x000fe400028e06ff */
[----:B------:R-:W-:-:S04]  /*48500*/  IMAD.WIDE.U32 R96, R131, R128, RZ ;  /* 0x0000008083607225 */ /* 0x000fc800078e00ff */
[----:B------:R-:W-:Y:S02]  /*48510*/  IMAD R101, R131, R126, R94 ;  /* 0x0000007e83657224 */ /* 0x000fe400078e025e */
[----:B------:R-:W-:-:S04]  /*48520*/  IMAD.WIDE.U32 R52, R128, R131, RZ ;  /* 0x0000008380347225 */ /* 0x000fc800078e00ff */
[----:B------:R-:W-:-:S04]  /*48530*/  IMAD.WIDE.U32 R46, P4, R119, R128, R46 ;  /* 0x00000080772e7225 */ /* 0x000fc8000788002e */
[----:B------:R-:W-:Y:S01]  /*48540*/  IMAD.WIDE.U32.X R48, R139, R126, R48, P2 ;  /* 0x0000007e8b307225 */ /* 0x000fe200010e0430 */
[----:B------:R-:W-:Y:S02]  /*48550*/  IADD3 R99, P2, PT, R103, R96, RZ ;  /* 0x0000006067637210 */ /* 0x000fe40007f5e0ff */
[----:B------:R-:W-:Y:S01]  /*48560*/  IADD3 RZ, P5, PT, R53, R46, RZ ;  /* 0x0000002e35ff7210 */ /* 0x000fe20007fbe0ff */
[----:B------:R-:W-:Y:S01]  /*48570*/  IMAD.WIDE.U32 R50, R128, R133, RZ ;  /* 0x0000008580327225 */ /* 0x000fe200078e00ff */
[----:B------:R-:W-:-:S03]  /*48580*/  SEL R50, RZ, 0x1, P0 ;  /* 0x00000001ff327807 */ /* 0x000fc60000000000 */
[----:B------:R-:W-:Y:S02]  /*48590*/  IMAD.IADD R94, R97, 0x1, R101 ;  /* 0x00000001615e7824 */ /* 0x000fe400078e0265 */
[----:B------:R-:W-:-:S04]  /*485a0*/  IMAD.WIDE.U32 R114, R126, R133, RZ ;  /* 0x000000857e727225 */ /* 0x000fc800078e00ff */
[----:B------:R-:W-:Y:S01]  /*485b0*/  IMAD.X R53, RZ, RZ, RZ, P3 ;  /* 0x000000ffff357224 */ /* 0x000fe200018e06ff */
[----:B------:R-:W-:Y:S01]  /*485c0*/  IADD3 R97, P0, P3, R99, R48, R50 ;  /* 0x0000003063617210 */ /* 0x000fe20007b1e032 */
[----:B------:R-:W-:Y:S02]  /*485d0*/  IMAD.X R101, R94, 0x1, R105, P2 ;  /* 0x000000015e657824 */ /* 0x000fe400010e0669 */
[----:B------:R-:W-:-:S03]  /*485e0*/  IMAD.WIDE.U32 R114, P1, R123, R128, R114 ;  /* 0x000000807b727225 */ /* 0x000fc60007820072 */
[----:B------:R-:W-:Y:S01]  /*485f0*/  IADD3.X R138, PT, PT, R101, R49, RZ, P0, P3 ;  /* 0x00000031658a7210 */ /* 0x000fe200007e64ff */
[----:B------:R-:W-:Y:S01]  /*48600*/  IMAD.MOV.U32 R52, RZ, RZ, R95 ;  /* 0x000000ffff347224 */ /* 0x000fe200078e005f */
[----:B------:R-:W-:Y:S01]  /*48610*/  ISETP.GE.U32.AND P0, PT, R99, R96, PT ;  /* 0x000000606300720c */ /* 0x000fe20003f06070 */
[----:B------:R-:W-:Y:S01]  /*48620*/  IMAD R96, R139, R106, RZ ;  /* 0x0000006a8b607224 */ /* 0x000fe200078e02ff */
[----:B------:R-:W-:Y:S01]  /*48630*/  IADD3 RZ, P2, PT, R51, R114, RZ ;  /* 0x0000007233ff7210 */ /* 0x000fe20007f5e0ff */
[----:B------:R-:W-:Y:S01]  /*48640*/  IMAD.X R51, RZ, RZ, RZ, P4 ;  /* 0x000000ffff337224 */ /* 0x000fe200020e06ff */
[----:B------:R-:W-:Y:S01]  /*48650*/  ISETP.GE.U32.AND.EX P0, PT, R101, R94, PT, P0 ;  /* 0x0000005e6500720c */ /* 0x000fe20003f06100 */
[----:B------:R-:W-:Y:S01]  /*48660*/  IMAD R94, R121, R116, RZ ;  /* 0x00000074795e7224 */ /* 0x000fe200078e02ff */
[----:B------:R-:W-:Y:S01]  /*48670*/  ISETP.GE.U32.AND P4, PT, R103, R98, PT ;  /* 0x000000626700720c */ /* 0x000fe20003f86070 */
[----:B------:R-:W-:Y:S01]  /*48680*/  IMAD.WIDE.U32 R102, R127, R116, RZ ;  /* 0x000000747f667225 */ /* 0x000fe200078e00ff */
[----:B------:R-:W-:-:S02]  /*48690*/  ISETP.GE.U32.AND P3, PT, R97, R99, PT ;  /* 0x000000636100720c */ /* 0x000fc40003f66070 */
[----:B------:R-:W-:Y:S01]  /*486a0*/  ISETP.GE.U32.AND.EX P4, PT, R105, R100, PT, P4 ;  /* 0x000000646900720c */ /* 0x000fe20003f86140 */
[----:B------:R-:W-:Y:S01]  /*486b0*/  IMAD R95, R127, R120, R94 ;  /* 0x000000787f5f7224 */ /* 0x000fe200078e025e */
[----:B------:R-:W-:Y:S01]  /*486c0*/  ISETP.GE.U32.AND.EX P3, PT, R138, R101, PT, P3 ;  /* 0x000000658a00720c */ /* 0x000fe20003f66130 */
[----:B------:R-:W-:Y:S01]  /*486d0*/  IMAD.WIDE.U32 R48, R129, R106, RZ ;  /* 0x0000006a81307225 */ /* 0x000fe200078e00ff */
[----:B------:R-:W-:-:S03]  /*486e0*/  SEL R94, RZ, 0x1, P0 ;  /* 0x00000001ff5e7807 */ /* 0x000fc60000000000 */
[----:B------:R-:W-:Y:S02]  /*486f0*/  IMAD.MOV.U32 R50, RZ, RZ, R47 ;  /* 0x000000ffff327224 */ /* 0x000fe400078e002f */
[----:B------:R-:W-:-:S04]  /*48700*/  IMAD.WIDE.U32.X R52, R123, R120, R52, P6 ;  /* 0x000000787b347225 */ /* 0x000fc800030e0434 */
[----:B------:R-:W-:Y:S01]  /*48710*/  IMAD.IADD R130, R103, 0x1, R95 ;  /* 0x0000000167827824 */ /* 0x000fe200078e025f */
[----:B------:R-:W-:Y:S01]  /*48720*/  SEL R103, RZ, 0x1, P4 ;  /* 0x00000001ff677807 */ /* 0x000fe20002000000 */
[----:B------:R-:W-:Y:S01]  /*48730*/  IMAD.WIDE.U32 R46, R125, R129, RZ ;  /* 0x000000817d2e7225 */ /* 0x000fe200078e00ff */
[-C--:B------:R-:W-:Y:S02]  /*48740*/  IADD3 R132, P4, PT, R97, R48.reuse, RZ ;  /* 0x0000003061847210 */ /* 0x080fe40007f9e0ff */
[----:B------:R-:W-:Y:S01]  /*48750*/  SEL R97, RZ, 0x1, P3 ;  /* 0x00000001ff617807 */ /* 0x000fe20001800000 */
[----:B------:R-:W-:Y:S01]  /*48760*/  IMAD R99, R129, R125, R96 ;  /* 0x0000007d81637224 */ /* 0x000fe200078e0260 */
[----:B------:R-:W-:Y:S01]  /*48770*/  ISETP.GE.U32.AND P0, PT, R132, R48, PT ;  /* 0x000000308400720c */ /* 0x000fe20003f06070 */
[----:B------:R-:W-:Y:S01]  /*48780*/  IMAD.WIDE.U32.X R50, R119, R126, R50, P5 ;  /* 0x0000007e77327225 */ /* 0x000fe200028e0432 */
[----:B------:R-:W-:-:S03]  /*48790*/  IADD3 R103, P3, P5, R102, R52, R103 ;  /* 0x0000003466677210 */ /* 0x000fc60007d7e067 */
[----:B------:R-:W-:Y:S01]  /*487a0*/  IMAD.IADD R95, R49, 0x1, R99 ;  /* 0x00000001315f7824 */ /* 0x000fe200078e0263 */
[----:B------:R-:W-:Y:S01]  /*487b0*/  IADD3.X R141, PT, PT, R130, R53, RZ, P3, P5 ;  /* 0x00000035828d7210 */ /* 0x000fe20001fea4ff */
[----:B------:R-:W-:-:S04]  /*487c0*/  IMAD.WIDE.U32 R46, P6, R139, R106, R46 ;  /* 0x0000006a8b2e7225 */ /* 0x000fc800078c002e */
[----:B------:R-:W-:-:S04]  /*487d0*/  IMAD.WIDE.U32 R48, R106, R129, RZ ;  /* 0x000000816a307225 */ /* 0x000fc800078e00ff */
[----:B------:R-:W-:Y:S01]  /*487e0*/  IMAD.X R138, R95, 0x1, R138, P4 ;  /* 0x000000015f8a7824 */ /* 0x000fe200020e068a */
[----:B------:R-:W-:Y:S01]  /*487f0*/  IADD3 R50, P4, P5, R97, R50, R94 ;  /* 0x0000003261327210 */ /* 0x000fe20007d9e05e */
[----:B------:R-:W-:Y:S01]  /*48800*/  IMAD R48, R123, R128, RZ ;  /* 0x000000807b307224 */ /* 0x000fe200078e02ff */
[----:B------:R-:W-:Y:S01]  /*48810*/  IADD3 RZ, P3, PT, R49, R46, RZ ;  /* 0x0000002e31ff7210 */ /* 0x000fe20007f7e0ff */
[----:B------:R-:W-:Y:S01]  /*48820*/  IMAD.MOV.U32 R152, RZ, RZ, R47 ;  /* 0x000000ffff987224 */ /* 0x000fe200078e002f */
[----:B------:R-:W-:Y:S01]  /*48830*/  IADD3.X R148, PT, PT, RZ, R51, RZ, P4, P5 ;  /* 0x00000033ff947210 */ /* 0x000fe200027ea4ff */
[----:B------:R-:W-:Y:S01]  /*48840*/  IMAD R52, R119, R106, RZ ;  /* 0x0000006a77347224 */ /* 0x000fe200078e02ff */
[----:B------:R-:W-:Y:S01]  /*48850*/  ISETP.GE.U32.AND.EX P0, PT, R138, R95, PT, P0 ;  /* 0x0000005f8a00720c */ /* 0x000fe20003f06100 */
[----:B------:R-:W-:-:S03]  /*48860*/  IMAD.WIDE.U32 R46, R133, R128, RZ ;  /* 0x00000080852e7225 */ /* 0x000fc600078e00ff */
[----:B------:R-:W-:Y:S01]  /*48870*/  SEL R150, RZ, 0x1, P0 ;  /* 0x00000001ff967807 */ /* 0x000fe20000000000 */
[----:B------:R-:W-:Y:S01]  /*48880*/  IMAD R51, R133, R126, R48 ;  /* 0x0000007e85337224 */ /* 0x000fe200078e0230 */
[----:B------:R-:W-:Y:S01]  /*48890*/  IADD3 R147, P4, PT, R103, R46, RZ ;  /* 0x0000002e67937210 */ /* 0x000fe20007f9e0ff */
[----:B------:R-:W-:-:S04]  /*488a0*/  IMAD.WIDE.U32 R48, R131, R106, RZ ;  /* 0x0000006a83307225 */ /* 0x000fc800078e00ff */
[-C--:B------:R-:W-:Y:S02]  /*488b0*/  IMAD R97, R131, R125.reuse, R52 ;  /* 0x0000007d83617224 */ /* 0x080fe400078e0234 */
[----:B------:R-:W-:Y:S02]  /*488c0*/  IMAD.IADD R140, R47, 0x1, R51 ;  /* 0x000000012f8c7824 */ /* 0x000fe400078e0233 */
[----:B------:R-:W-:Y:S02]  /*488d0*/  IMAD.X R153, RZ, RZ, RZ, P6 ;  /* 0x000000ffff997224 */ /* 0x000fe400030e06ff */
[----:B------:R-:W-:Y:S01]  /*488e0*/  IMAD.IADD R47, R49, 0x1, R97 ;  /* 0x00000001312f7824 */ /* 0x000fe200078e0261 */
[----:B------:R-:W-:Y:S01]  /*488f0*/  IADD3 R49, P5, PT, R147, R50, RZ ;  /* 0x0000003293317210 */ /* 0x000fe20007fbe0ff */
[----:B------:R-:W-:Y:S02]  /*48900*/  IMAD.X R149, R140, 0x1, R141, P4 ;  /* 0x000000018c957824 */ /* 0x000fe400020e068d */
[----:B------:R-:W-:Y:S01]  /*48910*/  IMAD.WIDE.U32.X R152, R139, R125, R152, P3 ;  /* 0x0000007d8b987225 */ /* 0x000fe200018e0498 */
[----:B------:R-:W-:-:S03]  /*48920*/  IADD3 R151, P0, PT, R49, R48, RZ ;  /* 0x0000003031977210 */ /* 0x000fc60007f1e0ff */
[----:B------:R-:W-:Y:S01]  /*48930*/  IMAD.WIDE.U32 R104, R120, R127, RZ ;  /* 0x0000007f78687225 */ /* 0x000fe200078e00ff */
[----:B------:R-:W-:-:S03]  /*48940*/  IADD3 R150, P4, P6, R151, R152, R150 ;  /* 0x0000009897967210 */ /* 0x000fc60007e9e096 */
[----:B------:R-:W-:Y:S02]  /*48950*/  IMAD.X R148, R149, 0x1, R148, P5 ;  /* 0x0000000195947824 */ /* 0x000fe400028e0694 */
[----:B------:R-:W-:-:S04]  /*48960*/  IMAD.WIDE.U32 R108, R126, R127, RZ ;  /* 0x0000007f7e6c7225 */ /* 0x000fc800078e00ff */
        /* <DEDUP_REMOVED lines=26> */
[----:B------:R-:W-:Y:S01]  /*48b10*/  IMAD.MOV.U32 R100, RZ, RZ, R105 ;  /* 0x000000ffff647224 */ /* 0x000fe200078e0069 */
[----:B------:R-:W-:Y:S01]  /*48b20*/  SEL R141, RZ, 0x1, P2 ;  /* 0x00000001ff8d7807 */ /* 0x000fe20001000000 */
[----:B------:R-:W-:-:S04]  /*48b30*/  IMAD.WIDE.U32 R102, R106, R127, RZ ;  /* 0x0000007f6a667225 */ /* 0x000fc800078e00ff */
[----:B------:R-:W-:-:S04]  /*48b40*/  IMAD.WIDE.U32 R98, P0, R121, R106, R98 ;  /* 0x0000006a79627225 */ /* 0x000fc80007800062 */
[----:B------:R-:W-:-:S04]  /*48b50*/  IMAD.WIDE.U32 R104, R38, R129, RZ ;  /* 0x0000008126687225 */ /* 0x000fc800078e00ff */
[----:B------:R-:W-:Y:S01]  /*48b60*/  IMAD.WIDE.U32.X R100, R121, R120, R100, P4 ;  /* 0x0000007879647225 */ /* 0x000fe200020e0464 */
[----:B------:R-:W-:-:S03]  /*48b70*/  IADD3 RZ, P4, PT, R103, R98, RZ ;  /* 0x0000006267ff7210 */ /* 0x000fc60007f9e0ff */
[----:B------:R-:W-:Y:S02]  /*48b80*/  IMAD.X R103, RZ, RZ, RZ, P6 ;  /* 0x000000ffff677224 */ /* 0x000fe400030e06ff */
[----:B------:R-:W-:Y:S02]  /*48b90*/  IMAD.MOV.U32 R114, RZ, RZ, R53 ;  /* 0x000000ffff727224 */ /* 0x000fe400078e0035 */
        /* <DEDUP_REMOVED lines=8> */
[----:B------:R-:W-:Y:S01]  /*48c20*/  IMAD.X R51, RZ, RZ, RZ, P0 ;  /* 0x000000ffff337224 */ /* 0x000fe200000e06ff */
[----:B------:R-:W-:Y:S01]  /*48c30*/  ISETP.GE.U32.AND P0, PT, R147, R46, PT ;  /* 0x0000002e9300720c */ /* 0x000fe20003f06070 */
[----:B------:R-:W-:-:S03]  /*48c40*/  IMAD.WIDE.U32 R98, R124, R131, RZ ;  /* 0x000000837c627225 */ /* 0x000fc600078e00ff */
[----:B------:R-:W-:Y:S01]  /*48c50*/  ISETP.GE.U32.AND.EX P0, PT, R149, R140, PT, P0 ;  /* 0x0000008c9500720c */ /* 0x000fe20003f06100 */
[----:B------:R-:W-:-:S04]  /*48c60*/  IMAD.WIDE.U32 R108, P3, R119, R124, R52 ;  /* 0x0000007c776c7225 */ /* 0x000fc80007860034 */
[----:B------:R-:W-:-:S04]  /*48c70*/  IMAD.WIDE.U32 R52, R38, R133, RZ ;  /* 0x0000008526347225 */ /* 0x000fc800078e00ff */
[----:B------:R-:W-:Y:S01]  /*48c80*/  IMAD.WIDE.U32.X R50, R121, R125, R50, P4 ;  /* 0x0000007d79327225 */ /* 0x000fe200020e0432 */
[----:B------:R-:W-:-:S03]  /*48c90*/  IADD3 RZ, P4, PT, R99, R108, RZ ;  /* 0x0000006c63ff7210 */ /* 0x000fc60007f9e0ff */
[----:B------:R-:W-:Y:S02]  /*48ca0*/  IMAD.X R99, RZ, RZ, RZ, P6 ;  /* 0x000000ffff637224 */ /* 0x000fe400030e06ff */
[----:B------:R-:W-:-:S04]  /*48cb0*/  IMAD.WIDE.U32 R52, P6, R123, R124, R52 ;  /* 0x0000007c7b347225 */ /* 0x000fc800078c0034 */
[----:B------:R-:W-:-:S04]  /*48cc0*/  IMAD.WIDE.U32 R154, R124, R133, RZ ;  /* 0x000000857c9a7225 */ /* 0x000fc800078e00ff */
[----:B------:R-:W-:Y:S01]  /*48cd0*/  IMAD.X R157, RZ, RZ, RZ, P3 ;  /* 0x000000ffff9d7224 */ /* 0x000fe200018e06ff */
[----:B------:R-:W-:Y:S01]  /*48ce0*/  IADD3 RZ, P3, PT, R155, R52, RZ ;  /* 0x000000349bff7210 */ /* 0x000fe20007f7e0ff */
[----:B------:R-:W-:Y:S02]  /*48cf0*/  IMAD R46, R123, R106, RZ ;  /* 0x0000006a7b2e7224 */ /* 0x000fe400078e02ff */
[----:B------:R-:W-:Y:S01]  /*48d00*/  IMAD.WIDE.U32.X R102, R119, R125, R102, P1 ;  /* 0x0000007d77667225 */ /* 0x000fe200008e0466 */
[----:B------:R-:W-:-:S03]  /*48d10*/  ISETP.GE.U32.AND P1, PT, R49, R147, PT ;  /* 0x000000933100720c */ /* 0x000fc60003f26070 */
[C---:B------:R-:W-:Y:S02]  /*48d20*/  IMAD R52, R121.reuse, R106, RZ ;  /* 0x0000006a79347224 */ /* 0x040fe400078e02ff */
[----:B------:R-:W-:Y:S02]  /*48d30*/  IMAD R49, R121, R128, RZ ;  /* 0x0000008079317224 */ /* 0x000fe400078e02ff */
[-C--:B------:R-:W-:Y:S02]  /*48d40*/  IMAD R147, R133, R125.reuse, R46 ;  /* 0x0000007d85937224 */ /* 0x080fe400078e022e */
[----:B------:R-:W-:Y:S02]  /*48d50*/  IMAD R46, R139, R116, RZ ;  /* 0x000000748b2e7224 */ /* 0x000fe400078e02ff */
[----:B------:R-:W-:Y:S02]  /*48d60*/  IMAD R125, R127, R125, R52 ;  /* 0x0000007d7f7d7224 */ /* 0x000fe400078e0234 */
[----:B------:R-:W-:-:S02]  /*48d70*/  IMAD.MOV.U32 R104, RZ, RZ, R53 ;  /* 0x000000ffff687224 */ /* 0x000fc400078e0035 */
[C---:B------:R-:W-:Y:S02]  /*48d80*/  IMAD R49, R127.reuse, R126, R49 ;  /* 0x0000007e7f317224 */ /* 0x040fe400078e0231 */
[----:B------:R-:W-:Y:S02]  /*48d90*/  IMAD.MOV.U32 R98, RZ, RZ, R105 ;  /* 0x000000ffff627224 */ /* 0x000fe400078e0069 */
[----:B------:R-:W-:-:S04]  /*48da0*/  IMAD.WIDE.U32 R52, R127, R128, RZ ;  /* 0x000000807f347225 */ /* 0x000fc800078e00ff */
[----:B------:R-:W-:Y:S01]  /*48db0*/  IMAD.X R105, RZ, RZ, RZ, P6 ;  /* 0x000000ffff697224 */ /* 0x000fe200030e06ff */
[----:B------:R-:W-:Y:S01]  /*48dc0*/  ISETP.GE.U32.AND.EX P6, PT, R148, R149, PT, P1 ;  /* 0x000000959400720c */ /* 0x000fe20003fc6110 */
[----:B------:R-:W-:Y:S01]  /*48dd0*/  IMAD R120, R129, R120, R46 ;  /* 0x0000007881787224 */ /* 0x000fe200078e022e */
[----:B------:R-:W-:Y:S01]  /*48de0*/  SEL R46, RZ, 0x1, P0 ;  /* 0x00000001ff2e7807 */ /* 0x000fe20000000000 */
[----:B------:R-:W-:Y:S01]  /*48df0*/  IMAD.MOV.U32 R156, RZ, RZ, R109 ;  /* 0x000000ffff9c7224 */ /* 0x000fe200078e006d */
[----:B------:R-:W-:Y:S01]  /*48e00*/  ISETP.GE.U32.AND P1, PT, R151, R48, PT ;  /* 0x000000309700720c */ /* 0x000fe20003f26070 */
[C---:B------:R-:W-:Y:S01]  /*48e10*/  IMAD R108, R139.reuse, R124, RZ ;  /* 0x0000007c8b6c7224 */ /* 0x040fe200078e02ff */
[----:B------:R-:W-:Y:S01]  /*48e20*/  ISETP.GE.U32.AND P0, PT, R150, R151, PT ;  /* 0x000000979600720c */ /* 0x000fe20003f06070 */
[----:B------:R-:W-:Y:S01]  /*48e30*/  IMAD.WIDE.U32.X R98, R139, R38, R98, P5 ;  /* 0x000000268b627225 */ /* 0x000fe200028e0462 */
[----:B------:R-:W-:Y:S02]  /*48e40*/  IADD3 R100, P2, P5, R52, R100, R141 ;  /* 0x0000006434647210 */ /* 0x000fe40007d5e08d */
[----:B------:R-:W-:Y:S01]  /*48e50*/  SEL R139, RZ, 0x1, P6 ;  /* 0x00000001ff8b7807 */ /* 0x000fe20003000000 */
[----:B------:R-:W-:Y:S01]  /*48e60*/  IMAD.IADD R109, R53, 0x1, R49 ;  /* 0x00000001356d7824 */ /* 0x000fe200078e0231 */
[----:B------:R-:W-:Y:S01]  /*48e70*/  ISETP.GE.U32.AND.EX P1, PT, R152, R47, PT, P1 ;  /* 0x0000002f9800720c */ /* 0x000fe20003f26110 */
[----:B------:R-:W-:Y:S01]  /*48e80*/  IMAD.WIDE.U32 R48, R129, R124, RZ ;  /* 0x0000007c81307225 */ /* 0x000fe200078e00ff */
[----:B------:R-:W-:-:S03]  /*48e90*/  ISETP.GE.U32.AND.EX P0, PT, R153, R152, PT, P0 ;  /* 0x000000989900720c */ /* 0x000fc60003f06100 */
[-C--:B------:R-:W-:Y:S01]  /*48ea0*/  IMAD R53, R129, R38.reuse, R108 ;  /* 0x0000002681357224 */ /* 0x080fe200078e026c */
[----:B------:R-:W-:Y:S01]  /*48eb0*/  IADD3.X R108, PT, PT, R109, R101, RZ, P2, P5 ;  /* 0x000000656d6c7210 */ /* 0x000fe200017ea4ff */
[----:B------:R-:W-:Y:S01]  /*48ec0*/  IMAD.WIDE.U32.X R156, R119, R38, R156, P4 ;  /* 0x00000026779c7225 */ /* 0x000fe200020e049c */
[----:B------:R-:W-:Y:S02]  /*48ed0*/  IADD3 R139, P5, P2, R139, R94, R46 ;  /* 0x0000005e8b8b7210 */ /* 0x000fe40007abe02e */
[----:B------:R-:W-:Y:S01]  /*48ee0*/  IADD3 R101, P6, PT, R150, R48, RZ ;  /* 0x0000003096657210 */ /* 0x000fe20007fde0ff */
[----:B------:R-:W-:Y:S01]  /*48ef0*/  IMAD.IADD R94, R49, 0x1, R53 ;  /* 0x00000001315e7824 */ /* 0x000fe200078e0235 */
[----:B------:R-:W-:Y:S01]  /*48f00*/  SEL R46, RZ, 0x1, P1 ;  /* 0x00000001ff2e7807 */ /* 0x000fe20000800000 */
[----:B------:R-:W-:Y:S01]  /*48f10*/  IMAD R119, R119, R124, RZ ;  /* 0x0000007c77777224 */ /* 0x000fe200078e02ff */
[----:B------:R-:W-:Y:S01]  /*48f20*/  SEL R53, RZ, 0x1, P0 ;  /* 0x00000001ff357807 */ /* 0x000fe20000000000 */
[----:B------:R-:W-:Y:S01]  /*48f30*/  IMAD.X R153, R94, 0x1, R153, P6 ;  /* 0x000000015e997824 */ /* 0x000fe200030e0699 */
[----:B------:R-:W-:Y:S01]  /*48f40*/  IADD3.X R95, PT, PT, RZ, R95, RZ, P5, P2 ;  /* 0x0000005fff5f7210 */ /* 0x000fe20002fe44ff */
[----:B------:R-:W-:Y:S01]  /*48f50*/  IMAD.WIDE.U32.X R104, R123, R38, R104, P3 ;  /* 0x000000267b687225 */ /* 0x000fe200018e0468 */
[----:B------:R-:W-:-:S02]  /*48f60*/  IADD3 R53, P2, P5, R53, R102, R46 ;  /* 0x0000006635357210 */ /* 0x000fc40007d5e02e */
[C---:B------:R-:W-:Y:S01]  /*48f70*/  IADD3 R49, P6, PT, R100.reuse, R139, RZ ;  /* 0x0000008b64317210 */ /* 0x040fe20007fde0ff */
[----:B------:R-:W-:Y:S01]  /*48f80*/  IMAD.WIDE.U32 R46, R133, R106, RZ ;  /* 0x0000006a852e7225 */ /* 0x000fe200078e00ff */
[----:B------:R-:W-:Y:S02]  /*48f90*/  ISETP.GE.U32.AND P1, PT, R100, R52, PT ;  /* 0x000000346400720c */ /* 0x000fe40003f26070 */
[----:B------:R-:W-:Y:S01]  /*48fa0*/  ISETP.GE.U32.AND P0, PT, R101, R48, PT ;  /* 0x000000306500720c */ /* 0x000fe20003f06070 */
[----:B------:R-:W-:Y:S01]  /*48fb0*/  IMAD R123, R123, R124, RZ ;  /* 0x0000007c7b7b7224 */ /* 0x000fe200078e02ff */
[----:B------:R-:W-:Y:S01]  /*48fc0*/  IADD3.X R52, PT, PT, RZ, R103, RZ, P2, P5 ;  /* 0x00000067ff347210 */ /* 0x000fe200017ea4ff */
[----:B------:R-:W-:Y:S01]  /*48fd0*/  IMAD.X R103, R108, 0x1, R95, P6 ;  /* 0x000000016c677824 */ /* 0x000fe200030e065f */
[----:B------:R-:W-:Y:S01]  /*48fe0*/  ISETP.GE.U32.AND P6, PT, R49, R100, PT ;  /* 0x000000643100720c */ /* 0x000fe20003fc6070 */
[----:B------:R-:W-:Y:S01]  /*48ff0*/  IMAD R95, R131, R38, R119 ;  /* 0x00000026835f7224 */ /* 0x000fe200078e0277 */
[----:B------:R-:W-:Y:S01]  /*49000*/  ISETP.GE.U32.AND.EX P0, PT, R153, R94, PT, P0 ;  /* 0x0000005e9900720c */ /* 0x000fe20003f06100 */
[----:B------:R-:W-:Y:S01]  /*49010*/  IMAD.IADD R94, R47, 0x1, R147 ;  /* 0x000000012f5e7824 */ /* 0x000fe200078e0293 */
[----:B------:R-:W-:-:S02]  /*49020*/  IADD3 R48, P5, PT, R49, R46, RZ ;  /* 0x0000002e31307210 */ /* 0x000fc40007fbe0ff */
[----:B------:R-:W-:Y:S02]  /*49030*/  ISETP.GE.U32.AND.EX P1, PT, R108, R109, PT, P1 ;  /* 0x0000006d6c00720c */ /* 0x000fe40003f26110 */
[----:B------:R-:W-:Y:S01]  /*49040*/  ISETP.GE.U32.AND.EX P4, PT, R103, R108, PT, P6 ;  /* 0x0000006c6700720c */ /* 0x000fe20003f86160 */
[----:B------:R-:W-:Y:S01]  /*49050*/  IMAD.X R103, R94, 0x1, R103, P5 ;  /* 0x000000015e677824 */ /* 0x000fe200028e0667 */
[C---:B------:R-:W-:Y:S01]  /*49060*/  ISETP.GE.U32.AND P2, PT, R48.reuse, R46, PT ;  /* 0x0000002e3000720c */ /* 0x040fe20003f46070 */
[----:B------:R-:W-:Y:S01]  /*49070*/  IMAD.WIDE.U32 R46, R131, R124, RZ ;  /* 0x0000007c832e7225 */ /* 0x000fe200078e00ff */
[----:B------:R-:W-:Y:S02]  /*49080*/  IADD3 R53, P6, PT, R48, R53, RZ ;  /* 0x0000003530357210 */ /* 0x000fe40007fde0ff */
[----:B------:R-:W-:Y:S01]  /*49090*/  SEL R49, RZ, 0x1, P1 ;  /* 0x00000001ff317807 */ /* 0x000fe20000800000 */
[----:B------:R-:W-:Y:S01]  /*490a0*/  IMAD.IADD R95, R47, 0x1, R95 ;  /* 0x000000012f5f7824 */ /* 0x000fe200078e025f */
[----:B------:R-:W-:Y:S01]  /*490b0*/  SEL R109, RZ, 0x1, P4 ;  /* 0x00000001ff6d7807 */ /* 0x000fe20002000000 */
[----:B------:R-:W-:Y:S01]  /*490c0*/  IMAD.X R52, R103, 0x1, R52, P6 ;  /* 0x0000000167347824 */ /* 0x000fe200030e0634 */
[----:B------:R-:W-:-:S02]  /*490d0*/  ISETP.GE.U32.AND P1, PT, R53, R48, PT ;  /* 0x000000303500720c */ /* 0x000fc40003f26070 */
[----:B------:R-:W-:Y:S02]  /*490e0*/  SEL R48, RZ, 0x1, P0 ;  /* 0x00000001ff307807 */ /* 0x000fe40000000000 */
[----:B------:R-:W-:Y:S02]  /*490f0*/  IADD3 R53, P0, PT, R53, R46, RZ ;  /* 0x0000002e35357210 */ /* 0x000fe40007f1e0ff */
[----:B------:R-:W-:Y:S02]  /*49100*/  IADD3 R109, P4, P5, R109, R96, R49 ;  /* 0x000000606d6d7210 */ /* 0x000fe40007d9e031 */
[----:B------:R-:W-:Y:S02]  /*49110*/  ISETP.GE.U32.AND.EX P2, PT, R103, R94, PT, P2 ;  /* 0x0000005e6700720c */ /* 0x000fe40003f46120 */
[----:B------:R-:W-:Y:S01]  /*49120*/  ISETP.GE.U32.AND P6, PT, R53, R46, PT ;  /* 0x0000002e3500720c */ /* 0x000fe20003fc6070 */
[----:B------:R-:W-:Y:S01]  /*49130*/  IMAD.X R46, R95, 0x1, R52, P0 ;  /* 0x000000015f2e7824 */ /* 0x000fe200000e0634 */
[----:B------:R-:W-:-:S02]  /*49140*/  ISETP.GE.U32.AND.EX P1, PT, R52, R103, PT, P1 ;  /* 0x000000673400720c */ /* 0x000fc40003f26110 */
[----:B------:R-:W-:Y:S02]  /*49150*/  IADD3.X R97, PT, PT, RZ, R97, RZ, P4, P5 ;  /* 0x00000061ff617210 */ /* 0x000fe400027ea4ff */
[----:B------:R-:W-:Y:S01]  /*49160*/  IADD3 R47, P4, P0, R53, R98, R48 ;  /* 0x00000062352f7210 */ /* 0x000fe2000789e030 */
[----:B------:R-:W-:Y:S01]  /*49170*/  IMAD.WIDE.U32 R48, R127, R106, RZ ;  /* 0x0000006a7f307225 */ /* 0x000fe200078e00ff */
[----:B------:R-:W-:Y:S02]  /*49180*/  SEL R94, RZ, 0x1, P2 ;  /* 0x00000001ff5e7807 */ /* 0x000fe40001000000 */
[----:B------:R-:W-:Y:S01]  /*49190*/  SEL R103, RZ, 0x1, P1 ;  /* 0x00000001ff677807 */ /* 0x000fe20000800000 */
[----:B------:R-:W-:Y:S01]  /*491a0*/  IMAD.IADD R52, R49, 0x1, R125 ;  /* 0x0000000131347824 */ /* 0x000fe200078e027d */
[----:B------:R-:W-:Y:S02]  /*491b0*/  IADD3.X R99, PT, PT, R46, R99, RZ, P4, P0 ;  /* 0x000000632e637210 */ /* 0x000fe400027e04ff */
[----:B------:R-:W-:-:S02]  /*491c0*/  IADD3 R96, P0, PT, R109, R48, RZ ;  /* 0x000000306d607210 */ /* 0x000fc40007f1e0ff */
[----:B------:R-:W-:Y:S02]  /*491d0*/  ISETP.GE.U32.AND P2, PT, R47, R53, PT ;  /* 0x000000352f00720c */ /* 0x000fe40003f46070 */
[----:B------:R-:W-:Y:S01]  /*491e0*/  IADD3 R103, P4, P5, R103, R114, R94 ;  /* 0x0000007267677210 */ /* 0x000fe20007d9e05e */
[----:B------:R-:W-:Y:S01]  /*491f0*/  IMAD.X R109, R52, 0x1, R97, P0 ;  /* 0x00000001346d7824 */ /* 0x000fe200000e0661 */
[----:B------:R-:W-:Y:S01]  /*49200*/  ISETP.GE.U32.AND.EX P6, PT, R46, R95, PT, P6 ;  /* 0x0000005f2e00720c */ /* 0x000fe20003fc6160 */
[----:B------:R-:W-:Y:S01]  /*49210*/  IMAD.WIDE.U32 R94, R133, R124, RZ ;  /* 0x0000007c855e7225 */ /* 0x000fe200078e00ff */
[----:B------:R-:W-:Y:S02]  /*49220*/  ISETP.GE.U32.AND P1, PT, R96, R48, PT ;  /* 0x000000306000720c */ /* 0x000fe40003f26070 */
[C---:B------:R-:W-:Y:S01]  /*49230*/  ISETP.GE.U32.AND.EX P2, PT, R99.reuse, R46, PT, P2 ;  /* 0x0000002e6300720c */ /* 0x040fe20003f46120 */
[----:B------:R-:W-:Y:S01]  /*49240*/  IMAD.WIDE.U32 R48, R99, 0x3d1, RZ ;  /* 0x000003d163307825 */ /* 0x000fe200078e00ff */
[----:B------:R-:W-:-:S02]  /*49250*/  IADD3.X R98, PT, PT, RZ, R115, RZ, P4, P5 ;  /* 0x00000073ff627210 */ /* 0x000fc400027ea4ff */
[----:B------:R-:W-:Y:S01]  /*49260*/  IADD3 R103, P4, PT, R96, R103, RZ ;  /* 0x0000006760677210 */ /* 0x000fe20007f9e0ff */
[----:B------:R-:W-:Y:S01]  /*49270*/  IMAD R97, R133, R38, R123 ;  /* 0x0000002685617224 */ /* 0x000fe200078e027b */
[----:B------:R-:W-:Y:S01]  /*49280*/  SEL R46, RZ, 0x1, P6 ;  /* 0x00000001ff2e7807 */ /* 0x000fe20003000000 */
[----:B------:R-:W-:Y:S01]  /*49290*/  IMAD.WIDE.U32 R48, P0, RZ, R47, R48 ;  /* 0x0000002fff307225 */ /* 0x000fe20007800030 */
[----:B------:R-:W-:Y:S02]  /*492a0*/  SEL R119, RZ, 0x1, P2 ;  /* 0x00000001ff777807 */ /* 0x000fe40001000000 */
[C---:B------:R-:W-:Y:S01]  /*492b0*/  ISETP.GE.U32.AND.EX P1, PT, R109.reuse, R52, PT, P1 ;  /* 0x000000346d00720c */ /* 0x040fe20003f26110 */
[----:B------:R-:W-:Y:S01]  /*492c0*/  IMAD.X R98, R109, 0x1, R98, P4 ;  /* 0x000000016d627824 */ /* 0x000fe200020e0662 */
[----:B------:R-:W-:Y:S01]  /*492d0*/  ISETP.GE.U32.AND P2, PT, R103, R96, PT ;  /* 0x000000606700720c */ /* 0x000fe20003f46070 */
[----:B------:R-:W-:Y:S01]  /*492e0*/  IMAD.WIDE.U32 R52, R47, 0x3d1, RZ ;  /* 0x000003d12f347825 */ /* 0x000fe200078e00ff */
[----:B------:R-:W-:-:S02]  /*492f0*/  IADD3 R119, P4, P5, R119, R156, R46 ;  /* 0x0000009c77777210 */ /* 0x000fc40007d9e02e */
[----:B------:R-:W-:Y:S01]  /*49300*/  IADD3 R96, P6, PT, R103, R94, RZ ;  /* 0x0000005e67607210 */ /* 0x000fe20007fde0ff */
[----:B------:R-:W-:Y:S01]  /*49310*/  IMAD.MOV.U32 R46, RZ, RZ, RZ ;  /* 0x000000ffff2e7224 */ /* 0x000fe200078e00ff */
[----:B------:R-:W-:Y:S01]  /*49320*/  ISETP.GE.U32.AND.EX P2, PT, R98, R109, PT, P2 ;  /* 0x0000006d6200720c */ /* 0x000fe20003f46120 */
[----:B------:R-:W-:Y:S01]  /*49330*/  IMAD.IADD R97, R95, 0x1, R97 ;  /* 0x000000015f617824 */ /* 0x000fe200078e0261 */
[----:B------:R-:W-:Y:S01]  /*49340*/  IADD3 RZ, P3, PT, R53, R48, RZ ;  /* 0x0000003035ff7210 */ /* 0x000fe20007f7e0ff */
[----:B------:R-:W-:Y:S01]  /*49350*/  IMAD.WIDE.U32 R52, R47, 0x3d1, R46 ;  /* 0x000003d12f347825 */ /* 0x000fe200078e002e */
[----:B------:R-:W-:Y:S02]  /*49360*/  IADD3.X R109, PT, PT, RZ, R157, RZ, P4, P5 ;  /* 0x0000009dff6d7210 */ /* 0x000fe400027ea4ff */
[----:B------:R-:W-:Y:S01]  /*49370*/  IADD3 R119, P4, PT, R96, R119, RZ ;  /* 0x0000007760777210 */ /* 0x000fe20007f9e0ff */
[----:B------:R-:W-:Y:S01]  /*49380*/  IMAD.X R46, R97, 0x1, R98, P6 ;  /* 0x00000001612e7824 */ /* 0x000fe200030e0662 */
[----:B------:R-:W-:Y:S01]  /*49390*/  SEL R103, RZ, 0x1, P2 ;  /* 0x00000001ff677807 */ /* 0x000fe20001000000 */
[----:B------:R-:W-:Y:S01]  /*493a0*/  IMAD.IADD R53, R48, 0x1, R53 ;  /* 0x0000000130357824 */ /* 0x000fe200078e0235 */
[----:B------:R-:W-:Y:S01]  /*493b0*/  SEL R48, RZ, 0x1, P1 ;  /* 0x00000001ff307807 */ /* 0x000fe20000800000 */
[----:B------:R-:W-:Y:S01]  /*493c0*/  IMAD.X R95, RZ, RZ, RZ, P0 ;  /* 0x000000ffff5f7224 */ /* 0x000fe200000e06ff */
[----:B------:R-:W-:Y:S01]  /*493d0*/  ISETP.GE.U32.AND P0, PT, R96, R94, PT ;  /* 0x0000005e6000720c */ /* 0x000fe20003f06070 */
[C---:B------:R-:W-:Y:S01]  /*493e0*/  IMAD.X R109, R46.reuse, 0x1, R109, P4 ;  /* 0x000000012e6d7824 */ /* 0x040fe200020e066d */
[----:B------:R-:W-:Y:S01]  /*493f0*/  ISETP.GE.U32.AND P1, PT, R119, R96, PT ;  /* 0x000000607700720c */ /* 0x000fe20003f26070 */
[----:B------:R-:W-:Y:S01]  /*49400*/  IMAD.MOV.U32 R94, RZ, RZ, R49 ;  /* 0x000000ffff5e7224 */ /* 0x000fe200078e0031 */
[----:B------:R-:W-:-:S02]  /*49410*/  ISETP.GE.U32.AND.EX P0, PT, R46, R97, PT, P0 ;  /* 0x000000612e00720c */ /* 0x000fc40003f06100 */
[----:B------:R-:W-:Y:S01]  /*49420*/  ISETP.GE.U32.AND.EX P1, PT, R109, R46, PT, P1 ;  /* 0x0000002e6d00720c */ /* 0x000fe20003f26110 */
[----:B------:R-:W-:Y:S01]  /*49430*/  IMAD R46, R121, R124, RZ ;  /* 0x0000007c792e7224 */ /* 0x000fe200078e02ff */
[----:B------:R-:W-:Y:S01]  /*49440*/  ISETP.GE.U32.AND P5, PT, R52, RZ, PT ;  /* 0x000000ff3400720c */ /* 0x000fe20003fa6070 */
[----:B------:R-:W-:Y:S01]  /*49450*/  IMAD.WIDE.U32.X R94, RZ, R99, R94, P3 ;  /* 0x00000063ff5e7225 */ /* 0x000fe200018e045e */
[----:B------:R-:W-:Y:S02]  /*49460*/  IADD3 R103, P2, P4, R103, R50, R48 ;  /* 0x0000003267677210 */ /* 0x000fe40007c5e030 */
[----:B------:R-:W-:Y:S01]  /*49470*/  ISETP.GE.U32.AND.EX P5, PT, R53, R47, PT, P5 ;  /* 0x0000002f3500720c */ /* 0x000fe20003fa6150 */
[C---:B------:R-:W-:Y:S01]  /*49480*/  IMAD R123, R127.reuse, R38, R46 ;  /* 0x000000267f7b7224 */ /* 0x040fe200078e022e */
[----:B------:R-:W-:Y:S01]  /*49490*/  SEL R50, RZ, 0x1, P0 ;  /* 0x00000001ff327807 */ /* 0x000fe20000000000 */
[----:B------:R-:W-:Y:S01]  /*494a0*/  IMAD.WIDE.U32 R48, R127, R124, RZ ;  /* 0x0000007c7f307225 */ /* 0x000fe200078e00ff */
[----:B------:R-:W-:-:S02]  /*494b0*/  SEL R115, RZ, 0x1, P1 ;  /* 0x00000001ff737807 */ /* 0x000fc40000800000 */
[----:B------:R-:W-:Y:S01]  /*494c0*/  IADD3.X R97, PT, PT, RZ, R51, RZ, P2, P4 ;  /* 0x00000033ff617210 */ /* 0x000fe200017e84ff */
[----:B------:R-:W-:Y:S01]  /*494d0*/  IMAD.WIDE.U32 R46, R109, 0x3d1, RZ ;  /* 0x000003d16d2e7825 */ /* 0x000fe200078e00ff */
[----:B------:R-:W-:Y:S02]  /*494e0*/  IADD3 R115, P0, P2, R115, R104, R50 ;  /* 0x0000006873737210 */ /* 0x000fe40007a1e032 */
[----:B------:R-:W-:Y:S01]  /*494f0*/  IADD3 R98, P3, PT, R103, R48, RZ ;  /* 0x0000003067627210 */ /* 0x000fe20007f7e0ff */
[----:B------:R-:W-:Y:S01]  /*49500*/  IMAD.WIDE.U32 R50, R119, 0x3d1, RZ ;  /* 0x000003d177327825 */ /* 0x000fe200078e00ff */
[----:B------:R-:W-:Y:S02]  /*49510*/  IADD3.X R105, PT, PT, RZ, R105, RZ, P0, P2 ;  /* 0x00000069ff697210 */ /* 0x000fe400007e44ff */
[----:B------:R-:W-:Y:S01]  /*49520*/  IADD3 R115, P2, PT, R98, R115, RZ ;  /* 0x0000007362737210 */ /* 0x000fe20007f5e0ff */
        /* <DEDUP_REMOVED lines=11> */
[----:B------:R-:W-:Y:S02]  /*495e0*/  IMAD.X R51, RZ, RZ, RZ, P1 ;  /* 0x000000ffff337224 */ /* 0x000fe400008e06ff */
        /* <DEDUP_REMOVED lines=15> */
[----:B------:R-:W-:Y:S01]  /*496e0*/  IMAD.X R103, RZ, RZ, RZ, P4 ;  /* 0x000000ffff677224 */ /* 0x000fe200020e06ff */
[----:B------:R-:W-:Y:S01]  /*496f0*/  IADD3 R102, P1, P2, R125, R99, R102 ;  /* 0x000000637d667210 */ /* 0x000fe20007a3e066 */
[----:B------:R-:W-:Y:S01]  /*49700*/  IMAD.WIDE.U32 R124, R124, R127, RZ ;  /* 0x0000007f7c7c7225 */ /* 0x000fe200078e00ff */
[----:B------:R-:W-:-:S02]  /*49710*/  SEL R51, RZ, 0x1, P6 ;  /* 0x00000001ff337807 */ /* 0x000fc40003000000 */
[----:B------:R-:W-:Y:S01]  /*49720*/  ISETP.GE.U32.AND P3, PT, R98, R48, PT ;  /* 0x000000306200720c */ /* 0x000fe20003f66070 */
[----:B------:R-:W-:Y:S01]  /*49730*/  IMAD.MOV.U32 R48, RZ, RZ, R97 ;  /* 0x000000ffff307224 */ /* 0x000fe200078e0061 */
[----:B------:R-:W-:Y:S02]  /*49740*/  IADD3.X R106, PT, PT, R106, R119, RZ, P1, P2 ;  /* 0x000000776a6a7210 */ /* 0x000fe40000fe44ff */
[----:B------:R-:W-:Y:S02]  /*49750*/  IADD3 R51, P1, P2, R51, R102, R122 ;  /* 0x0000006633337210 */ /* 0x000fe40007a3e07a */
[----:B------:R-:W-:Y:S02]  /*49760*/  ISETP.GE.U32.AND.EX P3, PT, R104, R100, PT, P3 ;  /* 0x000000646800720c */ /* 0x000fe40003f66130 */
[----:B------:R-:W-:Y:S02]  /*49770*/  IADD3.X R46, PT, PT, RZ, R106, R118, P1, P2 ;  /* 0x0000006aff2e7210 */ /* 0x000fe40000fe4476 */
[----:B------:R-:W-:-:S02]  /*49780*/  IADD3 RZ, P2, PT, R125, R96, RZ ;  /* 0x000000607dff7210 */ /* 0x000fc40007f5e0ff */
[----:B------:R-:W-:Y:S02]  /*49790*/  ISETP.GE.U32.AND P1, PT, R115, R98, PT ;  /* 0x000000627300720c */ /* 0x000fe40003f26070 */
[----:B------:R-:W-:Y:S01]  /*497a0*/  SEL R96, RZ, 0x1, P3 ;  /* 0x00000001ff607807 */ /* 0x000fe20001800000 */
[----:B------:R-:W-:Y:S01]  /*497b0*/  IMAD.WIDE.U32.X R48, R121, R38, R48, P2 ;  /* 0x0000002679307225 */ /* 0x000fe200010e0430 */
[CC--:B------:R-:W-:Y:S02]  /*497c0*/  ISETP.EQ.U32.AND P3, PT, R102.reuse, R99.reuse, PT ;  /* 0x000000636600720c */ /* 0x0c0fe40003f62070 */
[----:B------:R-:W-:Y:S02]  /*497d0*/  ISETP.GE.U32.AND.EX P1, PT, R105, R104, PT, P1 ;  /* 0x000000686900720c */ /* 0x000fe40003f26110 */
[----:B------:R-:W-:Y:S01]  /*497e0*/  ISETP.LT.U32.AND P2, PT, R102, R99, PT ;  /* 0x000000636600720c */ /* 0x000fe20003f41070 */
[----:B------:R-:W-:Y:S01]  /*497f0*/  IMAD.MOV.U32 R102, RZ, RZ, R47 ;  /* 0x000000ffff667224 */ /* 0x000fe200078e002f */
[----:B------:R-:W-:-:S02]  /*49800*/  ISETP.EQ.AND.EX P5, PT, R106, R119, !P5, P3 ;  /* 0x000000776a00720c */ /* 0x000fc40006fa2330 */
[CC--:B------:R-:W-:Y:S01]  /*49810*/  ISETP.EQ.U32.AND P3, PT, R51.reuse, R122.reuse, PT ;  /* 0x0000007a3300720c */ /* 0x0c0fe20003f62070 */
[----:B------:R-:W-:Y:S01]  /*49820*/  IMAD.WIDE.U32.X R102, RZ, R105, R102, P0 ;  /* 0x00000069ff667225 */ /* 0x000fe200000e0466 */
[----:B------:R-:W-:Y:S02]  /*49830*/  SEL R53, RZ, 0x1, P1 ;  /* 0x00000001ff357807 */ /* 0x000fe40000800000 */
[----:B------:R-:W-:Y:S02]  /*49840*/  ISETP.LT.U32.OR.EX P2, PT, R106, R119, P5, P2 ;  /* 0x000000776a00720c */ /* 0x000fe40002f41520 */
[----:B------:R-:W-:Y:S02]  /*49850*/  ISETP.LT.U32.AND P1, PT, R51, R122, PT ;  /* 0x0000007a3300720c */ /* 0x000fe40003f21070 */
[----:B------:R-:W-:Y:S02]  /*49860*/  ISETP.EQ.AND.EX P6, PT, R46, R118, !P6, P3 ;  /* 0x000000762e00720c */ /* 0x000fe400077c2330 */
[----:B------:R-:W-:-:S02]  /*49870*/  IADD3 R119, P3, P5, R53, R48, R96 ;  /* 0x0000003035777210 */ /* 0x000fc40007d7e060 */
[----:B------:R-:W-:Y:S02]  /*49880*/  SEL R38, RZ, 0x1, !P2 ;  /* 0x00000001ff267807 */ /* 0x000fe40005000000 */
[----:B------:R-:W-:Y:S01]  /*49890*/  ISETP.LT.U32.OR.EX P1, PT, R46, R118, P6, P1 ;  /* 0x000000762e00720c */ /* 0x000fe20003721510 */
[----:B------:R-:W-:Y:S01]  /*498a0*/  IMAD.WIDE.U32 R98, R119, 0x3d1, RZ ;  /* 0x000003d177627825 */ /* 0x000fe200078e00ff */
[----:B------:R-:W-:Y:S02]  /*498b0*/  IADD3.X R121, PT, PT, RZ, R49, RZ, P3, P5 ;  /* 0x00000031ff797210 */ /* 0x000fe40001fea4ff */
[C---:B------:R-:W-:Y:S02]  /*498c0*/  IADD3 R38, P5, P6, R95.reuse, R109, R38 ;  /* 0x0000006d5f267210 */ /* 0x040fe40007ebe026 */
[----:B------:R-:W-:Y:S01]  /*498d0*/  ISETP.GE.U32.AND P4, PT, R95, R50, PT ;  /* 0x000000325f00720c */ /* 0x000fe20003f86070 */
[----:B------:R-:W-:Y:S01]  /*498e0*/  IMAD.WIDE.U32 R48, R121, 0x3d1, RZ ;  /* 0x000003d179307825 */ /* 0x000fe200078e00ff */
[----:B------:R-:W-:-:S02]  /*498f0*/  SEL R47, RZ, 0x1, !P1 ;  /* 0x00000001ff2f7807 */ /* 0x000fc40004800000 */
[----:B------:R-:W-:Y:S02]  /*49900*/  ISETP.EQ.U32.AND P3, PT, R38, R109, PT ;  /* 0x0000006d2600720c */ /* 0x000fe40003f62070 */
[C---:B------:R-:W-:Y:S02]  /*49910*/  IADD3.X R50, PT, PT, R108.reuse, R115, RZ, P5, P6 ;  /* 0x000000736c327210 */ /* 0x040fe40002fec4ff */
[----:B------:R-:W-:Y:S02]  /*49920*/  ISETP.GE.U32.AND.EX P4, PT, R108, R123, PT, P4 ;  /* 0x0000007b6c00720c */ /* 0x000fe40003f86140 */
[----:B------:R-:W-:Y:S02]  /*49930*/  IADD3 R47, P6, P5, R47, R38, R132 ;  /* 0x000000262f2f7210 */ /* 0x000fe40007dde084 */
[----:B------:R-:W-:Y:S02]  /*49940*/  ISETP.LT.U32.AND P0, PT, R38, R109, PT ;  /* 0x0000006d2600720c */ /* 0x000fe40003f01070 */
        /* <DEDUP_REMOVED lines=9> */
[----:B------:R-:W-:-:S02]  /*499e0*/  IADD3 R53, P6, P3, R98, R102, R53 ;  /* 0x0000006662357210 */ /* 0x000fc40007bde035 */
[C---:B------:R-:W-:Y:S02]  /*499f0*/  ISETP.EQ.AND.EX P2, PT, R38.reuse, R138, P1, P2 ;  /* 0x0000008a2600720c */ /* 0x040fe40000f42320 */
[----:B------:R-:W-:Y:S02]  /*49a00*/  IADD3 R95, P4, PT, R99, R48, RZ ;  /* 0x00000030635f7210 */ /* 0x000fe40007f9e0ff */
[----:B------:R-:W-:Y:S02]  /*49a10*/  SEL R50, RZ, 0x1, !P0 ;  /* 0x00000001ff327807 */ /* 0x000fe40004000000 */
[----:B------:R-:W-:Y:S01]  /*49a20*/  ISETP.GE.U32.AND P1, PT, R53, R98, PT ;  /* 0x000000623500720c */ /* 0x000fe20003f26070 */
[----:B------:R-:W-:Y:S01]  /*49a30*/  IMAD.WIDE.U32.X R96, RZ, R121, R96, P4 ;  /* 0x00000079ff607225 */ /* 0x000fe200020e0460 */
[----:B------:R-:W-:Y:S02]  /*49a40*/  ISETP.LT.U32.OR.EX P2, PT, R38, R138, P2, P5 ;  /* 0x0000008a2600720c */ /* 0x000fe40001741550 */
        /* <DEDUP_REMOVED lines=9> */
[CC--:B------:R-:W-:Y:S02]  /*49ae0*/  ISETP.EQ.U32.AND P0, PT, R49.reuse, R101.reuse, PT ;  /* 0x000000653100720c */ /* 0x0c0fe40003f02070 */
        /* <DEDUP_REMOVED lines=24> */
.L_x_459:
        /* <DEDUP_REMOVED lines=34> */
.L_x_458:
[----:B------:R-:W-:Y:S05]  /*49e90*/  BSYNC.RECONVERGENT B1 ;  /* 0x0000000000017941 */ /* 0x000fea0003800200 */
.L_x_457:
[----:B------:R-:W-:Y:S01]  /*49ea0*/  SHF.L.W.U32.HI R108, R32, 0x1, R13 ;  /* 0x00000001206c7819 */ /* 0x000fe20000010e0d */
[----:B------:R-:W-:Y:S01]  /*49eb0*/  IMAD.WIDE.U32 R102, R69, R27, RZ ;  /* 0x0000001b45667225 */ /* 0x000fe200078e00ff */
[----:B------:R-:W-:Y:S01]  /*49ec0*/  SHF.L.W.U32.HI R95, R13, 0x1, R34 ;  /* 0x000000010d5f7819 */ /* 0x000fe20000010e22 */
[----:B------:R-:W-:Y:S01]  /*49ed0*/  BSSY.RECONVERGENT B1, `(.L_x_460) ;  /* 0x00002d9000017945 */ /* 0x000fe20003800200 */
[-C--:B------:R-:W-:Y:S01]  /*49ee0*/  ISETP.NE.U32.AND P0, PT, R108, R13.reuse, PT ;  /* 0x0000000d6c00720c */ /* 0x080fe20003f05070 */
[----:B------:R-:W-:Y:S01]  /*49ef0*/  IMAD.SHL.U32 R53, R14, 0x2, RZ ;  /* 0x000000020e357824 */ /* 0x000fe200078e00ff */
[----:B------:R-:W-:Y:S01]  /*49f00*/  ISETP.LT.U32.AND P1, PT, R108, R13, PT ;  /* 0x0000000d6c00720c */ /* 0x000fe20003f21070 */
[----:B------:R-:W-:Y:S01]  /*49f10*/  IMAD.WIDE.U32 R96, R69, R22, RZ ;  /* 0x0000001645607225 */ /* 0x000fe200078e00ff */
[----:B------:R-:W-:Y:S02]  /*49f20*/  ISETP.NE.AND.EX P0, PT, R95, R34, PT, P0 ;  /* 0x000000225f00720c */ /* 0x000fe40003f05300 */
[----:B------:R-:W-:Y:S01]  /*49f30*/  SHF.L.U64.HI R106, R14, 0x1, R117 ;  /* 0x000000010e6a7819 */ /* 0x000fe20000010275 */
[----:B------:R-:W-:Y:S01]  /*49f40*/  IMAD.WIDE.U32 R104, R68, R27, RZ ;  /* 0x0000001b44687225 */ /* 0x000fe200078e00ff */
[----:B------:R-:W-:-:S02]  /*49f50*/  ISETP.LT.AND P0, PT, R32, RZ, !P0 ;  /* 0x000000ff2000720c */ /* 0x000fc40004701270 */
[----:B------:R-:W-:Y:S01]  /*49f60*/  SHF.L.U64.HI R109, R15, 0x1, R36 ;  /* 0x000000010f6d7819 */ /* 0x000fe20000010224 */
[----:B------:R-:W-:Y:S01]  /*49f70*/  IMAD.WIDE.U32 R98, R68, R22, RZ ;  /* 0x0000001644627225 */ /* 0x000fe200078e00ff */
[----:B------:R-:W-:Y:S02]  /*49f80*/  ISETP.LT.U32.OR.EX P0, PT, R95, R34, P0, P1 ;  /* 0x000000225f00720c */ /* 0x000fe40000701510 */
[----:B------:R-:W-:Y:S01]  /*49f90*/  SHF.L.U64.HI R118, R12, 0x1, R32 ;  /* 0x000000010c767819 */ /* 0x000fe20000010220 */
[-C--:B------:R-:W-:Y:S01]  /*49fa0*/  IMAD.WIDE.U32 R102, P1, R29, R68.reuse, R102 ;  /* 0x000000441d667225 */ /* 0x080fe20007820066 */
[----:B------:R-:W-:Y:S02]  /*49fb0*/  SEL R34, RZ, 0x1, !P0 ;  /* 0x00000001ff227807 */ /* 0x000fe40004000000 */
[----:B------:R-:W-:Y:S01]  /*49fc0*/  LOP3.LUT R10, R10, 0xffffffdf, RZ, 0xc0, !PT ;  /* 0xffffffdf0a0a7812 */ /* 0x000fe200078ec0ff */
[----:B------:R-:W-:Y:S01]  /*49fd0*/  IMAD.WIDE.U32 R96, P4, R24, R68, R96 ;  /* 0x0000004418607225 */ /* 0x000fe20007880060 */
[----:B------:R-:W-:-:S02]  /*49fe0*/  LOP3.LUT R53, R53, R34, RZ, 0xfc, !PT ;  /* 0x0000002235357212 */ /* 0x000fc400078efcff */
[----:B------:R-:W-:Y:S01]  /*49ff0*/  IADD3 RZ, P5, PT, R105, R102, RZ ;  /* 0x0000006669ff7210 */ /* 0x000fe20007fbe0ff */
[----:B------:R-:W-:Y:S01]  /*4a000*/  IMAD.X R101, RZ, RZ, RZ, P1 ;  /* 0x000000ffff657224 */ /* 0x000fe200008e06ff */
[----:B------:R-:W-:Y:S01]  /*4a010*/  ISETP.EQ.U32.AND P1, PT, R53, R14, PT ;  /* 0x0000000e3500720c */ /* 0x000fe20003f22070 */
[----:B------:R-:W-:Y:S01]  /*4a020*/  IMAD.MOV.U32 R100, RZ, RZ, R103 ;  /* 0x000000ffff647224 */ /* 0x000fe200078e0067 */
[----:B------:R-:W-:Y:S01]  /*4a030*/  IADD3 RZ, P2, PT, R99, R96, RZ ;  /* 0x0000006063ff7210 */ /* 0x000fe20007f5e0ff */
[----:B------:R-:W-:Y:S01]  /*4a040*/  IMAD R13, R24, R68, RZ ;  /* 0x00000044180d7224 */ /* 0x000fe200078e02ff */
[----:B------:R-:W-:Y:S01]  /*4a050*/  ISETP.LT.U32.AND P3, PT, R53, R14, PT ;  /* 0x0000000e3500720c */ /* 0x000fe20003f61070 */
[----:B------:R-:W-:Y:S01]  /*4a060*/  IMAD.WIDE.U32 R98, R22, R68, RZ ;  /* 0x0000004416627225 */ /* 0x000fe200078e00ff */
[----:B------:R-:W-:-:S03]  /*4a070*/  ISETP.EQ.AND.EX P1, PT, R106, R117, P0, P1 ;  /* 0x000000756a00720c */ /* 0x000fc60000722310 */
[----:B------:R-:W-:Y:S01]  /*4a080*/  IMAD.WIDE.U32.X R102, R29, R69, R100, P5 ;  /* 0x000000451d667225 */ /* 0x000fe200028e0464 */
[----:B------:R-:W-:Y:S02]  /*4a090*/  ISETP.LT.U32.OR.EX P1, PT, R106, R117, P1, P3 ;  /* 0x000000756a00720c */ /* 0x000fe40000f21530 */
[----:B------:R-:W-:Y:S01]  /*4a0a0*/  ISETP.EQ.U32.AND P5, PT, R108, R42, PT ;  /* 0x0000002a6c00720c */ /* 0x000fe20003fa2070 */
[----:B------:R-:W-:Y:S01]  /*4a0b0*/  IMAD R13, R22, R69, R13 ;  /* 0x00000045160d7224 */ /* 0x000fe200078e020d */
[-C--:B------:R-:W-:Y:S01]  /*4a0c0*/  IADD3 R115, P3, PT, R102, R98.reuse, RZ ;  /* 0x0000006266737210 */ /* 0x080fe20007f7e0ff */
[----:B------:R-:W-:Y:S01]  /*4a0d0*/  IMAD.SHL.U32 R114, R15, 0x2, RZ ;  /* 0x000000020f727824 */ /* 0x000fe200078e00ff */
[----:B------:R-:W-:Y:S01]  /*4a0e0*/  SEL R105, RZ, 0x1, !P1 ;  /* 0x00000001ff697807 */ /* 0x000fe20004800000 */
[----:B------:R-:W-:Y:S01]  /*4a0f0*/  IMAD.IADD R13, R99, 0x1, R13 ;  /* 0x00000001630d7824 */ /* 0x000fe200078e020d */
[----:B------:R-:W-:Y:S01]  /*4a100*/  ISETP.GE.U32.AND P0, PT, R115, R98, PT ;  /* 0x000000627300720c */ /* 0x000fe20003f06070 */
[----:B------:R-:W-:Y:S01]  /*4a110*/  IMAD.X R101, RZ, RZ, RZ, P4 ;  /* 0x000000ffff657224 */ /* 0x000fe200020e06ff */
[----:B------:R-:W-:Y:S01]  /*4a120*/  LOP3.LUT R114, R114, R105, RZ, 0xfc, !PT ;  /* 0x0000006972727212 */ /* 0x000fe200078efcff */
[----:B------:R-:W-:-:S02]  /*4a130*/  IMAD.X R102, R13, 0x1, R103, P3 ;  /* 0x000000010d667824 */ /* 0x000fc400018e0667 */
[----:B------:R-:W-:Y:S01]  /*4a140*/  IMAD.MOV.U32 R100, RZ, RZ, R97 ;  /* 0x000000ffff647224 */ /* 0x000fe200078e0061 */
[----:B------:R-:W-:Y:S01]  /*4a150*/  ISETP.GE.U32.AND P3, PT, R114, R15, PT ;  /* 0x0000000f7200720c */ /* 0x000fe20003f66070 */
[----:B------:R-:W-:Y:S01]  /*4a160*/  IMAD R14, R25, R68, RZ ;  /* 0x00000044190e7224 */ /* 0x000fe200078e02ff */
[----:B------:R-:W-:Y:S01]  /*4a170*/  ISETP.GE.U32.AND.EX P0, PT, R102, R13, PT, P0 ;  /* 0x0000000d6600720c */ /* 0x000fe20003f06100 */
[----:B------:R-:W-:Y:S01]  /*4a180*/  IMAD.SHL.U32 R117, R12, 0x2, RZ ;  /* 0x000000020c757824 */ /* 0x000fe200078e00ff */
[----:B------:R-:W-:Y:S01]  /*4a190*/  ISETP.GE.U32.AND.EX P3, PT, R109, R36, PT, P3 ;  /* 0x000000246d00720c */ /* 0x000fe20003f66130 */
[----:B------:R-:W-:Y:S01]  /*4a1a0*/  IMAD.WIDE.U32 R96, R20, R68, RZ ;  /* 0x0000004414607225 */ /* 0x000fe200078e00ff */
[----:B------:R-:W-:-:S03]  /*4a1b0*/  SEL R13, RZ, 0x1, P0 ;  /* 0x00000001ff0d7807 */ /* 0x000fc60000000000 */
[-C--:B------:R-:W-:Y:S02]  /*4a1c0*/  IMAD R99, R20, R69.reuse, R14 ;  /* 0x0000004514637224 */ /* 0x080fe400078e020e */
[----:B------:R-:W-:Y:S01]  /*4a1d0*/  IMAD.WIDE.U32.X R100, R24, R69, R100, P2 ;  /* 0x0000004518647225 */ /* 0x000fe200010e0464 */
[----:B------:R-:W-:-:S03]  /*4a1e0*/  ISETP.GE.U32.AND P2, PT, R117, R40, PT ;  /* 0x000000287500720c */ /* 0x000fc60003f46070 */
[----:B------:R-:W-:Y:S01]  /*4a1f0*/  IMAD.IADD R104, R97, 0x1, R99 ;  /* 0x0000000161687824 */ /* 0x000fe200078e0263 */
[----:B------:R-:W-:Y:S01]  /*4a200*/  IADD3 R97, P0, P4, R96, R100, R13 ;  /* 0x0000006460617210 */ /* 0x000fe20007c1e00d */
[-C--:B------:R-:W-:Y:S01]  /*4a210*/  IMAD R14, R29, R66.reuse, RZ ;  /* 0x000000421d0e7224 */ /* 0x080fe200078e02ff */
[----:B------:R-:W-:Y:S01]  /*4a220*/  ISETP.GE.U32.AND.EX P2, PT, R118, R41, PT, P2 ;  /* 0x000000297600720c */ /* 0x000fe20003f46120 */
[----:B------:R-:W-:Y:S01]  /*4a230*/  IMAD.WIDE.U32 R12, R27, R66, RZ ;  /* 0x000000421b0c7225 */ /* 0x000fe200078e00ff */
[----:B------:R-:W-:Y:S02]  /*4a240*/  IADD3.X R105, PT, PT, R104, R101, RZ, P0, P4 ;  /* 0x0000006568697210 */ /* 0x000fe400007e84ff */
[----:B------:R-:W-:Y:S01]  /*4a250*/  ISETP.LT.U32.AND P4, PT, R108, R42, PT ;  /* 0x0000002a6c00720c */ /* 0x000fe20003f81070 */
[----:B------:R-:W-:Y:S01]  /*4a260*/  IMAD.WIDE.U32 R98, R67, R27, RZ ;  /* 0x0000001b43627225 */ /* 0x000fe200078e00ff */
[----:B------:R-:W-:Y:S02]  /*4a270*/  ISETP.EQ.AND.EX P5, PT, R95, R43, !P2, P5 ;  /* 0x0000002b5f00720c */ /* 0x000fe400057a2350 */
[----:B------:R-:W-:Y:S01]  /*4a280*/  @P3 ISETP.EQ.U32.AND P6, PT, R114, R15, PT ;  /* 0x0000000f7200320c */ /* 0x000fe20003fc2070 */
[----:B------:R-:W-:Y:S01]  /*4a290*/  IMAD R15, R27, R67, R14 ;  /* 0x000000431b0f7224 */ /* 0x000fe200078e020e */
[----:B------:R-:W-:Y:S01]  /*4a2a0*/  ISETP.LT.U32.OR.EX P4, PT, R95, R43, P5, P4 ;  /* 0x0000002b5f00720c */ /* 0x000fe20002f81540 */
[----:B------:R-:W-:Y:S01]  /*4a2b0*/  IMAD R34, R24, R66, RZ ;  /* 0x0000004218227224 */ /* 0x000fe200078e02ff */
[----:B------:R-:W-:Y:S01]  /*4a2c0*/  ISETP.EQ.U32.AND P5, PT, R53, R18, PT ;  /* 0x000000123500720c */ /* 0x000fe20003fa2070 */
[----:B------:R-:W-:Y:S01]  /*4a2d0*/  IMAD.IADD R13, R13, 0x1, R15 ;  /* 0x000000010d0d7824 */ /* 0x000fe200078e020f */
[----:B------:R-:W-:Y:S01]  /*4a2e0*/  PLOP3.LUT P0, PT, PT, PT, PT, 0x80, 0x8 ;  /* 0x000000000008781c */ /* 0x000fe20003f0f070 */
[----:B------:R-:W-:Y:S01]  /*4a2f0*/  IMAD.WIDE.U32 R14, R22, R66, RZ ;  /* 0x00000042160e7225 */ /* 0x000fe200078e00ff */
[----:B------:R-:W-:-:S02]  /*4a300*/  @P3 ISETP.EQ.AND.EX P0, PT, R109, R36, P1, P6 ;  /* 0x000000246d00320c */ /* 0x000fc40000f02360 */
[----:B------:R-:W-:Y:S01]  /*4a310*/  ISETP.LT.U32.AND P1, PT, R53, R18, PT ;  /* 0x000000123500720c */ /* 0x000fe20003f21070 */
[----:B------:R-:W-:Y:S01]  /*4a320*/  IMAD R36, R23, R68, RZ ;  /* 0x0000004417247224 */ /* 0x000fe200078e02ff */
[----:B------:R-:W-:Y:S02]  /*4a330*/  ISETP.EQ.AND.EX P5, PT, R106, R19, P4, P5 ;  /* 0x000000136a00720c */ /* 0x000fe400027a2350 */
[----:B------:R-:W-:Y:S01]  /*4a340*/  IADD3 R32, P6, PT, R115, R12, RZ ;  /* 0x0000000c73207210 */ /* 0x000fe20007fde0ff */
[----:B------:R-:W-:Y:S01]  /*4a350*/  IMAD R115, R22, R67, R34 ;  /* 0x0000004316737224 */ /* 0x000fe200078e0222 */
[----:B------:R-:W-:Y:S02]  /*4a360*/  ISETP.LT.U32.OR.EX P1, PT, R106, R19, P5, P1 ;  /* 0x000000136a00720c */ /* 0x000fe40002f21510 */
[----:B------:R-:W-:Y:S01]  /*4a370*/  ISETP.GE.U32.AND P5, PT, R114, R16, PT ;  /* 0x000000107200720c */ /* 0x000fe20003fa6070 */
[----:B------:R-:W-:Y:S01]  /*4a380*/  IMAD.IADD R34, R15, 0x1, R115 ;  /* 0x000000010f227824 */ /* 0x000fe200078e0273 */
[----:B------:R-:W-:Y:S01]  /*4a390*/  ISETP.GE.U32.AND P3, PT, R32, R12, PT ;  /* 0x0000000c2000720c */ /* 0x000fe20003f66070 */
[----:B------:R-:W-:Y:S01]  /*4a3a0*/  IMAD.X R12, R13, 0x1, R102, P6 ;  /* 0x000000010d0c7824 */ /* 0x000fe200030e0666 */
[----:B------:R-:W-:Y:S01]  /*4a3b0*/  ISETP.GE.U32.AND.EX P5, PT, R109, R17, PT, P5 ;  /* 0x000000116d00720c */ /* 0x000fe20003fa6150 */
[----:B------:R-:W-:-:S03]  /*4a3c0*/  IMAD.WIDE.U32 R98, P6, R29, R66, R98 ;  /* 0x000000421d627225 */ /* 0x000fc600078c0062 */
[----:B------:R-:W-:Y:S01]  /*4a3d0*/  ISETP.GE.U32.AND.EX P3, PT, R12, R13, PT, P3 ;  /* 0x0000000d0c00720c */ /* 0x000fe20003f66130 */
[----:B------:R-:W-:-:S03]  /*4a3e0*/  IMAD.WIDE.U32 R102, R66, R27, RZ ;  /* 0x0000001b42667225 */ /* 0x000fc600078e00ff */
[----:B------:R-:W-:Y:S01]  /*4a3f0*/  SEL R119, RZ, 0x1, P3 ;  /* 0x00000001ff777807 */ /* 0x000fe20001800000 */
[----:B------:R-:W-:Y:S01]  /*4a400*/  IMAD.X R101, RZ, RZ, RZ, P6 ;  /* 0x000000ffff657224 */ /* 0x000fe200030e06ff */
[----:B------:R-:W-:Y:S01]  /*4a410*/  IADD3 RZ, P6, PT, R103, R98, RZ ;  /* 0x0000006267ff7210 */ /* 0x000fe20007fde0ff */
[----:B------:R-:W-:Y:S01]  /*4a420*/  IMAD.MOV.U32 R100, RZ, RZ, R99 ;  /* 0x000000ffff647224 */ /* 0x000fe200078e0063 */
[----:B------:R-:W-:Y:S01]  /*4a430*/  IADD3 R13, P3, PT, R97, R14, RZ ;  /* 0x0000000e610d7210 */ /* 0x000fe20007f7e0ff */
[----:B------:R-:W-:-:S04]  /*4a440*/  IMAD.WIDE.U32 R98, R69, R20, RZ ;  /* 0x0000001445627225 */ /* 0x000fc800078e00ff */
[----:B------:R-:W-:Y:S01]  /*4a450*/  IMAD.WIDE.U32.X R100, R29, R67, R100, P6 ;  /* 0x000000431d647225 */ /* 0x000fe200030e0464 */
[----:B------:R-:W-:-:S03]  /*4a460*/  @P5 ISETP.NE.U32.AND P6, PT, R114, R16, PT ;  /* 0x000000107200520c */ /* 0x000fc60003fc5070 */
[----:B------:R-:W-:Y:S01]  /*4a470*/  IMAD.X R15, R34, 0x1, R105, P3 ;  /* 0x00000001220f7824 */ /* 0x000fe200018e0669 */
[----:B------:R-:W-:Y:S01]  /*4a480*/  PLOP3.LUT P3, PT, PT, PT, PT, 0x8, 0x80 ;  /* 0x000000000080781c */ /* 0x000fe20003f6e170 */
[----:B------:R-:W-:Y:S01]  /*4a490*/  IMAD R115, R21, R69, R36 ;  /* 0x0000004515737224 */ /* 0x000fe200078e0224 */
[----:B------:R-:W-:Y:S01]  /*4a4a0*/  @P5 ISETP.NE.OR.EX P3, PT, R109, R17, !P1, P6 ;  /* 0x000000116d00520c */ /* 0x000fe20004f65760 */
[----:B------:R-:W-:Y:S01]  /*4a4b0*/  IMAD.WIDE.U32 R102, R66, R22, RZ ;  /* 0x0000001642667225 */ /* 0x000fe200078e00ff */
[----:B------:R-:W-:Y:S02]  /*4a4c0*/  IADD3 R119, P5, P6, R13, R100, R119 ;  /* 0x000000640d777210 */ /* 0x000fe40007ebe077 */
[----:B------:R-:W-:Y:S02]  /*4a4d0*/  PLOP3.LUT P3, PT, P0, P3, PT, 0xf8, 0x8f ;  /* 0x00000000008f781c */ /* 0x000fe40000767f70 */
[----:B------:R-:W-:Y:S01]  /*4a4e0*/  IADD3.X R50, PT, PT, R15, R101, RZ, P5, P6 ;  /* 0x000000650f327210 */ /* 0x000fe20002fec4ff */
[----:B------:R-:W-:Y:S01]  /*4a4f0*/  IMAD.WIDE.U32 R100, R68, R20, RZ ;  /* 0x0000001444647225 */ /* 0x000fe200078e00ff */
[----:B------:R-:W-:-:S03]  /*4a500*/  ISETP.GE.U32.AND P5, PT, R97, R96, PT ;  /* 0x000000606100720c */ /* 0x000fc60003fa6070 */
[----:B------:R-:W-:Y:S01]  /*4a510*/  IMAD.WIDE.U32 R96, P6, R25, R68, R98 ;  /* 0x0000004419607225 */ /* 0x000fe200078c0062 */
[----:B------:R-:W-:-:S03]  /*4a520*/  ISETP.GE.U32.AND.EX P5, PT, R105, R104, PT, P5 ;  /* 0x000000686900720c */ /* 0x000fc60003fa6150 */
[----:B------:R-:W-:Y:S01]  /*4a530*/  IMAD.WIDE.U32 R98, R67, R22, RZ ;  /* 0x0000001643627225 */ /* 0x000fe200078e00ff */
[----:B------:R-:W-:Y:S02]  /*4a540*/  SEL R121, RZ, 0x1, P5 ;  /* 0x00000001ff797807 */ /* 0x000fe40002800000 */
[----:B------:R-:W-:Y:S01]  /*4a550*/  IADD3 RZ, P5, PT, R101, R96, RZ ;  /* 0x0000006065ff7210 */ /* 0x000fe20007fbe0ff */
[----:B------:R-:W-:Y:S02]  /*4a560*/  IMAD.X R105, RZ, RZ, RZ, P6 ;  /* 0x000000ffff697224 */ /* 0x000fe400030e06ff */
[----:B------:R-:W-:Y:S02]  /*4a570*/  IMAD.MOV.U32 R104, RZ, RZ, R97 ;  /* 0x000000ffff687224 */ /* 0x000fe400078e0061 */
[----:B------:R-:W-:-:S04]  /*4a580*/  IMAD.WIDE.U32 R100, R21, R68, RZ ;  /* 0x0000004415647225 */ /* 0x000fc800078e00ff */
[----:B------:R-:W-:-:S04]  /*4a590*/  IMAD.WIDE.U32 R98, P6, R24, R66, R98 ;  /* 0x0000004218627225 */ /* 0x000fc800078c0062 */
[----:B------:R-:W-:Y:S01]  /*4a5a0*/  IMAD.WIDE.U32.X R104, R25, R69, R104, P5 ;  /* 0x0000004519687225 */ /* 0x000fe200028e0468 */
[----:B------:R-:W-:Y:S02]  /*4a5b0*/  IADD3 RZ, P5, PT, R103, R98, RZ ;  /* 0x0000006267ff7210 */ /* 0x000fe40007fbe0ff */
[----:B------:R-:W-:Y:S01]  /*4a5c0*/  SEL R98, R40, RZ, P3 ;  /* 0x000000ff28627207 */ /* 0x000fe20001800000 */
[----:B------:R-:W-:Y:S01]  /*4a5d0*/  IMAD.IADD R101, R101, 0x1, R115 ;  /* 0x0000000165657824 */ /* 0x000fe200078e0273 */
[----:B------:R-:W-:Y:S01]  /*4a5e0*/  SEL R115, RZ, 0x1, P2 ;  /* 0x00000001ff737807 */ /* 0x000fe20001000000 */
[----:B------:R-:W-:Y:S01]  /*4a5f0*/  IMAD.X R97, RZ, RZ, RZ, P6 ;  /* 0x000000ffff617224 */ /* 0x000fe200030e06ff */
[----:B------:R-:W-:Y:S01]  /*4a600*/  IADD3 R121, P0, P2, R100, R104, R121 ;  /* 0x0000006864797210 */ /* 0x000fe20007a1e079 */
[----:B------:R-:W-:Y:S01]  /*4a610*/  IMAD.MOV.U32 R96, RZ, RZ, R99 ;  /* 0x000000ffff607224 */ /* 0x000fe200078e0063 */
[----:B------:R-:W-:Y:S02]  /*4a620*/  IADD3 R99, P6, PT, R115, R42, RZ ;  /* 0x0000002a73637210 */ /* 0x000fe40007fde0ff */
[----:B------:R-:W-:Y:S01]  /*4a630*/  IADD3.X R36, PT, PT, R101, R105, RZ, P0, P2 ;  /* 0x0000006965247210 */ /* 0x000fe200007e44ff */
[----:B------:R-:W-:Y:S01]  /*4a640*/  IMAD.WIDE.U32.X R96, R24, R67, R96, P5 ;  /* 0x0000004318607225 */ /* 0x000fe200028e0460 */
[----:B------:R-:W-:-:S02]  /*4a650*/  IADD3 R117, P0, PT, -R98, R117, RZ ;  /* 0x0000007562757210 */ /* 0x000fc40007f1e1ff */
[----:B------:R-:W-:Y:S01]  /*4a660*/  SEL R103, R41, RZ, P3 ;  /* 0x000000ff29677207 */ /* 0x000fe20001800000 */
[----:B------:R-:W-:Y:S01]  /*4a670*/  IMAD.X R98, RZ, RZ, R43, P6 ;  /* 0x000000ffff627224 */ /* 0x000fe200030e062b */
[----:B------:R-:W-:Y:S02]  /*4a680*/  SEL R99, R99, RZ, P3 ;  /* 0x000000ff63637207 */ /* 0x000fe40001800000 */
[----:B------:R-:W-:Y:S01]  /*4a690*/  ISETP.GE.U32.AND P2, PT, R13, R14, PT ;  /* 0x0000000e0d00720c */ /* 0x000fe20003f46070 */
[----:B------:R-:W-:Y:S01]  /*4a6a0*/  IMAD.X R118, R118, 0x1, ~R103, P0 ;  /* 0x0000000176767824 */ /* 0x000fe200000e0e67 */
[----:B------:R-:W-:Y:S02]  /*4a6b0*/  ISETP.GE.U32.AND P0, PT, R119, R13, PT ;  /* 0x0000000d7700720c */ /* 0x000fe40003f06070 */
[----:B------:R-:W-:Y:S02]  /*4a6c0*/  IADD3 R108, P6, PT, R108, -R99, RZ ;  /* 0x800000636c6c7210 */ /* 0x000fe40007fde0ff */
[----:B------:R-:W-:-:S02]  /*4a6d0*/  SEL R98, R98, RZ, P3 ;  /* 0x000000ff62627207 */ /* 0x000fc40001800000 */
[----:B------:R-:W-:Y:S02]  /*4a6e0*/  ISETP.GE.U32.AND.EX P2, PT, R15, R34, PT, P2 ;  /* 0x000000220f00720c */ /* 0x000fe40003f46120 */
[----:B------:R-:W-:Y:S01]  /*4a6f0*/  ISETP.GE.U32.AND.EX P0, PT, R50, R15, PT, P0 ;  /* 0x0000000f3200720c */ /* 0x000fe20003f06100 */
[----:B------:R-:W-:Y:S01]  /*4a700*/  IMAD.X R105, R95, 0x1, ~R98, P6 ;  /* 0x000000015f697824 */ /* 0x000fe200030e0e62 */
[----:B------:R-:W-:Y:S01]  /*4a710*/  SEL R34, RZ, 0x1, P2 ;  /* 0x00000001ff227807 */ /* 0x000fe20001000000 */
[-C--:B------:R-:W-:Y:S01]  /*4a720*/  IMAD.WIDE.U32 R14, R67, R20.reuse, RZ ;  /* 0x00000014430e7225 */ /* 0x080fe200078e00ff */
[----:B------:R-:W-:Y:S02]  /*4a730*/  SEL R95, RZ, 0x1, P0 ;  /* 0x00000001ff5f7807 */ /* 0x000fe40000000000 */
[----:B------:R-:W-:Y:S01]  /*4a740*/  SHF.L.W.U32.HI R13, R118, 0x1, R108 ;  /* 0x00000001760d7819 */ /* 0x000fe20000010e6c */
[----:B------:R-:W-:Y:S01]  /*4a750*/  IMAD.WIDE.U32 R98, R66, R20, RZ ;  /* 0x0000001442627225 */ /* 0x000fe200078e00ff */
[----:B------:R-:W-:-:S02]  /*4a760*/  IADD3 R95, P2, P5, R95, R96, R34 ;  /* 0x000000605f5f7210 */ /* 0x000fc40007d5e022 */
[----:B------:R-:W-:Y:S01]  /*4a770*/  SEL R103, RZ, 0x1, !P4 ;  /* 0x00000001ff677807 */ /* 0x000fe20006000000 */
[----:B------:R-:W-:Y:S01]  /*4a780*/  IMAD.WIDE.U32 R14, P6, R25, R66, R14 ;  /* 0x00000042190e7225 */ /* 0x000fe200078c000e */
[----:B------:R-:W-:Y:S02]  /*4a790*/  SHF.L.W.U32.HI R34, R108, 0x1, R105 ;  /* 0x000000016c227819 */ /* 0x000fe40000010e69 */
[----:B------:R-:W-:Y:S02]  /*4a7a0*/  ISETP.NE.U32.AND P4, PT, R13, R108, PT ;  /* 0x0000006c0d00720c */ /* 0x000fe40003f85070 */
[----:B------:R-:W-:Y:S01]  /*4a7b0*/  IADD3.X R120, PT, PT, RZ, R97, RZ, P2, P5 ;  /* 0x00000061ff787210 */ /* 0x000fe200017ea4ff */
[----:B------:R-:W-:Y:S01]  /*4a7c0*/  IMAD.WIDE.U32 R96, R67, R21, RZ ;  /* 0x0000001543607225 */ /* 0x000fe200078e00ff */
[----:B------:R-:W-:Y:S02]  /*4a7d0*/  IADD3 R104, P2, PT, R103, R18, RZ ;  /* 0x0000001267687210 */ /* 0x000fe40007f5e0ff */
[----:B------:R-:W-:-:S02]  /*4a7e0*/  ISETP.NE.AND.EX P5, PT, R34, R105, PT, P4 ;  /* 0x000000692200720c */ /* 0x000fc40003fa5340 */
[----:B------:R-:W-:Y:S01]  /*4a7f0*/  IADD3 RZ, P0, PT, R99, R14, RZ ;  /* 0x0000000e63ff7210 */ /* 0x000fe20007f1e0ff */
[----:B------:R-:W-:Y:S01]  /*4a800*/  IMAD.X R103, RZ, RZ, R19, P2 ;  /* 0x000000ffff677224 */ /* 0x000fe200010e0613 */
[----:B------:R-:W-:Y:S02]  /*4a810*/  SEL R104, R104, RZ, P3 ;  /* 0x000000ff68687207 */ /* 0x000fe40001800000 */
[----:B------:R-:W-:Y:S02]  /*4a820*/  SEL R99, RZ, 0x1, !P1 ;  /* 0x00000001ff637807 */ /* 0x000fe40004800000 */
[----:B------:R-:W-:Y:S02]  /*4a830*/  ISETP.LT.U32.AND P4, PT, R13, R108, PT ;  /* 0x0000006c0d00720c */ /* 0x000fe40003f81070 */
[----:B------:R-:W-:Y:S02]  /*4a840*/  ISETP.LT.AND P1, PT, R118, RZ, !P5 ;  /* 0x000000ff7600720c */ /* 0x000fe40006f21270 */
[----:B------:R-:W-:-:S02]  /*4a850*/  IADD3 R104, P5, PT, -R104, R53, RZ ;  /* 0x0000003568687210 */ /* 0x000fc40007fbe1ff */
[----:B------:R-:W-:Y:S02]  /*4a860*/  IADD3 R99, P2, PT, R99, R16, RZ ;  /* 0x0000001063637210 */ /* 0x000fe40007f5e0ff */
[----:B------:R-:W-:Y:S01]  /*4a870*/  ISETP.LT.U32.OR.EX P4, PT, R34, R105, P1, P4 ;  /* 0x000000692200720c */ /* 0x000fe20000f81540 */
[----:B------:R-:W-:Y:S01]  /*4a880*/  IMAD.SHL.U32 R53, R104, 0x2, RZ ;  /* 0x0000000268357824 */ /* 0x000fe200078e00ff */
[----:B------:R-:W-:Y:S01]  /*4a890*/  SEL R103, R103, RZ, P3 ;  /* 0x000000ff67677207 */ /* 0x000fe20001800000 */
[----:B------:R-:W-:Y:S01]  /*4a8a0*/  IMAD.X R102, RZ, RZ, R17, P2 ;  /* 0x000000ffff667224 */ /* 0x000fe200010e0611 */
[----:B------:R-:W-:Y:S01]  /*4a8b0*/  SEL R99, R99, RZ, P3 ;  /* 0x000000ff63637207 */ /* 0x000fe20001800000 */
[----:B------:R-:W-:Y:S01]  /*4a8c0*/  IMAD.WIDE.U32 R96, P2, R23, R66, R96 ;  /* 0x0000004217607225 */ /* 0x000fe20007840060 */
[----:B------:R-:W-:Y:S02]  /*4a8d0*/  SEL R14, RZ, 0x1, !P4 ;  /* 0x00000001ff0e7807 */ /* 0x000fe40006000000 */
[----:B------:R-:W-:Y:S01]  /*4a8e0*/  IADD3 R116, P1, PT, -R99, R114, RZ ;  /* 0x0000007263747210 */ /* 0x000fe20007f3e1ff */
[----:B------:R-:W-:Y:S01]  /*4a8f0*/  IMAD.X R103, R106, 0x1, ~R103, P5 ;  /* 0x000000016a677824 */ /* 0x000fe200028e0e67 */
[----:B------:R-:W-:Y:S01]  /*4a900*/  LOP3.LUT R53, R53, R14, RZ, 0xfc, !PT ;  /* 0x0000000e35357212 */ /* 0x000fe200078efcff */
[----:B------:R-:W-:Y:S01]  /*4a910*/  IMAD.WIDE.U32 R98, R66, R21, RZ ;  /* 0x0000001542627225 */ /* 0x000fe200078e00ff */
[----:B------:R-:W-:-:S02]  /*4a920*/  SEL R98, R102, RZ, P3 ;  /* 0x000000ff66627207 */ /* 0x000fc40001800000 */
[----:B------:R-:W-:Y:S01]  /*4a930*/  SHF.L.U64.HI R14, R104, 0x1, R103 ;  /* 0x00000001680e7819 */ /* 0x000fe20000010267 */
[----:B------:R-:W-:Y:S01]  /*4a940*/  IMAD.WIDE.U32 R114, R69, R21, RZ ;  /* 0x0000001545727225 */ /* 0x000fe200078e00ff */
[----:B------:R-:W-:Y:S02]  /*4a950*/  ISETP.EQ.U32.AND P3, PT, R53, R104, PT ;  /* 0x000000683500720c */ /* 0x000fe40003f62070 */
[----:B------:R-:W-:Y:S01]  /*4a960*/  ISETP.GE.U32.AND P5, PT, R121, R100, PT ;  /* 0x000000647900720c */ /* 0x000fe20003fa6070 */
[----:B------:R-:W-:Y:S01]  /*4a970*/  IMAD.X R123, R109, 0x1, ~R98, P1 ;  /* 0x000000016d7b7824 */ /* 0x000fe200008e0e62 */
[----:B------:R-:W-:Y:S01]  /*4a980*/  ISETP.LT.U32.AND P1, PT, R53, R104, PT ;  /* 0x000000683500720c */ /* 0x000fe20003f21070 */
[----:B------:R-:W-:Y:S01]  /*4a990*/  IMAD.WIDE.U32 R108, R64, R27, RZ ;  /* 0x0000001b406c7225 */ /* 0x000fe200078e00ff */
[----:B------:R-:W-:Y:S02]  /*4a9a0*/  ISETP.EQ.AND.EX P4, PT, R14, R103, P4, P3 ;  /* 0x000000670e00720c */ /* 0x000fe40002782330 */
[----:B------:R-:W-:Y:S01]  /*4a9b0*/  ISETP.GE.U32.AND.EX P5, PT, R36, R101, PT, P5 ;  /* 0x000000652400720c */ /* 0x000fe20003fa6150 */
[----:B------:R-:W-:Y:S01]  /*4a9c0*/  IMAD.X R105, RZ, RZ, RZ, P6 ;  /* 0x000000ffff697224 */ /* 0x000fe200030e06ff */
[----:B------:R-:W-:Y:S01]  /*4a9d0*/  ISETP.LT.U32.OR.EX P1, PT, R14, R103, P4, P1 ;  /* 0x000000670e00720c */ /* 0x000fe20002721510 */
[----:B------:R-:W-:Y:S01]  /*4a9e0*/  IMAD.WIDE.U32 R102, R65, R27, RZ ;  /* 0x0000001b41667225 */ /* 0x000fe200078e00ff */
[----:B------:R-:W-:-:S02]  /*4a9f0*/  IADD3 RZ, P3, PT, R99, R96, RZ ;  /* 0x0000006063ff7210 */ /* 0x000fc40007f7e0ff */
[----:B------:R-:W-:Y:S01]  /*4aa00*/  SEL R125, RZ, 0x1, P5 ;  /* 0x00000001ff7d7807 */ /* 0x000fe20002800000 */
[----:B------:R-:W-:Y:S01]  /*4aa10*/  IMAD.WIDE.U32 R98, R68, R21, RZ ;  /* 0x0000001544627225 */ /* 0x000fe200078e00ff */
[----:B------:R-:W-:-:S03]  /*4aa20*/  SHF.L.U64.HI R118, R117, 0x1, R118 ;  /* 0x0000000175767819 */ /* 0x000fc60000010276 */
[----:B------:R-:W-:-:S04]  /*4aa30*/  IMAD.WIDE.U32 R114, P4, R23, R68, R114 ;  /* 0x0000004417727225 */ /* 0x000fc80007880072 */
[----:B------:R-:W-:Y:S01]  /*4aa40*/  IMAD R96, R25, R66, RZ ;  /* 0x0000004219607224 */ /* 0x000fe200078e02ff */
[----:B------:R-:W-:Y:S01]  /*4aa50*/  IADD3 RZ, P6, PT, R99, R114, RZ ;  /* 0x0000007263ff7210 */ /* 0x000fe20007fde0ff */
[----:B------:R-:W-:-:S04]  /*4aa60*/  IMAD.WIDE.U32 R102, P5, R29, R64, R102 ;  /* 0x000000401d667225 */ /* 0x000fc800078a0066 */
[----:B------:R-:W-:-:S04]  /*4aa70*/  IMAD.WIDE.U32 R100, R20, R66, RZ ;  /* 0x0000004214647225 */ /* 0x000fc800078e00ff */
[----:B------:R-:W-:Y:S02]  /*4aa80*/  IMAD R127, R20, R67, R96 ;  /* 0x00000043147f7224 */ /* 0x000fe400078e0260 */
[----:B------:R-:W-:Y:S01]  /*4aa90*/  IMAD.X R99, RZ, RZ, RZ, P2 ;  /* 0x000000ffff637224 */ /* 0x000fe200010e06ff */
[----:B------:R-:W-:Y:S01]  /*4aaa0*/  IADD3 RZ, P2, PT, R109, R102, RZ ;  /* 0x000000666dff7210 */ /* 0x000fe20007f5e0ff */
[----:B------:R-:W-:Y:S01]  /*4aab0*/  IMAD.X R109, RZ, RZ, RZ, P4 ;  /* 0x000000ffff6d7224 */ /* 0x000fe200020e06ff */
[----:B------:R-:W-:Y:S01]  /*4aac0*/  IADD3 R96, P4, PT, R121, R100, RZ ;  /* 0x0000006479607210 */ /* 0x000fe20007f9e0ff */
[----:B------:R-:W-:Y:S02]  /*4aad0*/  IMAD.MOV.U32 R104, RZ, RZ, R15 ;  /* 0x000000ffff687224 */ /* 0x000fe400078e000f */
[----:B------:R-:W-:Y:S02]  /*4aae0*/  IMAD.IADD R15, R101, 0x1, R127 ;  /* 0x00000001650f7824 */ /* 0x000fe400078e027f */
[----:B------:R-:W-:-:S02]  /*4aaf0*/  IMAD R102, R23, R66, RZ ;  /* 0x0000004217667224 */ /* 0x000fc400078e02ff */
[----:B------:R-:W-:Y:S01]  /*4ab00*/  IMAD.WIDE.U32.X R104, R25, R67, R104, P0 ;  /* 0x0000004319687225 */ /* 0x000fe200000e0468 */
[----:B------:R-:W-:-:S03]  /*4ab10*/  IADD3 R121, P0, PT, R96, R95, RZ ;  /* 0x0000005f60797210 */ /* 0x000fc60007f1e0ff */
[----:B------:R-:W-:Y:S02]  /*4ab20*/  IMAD.MOV.U32 R108, RZ, RZ, R115 ;  /* 0x000000ffff6c7224 */ /* 0x000fe400078e0073 */
[----:B------:R-:W-:Y:S01]  /*4ab30*/  IMAD.X R36, R15, 0x1, R36, P4 ;  /* 0x000000010f247824 */ /* 0x000fe200020e0624 */
[----:B------:R-:W-:Y:S01]  /*4ab40*/  ISETP.GE.U32.AND P4, PT, R96, R100, PT ;  /* 0x000000646000720c */ /* 0x000fe20003f86070 */
[----:B------:R-:W-:Y:S01]  /*4ab50*/  IMAD R115, R21, R67, R102 ;  /* 0x0000004315737224 */ /* 0x000fe200078e0266 */
[----:B------:R-:W-:Y:S01]  /*4ab60*/  SEL R102, RZ, 0x1, !P1 ;  /* 0x00000001ff667807 */ /* 0x000fe20004800000 */
[----:B------:R-:W-:Y:S01]  /*4ab70*/  IMAD.SHL.U32 R95, R116, 0x2, RZ ;  /* 0x00000002745f7824 */ /* 0x000fe200078e00ff */
[C---:B------:R-:W-:Y:S01]  /*4ab80*/  ISETP.GE.U32.AND.EX P4, PT, R36.reuse, R15, PT, P4 ;  /* 0x0000000f2400720c */ /* 0x040fe20003f86140 */
[----:B------:R-:W-:Y:S01]  /*4ab90*/  IMAD.X R127, R36, 0x1, R120, P0 ;  /* 0x00000001247f7824 */ /* 0x000fe200000e0678 */
[----:B------:R-:W-:Y:S01]  /*4aba0*/  ISETP.GE.U32.AND P0, PT, R121, R96, PT ;  /* 0x000000607900720c */ /* 0x000fe20003f06070 */
[----:B------:R-:W-:Y:S01]  /*4abb0*/  IMAD.MOV.U32 R98, RZ, RZ, R97 ;  /* 0x000000ffff627224 */ /* 0x000fe200078e0061 */
[----:B------:R-:W-:Y:S01]  /*4abc0*/  LOP3.LUT R95, R95, R102, RZ, 0xfc, !PT ;  /* 0x000000665f5f7212 */ /* 0x000fe200078efcff */
[----:B------:R-:W-:Y:S01]  /*4abd0*/  IMAD R106, R29, R64, RZ ;  /* 0x000000401d6a7224 */ /* 0x000fe200078e02ff */
[----:B------:R-:W-:Y:S01]  /*4abe0*/  ISETP.GE.U32.AND.EX P0, PT, R127, R36, PT, P0 ;  /* 0x000000247f00720c */ /* 0x000fe20003f06100 */
[----:B------:R-:W-:Y:S01]  /*4abf0*/  IMAD.WIDE.U32.X R98, R23, R67, R98, P3 ;  /* 0x0000004317627225 */ /* 0x000fe200018e0462 */
[----:B------:R-:W-:-:S02]  /*4ac00*/  SHF.L.U64.HI R36, R116, 0x1, R123 ;  /* 0x0000000174247819 */ /* 0x000fc4000001027b */
[----:B------:R-:W-:Y:S01]  /*4ac10*/  ISETP.GE.U32.AND P3, PT, R95, R116, PT ;  /* 0x000000745f00720c */ /* 0x000fe20003f66070 */
[----:B------:R-:W-:-:S03]  /*4ac20*/  IMAD.WIDE.U32 R96, R27, R64, RZ ;  /* 0x000000401b607225 */ /* 0x000fc600078e00ff */
[----:B------:R-:W-:Y:S01]  /*4ac30*/  ISETP.GE.U32.AND.EX P3, PT, R36, R123, PT, P3 ;  /* 0x0000007b2400720c */ /* 0x000fe20003f66130 */
[----:B------:R-:W-:-:S04]  /*4ac40*/  IMAD.WIDE.U32 R100, R21, R66, RZ ;  /* 0x0000004215647225 */ /* 0x000fc800078e00ff */
[----:B------:R-:W-:Y:S01]  /*4ac50*/  IMAD R15, R27, R65, R106 ;  /* 0x000000411b0f7224 */ /* 0x000fe200078e026a */
[----:B------:R-:W-:Y:S01]  /*4ac60*/  SEL R106, RZ, 0x1, P4 ;  /* 0x00000001ff6a7807 */ /* 0x000fe20002000000 */
[----:B------:R-:W-:Y:S01]  /*4ac70*/  IMAD.WIDE.U32.X R66, R23, R69, R108, P6 ;  /* 0x0000004517427225 */ /* 0x000fe200030e046c */
[----:B------:R-:W-:-:S03]  /*4ac80*/  IADD3 R109, P4, PT, R119, R96, RZ ;  /* 0x00000060776d7210 */ /* 0x000fc60007f9e0ff */
[----:B------:R-:W-:Y:S01]  /*4ac90*/  IMAD.IADD R102, R101, 0x1, R115 ;  /* 0x0000000165667824 */ /* 0x000fe200078e0273 */
[----:B------:R-:W-:Y:S01]  /*4aca0*/  SEL R101, RZ, 0x1, P0 ;  /* 0x00000001ff657807 */ /* 0x000fe20000000000 */
[----:B------:R-:W-:Y:S01]  /*4acb0*/  IMAD.IADD R15, R97, 0x1, R15 ;  /* 0x00000001610f7824 */ /* 0x000fe200078e020f */
[----:B------:R-:W-:Y:S01]  /*4acc0*/  IADD3 R125, P0, P6, R100, R66, R125 ;  /* 0x00000042647d7210 */ /* 0x000fe20007e1e07d */
[----:B------:R-:W-:Y:S02]  /*4acd0*/  IMAD.X R97, RZ, RZ, RZ, P5 ;  /* 0x000000ffff617224 */ /* 0x000fe400028e06ff */
[----:B------:R-:W-:Y:S01]  /*4ace0*/  IMAD.X R114, R15, 0x1, R50, P4 ;  /* 0x000000010f727824 */ /* 0x000fe200020e0632 */
[----:B------:R-:W-:Y:S01]  /*4acf0*/  ISETP.GE.U32.AND P4, PT, R109, R96, PT ;  /* 0x000000606d00720c */ /* 0x000fe20003f86070 */
[----:B------:R-:W-:Y:S01]  /*4ad00*/  IMAD.SHL.U32 R117, R117, 0x2, RZ ;  /* 0x0000000275757824 */ /* 0x000fe200078e00ff */
[----:B------:R-:W-:Y:S01]  /*4ad10*/  IADD3.X R115, PT, PT, R102, R67, RZ, P0, P6 ;  /* 0x0000004366737210 */ /* 0x000fe200007ec4ff */
[----:B------:R-:W-:Y:S01]  /*4ad20*/  IMAD.WIDE.U32 R66, R22, R64, RZ ;  /* 0x0000004016427225 */ /* 0x000fe200078e00ff */
[----:B------:R-:W-:-:S02]  /*4ad30*/  IADD3 R104, P0, P5, R101, R104, R106 ;  /* 0x0000006865687210 */ /* 0x000fc40007d1e06a */
[----:B------:R-:W-:Y:S01]  /*4ad40*/  ISETP.GE.U32.AND.EX P4, PT, R114, R15, PT, P4 ;  /* 0x0000000f7200720c */ /* 0x000fe20003f86140 */
[----:B------:R-:W-:Y:S01]  /*4ad50*/  IMAD R15, R24, R64, RZ ;  /* 0x00000040180f7224 */ /* 0x000fe200078e02ff */
[----:B------:R-:W-:Y:S01]  /*4ad60*/  IADD3.X R122, PT, PT, RZ, R105, RZ, P0, P5 ;  /* 0x00000069ff7a7210 */ /* 0x000fe200007ea4ff */
[----:B------:R-:W-:Y:S01]  /*4ad70*/  IMAD.MOV.U32 R96, RZ, RZ, R103 ;  /* 0x000000ffff607224 */ /* 0x000fe200078e0067 */
[----:B------:R-:W-:Y:S01]  /*4ad80*/  @P3 ISETP.EQ.U32.AND P5, PT, R95, R116, PT ;  /* 0x000000745f00320c */ /* 0x000fe20003fa2070 */
[-C--:B------:R-:W-:Y:S01]  /*4ad90*/  IMAD R15, R22, R65.reuse, R15 ;  /* 0x00000041160f7224 */ /* 0x080fe200078e020f */
[----:B------:R-:W-:Y:S01]  /*4ada0*/  PLOP3.LUT P0, PT, PT, PT, PT, 0x80, 0x8 ;  /* 0x000000000008781c */ /* 0x000fe20003f0f070 */
[----:B------:R-:W-:Y:S01]  /*4adb0*/  IMAD.WIDE.U32.X R96, R29, R65, R96, P2 ;  /* 0x000000411d607225 */ /* 0x000fe200010e0460 */
[----:B------:R-:W-:Y:S02]  /*4adc0*/  @P3 ISETP.EQ.AND.EX P0, PT, R36, R123, P1, P5 ;  /* 0x0000007b2400320c */ /* 0x000fe40000f02350 */
[----:B------:R-:W-:Y:S01]  /*4add0*/  ISETP.GE.U32.AND P1, PT, R117, R40, PT ;  /* 0x000000287500720c */ /* 0x000fe20003f26070 */
[----:B------:R-:W-:Y:S01]  /*4ade0*/  IMAD.IADD R50, R67, 0x1, R15 ;  /* 0x0000000143327824 */ /* 0x000fe200078e020f */
[----:B------:R-:W-:-:S02]  /*4adf0*/  IADD3 R67, P5, PT, R121, R66, RZ ;  /* 0x0000004279437210 */ /* 0x000fc40007fbe0ff */
[----:B------:R-:W-:Y:S02]  /*4ae00*/  SEL R15, RZ, 0x1, P4 ;  /* 0x00000001ff0f7807 */ /* 0x000fe40002000000 */
[----:B------:R-:W-:Y:S01]  /*4ae10*/  ISETP.GE.U32.AND.EX P2, PT, R118, R41, PT, P1 ;  /* 0x000000297600720c */ /* 0x000fe20003f46110 */
[----:B------:R-:W-:Y:S01]  /*4ae20*/  IMAD.X R101, R50, 0x1, R127, P5 ;  /* 0x0000000132657824 */ /* 0x000fe200028e067f */
[----:B------:R-:W-:Y:S02]  /*4ae30*/  ISETP.EQ.U32.AND P3, PT, R13, R42, PT ;  /* 0x0000002a0d00720c */ /* 0x000fe40003f62070 */
[----:B------:R-:W-:Y:S02]  /*4ae40*/  IADD3 R15, P5, P6, R67, R96, R15 ;  /* 0x00000060430f7210 */ /* 0x000fe40007ebe00f */
[----:B------:R-:W-:Y:S02]  /*4ae50*/  ISETP.LT.U32.AND P1, PT, R13, R42, PT ;  /* 0x0000002a0d00720c */ /* 0x000fe40003f21070 */
[----:B------:R-:W-:-:S02]  /*4ae60*/  ISETP.EQ.AND.EX P3, PT, R34, R43, !P2, P3 ;  /* 0x0000002b2200720c */ /* 0x000fc40005762330 */
[----:B------:R-:W-:Y:S02]  /*4ae70*/  ISETP.GE.U32.AND P4, PT, R125, R100, PT ;  /* 0x000000647d00720c */ /* 0x000fe40003f86070 */
[----:B------:R-:W-:Y:S02]  /*4ae80*/  IADD3.X R106, PT, PT, R101, R97, RZ, P5, P6 ;  /* 0x00000061656a7210 */ /* 0x000fe40002fec4ff */
[----:B------:R-:W-:Y:S02]  /*4ae90*/  ISETP.LT.U32.OR.EX P1, PT, R34, R43, P3, P1 ;  /* 0x0000002b2200720c */ /* 0x000fe40001f21510 */
[----:B------:R-:W-:Y:S02]  /*4aea0*/  IADD3 R103, P5, PT, R125, R104, RZ ;  /* 0x000000687d677210 */ /* 0x000fe40007fbe0ff */
[----:B------:R-:W-:Y:S02]  /*4aeb0*/  ISETP.GE.U32.AND P3, PT, R67, R66, PT ;  /* 0x000000424300720c */ /* 0x000fe40003f66070 */
[C---:B------:R-:W-:Y:S01]  /*4aec0*/  ISETP.GE.U32.AND.EX P4, PT, R115.reuse, R102, PT, P4 ;  /* 0x000000667300720c */ /* 0x040fe20003f86140 */
[----:B------:R-:W-:Y:S01]  /*4aed0*/  IMAD.X R122, R115, 0x1, R122, P5 ;  /* 0x00000001737a7824 */ /* 0x000fe200028e067a */
[----:B------:R-:W-:Y:S01]  /*4aee0*/  ISETP.GE.U32.AND.EX P3, PT, R101, R50, PT, P3 ;  /* 0x000000326500720c */ /* 0x000fe20003f66130 */
[----:B------:R-:W-:Y:S01]  /*4aef0*/  IMAD R102, R24, R62, RZ ;  /* 0x0000003e18667224 */ /* 0x000fe200078e02ff */
[----:B------:R-:W-:-:S02]  /*4af00*/  SEL R50, RZ, 0x1, P4 ;  /* 0x00000001ff327807 */ /* 0x000fc40002000000 */
[----:B------:R-:W-:Y:S01]  /*4af10*/  ISETP.GE.U32.AND P5, PT, R103, R125, PT ;  /* 0x0000007d6700720c */ /* 0x000fe20003fa6070 */
[----:B------:R-:W-:Y:S01]  /*4af20*/  IMAD R123, R22, R63, R102 ;  /* 0x0000003f167b7224 */ /* 0x000fe200078e0266 */
[----:B------:R-:W-:Y:S02]  /*4af30*/  ISETP.GE.U32.AND P4, PT, R95, R16, PT ;  /* 0x000000105f00720c */ /* 0x000fe40003f86070 */
[----:B------:R-:W-:Y:S01]  /*4af40*/  ISETP.GE.U32.AND P6, PT, R15, R67, PT ;  /* 0x000000430f00720c */ /* 0x000fe20003fc6070 */
[-C--:B------:R-:W-:Y:S01]  /*4af50*/  IMAD.WIDE.U32 R66, R65, R22.reuse, RZ ;  /* 0x0000001641427225 */ /* 0x080fe200078e00ff */
[----:B------:R-:W-:Y:S02]  /*4af60*/  ISETP.GE.U32.AND.EX P5, PT, R122, R115, PT, P5 ;  /* 0x000000737a00720c */ /* 0x000fe40003fa6150 */
[----:B------:R-:W-:Y:S02]  /*4af70*/  ISETP.GE.U32.AND.EX P4, PT, R36, R17, PT, P4 ;  /* 0x000000112400720c */ /* 0x000fe40003f86140 */
[----:B------:R-:W-:Y:S01]  /*4af80*/  ISETP.GE.U32.AND.EX P6, PT, R106, R101, PT, P6 ;  /* 0x000000656a00720c */ /* 0x000fe20003fc6160 */
[----:B------:R-:W-:Y:S01]  /*4af90*/  IMAD.WIDE.U32 R100, R64, R22, RZ ;  /* 0x0000001640647225 */ /* 0x000fe200078e00ff */
[----:B------:R-:W-:-:S02]  /*4afa0*/  SEL R100, RZ, 0x1, P3 ;  /* 0x00000001ff647807 */ /* 0x000fc40001800000 */
[----:B------:R-:W-:Y:S01]  /*4afb0*/  SEL R115, RZ, 0x1, P5 ;  /* 0x00000001ff737807 */ /* 0x000fe20002800000 */
[----:B------:R-:W-:Y:S01]  /*4afc0*/  IMAD.WIDE.U32 R66, P5, R24, R64, R66 ;  /* 0x0000004018427225 */ /* 0x000fe200078a0042 */
[CC--:B------:R-:W-:Y:S02]  /*4afd0*/  ISETP.EQ.U32.AND P3, PT, R53.reuse, R18.reuse, PT ;  /* 0x000000123500720c */ /* 0x0c0fe40003f62070 */
[----:B------:R-:W-:Y:S01]  /*4afe0*/  SEL R105, RZ, 0x1, P6 ;  /* 0x00000001ff697807 */ /* 0x000fe20003000000 */
[----:B------:R-:W-:Y:S01]  /*4aff0*/  IMAD.X R97, RZ, RZ, RZ, P5 ;  /* 0x000000ffff617224 */ /* 0x000fe200028e06ff */
[----:B------:R-:W-:Y:S01]  /*4b000*/  ISETP.LT.U32.AND P6, PT, R53, R18, PT ;  /* 0x000000123500720c */ /* 0x000fe20003fc1070 */
[----:B------:R-:W-:Y:S01]  /*4b010*/  IMAD.MOV.U32 R96, RZ, RZ, R67 ;  /* 0x000000ffff607224 */ /* 0x000fe200078e0043 */
[CC--:B------:R-:W-:Y:S02]  /*4b020*/  ISETP.EQ.AND.EX P3, PT, R14.reuse, R19.reuse, P1, P3 ;  /* 0x000000130e00720c */ /* 0x0c0fe40000f62330 */
[----:B------:R-:W-:Y:S01]  /*4b030*/  IADD3 RZ, P5, PT, R101, R66, RZ ;  /* 0x0000004265ff7210 */ /* 0x000fe20007fbe0ff */
[----:B------:R-:W-:Y:S01]  /*4b040*/  IMAD.WIDE.U32 R66, R27, R62, RZ ;  /* 0x0000003e1b427225 */ /* 0x000fe200078e00ff */
[----:B------:R-:W-:-:S02]  /*4b050*/  ISETP.LT.U32.OR.EX P3, PT, R14, R19, P3, P6 ;  /* 0x000000130e00720c */ /* 0x000fc40001f61560 */
[----:B------:R-:W-:Y:S01]  /*4b060*/  @P4 ISETP.NE.U32.AND P6, PT, R95, R16, PT ;  /* 0x000000105f00420c */ /* 0x000fe20003fc5070 */
[----:B------:R-:W-:Y:S01]  /*4b070*/  IMAD.WIDE.U32.X R96, R24, R65, R96, P5 ;  /* 0x0000004118607225 */ /* 0x000fe200028e0460 */
[----:B------:R-:W-:Y:S02]  /*4b080*/  PLOP3.LUT P5, PT, PT, PT, PT, 0x8, 0x80 ;  /* 0x000000000080781c */ /* 0x000fe40003fae170 */
[----:B------:R-:W-:Y:S02]  /*4b090*/  @P4 ISETP.NE.OR.EX P5, PT, R36, R17, !P3, P6 ;  /* 0x000000112400420c */ /* 0x000fe40005fa5760 */
[----:B------:R-:W-:Y:S01]  /*4b0a0*/  IADD3 R115, P4, P6, R115, R98, R50 ;  /* 0x0000006273737210 */ /* 0x000fe20007e9e032 */
[----:B------:R-:W-:Y:S01]  /*4b0b0*/  IMAD R98, R29, R62, RZ ;  /* 0x0000003e1d627224 */ /* 0x000fe200078e02ff */
[----:B------:R-:W-:Y:S02]  /*4b0c0*/  PLOP3.LUT P0, PT, P0, P5, PT, 0xf8, 0x8f ;  /* 0x00000000008f781c */ /* 0x000fe4000070bf70 */
[----:B------:R-:W-:Y:S01]  /*4b0d0*/  IADD3.X R50, PT, PT, RZ, R99, RZ, P4, P6 ;  /* 0x00000063ff327210 */ /* 0x000fe200027ec4ff */
[----:B------:R-:W-:Y:S01]  /*4b0e0*/  IMAD R99, R27, R63, R98 ;  /* 0x0000003f1b637224 */ /* 0x000fe200078e0262 */
[----:B------:R-:W-:Y:S01]  /*4b0f0*/  IADD3 R105, P4, P6, R105, R96, R100 ;  /* 0x0000006069697210 */ /* 0x000fe20007e9e064 */
[----:B------:R-:W-:-:S02]  /*4b100*/  IMAD R96, R25, R64, RZ ;  /* 0x0000004019607224 */ /* 0x000fc400078e02ff */
[----:B------:R-:W-:Y:S01]  /*4b110*/  IMAD.WIDE.U32 R100, R22, R62, RZ ;  /* 0x0000003e16647225 */ /* 0x000fe200078e00ff */
[----:B------:R-:W-:Y:S02]  /*4b120*/  IADD3.X R121, PT, PT, RZ, R97, RZ, P4, P6 ;  /* 0x00000061ff797210 */ /* 0x000fe400027ec4ff */
[-C--:B------:R-:W-:Y:S01]  /*4b130*/  IADD3 R108, P6, PT, R15, R66.reuse, RZ ;  /* 0x000000420f6c7210 */ /* 0x080fe20007fde0ff */
[----:B------:R-:W-:Y:S02]  /*4b140*/  IMAD.IADD R15, R67, 0x1, R99 ;  /* 0x00000001430f7824 */ /* 0x000fe400078e0263 */
[----:B------:R-:W-:Y:S01]  /*4b150*/  IMAD.WIDE.U32 R98, R63, R27, RZ ;  /* 0x0000001b3f627225 */ /* 0x000fe200078e00ff */
[----:B------:R-:W-:-:S03]  /*4b160*/  ISETP.GE.U32.AND P4, PT, R108, R66, PT ;  /* 0x000000426c00720c */ /* 0x000fc60003f86070 */
[----:B------:R-:W-:Y:S02]  /*4b170*/  IMAD.X R106, R15, 0x1, R106, P6 ;  /* 0x000000010f6a7824 */ /* 0x000fe400030e066a */
[----:B------:R-:W-:-:S03]  /*4b180*/  IMAD.WIDE.U32 R66, R20, R64, RZ ;  /* 0x0000004014427225 */ /* 0x000fc600078e00ff */
[----:B------:R-:W-:Y:S01]  /*4b190*/  ISETP.GE.U32.AND.EX P4, PT, R106, R15, PT, P4 ;  /* 0x0000000f6a00720c */ /* 0x000fe20003f86140 */
[----:B------:R-:W-:Y:S02]  /*4b1a0*/  IMAD R119, R20, R65, R96 ;  /* 0x0000004114777224 */ /* 0x000fe400078e0260 */
[----:B------:R-:W-:Y:S01]  /*4b1b0*/  IMAD.WIDE.U32 R96, R62, R27, RZ ;  /* 0x0000001b3e607225 */ /* 0x000fe200078e00ff */
[----:B------:R-:W-:Y:S02]  /*4b1c0*/  SEL R15, RZ, 0x1, P4 ;  /* 0x00000001ff0f7807 */ /* 0x000fe40002000000 */
[----:B------:R-:W-:Y:S01]  /*4b1d0*/  IADD3 R96, P4, PT, R103, R66, RZ ;  /* 0x0000004267607210 */ /* 0x000fe20007f9e0ff */
[----:B------:R-:W-:Y:S02]  /*4b1e0*/  IMAD.IADD R119, R67, 0x1, R119 ;  /* 0x0000000143777824 */ /* 0x000fe400078e0277 */
[----:B------:R-:W-:-:S04]  /*4b1f0*/  IMAD.WIDE.U32 R98, P6, R29, R62, R98 ;  /* 0x0000003e1d627225 */ /* 0x000fc800078c0062 */
[----:B------:R-:W-:Y:S01]  /*4b200*/  IMAD.X R122, R119, 0x1, R122, P4 ;  /* 0x00000001777a7824 */ /* 0x000fe200020e067a */
[----:B------:R-:W-:Y:S01]  /*4b210*/  IADD3 R67, P4, PT, R96, R105, RZ ;  /* 0x0000006960437210 */ /* 0x000fe20007f9e0ff */
[----:B------:R-:W-:Y:S01]  /*4b220*/  IMAD.X R103, RZ, RZ, RZ, P6 ;  /* 0x000000ffff677224 */ /* 0x000fe200030e06ff */
[----:B------:R-:W-:Y:S01]  /*4b230*/  IADD3 RZ, P6, PT, R97, R98, RZ ;  /* 0x0000006261ff7210 */ /* 0x000fe20007fde0ff */
[----:B------:R-:W-:Y:S02]  /*4b240*/  IMAD.MOV.U32 R102, RZ, RZ, R99 ;  /* 0x000000ffff667224 */ /* 0x000fe400078e0063 */
[----:B------:R-:W-:Y:S02]  /*4b250*/  IMAD.IADD R104, R101, 0x1, R123 ;  /* 0x0000000165687824 */ /* 0x000fe400078e027b */
[----:B------:R-:W-:Y:S01]  /*4b260*/  IMAD.X R101, R122, 0x1, R121, P4 ;  /* 0x000000017a657824 */ /* 0x000fe200020e0679 */
[----:B------:R-:W-:Y:S01]  /*4b270*/  IADD3 R105, P4, PT, R67, R100, RZ ;  /* 0x0000006443697210 */ /* 0x000fe20007f9e0ff */
[----:B------:R-:W-:-:S04]  /*4b280*/  IMAD.WIDE.U32.X R102, R29, R63, R102, P6 ;  /* 0x0000003f1d667225 */ /* 0x000fc800030e0466 */
[----:B------:R-:W-:Y:S01]  /*4b290*/  IMAD.X R121, R104, 0x1, R101, P4 ;  /* 0x0000000168797824 */ /* 0x000fe200020e0665 */
[----:B------:R-:W-:Y:S01]  /*4b2a0*/  IADD3 R15, P4, P6, R105, R102, R15 ;  /* 0x00000066690f7210 */ /* 0x000fe20007e9e00f */
[----:B------:R-:W-:-:S03]  /*4b2b0*/  IMAD.WIDE.U32 R98, R65, R20, RZ ;  /* 0x0000001441627225 */ /* 0x000fc600078e00ff */
[----:B------:R-:W-:Y:S01]  /*4b2c0*/  IADD3.X R116, PT, PT, R121, R103, RZ, P4, P6 ;  /* 0x0000006779747210 */ /* 0x000fe200027ec4ff */
[----:B------:R-:W-:Y:S01]  /*4b2d0*/  IMAD.WIDE.U32 R102, R62, R22, RZ ;  /* 0x000000163e667225 */ /* 0x000fe200078e00ff */
[----:B------:R-:W-:-:S03]  /*4b2e0*/  ISETP.GE.U32.AND P4, PT, R96, R66, PT ;  /* 0x000000426000720c */ /* 0x000fc60003f86070 */
[----:B------:R-:W-:Y:S01]  /*4b2f0*/  IMAD.WIDE.U32 R98, P6, R25, R64, R98 ;  /* 0x0000004019627225 */ /* 0x000fe200078c0062 */
[----:B------:R-:W-:-:S03]  /*4b300*/  ISETP.GE.U32.AND.EX P4, PT, R122, R119, PT, P4 ;  /* 0x000000777a00720c */ /* 0x000fc60003f86140 */
[----:B------:R-:W-:Y:S01]  /*4b310*/  IMAD.MOV.U32 R66, RZ, RZ, R99 ;  /* 0x000000ffff427224 */ /* 0x000fe200078e0063 */
[----:B------:R-:W-:Y:S02]  /*4b320*/  SEL R120, RZ, 0x1, P4 ;  /* 0x00000001ff787807 */ /* 0x000fe40002000000 */
[----:B------:R-:W-:Y:S01]  /*4b330*/  ISETP.GE.U32.AND P4, PT, R67, R96, PT ;  /* 0x000000604300720c */ /* 0x000fe20003f86070 */
[----:B------:R-:W-:-:S03]  /*4b340*/  IMAD.WIDE.U32 R96, R64, R20, RZ ;  /* 0x0000001440607225 */ /* 0x000fc600078e00ff */
[----:B------:R-:W-:Y:S01]  /*4b350*/  ISETP.GE.U32.AND.EX P4, PT, R101, R122, PT, P4 ;  /* 0x0000007a6500720c */ /* 0x000fe20003f86140 */
[----:B------:R-:W-:Y:S01]  /*4b360*/  IMAD.X R67, RZ, RZ, RZ, P6 ;  /* 0x000000ffff437224 */ /* 0x000fe200030e06ff */
[----:B------:R-:W-:Y:S01]  /*4b370*/  IADD3 RZ, P6, PT, R97, R98, RZ ;  /* 0x0000006261ff7210 */ /* 0x000fe20007fde0ff */
[----:B------:R-:W-:Y:S01]  /*4b380*/  IMAD.WIDE.U32 R96, R65, R21, RZ ;  /* 0x0000001541607225 */ /* 0x000fe200078e00ff */
[----:B------:R-:W-:Y:S02]  /*4b390*/  SEL R123, RZ, 0x1, P4 ;  /* 0x00000001ff7b7807 */ /* 0x000fe40002000000 */
[----:B------:R-:W-:Y:S01]  /*4b3a0*/  ISETP.GE.U32.AND P4, PT, R105, R100, PT ;  /* 0x000000646900720c */ /* 0x000fe20003f86070 */
[----:B------:R-:W-:-:S03]  /*4b3b0*/  IMAD.WIDE.U32 R100, R63, R22, RZ ;  /* 0x000000163f647225 */ /* 0x000fc600078e00ff */
[----:B------:R-:W-:Y:S01]  /*4b3c0*/  ISETP.GE.U32.AND.EX P4, PT, R121, R104, PT, P4 ;  /* 0x000000687900720c */ /* 0x000fe20003f86140 */
[----:B------:R-:W-:-:S03]  /*4b3d0*/  IMAD.WIDE.U32.X R66, R25, R65, R66, P6 ;  /* 0x0000004119427225 */ /* 0x000fc600030e0442 */
[----:B------:R-:W-:Y:S01]  /*4b3e0*/  SEL R119, RZ, 0x1, P4 ;  /* 0x00000001ff777807 */ /* 0x000fe20002000000 */
[----:B------:R-:W-:Y:S01]  /*4b3f0*/  IMAD.WIDE.U32 R96, P6, R23, R64, R96 ;  /* 0x0000004017607225 */ /* 0x000fe200078c0060 */
[----:B------:R-:W-:-:S03]  /*4b400*/  ISETP.GE.U32.AND P4, PT, R15, R105, PT ;  /* 0x000000690f00720c */ /* 0x000fc60003f86070 */
[----:B------:R-:W-:Y:S02]  /*4b410*/  IMAD.X R99, RZ, RZ, RZ, P6 ;  /* 0x000000ffff637224 */ /* 0x000fe400030e06ff */
[----:B------:R-:W-:-:S04]  /*4b420*/  IMAD.WIDE.U32 R100, P6, R24, R62, R100 ;  /* 0x0000003e18647225 */ /* 0x000fc800078c0064 */
[----:B------:R-:W-:Y:S01]  /*4b430*/  IMAD.X R105, RZ, RZ, RZ, P6 ;  /* 0x000000ffff697224 */ /* 0x000fe200030e06ff */
[----:B------:R-:W-:Y:S01]  /*4b440*/  ISETP.GE.U32.AND.EX P6, PT, R116, R121, PT, P4 ;  /* 0x000000797400720c */ /* 0x000fe20003fc6140 */
[----:B------:R-:W-:Y:S01]  /*4b450*/  IMAD.MOV.U32 R104, RZ, RZ, R101 ;  /* 0x000000ffff687224 */ /* 0x000fe200078e0065 */
[----:B------:R-:W-:Y:S01]  /*4b460*/  IADD3 RZ, P4, PT, R103, R100, RZ ;  /* 0x0000006467ff7210 */ /* 0x000fe20007f9e0ff */
[----:B------:R-:W-:Y:S01]  /*4b470*/  IMAD.WIDE.U32 R100, R64, R21, RZ ;  /* 0x0000001540647225 */ /* 0x000fe200078e00ff */
[----:B------:R-:W-:Y:S02]  /*4b480*/  SEL R103, RZ, 0x1, P6 ;  /* 0x00000001ff677807 */ /* 0x000fe40003000000 */
[----:B------:R-:W-:Y:S01]  /*4b490*/  IADD3 R120, P5, P6, R123, R66, R120 ;  /* 0x000000427b787210 */ /* 0x000fe20007ebe078 */
[----:B------:R-:W-:Y:S01]  /*4b4a0*/  IMAD.WIDE.U32.X R104, R24, R63, R104, P4 ;  /* 0x0000003f18687225 */ /* 0x000fe200020e0468 */
[----:B------:R-:W-:Y:S02]  /*4b4b0*/  IADD3 RZ, P4, PT, R101, R96, RZ ;  /* 0x0000006065ff7210 */ /* 0x000fe40007f9e0ff */
[----:B------:R-:W-:Y:S01]  /*4b4c0*/  SEL R24, R40, RZ, P0 ;  /* 0x000000ff28187207 */ /* 0x000fe20000000000 */
[----:B------:R-:W-:Y:S01]  /*4b4d0*/  IMAD.MOV.U32 R98, RZ, RZ, R97 ;  /* 0x000000ffff627224 */ /* 0x000fe200078e0061 */
[----:B------:R-:W-:Y:S01]  /*4b4e0*/  IADD3.X R122, PT, PT, RZ, R67, RZ, P5, P6 ;  /* 0x00000043ff7a7210 */ /* 0x000fe20002fec4ff */
[----:B------:R-:W-:Y:S01]  /*4b4f0*/  IMAD R66, R23, R64, RZ ;  /* 0x0000004017427224 */ /* 0x000fe200078e02ff */
[----:B------:R-:W-:Y:S01]  /*4b500*/  SEL R67, R41, RZ, P0 ;  /* 0x000000ff29437207 */ /* 0x000fe20000000000 */
[----:B------:R-:W-:Y:S01]  /*4b510*/  IMAD.WIDE.U32.X R98, R23, R65, R98, P4 ;  /* 0x0000004117627225 */ /* 0x000fe200020e0462 */
[----:B------:R-:W-:-:S02]  /*4b520*/  IADD3 R117, P4, PT, -R24, R117, RZ ;  /* 0x0000007518757210 */ /* 0x000fc40007f9e1ff */
[----:B------:R-:W-:Y:S01]  /*4b530*/  IADD3 R22, P5, P6, R103, R104, R119 ;  /* 0x0000006867167210 */ /* 0x000fe20007ebe077 */
[C---:B------:R-:W-:Y:S02]  /*4b540*/  IMAD R119, R21.reuse, R65, R66 ;  /* 0x0000004115777224 */ /* 0x040fe400078e0242 */
[----:B------:R-:W-:Y:S01]  /*4b550*/  IMAD.X R118, R118, 0x1, ~R67, P4 ;  /* 0x0000000176767824 */ /* 0x000fe200020e0e43 */
[----:B------:R-:W-:Y:S01]  /*4b560*/  IADD3.X R104, PT, PT, RZ, R105, RZ, P5, P6 ;  /* 0x00000069ff687210 */ /* 0x000fe20002fec4ff */
[----:B------:R-:W-:Y:S01]  /*4b570*/  IMAD.WIDE.U32 R66, R21, R64, RZ ;  /* 0x0000004015427225 */ /* 0x000fe200078e00ff */
[----:B------:R-:W-:-:S03]  /*4b580*/  SEL R105, RZ, 0x1, P2 ;  /* 0x00000001ff697807 */ /* 0x000fc60001000000 */
[----:B------:R-:W-:Y:S01]  /*4b590*/  IMAD.WIDE.U32 R102, R63, R20, RZ ;  /* 0x000000143f667225 */ /* 0x000fe200078e00ff */
[----:B------:R-:W-:-:S03]  /*4b5a0*/  IADD3 R115, P5, PT, R115, R66, RZ ;  /* 0x0000004273737210 */ /* 0x000fc60007fbe0ff */
[----:B------:R-:W-:Y:S01]  /*4b5b0*/  IMAD.WIDE.U32 R96, R62, R21, RZ ;  /* 0x000000153e607225 */ /* 0x000fe200078e00ff */
[----:B------:R-:W-:-:S03]  /*4b5c0*/  IADD3 R96, P2, PT, R105, R42, RZ ;  /* 0x0000002a69607210 */ /* 0x000fc60007f5e0ff */
[----:B------:R-:W-:Y:S01]  /*4b5d0*/  IMAD.WIDE.U32 R100, R63, R21, RZ ;  /* 0x000000153f647225 */ /* 0x000fe200078e00ff */
[----:B------:R-:W-:-:S03]  /*4b5e0*/  SEL R96, R96, RZ, P0 ;  /* 0x000000ff60607207 */ /* 0x000fc60000000000 */
[----:B------:R-:W-:Y:S02]  /*4b5f0*/  IMAD.IADD R24, R67, 0x1, R119 ;  /* 0x0000000143187824 */ /* 0x000fe400078e0277 */
[----:B------:R-:W-:-:S04]  /*4b600*/  IMAD.WIDE.U32 R64, R62, R20, RZ ;  /* 0x000000143e407225 */ /* 0x000fc800078e00ff */
[----:B------:R-:W-:-:S04]  /*4b610*/  IMAD.WIDE.U32 R102, P4, R25, R62, R102 ;  /* 0x0000003e19667225 */ /* 0x000fc80007880066 */
[----:B------:R-:W-:Y:S01]  /*4b620*/  IMAD.X R119, R24, 0x1, R50, P5 ;  /* 0x0000000118777824 */ /* 0x000fe200028e0632 */
[----:B------:R-:W-:Y:S01]  /*4b630*/  IADD3 R105, P5, PT, R115, R120, RZ ;  /* 0x0000007873697210 */ /* 0x000fe20007fbe0ff */
[----:B------:R-:W-:Y:S01]  /*4b640*/  IMAD.X R121, RZ, RZ, R43, P2 ;  /* 0x000000ffff797224 */ /* 0x000fe200010e062b */
[----:B------:R-:W-:Y:S01]  /*4b650*/  IADD3 RZ, P6, PT, R65, R102, RZ ;  /* 0x0000006641ff7210 */ /* 0x000fe20007fde0ff */
[----:B------:R-:W-:-:S04]  /*4b660*/  IMAD.WIDE.U32 R100, P2, R23, R62, R100 ;  /* 0x0000003e17647225 */ /* 0x000fc80007840064 */
[----:B------:R-:W-:Y:S01]  /*4b670*/  IMAD.X R65, RZ, RZ, RZ, P4 ;  /* 0x000000ffff417224 */ /* 0x000fe200020e06ff */
[----:B------:R-:W-:Y:S01]  /*4b680*/  ISETP.GE.U32.AND P4, PT, R115, R66, PT ;  /* 0x000000427300720c */ /* 0x000fe20003f86070 */
[----:B------:R-:W-:Y:S01]  /*4b690*/  IMAD.X R50, R119, 0x1, R122, P5 ;  /* 0x0000000177327824 */ /* 0x000fe200028e067a */
[----:B------:R-:W-:Y:S01]  /*4b6a0*/  IADD3 RZ, P5, PT, R97, R100, RZ ;  /* 0x0000006461ff7210 */ /* 0x000fe20007fbe0ff */
[----:B------:R-:W-:Y:S01]  /*4b6b0*/  IMAD.X R67, RZ, RZ, RZ, P2 ;  /* 0x000000ffff437224 */ /* 0x000fe200010e06ff */
[----:B------:R-:W-:Y:S01]  /*4b6c0*/  ISETP.GE.U32.AND P2, PT, R105, R115, PT ;  /* 0x000000736900720c */ /* 0x000fe20003f46070 */
[----:B------:R-:W-:Y:S01]  /*4b6d0*/  IMAD.MOV.U32 R66, RZ, RZ, R101 ;  /* 0x000000ffff427224 */ /* 0x000fe200078e0065 */
[----:B------:R-:W-:Y:S01]  /*4b6e0*/  ISETP.GE.U32.AND.EX P4, PT, R119, R24, PT, P4 ;  /* 0x000000187700720c */ /* 0x000fe20003f86140 */
[----:B------:R-:W-:Y:S01]  /*4b6f0*/  IMAD.MOV.U32 R64, RZ, RZ, R103 ;  /* 0x000000ffff407224 */ /* 0x000fe200078e0067 */
[----:B------:R-:W-:Y:S01]  /*4b700*/  ISETP.GE.U32.AND.EX P2, PT, R50, R119, PT, P2 ;  /* 0x000000773200720c */ /* 0x000fe20003f46120 */
[----:B------:R-:W-:Y:S01]  /*4b710*/  IMAD.WIDE.U32.X R66, R23, R63, R66, P5 ;  /* 0x0000003f17427225 */ /* 0x000fe200028e0442 */
[----:B------:R-:W-:-:S02]  /*4b720*/  SEL R24, RZ, 0x1, P4 ;  /* 0x00000001ff187807 */ /* 0x000fc40002000000 */
[----:B------:R-:W-:Y:S01]  /*4b730*/  IADD3 R96, P4, PT, R13, -R96, RZ ;  /* 0x800000600d607210 */ /* 0x000fe20007f9e0ff */
[----:B------:R-:W-:Y:S01]  /*4b740*/  IMAD R13, R25, R62, RZ ;  /* 0x0000003e190d7224 */ /* 0x000fe200078e02ff */
[----:B------:R-:W-:Y:S01]  /*4b750*/  SEL R101, R121, RZ, P0 ;  /* 0x000000ff79657207 */ /* 0x000fe20000000000 */
[----:B------:R-:W-:Y:S01]  /*4b760*/  IMAD.WIDE.U32.X R64, R25, R63, R64, P6 ;  /* 0x0000003f19407225 */ /* 0x000fe200030e0440 */
[----:B------:R-:W-:-:S03]  /*4b770*/  SEL R103, RZ, 0x1, P2 ;  /* 0x00000001ff677807 */ /* 0x000fc60001000000 */
[----:B------:R-:W-:Y:S01]  /*4b780*/  IMAD.X R101, R34, 0x1, ~R101, P4 ;  /* 0x0000000122657824 */ /* 0x000fe200020e0e65 */
[----:B------:R-:W-:Y:S01]  /*4b790*/  IADD3 R103, P2, P6, R103, R98, R24 ;  /* 0x0000006267677210 */ /* 0x000fe20007e5e018 */
[-C--:B------:R-:W-:Y:S02]  /*4b7a0*/  IMAD R34, R23, R62.reuse, RZ ;  /* 0x0000003e17227224 */ /* 0x080fe400078e02ff */
[----:B------:R-:W-:Y:S01]  /*4b7b0*/  IMAD R97, R20, R63, R13 ;  /* 0x0000003f14617224 */ /* 0x000fe200078e020d */
[----:B------:R-:W-:Y:S01]  /*4b7c0*/  SHF.L.W.U32.HI R13, R118, 0x1, R96 ;  /* 0x00000001760d7819 */ /* 0x000fe20000010e60 */
[----:B------:R-:W-:Y:S01]  /*4b7d0*/  IMAD.WIDE.U32 R24, R20, R62, RZ ;  /* 0x0000003e14187225 */ /* 0x000fe200078e00ff */
[----:B------:R-:W-:Y:S02]  /*4b7e0*/  IADD3.X R98, PT, PT, RZ, R99, RZ, P2, P6 ;  /* 0x00000063ff627210 */ /* 0x000fe400017ec4ff */
[----:B------:R-:W-:Y:S01]  /*4b7f0*/  ISETP.NE.U32.AND P4, PT, R13, R96, PT ;  /* 0x000000600d00720c */ /* 0x000fe20003f85070 */
[----:B------:R-:W-:Y:S01]  /*4b800*/  IMAD R119, R21, R63, R34 ;  /* 0x0000003f15777224 */ /* 0x000fe200078e0222 */
[----:B------:R-:W-:Y:S01]  /*4b810*/  SHF.L.W.U32.HI R34, R96, 0x1, R101 ;  /* 0x0000000160227819 */ /* 0x000fe20000010e65 */
[----:B------:R-:W-:Y:S01]  /*4b820*/  IMAD.IADD R25, R25, 0x1, R97 ;  /* 0x0000000119197824 */ /* 0x000fe200078e0261 */
[----:B------:R-:W-:-:S02]  /*4b830*/  SEL R63, RZ, 0x1, !P1 ;  /* 0x00000001ff3f7807 */ /* 0x000fc40004800000 */
[----:B------:R-:W-:Y:S02]  /*4b840*/  IADD3 R23, P1, PT, R105, R24, RZ ;  /* 0x0000001869177210 */ /* 0x000fe40007f3e0ff */
[-C--:B------:R-:W-:Y:S02]  /*4b850*/  ISETP.NE.AND.EX P4, PT, R34, R101.reuse, PT, P4 ;  /* 0x000000652200720c */ /* 0x080fe40003f85340 */
[----:B------:R-:W-:Y:S01]  /*4b860*/  ISETP.LT.U32.AND P2, PT, R13, R96, PT ;  /* 0x000000600d00720c */ /* 0x000fe20003f41070 */
[----:B------:R-:W-:Y:S01]  /*4b870*/  IMAD.X R20, R25, 0x1, R50, P1 ;  /* 0x0000000119147824 */ /* 0x000fe200008e0632 */
[----:B------:R-:W-:Y:S02]  /*4b880*/  IADD3 R97, P1, PT, R23, R22, RZ ;  /* 0x0000001617617210 */ /* 0x000fe40007f3e0ff */
[----:B------:R-:W-:Y:S02]  /*4b890*/  ISETP.LT.AND P4, PT, R118, RZ, !P4 ;  /* 0x000000ff7600720c */ /* 0x000fe40006781270 */
[----:B------:R-:W-:Y:S01]  /*4b8a0*/  IADD3 R96, P5, PT, R63, R18, RZ ;  /* 0x000000123f607210 */ /* 0x000fe20007fbe0ff */
[----:B------:R-:W-:Y:S01]  /*4b8b0*/  IMAD.X R99, R20, 0x1, R104, P1 ;  /* 0x0000000114637824 */ /* 0x000fe200008e0668 */
[----:B------:R-:W-:-:S02]  /*4b8c0*/  ISETP.LT.U32.OR.EX P2, PT, R34, R101, P4, P2 ;  /* 0x000000652200720c */ /* 0x000fc40002741520 */
[----:B------:R-:W-:Y:S01]  /*4b8d0*/  ISETP.GE.U32.AND P4, PT, R23, R24, PT ;  /* 0x000000181700720c */ /* 0x000fe20003f86070 */
[----:B------:R-:W-:Y:S01]  /*4b8e0*/  IMAD.X R115, RZ, RZ, R19, P5 ;  /* 0x000000ffff737224 */ /* 0x000fe200028e0613 */
[----:B------:R-:W-:Y:S02]  /*4b8f0*/  SEL R96, R96, RZ, P0 ;  /* 0x000000ff60607207 */ /* 0x000fe40000000000 */
[----:B------:R-:W-:Y:S02]  /*4b900*/  ISETP.GE.U32.AND P1, PT, R97, R23, PT ;  /* 0x000000176100720c */ /* 0x000fe40003f26070 */
[----:B------:R-:W-:Y:S02]  /*4b910*/  IADD3 R96, P5, PT, -R96, R53, RZ ;  /* 0x0000003560607210 */ /* 0x000fe40007fbe1ff */
[----:B------:R-:W-:Y:S01]  /*4b920*/  ISETP.GE.U32.AND.EX P4, PT, R20, R25, PT, P4 ;  /* 0x000000191400720c */ /* 0x000fe20003f86140 */
[----:B------:R-:W-:Y:S01]  /*4b930*/  IMAD.WIDE.U32 R24, R116, 0x3d1, RZ ;  /* 0x000003d174187825 */ /* 0x000fe200078e00ff */
[----:B------:R-:W-:-:S02]  /*4b940*/  ISETP.GE.U32.AND.EX P1, PT, R99, R20, PT, P1 ;  /* 0x000000146300720c */ /* 0x000fc40003f26110 */
[----:B------:R-:W-:Y:S01]  /*4b950*/  SEL R115, R115, RZ, P0 ;  /* 0x000000ff73737207 */ /* 0x000fe20000000000 */
[----:B------:R-:W-:Y:S01]  /*4b960*/  IMAD.SHL.U32 R53, R96, 0x2, RZ ;  /* 0x0000000260357824 */ /* 0x000fe200078e00ff */
[----:B------:R-:W-:Y:S02]  /*4b970*/  SEL R20, RZ, 0x1, P4 ;  /* 0x00000001ff147807 */ /* 0x000fe40002000000 */
[----:B------:R-:W-:Y:S01]  /*4b980*/  SEL R105, RZ, 0x1, P1 ;  /* 0x00000001ff697807 */ /* 0x000fe20000800000 */
[----:B------:R-:W-:Y:S01]  /*4b990*/  IMAD.X R115, R14, 0x1, ~R115, P5 ;  /* 0x000000010e737824 */ /* 0x000fe200028e0e73 */
[----:B------:R-:W-:Y:S02]  /*4b9a0*/  SEL R22, RZ, 0x1, !P2 ;  /* 0x00000001ff167807 */ /* 0x000fe40005000000 */
[----:B------:R-:W-:Y:S01]  /*4b9b0*/  IADD3 R105, P4, P5, R105, R64, R20 ;  /* 0x0000004069697210 */ /* 0x000fe20007d9e014 */
[----:B------:R-:W-:Y:S01]  /*4b9c0*/  IMAD.WIDE.U32 R20, R21, R62, RZ ;  /* 0x0000003e15147225 */ /* 0x000fe200078e00ff */
[----:B------:R-:W-:-:S02]  /*4b9d0*/  SEL R63, RZ, 0x1, !P3 ;  /* 0x00000001ff3f7807 */ /* 0x000fc40005800000 */
[----:B------:R-:W-:Y:S01]  /*4b9e0*/  LOP3.LUT R53, R53, R22, RZ, 0xfc, !PT ;  /* 0x0000001635357212 */ /* 0x000fe200078efcff */
[----:B------:R-:W-:Y:S01]  /*4b9f0*/  IMAD.WIDE.U32 R22, R15, 0x3d1, RZ ;  /* 0x000003d10f167825 */ /* 0x000fe200078e00ff */
[----:B------:R-:W-:Y:S02]  /*4ba00*/  IADD3.X R101, PT, PT, RZ, R65, RZ, P4, P5 ;  /* 0x00000041ff657210 */ /* 0x000fe400027ea4ff */
[----:B------:R-:W-:Y:S01]  /*4ba10*/  IADD3 R22, P5, PT, R63, R16, RZ ;  /* 0x000000103f167210 */ /* 0x000fe20007fbe0ff */
[----:B------:R-:W-:Y:S01]  /*4ba20*/  IMAD.WIDE.U32 R24, P3, RZ, R15, R24 ;  /* 0x0000000fff187225 */ /* 0x000fe20007860018 */
[----:B------:R-:W-:Y:S02]  /*4ba30*/  SHF.L.U64.HI R50, R96, 0x1, R115 ;  /* 0x0000000160327819 */ /* 0x000fe40000010273 */
[----:B------:R-:W-:Y:S01]  /*4ba40*/  ISETP.EQ.U32.AND P1, PT, R53, R96, PT ;  /* 0x000000603500720c */ /* 0x000fe20003f22070 */
[----:B------:R-:W-:Y:S01]  /*4ba50*/  IMAD.WIDE.U32 R62, R99, 0x3d1, RZ ;  /* 0x000003d1633e7825 */ /* 0x000fe200078e00ff */
[----:B------:R-:W-:-:S02]  /*4ba60*/  SEL R22, R22, RZ, P0 ;  /* 0x000000ff16167207 */ /* 0x000fc40000000000 */
[----:B------:R-:W-:Y:S02]  /*4ba70*/  ISETP.EQ.AND.EX P2, PT, R50, R115, P2, P1 ;  /* 0x000000733200720c */ /* 0x000fe40001742310 */
[----:B------:R-:W-:Y:S02]  /*4ba80*/  ISETP.LT.U32.AND P1, PT, R53, R96, PT ;  /* 0x000000603500720c */ /* 0x000fe40003f21070 */
[----:B------:R-:W-:Y:S01]  /*4ba90*/  IADD3 RZ, P4, PT, R23, R24, RZ ;  /* 0x0000001817ff7210 */ /* 0x000fe20007f9e0ff */
[----:B------:R-:W-:Y:S01]  /*4baa0*/  IMAD.X R23, RZ, RZ, R17, P5 ;  /* 0x000000ffff177224 */ /* 0x000fe200028e0611 */
[----:B------:R-:W-:Y:S02]  /*4bab0*/  IADD3 R96, P5, PT, -R22, R95, RZ ;  /* 0x0000005f16607210 */ /* 0x000fe40007fbe1ff */
[-C--:B------:R-:W-:Y:S01]  /*4bac0*/  IADD3 R14, P6, PT, R103, R20.reuse, RZ ;  /* 0x00000014670e7210 */ /* 0x080fe20007fde0ff */
[----:B------:R-:W-:Y:S01]  /*4bad0*/  IMAD.IADD R103, R21, 0x1, R119 ;  /* 0x0000000115677824 */ /* 0x000fe200078e0277 */
[----:B------:R-:W-:Y:S01]  /*4bae0*/  ISETP.LT.U32.OR.EX P1, PT, R50, R115, P2, P1 ;  /* 0x000000733200720c */ /* 0x000fe20001721510 */
[----:B------:R-:W-:Y:S01]  /*4baf0*/  IMAD.SHL.U32 R95, R96, 0x2, RZ ;  /* 0x00000002605f7824 */ /* 0x000fe200078e00ff */
[----:B------:R-:W-:Y:S01]  /*4bb00*/  ISETP.GE.U32.AND P2, PT, R14, R20, PT ;  /* 0x000000140e00720c */ /* 0x000fe20003f46070 */
[----:B------:R-:W-:Y:S01]  /*4bb10*/  IMAD.X R21, RZ, RZ, RZ, P3 ;  /* 0x000000ffff157224 */ /* 0x000fe200018e06ff */
[----:B------:R-:W-:Y:S01]  /*4bb20*/  SEL R23, R23, RZ, P0 ;  /* 0x000000ff17177207 */ /* 0x000fe20000000000 */
[----:B------:R-:W-:Y:S01]  /*4bb30*/  IMAD.X R98, R103, 0x1, R98, P6 ;  /* 0x0000000167627824 */ /* 0x000fe200030e0662 */
[----:B------:R-:W-:-:S02]  /*4bb40*/  SEL R20, RZ, 0x1, !P1 ;  /* 0x00000001ff147807 */ /* 0x000fc40004800000 */
[----:B------:R-:W-:Y:S01]  /*4bb50*/  IADD3 R105, P3, PT, R14, R105, RZ ;  /* 0x000000690e697210 */ /* 0x000fe20007f7e0ff */
[----:B------:R-:W-:Y:S01]  /*4bb60*/  IMAD.X R121, R36, 0x1, ~R23, P5 ;  /* 0x0000000124797824 */ /* 0x000fe200028e0e17 */
[----:B------:R-:W-:Y:S01]  /*4bb70*/  LOP3.LUT R95, R95, R20, RZ, 0xfc, !PT ;  /* 0x000000145f5f7212 */ /* 0x000fe200078efcff */
[----:B------:R-:W-:Y:S01]  /*4bb80*/  IMAD.MOV.U32 R20, RZ, RZ, R25 ;  /* 0x000000ffff147224 */ /* 0x000fe200078e0019 */
[----:B------:R-:W-:Y:S01]  /*4bb90*/  ISETP.GE.U32.AND P0, PT, R105, R14, PT ;  /* 0x0000000e6900720c */ /* 0x000fe20003f06070 */
[----:B------:R-:W-:Y:S01]  /*4bba0*/  IMAD.X R101, R98, 0x1, R101, P3 ;  /* 0x0000000162657824 */ /* 0x000fe200018e0665 */
[----:B------:R-:W-:Y:S01]  /*4bbb0*/  SHF.L.U64.HI R36, R96, 0x1, R121 ;  /* 0x0000000160247819 */ /* 0x000fe20000010279 */
[----:B------:R-:W-:Y:S01]  /*4bbc0*/  IMAD.WIDE.U32.X R20, RZ, R116, R20, P4 ;  /* 0x00000074ff147225 */ /* 0x000fe200020e0414 */
[----:B------:R-:W-:Y:S02]  /*4bbd0*/  ISETP.GE.U32.AND P5, PT, R95, R96, PT ;  /* 0x000000605f00720c */ /* 0x000fe40003fa6070 */
[----:B------:R-:W-:Y:S01]  /*4bbe0*/  ISETP.GE.U32.AND.EX P3, PT, R98, R103, PT, P2 ;  /* 0x000000676200720c */ /* 0x000fe20003f66120 */
[----:B------:R-:W-:Y:S01]  /*4bbf0*/  IMAD.WIDE.U32 R22, R97, 0x3d1, RZ ;  /* 0x000003d161167825 */ /* 0x000fe200078e00ff */
[----:B------:R-:W-:-:S02]  /*4bc00*/  ISETP.GE.U32.AND.EX P0, PT, R101, R98, PT, P0 ;  /* 0x000000626500720c */ /* 0x000fc40003f06100 */
[----:B------:R-:W-:Y:S01]  /*4bc10*/  ISETP.GE.U32.AND.EX P2, PT, R36, R121, PT, P5 ;  /* 0x000000792400720c */ /* 0x000fe20003f46150 */
[----:B------:R-:W-:Y:S01]  /*4bc20*/  IMAD.WIDE.U32 R64, P4, RZ, R97, R62 ;  /* 0x00000061ff407225 */ /* 0x000fe2000788003e */
[----:B------:R-:W-:Y:S02]  /*4bc30*/  IADD3 R119, P6, PT, R20, R22, RZ ;  /* 0x0000001614777210 */ /* 0x000fe40007fde0ff */
[----:B------:R-:W-:Y:S01]  /*4bc40*/  SEL R14, RZ, 0x1, P3 ;  /* 0x00000001ff0e7807 */ /* 0x000fe20001800000 */
[----:B------:R-:W-:Y:S01]  /*4bc50*/  IMAD.X R63, RZ, RZ, RZ, P4 ;  /* 0x000000ffff3f7224 */ /* 0x000fe200020e06ff */
[----:B------:R-:W-:Y:S01]  /*4bc60*/  IADD3 R23, P4, PT, R23, R64, RZ ;  /* 0x0000004017177210 */ /* 0x000fe20007f9e0ff */
[----:B------:R-:W-:Y:S01]  /*4bc70*/  IMAD.MOV.U32 R62, RZ, RZ, R65 ;  /* 0x000000ffff3e7224 */ /* 0x000fe200078e0041 */
[----:B------:R-:W-:Y:S02]  /*4bc80*/  SEL R103, RZ, 0x1, P0 ;  /* 0x00000001ff677807 */ /* 0x000fe40000000000 */
[----:B------:R-:W-:Y:S01]  /*4bc90*/  ISETP.GE.U32.AND P0, PT, R119, R22, PT ;  /* 0x000000167700720c */ /* 0x000fe20003f06070 */
[----:B------:R-:W-:Y:S01]  /*4bca0*/  IMAD.X R98, R23, 0x1, R21, P6 ;  /* 0x0000000117627824 */ /* 0x000fe200030e0615 */
[----:B------:R-:W-:Y:S01]  /*4bcb0*/  IADD3 R103, P3, P5, R103, R66, R14 ;  /* 0x0000004267677210 */ /* 0x000fe20007d7e00e */
[----:B------:R-:W-:Y:S01]  /*4bcc0*/  IMAD.WIDE.U32 R20, R101, 0x3d1, RZ ;  /* 0x000003d165147825 */ /* 0x000fe200078e00ff */
[----:B------:R-:W-:-:S02]  /*4bcd0*/  PLOP3.LUT P6, PT, PT, PT, PT, 0x80, 0x8 ;  /* 0x000000000008781c */ /* 0x000fc40003fcf070 */
[----:B------:R-:W-:Y:S01]  /*4bce0*/  ISETP.GE.U32.AND.EX P0, PT, R98, R23, PT, P0 ;  /* 0x000000176200720c */ /* 0x000fe20003f06100 */
[----:B------:R-:W-:Y:S01]  /*4bcf0*/  IMAD.WIDE.U32.X R62, RZ, R99, R62, P4 ;  /* 0x00000063ff3e7225 */ /* 0x000fe200020e043e */
[----:B------:R-:W-:Y:S02]  /*4bd00*/  IADD3.X R67, PT, PT, RZ, R67, RZ, P3, P5 ;  /* 0x00000043ff437210 */ /* 0x000fe40001fea4ff */
[----:B------:R-:W-:Y:S01]  /*4bd10*/  @P2 ISETP.EQ.U32.AND P3, PT, R95, R96, PT ;  /* 0x000000605f00220c */ /* 0x000fe20003f62070 */
[----:B------:R-:W-:Y:S01]  /*4bd20*/  IMAD.WIDE.U32 R22, R105, 0x3d1, RZ ;  /* 0x000003d169167825 */ /* 0x000fe200078e00ff */
[----:B------:R-:W-:Y:S02]  /*4bd30*/  SEL R115, RZ, 0x1, P0 ;  /* 0x00000001ff737807 */ /* 0x000fe40000000000 */
[----:B------:R-:W-:Y:S01]  /*4bd40*/  @P2 ISETP.EQ.AND.EX P6, PT, R36, R121, P1, P3 ;  /* 0x000000792400220c */ /* 0x000fe20000fc2330 */
[----:B------:R-:W-:Y:S01]  /*4bd50*/  IMAD.WIDE.U32 R20, P0, RZ, R105, R20 ;  /* 0x00000069ff147225 */ /* 0x000fe20007800014 */
[----:B------:R-:W-:-:S02]  /*4bd60*/  ISETP.GE.U32.AND P1, PT, R94, R40, PT ;  /* 0x000000285e00720c */ /* 0x000fc40003f26070 */
[----:B------:R-:W-:Y:S01]  /*4bd70*/  IADD3 R115, P4, P5, R22, R62, R115 ;  /* 0x0000003e16737210 */ /* 0x000fe20007d9e073 */
[----:B------:R-:W-:Y:S01]  /*4bd80*/  IMAD.MOV.U32 R62, RZ, RZ, R21 ;  /* 0x000000ffff3e7224 */ /* 0x000fe200078e0015 */
[----:B------:R-:W-:Y:S01]  /*4bd90*/  IADD3 R25, P2, PT, R23, R20, RZ ;  /* 0x0000001417197210 */ /* 0x000fe20007f5e0ff */
[----:B------:R-:W-:Y:S01]  /*4bda0*/  IMAD.WIDE.U32 R20, R103, 0x3d1, RZ ;  /* 0x000003d167147825 */ /* 0x000fe200078e00ff */
[-C--:B------:R-:W-:Y:S02]  /*4bdb0*/  ISETP.EQ.U32.AND P3, PT, R51, R42.reuse, PT ;  /* 0x0000002a3300720c */ /* 0x080fe40003f62070 */
[----:B------:R-:W-:Y:S01]  /*4bdc0*/  ISETP.GE.U32.AND.EX P1, PT, R52, R41, PT, P1 ;  /* 0x000000293400720c */ /* 0x000fe20003f26110 */
[----:B------:R-:W-:Y:S01]  /*4bdd0*/  IMAD.MOV.U32 R14, RZ, RZ, RZ ;  /* 0x000000ffff0e7224 */ /* 0x000fe200078e00ff */
[----:B------:R-:W-:Y:S01]  /*4bde0*/  IADD3.X R96, PT, PT, R25, R63, RZ, P4, P5 ;  /* 0x0000003f19607210 */ /* 0x000fe200027ea4ff */
[----:B------:R-:W-:Y:S01]  /*4bdf0*/  IMAD.X R63, RZ, RZ, RZ, P0 ;  /* 0x000000ffff3f7224 */ /* 0x000fe200000e06ff */
[----:B------:R-:W-:-:S02]  /*4be00*/  ISETP.LT.U32.AND P4, PT, R51, R42, PT ;  /* 0x0000002a3300720c */ /* 0x000fc40003f81070 */
[----:B------:R-:W-:Y:S01]  /*4be10*/  ISETP.EQ.AND.EX P5, PT, R46, R43, !P1, P3 ;  /* 0x0000002b2e00720c */ /* 0x000fe20004fa2330 */
[----:B------:R-:W-:Y:S01]  /*4be20*/  IMAD.WIDE.U32.X R62, RZ, R101, R62, P2 ;  /* 0x00000065ff3e7225 */ /* 0x000fe200010e043e */
[----:B------:R-:W-:Y:S02]  /*4be30*/  @P6 LOP3.LUT R10, R10, 0x20, RZ, 0xfc, !PT ;  /* 0x000000200a0a6812 */ /* 0x000fe400078efcff */
[CC--:B------:R-:W-:Y:S02]  /*4be40*/  ISETP.EQ.U32.AND P3, PT, R47.reuse, R18.reuse, PT ;  /* 0x000000122f00720c */ /* 0x0c0fe40003f62070 */
[----:B------:R-:W-:Y:S02]  /*4be50*/  ISETP.LT.U32.OR.EX P6, PT, R46, R43, P5, P4 ;  /* 0x0000002b2e00720c */ /* 0x000fe40002fc1540 */
[----:B------:R-:W-:Y:S02]  /*4be60*/  ISETP.LT.U32.AND P4, PT, R47, R18, PT ;  /* 0x000000122f00720c */ /* 0x000fe40003f81070 */
[----:B------:R-:W-:-:S02]  /*4be70*/  ISETP.EQ.AND.EX P3, PT, R38, R19, P6, P3 ;  /* 0x000000132600720c */ /* 0x000fc40003762330 */
[----:B------:R-:W-:Y:S02]  /*4be80*/  P2R R100, PR, RZ, 0x2 ;  /* 0x00000002ff647803 */ /* 0x000fe40000000000 */
[----:B------:R-:W-:Y:S02]  /*4be90*/  ISETP.LT.U32.OR.EX P1, PT, R38, R19, P3, P4 ;  /* 0x000000132600720c */ /* 0x000fe40001f21540 */
[----:B------:R-:W-:Y:S02]  /*4bea0*/  ISETP.GE.U32.AND P4, PT, R49, R16, PT ;  /* 0x000000103100720c */ /* 0x000fe40003f86070 */
[----:B------:R-:W-:Y:S02]  /*4beb0*/  LOP3.LUT R10, R10, 0xfffffffd, RZ, 0xc0, !PT ;  /* 0xfffffffd0a0a7812 */ /* 0x000fe400078ec0ff */
[----:B------:R-:W-:Y:S01]  /*4bec0*/  ISETP.GE.U32.AND P0, PT, R115, R22, PT ;  /* 0x000000167300720c */ /* 0x000fe20003f06070 */
[----:B------:R-:W-:Y:S01]  /*4bed0*/  IMAD.WIDE.U32 R22, R67, 0x3d1, RZ ;  /* 0x000003d143167825 */ /* 0x000fe200078e00ff */
[----:B------:R-:W-:-:S02]  /*4bee0*/  ISETP.GE.U32.AND.EX P4, PT, R48, R17, PT, P4 ;  /* 0x000000113000720c */ /* 0x000fc40003f86140 */
[----:B------:R-:W-:Y:S02]  /*4bef0*/  @P6 LOP3.LUT R10, R10, 0x2, RZ, 0xfc, !PT ;  /* 0x000000020a0a6812 */ /* 0x000fe400078efcff */
[----:B------:R-:W-:Y:S01]  /*4bf00*/  ISETP.GE.U32.AND.EX P0, PT, R96, R25, PT, P0 ;  /* 0x000000196000720c */ /* 0x000fe20003f06100 */
[----:B------:R-:W-:Y:S01]  /*4bf10*/  IMAD.WIDE.U32 R22, P2, RZ, R103, R22 ;  /* 0x00000067ff167225 */ /* 0x000fe20007840016 */
[----:B------:R-:W-:Y:S02]  /*4bf20*/  LOP3.LUT R10, R10, 0xffffffef, RZ, 0xc0, !PT ;  /* 0xffffffef0a0a7812 */ /* 0x000fe400078ec0ff */
[----:B------:R-:W-:Y:S02]  /*4bf30*/  SEL R25, RZ, 0x1, P0 ;  /* 0x00000001ff197807 */ /* 0x000fe40000000000 */
[----:B------:R-:W-:Y:S02]  /*4bf40*/  @P1 LOP3.LUT R10, R10, 0x10, RZ, 0xfc, !PT ;  /* 0x000000100a0a1812 */ /* 0x000fe400078efcff */
[----:B------:R-:W-:-:S02]  /*4bf50*/  PLOP3.LUT P3, PT, PT, PT, PT, 0x8, 0x80 ;  /* 0x000000000080781c */ /* 0x000fc40003f6e170 */
[----:B------:R-:W-:Y:S02]  /*4bf60*/  @P4 ISETP.NE.U32.AND P5, PT, R49, R16, PT ;  /* 0x000000103100420c */ /* 0x000fe40003fa5070 */
[----:B------:R-:W-:Y:S02]  /*4bf70*/  LOP3.LUT R10, R10, 0xffffff7f, RZ, 0xc0, !PT ;  /* 0xffffff7f0a0a7812 */ /* 0x000fe400078ec0ff */
[----:B------:R-:W-:Y:S02]  /*4bf80*/  @P4 ISETP.NE.OR.EX P3, PT, R48, R17, !P1, P5 ;  /* 0x000000113000420c */ /* 0x000fe40004f65750 */
[----:B------:R-:W-:Y:S02]  /*4bf90*/  @P2 LOP3.LUT R10, R10, 0x80, RZ, 0xfc, !PT ;  /* 0x000000800a0a2812 */ /* 0x000fe400078efcff */
[----:B------:R-:W-:Y:S02]  /*4bfa0*/  IADD3 R65, P1, PT, R21, R22, RZ ;  /* 0x0000001615417210 */ /* 0x000fe40007f3e0ff */
[----:B------:R-:W-:-:S02]  /*4bfb0*/  IADD3 R64, P0, P2, R20, R62, R25 ;  /* 0x0000003e14407210 */ /* 0x000fc40007a1e019 */
[----:B------:R-:W-:Y:S02]  /*4bfc0*/  LOP3.LUT R10, R10, 0xffffffbf, RZ, 0xc0, !PT ;  /* 0xffffffbf0a0a7812 */ /* 0x000fe400078ec0ff */
[----:B------:R-:W-:Y:S01]  /*4bfd0*/  IADD3.X R66, PT, PT, R65, R63, RZ, P0, P2 ;  /* 0x0000003f41427210 */ /* 0x000fe200007e44ff */
[----:B------:R-:W-:Y:S01]  /*4bfe0*/  IMAD.WIDE.U32 R62, R15, 0x3d1, R14 ;  /* 0x000003d10f3e7825 */ /* 0x000fe200078e000e */
[----:B------:R-:W-:Y:S02]  /*4bff0*/  SHF.L.U64.HI R118, R117, 0x1, R118 ;  /* 0x0000000175767819 */ /* 0x000fe40000010276 */
[----:B------:R-:W-:Y:S01]  /*4c000*/  PLOP3.LUT P6, PT, PT, PT, PT, 0x8, 0x80 ;  /* 0x000000000080781c */ /* 0x000fe20003fce170 */
[----:B------:R-:W-:Y:S01]  /*4c010*/  IMAD.IADD R63, R24, 0x1, R63 ;  /* 0x00000001183f7824 */ /* 0x000fe200078e023f */
[----:B------:R-:W-:Y:S01]  /*4c020*/  ISETP.GE.U32.AND P2, PT, R62, RZ, PT ;  /* 0x000000ff3e00720c */ /* 0x000fe20003f46070 */
[----:B------:R-:W-:Y:S01]  /*4c030*/  IMAD R14, R29, R68, RZ ;  /* 0x000000441d0e7224 */ /* 0x000fe200078e02ff */
[----:B------:R-:W-:-:S02]  /*4c040*/  @P1 LOP3.LUT R10, R10, 0x40, RZ, 0xfc, !PT ;  /* 0x000000400a0a1812 */ /* 0x000fc400078efcff */
[----:B------:R-:W-:Y:S01]  /*4c050*/  ISETP.GE.U32.AND.EX P2, PT, R63, R15, PT, P2 ;  /* 0x0000000f3f00720c */ /* 0x000fe20003f46120 */
[C---:B------:R-:W-:Y:S01]  /*4c060*/  IMAD R21, R27.reuse, R69, R14 ;  /* 0x000000451b157224 */ /* 0x040fe200078e020e */
[----:B------:R-:W-:Y:S01]  /*4c070*/  LOP3.LUT R10, R10, 0xfffffff7, RZ, 0xc0, !PT ;  /* 0xfffffff70a0a7812 */ /* 0x000fe200078ec0ff */
[----:B------:R-:W-:Y:S01]  /*4c080*/  IMAD.WIDE.U32 R14, R27, R68, R62 ;  /* 0x000000441b0e7225 */ /* 0x000fe200078e003e */
[----:B------:R-:W-:Y:S02]  /*4c090*/  SEL R25, RZ, 0x1, P2 ;  /* 0x00000001ff197807 */ /* 0x000fe40001000000 */
[----:B------:R-:W-:Y:S01]  /*4c0a0*/  SEL R69, R41, RZ, P3 ;  /* 0x000000ff29457207 */ /* 0x000fe20001800000 */
[----:B------:R-:W-:Y:S01]  /*4c0b0*/  IMAD.IADD R21, R15, 0x1, R21 ;  /* 0x000000010f157824 */ /* 0x000fe200078e0215 */
        /* <DEDUP_REMOVED lines=22> */
[----:B------:R-:W-:Y:S02]  /*4c220*/  ISETP.EQ.U32.AND P4, PT, R24, R99, PT ;  /* 0x000000631800720c */ /* 0x000fe40003f82070 */
[----:B------:R-:W-:Y:S02]  /*4c230*/  ISETP.LT.U32.AND P5, PT, R13, R42, PT ;  /* 0x0000002a0d00720c */ /* 0x000fe40003fa1070 */
[----:B------:R-:W-:Y:S02]  /*4c240*/  ISETP.EQ.AND.EX P4, PT, R62, R105, P2, P4 ;  /* 0x000000693e00720c */ /* 0x000fe40001782340 */
[----:B------:R-:W-:Y:S01]  /*4c250*/  ISETP.LT.U32.AND P2, PT, R24, R99, PT ;  /* 0x000000631800720c */ /* 0x000fe20003f41070 */
[----:B------:R-:W-:-:S03]  /*4c260*/  IMAD.SHL.U32 R99, R117, 0x2, RZ ;  /* 0x0000000275637824 */ /* 0x000fc600078e00ff */
[----:B------:R-:W-:-:S04]  /*4c270*/  ISETP.LT.U32.OR.EX P1, PT, R62, R105, P4, P2 ;  /* 0x000000693e00720c */ /* 0x000fc80002721520 */
[----:B------:R-:W-:-:S04]  /*4c280*/  SEL R62, RZ, 0x1, !P1 ;  /* 0x00000001ff3e7807 */ /* 0x000fc80004800000 */
[----:B------:R-:W-:-:S04]  /*4c290*/  IADD3 R62, P2, P4, R64, R101, R62 ;  /* 0x00000065403e7210 */ /* 0x000fc80007c5e03e */
[----:B------:R-:W-:Y:S02]  /*4c2a0*/  IADD3.X R96, PT, PT, R66, R103, RZ, P2, P4 ;  /* 0x0000006742607210 */ /* 0x000fe400017e84ff */
[-C--:B------:R-:W-:Y:S02]  /*4c2b0*/  ISETP.EQ.U32.AND P2, PT, R32, R109.reuse, PT ;  /* 0x0000006d2000720c */ /* 0x080fe40003f42070 */
[----:B------:R-:W-:Y:S02]  /*4c2c0*/  @P1 LOP3.LUT R10, R10, 0x8, RZ, 0xfc, !PT ;  /* 0x000000080a0a1812 */ /* 0x000fe400078efcff */
[----:B------:R-:W-:Y:S02]  /*4c2d0*/  ISETP.EQ.AND.EX P0, PT, R12, R114, P0, P2 ;  /* 0x000000720c00720c */ /* 0x000fe40000702320 */
[----:B------:R-:W-:Y:S02]  /*4c2e0*/  ISETP.LT.U32.AND P2, PT, R32, R109, PT ;  /* 0x0000006d2000720c */ /* 0x000fe40003f41070 */
[----:B------:R-:W-:-:S02]  /*4c2f0*/  LOP3.LUT R10, R10, 0xfffffffe, RZ, 0xc0, !PT ;  /* 0xfffffffe0a0a7812 */ /* 0x000fc400078ec0ff */
[----:B------:R-:W-:-:S04]  /*4c300*/  ISETP.LT.U32.OR.EX P0, PT, R12, R114, P0, P2 ;  /* 0x000000720c00720c */ /* 0x000fc80000701520 */
[----:B------:R-:W-:-:S04]  /*4c310*/  SEL R63, RZ, 0x1, !P0 ;  /* 0x00000001ff3f7807 */ /* 0x000fc80004000000 */
[----:B------:R-:W-:-:S04]  /*4c320*/  IADD3 R63, P2, P4, R63, R62, R108 ;  /* 0x0000003e3f3f7210 */ /* 0x000fc80007c5e06c */
[----:B------:R-:W-:Y:S02]  /*4c330*/  IADD3.X R27, PT, PT, RZ, R96, R106, P2, P4 ;  /* 0x00000060ff1b7210 */ /* 0x000fe400017e846a */
[----:B------:R-:W-:Y:S02]  /*4c340*/  ISETP.GE.U32.AND P2, PT, R99, R40, PT ;  /* 0x000000286300720c */ /* 0x000fe40003f46070 */
[----:B------:R-:W-:Y:S02]  /*4c350*/  ISETP.EQ.U32.AND P4, PT, R13, R42, PT ;  /* 0x0000002a0d00720c */ /* 0x000fe40003f82070 */
[----:B------:R-:W-:-:S04]  /*4c360*/  ISETP.GE.U32.AND.EX P2, PT, R118, R41, PT, P2 ;  /* 0x000000297600720c */ /* 0x000fc80003f46120 */
[----:B------:R-:W-:-:S04]  /*4c370*/  ISETP.EQ.AND.EX P4, PT, R34, R43, !P2, P4 ;  /* 0x0000002b2200720c */ /* 0x000fc80005782340 */
[----:B------:R-:W-:Y:S02]  /*4c380*/  ISETP.LT.U32.OR.EX P1, PT, R34, R43, P4, P5 ;  /* 0x0000002b2200720c */ /* 0x000fe40002721550 */
[CC--:B------:R-:W-:Y:S02]  /*4c390*/  ISETP.EQ.U32.AND P4, PT, R53.reuse, R18.reuse, PT ;  /* 0x000000123500720c */ /* 0x0c0fe40003f82070 */
[----:B------:R-:W-:Y:S02]  /*4c3a0*/  ISETP.LT.U32.AND P5, PT, R53, R18, PT ;  /* 0x000000123500720c */ /* 0x000fe40003fa1070 */
[----:B------:R-:W-:-:S04]  /*4c3b0*/  ISETP.EQ.AND.EX P4, PT, R50, R19, P1, P4 ;  /* 0x000000133200720c */ /* 0x000fc80000f82340 */
[----:B------:R-:W-:Y:S02]  /*4c3c0*/  ISETP.LT.U32.OR.EX P4, PT, R50, R19, P4, P5 ;  /* 0x000000133200720c */ /* 0x000fe40002781550 */
[----:B------:R-:W-:Y:S02]  /*4c3d0*/  ISETP.GE.U32.AND P5, PT, R95, R16, PT ;  /* 0x000000105f00720c */ /* 0x000fe40003fa6070 */
[----:B------:R-:W-:Y:S02]  /*4c3e0*/  @P1 LOP3.LUT R10, R10, 0x1, RZ, 0xfc, !PT ;  /* 0x000000010a0a1812 */ /* 0x000fe400078efcff */
[----:B------:R-:W-:-:S13]  /*4c3f0*/  ISETP.GE.U32.AND.EX P5, PT, R36, R17, PT, P5 ;  /* 0x000000112400720c */ /* 0x000fda0003fa6150 */
[----:B------:R-:W-:-:S04]  /*4c400*/  @P5 ISETP.NE.U32.AND P1, PT, R95, R16, PT ;  /* 0x000000105f00520c */ /* 0x000fc80003f25070 */
[----:B------:R-:W-:Y:S02]  /*4c410*/  @P5 ISETP.NE.OR.EX P6, PT, R36, R17, !P4, P1 ;  /* 0x000000112400520c */ /* 0x000fe400067c5710 */
[----:B------:R-:W-:Y:S02]  /*4c420*/  ISETP.NE.AND P1, PT, R100, RZ, PT ;  /* 0x000000ff6400720c */ /* 0x000fe40003f25270 */
[----:B------:R-:W-:Y:S02]  /*4c430*/  LOP3.LUT P5, RZ, R10, 0x10, RZ, 0xc0, !PT ;  /* 0x000000100aff7812 */ /* 0x000fe400078ac0ff */
[----:B------:R-:W-:Y:S02]  /*4c440*/  SEL R97, RZ, 0x1, P1 ;  /* 0x00000001ff617807 */ /* 0x000fe40000800000 */
[----:B------:R-:W-:-:S05]  /*4c450*/  IADD3 R68, P1, PT, R94, -R25, RZ ;  /* 0x800000195e447210 */ /* 0x000fca0007f3e0ff */
        /* <DEDUP_REMOVED lines=13> */
[----:B------:R-:W-:Y:S02]  /*4c530*/  IADD3 R24, P1, PT, R25, R16, RZ ;  /* 0x0000001019187210 */ /* 0x000fe40007f3e0ff */
[----:B------:R-:W-:Y:S02]  /*4c540*/  LOP3.LUT P5, RZ, R10, 0x1, RZ, 0xc0, !PT ;  /* 0x000000010aff7812 */ /* 0x000fe400078ac0ff */
[----:B------:R-:W-:Y:S01]  /*4c550*/  SEL R25, R97, RZ, P3 ;  /* 0x000000ff61197207 */ /* 0x000fe20001800000 */
[----:B------:R-:W-:Y:S01]  /*4c560*/  IMAD.X R69, RZ, RZ, R17, P1 ;  /* 0x000000ffff457224 */ /* 0x000fe200008e0611 */
[----:B------:R-:W-:-:S02]  /*4c570*/  IADD3 R47, P1, PT, R47, -R94, RZ ;  /* 0x8000005e2f2f7210 */ /* 0x000fc40007f3e0ff */
[----:B------:R-:W-:Y:S02]  /*4c580*/  SEL R24, R24, RZ, P3 ;  /* 0x000000ff18187207 */ /* 0x000fe40001800000 */
[----:B------:R-:W-:Y:S01]  /*4c590*/  SEL R69, R69, RZ, P3 ;  /* 0x000000ff45457207 */ /* 0x000fe20001800000 */
[----:B------:R-:W-:Y:S01]  /*4c5a0*/  IMAD.X R38, R38, 0x1, ~R25, P1 ;  /* 0x0000000126267824 */ /* 0x000fe200008e0e19 */
[C---:B------:R-:W-:Y:S02]  /*4c5b0*/  LOP3.LUT P1, RZ, R10.reuse, 0x80, RZ, 0xc0, !PT ;  /* 0x000000800aff7812 */ /* 0x040fe4000782c0ff */
[----:B------:R-:W-:-:S03]  /*4c5c0*/  LOP3.LUT P3, RZ, R10, 0x8, RZ, 0xc0, !PT ;  /* 0x000000080aff7812 */ /* 0x000fc6000786c0ff */
[----:B------:R-:W-:Y:S01]  /*4c5d0*/  IMAD.X R25, RZ, RZ, RZ, P1 ;  /* 0x000000ffff197224 */ /* 0x000fe200008e06ff */
[----:B------:R-:W-:Y:S01]  /*4c5e0*/  IADD3 R94, P1, PT, R49, -R24, RZ ;  /* 0x80000018315e7210 */ /* 0x000fe20007f3e0ff */
[----:B------:R-:W-:Y:S01]  /*4c5f0*/  IMAD.MOV.U32 R24, RZ, RZ, R23 ;  /* 0x000000ffff187224 */ /* 0x000fe200078e0017 */
[----:B------:R-:W-:Y:S02]  /*4c600*/  SEL R49, RZ, 0x1, P2 ;  /* 0x00000001ff317807 */ /* 0x000fe40001000000 */
[----:B------:R-:W-:Y:S01]  /*4c610*/  LOP3.LUT P2, RZ, R10, 0x20, RZ, 0xc0, !PT ;  /* 0x000000200aff7812 */ /* 0x000fe2000784c0ff */
[----:B------:R-:W-:Y:S01]  /*4c620*/  IMAD.X R98, R48, 0x1, ~R69, P1 ;  /* 0x0000000130627824 */ /* 0x000fe200008e0e45 */
[----:B------:R-:W-:Y:S02]  /*4c630*/  LOP3.LUT P1, RZ, R10, 0x40, RZ, 0xc0, !PT ;  /* 0x000000400aff7812 */ /* 0x000fe4000782c0ff */
[----:B------:R-:W-:Y:S02]  /*4c640*/  PLOP3.LUT P6, PT, P2, P6, PT, 0xf8, 0x8f ;  /* 0x00000000008f781c */ /* 0x000fe400017cdf70 */
[----:B------:R-:W-:Y:S01]  /*4c650*/  ISETP.EQ.U32.AND P2, PT, R62, R101, PT ;  /* 0x000000653e00720c */ /* 0x000fe20003f42070 */
[----:B------:R-:W-:Y:S01]  /*4c660*/  IMAD.WIDE.U32.X R24, RZ, R67, R24, P1 ;  /* 0x00000043ff187225 */ /* 0x000fe200008e0418 */
[----:B------:R-:W-:-:S02]  /*4c670*/  ISETP.GE.U32.AND P1, PT, R64, R20, PT ;  /* 0x000000144000720c */ /* 0x000fc40003f26070 */
[----:B------:R-:W-:Y:S02]  /*4c680*/  ISETP.EQ.AND.EX P3, PT, R96, R103, P3, P2 ;  /* 0x000000676000720c */ /* 0x000fe40001f62320 */
[----:B------:R-:W-:Y:S02]  /*4c690*/  ISETP.GE.U32.AND.EX P1, PT, R66, R65, PT, P1 ;  /* 0x000000414200720c */ /* 0x000fe40003f26110 */
[----:B------:R-:W-:Y:S02]  /*4c6a0*/  ISETP.EQ.U32.AND P2, PT, R63, R108, PT ;  /* 0x0000006c3f00720c */ /* 0x000fe40003f42070 */
[----:B------:R-:W-:Y:S02]  /*4c6b0*/  SEL R23, RZ, 0x1, P1 ;  /* 0x00000001ff177807 */ /* 0x000fe40000800000 */
[----:B------:R-:W-:Y:S02]  /*4c6c0*/  ISETP.EQ.AND.EX P0, PT, R27, R106, P0, P2 ;  /* 0x0000006a1b00720c */ /* 0x000fe40000702320 */
[----:B------:R-:W-:-:S02]  /*4c6d0*/  IADD3 R23, P1, PT, R23, R24, RZ ;  /* 0x0000001817177210 */ /* 0x000fc40007f3e0ff */
[----:B------:R-:W-:Y:S02]  /*4c6e0*/  SEL R65, R40, RZ, P6 ;  /* 0x000000ff28417207 */ /* 0x000fe40003000000 */
[----:B------:R-:W-:Y:S01]  /*4c6f0*/  SEL R69, R41, RZ, P6 ;  /* 0x000000ff29457207 */ /* 0x000fe20003000000 */
[----:B------:R-:W-:Y:S01]  /*4c700*/  IMAD.X R24, RZ, RZ, R25, P1 ;  /* 0x000000ffff187224 */ /* 0x000fe200008e0619 */
[----:B------:R-:W-:Y:S02]  /*4c710*/  ISETP.LT.U32.AND P1, PT, R62, R101, PT ;  /* 0x000000653e00720c */ /* 0x000fe40003f21070 */
[----:B------:R-:W-:Y:S02]  /*4c720*/  SEL R25, RZ, 0x1, !P5 ;  /* 0x00000001ff197807 */ /* 0x000fe40006800000 */
[----:B------:R-:W-:Y:S02]  /*4c730*/  ISETP.LT.U32.OR.EX P1, PT, R96, R103, P3, P1 ;  /* 0x000000676000720c */ /* 0x000fe40001f21510 */
[----:B------:R-:W-:-:S02]  /*4c740*/  ISETP.LT.U32.AND P3, PT, R63, R108, PT ;  /* 0x0000006c3f00720c */ /* 0x000fc40003f61070 */
[----:B------:R-:W-:Y:S02]  /*4c750*/  SEL R20, RZ, 0x1, !P1 ;  /* 0x00000001ff147807 */ /* 0x000fe40004800000 */
[----:B------:R-:W-:Y:S02]  /*4c760*/  ISETP.LT.U32.OR.EX P0, PT, R27, R106, P0, P3 ;  /* 0x0000006a1b00720c */ /* 0x000fe40000701530 */
[----:B------:R-:W-:Y:S02]  /*4c770*/  IADD3 R20, P5, P3, R23, R67, R20 ;  /* 0x0000004317147210 */ /* 0x000fe40007bbe014 */
[----:B------:R-:W-:Y:S02]  /*4c780*/  IADD3 R66, P1, PT, R49, R42, RZ ;  /* 0x0000002a31427210 */ /* 0x000fe40007f3e0ff */
[----:B------:R-:W-:Y:S02]  /*4c790*/  SEL R23, RZ, 0x1, !P4 ;  /* 0x00000001ff177807 */ /* 0x000fe40006000000 */
[----:B------:R-:W-:Y:S01]  /*4c7a0*/  IADD3 R65, P2, PT, -R65, R99, RZ ;  /* 0x0000006341417210 */ /* 0x000fe20007f5e1ff */
[----:B------:R-:W-:Y:S01]  /*4c7b0*/  IMAD.X R49, RZ, RZ, R43, P1 ;  /* 0x000000ffff317224 */ /* 0x000fe200008e062b */
[----:B------:R-:W-:-:S02]  /*4c7c0*/  IADD3 R48, P4, PT, R23, R16, RZ ;  /* 0x0000001017307210 */ /* 0x000fc40007f9e0ff */
[----:B------:R-:W-:Y:S01]  /*4c7d0*/  SEL R66, R66, RZ, P6 ;  /* 0x000000ff42427207 */ /* 0x000fe20003000000 */
[----:B------:R-:W-:Y:S01]  /*4c7e0*/  IMAD.X R69, R118, 0x1, ~R69, P2 ;  /* 0x0000000176457824 */ /* 0x000fe200010e0e45 */
[----:B------:R-:W-:Y:S01]  /*4c7f0*/  IADD3 R64, P2, PT, R25, R18, RZ ;  /* 0x0000001219407210 */ /* 0x000fe20007f5e0ff */
[----:B------:R-:W-:Y:S01]  /*4c800*/  IMAD.X R23, RZ, RZ, R17, P4 ;  /* 0x000000ffff177224 */ /* 0x000fe200020e0611 */
[----:B------:R-:W-:Y:S02]  /*4c810*/  IADD3 R66, P1, PT, R13, -R66, RZ ;  /* 0x800000420d427210 */ /* 0x000fe40007f3e0ff */
[----:B------:R-:W-:Y:S01]  /*4c820*/  SEL R48, R48, RZ, P6 ;  /* 0x000000ff30307207 */ /* 0x000fe20003000000 */
[----:B------:R-:W-:Y:S01]  /*4c830*/  IMAD.X R25, RZ, RZ, R19, P2 ;  /* 0x000000ffff197224 */ /* 0x000fe200010e0613 */
[----:B------:R-:W-:Y:S02]  /*4c840*/  SEL R49, R49, RZ, P6 ;  /* 0x000000ff31317207 */ /* 0x000fe40003000000 */
[----:B------:R-:W-:-:S02]  /*4c850*/  SEL R64, R64, RZ, P6 ;  /* 0x000000ff40407207 */ /* 0x000fc40003000000 */
[----:B------:R-:W-:Y:S01]  /*4c860*/  SEL R23, R23, RZ, P6 ;  /* 0x000000ff17177207 */ /* 0x000fe20003000000 */
[----:B------:R-:W-:Y:S01]  /*4c870*/  IMAD.X R49, R34, 0x1, ~R49, P1 ;  /* 0x0000000122317824 */ /* 0x000fe200008e0e31 */
[----:B------:R-:W-:Y:S02]  /*4c880*/  IADD3 R95, P4, PT, -R48, R95, RZ ;  /* 0x0000005f305f7210 */ /* 0x000fe40007f9e1ff */
[----:B------:R-:W-:Y:S02]  /*4c890*/  ISETP.GE.U32.AND P1, PT, R68, R65, PT ;  /* 0x000000414400720c */ /* 0x000fe40003f26070 */
[----:B------:R-:W-:Y:S01]  /*4c8a0*/  IADD3 R64, P2, PT, -R64, R53, RZ ;  /* 0x0000003540407210 */ /* 0x000fe20007f5e1ff */
[----:B------:R-:W-:Y:S01]  /*4c8b0*/  IMAD.X R23, R36, 0x1, ~R23, P4 ;  /* 0x0000000124177824 */ /* 0x000fe200020e0e17 */
[----:B------:R-:W-:Y:S02]  /*4c8c0*/  SEL R25, R25, RZ, P6 ;  /* 0x000000ff19197207 */ /* 0x000fe40003000000 */
[----:B------:R-:W-:-:S02]  /*4c8d0*/  ISETP.EQ.U32.AND P4, PT, R51, R66, PT ;  /* 0x000000423300720c */ /* 0x000fc40003f82070 */
[----:B------:R-:W-:Y:S01]  /*4c8e0*/  ISETP.GE.U32.AND.EX P1, PT, R52, R69, PT, P1 ;  /* 0x000000453400720c */ /* 0x000fe20003f26110 */
[----:B------:R-:W-:Y:S01]  /*4c8f0*/  IMAD.X R25, R50, 0x1, ~R25, P2 ;  /* 0x0000000132197824 */ /* 0x000fe200010e0e19 */
[----:B------:R-:W-:Y:S02]  /*4c900*/  IADD3 R68, P6, PT, -R65, R68, RZ ;  /* 0x0000004441447210 */ /* 0x000fe40007fde1ff */
[----:B------:R-:W-:Y:S02]  /*4c910*/  ISETP.LT.U32.AND P2, PT, R51, R66, PT ;  /* 0x000000423300720c */ /* 0x000fe40003f41070 */
[-C--:B------:R-:W-:Y:S01]  /*4c920*/  ISETP.EQ.AND.EX P4, PT, R46, R49.reuse, !P1, P4 ;  /* 0x000000312e00720c */ /* 0x080fe20004f82340 */
[----:B------:R-:W-:Y:S01]  /*4c930*/  IMAD.X R69, R52, 0x1, ~R69, P6 ;  /* 0x0000000134457824 */ /* 0x000fe200030e0e45 */
[----:B------:R-:W-:Y:S02]  /*4c940*/  SEL R13, RZ, 0x1, !P0 ;  /* 0x00000001ff0d7807 */ /* 0x000fe40004000000 */
[----:B------:R-:W-:-:S02]  /*4c950*/  ISETP.LT.U32.OR.EX P2, PT, R46, R49, P4, P2 ;  /* 0x000000312e00720c */ /* 0x000fc40002741520 */
[----:B------:R-:W-:Y:S02]  /*4c960*/  ISETP.EQ.U32.AND P6, PT, R47, R64, PT ;  /* 0x000000402f00720c */ /* 0x000fe40003fc2070 */
[----:B------:R-:W-:Y:S02]  /*4c970*/  IADD3 R13, P0, PT, R13, R20, RZ ;  /* 0x000000140d0d7210 */ /* 0x000fe40007f1e0ff */
[----:B------:R-:W-:Y:S02]  /*4c980*/  IADD3.X R20, PT, PT, R24, RZ, RZ, P5, P3 ;  /* 0x000000ff18147210 */ /* 0x000fe40002fe64ff */
[----:B------:R-:W-:Y:S02]  /*4c990*/  SEL R67, RZ, 0xffffffff, P1 ;  /* 0xffffffffff437807 */ /* 0x000fe40000800000 */
[----:B------:R-:W-:Y:S01]  /*4c9a0*/  ISETP.LT.U32.AND P1, PT, R47, R64, PT ;  /* 0x000000402f00720c */ /* 0x000fe20003f21070 */
[----:B------:R-:W-:Y:S01]  /*4c9b0*/  IMAD.X R20, RZ, RZ, R20, P0 ;  /* 0x000000ffff147224 */ /* 0x000fe200000e0614 */
[----:B------:R-:W-:-:S02]  /*4c9c0*/  ISETP.EQ.AND.EX P6, PT, R38, R25, P2, P6 ;  /* 0x000000192600720c */ /* 0x000fc400017c2360 */
[----:B------:R-:W-:Y:S02]  /*4c9d0*/  ISETP.GE.U32.AND P3, PT, R94, R95, PT ;  /* 0x0000005f5e00720c */ /* 0x000fe40003f66070 */
[----:B------:R-:W-:Y:S02]  /*4c9e0*/  ISETP.LT.U32.OR.EX P1, PT, R38, R25, P6, P1 ;  /* 0x000000192600720c */ /* 0x000fe40003721510 */
[----:B------:R-:W-:Y:S02]  /*4c9f0*/  ISETP.EQ.U32.AND P0, PT, R94, R95, PT ;  /* 0x0000005f5e00720c */ /* 0x000fe40003f02070 */
[CC--:B------:R-:W-:Y:S02]  /*4ca00*/  ISETP.GE.U32.AND.EX P3, PT, R98.reuse, R23.reuse, PT, P3 ;  /* 0x000000176200720c */ /* 0x0c0fe40003f66130 */
[----:B------:R-:W-:Y:S02]  /*4ca10*/  ISETP.EQ.AND.EX P0, PT, R98, R23, P1, P0 ;  /* 0x000000176200720c */ /* 0x000fe40000f02300 */
[----:B------:R-:W-:-:S02]  /*4ca20*/  IADD3 R66, P5, P4, R67, R51, -R66 ;  /* 0x0000003343427210 */ /* 0x000fc40007cbe842 */
[----:B------:R-:W-:Y:S02]  /*4ca30*/  SEL R65, RZ, 0xffffffff, !P2 ;  /* 0xffffffffff417807 */ /* 0x000fe40005000000 */
[----:B------:R-:W-:Y:S02]  /*4ca40*/  SEL R34, RZ, 0xffffffff, !P1 ;  /* 0xffffffffff227807 */ /* 0x000fe40004800000 */
        /* <DEDUP_REMOVED lines=33> */
.L_x_461:
[----:B------:R-:W-:Y:S05]  /*4cc60*/  BSYNC.RECONVERGENT B1 ;  /* 0x0000000000017941 */ /* 0x000fea0003800200 */
.L_x_460:
        /* <DEDUP_REMOVED lines=12> */
.L_x_464:
        /* <DEDUP_REMOVED lines=34> */
.L_x_463:
[----:B------:R-:W-:Y:S05]  /*4cf50*/  BSYNC.RECONVERGENT B1 ;  /* 0x0000000000017941 */ /* 0x000fea0003800200 */
.L_x_462:
[----:B------:R-:W-:Y:S02]  /*4cf60*/  ISETP.GE.U32.AND P2, PT, R47, R40, PT ;  /* 0x000000282f00720c */ /* 0x000fe40003f46070 */
        /* <DEDUP_REMOVED lines=41> */
[----:B------:R-:W-:Y:S01]  /*4d200*/  ISETP.EQ.U32.AND P6, PT, R25, R42, PT ;  /* 0x0000002a1900720c */ /* 0x000fe20003fc2070 */
        /* <DEDUP_REMOVED lines=8> */
[CC--:B------:R-:W-:Y:S02]  /*4d290*/  ISETP.EQ.AND.EX P3, PT, R36.reuse, R21.reuse, P1, P3 ;  /* 0x000000152400720c */ /* 0x0c0fe40000f62330 */
[----:B------:R-:W-:Y:S02]  /*4d2a0*/  IADD3 R63, P1, PT, R63, -R12, RZ ;  /* 0x8000000c3f3f7210 */ /* 0x000fe40007f3e0ff */
[----:B------:R-:W-:Y:S02]  /*4d2b0*/  ISETP.LT.U32.OR.EX P3, PT, R36, R21, P3, P0 ;  /* 0x000000152400720c */ /* 0x000fe40001f61500 */
[----:B------:R-:W-:Y:S01]  /*4d2c0*/  SEL R14, R14, RZ, P2 ;  /* 0x000000ff0e0e7207 */ /* 0x000fe20001000000 */
[----:B------:R-:W-:Y:S01]  /*4d2d0*/  IMAD.SHL.U32 R12, R63, 0x2, RZ ;  /* 0x000000023f0c7824 */ /* 0x000fe200078e00ff */
[----:B------:R-:W-:-:S02]  /*4d2e0*/  SEL R13, RZ, 0x1, !P3 ;  /* 0x00000001ff0d7807 */ /* 0x000fc40005800000 */
[----:B------:R-:W-:Y:S01]  /*4d2f0*/  ISETP.LT.U32.AND P0, PT, R25, R42, PT ;  /* 0x0000002a1900720c */ /* 0x000fe20003f01070 */
[----:B------:R-:W-:Y:S01]  /*4d300*/  IMAD.X R14, R27, 0x1, ~R14, P1 ;  /* 0x000000011b0e7824 */ /* 0x000fe200008e0e0e */
[----:B------:R-:W-:Y:S01]  /*4d310*/  LOP3.LUT R38, R12, R13, RZ, 0xfc, !PT ;  /* 0x0000000d0c267212 */ /* 0x000fe200078efcff */
[C---:B------:R-:W-:Y:S01]  /*4d320*/  IMAD.SHL.U32 R13, R20.reuse, 0x2, RZ ;  /* 0x00000002140d7824 */ /* 0x040fe200078e00ff */
[----:B------:R-:W-:Y:S02]  /*4d330*/  SHF.L.U64.HI R12, R20, 0x1, R23 ;  /* 0x00000001140c7819 */ /* 0x000fe40000010217 */
[----:B------:R-:W-:Y:S02]  /*4d340*/  SHF.L.U64.HI R32, R63, 0x1, R14 ;  /* 0x000000013f207819 */ /* 0x000fe4000001020e */
[----:B------:R-:W-:Y:S02]  /*4d350*/  ISETP.GE.U32.AND P2, PT, R38, R63, PT ;  /* 0x0000003f2600720c */ /* 0x000fe40003f46070 */
[----:B------:R-:W-:-:S02]  /*4d360*/  ISETP.GE.U32.AND P1, PT, R13, R40, PT ;  /* 0x000000280d00720c */ /* 0x000fc40003f26070 */
[----:B------:R-:W-:Y:S02]  /*4d370*/  ISETP.GE.U32.AND.EX P2, PT, R32, R14, PT, P2 ;  /* 0x0000000e2000720c */ /* 0x000fe40003f46120 */
[----:B------:R-:W-:Y:S02]  /*4d380*/  ISETP.GE.U32.AND.EX P1, PT, R12, R41, PT, P1 ;  /* 0x000000290c00720c */ /* 0x000fe40003f26110 */
[----:B------:R-:W-:Y:S02]  /*4d390*/  ISETP.GE.U32.AND P4, PT, R38, R16, PT ;  /* 0x000000102600720c */ /* 0x000fe40003f86070 */
[C---:B------:R-:W-:Y:S02]  /*4d3a0*/  ISETP.EQ.AND.EX P6, PT, R47.reuse, R43, !P1, P6 ;  /* 0x0000002b2f00720c */ /* 0x040fe40004fc2360 */
[----:B------:R-:W-:Y:S02]  /*4d3b0*/  ISETP.GE.U32.AND.EX P4, PT, R32, R17, PT, P4 ;  /* 0x000000112000720c */ /* 0x000fe40003f86140 */
[----:B------:R-:W-:-:S02]  /*4d3c0*/  ISETP.LT.U32.OR.EX P6, PT, R47, R43, P6, P0 ;  /* 0x0000002b2f00720c */ /* 0x000fc400037c1500 */
[----:B------:R-:W-:Y:S02]  /*4d3d0*/  PLOP3.LUT P0, PT, PT, PT, PT, 0x80, 0x8 ;  /* 0x000000000008781c */ /* 0x000fe40003f0f070 */
[----:B------:R-:W-:Y:S01]  /*4d3e0*/  @P2 ISETP.EQ.U32.AND P5, PT, R38, R63, PT ;  /* 0x0000003f2600220c */ /* 0x000fe20003fa2070 */
[----:B------:R-:W-:Y:S01]  /*4d3f0*/  IMAD.MOV.U32 R63, RZ, RZ, R34 ;  /* 0x000000ffff3f7224 */ /* 0x000fe200078e0022 */
[----:B------:R-:W-:Y:S02]  /*4d400*/  SEL R15, RZ, 0x1, P1 ;  /* 0x00000001ff0f7807 */ /* 0x000fe40000800000 */
[----:B------:R-:W-:Y:S02]  /*4d410*/  @P2 ISETP.EQ.AND.EX P0, PT, R32, R14, P3, P5 ;  /* 0x0000000e2000220c */ /* 0x000fe40001f02350 */
[CC--:B------:R-:W-:Y:S02]  /*4d420*/  ISETP.EQ.U32.AND P2, PT, R29.reuse, R18.reuse, PT ;  /* 0x000000121d00720c */ /* 0x0c0fe40003f42070 */
[----:B------:R-:W-:-:S02]  /*4d430*/  ISETP.LT.U32.AND P3, PT, R29, R18, PT ;  /* 0x000000121d00720c */ /* 0x000fc40003f61070 */
[-C--:B------:R-:W-:Y:S02]  /*4d440*/  ISETP.EQ.AND.EX P2, PT, R36, R19.reuse, P6, P2 ;  /* 0x000000132400720c */ /* 0x080fe40003742320 */
[----:B------:R-:W-:Y:S02]  /*4d450*/  @P4 ISETP.NE.U32.AND P5, PT, R38, R16, PT ;  /* 0x000000102600420c */ /* 0x000fe40003fa5070 */
[----:B------:R-:W-:Y:S02]  /*4d460*/  ISETP.LT.U32.OR.EX P2, PT, R36, R19, P2, P3 ;  /* 0x000000132400720c */ /* 0x000fe40001741530 */
[----:B------:R-:W-:Y:S02]  /*4d470*/  PLOP3.LUT P3, PT, PT, PT, PT, 0x8, 0x80 ;  /* 0x000000000080781c */ /* 0x000fe40003f6e170 */
[----:B------:R-:W-:Y:S02]  /*4d480*/  @P4 ISETP.NE.OR.EX P3, PT, R32, R17, !P2, P5 ;  /* 0x000000112000420c */ /* 0x000fe40005765750 */
[----:B------:R-:W-:-:S02]  /*4d490*/  SEL R23, RZ, 0x1, !P6 ;  /* 0x00000001ff177807 */ /* 0x000fc40007000000 */
[----:B------:R-:W-:Y:S02]  /*4d4a0*/  PLOP3.LUT P0, PT, P0, P3, PT, 0xf8, 0x8f ;  /* 0x00000000008f781c */ /* 0x000fe40000707f70 */
[----:B------:R-:W-:Y:S02]  /*4d4b0*/  SEL R21, RZ, 0x1, !P2 ;  /* 0x00000001ff157807 */ /* 0x000fe40005000000 */
[----:B------:R-:W-:Y:S02]  /*4d4c0*/  IADD3 R22, P6, PT, R15, R42, RZ ;  /* 0x0000002a0f167210 */ /* 0x000fe40007fde0ff */
[----:B------:R-:W-:Y:S02]  /*4d4d0*/  IADD3 R20, P5, PT, R23, R18, RZ ;  /* 0x0000001217147210 */ /* 0x000fe40007fbe0ff */
[----:B------:R-:W-:Y:S01]  /*4d4e0*/  IADD3 R21, P4, PT, R21, R16, RZ ;  /* 0x0000001015157210 */ /* 0x000fe20007f9e0ff */
[----:B------:R-:W-:Y:S01]  /*4d4f0*/  IMAD.X R24, RZ, RZ, R43, P6 ;  /* 0x000000ffff187224 */ /* 0x000fe200030e062b */
[----:B------:R-:W-:-:S02]  /*4d500*/  SEL R22, R22, RZ, P0 ;  /* 0x000000ff16167207 */ /* 0x000fc40000000000 */
[----:B------:R-:W-:Y:S01]  /*4d510*/  SEL R20, R20, RZ, P0 ;  /* 0x000000ff14147207 */ /* 0x000fe20000000000 */
[----:B------:R-:W-:Y:S01]  /*4d520*/  IMAD.X R23, RZ, RZ, R17, P4 ;  /* 0x000000ffff177224 */ /* 0x000fe200020e0611 */
[----:B------:R-:W-:Y:S01]  /*4d530*/  IADD3 R22, P2, PT, R25, -R22, RZ ;  /* 0x8000001619167210 */ /* 0x000fe20007f5e0ff */
[----:B------:R-:W-:Y:S01]  /*4d540*/  IMAD.X R25, RZ, RZ, R19, P5 ;  /* 0x000000ffff197224 */ /* 0x000fe200028e0613 */
[----:B------:R-:W-:Y:S02]  /*4d550*/  SEL R27, R40, RZ, P0 ;  /* 0x000000ff281b7207 */ /* 0x000fe40000000000 */
[----:B------:R-:W-:Y:S02]  /*4d560*/  SEL R21, R21, RZ, P0 ;  /* 0x000000ff15157207 */ /* 0x000fe40000000000 */
[----:B------:R-:W-:Y:S02]  /*4d570*/  IADD3 R20, P1, PT, -R20, R29, RZ ;  /* 0x0000001d14147210 */ /* 0x000fe40007f3e1ff */
[----:B------:R-:W-:-:S02]  /*4d580*/  IADD3 R27, P3, PT, -R27, R13, RZ ;  /* 0x0000000d1b1b7210 */ /* 0x000fc40007f7e1ff */
        /* <DEDUP_REMOVED lines=8> */
[----:B------:R-:W-:-:S07]  /*4d610*/  IMAD.X R23, R32, 0x1, ~R23, P6 ;  /* 0x0000000120177824 */ /* 0x000fce00030e0e17 */
.L_x_431:
[----:B------:R-:W-:Y:S05]  /*4d620*/  BSYNC.RECONVERGENT B0 ;  /* 0x0000000000007941 */ /* 0x000fea0003800200 */
.L_x_430:
[----:B------:R-:W-:Y:S01]  /*4d630*/  UIADD3 UR5, UPT, UPT, UR5, 0x1, URZ ;  /* 0x0000000105057890 */ /* 0x000fe2000fffe0ff */
[----:B------:R-:W-:Y:S02]  /*4d640*/  IMAD.MOV.U32 R12, RZ, RZ, R33 ;  /* 0x000000ffff0c7224 */ /* 0x000fe400078e0021 */
[----:B------:R-:W-:Y:S01]  /*4d650*/  IMAD.MOV.U32 R13, RZ, RZ, R35 ;  /* 0x000000ffff0d7224 */ /* 0x000fe200078e0023 */
[----:B------:R-:W-:Y:S01]  /*4d660*/  UISETP.NE.AND UP0, UPT, UR5, 0x40, UPT ;  /* 0x000000400500788c */ /* 0x000fe2000bf05270 */
        /* <DEDUP_REMOVED lines=22> */
[----:B------:R-:W-:Y:S06]  /*4d7d0*/  BRA.U UP0, `(.L_x_465) ;  /* 0xfffffcd500107547 */ /* 0x000fec000b83ffff */
        /* <DEDUP_REMOVED lines=113> */
[----:B------:R-:W-:-:S03]  /*4def0*/  ISETP.GE.U32.AND.EX P0, PT, R17, R22, PT, P0 ;  /* 0x000000161100720c */ /* 0x000fc60003f06100 */
[-C--:B------:R-:W-:Y:S01]  /*4df00*/  IMAD.WIDE.U32 R48, P5, R6, R9.reuse, R14 ;  /* 0x0000000906307225 */ /* 0x080fe200078a000e */
[----:B------:R-:W-:Y:S02]  /*4df10*/  SEL R27, RZ, 0x1, P0 ;  /* 0x00000001ff1b7807 */ /* 0x000fe40000000000 */
[C---:B------:R-:W-:Y:S01]  /*4df20*/  IADD3 R29, P0, PT, R23.reuse, R42, RZ ;  /* 0x0000002a171d7210 */ /* 0x040fe20007f1e0ff */
[----:B------:R-:W-:Y:S01]  /*4df30*/  IMAD.WIDE.U32.X R46, R8, R9, R46, P1 ;  /* 0x00000009082e7225 */ /* 0x000fe200008e042e */
[----:B------:R-:W-:Y:S02]  /*4df40*/  ISETP.GE.U32.AND P1, PT, R23, R40, PT ;  /* 0x000000281700720c */ /* 0x000fe40003f26070 */
        /* <DEDUP_REMOVED lines=31> */
[----:B------:R-:W-:Y:S01]  /*4e140*/  IMAD.MOV.U32 R42, RZ, RZ, R25 ;  /* 0x000000ffff2a7224 */ /* 0x000fe200078e0019 */
[----:B------:R-:W-:Y:S01]  /*4e150*/  SEL R29, RZ, 0x1, P0 ;  /* 0x00000001ff1d7807 */ /* 0x000fe20000000000 */
[----:B------:R-:W-:Y:S01]  /*4e160*/  IMAD.WIDE.U32 R22, R5, R6, RZ ;  /* 0x0000000605167225 */ /* 0x000fe200078e00ff */
[----:B------:R-:W-:-:S03]  /*4e170*/  IADD3 R50, P0, P5, R12, R46, R21 ;  /* 0x0000002e0c327210 */ /* 0x000fc60007d1e015 */
[----:B------:R-:W-:-:S04]  /*4e180*/  IMAD.WIDE.U32.X R42, R8, R0, R42, P2 ;  /* 0x00000000082a7225 */ /* 0x000fc800010e042a */
[----:B------:R-:W-:Y:S01]  /*4e190*/  IMAD.WIDE.U32 R24, P2, R9, R5, R48 ;  /* 0x0000000509187225 */ /* 0x000fe20007840030 */
[----:B------:R-:W-:Y:S02]  /*4e1a0*/  IADD3.X R48, PT, PT, RZ, R47, RZ, P0, P5 ;  /* 0x0000002fff307210 */ /* 0x000fe400007ea4ff */
[----:B------:R-:W-:Y:S01]  /*4e1b0*/  IADD3 R29, P5, P6, R22, R42, R29 ;  /* 0x0000002a161d7210 */ /* 0x000fe20007ebe01d */
[----:B------:R-:W-:Y:S01]  /*4e1c0*/  IMAD.X R47, RZ, RZ, RZ, P4 ;  /* 0x000000ffff2f7224 */ /* 0x000fe200020e06ff */
[----:B------:R-:W-:Y:S01]  /*4e1d0*/  IADD3 R27, P0, PT, R23, R24, RZ ;  /* 0x00000018171b7210 */ /* 0x000fe20007f1e0ff */
        /* <DEDUP_REMOVED lines=9> */
[----:B------:R-:W-:-:S03]  /*4e270*/  IMAD.WIDE.U32 R42, P5, R9, R7, R42 ;  /* 0x00000007092a7225 */ /* 0x000fc600078a002a */
        /* <DEDUP_REMOVED lines=31> */
[----:B------:R-:W-:Y:S02]  /*4e470*/  SEL R19, RZ, 0x1, P4 ;  /* 0x00000001ff137807 */ /* 0x000fe40002000000 */
[----:B------:R-:W-:Y:S01]  /*4e480*/  ISETP.GE.U32.AND.EX P5, PT, R38, R63, PT, P5 ;  /* 0x0000003f2600720c */ /* 0x000fe20003fa6150 */
[----:B------:R-:W-:Y:S01]  /*4e490*/  IMAD.WIDE.U32 R62, R4, R5, RZ ;  /* 0x00000005043e7225 */ /* 0x000fe200078e00ff */
        /* <DEDUP_REMOVED lines=17> */
[----:B------:R-:W-:Y:S02]  /*4e5b0*/  IMAD.X R19, RZ, RZ, RZ, P6 ;  /* 0x000000ffff137224 */ /* 0x000fe400030e06ff */
[----:B------:R-:W-:Y:S01]  /*4e5c0*/  IMAD.MOV.U32 R48, RZ, RZ, R51 ;  /* 0x000000ffff307224 */ /* 0x000fe200078e0033 */
[----:B------:R-:W-:Y:S01]  /*4e5d0*/  IADD3 R69, P6, PT, R66, R23, RZ ;  /* 0x0000001742457210 */ /* 0x000fe20007fde0ff */
[----:B------:R-:W-:Y:S01]  /*4e5e0*/  IMAD.X R67, R42, 0x1, R47, P3 ;  /* 0x000000012a437824 */ /* 0x000fe200018e062f */
[----:B------:R-:W-:Y:S01]  /*4e5f0*/  ISETP.GE.U32.AND P3, PT, R24, R14, PT ;  /* 0x0000000e1800720c */ /* 0x000fe20003f66070 */
[----:B------:R-:W-:-:S02]  /*4e600*/  IMAD.X R23, R38, 0x1, R18, P5 ;  /* 0x0000000126177824 */ /* 0x000fc400028e0612 */
[----:B------:R-:W-:-:S03]  /*4e610*/  IMAD.WIDE.U32 R14, R6, R5, RZ ;  /* 0x00000005060e7225 */ /* 0x000fc600078e00ff */
[----:B------:R-:W-:Y:S01]  /*4e620*/  ISETP.GE.U32.AND.EX P3, PT, R23, R18, PT, P3 ;  /* 0x000000121700720c */ /* 0x000fe20003f66130 */
[----:B------:R-:W-:Y:S01]  /*4e630*/  IMAD.X R14, R67, 0x1, R40, P6 ;  /* 0x00000001430e7824 */ /* 0x000fe200030e0628 */
[----:B------:R-:W-:Y:S01]  /*4e640*/  IADD3 RZ, P5, PT, R15, R50, RZ ;  /* 0x000000320fff7210 */ /* 0x000fe20007fbe0ff */
[----:B------:R-:W-:Y:S01]  /*4e650*/  IMAD.WIDE.U32 R62, P6, R7, R0, R62 ;  /* 0x00000000073e7225 */ /* 0x000fe200078c003e */
[----:B------:R-:W-:-:S03]  /*4e660*/  SEL R15, RZ, 0x1, P3 ;  /* 0x00000001ff0f7807 */ /* 0x000fc60001800000 */
[----:B------:R-:W-:Y:S02]  /*4e670*/  IMAD.MOV.U32 R18, RZ, RZ, R13 ;  /* 0x000000ffff127224 */ /* 0x000fe400078e000d */
[----:B------:R-:W-:Y:S02]  /*4e680*/  IMAD.X R51, RZ, RZ, RZ, P2 ;  /* 0x000000ffff337224 */ /* 0x000fe400010e06ff */
[----:B------:R-:W-:Y:S01]  /*4e690*/  IMAD.WIDE.U32.X R64, R8, R0, R18, P1 ;  /* 0x0000000008407225 */ /* 0x000fe200008e0412 */
[----:B------:R-:W-:Y:S02]  /*4e6a0*/  IADD3 RZ, P1, PT, R53, R62, RZ ;  /* 0x0000003e35ff7210 */ /* 0x000fe40007f3e0ff */
[-C--:B------:R-:W-:Y:S01]  /*4e6b0*/  IADD3 R53, P3, PT, R69, R22.reuse, RZ ;  /* 0x0000001645357210 */ /* 0x080fe20007f7e0ff */
[----:B------:R-:W-:Y:S01]  /*4e6c0*/  IMAD.X R19, RZ, RZ, RZ, P6 ;  /* 0x000000ffff137224 */ /* 0x000fe200030e06ff */
[----:B------:R-:W-:Y:S01]  /*4e6d0*/  ISETP.GE.U32.AND P6, PT, R29, R22, PT ;  /* 0x000000161d00720c */ /* 0x000fe20003fc6070 */
[----:B------:R-:W-:Y:S01]  /*4e6e0*/  IMAD.WIDE.U32.X R48, R9, R0, R48, P5 ;  /* 0x0000000009307225 */ /* 0x000fe200028e0430 */
[----:B------:R-:W-:-:S02]  /*4e6f0*/  ISETP.GE.U32.AND P5, PT, R69, R66, PT ;  /* 0x000000424500720c */ /* 0x000fc40003fa6070 */
[----:B------:R-:W-:Y:S01]  /*4e700*/  ISETP.GE.U32.AND.EX P6, PT, R32, R27, PT, P6 ;  /* 0x0000001b2000720c */ /* 0x000fe20003fc6160 */
[C---:B------:R-:W-:Y:S01]  /*4e710*/  IMAD.X R36, R14.reuse, 0x1, R27, P3 ;  /* 0x000000010e247824 */ /* 0x040fe200018e061b */
[----:B------:R-:W-:Y:S01]  /*4e720*/  IADD3 R15, P2, P3, R53, R64, R15 ;  /* 0x00000040350f7210 */ /* 0x000fe20007b5e00f */
[----:B------:R-:W-:Y:S01]  /*4e730*/  IMAD.MOV.U32 R50, RZ, RZ, R25 ;  /* 0x000000ffff327224 */ /* 0x000fe200078e0019 */
[----:B------:R-:W-:Y:S01]  /*4e740*/  ISETP.GE.U32.AND.EX P5, PT, R14, R67, PT, P5 ;  /* 0x000000430e00720c */ /* 0x000fe20003fa6150 */
[----:B------:R-:W-:Y:S01]  /*4e750*/  IMAD.MOV.U32 R40, RZ, RZ, R43 ;  /* 0x000000ffff287224 */ /* 0x000fe200078e002b */
[----:B------:R-:W-:Y:S01]  /*4e760*/  IADD3.X R13, PT, PT, R36, R65, RZ, P2, P3 ;  /* 0x00000041240d7210 */ /* 0x000fe200017e64ff */
[----:B------:R-:W-:Y:S01]  /*4e770*/  IMAD.MOV.U32 R18, RZ, RZ, R63 ;  /* 0x000000ffff127224 */ /* 0x000fe200078e003f */
[----:B------:R-:W-:Y:S01]  /*4e780*/  ISETP.GE.U32.AND P3, PT, R34, R29, PT ;  /* 0x0000001d2200720c */ /* 0x000fe20003f66070 */
[----:B------:R-:W-:Y:S01]  /*4e790*/  IMAD.WIDE.U32.X R50, R9, R0, R50, P0 ;  /* 0x0000000009327225 */ /* 0x000fe200000e0432 */
[----:B------:R-:W-:-:S02]  /*4e7a0*/  ISETP.GE.U32.AND P2, PT, R66, R46, PT ;  /* 0x0000002e4200720c */ /* 0x000fc40003f46070 */
[----:B------:R-:W-:Y:S01]  /*4e7b0*/  ISETP.GE.U32.AND.EX P3, PT, R47, R32, PT, P3 ;  /* 0x000000202f00720c */ /* 0x000fe20003f66130 */
[----:B------:R-:W-:Y:S01]  /*4e7c0*/  IMAD.WIDE.U32 R46, R0, R7, RZ ;  /* 0x00000007002e7225 */ /* 0x000fe200078e00ff */
[----:B------:R-:W-:Y:S02]  /*4e7d0*/  SEL R25, RZ, 0x1, P6 ;  /* 0x00000001ff197807 */ /* 0x000fe40003000000 */
[----:B------:R-:W-:Y:S02]  /*4e7e0*/  SEL R14, RZ, 0x1, P3 ;  /* 0x00000001ff0e7807 */ /* 0x000fe40001800000 */
[----:B------:R-:W-:Y:S02]  /*4e7f0*/  ISETP.GE.U32.AND P6, PT, R53, R22, PT ;  /* 0x000000163500720c */ /* 0x000fe40003fc6070 */
[----:B------:R-:W-:Y:S02]  /*4e800*/  ISETP.GE.U32.AND P3, PT, R15, R53, PT ;  /* 0x000000350f00720c */ /* 0x000fe40003f66070 */
[----:B------:R-:W-:Y:S01]  /*4e810*/  ISETP.GE.U32.AND.EX P2, PT, R67, R42, PT, P2 ;  /* 0x0000002a4300720c */ /* 0x000fe20003f46120 */
[----:B------:R-:W-:Y:S01]  /*4e820*/  IMAD.WIDE.U32.X R42, R4, R4, R40, P4 ;  /* 0x00000004042a7225 */ /* 0x000fe200020e0428 */
[----:B------:R-:W-:-:S02]  /*4e830*/  ISETP.GE.U32.AND.EX P6, PT, R36, R27, PT, P6 ;  /* 0x0000001b2400720c */ /* 0x000fc40003fc6160 */
[----:B------:R-:W-:Y:S01]  /*4e840*/  ISETP.GE.U32.AND.EX P3, PT, R13, R36, PT, P3 ;  /* 0x000000240d00720c */ /* 0x000fe20003f66130 */
[----:B------:R-:W-:Y:S01]  /*4e850*/  IMAD.WIDE.U32 R52, P4, R4, R5, R46 ;  /* 0x0000000504347225 */ /* 0x000fe2000788002e */
[----:B------:R-:W-:Y:S02]  /*4e860*/  SEL R29, RZ, 0x1, P2 ;  /* 0x00000001ff1d7807 */ /* 0x000fe40001000000 */
[----:B------:R-:W-:Y:S01]  /*4e870*/  SEL R22, RZ, 0x1, P5 ;  /* 0x00000001ff167807 */ /* 0x000fe20002800000 */
[----:B------:R-:W-:Y:S01]  /*4e880*/  IMAD.X R41, RZ, RZ, RZ, P4 ;  /* 0x000000ffff297224 */ /* 0x000fe200020e06ff */
[----:B------:R-:W-:Y:S01]  /*4e890*/  IADD3 R25, P2, P5, R14, R48, R25 ;  /* 0x000000300e197210 */ /* 0x000fe20007d5e019 */
[----:B------:R-:W-:Y:S01]  /*4e8a0*/  IMAD.WIDE.U32 R46, R5, R7, RZ ;  /* 0x00000007052e7225 */ /* 0x000fe200078e00ff */
[----:B------:R-:W-:Y:S02]  /*4e8b0*/  SEL R63, RZ, 0x1, P6 ;  /* 0x00000001ff3f7807 */ /* 0x000fe40003000000 */
[----:B------:R-:W-:Y:S01]  /*4e8c0*/  SEL R14, RZ, 0x1, P3 ;  /* 0x00000001ff0e7807 */ /* 0x000fe20001800000 */
[----:B------:R-:W-:Y:S01]  /*4e8d0*/  IMAD.MOV.U32 R40, RZ, RZ, R53 ;  /* 0x000000ffff287224 */ /* 0x000fe200078e0035 */
[----:B------:R-:W-:-:S02]  /*4e8e0*/  IADD3 R22, P0, P4, R22, R42, R29 ;  /* 0x0000002a16167210 */ /* 0x000fc40007c1e01d */
[----:B------:R-:W-:Y:S02]  /*4e8f0*/  IADD3.X R48, PT, PT, RZ, R49, RZ, P2, P5 ;  /* 0x00000031ff307210 */ /* 0x000fe400017ea4ff */
[----:B------:R-:W-:Y:S02]  /*4e900*/  IADD3 R63, P2, P5, R14, R50, R63 ;  /* 0x000000320e3f7210 */ /* 0x000fe40007d5e03f */
[----:B------:R-:W-:Y:S01]  /*4e910*/  IADD3.X R14, PT, PT, RZ, R43, RZ, P0, P4 ;  /* 0x0000002bff0e7210 */ /* 0x000fe200007e84ff */
[----:B------:R-:W-:Y:S01]  /*4e920*/  IMAD.WIDE.U32 R42, R13, 0x3d1, RZ ;  /* 0x000003d10d2a7825 */ /* 0x000fe200078e00ff */
[----:B------:R-:W-:Y:S02]  /*4e930*/  IADD3 R27, P3, PT, R47, R52, RZ ;  /* 0x000000342f1b7210 */ /* 0x000fe40007f7e0ff */
[----:B------:R-:W-:Y:S02]  /*4e940*/  IADD3 R25, P0, PT, R25, R46, RZ ;  /* 0x0000002e19197210 */ /* 0x000fe40007f1e0ff */
[----:B------:R-:W-:Y:S01]  /*4e950*/  IADD3.X R32, PT, PT, RZ, R51, RZ, P2, P5 ;  /* 0x00000033ff207210 */ /* 0x000fe200017ea4ff */
[----:B------:R-:W-:Y:S01]  /*4e960*/  IMAD.WIDE.U32 R50, R15, 0x3d1, RZ ;  /* 0x000003d10f327825 */ /* 0x000fe200078e00ff */
[----:B------:R-:W-:-:S02]  /*4e970*/  IADD3 R29, P6, PT, R25, R22, RZ ;  /* 0x00000016191d7210 */ /* 0x000fc40007fde0ff */
[----:B------:R-:W-:Y:S01]  /*4e980*/  ISETP.GE.U32.AND P2, PT, R25, R46, PT ;  /* 0x0000002e1900720c */ /* 0x000fe20003f46070 */
[----:B------:R-:W-:Y:S01]  /*4e990*/  IMAD.X R22, R27, 0x1, R48, P0 ;  /* 0x000000011b167824 */ /* 0x000fe200000e0630 */
[C---:B------:R-:W-:Y:S01]  /*4e9a0*/  ISETP.GE.U32.AND P0, PT, R29.reuse, R25, PT ;  /* 0x000000191d00720c */ /* 0x040fe20003f06070 */
[----:B------:R-:W-:Y:S01]  /*4e9b0*/  IMAD.WIDE.U32.X R48, R4, R0, R18, P1 ;  /* 0x0000000004307225 */ /* 0x000fe200008e0412 */
[-C--:B------:R-:W-:Y:S02]  /*4e9c0*/  IADD3 R29, P5, PT, R29, R46.reuse, RZ ;  /* 0x0000002e1d1d7210 */ /* 0x080fe40007fbe0ff */
[C---:B------:R-:W-:Y:S01]  /*4e9d0*/  ISETP.GE.U32.AND.EX P2, PT, R22.reuse, R27, PT, P2 ;  /* 0x0000001b1600720c */ /* 0x040fe20003f46120 */
[----:B------:R-:W-:Y:S01]  /*4e9e0*/  IMAD.X R14, R22, 0x1, R14, P6 ;  /* 0x00000001160e7824 */ /* 0x000fe200030e060e */
[----:B------:R-:W-:Y:S01]  /*4e9f0*/  ISETP.GE.U32.AND P1, PT, R29, R46, PT ;  /* 0x0000002e1d00720c */ /* 0x000fe20003f26070 */
[----:B------:R-:W-:Y:S01]  /*4ea00*/  IMAD.WIDE.U32 R42, P4, RZ, R15, R42 ;  /* 0x0000000fff2a7225 */ /* 0x000fe2000788002a */
[----:B------:R-:W-:-:S02]  /*4ea10*/  SEL R25, RZ, 0x1, P2 ;  /* 0x00000001ff197807 */ /* 0x000fc40001000000 */
[C---:B------:R-:W-:Y:S01]  /*4ea20*/  ISETP.GE.U32.AND.EX P0, PT, R14.reuse, R22, PT, P0 ;  /* 0x000000160e00720c */ /* 0x040fe20003f06100 */
[----:B------:R-:W-:Y:S01]  /*4ea30*/  IMAD.X R34, R14, 0x1, R27, P5 ;  /* 0x000000010e227824 */ /* 0x000fe200028e061b */
[----:B------:R-:W-:Y:S01]  /*4ea40*/  IADD3 R22, P5, PT, R29, R63, RZ ;  /* 0x0000003f1d167210 */ /* 0x000fe20007fbe0ff */
[----:B------:R-:W-:Y:S01]  /*4ea50*/  IMAD.WIDE.U32 R18, R0, R5, RZ ;  /* 0x0000000500127225 */ /* 0x000fe200078e00ff */
[----:B------:R-:W-:Y:S02]  /*4ea60*/  SEL R14, RZ, 0x1, P0 ;  /* 0x00000001ff0e7807 */ /* 0x000fe40000000000 */
[----:B------:R-:W-:Y:S01]  /*4ea70*/  ISETP.GE.U32.AND P0, PT, R22, R29, PT ;  /* 0x0000001d1600720c */ /* 0x000fe20003f06070 */
[C---:B------:R-:W-:Y:S01]  /*4ea80*/  IMAD.X R29, R34.reuse, 0x1, R32, P5 ;  /* 0x00000001221d7824 */ /* 0x040fe200028e0620 */
[----:B------:R-:W-:Y:S01]  /*4ea90*/  ISETP.GE.U32.AND.EX P1, PT, R34, R27, PT, P1 ;  /* 0x0000001b2200720c */ /* 0x000fe20003f26110 */
[----:B------:R-:W-:Y:S01]  /*4eaa0*/  IMAD.WIDE.U32.X R40, R4, R0, R40, P3 ;  /* 0x0000000004287225 */ /* 0x000fe200018e0428 */
[----:B------:R-:W-:-:S02]  /*4eab0*/  IADD3 RZ, P6, PT, R51, R42, RZ ;  /* 0x0000002a33ff7210 */ /* 0x000fc40007fde0ff */
[----:B------:R-:W-:Y:S01]  /*4eac0*/  ISETP.GE.U32.AND.EX P0, PT, R29, R34, PT, P0 ;  /* 0x000000221d00720c */ /* 0x000fe20003f06100 */
[----:B------:R-:W-:Y:S01]  /*4ead0*/  IMAD.X R51, RZ, RZ, RZ, P4 ;  /* 0x000000ffff337224 */ /* 0x000fe200020e06ff */
[----:B------:R-:W-:Y:S01]  /*4eae0*/  IADD3 R25, P2, P5, R14, R48, R25 ;  /* 0x000000300e197210 */ /* 0x000fe20007d5e019 */
[----:B------:R-:W-:Y:S01]  /*4eaf0*/  IMAD.MOV.U32 R50, RZ, RZ, R43 ;  /* 0x000000ffff327224 */ /* 0x000fe200078e002b */
[----:B------:R-:W-:Y:S01]  /*4eb00*/  SEL R27, RZ, 0x1, P1 ;  /* 0x00000001ff1b7807 */ /* 0x000fe20000800000 */
[C---:B------:R-:W-:Y:S01]  /*4eb10*/  IMAD.WIDE.U32 R46, R5.reuse, R5, RZ ;  /* 0x00000005052e7225 */ /* 0x040fe200078e00ff */
[----:B------:R-:W-:Y:S02]  /*4eb20*/  SEL R14, RZ, 0x1, P0 ;  /* 0x00000001ff0e7807 */ /* 0x000fe40000000000 */
[----:B------:R-:W-:Y:S01]  /*4eb30*/  IADD3.X R48, PT, PT, RZ, R49, RZ, P2, P5 ;  /* 0x00000031ff307210 */ /* 0x000fe200017ea4ff */
[----:B------:R-:W-:Y:S01]  /*4eb40*/  IMAD.WIDE.U32 R18, P3, R5, R0, R18 ;  /* 0x0000000005127225 */ /* 0x000fe20007860012 */
[----:B------:R-:W-:-:S03]  /*4eb50*/  IADD3 R25, P5, PT, R25, R46, RZ ;  /* 0x0000002e19197210 */ /* 0x000fc60007fbe0ff */
[----:B------:R-:W-:-:S04]  /*4eb60*/  IMAD.WIDE.U32 R62, R29, 0x3d1, RZ ;  /* 0x000003d11d3e7825 */ /* 0x000fc800078e00ff */
[----:B------:R-:W-:Y:S01]  /*4eb70*/  IMAD.WIDE.U32.X R50, RZ, R13, R50, P6 ;  /* 0x0000000dff327225 */ /* 0x000fe200030e0432 */
[----:B------:R-:W-:Y:S02]  /*4eb80*/  IADD3 R14, P0, P6, R14, R40, R27 ;  /* 0x000000280e0e7210 */ /* 0x000fe40007e1e01b */
        /* <DEDUP_REMOVED lines=32> */
[----:B------:R-:W-:Y:S01]  /*4ed90*/  IMAD.X R49, RZ, RZ, RZ, P6 ;  /* 0x000000ffff317224 */ /* 0x000fe200030e06ff */
        /* <DEDUP_REMOVED lines=15> */
[----:B------:R-:W-:Y:S02]  /*4ee90*/  ISETP.EQ.AND.EX P4, PT, R41, R22, !P1, P4 ;  /* 0x000000162900720c */ /* 0x000fe40004f82340 */
[----:B------:R-:W-:Y:S02]  /*4eea0*/  SEL R13, RZ, 0x1, P3 ;  /* 0x00000001ff0d7807 */ /* 0x000fe40001800000 */
[----:B------:R-:W-:Y:S02]  /*4eeb0*/  ISETP.EQ.U32.AND P3, PT, R15, R20, PT ;  /* 0x000000140f00720c */ /* 0x000fe40003f62070 */
[----:B------:R-:W-:-:S02]  /*4eec0*/  ISETP.LT.U32.OR.EX P2, PT, R41, R22, P4, P2 ;  /* 0x000000162900720c */ /* 0x000fc40002741520 */
[----:B------:R-:W-:Y:S02]  /*4eed0*/  ISETP.LT.U32.AND P1, PT, R15, R20, PT ;  /* 0x000000140f00720c */ /* 0x000fe40003f21070 */
[CC--:B------:R-:W-:Y:S02]  /*4eee0*/  ISETP.EQ.AND.EX P3, PT, R18.reuse, R17.reuse, !P0, P3 ;  /* 0x000000111200720c */ /* 0x0c0fe40004762330 */
[----:B------:R-:W-:Y:S02]  /*4eef0*/  IADD3 R25, P4, P6, R13, R46, R19 ;  /* 0x0000002e0d197210 */ /* 0x000fe40007e9e013 */
[----:B------:R-:W-:Y:S02]  /*4ef00*/  SEL R13, RZ, 0x1, !P2 ;  /* 0x00000001ff0d7807 */ /* 0x000fe40005000000 */
[----:B------:R-:W-:Y:S02]  /*4ef10*/  ISETP.LT.U32.OR.EX P1, PT, R18, R17, P3, P1 ;  /* 0x000000111200720c */ /* 0x000fe40001f21510 */
[C---:B------:R-:W-:Y:S01]  /*4ef20*/  ISETP.GE.U32.AND P0, PT, R36.reuse, R48, PT ;  /* 0x000000302400720c */ /* 0x040fe20003f06070 */
[----:B------:R-:W-:Y:S01]  /*4ef30*/  IMAD.MOV.U32 R48, RZ, RZ, R43 ;  /* 0x000000ffff307224 */ /* 0x000fe200078e002b */
[----:B------:R-:W-:Y:S01]  /*4ef40*/  IADD3.X R27, PT, PT, RZ, R47, RZ, P4, P6 ;  /* 0x0000002fff1b7210 */ /* 0x000fe200027ec4ff */
[----:B------:R-:W-:Y:S01]  /*4ef50*/  IMAD.WIDE.U32 R42, R25, 0x3d1, RZ ;  /* 0x000003d1192a7825 */ /* 0x000fe200078e00ff */
[----:B------:R-:W-:-:S02]  /*4ef60*/  IADD3 R36, P3, P4, R36, R29, R13 ;  /* 0x0000001d24247210 */ /* 0x000fc40007c7e00d */
[----:B------:R-:W-:Y:S01]  /*4ef70*/  SEL R17, RZ, 0x1, !P1 ;  /* 0x00000001ff117807 */ /* 0x000fe20004800000 */
[----:B------:R-:W-:Y:S01]  /*4ef80*/  IMAD.WIDE.U32 R46, R27, 0x3d1, RZ ;  /* 0x000003d11b2e7825 */ /* 0x000fe200078e00ff */
[C---:B------:R-:W-:Y:S02]  /*4ef90*/  ISETP.GE.U32.AND.EX P0, PT, R51.reuse, R50, PT, P0 ;  /* 0x000000323300720c */ /* 0x040fe40003f06100 */
[C---:B------:R-:W-:Y:S01]  /*4efa0*/  ISETP.EQ.U32.AND P6, PT, R36.reuse, R29, PT ;  /* 0x0000001d2400720c */ /* 0x040fe20003fc2070 */
[----:B------:R-:W-:Y:S01]  /*4efb0*/  IMAD.WIDE.U32.X R48, RZ, R65, R48, P5 ;  /* 0x00000041ff307225 */ /* 0x000fe200028e0430 */
[----:B------:R-:W-:Y:S02]  /*4efc0*/  IADD3.X R51, PT, PT, R51, R34, RZ, P3, P4 ;  /* 0x0000002233337210 */ /* 0x000fe40001fe84ff */
[----:B------:R-:W-:Y:S02]  /*4efd0*/  IADD3 R17, P4, P3, R17, R36, R12 ;  /* 0x0000002411117210 */ /* 0x000fe40007b9e00c */
[----:B------:R-:W-:-:S02]  /*4efe0*/  ISETP.LT.U32.AND P5, PT, R36, R29, PT ;  /* 0x0000001d2400720c */ /* 0x000fc40003fa1070 */
[----:B------:R-:W-:Y:S02]  /*4eff0*/  ISETP.EQ.AND.EX P6, PT, R51, R34, P2, P6 ;  /* 0x000000223300720c */ /* 0x000fe400017c2360 */
[----:B------:R-:W-:Y:S01]  /*4f000*/  SEL R13, RZ, 0x1, P0 ;  /* 0x00000001ff0d7807 */ /* 0x000fe20000000000 */
[----:B------:R-:W-:Y:S01]  /*4f010*/  IMAD.WIDE.U32 R46, P0, RZ, R25, R46 ;  /* 0x00000019ff2e7225 */ /* 0x000fe2000780002e */
[----:B------:R-:W-:Y:S02]  /*4f020*/  ISETP.EQ.U32.AND P2, PT, R17, R12, PT ;  /* 0x0000000c1100720c */ /* 0x000fe40003f42070 */
[----:B------:R-:W-:Y:S02]  /*4f030*/  IADD3.X R20, PT, PT, RZ, R51, R21, P4, P3 ;  /* 0x00000033ff147210 */ /* 0x000fe400027e6415 */
[----:B------:R-:W-:Y:S02]  /*4f040*/  ISETP.LT.U32.OR.EX P5, PT, R51, R34, P6, P5 ;  /* 0x000000223300720c */ /* 0x000fe400037a1550 */
[----:B------:R-:W-:-:S02]  /*4f050*/  ISETP.LT.U32.AND P3, PT, R17, R12, PT ;  /* 0x0000000c1100720c */ /* 0x000fc40003f61070 */
[-C--:B------:R-:W-:Y:S02]  /*4f060*/  ISETP.EQ.AND.EX P2, PT, R20, R21.reuse, P1, P2 ;  /* 0x000000151400720c */ /* 0x080fe40000f42320 */
[----:B------:R-:W-:Y:S01]  /*4f070*/  IADD3 R12, P6, P4, R42, R48, R13 ;  /* 0x000000302a0c7210 */ /* 0x000fe20007cde00d */
[----:B------:R-:W-:Y:S01]  /*4f080*/  IMAD.X R13, RZ, RZ, RZ, P0 ;  /* 0x000000ffff0d7224 */ /* 0x000fe200000e06ff */
[----:B------:R-:W-:Y:S02]  /*4f090*/  IADD3 R19, P1, PT, R43, R46, RZ ;  /* 0x0000002e2b137210 */ /* 0x000fe40007f3e0ff */
[----:B------:R-:W-:Y:S02]  /*4f0a0*/  SEL R14, RZ, 0x1, !P5 ;  /* 0x00000001ff0e7807 */ /* 0x000fe40006800000 */
[----:B------:R-:W-:Y:S02]  /*4f0b0*/  ISETP.GE.U32.AND P0, PT, R12, R42, PT ;  /* 0x0000002a0c00720c */ /* 0x000fe40003f06070 */
[----:B------:R-:W-:-:S02]  /*4f0c0*/  ISETP.LT.U32.OR.EX P2, PT, R20, R21, P2, P3 ;  /* 0x000000151400720c */ /* 0x000fc40001741530 */
[----:B------:R-:W-:Y:S02]  /*4f0d0*/  IADD3.X R48, PT, PT, R19, R49, RZ, P6, P4 ;  /* 0x0000003113307210 */ /* 0x000fe400037e84ff */
[----:B------:R-:W-:Y:S01]  /*4f0e0*/  IADD3 R14, P3, P4, R12, R65, R14 ;  /* 0x000000410c0e7210 */ /* 0x000fe20007c7e00e */
[----:B------:R-:W-:Y:S01]  /*4f0f0*/  IMAD.MOV.U32 R12, RZ, RZ, R47 ;  /* 0x000000ffff0c7224 */ /* 0x000fe200078e002f */
[----:B------:R-:W-:Y:S02]  /*4f100*/  SEL R21, RZ, 0x1, !P2 ;  /* 0x00000001ff157807 */ /* 0x000fe40005000000 */
[C---:B------:R-:W-:Y:S01]  /*4f110*/  ISETP.GE.U32.AND.EX P0, PT, R48.reuse, R19, PT, P0 ;  /* 0x000000133000720c */ /* 0x040fe20003f06100 */
[----:B------:R-:W-:Y:S01]  /*4f120*/  IMAD.WIDE.U32.X R12, RZ, R27, R12, P1 ;  /* 0x0000001bff0c7225 */ /* 0x000fe200008e040c */
        /* <DEDUP_REMOVED lines=17> */
[----:B------:R-:W-:Y:S01]  /*4f240*/  IADD3 R36, P0, PT, R21, R14, RZ ;  /* 0x0000000e15247210 */ /* 0x000fe20007f1e0ff */
[----:B------:R-:W-:Y:S01]  /*4f250*/  IMAD.MOV.U32 R14, RZ, RZ, R40 ;  /* 0x000000ffff0e7224 */ /* 0x000fe200078e0028 */
        /* <DEDUP_REMOVED lines=12> */
.L_x_471:
        /* <DEDUP_REMOVED lines=34> */
.L_x_470:
[----:B------:R-:W-:Y:S05]  /*4f540*/  BSYNC.RECONVERGENT B1 ;  /* 0x0000000000017941 */ /* 0x000fea0003800200 */
.L_x_469:
        /* <DEDUP_REMOVED lines=12> */
[-C--:B------:R-:W-:Y:S01]  /*4f610*/  IMAD.WIDE.U32 R50, R39, R31.reuse, RZ ;  /* 0x0000001f27327225 */ /* 0x080fe200078e00ff */
[----:B------:R-:W-:Y:S02]  /*4f620*/  IADD3 R23, P2, PT, R43, R40, RZ ;  /* 0x000000282b177210 */ /* 0x000fe40007f5e0ff */
[CC--:B------:R-:W-:Y:S01]  /*4f630*/  ISETP.GE.U32.AND P1, PT, R21.reuse, R42.reuse, PT ;  /* 0x0000002a1500720c */ /* 0x0c0fe20003f26070 */
        /* <DEDUP_REMOVED lines=41> */
[C---:B------:R-:W-:Y:S01]  /*4f8d0*/  IMAD.WIDE.U32.X R52, R30.reuse, R30, R50, P4 ;  /* 0x0000001e1e347225 */ /* 0x040fe200020e0432 */
        /* <DEDUP_REMOVED lines=26> */
[----:B------:R-:W-:-:S03]  /*4fa80*/  IADD3 R67, P3, PT, R49, R50, RZ ;  /* 0x0000003231437210 */ /* 0x000fc60007f7e0ff */
[----:B------:R-:W-:Y:S01]  /*4fa90*/  IMAD.WIDE.U32.X R52, R30, R37, R64, P6 ;  /* 0x000000251e347225 */ /* 0x000fe200030e0440 */
[----:B------:R-:W-:-:S03]  /*4faa0*/  IADD3 R25, P6, PT, R69, R48, RZ ;  /* 0x0000003045197210 */ /* 0x000fc60007fde0ff */
[----:B------:R-:W-:Y:S02]  /*4fab0*/  IMAD.MOV.U32 R64, RZ, RZ, R43 ;  /* 0x000000ffff407224 */ /* 0x000fe400078e002b */
[----:B------:R-:W-:Y:S01]  /*4fac0*/  IMAD.X R27, R67, 0x1, R40, P6 ;  /* 0x00000001431b7824 */ /* 0x000fe200030e0628 */
[----:B------:R-:W-:-:S05]  /*4fad0*/  IADD3 R29, P6, PT, R25, R34, RZ ;  /* 0x00000022191d7210 */ /* 0x000fca0007fde0ff */
[----:B------:R-:W-:Y:S01]  /*4fae0*/  IMAD.X R34, R27, 0x1, R36, P6 ;  /* 0x000000011b227824 */ /* 0x000fe200030e0624 */
[----:B------:R-:W-:-:S04]  /*4faf0*/  ISETP.GE.U32.AND P6, PT, R25, R48, PT ;  /* 0x000000301900720c */ /* 0x000fc80003fc6070 */
[----:B------:R-:W-:-:S04]  /*4fb00*/  ISETP.GE.U32.AND.EX P6, PT, R27, R67, PT, P6 ;  /* 0x000000431b00720c */ /* 0x000fc80003fc6160 */
[----:B------:R-:W-:Y:S02]  /*4fb10*/  SEL R23, RZ, 0x1, P6 ;  /* 0x00000001ff177807 */ /* 0x000fe40003000000 */
[----:B------:R-:W-:-:S04]  /*4fb20*/  ISETP.GE.U32.AND P6, PT, R29, R25, PT ;  /* 0x000000191d00720c */ /* 0x000fc80003fc6070 */
[----:B------:R-:W-:-:S04]  /*4fb30*/  ISETP.GE.U32.AND.EX P6, PT, R34, R27, PT, P6 ;  /* 0x0000001b2200720c */ /* 0x000fc80003fc6160 */
[----:B------:R-:W-:-:S04]  /*4fb40*/  SEL R93, RZ, 0x1, P6 ;  /* 0x00000001ff5d7807 */ /* 0x000fc80003000000 */
[----:B------:R-:W-:-:S04]  /*4fb50*/  IADD3 R93, P5, P6, R93, R52, R23 ;  /* 0x000000345d5d7210 */ /* 0x000fc80007ebe017 */
[----:B------:R-:W-:Y:S02]  /*4fb60*/  IADD3.X R38, PT, PT, RZ, R53, RZ, P5, P6 ;  /* 0x00000035ff267210 */ /* 0x000fe40002fec4ff */
[----:B------:R-:W-:Y:S02]  /*4fb70*/  ISETP.NE.AND P5, PT, R68, RZ, PT ;  /* 0x000000ff4400720c */ /* 0x000fe40003fa5270 */
[----:B------:R-:W-:-:S03]  /*4fb80*/  IADD3 R23, P6, PT, R47, R46, RZ ;  /* 0x0000002e2f177210 */ /* 0x000fc60007fde0ff */
[----:B------:R-:W-:Y:S01]  /*4fb90*/  IMAD.X R65, RZ, RZ, RZ, P5 ;  /* 0x000000ffff417224 */ /* 0x000fe200028e06ff */
[----:B------:R-:W-:Y:S01]  /*4fba0*/  ISETP.GE.U32.AND P5, PT, R23, R46, PT ;  /* 0x0000002e1700720c */ /* 0x000fe20003fa6070 */
[----:B------:R-:W-:Y:S02]  /*4fbb0*/  IMAD.X R25, R42, 0x1, R66, P6 ;  /* 0x000000012a197824 */ /* 0x000fe400030e0642 */
[----:B------:R-:W-:-:S03]  /*4fbc0*/  IMAD.WIDE.U32 R46, R39, R33, RZ ;  /* 0x00000021272e7225 */ /* 0x000fc600078e00ff */
[----:B------:R-:W-:Y:S01]  /*4fbd0*/  ISETP.GE.U32.AND.EX P5, PT, R25, R66, PT, P5 ;  /* 0x000000421900720c */ /* 0x000fe20003fa6150 */
[----:B------:R-:W-:Y:S01]  /*4fbe0*/  IMAD.WIDE.U32.X R64, R39, R37, R64, P1 ;  /* 0x0000002527407225 */ /* 0x000fe200008e0440 */
[----:B------:R-:W-:Y:S02]  /*4fbf0*/  IADD3 R29, P1, PT, R29, R48, RZ ;  /* 0x000000301d1d7210 */ /* 0x000fe40007f3e0ff */
[----:B------:R-:W-:Y:S01]  /*4fc00*/  SEL R27, RZ, 0x1, P5 ;  /* 0x00000001ff1b7807 */ /* 0x000fe20002800000 */
[----:B------:R-:W-:-:S04]  /*4fc10*/  IMAD.WIDE.U32 R52, P6, R28, R35, R46 ;  /* 0x000000231c347225 */ /* 0x000fc800078c002e */
[----:B------:R-:W-:Y:S01]  /*4fc20*/  IMAD.X R34, R34, 0x1, R67, P1 ;  /* 0x0000000122227824 */ /* 0x000fe200008e0643 */
[----:B------:R-:W-:Y:S01]  /*4fc30*/  IADD3 R27, P1, P5, R29, R64, R27 ;  /* 0x000000401d1b7210 */ /* 0x000fe20007d3e01b */
[----:B------:R-:W-:-:S03]  /*4fc40*/  IMAD.WIDE.U32 R42, R28, R33, RZ ;  /* 0x000000211c2a7225 */ /* 0x000fc600078e00ff */
[----:B------:R-:W-:Y:S01]  /*4fc50*/  IADD3.X R73, PT, PT, R34, R65, RZ, P1, P5 ;  /* 0x0000004122497210 */ /* 0x000fe20000fea4ff */
[----:B------:R-:W-:Y:S01]  /*4fc60*/  IMAD.X R63, RZ, RZ, RZ, P6 ;  /* 0x000000ffff3f7224 */ /* 0x000fe200030e06ff */
[----:B------:R-:W-:Y:S01]  /*4fc70*/  ISETP.GE.U32.AND P6, PT, R69, R24, PT ;  /* 0x000000184500720c */ /* 0x000fe20003fc6070 */
[----:B------:R-:W-:Y:S01]  /*4fc80*/  IMAD.X R47, RZ, RZ, RZ, P4 ;  /* 0x000000ffff2f7224 */ /* 0x000fe200020e06ff */
[----:B------:R-:W-:Y:S01]  /*4fc90*/  ISETP.GE.U32.AND P5, PT, R29, R48, PT ;  /* 0x000000301d00720c */ /* 0x000fe20003fa6070 */
[----:B------:R-:W-:Y:S01]  /*4fca0*/  IMAD.WIDE.U32 R48, R35, R31, RZ ;  /* 0x0000001f23307225 */ /* 0x000fe200078e00ff */
[----:B------:R-:W-:Y:S02]  /*4fcb0*/  IADD3 RZ, P4, PT, R43, R52, RZ ;  /* 0x000000342bff7210 */ /* 0x000fe40007f9e0ff */
[----:B------:R-:W-:Y:S01]  /*4fcc0*/  ISETP.GE.U32.AND.EX P6, PT, R40, R32, PT, P6 ;  /* 0x000000202800720c */ /* 0x000fe20003fc6160 */
[----:B------:R-:W-:Y:S01]  /*4fcd0*/  IMAD.MOV.U32 R62, RZ, RZ, R53 ;  /* 0x000000ffff3e7224 */ /* 0x000fe200078e0035 */
[----:B------:R-:W-:Y:S01]  /*4fce0*/  ISETP.GE.U32.AND P1, PT, R27, R29, PT ;  /* 0x0000001d1b00720c */ /* 0x000fe20003f26070 */
[----:B------:R-:W-:Y:S01]  /*4fcf0*/  IMAD.MOV.U32 R46, RZ, RZ, R51 ;  /* 0x000000ffff2e7224 */ /* 0x000fe200078e0033 */
[----:B------:R-:W-:Y:S01]  /*4fd00*/  ISETP.GE.U32.AND.EX P5, PT, R34, R67, PT, P5 ;  /* 0x000000432200720c */ /* 0x000fe20003fa6150 */
[----:B------:R-:W-:Y:S01]  /*4fd10*/  IMAD.WIDE.U32 R42, R33, R31, RZ ;  /* 0x0000001f212a7225 */ /* 0x000fe200078e00ff */
[----:B------:R-:W-:-:S02]  /*4fd20*/  SEL R29, RZ, 0x1, P6 ;  /* 0x00000001ff1d7807 */ /* 0x000fc40003000000 */
[----:B------:R-:W-:Y:S01]  /*4fd30*/  ISETP.GE.U32.AND.EX P1, PT, R73, R34, PT, P1 ;  /* 0x000000224900720c */ /* 0x000fe20003f26110 */
[----:B------:R-:W-:Y:S01]  /*4fd40*/  IMAD.WIDE.U32.X R50, R39, R35, R62, P4 ;  /* 0x0000002327327225 */ /* 0x000fe200020e043e */
[----:B------:R-:W-:-:S03]  /*4fd50*/  SEL R36, RZ, 0x1, P5 ;  /* 0x00000001ff247807 */ /* 0x000fc60002800000 */
[-C--:B------:R-:W-:Y:S01]  /*4fd60*/  IMAD.WIDE.U32 R48, P6, R30, R33.reuse, R48 ;  /* 0x000000211e307225 */ /* 0x080fe200078c0030 */
[----:B------:R-:W-:Y:S02]  /*4fd70*/  IADD3 R40, P4, P5, R42, R50, R29 ;  /* 0x000000322a287210 */ /* 0x000fe40007d9e01d */
[----:B------:R-:W-:Y:S01]  /*4fd80*/  SEL R29, RZ, 0x1, P1 ;  /* 0x00000001ff1d7807 */ /* 0x000fe20000800000 */
[----:B------:R-:W-:-:S04]  /*4fd90*/  IMAD.WIDE.U32 R52, R30, R33, RZ ;  /* 0x000000211e347225 */ /* 0x000fc800078e00ff */
[----:B------:R-:W-:Y:S01]  /*4fda0*/  IMAD.WIDE.U32.X R62, R30, R37, R46, P3 ;  /* 0x000000251e3e7225 */ /* 0x000fe200018e042e */
[----:B------:R-:W-:-:S03]  /*4fdb0*/  IADD3 R34, P3, PT, R43, R48, RZ ;  /* 0x000000302b227210 */ /* 0x000fc60007f7e0ff */
[----:B------:R-:W-:Y:S01]  /*4fdc0*/  IMAD.WIDE.U32 R52, P1, R31, R35, R52 ;  /* 0x000000231f347225 */ /* 0x000fe20007820034 */
[----:B------:R-:W-:Y:S02]  /*4fdd0*/  IADD3.X R51, PT, PT, R34, R51, RZ, P4, P5 ;  /* 0x0000003322337210 */ /* 0x000fe400027ea4ff */
[----:B------:R-:W-:Y:S01]  /*4fde0*/  IADD3 R29, P4, P5, R29, R62, R36 ;  /* 0x0000003e1d1d7210 */ /* 0x000fe20007d9e024 */
[----:B------:R-:W-:-:S03]  /*4fdf0*/  IMAD.WIDE.U32 R46, R31, R33, RZ ;  /* 0x000000211f2e7225 */ /* 0x000fc600078e00ff */
[----:B------:R-:W-:Y:S01]  /*4fe00*/  IADD3.X R71, PT, PT, RZ, R63, RZ, P4, P5 ;  /* 0x0000003fff477210 */ /* 0x000fe200027ea4ff */
[----:B------:R-:W-:Y:S01]  /*4fe10*/  IMAD.X R67, RZ, RZ, RZ, P1 ;  /* 0x000000ffff437224 */ /* 0x000fe200008e06ff */
[C---:B------:R-:W-:Y:S01]  /*4fe20*/  IADD3 R93, P1, PT, R40.reuse, R93, RZ ;  /* 0x0000005d285d7210 */ /* 0x040fe20007f3e0ff */
[----:B------:R-:W-:Y:S01]  /*4fe30*/  IMAD.MOV.U32 R66, RZ, RZ, R53 ;  /* 0x000000ffff427224 */ /* 0x000fe200078e0035 */
[----:B------:R-:W-:Y:S01]  /*4fe40*/  IADD3 RZ, P4, PT, R47, R52, RZ ;  /* 0x000000342fff7210 */ /* 0x000fe20007f9e0ff */
[----:B------:R-:W-:Y:S01]  /*4fe50*/  IMAD.WIDE.U32 R52, R37, R33, RZ ;  /* 0x0000002125347225 */ /* 0x000fe200078e00ff */
[----:B------:R-:W-:-:S03]  /*4fe60*/  ISETP.GE.U32.AND P5, PT, R40, R42, PT ;  /* 0x0000002a2800720c */ /* 0x000fc60003fa6070 */
[----:B------:R-:W-:Y:S01]  /*4fe70*/  IMAD.X R38, R51, 0x1, R38, P1 ;  /* 0x0000000133267824 */ /* 0x000fe200008e0626 */
[----:B------:R-:W-:Y:S01]  /*4fe80*/  ISETP.GE.U32.AND P1, PT, R93, R40, PT ;  /* 0x000000285d00720c */ /* 0x000fe20003f26070 */
[----:B------:R-:W-:Y:S01]  /*4fe90*/  IMAD.WIDE.U32 R46, R37, R26, RZ ;  /* 0x0000001a252e7225 */ /* 0x000fe200078e00ff */
[----:B------:R-:W-:Y:S02]  /*4fea0*/  ISETP.GE.U32.AND.EX P5, PT, R51, R34, PT, P5 ;  /* 0x000000223300720c */ /* 0x000fe40003fa6150 */
[----:B------:R-:W-:Y:S01]  /*4feb0*/  ISETP.GE.U32.AND.EX P1, PT, R38, R51, PT, P1 ;  /* 0x000000332600720c */ /* 0x000fe20003f26110 */
[----:B------:R-:W-:Y:S01]  /*4fec0*/  IMAD.WIDE.U32.X R66, R30, R35, R66, P4 ;  /* 0x000000231e427225 */ /* 0x000fe200020e0442 */
[----:B------:R-:W-:Y:S02]  /*4fed0*/  SEL R36, RZ, 0x1, P5 ;  /* 0x00000001ff247807 */ /* 0x000fe40002800000 */
[----:B------:R-:W-:Y:S01]  /*4fee0*/  SEL R75, RZ, 0x1, P1 ;  /* 0x00000001ff4b7807 */ /* 0x000fe20000800000 */
[----:B------:R-:W-:-:S04]  /*4fef0*/  IMAD.WIDE.U32 R50, R26, R33, RZ ;  /* 0x000000211a327225 */ /* 0x000fc800078e00ff */
[----:B------:R-:W-:-:S04]  /*4ff00*/  IMAD.WIDE.U32 R52, P4, R26, R35, R52 ;  /* 0x000000231a347225 */ /* 0x000fc80007880034 */
[----:B------:R-:W-:Y:S01]  /*4ff10*/  IMAD.WIDE.U32 R68, P5, R26, R37, R46 ;  /* 0x000000251a447225 */ /* 0x000fe200078a002e */
[----:B------:R-:W-:-:S03]  /*4ff20*/  IADD3 RZ, P1, PT, R51, R52, RZ ;  /* 0x0000003433ff7210 */ /* 0x000fc60007f3e0ff */
[----:B------:R-:W-:Y:S02]  /*4ff30*/  IMAD.X R51, RZ, RZ, RZ, P5 ;  /* 0x000000ffff337224 */ /* 0x000fe400028e06ff */
[----:B------:R-:W-:Y:S01]  /*4ff40*/  IMAD.X R63, RZ, RZ, RZ, P2 ;  /* 0x000000ffff3f7224 */ /* 0x000fe200010e06ff */
[----:B------:R-:W-:Y:S01]  /*4ff50*/  IADD3 R75, P2, P5, R75, R66, R36 ;  /* 0x000000424b4b7210 */ /* 0x000fe20007d5e024 */
[----:B------:R-:W-:-:S03]  /*4ff60*/  IMAD.WIDE.U32 R64, R26, R26, RZ ;  /* 0x0000001a1a407225 */ /* 0x000fc600078e00ff */
[----:B------:R-:W-:Y:S01]  /*4ff70*/  IADD3.X R77, PT, PT, RZ, R67, RZ, P2, P5 ;  /* 0x00000043ff4d7210 */ /* 0x000fe200017ea4ff */
[----:B------:R-:W-:Y:S01]  /*4ff80*/  IMAD.X R47, RZ, RZ, RZ, P6 ;  /* 0x000000ffff2f7224 */ /* 0x000fe200030e06ff */
[----:B------:R-:W-:Y:S01]  /*4ff90*/  IADD3 R43, P6, PT, R65, R68, RZ ;  /* 0x00000044412b7210 */ /* 0x000fe20007fde0ff */
[----:B------:R-:W-:Y:S01]  /*4ffa0*/  IMAD.MOV.U32 R46, RZ, RZ, R49 ;  /* 0x000000ffff2e7224 */ /* 0x000fe200078e0031 */
[----:B------:R-:W-:Y:S01]  /*4ffb0*/  IADD3 R36, P2, PT, R93, R64, RZ ;  /* 0x000000405d247210 */ /* 0x000fe20007f5e0ff */
[----:B------:R-:W-:Y:S01]  /*4ffc0*/  IMAD.X R49, RZ, RZ, RZ, P4 ;  /* 0x000000ffff317224 */ /* 0x000fe200020e06ff */
[-C--:B------:R-:W-:Y:S01]  /*4ffd0*/  IADD3 R27, P5, PT, R27, R24.reuse, RZ ;  /* 0x000000181b1b7210 */ /* 0x080fe20007fbe0ff */
[----:B------:R-:W-:Y:S02]  /*4ffe0*/  IMAD.MOV.U32 R62, RZ, RZ, R41 ;  /* 0x000000ffff3e7224 */ /* 0x000fe400078e0029 */
[----:B------:R-:W-:Y:S01]  /*4fff0*/  IMAD.X R38, R43, 0x1, R38, P2 ;  /* 0x000000012b267824 */ /* 0x000fe200010e0626 */
[C---:B------:R-:W-:Y:S01]  /*50000*/  IADD3 R67, P2, PT, R36.reuse, R29, RZ ;  /* 0x0000001d24437210 */ /* 0x040fe20007f5e0ff */
[----:B------:R-:W-:Y:S01]  /*50010*/  IMAD.X R29, R73, 0x1, R32, P5 ;  /* 0x00000001491d7824 */ /* 0x000fe200028e0620 */
[----:B------:R-:W-:Y:S01]  /*50020*/  ISETP.GE.U32.AND P4, PT, R27, R24, PT ;  /* 0x000000181b00720c */ /* 0x000fe20003f86070 */
[----:B------:R-:W-:Y:S01]  /*50030*/  IMAD.MOV.U32 R50, RZ, RZ, R69 ;  /* 0x000000ffff327224 */ /* 0x000fe200078e0045 */
[----:B------:R-:W-:Y:S01]  /*50040*/  ISETP.GE.U32.AND P5, PT, R36, R64, PT ;  /* 0x000000402400720c */ /* 0x000fe20003fa6070 */
[----:B------:R-:W-:Y:S01]  /*50050*/  IMAD.X R69, R38, 0x1, R71, P2 ;  /* 0x0000000126457824 */ /* 0x000fe200010e0647 */
[----:B------:R-:W-:Y:S01]  /*50060*/  ISETP.GE.U32.AND.EX P4, PT, R29, R32, PT, P4 ;  /* 0x000000201d00720c */ /* 0x000fe20003f86140 */
[----:B------:R-:W-:Y:S01]  /*50070*/  IMAD.WIDE.U32.X R62, R39, R35, R62, P0 ;  /* 0x00000023273e7225 */ /* 0x000fe200000e043e */
[----:B------:R-:W-:-:S02]  /*50080*/  ISETP.GE.U32.AND P2, PT, R67, R36, PT ;  /* 0x000000244300720c */ /* 0x000fc40003f46070 */
[----:B------:R-:W-:Y:S01]  /*50090*/  IADD3 R67, P0, PT, R67, R42, RZ ;  /* 0x0000002a43437210 */ /* 0x000fe20007f1e0ff */
[----:B------:R-:W-:Y:S01]  /*500a0*/  IMAD.MOV.U32 R48, RZ, RZ, R53 ;  /* 0x000000ffff307224 */ /* 0x000fe200078e0035 */
[----:B------:R-:W-:Y:S01]  /*500b0*/  SEL R40, RZ, 0x1, P4 ;  /* 0x00000001ff287807 */ /* 0x000fe20002000000 */
[----:B------:R-:W-:Y:S01]  /*500c0*/  IMAD.WIDE.U32 R52, R35, R26, RZ ;  /* 0x0000001a23347225 */ /* 0x000fe200078e00ff */
[----:B------:R-:W-:Y:S02]  /*500d0*/  ISETP.GE.U32.AND.EX P5, PT, R38, R43, PT, P5 ;  /* 0x0000002b2600720c */ /* 0x000fe40003fa6150 */
[----:B------:R-:W-:Y:S01]  /*500e0*/  ISETP.GE.U32.AND.EX P2, PT, R69, R38, PT, P2 ;  /* 0x000000264500720c */ /* 0x000fe20003f46120 */
[----:B------:R-:W-:Y:S01]  /*500f0*/  IMAD.WIDE.U32.X R50, R37, R37, R50, P6 ;  /* 0x0000002525327225 */ /* 0x000fe200030e0432 */
[----:B------:R-:W-:Y:S02]  /*50100*/  IADD3 R41, P4, P6, R67, R62, R40 ;  /* 0x0000003e43297210 */ /* 0x000fe40007e9e028 */
[----:B------:R-:W-:Y:S01]  /*50110*/  SEL R24, RZ, 0x1, P5 ;  /* 0x00000001ff187807 */ /* 0x000fe20002800000 */
[----:B------:R-:W-:Y:S01]  /*50120*/  IMAD.X R69, R69, 0x1, R34, P0 ;  /* 0x0000000145457824 */ /* 0x000fe200000e0622 */
[----:B------:R-:W-:Y:S01]  /*50130*/  SEL R71, RZ, 0x1, P2 ;  /* 0x00000001ff477807 */ /* 0x000fe20001000000 */
[----:B------:R-:W-:Y:S01]  /*50140*/  IMAD.WIDE.U32 R64, R35, R33, RZ ;  /* 0x0000002123407225 */ /* 0x000fe200078e00ff */
[----:B------:R-:W-:-:S02]  /*50150*/  ISETP.GE.U32.AND P0, PT, R67, R42, PT ;  /* 0x0000002a4300720c */ /* 0x000fc40003f06070 */
[----:B------:R-:W-:Y:S01]  /*50160*/  IADD3.X R32, PT, PT, R69, R63, RZ, P4, P6 ;  /* 0x0000003f45207210 */ /* 0x000fe200027ec4ff */
[----:B------:R-:W-:Y:S01]  /*50170*/  IMAD.WIDE.U32 R42, P2, R37, R33, R52 ;  /* 0x00000021252a7225 */ /* 0x000fe20007840034 */
[----:B------:R-:W-:Y:S02]  /*50180*/  IADD3 R71, P4, P5, R71, R50, R24 ;  /* 0x0000003247477210 */ /* 0x000fe40007d9e018 */
[----:B------:R-:W-:Y:S01]  /*50190*/  ISETP.GE.U32.AND.EX P0, PT, R69, R34, PT, P0 ;  /* 0x000000224500720c */ /* 0x000fe20003f06100 */
[----:B------:R-:W-:Y:S01]  /*501a0*/  IMAD.X R53, RZ, RZ, RZ, P2 ;  /* 0x000000ffff357224 */ /* 0x000fe200010e06ff */
[----:B------:R-:W-:Y:S01]  /*501b0*/  IADD3.X R66, PT, PT, RZ, R51, RZ, P4, P5 ;  /* 0x00000033ff427210 */ /* 0x000fe200027ea4ff */
[----:B------:R-:W-:Y:S01]  /*501c0*/  IMAD.WIDE.U32 R62, R33, R26, RZ ;  /* 0x0000001a213e7225 */ /* 0x000fe200078e00ff */
[----:B------:R-:W-:Y:S02]  /*501d0*/  ISETP.GE.U32.AND P2, PT, R41, R67, PT ;  /* 0x000000432900720c */ /* 0x000fe40003f46070 */
[----:B------:R-:W-:Y:S01]  /*501e0*/  SEL R24, RZ, 0x1, P0 ;  /* 0x00000001ff187807 */ /* 0x000fe20000000000 */
[----:B------:R-:W-:Y:S01]  /*501f0*/  IMAD.WIDE.U32 R64, P5, R33, R35, R64 ;  /* 0x0000002321407225 */ /* 0x000fe200078a0040 */
[----:B------:R-:W-:-:S02]  /*50200*/  ISETP.GE.U32.AND.EX P2, PT, R32, R69, PT, P2 ;  /* 0x000000452000720c */ /* 0x000fc40003f46120 */
[----:B------:R-:W-:Y:S01]  /*50210*/  IADD3 R40, P4, PT, R63, R42, RZ ;  /* 0x0000002a3f287210 */ /* 0x000fe20007f9e0ff */
[----:B------:R-:W-:Y:S01]  /*50220*/  IMAD.MOV.U32 R52, RZ, RZ, R43 ;  /* 0x000000ffff347224 */ /* 0x000fe200078e002b */
[----:B------:R-:W-:Y:S01]  /*50230*/  SEL R73, RZ, 0x1, P2 ;  /* 0x00000001ff497807 */ /* 0x000fe20001000000 */
[----:B------:R-:W-:-:S04]  /*50240*/  IMAD.WIDE.U32 R50, R33, R33, RZ ;  /* 0x0000002121327225 */ /* 0x000fc800078e00ff */
[----:B------:R-:W-:Y:S01]  /*50250*/  IMAD.X R43, RZ, RZ, RZ, P5 ;  /* 0x000000ffff2b7224 */ /* 0x000fe200028e06ff */
[----:B------:R-:W-:Y:S01]  /*50260*/  IADD3 R36, P5, PT, R75, R62, RZ ;  /* 0x0000003e4b247210 */ /* 0x000fe20007fbe0ff */
[----:B------:R-:W-:Y:S01]  /*50270*/  IMAD.WIDE.U32.X R46, R30, R35, R46, P3 ;  /* 0x000000231e2e7225 */ /* 0x000fe200018e042e */
[----:B------:R-:W-:Y:S02]  /*50280*/  IADD3 R38, P3, PT, R51, R64, RZ ;  /* 0x0000004033267210 */ /* 0x000fe40007f7e0ff */
[----:B------:R-:W-:Y:S01]  /*50290*/  IADD3 R51, P0, PT, R36, R71, RZ ;  /* 0x0000004724337210 */ /* 0x000fe20007f1e0ff */
[----:B------:R-:W-:Y:S01]  /*502a0*/  IMAD.X R63, R40, 0x1, R77, P5 ;  /* 0x00000001283f7824 */ /* 0x000fe200028e064d */
[----:B------:R-:W-:Y:S01]  /*502b0*/  IADD3 R73, P5, P6, R73, R46, R24 ;  /* 0x0000002e49497210 */ /* 0x000fe20007ebe018 */
[----:B------:R-:W-:Y:S01]  /*502c0*/  IMAD.MOV.U32 R42, RZ, RZ, R65 ;  /* 0x000000ffff2a7224 */ /* 0x000fe200078e0041 */
[----:B------:R-:W-:Y:S01]  /*502d0*/  ISETP.GE.U32.AND P2, PT, R36, R62, PT ;  /* 0x0000003e2400720c */ /* 0x000fe20003f46070 */
[----:B------:R-:W-:Y:S01]  /*502e0*/  IMAD.X R34, R63, 0x1, R66, P0 ;  /* 0x000000013f227824 */ /* 0x000fe200000e0642 */
[----:B------:R-:W-:Y:S01]  /*502f0*/  ISETP.GE.U32.AND P0, PT, R51, R36, PT ;  /* 0x000000243300720c */ /* 0x000fe20003f06070 */
[----:B------:R-:W-:Y:S01]  /*50300*/  IMAD.WIDE.U32 R66, R32, 0x3d1, RZ ;  /* 0x000003d120427825 */ /* 0x000fe200078e00ff */
[----:B------:R-:W-:-:S02]  /*50310*/  IADD3.X R36, PT, PT, RZ, R47, RZ, P5, P6 ;  /* 0x0000002fff247210 */ /* 0x000fc40002fec4ff */
[----:B------:R-:W-:Y:S01]  /*50320*/  IADD3 R24, P5, PT, R51, R62, RZ ;  /* 0x0000003e33187210 */ /* 0x000fe20007fbe0ff */
[----:B------:R-:W-:Y:S01]  /*50330*/  IMAD.WIDE.U32.X R64, R37, R35, R48, P1 ;  /* 0x0000002325407225 */ /* 0x000fe200008e0430 */
[----:B------:R-:W-:Y:S02]  /*50340*/  ISETP.GE.U32.AND.EX P2, PT, R63, R40, PT, P2 ;  /* 0x000000283f00720c */ /* 0x000fe40003f46120 */
[----:B------:R-:W-:Y:S01]  /*50350*/  IADD3 R73, P6, PT, R24, R73, RZ ;  /* 0x0000004918497210 */ /* 0x000fe20007fde0ff */
[C---:B------:R-:W-:Y:S01]  /*50360*/  IMAD.X R51, R34.reuse, 0x1, R40, P5 ;  /* 0x0000000122337824 */ /* 0x040fe200028e0628 */
[----:B------:R-:W-:Y:S01]  /*50370*/  ISETP.GE.U32.AND.EX P0, PT, R34, R63, PT, P0 ;  /* 0x0000003f2200720c */ /* 0x000fe20003f06100 */
[----:B------:R-:W-:Y:S01]  /*50380*/  IMAD.WIDE.U32 R48, P1, RZ, R41, R66 ;  /* 0x00000029ff307225 */ /* 0x000fe20007820042 */
[----:B------:R-:W-:Y:S02]  /*50390*/  SEL R34, RZ, 0x1, P2 ;  /* 0x00000001ff227807 */ /* 0x000fe40001000000 */
[----:B------:R-:W-:Y:S01]  /*503a0*/  ISETP.GE.U32.AND P5, PT, R24, R62, PT ;  /* 0x0000003e1800720c */ /* 0x000fe20003fa6070 */
[----:B------:R-:W-:Y:S01]  /*503b0*/  IMAD.X R36, R51, 0x1, R36, P6 ;  /* 0x0000000133247824 */ /* 0x000fe200030e0624 */
[----:B------:R-:W-:Y:S01]  /*503c0*/  ISETP.GE.U32.AND P2, PT, R73, R24, PT ;  /* 0x000000184900720c */ /* 0x000fe20003f46070 */
[----:B------:R-:W-:Y:S01]  /*503d0*/  IMAD.WIDE.U32 R46, R41, 0x3d1, RZ ;  /* 0x000003d1292e7825 */ /* 0x000fe200078e00ff */
[----:B------:R-:W-:-:S02]  /*503e0*/  SEL R67, RZ, 0x1, P0 ;  /* 0x00000001ff437807 */ /* 0x000fc40000000000 */
[----:B------:R-:W-:Y:S01]  /*503f0*/  ISETP.GE.U32.AND.EX P5, PT, R51, R40, PT, P5 ;  /* 0x000000283300720c */ /* 0x000fe20003fa6150 */
[----:B------:R-:W-:Y:S01]  /*50400*/  IMAD.WIDE.U32.X R62, R37, R35, R52, P4 ;  /* 0x00000023253e7225 */ /* 0x000fe200020e0434 */
[----:B------:R-:W-:Y:S02]  /*50410*/  ISETP.GE.U32.AND.EX P2, PT, R36, R51, PT, P2 ;  /* 0x000000332400720c */ /* 0x000fe40003f46120 */
[----:B------:R-:W-:Y:S01]  /*50420*/  IADD3 R51, P4, P6, R67, R64, R34 ;  /* 0x0000004043337210 */ /* 0x000fe20007e9e022 */
[----:B------:R-:W-:Y:S01]  /*50430*/  IMAD.MOV.U32 R40, RZ, RZ, RZ ;  /* 0x000000ffff287224 */ /* 0x000fe200078e00ff */
[----:B------:R-:W-:Y:S01]  /*50440*/  SEL R24, RZ, 0x1, P5 ;  /* 0x00000001ff187807 */ /* 0x000fe20002800000 */
[----:B------:R-:W-:Y:S01]  /*50450*/  IMAD.X R53, RZ, RZ, RZ, P1 ;  /* 0x000000ffff357224 */ /* 0x000fe200008e06ff */
[----:B------:R-:W-:Y:S01]  /*50460*/  SEL R69, RZ, 0x1, P2 ;  /* 0x00000001ff457807 */ /* 0x000fe20001000000 */
[----:B------:R-:W-:Y:S01]  /*50470*/  IMAD.MOV.U32 R52, RZ, RZ, R49 ;  /* 0x000000ffff347224 */ /* 0x000fe200078e0031 */
[----:B------:R-:W-:Y:S01]  /*50480*/  IADD3 RZ, P0, PT, R47, R48, RZ ;  /* 0x000000302fff7210 */ /* 0x000fe20007f1e0ff */
[----:B------:R-:W-:Y:S01]  /*50490*/  IMAD.WIDE.U32 R46, R41, 0x3d1, R40 ;  /* 0x000003d1292e7825 */ /* 0x000fe200078e0028 */
[----:B------:R-:W-:-:S02]  /*504a0*/  IADD3.X R65, PT, PT, RZ, R65, RZ, P4, P6 ;  /* 0x00000041ff417210 */ /* 0x000fc400027ec4ff */
[----:B------:R-:W-:Y:S01]  /*504b0*/  IADD3 R69, P1, P2, R69, R62, R24 ;  /* 0x0000003e45457210 */ /* 0x000fe20007a3e018 */
[----:B------:R-:W-:Y:S01]  /*504c0*/  IMAD.IADD R47, R48, 0x1, R47 ;  /* 0x00000001302f7824 */ /* 0x000fe200078e022f */
[----:B------:R-:W-:Y:S01]  /*504d0*/  IADD3 R24, P4, PT, R51, R50, RZ ;  /* 0x0000003233187210 */ /* 0x000fe20007f9e0ff */
[----:B------:R-:W-:Y:S01]  /*504e0*/  IMAD.WIDE.U32.X R52, RZ, R32, R52, P0 ;  /* 0x00000020ff347225 */ /* 0x000fe200000e0434 */
[----:B------:R-:W-:Y:S02]  /*504f0*/  IADD3.X R34, PT, PT, RZ, R63, RZ, P1, P2 ;  /* 0x0000003fff227210 */ /* 0x000fe40000fe44ff */
[----:B------:R-:W-:Y:S01]  /*50500*/  IADD3 R69, P5, PT, R24, R69, RZ ;  /* 0x0000004518457210 */ /* 0x000fe20007fbe0ff */
[----:B------:R-:W-:Y:S01]  /*50510*/  IMAD.X R49, R38, 0x1, R65, P4 ;  /* 0x0000000126317824 */ /* 0x000fe200020e0641 */
[----:B------:R-:W-:Y:S02]  /*50520*/  ISETP.GE.U32.AND P6, PT, R46, RZ, PT ;  /* 0x000000ff2e00720c */ /* 0x000fe40003fc6070 */
[----:B------:R-:W-:Y:S01]  /*50530*/  ISETP.GE.U32.AND P2, PT, R24, R50, PT ;  /* 0x000000321800720c */ /* 0x000fe20003f46070 */
[----:B------:R-:W-:Y:S01]  /*50540*/  IMAD.X R34, R49, 0x1, R34, P5 ;  /* 0x0000000131227824 */ /* 0x000fe200028e0622 */
[----:B------:R-:W-:Y:S01]  /*50550*/  ISETP.GE.U32.AND.EX P6, PT, R47, R41, PT, P6 ;  /* 0x000000292f00720c */ /* 0x000fe20003fc6160 */
[----:B------:R-:W-:Y:S01]  /*50560*/  IMAD.WIDE.U32 R40, R36, 0x3d1, RZ ;  /* 0x000003d124287825 */ /* 0x000fe200078e00ff */
[----:B------:R-:W-:-:S02]  /*50570*/  ISETP.GE.U32.AND P1, PT, R69, R24, PT ;  /* 0x000000184500720c */ /* 0x000fc40003f26070 */
[----:B------:R-:W-:Y:S01]  /*50580*/  ISETP.GE.U32.AND.EX P2, PT, R49, R38, PT, P2 ;  /* 0x000000263100720c */ /* 0x000fe20003f46120 */
[----:B------:R-:W-:Y:S01]  /*50590*/  IMAD.WIDE.U32 R50, R73, 0x3d1, RZ ;  /* 0x000003d149327825 */ /* 0x000fe200078e00ff */
[----:B------:R-:W-:Y:S02]  /*505a0*/  ISETP.GE.U32.AND.EX P4, PT, R34, R49, PT, P1 ;  /* 0x000000312200720c */ /* 0x000fe40003f86110 */
[----:B------:R-:W-:Y:S01]  /*505b0*/  SEL R38, RZ, 0x1, P2 ;  /* 0x00000001ff267807 */ /* 0x000fe20001000000 */
[----:B------:R-:W-:Y:S01]  /*505c0*/  IMAD.WIDE.U32.X R48, R35, R35, R42, P3 ;  /* 0x0000002323307225 */ /* 0x000fe200018e042a */
[----:B------:R-:W-:Y:S02]  /*505d0*/  SEL R67, RZ, 0x1, P4 ;  /* 0x00000001ff437807 */ /* 0x000fe40002000000 */
[----:B------:R-:W-:Y:S01]  /*505e0*/  IADD3 R63, P1, PT, R52, R50, RZ ;  /* 0x00000032343f7210 */ /* 0x000fe20007f3e0ff */
[----:B------:R-:W-:Y:S01]  /*505f0*/  IMAD.WIDE.U32 R42, P3, RZ, R73, R40 ;  /* 0x00000049ff2a7225 */ /* 0x000fe20007860028 */
[----:B------:R-:W-:-:S03]  /*50600*/  IADD3 R67, P4, P5, R67, R48, R38 ;  /* 0x0000003043437210 */ /* 0x000fc60007d9e026 */
[----:B------:R-:W-:Y:S01]  /*50610*/  IMAD.WIDE.U32 R40, R28, R28, R46 ;  /* 0x0000001c1c287225 */ /* 0x000fe200078e002e */
[----:B------:R-:W-:Y:S02]  /*50620*/  IADD3 R65, P2, PT, R51, R42, RZ ;  /* 0x0000002a33417210 */ /* 0x000fe40007f5e0ff */
[----:B------:R-:W-:Y:S01]  /*50630*/  IADD3.X R71, PT, PT, RZ, R49, RZ, P4, P5 ;  /* 0x00000031ff477210 */ /* 0x000fe200027ea4ff */
[----:B------:R-:W-:Y:S01]  /*50640*/  IMAD.IADD R24, R12, 0x1, R41 ;  /* 0x000000010c187824 */ /* 0x000fe200078e0229 */
[----:B------:R-:W-:Y:S01]  /*50650*/  ISETP.GE.U32.AND P0, PT, R40, R46, PT ;  /* 0x0000002e2800720c */ /* 0x000fe20003f06070 */
[----:B------:R-:W-:Y:S01]  /*50660*/  IMAD.X R12, R65, 0x1, R53, P1 ;  /* 0x00000001410c7824 */ /* 0x000fe200008e0635 */
[C---:B------:R-:W-:Y:S01]  /*50670*/  ISETP.GE.U32.AND P1, PT, R63.reuse, R50, PT ;  /* 0x000000323f00720c */ /* 0x040fe20003f26070 */
[----:B------:R-:W-:Y:S01]  /*50680*/  IMAD.WIDE.U32 R50, R34, 0x3d1, RZ ;  /* 0x000003d122327825 */ /* 0x000fe200078e00ff */
[----:B------:R-:W-:Y:S02]  /*50690*/  SEL R41, RZ, 0x1, P6 ;  /* 0x00000001ff297807 */ /* 0x000fe40003000000 */
[----:B------:R-:W-:Y:S01]  /*506a0*/  ISETP.GE.U32.AND.EX P1, PT, R12, R65, PT, P1 ;  /* 0x000000410c00720c */ /* 0x000fe20003f26110 */
[----:B------:R-:W-:Y:S01]  /*506b0*/  IMAD.X R49, RZ, RZ, RZ, P3 ;  /* 0x000000ffff317224 */ /* 0x000fe200018e06ff */
[----:B------:R-:W-:Y:S01]  /*506c0*/  ISETP.GE.U32.AND.EX P0, PT, R24, R47, PT, P0 ;  /* 0x0000002f1800720c */ /* 0x000fe20003f06100 */
[----:B------:R-:W-:Y:S01]  /*506d0*/  IMAD.MOV.U32 R48, RZ, RZ, R43 ;  /* 0x000000ffff307224 */ /* 0x000fe200078e002b */
[----:B------:R-:W-:Y:S01]  /*506e0*/  IADD3 R41, P3, P4, R63, R32, R41 ;  /* 0x000000203f297210 */ /* 0x000fe20007c7e029 */
[----:B------:R-:W-:Y:S01]  /*506f0*/  IMAD.WIDE.U32 R46, R69, 0x3d1, RZ ;  /* 0x000003d1452e7825 */ /* 0x000fe200078e00ff */
[----:B------:R-:W-:-:S02]  /*50700*/  SEL R38, RZ, 0x1, P0 ;  /* 0x00000001ff267807 */ /* 0x000fc40000000000 */
[----:B------:R-:W-:Y:S01]  /*50710*/  IADD3.X R12, PT, PT, R12, R73, RZ, P3, P4 ;  /* 0x000000490c0c7210 */ /* 0x000fe20001fe84ff */
[----:B------:R-:W-:Y:S01]  /*50720*/  IMAD.WIDE.U32.X R42, RZ, R36, R48, P2 ;  /* 0x00000024ff2a7225 */ /* 0x000fe200010e0430 */
[----:B------:R-:W-:Y:S02]  /*50730*/  SEL R49, RZ, 0x1, P1 ;  /* 0x00000001ff317807 */ /* 0x000fe40000800000 */
[----:B------:R-:W-:Y:S01]  /*50740*/  ISETP.EQ.U32.AND P5, PT, R41, R32, PT ;  /* 0x000000202900720c */ /* 0x000fe20003fa2070 */
[----:B------:R-:W-:Y:S01]  /*50750*/  IMAD.WIDE.U32 R50, P2, RZ, R69, R50 ;  /* 0x00000045ff327225 */ /* 0x000fe20007840032 */
[----:B------:R-:W-:Y:S02]  /*50760*/  IADD3 R49, P1, P4, R46, R42, R49 ;  /* 0x0000002a2e317210 */ /* 0x000fe40007c3e031 */
[----:B------:R-:W-:Y:S02]  /*50770*/  ISETP.EQ.AND.EX P6, PT, R12, R73, !P6, P5 ;  /* 0x000000490c00720c */ /* 0x000fe400077c2350 */
[----:B------:R-:W-:Y:S01]  /*50780*/  IADD3 R53, P3, PT, R47, R50, RZ ;  /* 0x000000322f357210 */ /* 0x000fe20007f7e0ff */
[----:B------:R-:W-:Y:S01]  /*50790*/  IMAD.X R47, RZ, RZ, RZ, P2 ;  /* 0x000000ffff2f7224 */ /* 0x000fe200010e06ff */
[----:B------:R-:W-:-:S02]  /*507a0*/  ISETP.LT.U32.AND P5, PT, R41, R32, PT ;  /* 0x000000202900720c */ /* 0x000fc40003fa1070 */
[----:B------:R-:W-:Y:S01]  /*507b0*/  IADD3.X R62, PT, PT, R53, R43, RZ, P1, P4 ;  /* 0x0000002b353e7210 */ /* 0x000fe20000fe84ff */
[----:B------:R-:W-:Y:S01]  /*507c0*/  IMAD.WIDE.U32 R42, R67, 0x3d1, RZ ;  /* 0x000003d1432a7825 */ /* 0x000fe200078e00ff */
[----:B------:R-:W-:Y:S02]  /*507d0*/  IADD3 R38, P1, P4, R38, R41, R13 ;  /* 0x0000002926267210 */ /* 0x000fe40007c3e00d */
[----:B------:R-:W-:Y:S02]  /*507e0*/  ISETP.LT.U32.OR.EX P6, PT, R12, R73, P6, P5 ;  /* 0x000000490c00720c */ /* 0x000fe400037c1550 */
[----:B------:R-:W-:Y:S02]  /*507f0*/  IADD3.X R32, PT, PT, RZ, R12, R21, P1, P4 ;  /* 0x0000000cff207210 */ /* 0x000fe40000fe8415 */
[----:B------:R-:W-:Y:S01]  /*50800*/  ISETP.GE.U32.AND P5, PT, R49, R46, PT ;  /* 0x0000002e3100720c */ /* 0x000fe20003fa6070 */
[----:B------:R-:W-:Y:S01]  /*50810*/  IMAD.MOV.U32 R46, RZ, RZ, R51 ;  /* 0x000000ffff2e7224 */ /* 0x000fe200078e0033 */
[CC--:B------:R-:W-:Y:S01]  /*50820*/  ISETP.EQ.U32.AND P2, PT, R38.reuse, R13.reuse, PT ;  /* 0x0000000d2600720c */ /* 0x0c0fe20003f42070 */
[----:B------:R-:W0:Y:S01]  /*50830*/  LDC.64 R50, c[0x3][RZ] ;  /* 0x00c00000ff327b82 */ /* 0x000e220000000a00 */
[----:B------:R-:W-:Y:S01]  /*50840*/  ISETP.LT.U32.AND P1, PT, R38, R13, PT ;  /* 0x0000000d2600720c */ /* 0x000fe20003f21070 */
[----:B------:R-:W-:Y:S01]  /*50850*/  IMAD.WIDE.U32 R12, R71, 0x3d1, RZ ;  /* 0x000003d1470c7825 */ /* 0x000fe200078e00ff */
[----:B------:R-:W-:-:S02]  /*50860*/  SEL R41, RZ, 0x1, !P6 ;  /* 0x00000001ff297807 */ /* 0x000fc40007000000 */
[----:B------:R-:W-:Y:S01]  /*50870*/  ISETP.GE.U32.AND.EX P5, PT, R62, R53, PT, P5 ;  /* 0x000000353e00720c */ /* 0x000fe20003fa6150 */
[----:B------:R-:W-:Y:S01]  /*50880*/  IMAD.WIDE.U32.X R46, RZ, R34, R46, P3 ;  /* 0x00000022ff2e7225 */ /* 0x000fe200018e042e */
[C---:B------:R-:W-:Y:S02]  /*50890*/  ISETP.EQ.AND.EX P0, PT, R32.reuse, R21, !P0, P2 ;  /* 0x000000152000720c */ /* 0x040fe40004702320 */
[----:B------:R-:W-:Y:S01]  /*508a0*/  IADD3 R41, P3, P4, R49, R36, R41 ;  /* 0x0000002431297210 */ /* 0x000fe20007c7e029 */
[----:B------:R-:W-:Y:S01]  /*508b0*/  IMAD.WIDE.U32 R12, P2, RZ, R67, R12 ;  /* 0x00000043ff0c7225 */ /* 0x000fe2000784000c */
[----:B------:R-:W-:Y:S01]  /*508c0*/  SEL R63, RZ, 0x1, P5 ;  /* 0x00000001ff3f7807 */ /* 0x000fe20002800000 */
[----:B------:R-:W1:Y:S01]  /*508d0*/  LDC.64 R48, c[0x3][0x8] ;  /* 0x00c00200ff307b82 */ /* 0x000e620000000a00 */
[----:B------:R-:W-:Y:S02]  /*508e0*/  ISETP.LT.U32.OR.EX P1, PT, R32, R21, P0, P1 ;  /* 0x000000152000720c */ /* 0x000fe40000721510 */
[----:B------:R-:W-:-:S02]  /*508f0*/  IADD3.X R62, PT, PT, R62, R69, RZ, P3, P4 ;  /* 0x000000453e3e7210 */ /* 0x000fc40001fe84ff */
[----:B------:R-:W-:Y:S02]  /*50900*/  IADD3 R63, P0, P3, R42, R46, R63 ;  /* 0x0000002e2a3f7210 */ /* 0x000fe40007b1e03f */
[----:B------:R-:W-:Y:S01]  /*50910*/  IADD3 R21, P5, PT, R43, R12, RZ ;  /* 0x0000000c2b157210 */ /* 0x000fe20007fbe0ff */
[----:B------:R-:W-:Y:S01]  /*50920*/  IMAD.X R43, RZ, RZ, RZ, P2 ;  /* 0x000000ffff2b7224 */ /* 0x000fe200010e06ff */
[----:B------:R-:W-:Y:S02]  /*50930*/  SEL R12, RZ, 0x1, !P1 ;  /* 0x00000001ff0c7807 */ /* 0x000fe40004800000 */
[----:B------:R-:W-:Y:S02]  /*50940*/  IADD3.X R64, PT, PT, R21, R47, RZ, P0, P3 ;  /* 0x0000002f15407210 */ /* 0x000fe400007e64ff */
[----:B------:R-:W-:Y:S01]  /*50950*/  IADD3 R53, P0, P4, R12, R41, R23 ;  /* 0x000000290c357210 */ /* 0x000fe20007c1e017 */
[----:B------:R-:W2:Y:S01]  /*50960*/  LDC.64 R46, c[0x3][0x18] ;  /* 0x00c00600ff2e7b82 */ /* 0x000ea20000000a00 */
[----:B------:R-:W-:-:S02]  /*50970*/  ISETP.EQ.U32.AND P3, PT, R41, R36, PT ;  /* 0x000000242900720c */ /* 0x000fc40003f62070 */
[----:B------:R-:W-:Y:S02]  /*50980*/  IADD3.X R52, PT, PT, RZ, R62, R25, P0, P4 ;  /* 0x0000003eff347210 */ /* 0x000fe400007e8419 */
[----:B------:R-:W-:Y:S01]  /*50990*/  ISETP.GE.U32.AND P4, PT, R63, R42, PT ;  /* 0x0000002a3f00720c */ /* 0x000fe20003f86070 */
[----:B------:R-:W-:Y:S01]  /*509a0*/  IMAD.MOV.U32 R42, RZ, RZ, R13 ;  /* 0x000000ffff2a7224 */ /* 0x000fe200078e000d */
[----:B------:R-:W-:Y:S02]  /*509b0*/  ISETP.LT.U32.AND P0, PT, R41, R36, PT ;  /* 0x000000242900720c */ /* 0x000fe40003f01070 */
[----:B------:R-:W-:Y:S01]  /*509c0*/  ISETP.EQ.AND.EX P6, PT, R62, R69, P6, P3 ;  /* 0x000000453e00720c */ /* 0x000fe200037c2330 */
[----:B------:R-:W-:Y:S01]  /*509d0*/  IMAD.WIDE.U32.X R12, RZ, R71, R42, P5 ;  /* 0x00000047ff0c7225 */ /* 0x000fe200028e042a */
[----:B------:R-:W-:Y:S01]  /*509e0*/  ISETP.GE.U32.AND.EX P4, PT, R64, R21, PT, P4 ;  /* 0x000000154000720c */ /* 0x000fe20003f86140 */
[----:B------:R-:W3:Y:S01]  /*509f0*/  LDC.64 R42, c[0x3][0x10] ;  /* 0x00c00400ff2a7b82 */ /* 0x000ee20000000a00 */
[----:B------:R-:W-:Y:S01]  /*50a00*/  ISETP.LT.U32.OR.EX P0, PT, R62, R69, P6, P0 ;  /* 0x000000453e00720c */ /* 0x000fe20003701500 */
[----:B------:R-:W-:Y:S01]  /*50a10*/  IMAD.MOV.U32 R69, RZ, RZ, R40 ;  /* 0x000000ffff457224 */ /* 0x000fe200078e0028 */
[----:B------:R-:W-:-:S02]  /*50a20*/  ISETP.EQ.U32.AND P3, PT, R53, R23, PT ;  /* 0x000000173500720c */ /* 0x000fc40003f62070 */
[----:B------:R-:W-:Y:S02]  /*50a30*/  SEL R21, RZ, 0x1, P4 ;  /* 0x00000001ff157807 */ /* 0x000fe40002000000 */
[----:B------:R-:W-:Y:S02]  /*50a40*/  SEL R65, RZ, 0x1, !P0 ;  /* 0x00000001ff417807 */ /* 0x000fe40004000000 */
[C---:B------:R-:W-:Y:S02]  /*50a50*/  ISETP.EQ.AND.EX P3, PT, R52.reuse, R25, P1, P3 ;  /* 0x000000193400720c */ /* 0x040fe40000f62330 */
[----:B------:R-:W-:Y:S02]  /*50a60*/  IADD3 R21, P1, PT, R21, R12, RZ ;  /* 0x0000000c15157210 */ /* 0x000fe40007f3e0ff */
[----:B------:R-:W-:Y:S02]  /*50a70*/  ISETP.LT.U32.AND P2, PT, R53, R23, PT ;  /* 0x000000173500720c */ /* 0x000fe40003f41070 */
[----:B------:R-:W-:Y:S01]  /*50a80*/  IADD3 R65, P5, P6, R63, R34, R65 ;  /* 0x000000223f417210 */ /* 0x000fe20007ebe041 */
[----:B------:R-:W-:Y:S01]  /*50a90*/  IMAD.X R13, RZ, RZ, R13, P1 ;  /* 0x000000ffff0d7224 */ /* 0x000fe200008e060d */
[----:B------:R-:W-:-:S02]  /*50aa0*/  ISETP.LT.U32.OR.EX P2, PT, R52, R25, P3, P2 ;  /* 0x000000193400720c */ /* 0x000fc40001f41520 */
[----:B0-----:R-:W-:Y:S02]  /*50ab0*/  ISETP.GE.U32.AND P4, PT, R14, R50, PT ;  /* 0x000000320e00720c */ /* 0x001fe40003f86070 */
[CC--:B------:R-:W-:Y:S02]  /*50ac0*/  ISETP.EQ.U32.AND P1, PT, R65.reuse, R34.reuse, PT ;  /* 0x000000224100720c */ /* 0x0c0fe40003f22070 */
[----:B------:R-:W-:Y:S02]  /*50ad0*/  ISETP.LT.U32.AND P3, PT, R65, R34, PT ;  /* 0x000000224100720c */ /* 0x000fe40003f61070 */
[----:B------:R-:W-:Y:S02]  /*50ae0*/  IADD3.X R34, PT, PT, R64, R67, RZ, P5, P6 ;  /* 0x0000004340227210 */ /* 0x000fe40002fec4ff */
[----:B-1----:R-:W-:Y:S02]  /*50af0*/  ISETP.EQ.U32.AND P5, PT, R15, R48, PT ;  /* 0x000000300f00720c */ /* 0x002fe40003fa2070 */
[----:B------:R-:W-:-:S02]  /*50b00*/  ISETP.GE.U32.AND.EX P6, PT, R16, R51, PT, P4 ;  /* 0x000000331000720c */ /* 0x000fc40003fc6140 */
[----:B------:R-:W-:Y:S02]  /*50b10*/  SEL R12, RZ, 0x1, !P2 ;  /* 0x00000001ff0c7807 */ /* 0x000fe40005000000 */
[----:B--2---:R-:W-:Y:S02]  /*50b20*/  ISETP.GE.U32.AND P4, PT, R19, R46, PT ;  /* 0x0000002e1300720c */ /* 0x004fe40003f86070 */
[----:B------:R-:W-:Y:S02]  /*50b30*/  ISETP.EQ.AND.EX P1, PT, R34, R67, P0, P1 ;  /* 0x000000432200720c */ /* 0x000fe40000722310 */
[----:B------:R-:W-:Y:S02]  /*50b40*/  SEL R23, RZ, 0x1, P6 ;  /* 0x00000001ff177807 */ /* 0x000fe40003000000 */
[----:B------:R-:W-:Y:S02]  /*50b50*/  ISETP.EQ.AND.EX P5, PT, R18, R49, !P6, P5 ;  /* 0x000000311200720c */ /* 0x000fe400077a2350 */
[----:B------:R-:W-:-:S02]  /*50b60*/  IADD3 R65, P6, P0, R12, R65, R27 ;  /* 0x000000410c417210 */ /* 0x000fc400078de01b */
[----:B------:R-:W-:Y:S02]  /*50b70*/  ISETP.LT.U32.OR.EX P3, PT, R34, R67, P1, P3 ;  /* 0x000000432200720c */ /* 0x000fe40000f61530 */
[----:B------:R-:W-:Y:S02]  /*50b80*/  ISETP.GE.U32.AND.EX P4, PT, R22, R47, PT, P4 ;  /* 0x0000002f1600720c */ /* 0x000fe40003f86140 */
[----:B------:R-:W-:Y:S02]  /*50b90*/  ISETP.LT.U32.AND P1, PT, R15, R48, PT ;  /* 0x000000300f00720c */ /* 0x000fe40003f21070 */
[----:B------:R-:W-:Y:S02]  /*50ba0*/  IADD3.X R67, PT, PT, RZ, R34, R29, P6, P0 ;  /* 0x00000022ff437210 */ /* 0x000fe400037e041d */
[----:B------:R-:W-:Y:S02]  /*50bb0*/  ISETP.EQ.U32.AND P0, PT, R65, R27, PT ;  /* 0x0000001b4100720c */ /* 0x000fe40003f02070 */
[----:B------:R-:W-:-:S02]  /*50bc0*/  ISETP.LT.U32.OR.EX P1, PT, R18, R49, P5, P1 ;  /* 0x000000311200720c */ /* 0x000fc40002f21510 */
[-C--:B---3--:R-:W-:Y:S02]  /*50bd0*/  ISETP.EQ.U32.AND P6, PT, R17, R42.reuse, PT ;  /* 0x0000002a1100720c */ /* 0x088fe40003fc2070 */
[----:B------:R-:W-:Y:S02]  /*50be0*/  ISETP.LT.U32.AND P5, PT, R65, R27, PT ;  /* 0x0000001b4100720c */ /* 0x000fe40003fa1070 */
[----:B------:R-:W-:Y:S02]  /*50bf0*/  ISETP.EQ.AND.EX P2, PT, R67, R29, P2, P0 ;  /* 0x0000001d4300720c */ /* 0x000fe40001742300 */
[----:B------:R-:W-:Y:S02]  /*50c00*/  ISETP.LT.U32.AND P0, PT, R17, R42, PT ;  /* 0x0000002a1100720c */ /* 0x000fe40003f01070 */
[----:B------:R-:W-:Y:S02]  /*50c10*/  ISETP.EQ.AND.EX P6, PT, R20, R43, P1, P6 ;  /* 0x0000002b1400720c */ /* 0x000fe40000fc2360 */
[----:B------:R-:W-:-:S02]  /*50c20*/  ISETP.LT.U32.OR.EX P2, PT, R67, R29, P2, P5 ;  /* 0x0000001d4300720c */ /* 0x000fc40001741550 */
[----:B------:R-:W-:Y:S02]  /*50c30*/  ISETP.LT.U32.OR.EX P0, PT, R20, R43, P6, P0 ;  /* 0x0000002b1400720c */ /* 0x000fe40003701500 */
[----:B------:R-:W-:Y:S02]  /*50c40*/  @P4 ISETP.NE.U32.AND P5, PT, R19, R46, PT ;  /* 0x0000002e1300420c */ /* 0x000fe40003fa5070 */
[----:B------:R-:W-:Y:S02]  /*50c50*/  SEL R12, RZ, 0x1, !P3 ;  /* 0x00000001ff0c7807 */ /* 0x000fe40005800000 */
[----:B------:R-:W-:Y:S02]  /*50c60*/  PLOP3.LUT P3, PT, PT, PT, PT, 0x8, 0x80 ;  /* 0x000000000080781c */ /* 0x000fe40003f6e170 */
[----:B------:R-:W-:Y:S02]  /*50c70*/  SEL R27, RZ, 0x1, !P1 ;  /* 0x00000001ff1b7807 */ /* 0x000fe40004800000 */
[----:B------:R-:W-:-:S02]  /*50c80*/  IADD3 R34, P1, PT, R23, R48, RZ ;  /* 0x0000003017227210 */ /* 0x000fc40007f3e0ff */
[----:B------:R-:W-:Y:S02]  /*50c90*/  @P4 ISETP.NE.OR.EX P3, PT, R22, R47, !P0, P5 ;  /* 0x0000002f1600420c */ /* 0x000fe40004765750 */
[----:B------:R-:W-:Y:S01]  /*50ca0*/  IADD3 R12, P4, P5, R21, R71, R12 ;  /* 0x00000047150c7210 */ /* 0x000fe20007d9e00c */
[----:B------:R-:W-:Y:S01]  /*50cb0*/  IMAD.X R29, RZ, RZ, R49, P1 ;  /* 0x000000ffff1d7224 */ /* 0x000fe200008e0631 */
[----:B------:R-:W-:Y:S02]  /*50cc0*/  SEL R25, RZ, 0x1, !P2 ;  /* 0x00000001ff197807 */ /* 0x000fe40005000000 */
[----:B------:R-:W-:Y:S02]  /*50cd0*/  IADD3 R36, P2, PT, R27, R42, RZ ;  /* 0x0000002a1b247210 */ /* 0x000fe40007f5e0ff */
[----:B------:R-:W-:Y:S02]  /*50ce0*/  SEL R34, R34, RZ, P3 ;  /* 0x000000ff22227207 */ /* 0x000fe40001800000 */
[----:B------:R-:W-:-:S02]  /*50cf0*/  SEL R21, RZ, 0x1, !P0 ;  /* 0x00000001ff157807 */ /* 0x000fc40004000000 */
[----:B------:R-:W-:Y:S02]  /*50d00*/  IADD3 R25, P6, PT, R25, R12, RZ ;  /* 0x0000000c19197210 */ /* 0x000fe40007fde0ff */
[----:B------:R-:W-:Y:S02]  /*50d10*/  IADD3.X R27, PT, PT, R13, RZ, RZ, P4, P5 ;  /* 0x000000ff0d1b7210 */ /* 0x000fe400027ea4ff */
[----:B------:R-:W-:Y:S02]  /*50d20*/  IADD3 R12, P0, PT, R15, -R34, RZ ;  /* 0x800000220f0c7210 */ /* 0x000fe40007f1e0ff */
        /* <DEDUP_REMOVED lines=21> */
[----:B------:R-:W-:Y:S01]  /*50e80*/  IMAD.MOV.U32 R22, RZ, RZ, R25 ;  /* 0x000000ffff167224 */ /* 0x000fe200078e0019 */
[----:B------:R-:W-:Y:S01]  /*50e90*/  BSSY.RECONVERGENT B2, `(.L_x_474) ;  /* 0x0000026000027945 */ /* 0x000fe20003800200 */
[----:B------:R-:W-:Y:S02]  /*50ea0*/  IMAD.MOV.U32 R25, RZ, RZ, R27 ;  /* 0x000000ffff197224 */ /* 0x000fe400078e001b */
[----:B------:R-:W-:Y:S02]  /*50eb0*/  IMAD.MOV.U32 R63, RZ, RZ, R52 ;  /* 0x000000ffff3f7224 */ /* 0x000fe400078e0034 */
[----:B------:R-:W-:Y:S02]  /*50ec0*/  IMAD.MOV.U32 R27, RZ, RZ, R38 ;  /* 0x000000ffff1b7224 */ /* 0x000fe400078e0026 */
[----:B------:R-:W-:-:S07]  /*50ed0*/  IMAD.MOV.U32 R29, RZ, RZ, R32 ;  /* 0x000000ffff1d7224 */ /* 0x000fce00078e0020 */
.L_x_475:
        /* <DEDUP_REMOVED lines=34> */
.L_x_474:
[----:B------:R-:W-:Y:S02]  /*51100*/  IMAD.MOV.U32 R53, RZ, RZ, R20 ;  /* 0x000000ffff357224 */ /* 0x000fe400078e0014 */
[----:B------:R-:W-:Y:S02]  /*51110*/  IMAD.MOV.U32 R65, RZ, RZ, R16 ;  /* 0x000000ffff417224 */ /* 0x000fe400078e0010 */
[----:B------:R-:W-:-:S07]  /*51120*/  IMAD.MOV.U32 R67, RZ, RZ, R18 ;  /* 0x000000ffff437224 */ /* 0x000fce00078e0012 */
.L_x_473:
[----:B------:R-:W-:Y:S05]  /*51130*/  BSYNC.RECONVERGENT B1 ;  /* 0x0000000000017941 */ /* 0x000fea0003800200 */
.L_x_472:
        /* <DEDUP_REMOVED lines=15> */
[----:B------:R-:W-:Y:S02]  /*51230*/  SEL R27, RZ, 0x1, P1 ;  /* 0x00000001ff1b7807 */ /* 0x000fe40000800000 */
[----:B------:R-:W-:Y:S02]  /*51240*/  @P0 ISETP.NE.OR.EX P5, PT, R67, R47, !P3, P4 ;  /* 0x0000002f4300020c */ /* 0x000fe40005fa5740 */
[----:B------:R-:W-:Y:S02]  /*51250*/  IADD3 R27, P0, PT, R27, R48, RZ ;  /* 0x000000301b1b7210 */ /* 0x000fe40007f1e0ff */
[----:B------:R-:W-:-:S02]  /*51260*/  SEL R16, R50, RZ, P5 ;  /* 0x000000ff32107207 */ /* 0x000fc40002800000 */
[----:B------:R-:W-:Y:S02]  /*51270*/  SEL R29, RZ, 0x1, !P2 ;  /* 0x00000001ff1d7807 */ /* 0x000fe40005000000 */
[----:B------:R-:W-:Y:S02]  /*51280*/  SEL R25, RZ, 0x1, !P3 ;  /* 0x00000001ff197807 */ /* 0x000fe40005800000 */
[----:B------:R-:W-:Y:S02]  /*51290*/  SEL R27, R27, RZ, P5 ;  /* 0x000000ff1b1b7207 */ /* 0x000fe40002800000 */
[----:B------:R-:W-:Y:S02]  /*512a0*/  IADD3 R16, P6, PT, R69, -R16, RZ ;  /* 0x8000001045107210 */ /* 0x000fe40007fde0ff */
[----:B------:R-:W-:Y:S02]  /*512b0*/  IADD3 R20, P1, PT, R29, R42, RZ ;  /* 0x0000002a1d147210 */ /* 0x000fe40007f3e0ff */
[----:B------:R-:W-:Y:S01]  /*512c0*/  IADD3 R22, P2, PT, R25, R46, RZ ;  /* 0x0000002e19167210 */ /* 0x000fe20007f5e0ff */
[----:B------:R-:W-:Y:S01]  /*512d0*/  IMAD.WIDE.U32 R40, R91, R16, RZ ;  /* 0x000000105b287225 */ /* 0x000fe200078e00ff */
[----:B------:R-:W-:-:S02]  /*512e0*/  SEL R25, R51, RZ, P5 ;  /* 0x000000ff33197207 */ /* 0x000fc40002800000 */
[----:B------:R-:W-:Y:S01]  /*512f0*/  IADD3 R18, P3, PT, R38, -R27, RZ ;  /* 0x8000001b26127210 */ /* 0x000fe20007f7e0ff */
[----:B------:R-:W-:Y:S01]  /*51300*/  IMAD.X R27, RZ, RZ, R49, P0 ;  /* 0x000000ffff1b7224 */ /* 0x000fe200000e0631 */
[----:B------:R-:W-:Y:S01]  /*51310*/  SEL R22, R22, RZ, P5 ;  /* 0x000000ff16167207 */ /* 0x000fe20002800000 */
[----:B------:R-:W-:Y:S01]  /*51320*/  IMAD.X R29, RZ, RZ, R43, P1 ;  /* 0x000000ffff1d7224 */ /* 0x000fe200008e062b */
[----:B------:R-:W-:Y:S01]  /*51330*/  SEL R20, R20, RZ, P5 ;  /* 0x000000ff14147207 */ /* 0x000fe20002800000 */
[----:B------:R-:W-:Y:S01]  /*51340*/  IMAD.X R25, R24, 0x1, ~R25, P6 ;  /* 0x0000000118197824 */ /* 0x000fe200030e0e19 */
[----:B------:R-:W-:Y:S01]  /*51350*/  IADD3 R22, P6, PT, R65, -R22, RZ ;  /* 0x8000001641167210 */ /* 0x000fe20007fde0ff */
[----:B------:R-:W-:Y:S01]  /*51360*/  IMAD.WIDE.U32 R62, R90, R16, RZ ;  /* 0x000000105a3e7225 */ /* 0x000fe200078e00ff */
[----:B------:R-:W-:Y:S02]  /*51370*/  SEL R27, R27, RZ, P5 ;  /* 0x000000ff1b1b7207 */ /* 0x000fe40002800000 */
[----:B------:R-:W-:Y:S01]  /*51380*/  IADD3 R20, P4, PT, R53, -R20, RZ ;  /* 0x8000001435147210 */ /* 0x000fe20007f9e0ff */
[----:B------:R-:W-:Y:S01]  /*51390*/  IMAD.WIDE.U32 R64, P0, R25, R90, R40 ;  /* 0x0000005a19407225 */ /* 0x000fe20007800028 */
[----:B------:R-:W-:-:S03]  /*513a0*/  SEL R29, R29, RZ, P5 ;  /* 0x000000ff1d1d7207 */ /* 0x000fc60002800000 */
[----:B------:R-:W-:Y:S02]  /*513b0*/  IMAD.X R24, RZ, RZ, R47, P2 ;  /* 0x000000ffff187224 */ /* 0x000fe400010e062f */
[----:B------:R-:W-:Y:S01]  /*513c0*/  IMAD.X R53, RZ, RZ, RZ, P0 ;  /* 0x000000ffff357224 */ /* 0x000fe200000e06ff */
[----:B------:R-:W-:Y:S01]  /*513d0*/  IADD3 RZ, P0, PT, R63, R64, RZ ;  /* 0x000000403fff7210 */ /* 0x000fe20007f1e0ff */
[----:B------:R-:W-:Y:S01]  /*513e0*/  IMAD.X R27, R32, 0x1, ~R27, P3 ;  /* 0x00000001201b7824 */ /* 0x000fe200018e0e1b */
[----:B------:R-:W-:Y:S01]  /*513f0*/  SEL R41, R24, RZ, P5 ;  /* 0x000000ff18297207 */ /* 0x000fe20002800000 */
[----:B------:R-:W-:Y:S02]  /*51400*/  IMAD.X R29, R52, 0x1, ~R29, P4 ;  /* 0x00000001341d7824 */ /* 0x000fe400020e0e1d */
[----:B------:R-:W-:Y:S02]  /*51410*/  IMAD.MOV.U32 R52, RZ, RZ, R65 ;  /* 0x000000ffff347224 */ /* 0x000fe400078e0041 */
[----:B------:R-:W-:-:S02]  /*51420*/  IMAD R24, R27, R90, RZ ;  /* 0x0000005a1b187224 */ /* 0x000fc400078e02ff */
        /* <DEDUP_REMOVED lines=18> */
[----:B------:R-:W-:Y:S02]  /*51550*/  IMAD R32, R25, R88, RZ ;  /* 0x0000005819207224 */ /* 0x000fe400078e02ff */
[----:B------:R-:W-:Y:S01]  /*51560*/  IMAD.WIDE.U32 R52, R20, R90, RZ ;  /* 0x0000005a14347225 */ /* 0x000fe200078e00ff */
[----:B------:R-:W-:-:S03]  /*51570*/  SEL R95, RZ, 0x1, P0 ;  /* 0x00000001ff5f7807 */ /* 0x000fc60000000000 */
[-C--:B------:R-:W-:Y:S02]  /*51580*/  IMAD R75, R20, R91.reuse, R24 ;  /* 0x0000005b144b7224 */ /* 0x080fe400078e0218 */
[----:B------:R-:W-:-:S04]  /*51590*/  IMAD.WIDE.U32.X R72, R27, R91, R72, P2 ;  /* 0x0000005b1b487225 */ /* 0x000fc800010e0448 */
[----:B------:R-:W-:Y:S01]  /*515a0*/  IMAD R93, R16, R89, R32 ;  /* 0x00000059105d7224 */ /* 0x000fe200078e0220 */
[----:B------:R-:W-:Y:S01]  /*515b0*/  IADD3 R95, P2, P4, R52, R72, R95 ;  /* 0x00000048345f7210 */ /* 0x000fe20007c5e05f */
[----:B------:R-:W-:Y:S02]  /*515c0*/  IMAD.IADD R32, R53, 0x1, R75 ;  /* 0x0000000135207824 */ /* 0x000fe400078e024b */
[----:B------:R-:W-:-:S03]  /*515d0*/  IMAD.WIDE.U32 R62, R16, R88, RZ ;  /* 0x00000058103e7225 */ /* 0x000fc600078e00ff */
[----:B------:R-:W-:Y:S01]  /*515e0*/  IADD3.X R97, PT, PT, R32, R73, RZ, P2, P4 ;  /* 0x0000004920617210 */ /* 0x000fe200017e84ff */
[----:B------:R-:W-:Y:S01]  /*515f0*/  IMAD.WIDE.U32 R68, R89, R16, RZ ;  /* 0x0000001059447225 */ /* 0x000fe200078e00ff */
[----:B------:R-:W-:-:S03]  /*51600*/  IADD3 R34, P4, PT, R77, R62, RZ ;  /* 0x0000003e4d227210 */ /* 0x000fc60007f9e0ff */
[----:B------:R-:W-:Y:S02]  /*51610*/  IMAD.IADD R24, R63, 0x1, R93 ;  /* 0x000000013f187824 */ /* 0x000fe400078e025d */
[----:B------:R-:W-:-:S04]  /*51620*/  IMAD.WIDE.U32 R68, P0, R25, R88, R68 ;  /* 0x0000005819447225 */ /* 0x000fc80007800044 */
[----:B------:R-:W-:-:S04]  /*51630*/  IMAD.WIDE.U32 R66, R88, R16, RZ ;  /* 0x0000001058427225 */ /* 0x000fc800078e00ff */
[----:B------:R-:W-:Y:S01]  /*51640*/  IMAD R36, R27, R88, RZ ;  /* 0x000000581b247224 */ /* 0x000fe200078e02ff */
[----:B------:R-:W-:Y:S01]  /*51650*/  IADD3 RZ, P2, PT, R67, R68, RZ ;  /* 0x0000004443ff7210 */ /* 0x000fe20007f5e0ff */
[----:B------:R-:W-:Y:S01]  /*51660*/  IMAD.X R77, RZ, RZ, RZ, P0 ;  /* 0x000000ffff4d7224 */ /* 0x000fe200000e06ff */
[----:B------:R-:W-:Y:S01]  /*51670*/  ISETP.GE.U32.AND P0, PT, R34, R62, PT ;  /* 0x0000003e2200720c */ /* 0x000fe20003f06070 */
[----:B------:R-:W-:Y:S02]  /*51680*/  IMAD.X R99, R24, 0x1, R99, P4 ;  /* 0x0000000118637824 */ /* 0x000fe400020e0663 */
[----:B------:R-:W-:-:S03]  /*51690*/  IMAD.WIDE.U32 R72, R18, R88, RZ ;  /* 0x0000005812487225 */ /* 0x000fc600078e00ff */
[----:B------:R-:W-:Y:S01]  /*516a0*/  ISETP.GE.U32.AND.EX P0, PT, R99, R24, PT, P0 ;  /* 0x000000186300720c */ /* 0x000fe20003f06100 */
[----:B------:R-:W-:Y:S02]  /*516b0*/  IMAD R53, R18, R89, R36 ;  /* 0x0000005912357224 */ /* 0x000fe400078e0224 */
[----:B------:R-:W-:Y:S01]  /*516c0*/  IMAD.WIDE.U32 R70, R90, R20, RZ ;  /* 0x000000145a467225 */ /* 0x000fe200078e00ff */
[----:B------:R-:W-:-:S03]  /*516d0*/  SEL R93, RZ, 0x1, P0 ;  /* 0x00000001ff5d7807 */ /* 0x000fc60000000000 */
[----:B------:R-:W-:Y:S01]  /*516e0*/  IMAD.MOV.U32 R76, RZ, RZ, R69 ;  /* 0x000000ffff4c7224 */ /* 0x000fe200078e0045 */
[----:B------:R-:W-:Y:S01]  /*516f0*/  IADD3 RZ, P6, PT, R71, R64, RZ ;  /* 0x0000004047ff7210 */ /* 0x000fe20007fde0ff */
[----:B------:R-:W-:Y:S02]  /*51700*/  IMAD.X R69, RZ, RZ, RZ, P1 ;  /* 0x000000ffff457224 */ /* 0x000fe400008e06ff */
[----:B------:R-:W-:Y:S01]  /*51710*/  IMAD.IADD R24, R73, 0x1, R53 ;  /* 0x0000000149187824 */ /* 0x000fe200078e0235 */
[----:B------:R-:W-:Y:S01]  /*51720*/  IADD3 R53, P1, PT, R95, R72, RZ ;  /* 0x000000485f357210 */ /* 0x000fe20007f3e0ff */
[----:B------:R-:W-:-:S04]  /*51730*/  IMAD.WIDE.U32.X R76, R25, R89, R76, P2 ;  /* 0x00000059194c7225 */ /* 0x000fc800010e044c */
[----:B------:R-:W-:-:S04]  /*51740*/  IMAD.WIDE.U32 R70, R89, R18, RZ ;  /* 0x0000001259467225 */ /* 0x000fc800078e00ff */
[----:B------:R-:W-:Y:S01]  /*51750*/  IMAD.X R73, R24, 0x1, R97, P1 ;  /* 0x0000000118497824 */ /* 0x000fe200008e0661 */
[----:B------:R-:W-:Y:S01]  /*51760*/  IADD3 R93, P0, P1, R53, R76, R93 ;  /* 0x0000004c355d7210 */ /* 0x000fe2000791e05d */
[----:B------:R-:W-:-:S03]  /*51770*/  IMAD.WIDE.U32 R70, P3, R27, R88, R70 ;  /* 0x000000581b467225 */ /* 0x000fc60007860046 */
[----:B------:R-:W-:Y:S01]  /*51780*/  IADD3.X R36, PT, PT, R73, R77, RZ, P0, P1 ;  /* 0x0000004d49247210 */ /* 0x000fe200007e24ff */
[----:B------:R-:W-:Y:S01]  /*51790*/  IMAD.X R67, RZ, RZ, RZ, P3 ;  /* 0x000000ffff437224 */ /* 0x000fe200018e06ff */
[----:B------:R-:W-:Y:S01]  /*517a0*/  ISETP.GE.U32.AND P0, PT, R53, R72, PT ;  /* 0x000000483500720c */ /* 0x000fe20003f06070 */
[----:B------:R-:W-:Y:S01]  /*517b0*/  IMAD.WIDE.U32 R74, R88, R18, RZ ;  /* 0x00000012584a7225 */ /* 0x000fe200078e00ff */
[----:B------:R-:W-:Y:S02]  /*517c0*/  ISETP.GE.U32.AND P3, PT, R95, R52, PT ;  /* 0x000000345f00720c */ /* 0x000fe40003f66070 */
[----:B------:R-:W-:Y:S01]  /*517d0*/  ISETP.GE.U32.AND P1, PT, R93, R53, PT ;  /* 0x000000355d00720c */ /* 0x000fe20003f26070 */
[----:B------:R-:W-:Y:S01]  /*517e0*/  IMAD.MOV.U32 R68, RZ, RZ, R65 ;  /* 0x000000ffff447224 */ /* 0x000fe200078e0041 */
[----:B------:R-:W-:Y:S01]  /*517f0*/  ISETP.GE.U32.AND.EX P0, PT, R73, R24, PT, P0 ;  /* 0x000000184900720c */ /* 0x000fe20003f06100 */
[----:B------:R-:W-:Y:S01]  /*51800*/  IMAD R24, R41, R90, RZ ;  /* 0x0000005a29187224 */ /* 0x000fe200078e02ff */
[----:B------:R-:W-:Y:S01]  /*51810*/  ISETP.GE.U32.AND.EX P3, PT, R97, R32, PT, P3 ;  /* 0x000000206100720c */ /* 0x000fe20003f66130 */
[----:B------:R-:W-:Y:S01]  /*51820*/  IMAD.WIDE.U32 R52, R87, R16, RZ ;  /* 0x0000001057347225 */ /* 0x000fe200078e00ff */
[----:B------:R-:W-:-:S02]  /*51830*/  ISETP.GE.U32.AND.EX P1, PT, R36, R73, PT, P1 ;  /* 0x000000492400720c */ /* 0x000fc40003f26110 */
[----:B------:R-:W-:Y:S01]  /*51840*/  IADD3 RZ, P5, PT, R75, R70, RZ ;  /* 0x000000464bff7210 */ /* 0x000fe20007fbe0ff */
[----:B------:R-:W-:Y:S01]  /*51850*/  IMAD.WIDE.U32 R72, R91, R22, RZ ;  /* 0x000000165b487225 */ /* 0x000fe200078e00ff */
[----:B------:R-:W-:Y:S02]  /*51860*/  SEL R95, RZ, 0x1, P3 ;  /* 0x00000001ff5f7807 */ /* 0x000fe40001800000 */
[----:B------:R-:W-:Y:S01]  /*51870*/  SEL R97, RZ, 0x1, P1 ;  /* 0x00000001ff617807 */ /* 0x000fe20000800000 */
[----:B------:R-:W-:-:S04]  /*51880*/  IMAD.WIDE.U32 R62, R89, R20, RZ ;  /* 0x00000014593e7225 */ /* 0x000fc800078e00ff */
[----:B------:R-:W-:Y:S02]  /*51890*/  IMAD.MOV.U32 R66, RZ, RZ, R71 ;  /* 0x000000ffff427224 */ /* 0x000fe400078e0047 */
[----:B------:R-:W-:-:S04]  /*518a0*/  IMAD.WIDE.U32 R70, R22, R90, RZ ;  /* 0x0000005a16467225 */ /* 0x000fc800078e00ff */
[-C--:B------:R-:W-:Y:S01]  /*518b0*/  IMAD R101, R22, R91.reuse, R24 ;  /* 0x0000005b16657224 */ /* 0x080fe200078e0218 */
[----:B------:R-:W-:Y:S01]  /*518c0*/  SEL R24, RZ, 0x1, P0 ;  /* 0x00000001ff187807 */ /* 0x000fe20000000000 */
[----:B------:R-:W-:-:S04]  /*518d0*/  IMAD.WIDE.U32.X R76, R29, R91, R68, P6 ;  /* 0x0000005b1d4c7225 */ /* 0x000fc800030e0444 */
[----:B------:R-:W-:Y:S02]  /*518e0*/  IMAD R32, R29, R88, RZ ;  /* 0x000000581d207224 */ /* 0x000fe400078e02ff */
[----:B------:R-:W-:-:S04]  /*518f0*/  IMAD.WIDE.U32 R64, R86, R16, RZ ;  /* 0x0000001056407225 */ /* 0x000fc800078e00ff */
[----:B------:R-:W-:-:S04]  /*51900*/  IMAD.WIDE.U32 R52, P3, R25, R86, R52 ;  /* 0x0000005619347225 */ /* 0x000fc80007860034 */
[----:B------:R-:W-:Y:S01]  /*51910*/  IMAD.WIDE.U32 R68, P6, R41, R90, R72 ;  /* 0x0000005a29447225 */ /* 0x000fe200078c0048 */
[----:B------:R-:W-:-:S03]  /*51920*/  IADD3 RZ, P1, PT, R65, R52, RZ ;  /* 0x0000003441ff7210 */ /* 0x000fc60007f3e0ff */
[----:B------:R-:W-:Y:S02]  /*51930*/  IMAD.IADD R101, R71, 0x1, R101 ;  /* 0x0000000147657824 */ /* 0x000fe400078e0265 */
[----:B------:R-:W-:Y:S01]  /*51940*/  IMAD.WIDE.U32.X R66, R27, R89, R66, P5 ;  /* 0x000000591b427225 */ /* 0x000fe200028e0442 */
[----:B------:R-:W-:-:S03]  /*51950*/  IADD3 R95, P0, P5, R70, R76, R95 ;  /* 0x0000004c465f7210 */ /* 0x000fc60007d1e05f */
[----:B------:R-:W-:Y:S01]  /*51960*/  IMAD.WIDE.U32 R62, P4, R29, R88, R62 ;  /* 0x000000581d3e7225 */ /* 0x000fe2000788003e */
[----:B------:R-:W-:-:S03]  /*51970*/  IADD3.X R76, PT, PT, R101, R77, RZ, P0, P5 ;  /* 0x0000004d654c7210 */ /* 0x000fc600007ea4ff */
[----:B------:R-:W-:-:S04]  /*51980*/  IMAD.WIDE.U32 R72, R20, R88, RZ ;  /* 0x0000005814487225 */ /* 0x000fc800078e00ff */
        /* <DEDUP_REMOVED lines=15> */
[----:B------:R-:W-:Y:S01]  /*51a80*/  IMAD.WIDE.U32 R74, R90, R22, RZ ;  /* 0x000000165a4a7225 */ /* 0x000fe200078e00ff */
[----:B------:R-:W-:-:S02]  /*51a90*/  ISETP.GE.U32.AND.EX P4, PT, R32, R73, PT, P4 ;  /* 0x000000492000720c */ /* 0x000fc40003f86140 */
[----:B------:R-:W-:Y:S01]  /*51aa0*/  IADD3 R97, P0, PT, R24, R97, RZ ;  /* 0x0000006118617210 */ /* 0x000fe20007f1e0ff */
[C---:B------:R-:W-:Y:S01]  /*51ab0*/  IMAD.WIDE.U32 R62, R16.reuse, R86, RZ ;  /* 0x00000056103e7225 */ /* 0x040fe200078e00ff */
[----:B------:R-:W-:Y:S02]  /*51ac0*/  SEL R101, RZ, 0x1, P6 ;  /* 0x00000001ff657807 */ /* 0x000fe40003000000 */
[----:B------:R-:W-:Y:S01]  /*51ad0*/  ISETP.GE.U32.AND P6, PT, R97, R24, PT ;  /* 0x000000186100720c */ /* 0x000fe20003fc6070 */
[----:B------:R-:W-:Y:S01]  /*51ae0*/  IMAD R67, R16, R87, R38 ;  /* 0x0000005710437224 */ /* 0x000fe200078e0226 */
[----:B------:R-:W-:Y:S01]  /*51af0*/  SEL R38, RZ, 0x1, P4 ;  /* 0x00000001ff267807 */ /* 0x000fe20002000000 */
[----:B------:R-:W-:Y:S01]  /*51b00*/  IMAD.X R103, R32, 0x1, R103, P0 ;  /* 0x0000000120677824 */ /* 0x000fe200000e0667 */
[----:B------:R-:W-:Y:S01]  /*51b10*/  IADD3 RZ, P5, PT, R75, R68, RZ ;  /* 0x000000444bff7210 */ /* 0x000fe20007fbe0ff */
[----:B------:R-:W-:Y:S01]  /*51b20*/  IMAD.MOV.U32 R70, RZ, RZ, R69 ;  /* 0x000000ffff467224 */ /* 0x000fe200078e0045 */
[----:B------:R-:W-:Y:S01]  /*51b30*/  IADD3 R24, P4, PT, R93, R62, RZ ;  /* 0x0000003e5d187210 */ /* 0x000fe20007f9e0ff */
[----:B------:R-:W-:Y:S01]  /*51b40*/  IMAD R52, R41, R88, RZ ;  /* 0x0000005829347224 */ /* 0x000fe200078e02ff */
[----:B------:R-:W-:Y:S01]  /*51b50*/  ISETP.GE.U32.AND.EX P6, PT, R103, R32, PT, P6 ;  /* 0x000000206700720c */ /* 0x000fe20003fc6160 */
[----:B------:R-:W-:Y:S01]  /*51b60*/  IMAD.IADD R40, R63, 0x1, R67 ;  /* 0x000000013f287824 */ /* 0x000fe200078e0243 */
        /* <DEDUP_REMOVED lines=9> */
[----:B------:R-:W-:Y:S01]  /*51c00*/  IMAD.X R63, R40, 0x1, R36, P4 ;  /* 0x00000001283f7824 */ /* 0x000fe200020e0624 */
[----:B------:R-:W-:Y:S01]  /*51c10*/  IADD3 R38, P4, P5, R73, R64, R38 ;  /* 0x0000004049267210 */ /* 0x000fe20007d9e026 */
[-C--:B------:R-:W-:Y:S02]  /*51c20*/  IMAD R36, R27, R86.reuse, RZ ;  /* 0x000000561b247224 */ /* 0x080fe400078e02ff */
[----:B------:R-:W-:Y:S01]  /*51c30*/  IMAD.WIDE.U32 R70, R18, R86, RZ ;  /* 0x0000005612467225 */ /* 0x000fe200078e00ff */
[----:B------:R-:W-:-:S03]  /*51c40*/  IADD3.X R109, PT, PT, RZ, R65, RZ, P4, P5 ;  /* 0x00000041ff6d7210 */ /* 0x000fc600027ea4ff */
[----:B------:R-:W-:Y:S01]  /*51c50*/  IMAD.X R77, RZ, RZ, RZ, P3 ;  /* 0x000000ffff4d7224 */ /* 0x000fe200018e06ff */
[----:B------:R-:W-:Y:S01]  /*51c60*/  ISETP.GE.U32.AND.EX P3, PT, R63, R40, PT, P0 ;  /* 0x000000283f00720c */ /* 0x000fe20003f66100 */
[----:B------:R-:W-:Y:S01]  /*51c70*/  IMAD.MOV.U32 R76, RZ, RZ, R53 ;  /* 0x000000ffff4c7224 */ /* 0x000fe200078e0035 */
[----:B------:R-:W-:Y:S01]  /*51c80*/  IADD3 R97, P5, PT, R97, R70, RZ ;  /* 0x0000004661617210 */ /* 0x000fe20007fbe0ff */
[----:B------:R-:W-:Y:S01]  /*51c90*/  IMAD R73, R18, R87, R36 ;  /* 0x0000005712497224 */ /* 0x000fe200078e0224 */
[----:B------:R-:W-:Y:S01]  /*51ca0*/  SEL R115, RZ, 0x1, P3 ;  /* 0x00000001ff737807 */ /* 0x000fe20001800000 */
[----:B------:R-:W-:-:S04]  /*51cb0*/  IMAD.WIDE.U32 R92, R89, R22, RZ ;  /* 0x00000016595c7225 */ /* 0x000fc800078e00ff */
[----:B------:R-:W-:Y:S02]  /*51cc0*/  IMAD.IADD R36, R71, 0x1, R73 ;  /* 0x0000000147247824 */ /* 0x000fe400078e0249 */
[----:B------:R-:W-:-:S04]  /*51cd0*/  IMAD.WIDE.U32.X R76, R25, R87, R76, P1 ;  /* 0x00000057194c7225 */ /* 0x000fc800008e044c */
[----:B------:R-:W-:-:S04]  /*51ce0*/  IMAD.WIDE.U32 R66, R87, R18, RZ ;  /* 0x0000001257427225 */ /* 0x000fc800078e00ff */
        /* <DEDUP_REMOVED lines=8> */
[----:B------:R-:W-:Y:S01]  /*51d70*/  IMAD.WIDE.U32 R66, P2, R27, R86, R66 ;  /* 0x000000561b427225 */ /* 0x000fe20007840042 */
[----:B------:R-:W-:-:S03]  /*51d80*/  SEL R36, RZ, 0x1, P5 ;  /* 0x00000001ff247807 */ /* 0x000fc60002800000 */
[----:B------:R-:W-:Y:S01]  /*51d90*/  IMAD.WIDE.U32 R52, R87, R20, RZ ;  /* 0x0000001457347225 */ /* 0x000fe200078e00ff */
[----:B------:R-:W-:-:S03]  /*51da0*/  IADD3 RZ, P6, PT, R69, R66, RZ ;  /* 0x0000004245ff7210 */ /* 0x000fc60007fde0ff */
[----:B------:R-:W-:-:S04]  /*51db0*/  IMAD.WIDE.U32 R64, R85, R16, RZ ;  /* 0x0000001055407225 */ /* 0x000fc800078e00ff */
[----:B------:R-:W-:Y:S01]  /*51dc0*/  IMAD.X R71, RZ, RZ, RZ, P4 ;  /* 0x000000ffff477224 */ /* 0x000fe200020e06ff */
[----:B------:R-:W-:Y:S01]  /*51dd0*/  IADD3 RZ, P4, PT, R95, R92, RZ ;  /* 0x0000005c5fff7210 */ /* 0x000fe20007f9e0ff */
[----:B------:R-:W-:Y:S02]  /*51de0*/  IMAD.MOV.U32 R70, RZ, RZ, R93 ;  /* 0x000000ffff467224 */ /* 0x000fe400078e005d */
[----:B------:R-:W-:-:S04]  /*51df0*/  IMAD.WIDE.U32 R68, R86, R20, RZ ;  /* 0x0000001456447225 */ /* 0x000fc800078e00ff */
[----:B------:R-:W-:-:S04]  /*51e00*/  IMAD.WIDE.U32 R52, P0, R29, R86, R52 ;  /* 0x000000561d347225 */ /* 0x000fc80007800034 */
[----:B------:R-:W-:Y:S02]  /*51e10*/  IMAD.MOV.U32 R72, RZ, RZ, R67 ;  /* 0x000000ffff487224 */ /* 0x000fe400078e0043 */
[----:B------:R-:W-:-:S04]  /*51e20*/  IMAD.WIDE.U32 R74, R84, R16, RZ ;  /* 0x00000010544a7225 */ /* 0x000fc800078e00ff */
[----:B------:R-:W-:-:S04]  /*51e30*/  IMAD.WIDE.U32 R64, P1, R25, R84, R64 ;  /* 0x0000005419407225 */ /* 0x000fc80007820040 */
[----:B------:R-:W-:Y:S01]  /*51e40*/  IMAD.WIDE.U32.X R66, R41, R89, R70, P4 ;  /* 0x0000005929427225 */ /* 0x000fe200020e0446 */
[----:B------:R-:W-:-:S03]  /*51e50*/  IADD3 RZ, P3, PT, R75, R64, RZ ;  /* 0x000000404bff7210 */ /* 0x000fc60007f7e0ff */
[----:B------:R-:W-:-:S04]  /*51e60*/  IMAD.WIDE.U32 R70, R87, R22, RZ ;  /* 0x0000001657467225 */ /* 0x000fc800078e00ff */
[----:B------:R-:W-:Y:S01]  /*51e70*/  IMAD.X R73, RZ, RZ, RZ, P2 ;  /* 0x000000ffff497224 */ /* 0x000fe200010e06ff */
[----:B------:R-:W-:Y:S01]  /*51e80*/  IADD3 RZ, P2, PT, R69, R52, RZ ;  /* 0x0000003445ff7210 */ /* 0x000fe20007f5e0ff */
[----:B------:R-:W-:-:S04]  /*51e90*/  IMAD.WIDE.U32 R68, R85, R18, RZ ;  /* 0x0000001255447225 */ /* 0x000fc800078e00ff */
[----:B------:R-:W-:Y:S01]  /*51ea0*/  IMAD.X R95, RZ, RZ, RZ, P0 ;  /* 0x000000ffff5f7224 */ /* 0x000fe200000e06ff */
[----:B------:R-:W-:Y:S01]  /*51eb0*/  ISETP.GE.U32.AND P0, PT, R115, R97, PT ;  /* 0x000000617300720c */ /* 0x000fe20003f06070 */
[----:B------:R-:W-:-:S03]  /*51ec0*/  IMAD.WIDE.U32 R74, R85, R20, RZ ;  /* 0x00000014554a7225 */ /* 0x000fc600078e00ff */
[----:B------:R-:W-:Y:S01]  /*51ed0*/  ISETP.GE.U32.AND.EX P0, PT, R40, R103, PT, P0 ;  /* 0x000000672800720c */ /* 0x000fe20003f06100 */
[----:B------:R-:W-:-:S04]  /*51ee0*/  IMAD.WIDE.U32 R70, P5, R41, R86, R70 ;  /* 0x0000005629467225 */ /* 0x000fc800078a0046 */
[----:B------:R-:W-:-:S04]  /*51ef0*/  IMAD.WIDE.U32 R76, R84, R18, RZ ;  /* 0x00000012544c7225 */ /* 0x000fc800078e00ff */
[----:B------:R-:W-:-:S04]  /*51f00*/  IMAD.WIDE.U32 R68, P4, R27, R84, R68 ;  /* 0x000000541b447225 */ /* 0x000fc80007880044 */
[----:B------:R-:W-:Y:S02]  /*51f10*/  IMAD R103, R25, R90, RZ ;  /* 0x0000005a19677224 */ /* 0x000fe400078e02ff */
[----:B------:R-:W-:Y:S02]  /*51f20*/  IMAD.X R89, RZ, RZ, RZ, P5 ;  /* 0x000000ffff597224 */ /* 0x000fe400028e06ff */
[----:B------:R-:W-:-:S04]  /*51f30*/  IMAD.WIDE.U32 R92, R84, R20, RZ ;  /* 0x00000014545c7225 */ /* 0x000fc800078e00ff */
[----:B------:R-:W-:-:S04]  /*51f40*/  IMAD.WIDE.U32 R74, P5, R29, R84, R74 ;  /* 0x000000541d4a7225 */ /* 0x000fc800078a004a */
[----:B------:R-:W-:Y:S01]  /*51f50*/  IMAD.WIDE.U32.X R72, R27, R87, R72, P6 ;  /* 0x000000571b487225 */ /* 0x000fe200030e0448 */
[----:B------:R-:W-:-:S03]  /*51f60*/  IADD3 RZ, P6, PT, R77, R68, RZ ;  /* 0x000000444dff7210 */ /* 0x000fc60007fde0ff */
[----:B------:R-:W-:-:S04]  /*51f70*/  IMAD.WIDE.U32 R96, R86, R22, RZ ;  /* 0x0000001656607225 */ /* 0x000fc800078e00ff */
[----:B------:R-:W-:Y:S01]  /*51f80*/  IMAD R103, R16, R91, R103 ;  /* 0x0000005b10677224 */ /* 0x000fe200078e0267 */
[----:B------:R-:W-:Y:S01]  /*51f90*/  SEL R91, RZ, 0x1, P0 ;  /* 0x00000001ff5b7807 */ /* 0x000fe20000000000 */
[----:B------:R-:W-:Y:S01]  /*51fa0*/  IMAD.MOV.U32 R94, RZ, RZ, R53 ;  /* 0x000000ffff5e7224 */ /* 0x000fe200078e0035 */
[----:B------:R-:W-:Y:S01]  /*51fb0*/  IADD3 RZ, P0, PT, R97, R70, RZ ;  /* 0x0000004661ff7210 */ /* 0x000fe20007f1e0ff */
[----:B------:R-:W-:Y:S01]  /*51fc0*/  IMAD.X R77, RZ, RZ, RZ, P1 ;  /* 0x000000ffff4d7224 */ /* 0x000fe200008e06ff */
[----:B------:R-:W-:Y:S01]  /*51fd0*/  IADD3 RZ, P1, PT, R93, R74, RZ ;  /* 0x0000004a5dff7210 */ /* 0x000fe20007f3e0ff */
[----:B------:R-:W-:Y:S02]  /*51fe0*/  IMAD.MOV.U32 R76, RZ, RZ, R65 ;  /* 0x000000ffff4c7224 */ /* 0x000fe400078e0041 */
        /* <DEDUP_REMOVED lines=8> */
[----:B------:R-:W-:Y:S02]  /*52070*/  IMAD R36, R29, R86, RZ ;  /* 0x000000561d247224 */ /* 0x000fe400078e02ff */
[----:B------:R-:W-:-:S04]  /*52080*/  IMAD.WIDE.U32 R52, R16, R84, RZ ;  /* 0x0000005410347225 */ /* 0x000fc800078e00ff */
[----:B------:R-:W-:Y:S02]  /*52090*/  IMAD R65, R16, R85, R65 ;  /* 0x0000005510417224 */ /* 0x000fe400078e0241 */
[-C--:B------:R-:W-:Y:S01]  /*520a0*/  IMAD R91, R20, R87.reuse, R36 ;  /* 0x00000057145b7224 */ /* 0x080fe200078e0224 */
[----:B------:R-:W-:Y:S01]  /*520b0*/  IADD3 R36, P2, PT, R115, R52, RZ ;  /* 0x0000003473247210 */ /* 0x000fe20007f5e0ff */
[----:B------:R-:W-:Y:S01]  /*520c0*/  IMAD.WIDE.U32.X R88, R41, R87, R88, P0 ;  /* 0x0000005729587225 */ /* 0x000fe200000e0458 */
[----:B------:R-:W-:-:S03]  /*520d0*/  ISETP.GE.U32.AND P0, PT, R101, R62, PT ;  /* 0x0000003e6500720c */ /* 0x000fc60003f06070 */
[----:B------:R-:W-:Y:S01]  /*520e0*/  IMAD R64, R41, R86, RZ ;  /* 0x0000005629407224 */ /* 0x000fe200078e02ff */
[----:B------:R-:W-:Y:S01]  /*520f0*/  ISETP.GE.U32.AND.EX P0, PT, R32, R105, PT, P0 ;  /* 0x000000692000720c */ /* 0x000fe20003f06100 */
[----:B------:R-:W-:Y:S02]  /*52100*/  IMAD.IADD R62, R53, 0x1, R65 ;  /* 0x00000001353e7824 */ /* 0x000fe400078e0241 */
[----:B------:R-:W-:Y:S01]  /*52110*/  IMAD R117, R22, R87, R64 ;  /* 0x0000005716757224 */ /* 0x000fe200078e0240 */
[----:B------:R-:W-:Y:S01]  /*52120*/  SEL R68, RZ, 0x1, P0 ;  /* 0x00000001ff447807 */ /* 0x000fe20000000000 */
[----:B------:R-:W-:Y:S01]  /*52130*/  IMAD.X R53, RZ, RZ, RZ, P5 ;  /* 0x000000ffff357224 */ /* 0x000fe200028e06ff */
[----:B------:R-:W-:Y:S01]  /*52140*/  ISETP.GE.U32.AND P5, PT, R36, R52, PT ;  /* 0x000000342400720c */ /* 0x000fe20003fa6070 */
[----:B------:R-:W-:Y:S01]  /*52150*/  IMAD.X R71, R62, 0x1, R40, P2 ;  /* 0x000000013e477824 */ /* 0x000fe200010e0628 */
[----:B------:R-:W-:Y:S01]  /*52160*/  ISETP.GE.U32.AND P2, PT, R38, R101, PT ;  /* 0x000000652600720c */ /* 0x000fe20003f46070 */
[----:B------:R-:W-:-:S04]  /*52170*/  IMAD.WIDE.U32 R64, R20, R86, RZ ;  /* 0x0000005614407225 */ /* 0x000fc800078e00ff */
[----:B------:R-:W-:Y:S01]  /*52180*/  IMAD.X R109, R32, 0x1, R109, P4 ;  /* 0x00000001206d7824 */ /* 0x000fe200020e066d */
[----:B------:R-:W-:Y:S01]  /*52190*/  ISETP.GE.U32.AND.EX P4, PT, R71, R62, PT, P5 ;  /* 0x0000003e4700720c */ /* 0x000fe20003f86150 */
[----:B------:R-:W-:Y:S01]  /*521a0*/  IMAD.IADD R62, R65, 0x1, R91 ;  /* 0x00000001413e7824 */ /* 0x000fe200078e025b */
[----:B------:R-:W-:Y:S01]  /*521b0*/  IADD3 R40, P5, PT, R38, R64, RZ ;  /* 0x0000004026287210 */ /* 0x000fe20007fbe0ff */
[----:B------:R-:W-:Y:S01]  /*521c0*/  IMAD.MOV.U32 R52, RZ, RZ, R75 ;  /* 0x000000ffff347224 */ /* 0x000fe200078e004b */
[----:B------:R-:W-:Y:S01]  /*521d0*/  ISETP.GE.U32.AND.EX P2, PT, R109, R32, PT, P2 ;  /* 0x000000206d00720c */ /* 0x000fe20003f46120 */
[----:B------:R-:W-:Y:S01]  /*521e0*/  IMAD R32, R27, R84, RZ ;  /* 0x000000541b207224 */ /* 0x000fe200078e02ff */
[----:B------:R-:W-:Y:S01]  /*521f0*/  ISETP.GE.U32.AND P0, PT, R40, R64, PT ;  /* 0x000000402800720c */ /* 0x000fe20003f06070 */
[----:B------:R-:W-:Y:S01]  /*52200*/  IMAD.WIDE.U32 R64, R18, R84, RZ ;  /* 0x0000005412407225 */ /* 0x000fe200078e00ff */
[----:B------:R-:W-:Y:S02]  /*52210*/  SEL R91, RZ, 0x1, P2 ;  /* 0x00000001ff5b7807 */ /* 0x000fe40001000000 */
[----:B------:R-:W-:Y:S01]  /*52220*/  IADD3 R75, P2, PT, R40, R69, RZ ;  /* 0x00000045284b7210 */ /* 0x000fe20007f5e0ff */
[-C--:B------:R-:W-:Y:S01]  /*52230*/  IMAD R73, R18, R85.reuse, R32 ;  /* 0x0000005512497224 */ /* 0x080fe200078e0220 */
[----:B------:R-:W-:Y:S01]  /*52240*/  SEL R32, RZ, 0x1, P4 ;  /* 0x00000001ff207807 */ /* 0x000fe20002000000 */
[----:B------:R-:W-:Y:S01]  /*52250*/  IMAD.X R87, R62, 0x1, R109, P5 ;  /* 0x000000013e577824 */ /* 0x000fe200028e066d */
[----:B------:R-:W-:Y:S01]  /*52260*/  IADD3 R91, P4, P5, R91, R66, R68 ;  /* 0x000000425b5b7210 */ /* 0x000fe20007d9e044 */
[----:B------:R-:W-:Y:S01]  /*52270*/  IMAD.WIDE.U32.X R76, R25, R85, R76, P3 ;  /* 0x00000055194c7225 */ /* 0x000fe200018e044c */
[----:B------:R-:W-:-:S02]  /*52280*/  IADD3 R69, P3, PT, R75, R64, RZ ;  /* 0x000000404b457210 */ /* 0x000fc40007f7e0ff */
[----:B------:R-:W-:Y:S01]  /*52290*/  IADD3.X R97, PT, PT, RZ, R67, RZ, P4, P5 ;  /* 0x00000043ff617210 */ /* 0x000fe200027ea4ff */
[----:B------:R-:W-:Y:S01]  /*522a0*/  IMAD.X R38, R87, 0x1, R72, P2 ;  /* 0x0000000157267824 */ /* 0x000fe200010e0648 */
[----:B------:R-:W-:Y:S01]  /*522b0*/  IADD3 R67, P5, P4, R69, R76, R32 ;  /* 0x0000004c45437210 */ /* 0x000fe20007cbe020 */
[----:B------:R-:W-:Y:S01]  /*522c0*/  IMAD.IADD R73, R65, 0x1, R73 ;  /* 0x0000000141497824 */ /* 0x000fe200078e0249 */
[----:B------:R-:W-:Y:S01]  /*522d0*/  ISETP.GE.U32.AND P2, PT, R75, R40, PT ;  /* 0x000000284b00720c */ /* 0x000fe20003f46070 */
[----:B------:R-:W-:Y:S01]  /*522e0*/  IMAD.WIDE.U32.X R92, R27, R85, R92, P6 ;  /* 0x000000551b5c7225 */ /* 0x000fe200030e045c */
[----:B------:R-:W-:-:S03]  /*522f0*/  ISETP.GE.U32.AND.EX P0, PT, R87, R62, PT, P0 ;  /* 0x0000003e5700720c */ /* 0x000fc60003f06100 */
[----:B------:R-:W-:Y:S01]  /*52300*/  IMAD.X R76, R73, 0x1, R38, P3 ;  /* 0x00000001494c7824 */ /* 0x000fe200018e0626 */
[----:B------:R-:W-:Y:S01]  /*52310*/  ISETP.GE.U32.AND.EX P3, PT, R38, R87, PT, P2 ;  /* 0x000000572600720c */ /* 0x000fe20003f66120 */
[----:B------:R-:W-:Y:S01]  /*52320*/  IMAD.MOV.U32 R66, RZ, RZ, RZ ;  /* 0x000000ffff427224 */ /* 0x000fe200078e00ff */
[----:B------:R-:W-:Y:S02]  /*52330*/  SEL R32, RZ, 0x1, P0 ;  /* 0x00000001ff207807 */ /* 0x000fe40000000000 */
[----:B------:R-:W-:Y:S01]  /*52340*/  ISETP.GE.U32.AND P2, PT, R69, R64, PT ;  /* 0x000000404500720c */ /* 0x000fe20003f46070 */
[----:B------:R-:W-:Y:S01]  /*52350*/  IMAD.WIDE.U32 R64, R22, R86, RZ ;  /* 0x0000005616407225 */ /* 0x000fe200078e00ff */
[----:B------:R-:W-:Y:S02]  /*52360*/  IADD3.X R87, PT, PT, R76, R77, RZ, P5, P4 ;  /* 0x0000004d4c577210 */ /* 0x000fe40002fe84ff */
[----:B------:R-:W-:Y:S01]  /*52370*/  ISETP.GE.U32.AND P0, PT, R67, R69, PT ;  /* 0x000000454300720c */ /* 0x000fe20003f06070 */
[----:B------:R-:W-:Y:S01]  /*52380*/  IMAD.IADD R40, R65, 0x1, R117 ;  /* 0x0000000141287824 */ /* 0x000fe200078e0275 */
[----:B------:R-:W-:-:S02]  /*52390*/  SEL R75, RZ, 0x1, P3 ;  /* 0x00000001ff4b7807 */ /* 0x000fc40001800000 */
[----:B------:R-:W-:Y:S02]  /*523a0*/  ISETP.GE.U32.AND.EX P2, PT, R76, R73, PT, P2 ;  /* 0x000000494c00720c */ /* 0x000fe40003f46120 */
[----:B------:R-:W-:Y:S02]  /*523b0*/  ISETP.GE.U32.AND.EX P0, PT, R87, R76, PT, P0 ;  /* 0x0000004c5700720c */ /* 0x000fe40003f06100 */
[----:B------:R-:W-:Y:S01]  /*523c0*/  IADD3 R73, P5, P3, R75, R94, R32 ;  /* 0x0000005e4b497210 */ /* 0x000fe20007bbe020 */
[----:B------:R-:W-:Y:S01]  /*523d0*/  IMAD.WIDE.U32 R74, R67, 0x3d1, RZ ;  /* 0x000003d1434a7825 */ /* 0x000fe200078e00ff */
[----:B------:R-:W-:Y:S02]  /*523e0*/  IADD3 R38, P4, PT, R91, R64, RZ ;  /* 0x000000405b267210 */ /* 0x000fe40007f9e0ff */
[----:B------:R-:W-:Y:S02]  /*523f0*/  SEL R32, RZ, 0x1, P2 ;  /* 0x00000001ff207807 */ /* 0x000fe40001000000 */
[----:B------:R-:W-:Y:S01]  /*52400*/  SEL R69, RZ, 0x1, P0 ;  /* 0x00000001ff457807 */ /* 0x000fe20000000000 */
[----:B------:R-:W-:Y:S01]  /*52410*/  IMAD.X R91, R40, 0x1, R97, P4 ;  /* 0x00000001285b7824 */ /* 0x000fe200020e0661 */
[----:B------:R-:W-:-:S02]  /*52420*/  IADD3.X R94, PT, PT, RZ, R95, RZ, P5, P3 ;  /* 0x0000005fff5e7210 */ /* 0x000fc40002fe64ff */
[----:B------:R-:W-:Y:S01]  /*52430*/  IADD3 R95, P3, P5, R69, R92, R32 ;  /* 0x0000005c455f7210 */ /* 0x000fe20007d7e020 */
[-C--:B------:R-:W-:Y:S01]  /*52440*/  IMAD R32, R29, R84.reuse, RZ ;  /* 0x000000541d207224 */ /* 0x080fe200078e02ff */
[----:B------:R-:W-:Y:S01]  /*52450*/  IADD3 R65, P4, PT, R38, R73, RZ ;  /* 0x0000004926417210 */ /* 0x000fe20007f9e0ff */
[----:B------:R-:W-:Y:S01]  /*52460*/  IMAD.WIDE.U32 R68, R20, R84, RZ ;  /* 0x0000005414447225 */ /* 0x000fe200078e00ff */
[----:B------:R-:W-:Y:S02]  /*52470*/  ISETP.GE.U32.AND P0, PT, R38, R64, PT ;  /* 0x000000402600720c */ /* 0x000fe40003f06070 */
[----:B------:R-:W-:Y:S01]  /*52480*/  ISETP.GE.U32.AND P2, PT, R65, R38, PT ;  /* 0x000000264100720c */ /* 0x000fe20003f46070 */
[----:B------:R-:W-:Y:S01]  /*52490*/  IMAD R77, R20, R85, R32 ;  /* 0x00000055144d7224 */ /* 0x000fe200078e0220 */
[----:B------:R-:W-:Y:S01]  /*524a0*/  IADD3.X R93, PT, PT, RZ, R93, RZ, P3, P5 ;  /* 0x0000005dff5d7210 */ /* 0x000fe20001fea4ff */
[----:B------:R-:W-:Y:S01]  /*524b0*/  IMAD.X R38, R91, 0x1, R94, P4 ;  /* 0x000000015b267824 */ /* 0x000fe200020e065e */
[----:B------:R-:W-:Y:S01]  /*524c0*/  IADD3 R32, P4, PT, R65, R68, RZ ;  /* 0x0000004441207210 */ /* 0x000fe20007f9e0ff */
[----:B------:R-:W-:Y:S01]  /*524d0*/  IMAD.WIDE.U32 R72, R87, 0x3d1, RZ ;  /* 0x000003d157487825 */ /* 0x000fe200078e00ff */
[----:B------:R-:W-:-:S02]  /*524e0*/  ISETP.GE.U32.AND.EX P0, PT, R91, R40, PT, P0 ;  /* 0x000000285b00720c */ /* 0x000fc40003f06100 */
[----:B------:R-:W-:Y:S01]  /*524f0*/  ISETP.GE.U32.AND.EX P2, PT, R38, R91, PT, P2 ;  /* 0x0000005b2600720c */ /* 0x000fe20003f46120 */
[----:B------:R-:W-:Y:S02]  /*52500*/  IMAD.IADD R77, R69, 0x1, R77 ;  /* 0x00000001454d7824 */ /* 0x000fe400078e024d */
[----:B------:R-:W-:-:S04]  /*52510*/  IMAD.WIDE.U32 R72, P3, RZ, R67, R72 ;  /* 0x00000043ff487225 */ /* 0x000fc80007860048 */
[----:B------:R-:W-:Y:S01]  /*52520*/  IMAD.X R38, R77, 0x1, R38, P4 ;  /* 0x000000014d267824 */ /* 0x000fe200020e0626 */
[C---:B------:R-:W-:Y:S01]  /*52530*/  IADD3 R95, P4, PT, R32.reuse, R95, RZ ;  /* 0x0000005f205f7210 */ /* 0x040fe20007f9e0ff */
[----:B------:R-:W-:Y:S01]  /*52540*/  IMAD.X R69, RZ, RZ, RZ, P3 ;  /* 0x000000ffff457224 */ /* 0x000fe200018e06ff */
[----:B------:R-:W-:Y:S01]  /*52550*/  ISETP.GE.U32.AND P3, PT, R32, R68, PT ;  /* 0x000000442000720c */ /* 0x000fe20003f66070 */
[----:B------:R-:W-:Y:S01]  /*52560*/  IMAD.WIDE.U32 R64, R67, 0x3d1, R66 ;  /* 0x000003d143407825 */ /* 0x000fe200078e0042 */
[----:B------:R-:W-:Y:S02]  /*52570*/  IADD3 RZ, P6, PT, R75, R72, RZ ;  /* 0x000000484bff7210 */ /* 0x000fe40007fde0ff */
[C---:B------:R-:W-:Y:S01]  /*52580*/  ISETP.GE.U32.AND.EX P3, PT, R38.reuse, R77, PT, P3 ;  /* 0x0000004d2600720c */ /* 0x040fe20003f66130 */
[----:B------:R-:W-:Y:S01]  /*52590*/  IMAD.X R93, R38, 0x1, R93, P4 ;  /* 0x00000001265d7824 */ /* 0x000fe200020e065d */
[----:B------:R-:W-:Y:S01]  /*525a0*/  ISETP.GE.U32.AND P4, PT, R95, R32, PT ;  /* 0x000000205f00720c */ /* 0x000fe20003f86070 */
[----:B------:R-:W-:Y:S01]  /*525b0*/  IMAD.IADD R65, R72, 0x1, R65 ;  /* 0x0000000148417824 */ /* 0x000fe200078e0241 */
[----:B------:R-:W-:Y:S01]  /*525c0*/  SEL R75, RZ, 0x1, P2 ;  /* 0x00000001ff4b7807 */ /* 0x000fe20001000000 */
[----:B------:R-:W-:Y:S01]  /*525d0*/  IMAD.MOV.U32 R68, RZ, RZ, R73 ;  /* 0x000000ffff447224 */ /* 0x000fe200078e0049 */
[----:B------:R-:W-:Y:S01]  /*525e0*/  ISETP.GE.U32.AND.EX P4, PT, R93, R38, PT, P4 ;  /* 0x000000265d00720c */ /* 0x000fe20003f86140 */
[----:B------:R-:W-:Y:S01]  /*525f0*/  IMAD.WIDE.U32.X R72, R29, R85, R52, P1 ;  /* 0x000000551d487225 */ /* 0x000fe200008e0434 */
[----:B------:R-:W-:-:S02]  /*52600*/  SEL R38, RZ, 0x1, P0 ;  /* 0x00000001ff267807 */ /* 0x000fc40000000000 */
[----:B------:R-:W-:Y:S01]  /*52610*/  ISETP.GE.U32.AND P5, PT, R64, RZ, PT ;  /* 0x000000ff4000720c */ /* 0x000fe20003fa6070 */
[-C--:B------:R-:W-:Y:S01]  /*52620*/  IMAD R40, R41, R84.reuse, RZ ;  /* 0x0000005429287224 */ /* 0x080fe200078e02ff */
[----:B------:R-:W-:Y:S01]  /*52630*/  SEL R32, RZ, 0x1, P3 ;  /* 0x00000001ff207807 */ /* 0x000fe20001800000 */
[C---:B------:R-:W-:Y:S01]  /*52640*/  IMAD.WIDE.U32 R52, R22.reuse, R84, RZ ;  /* 0x0000005416347225 */ /* 0x040fe200078e00ff */
[----:B------:R-:W-:Y:S02]  /*52650*/  SEL R97, RZ, 0x1, P4 ;  /* 0x00000001ff617807 */ /* 0x000fe40002000000 */
[----:B------:R-:W-:Y:S01]  /*52660*/  IADD3 R75, P1, P2, R75, R88, R38 ;  /* 0x000000584b4b7210 */ /* 0x000fe20007a3e026 */
[----:B------:R-:W-:Y:S01]  /*52670*/  IMAD R101, R22, R85, R40 ;  /* 0x0000005516657224 */ /* 0x000fe200078e0228 */
[----:B------:R-:W-:Y:S01]  /*52680*/  ISETP.GE.U32.AND.EX P5, PT, R65, R67, PT, P5 ;  /* 0x000000434100720c */ /* 0x000fe20003fa6150 */
[----:B------:R-:W-:Y:S01]  /*52690*/  IMAD.WIDE.U32 R66, R93, 0x3d1, RZ ;  /* 0x000003d15d427825 */ /* 0x000fe200078e00ff */
[----:B------:R-:W-:-:S02]  /*526a0*/  IADD3 R97, P3, P4, R97, R72, R32 ;  /* 0x0000004861617210 */ /* 0x000fc40007c7e020 */
[----:B------:R-:W-:Y:S01]  /*526b0*/  IADD3.X R70, PT, PT, RZ, R89, RZ, P1, P2 ;  /* 0x00000059ff467210 */ /* 0x000fe20000fe44ff */
[----:B------:R-:W-:Y:S01]  /*526c0*/  IMAD.IADD R101, R53, 0x1, R101 ;  /* 0x0000000135657824 */ /* 0x000fe200078e0265 */
[----:B------:R-:W-:Y:S01]  /*526d0*/  IADD3 R62, P1, PT, R75, R52, RZ ;  /* 0x000000344b3e7210 */ /* 0x000fe20007f3e0ff */
[----:B------:R-:W-:Y:S01]  /*526e0*/  IMAD.WIDE.U32.X R68, RZ, R87, R68, P6 ;  /* 0x00000057ff447225 */ /* 0x000fe200030e0444 */
[----:B------:R-:W-:Y:S02]  /*526f0*/  IADD3.X R77, PT, PT, RZ, R73, RZ, P3, P4 ;  /* 0x00000049ff4d7210 */ /* 0x000fe40001fe84ff */
[----:B------:R-:W-:Y:S01]  /*52700*/  SEL R38, RZ, 0x1, P5 ;  /* 0x00000001ff267807 */ /* 0x000fe20002800000 */
        /* <DEDUP_REMOVED lines=36> */
[----:B------:R-:W-:Y:S01]  /*52950*/  ISETP.GE.U32.AND P0, PT, R97, R62, PT ;  /* 0x0000003e6100720c */ /* 0x000fe20003f06070 */
[----:B------:R-:W-:Y:S01]  /*52960*/  IMAD.X R65, RZ, RZ, RZ, P2 ;  /* 0x000000ffff417224 */ /* 0x000fe200010e06ff */
[----:B------:R-:W-:Y:S01]  /*52970*/  ISETP.GE.U32.AND.EX P3, PT, R70, R101, PT, P3 ;  /* 0x000000654600720c */ /* 0x000fe20003f66130 */
[----:B------:R-:W-:Y:S01]  /*52980*/  IMAD.WIDE.U32.X R52, R41, R85, R52, P1 ;  /* 0x0000005529347225 */ /* 0x000fe200008e0434 */
[----:B------:R-:W-:-:S02]  /*52990*/  ISETP.EQ.U32.AND P1, PT, R38, R87, PT ;  /* 0x000000572600720c */ /* 0x000fc40003f22070 */
[----:B------:R-:W-:Y:S01]  /*529a0*/  ISETP.GE.U32.AND.EX P0, PT, R77, R70, PT, P0 ;  /* 0x000000464d00720c */ /* 0x000fe20003f06100 */
[----:B------:R-:W-:Y:S01]  /*529b0*/  IMAD.MOV.U32 R64, RZ, RZ, R67 ;  /* 0x000000ffff407224 */ /* 0x000fe200078e0043 */
[----:B------:R-:W-:Y:S02]  /*529c0*/  SEL R62, RZ, 0x1, P3 ;  /* 0x00000001ff3e7807 */ /* 0x000fe40001800000 */
[----:B------:R-:W-:Y:S01]  /*529d0*/  ISETP.LT.U32.AND P3, PT, R38, R87, PT ;  /* 0x000000572600720c */ /* 0x000fe20003f61070 */
[----:B------:R-:W-:Y:S01]  /*529e0*/  IMAD.WIDE.U32.X R64, RZ, R77, R64, P4 ;  /* 0x0000004dff407225 */ /* 0x000fe200020e0440 */
[----:B------:R-:W-:Y:S02]  /*529f0*/  ISETP.EQ.AND.EX P5, PT, R40, R95, !P5, P1 ;  /* 0x0000005f2800720c */ /* 0x000fe40006fa2310 */
[----:B------:R-:W-:Y:S02]  /*52a00*/  ISETP.EQ.U32.AND P1, PT, R115, R34, PT ;  /* 0x000000227300720c */ /* 0x000fe40003f22070 */
[----:B------:R-:W-:-:S02]  /*52a10*/  SEL R75, RZ, 0x1, P0 ;  /* 0x00000001ff4b7807 */ /* 0x000fc40000000000 */
[----:B------:R-:W-:Y:S01]  /*52a20*/  ISETP.LT.U32.OR.EX P3, PT, R40, R95, P5, P3 ;  /* 0x0000005f2800720c */ /* 0x000fe20002f61530 */
[----:B------:R-:W-:Y:S01]  /*52a30*/  IMAD.MOV.U32 R40, RZ, RZ, R90 ;  /* 0x000000ffff287224 */ /* 0x000fe200078e005a */
[----:B------:R-:W-:Y:S02]  /*52a40*/  ISETP.LT.U32.AND P0, PT, R115, R34, PT ;  /* 0x000000227300720c */ /* 0x000fe40003f01070 */
[CC--:B------:R-:W-:Y:S02]  /*52a50*/  ISETP.EQ.AND.EX P6, PT, R84.reuse, R99.reuse, !P6, P1 ;  /* 0x000000635400720c */ /* 0x0c0fe400077c2310 */
        /* <DEDUP_REMOVED lines=10> */
[----:B------:R-:W-:Y:S01]  /*52b00*/  ISETP.GE.U32.AND.EX P2, PT, R72, R69, PT, P2 ;  /* 0x000000454800720c */ /* 0x000fe20003f46120 */
        /* <DEDUP_REMOVED lines=53> */
.L_x_478:
        /* <DEDUP_REMOVED lines=34> */
.L_x_477:
[----:B------:R-:W-:Y:S05]  /*53080*/  BSYNC.RECONVERGENT B1 ;  /* 0x0000000000017941 */ /* 0x000fea0003800200 */
.L_x_476:
[----:B------:R-:W-:Y:S01]  /*53090*/  IMAD.WIDE.U32 R52, R146, R13, RZ ;  /* 0x0000000d92347225 */ /* 0x000fe200078e00ff */
[----:B------:R-:W-:Y:S01]  /*530a0*/  LOP3.LUT R10, R10, 0xfffffffd, RZ, 0xc0, !PT ;  /* 0xfffffffd0a0a7812 */ /* 0x000fe200078ec0ff */
[----:B------:R-:W-:Y:S02]  /*530b0*/  BSSY.RECONVERGENT B1, `(.L_x_479) ;  /* 0x00001fa000017945 */ /* 0x000fe40003800200 */
        /* <DEDUP_REMOVED lines=13> */
[----:B------:R-:W-:Y:S01]  /*53190*/  IMAD.WIDE.U32 R70, R12, R145, RZ ;  /* 0x000000910c467225 */ /* 0x000fe200078e00ff */
[----:B------:R-:W-:-:S03]  /*531a0*/  IADD3 RZ, P6, PT, R73, R52, RZ ;  /* 0x0000003449ff7210 */ /* 0x000fc60007fde0ff */
[----:B------:R-:W-:-:S04]  /*531b0*/  IMAD.WIDE.U32.X R68, R19, R146, R68, P0 ;  /* 0x0000009213447225 */ /* 0x000fc800000e0444 */
[----:B------:R-:W-:Y:S01]  /*531c0*/  IMAD R75, R12, R146, R67 ;  /* 0x000000920c4b7224 */ /* 0x000fe200078e0243 */
[----:B------:R-:W-:Y:S01]  /*531d0*/  IADD3 R73, P0, PT, R68, R70, RZ ;  /* 0x0000004644497210 */ /* 0x000fe20007f1e0ff */
[----:B------:R-:W-:Y:S02]  /*531e0*/  IMAD R34, R19, R144, RZ ;  /* 0x0000009013227224 */ /* 0x000fe400078e02ff */
[----:B------:R-:W-:Y:S02]  /*531f0*/  IMAD.IADD R38, R71, 0x1, R75 ;  /* 0x0000000147267824 */ /* 0x000fe400078e024b */
[----:B------:R-:W-:Y:S01]  /*53200*/  IMAD.X R63, RZ, RZ, RZ, P1 ;  /* 0x000000ffff3f7224 */ /* 0x000fe200008e06ff */
[----:B------:R-:W-:Y:S01]  /*53210*/  ISETP.GE.U32.AND P1, PT, R73, R70, PT ;  /* 0x000000464900720c */ /* 0x000fe20003f26070 */
[----:B------:R-:W-:Y:S02]  /*53220*/  IMAD.X R85, R38, 0x1, R69, P0 ;  /* 0x0000000126557824 */ /* 0x000fe400000e0645 */
[----:B------:R-:W-:-:S03]  /*53230*/  IMAD.WIDE.U32 R66, R13, R144, RZ ;  /* 0x000000900d427225 */ /* 0x000fc600078e00ff */
[----:B------:R-:W-:Y:S01]  /*53240*/  ISETP.GE.U32.AND.EX P1, PT, R85, R38, PT, P1 ;  /* 0x000000265500720c */ /* 0x000fe20003f26110 */
[----:B------:R-:W-:Y:S01]  /*53250*/  IMAD.MOV.U32 R62, RZ, RZ, R65 ;  /* 0x000000ffff3e7224 */ /* 0x000fe200078e0041 */
[-C--:B------:R-:W-:Y:S01]  /*53260*/  IADD3 R36, P4, PT, R73, R66.reuse, RZ ;  /* 0x0000004249247210 */ /* 0x080fe20007f9e0ff */
[----:B------:R-:W-:Y:S01]  /*53270*/  IMAD R65, R13, R143, R34 ;  /* 0x0000008f0d417224 */ /* 0x000fe200078e0222 */
[----:B------:R-:W-:Y:S01]  /*53280*/  SEL R87, RZ, 0x1, P1 ;  /* 0x00000001ff577807 */ /* 0x000fe20000800000 */
[-C--:B------:R-:W-:Y:S01]  /*53290*/  IMAD R71, R21, R145.reuse, RZ ;  /* 0x0000009115477224 */ /* 0x080fe200078e02ff */
[----:B------:R-:W-:Y:S01]  /*532a0*/  ISETP.GE.U32.AND P0, PT, R36, R66, PT ;  /* 0x000000422400720c */ /* 0x000fe20003f06070 */
[----:B------:R-:W-:Y:S02]  /*532b0*/  IMAD.IADD R34, R67, 0x1, R65 ;  /* 0x0000000143227824 */ /* 0x000fe400078e0241 */
[----:B------:R-:W-:-:S04]  /*532c0*/  IMAD.WIDE.U32 R64, R14, R145, RZ ;  /* 0x000000910e407225 */ /* 0x000fc800078e00ff */
[-C--:B------:R-:W-:Y:S02]  /*532d0*/  IMAD R91, R14, R146.reuse, R71 ;  /* 0x000000920e5b7224 */ /* 0x080fe400078e0247 */
[----:B------:R-:W-:-:S04]  /*532e0*/  IMAD.WIDE.U32.X R62, R17, R146, R62, P3 ;  /* 0x00000092113e7225 */ /* 0x000fc800018e043e */
[----:B------:R-:W-:-:S04]  /*532f0*/  IMAD.WIDE.U32 R68, R143, R13, RZ ;  /* 0x0000000d8f447225 */ /* 0x000fc800078e00ff */
[----:B------:R-:W-:Y:S02]  /*53300*/  IMAD.IADD R91, R65, 0x1, R91 ;  /* 0x00000001415b7824 */ /* 0x000fe400078e025b */
[----:B------:R-:W-:Y:S01]  /*53310*/  IMAD.X R85, R34, 0x1, R85, P4 ;  /* 0x0000000122557824 */ /* 0x000fe200020e0655 */
[----:B------:R-:W-:Y:S01]  /*53320*/  IADD3 R87, P3, P4, R64, R62, R87 ;  /* 0x0000003e40577210 */ /* 0x000fe20007c7e057 */
[----:B------:R-:W-:-:S03]  /*53330*/  IMAD.WIDE.U32 R66, P5, R19, R144, R68 ;  /* 0x0000009013427225 */ /* 0x000fc600078a0044 */
[----:B------:R-:W-:Y:S01]  /*53340*/  IADD3.X R38, PT, PT, R91, R63, RZ, P3, P4 ;  /* 0x0000003f5b267210 */ /* 0x000fe20001fe84ff */
[----:B------:R-:W-:Y:S01]  /*53350*/  IMAD.WIDE.U32 R70, R144, R13, RZ ;  /* 0x0000000d90467225 */ /* 0x000fe200078e00ff */
[----:B------:R-:W-:-:S03]  /*53360*/  ISETP.GE.U32.AND.EX P0, PT, R85, R34, PT, P0 ;  /* 0x000000225500720c */ /* 0x000fc60003f06100 */
[----:B------:R-:W-:Y:S01]  /*53370*/  IMAD.WIDE.U32 R62, R143, R12, RZ ;  /* 0x0000000c8f3e7225 */ /* 0x000fe200078e00ff */
[----:B------:R-:W-:-:S03]  /*53380*/  IADD3 RZ, P1, PT, R71, R66, RZ ;  /* 0x0000004247ff7210 */ /* 0x000fc60007f3e0ff */
[-C--:B------:R-:W-:Y:S02]  /*53390*/  IMAD R34, R17, R144.reuse, RZ ;  /* 0x0000009011227224 */ /* 0x080fe400078e02ff */
[----:B------:R-:W-:Y:S02]  /*533a0*/  IMAD.X R69, RZ, RZ, RZ, P5 ;  /* 0x000000ffff457224 */ /* 0x000fe400028e06ff */
[----:B------:R-:W-:Y:S02]  /*533b0*/  IMAD.MOV.U32 R68, RZ, RZ, R67 ;  /* 0x000000ffff447224 */ /* 0x000fe400078e0043 */
[----:B------:R-:W-:-:S04]  /*533c0*/  IMAD.WIDE.U32 R72, R12, R144, RZ ;  /* 0x000000900c487225 */ /* 0x000fc800078e00ff */
[----:B------:R-:W-:Y:S01]  /*533d0*/  IMAD R65, R12, R143, R34 ;  /* 0x0000008f0c417224 */ /* 0x000fe200078e0222 */
[----:B------:R-:W-:Y:S01]  /*533e0*/  SEL R34, RZ, 0x1, P0 ;  /* 0x00000001ff227807 */ /* 0x000fe20000000000 */
[----:B------:R-:W-:-:S04]  /*533f0*/  IMAD.WIDE.U32 R74, R144, R12, RZ ;  /* 0x0000000c904a7225 */ /* 0x000fc800078e00ff */
[----:B------:R-:W-:-:S04]  /*53400*/  IMAD.WIDE.U32 R62, P4, R17, R144, R62 ;  /* 0x00000090113e7225 */ /* 0x000fc8000788003e */
[----:B------:R-:W-:Y:S01]  /*53410*/  IMAD.WIDE.U32.X R76, R19, R143, R68, P1 ;  /* 0x0000008f134c7225 */ /* 0x000fe200008e0444 */
[----:B------:R-:W-:Y:S02]  /*53420*/  IADD3 R89, P1, PT, R87, R72, RZ ;  /* 0x0000004857597210 */ /* 0x000fe40007f3e0ff */
[----:B------:R-:W-:Y:S01]  /*53430*/  IADD3 RZ, P5, PT, R75, R62, RZ ;  /* 0x0000003e4bff7210 */ /* 0x000fe20007fbe0ff */
[----:B------:R-:W-:Y:S02]  /*53440*/  IMAD.IADD R73, R73, 0x1, R65 ;  /* 0x0000000149497824 */ /* 0x000fe400078e0241 */
[----:B------:R-:W-:Y:S01]  /*53450*/  IMAD.X R69, RZ, RZ, RZ, P2 ;  /* 0x000000ffff457224 */ /* 0x000fe200010e06ff */
[----:B------:R-:W-:Y:S01]  /*53460*/  IADD3 R75, P0, P2, R89, R76, R34 ;  /* 0x0000004c594b7210 */ /* 0x000fe20007a1e022 */
[----:B------:R-:W-:-:S04]  /*53470*/  IMAD.WIDE.U32 R66, R143, R14, RZ ;  /* 0x0000000e8f427225 */ /* 0x000fc800078e00ff */
[----:B------:R-:W-:Y:S02]  /*53480*/  IMAD.X R76, R73, 0x1, R38, P1 ;  /* 0x00000001494c7824 */ /* 0x000fe400008e0626 */
[----:B------:R-:W-:Y:S01]  /*53490*/  IMAD.X R65, RZ, RZ, RZ, P4 ;  /* 0x000000ffff417224 */ /* 0x000fe200020e06ff */
[----:B------:R-:W-:Y:S01]  /*534a0*/  ISETP.GE.U32.AND P4, PT, R87, R64, PT ;  /* 0x000000405700720c */ /* 0x000fe20003f86070 */
[----:B------:R-:W-:Y:S01]  /*534b0*/  IMAD.WIDE.U32 R70, R144, R14, RZ ;  /* 0x0000000e90467225 */ /* 0x000fe200078e00ff */
[----:B------:R-:W-:Y:S02]  /*534c0*/  IADD3.X R87, PT, PT, R76, R77, RZ, P0, P2 ;  /* 0x0000004d4c577210 */ /* 0x000fe400007e44ff */
[----:B------:R-:W-:Y:S01]  /*534d0*/  ISETP.GE.U32.AND P0, PT, R89, R72, PT ;  /* 0x000000485900720c */ /* 0x000fe20003f06070 */
[----:B------:R-:W-:Y:S01]  /*534e0*/  IMAD.WIDE.U32 R66, P3, R21, R144, R66 ;  /* 0x0000009015427225 */ /* 0x000fe20007860042 */
[----:B------:R-:W-:Y:S02]  /*534f0*/  ISETP.GE.U32.AND.EX P4, PT, R38, R91, PT, P4 ;  /* 0x0000005b2600720c */ /* 0x000fe40003f86140 */
[----:B------:R-:W-:Y:S01]  /*53500*/  ISETP.GE.U32.AND P2, PT, R75, R89, PT ;  /* 0x000000594b00720c */ /* 0x000fe20003f46070 */
[----:B------:R-:W-:Y:S01]  /*53510*/  IMAD R38, R19, R112, RZ ;  /* 0x0000007013267224 */ /* 0x000fe200078e02ff */
[----:B------:R-:W-:Y:S01]  /*53520*/  ISETP.GE.U32.AND.EX P0, PT, R76, R73, PT, P0 ;  /* 0x000000494c00720c */ /* 0x000fe20003f06100 */
[----:B------:R-:W-:Y:S01]  /*53530*/  IMAD.MOV.U32 R68, RZ, RZ, R53 ;  /* 0x000000ffff447224 */ /* 0x000fe200078e0035 */
[----:B------:R-:W-:Y:S01]  /*53540*/  IADD3 RZ, P1, PT, R71, R66, RZ ;  /* 0x0000004247ff7210 */ /* 0x000fe20007f3e0ff */
[----:B------:R-:W-:Y:S01]  /*53550*/  IMAD R34, R23, R145, RZ ;  /* 0x0000009117227224 */ /* 0x000fe200078e02ff */
[----:B------:R-:W-:Y:S01]  /*53560*/  ISETP.GE.U32.AND.EX P2, PT, R87, R76, PT, P2 ;  /* 0x0000004c5700720c */ /* 0x000fe20003f46120 */
[----:B------:R-:W-:Y:S01]  /*53570*/  IMAD.MOV.U32 R64, RZ, RZ, R63 ;  /* 0x000000ffff407224 */ /* 0x000fe200078e003f */
[----:B------:R-:W-:Y:S01]  /*53580*/  SEL R123, RZ, 0x1, P4 ;  /* 0x00000001ff7b7807 */ /* 0x000fe20002000000 */
[----:B------:R-:W-:Y:S01]  /*53590*/  IMAD.WIDE.U32 R52, R113, R13, RZ ;  /* 0x0000000d71347225 */ /* 0x000fe200078e00ff */
[----:B------:R-:W-:-:S03]  /*535a0*/  SEL R106, RZ, 0x1, P0 ;  /* 0x00000001ff6a7807 */ /* 0x000fc60000000000 */
[----:B------:R-:W-:-:S04]  /*535b0*/  IMAD.WIDE.U32 R72, R13, R112, RZ ;  /* 0x000000700d487225 */ /* 0x000fc800078e00ff */
[----:B------:R-:W-:Y:S02]  /*535c0*/  IMAD R63, R13, R113, R38 ;  /* 0x000000710d3f7224 */ /* 0x000fe400078e0226 */
[----:B------:R-:W-:-:S04]  /*535d0*/  IMAD.WIDE.U32 R70, R15, R145, RZ ;  /* 0x000000910f467225 */ /* 0x000fc800078e00ff */
[----:B------:R-:W-:Y:S01]  /*535e0*/  IMAD R121, R15, R146, R34 ;  /* 0x000000920f797224 */ /* 0x000fe200078e0222 */
[----:B------:R-:W-:Y:S01]  /*535f0*/  IADD3 R34, P4, PT, R75, R72, RZ ;  /* 0x000000484b227210 */ /* 0x000fe20007f9e0ff */
[----:B------:R-:W-:-:S03]  /*53600*/  IMAD.WIDE.U32.X R68, R21, R146, R68, P6 ;  /* 0x0000009215447225 */ /* 0x000fc600030e0444 */
[----:B------:R-:W-:Y:S01]  /*53610*/  ISETP.GE.U32.AND P0, PT, R34, R72, PT ;  /* 0x000000482200720c */ /* 0x000fe20003f06070 */
[----:B------:R-:W-:Y:S01]  /*53620*/  IMAD.IADD R66, R73, 0x1, R63 ;  /* 0x0000000149427824 */ /* 0x000fe200078e023f */
[----:B------:R-:W-:Y:S01]  /*53630*/  SEL R73, RZ, 0x1, P2 ;  /* 0x00000001ff497807 */ /* 0x000fe20001000000 */
[----:B------:R-:W-:Y:S02]  /*53640*/  IMAD.IADD R121, R71, 0x1, R121 ;  /* 0x0000000147797824 */ /* 0x000fe400078e0279 */
[----:B------:R-:W-:Y:S01]  /*53650*/  IMAD.WIDE.U32.X R62, R17, R143, R64, P5 ;  /* 0x0000008f113e7225 */ /* 0x000fe200028e0440 */
[----:B------:R-:W-:-:S03]  /*53660*/  IADD3 R123, P2, P5, R70, R68, R123 ;  /* 0x00000044467b7210 */ /* 0x000fc60007d5e07b */
[----:B------:R-:W-:Y:S01]  /*53670*/  IMAD.WIDE.U32 R52, P6, R19, R112, R52 ;  /* 0x0000007013347225 */ /* 0x000fe200078c0034 */
[----:B------:R-:W-:-:S03]  /*53680*/  IADD3.X R38, PT, PT, R121, R69, RZ, P2, P5 ;  /* 0x0000004579267210 */ /* 0x000fc600017ea4ff */
[----:B------:R-:W-:-:S04]  /*53690*/  IMAD.WIDE.U32 R64, R112, R13, RZ ;  /* 0x0000000d70407225 */ /* 0x000fc800078e00ff */
[----:B------:R-:W-:Y:S01]  /*536a0*/  IMAD.X R71, R66, 0x1, R87, P4 ;  /* 0x0000000142477824 */ /* 0x000fe200020e0657 */
[----:B------:R-:W-:Y:S01]  /*536b0*/  IADD3 RZ, P2, PT, R65, R52, RZ ;  /* 0x0000003441ff7210 */ /* 0x000fe20007f5e0ff */
[----:B------:R-:W-:Y:S01]  /*536c0*/  IMAD R52, R21, R144, RZ ;  /* 0x0000009015347224 */ /* 0x000fe200078e02ff */
[----:B------:R-:W-:Y:S01]  /*536d0*/  IADD3 R106, P4, P5, R73, R62, R106 ;  /* 0x0000003e496a7210 */ /* 0x000fe20007d9e06a */
[C---:B------:R-:W-:Y:S01]  /*536e0*/  IMAD.WIDE.U32 R72, R14.reuse, R144, RZ ;  /* 0x000000900e487225 */ /* 0x040fe200078e00ff */
[----:B------:R-:W-:Y:S02]  /*536f0*/  ISETP.GE.U32.AND.EX P0, PT, R71, R66, PT, P0 ;  /* 0x000000424700720c */ /* 0x000fe40003f06100 */
[----:B------:R-:W-:Y:S01]  /*53700*/  IADD3.X R75, PT, PT, RZ, R63, RZ, P4, P5 ;  /* 0x0000003fff4b7210 */ /* 0x000fe200027ea4ff */
[----:B------:R-:W-:Y:S01]  /*53710*/  IMAD R69, R14, R143, R52 ;  /* 0x0000008f0e457224 */ /* 0x000fe200078e0234 */
[----:B------:R-:W-:Y:S01]  /*53720*/  IADD3 R117, P4, PT, R123, R72, RZ ;  /* 0x000000487b757210 */ /* 0x000fe20007f9e0ff */
[----:B------:R-:W-:Y:S01]  /*53730*/  IMAD.MOV.U32 R76, RZ, RZ, R53 ;  /* 0x000000ffff4c7224 */ /* 0x000fe200078e0035 */
[----:B------:R-:W-:Y:S01]  /*53740*/  SEL R118, RZ, 0x1, P0 ;  /* 0x00000001ff767807 */ /* 0x000fe20000000000 */
[----:B------:R-:W-:Y:S01]  /*53750*/  IMAD R53, R17, R112, RZ ;  /* 0x0000007011357224 */ /* 0x000fe200078e02ff */
[----:B------:R-:W-:Y:S01]  /*53760*/  IADD3 R106, P5, PT, R117, R106, RZ ;  /* 0x0000006a756a7210 */ /* 0x000fe20007fbe0ff */
[----:B------:R-:W-:-:S02]  /*53770*/  IMAD.IADD R73, R73, 0x1, R69 ;  /* 0x0000000149497824 */ /* 0x000fc400078e0245 */
[----:B------:R-:W-:-:S04]  /*53780*/  IMAD.WIDE.U32 R64, R12, R112, RZ ;  /* 0x000000700c407225 */ /* 0x000fc800078e00ff */
[----:B------:R-:W-:Y:S01]  /*53790*/  IMAD.WIDE.U32 R62, R143, R15, RZ ;  /* 0x0000000f8f3e7225 */ /* 0x000fe200078e00ff */
[----:B------:R-:W-:-:S03]  /*537a0*/  IADD3 R125, P0, PT, R106, R64, RZ ;  /* 0x000000406a7d7210 */ /* 0x000fc60007f1e0ff */
[----:B------:R-:W-:Y:S02]  /*537b0*/  IMAD.X R77, RZ, RZ, RZ, P6 ;  /* 0x000000ffff4d7224 */ /* 0x000fe400030e06ff */
[-C--:B------:R-:W-:Y:S02]  /*537c0*/  IMAD R87, R12, R113.reuse, R53 ;  /* 0x000000710c577224 */ /* 0x080fe400078e0235 */
[----:B------:R-:W-:Y:S02]  /*537d0*/  IMAD.X R114, R73, 0x1, R38, P4 ;  /* 0x0000000149727824 */ /* 0x000fe400020e0626 */
[----:B------:R-:W-:Y:S02]  /*537e0*/  IMAD.IADD R65, R65, 0x1, R87 ;  /* 0x0000000141417824 */ /* 0x000fe400078e0257 */
[----:B------:R-:W-:-:S04]  /*537f0*/  IMAD.WIDE.U32.X R76, R19, R113, R76, P2 ;  /* 0x00000071134c7225 */ /* 0x000fc800010e044c */
[----:B------:R-:W-:Y:S01]  /*53800*/  IMAD.X R116, R114, 0x1, R75, P5 ;  /* 0x0000000172747824 */ /* 0x000fe200028e064b */
[----:B------:R-:W-:Y:S01]  /*53810*/  IADD3 R118, P4, P5, R125, R76, R118 ;  /* 0x0000004c7d767210 */ /* 0x000fe20007d9e076 */
[----:B------:R-:W-:-:S04]  /*53820*/  IMAD.WIDE.U32 R52, R144, R15, RZ ;  /* 0x0000000f90347225 */ /* 0x000fc800078e00ff */
[----:B------:R-:W-:-:S04]  /*53830*/  IMAD.WIDE.U32 R68, R146, R15, RZ ;  /* 0x0000000f92447225 */ /* 0x000fc800078e00ff */
[----:B------:R-:W-:-:S04]  /*53840*/  IMAD.WIDE.U32 R62, P2, R23, R144, R62 ;  /* 0x00000090173e7225 */ /* 0x000fc8000784003e */
[----:B------:R-:W-:Y:S01]  /*53850*/  IMAD.X R120, R65, 0x1, R116, P0 ;  /* 0x0000000141787824 */ /* 0x000fe200000e0674 */
[----:B------:R-:W-:Y:S01]  /*53860*/  IADD3 RZ, P0, PT, R53, R62, RZ ;  /* 0x0000003e35ff7210 */ /* 0x000fe20007f1e0ff */
[----:B------:R-:W-:-:S03]  /*53870*/  IMAD.WIDE.U32 R74, R145, R15, RZ ;  /* 0x0000000f914a7225 */ /* 0x000fc600078e00ff */
[----:B------:R-:W-:Y:S01]  /*53880*/  IADD3.X R127, PT, PT, R120, R77, RZ, P4, P5 ;  /* 0x0000004d787f7210 */ /* 0x000fe200027ea4ff */
[----:B------:R-:W-:-:S04]  /*53890*/  IMAD.WIDE.U32 R68, P6, R23, R145, R68 ;  /* 0x0000009117447225 */ /* 0x000fc800078c0044 */
[----:B------:R-:W-:Y:S01]  /*538a0*/  IMAD.WIDE.U32 R52, R113, R12, RZ ;  /* 0x0000000c71347225 */ /* 0x000fe200078e00ff */
[----:B------:R-:W-:-:S03]  /*538b0*/  IADD3 RZ, P5, PT, R75, R68, RZ ;  /* 0x000000444bff7210 */ /* 0x000fc60007fbe0ff */
[----:B------:R-:W-:-:S04]  /*538c0*/  IMAD.WIDE.U32 R76, R113, R14, RZ ;  /* 0x0000000e714c7225 */ /* 0x000fc800078e00ff */
[----:B------:R-:W-:Y:S02]  /*538d0*/  IMAD.X R89, RZ, RZ, RZ, P3 ;  /* 0x000000ffff597224 */ /* 0x000fe400018e06ff */
[----:B------:R-:W-:-:S04]  /*538e0*/  IMAD.WIDE.U32 R74, R112, R12, RZ ;  /* 0x0000000c704a7225 */ /* 0x000fc800078e00ff */
[----:B------:R-:W-:-:S04]  /*538f0*/  IMAD.WIDE.U32 R52, P4, R17, R112, R52 ;  /* 0x0000007011347225 */ /* 0x000fc80007880034 */
[----:B------:R-:W-:Y:S02]  /*53900*/  IMAD.MOV.U32 R88, RZ, RZ, R67 ;  /* 0x000000ffff587224 */ /* 0x000fe400078e0043 */
[----:B------:R-:W-:-:S04]  /*53910*/  IMAD.WIDE.U32 R92, R113, R15, RZ ;  /* 0x0000000f715c7225 */ /* 0x000fc800078e00ff */
[----:B------:R-:W-:-:S04]  /*53920*/  IMAD.WIDE.U32 R86, R112, R14, RZ ;  /* 0x0000000e70567225 */ /* 0x000fc800078e00ff */
[----:B------:R-:W-:-:S04]  /*53930*/  IMAD.WIDE.U32 R76, P3, R21, R112, R76 ;  /* 0x00000070154c7225 */ /* 0x000fc8000786004c */
[----:B------:R-:W-:-:S04]  /*53940*/  IMAD.WIDE.U32 R96, R111, R13, RZ ;  /* 0x0000000d6f607225 */ /* 0x000fc800078e00ff */
[----:B------:R-:W-:Y:S01]  /*53950*/  IMAD.WIDE.U32.X R66, R21, R143, R88, P1 ;  /* 0x0000008f15427225 */ /* 0x000fe200008e0458 */
[----:B------:R-:W-:-:S03]  /*53960*/  IADD3 RZ, P1, PT, R75, R52, RZ ;  /* 0x000000344bff7210 */ /* 0x000fc60007f3e0ff */
[----:B------:R-:W-:-:S04]  /*53970*/  IMAD.WIDE.U32 R100, R111, R12, RZ ;  /* 0x0000000c6f647225 */ /* 0x000fc800078e00ff */
[----:B------:R-:W-:Y:S01]  /*53980*/  IMAD.X R75, RZ, RZ, RZ, P2 ;  /* 0x000000ffff4b7224 */ /* 0x000fe200010e06ff */
[----:B------:R-:W-:Y:S01]  /*53990*/  IADD3 RZ, P2, PT, R87, R76, RZ ;  /* 0x0000004c57ff7210 */ /* 0x000fe20007f5e0ff */
[----:B------:R-:W-:Y:S02]  /*539a0*/  IMAD.X R91, RZ, RZ, RZ, P6 ;  /* 0x000000ffff5b7224 */ /* 0x000fe400030e06ff */
[----:B------:R-:W-:Y:S02]  /*539b0*/  IMAD.MOV.U32 R74, RZ, RZ, R63 ;  /* 0x000000ffff4a7224 */ /* 0x000fe400078e003f */
[----:B------:R-:W-:-:S04]  /*539c0*/  IMAD.WIDE.U32 R104, R112, R15, RZ ;  /* 0x0000000f70687225 */ /* 0x000fc800078e00ff */
[----:B------:R-:W-:-:S04]  /*539d0*/  IMAD.WIDE.U32 R92, P6, R23, R112, R92 ;  /* 0x00000070175c7225 */ /* 0x000fc800078c005c */
[----:B------:R-:W-:Y:S02]  /*539e0*/  IMAD.X R95, RZ, RZ, RZ, P4 ;  /* 0x000000ffff5f7224 */ /* 0x000fe400020e06ff */
[----:B------:R-:W-:Y:S02]  /*539f0*/  IMAD R52, R23, R144, RZ ;  /* 0x0000009017347224 */ /* 0x000fe400078e02ff */
        /* <DEDUP_REMOVED lines=15> */
[----:B------:R-:W-:Y:S02]  /*53af0*/  IMAD R77, R15, R143, R52 ;  /* 0x0000008f0f4d7224 */ /* 0x000fe400078e0234 */
[----:B------:R-:W-:Y:S01]  /*53b00*/  IMAD.X R105, RZ, RZ, RZ, P4 ;  /* 0x000000ffff697224 */ /* 0x000fe200020e06ff */
[----:B------:R-:W-:Y:S01]  /*53b10*/  IADD3 RZ, P4, PT, R87, R96, RZ ;  /* 0x0000006057ff7210 */ /* 0x000fe20007f9e0ff */
[----:B------:R-:W-:Y:S01]  /*53b20*/  IMAD.WIDE.U32.X R94, R17, R113, R94, P1 ;  /* 0x00000071115e7225 */ /* 0x000fe200008e045e */
[----:B------:R-:W-:-:S03]  /*53b30*/  ISETP.GE.U32.AND P1, PT, R117, R72, PT ;  /* 0x000000487500720c */ /* 0x000fc60003f26070 */
[----:B------:R-:W-:Y:S01]  /*53b40*/  IMAD R52, R21, R112, RZ ;  /* 0x0000007015347224 */ /* 0x000fe200078e02ff */
[----:B------:R-:W-:Y:S01]  /*53b50*/  ISETP.GE.U32.AND.EX P1, PT, R114, R73, PT, P1 ;  /* 0x000000497200720c */ /* 0x000fe20003f26110 */
[----:B------:R-:W-:Y:S02]  /*53b60*/  IMAD.MOV.U32 R90, RZ, RZ, R69 ;  /* 0x000000ffff5a7224 */ /* 0x000fe400078e0045 */
[----:B------:R-:W-:Y:S01]  /*53b70*/  IMAD.X R87, RZ, RZ, RZ, P3 ;  /* 0x000000ffff577224 */ /* 0x000fe200018e06ff */
[----:B------:R-:W-:Y:S01]  /*53b80*/  IADD3 RZ, P3, PT, R89, R100, RZ ;  /* 0x0000006459ff7210 */ /* 0x000fe20007f7e0ff */
[----:B------:R-:W-:Y:S01]  /*53b90*/  IMAD.MOV.U32 R102, RZ, RZ, R93 ;  /* 0x000000ffff667224 */ /* 0x000fe200078e005d */
[----:B------:R-:W-:Y:S01]  /*53ba0*/  SEL R38, RZ, 0x1, P1 ;  /* 0x00000001ff267807 */ /* 0x000fe20000800000 */
[----:B------:R-:W-:Y:S01]  /*53bb0*/  IMAD.WIDE.U32.X R98, R21, R113, R98, P2 ;  /* 0x0000007115627225 */ /* 0x000fe200010e0462 */
[----:B------:R-:W-:-:S03]  /*53bc0*/  ISETP.GE.U32.AND P2, PT, R106, R117, PT ;  /* 0x000000756a00720c */ /* 0x000fc60003f46070 */
[----:B------:R-:W-:Y:S02]  /*53bd0*/  IMAD R89, R14, R113, R52 ;  /* 0x000000710e597224 */ /* 0x000fe400078e0234 */
[----:B------:R-:W-:-:S04]  /*53be0*/  IMAD.WIDE.U32 R52, R15, R144, RZ ;  /* 0x000000900f347225 */ /* 0x000fc800078e00ff */
[----:B------:R-:W-:-:S04]  /*53bf0*/  IMAD.WIDE.U32.X R90, R23, R146, R90, P5 ;  /* 0x00000092175a7225 */ /* 0x000fc800028e045a */
[C---:B------:R-:W-:Y:S02]  /*53c00*/  IMAD R62, R23.reuse, R112, RZ ;  /* 0x00000070173e7224 */ /* 0x040fe400078e02ff */
[-C--:B------:R-:W-:Y:S01]  /*53c10*/  IMAD.WIDE.U32.X R102, R23, R113.reuse, R102, P6 ;  /* 0x0000007117667225 */ /* 0x080fe200030e0466 */
[----:B------:R-:W-:Y:S02]  /*53c20*/  ISETP.GE.U32.AND.EX P6, PT, R116, R114, PT, P2 ;  /* 0x000000727400720c */ /* 0x000fe40003fc6120 */
[----:B------:R-:W-:Y:S01]  /*53c30*/  ISETP.GE.U32.AND P2, PT, R125, R64, PT ;  /* 0x000000407d00720c */ /* 0x000fe20003f46070 */
[----:B------:R-:W-:Y:S01]  /*53c40*/  IMAD R70, R19, R110, RZ ;  /* 0x0000006e13467224 */ /* 0x000fe200078e02ff */
[----:B------:R-:W-:Y:S01]  /*53c50*/  IADD3 R64, P1, P5, R52, R90, R63 ;  /* 0x0000005a34407210 */ /* 0x000fe20007d3e03f */
[----:B------:R-:W-:Y:S01]  /*53c60*/  IMAD R69, R15, R113, R62 ;  /* 0x000000710f457224 */ /* 0x000fe200078e023e */
[----:B------:R-:W-:Y:S01]  /*53c70*/  ISETP.GE.U32.AND.EX P2, PT, R120, R65, PT, P2 ;  /* 0x000000417800720c */ /* 0x000fe20003f46120 */
[----:B------:R-:W-:Y:S01]  /*53c80*/  IMAD.IADD R68, R53, 0x1, R77 ;  /* 0x0000000135447824 */ /* 0x000fe200078e024d */
[----:B------:R-:W-:Y:S01]  /*53c90*/  SEL R53, RZ, 0x1, P6 ;  /* 0x00000001ff357807 */ /* 0x000fe20003000000 */
[----:B------:R-:W-:-:S03]  /*53ca0*/  IMAD.WIDE.U32 R62, R13, R110, RZ ;  /* 0x0000006e0d3e7225 */ /* 0x000fc600078e00ff */
[----:B------:R-:W-:Y:S01]  /*53cb0*/  IADD3.X R91, PT, PT, R68, R91, RZ, P1, P5 ;  /* 0x0000005b445b7210 */ /* 0x000fe20000fea4ff */
[-C--:B------:R-:W-:Y:S01]  /*53cc0*/  IMAD R73, R13, R111.reuse, R70 ;  /* 0x0000006f0d497224 */ /* 0x080fe200078e0246 */
[----:B------:R-:W-:Y:S01]  /*53cd0*/  IADD3 R65, P5, P1, R53, R66, R38 ;  /* 0x0000004235417210 */ /* 0x000fe200079be026 */
[----:B------:R-:W-:Y:S01]  /*53ce0*/  IMAD.MOV.U32 R104, RZ, RZ, R97 ;  /* 0x000000ffff687224 */ /* 0x000fe200078e0061 */
[----:B------:R-:W-:Y:S01]  /*53cf0*/  IADD3 R118, P6, PT, R118, R62, RZ ;  /* 0x0000003e76767210 */ /* 0x000fe20007fde0ff */
[----:B------:R-:W-:Y:S01]  /*53d00*/  IMAD.IADD R38, R63, 0x1, R73 ;  /* 0x000000013f267824 */ /* 0x000fe200078e0249 */
[----:B------:R-:W-:Y:S01]  /*53d10*/  SEL R63, RZ, 0x1, P2 ;  /* 0x00000001ff3f7807 */ /* 0x000fe20001000000 */
[----:B------:R-:W-:Y:S01]  /*53d20*/  IMAD.WIDE.U32.X R104, R19, R111, R104, P4 ;  /* 0x0000006f13687225 */ /* 0x000fe200020e0468 */
[----:B------:R-:W-:Y:S02]  /*53d30*/  SEL R53, RZ, 0x1, P0 ;  /* 0x00000001ff357807 */ /* 0x000fe40000000000 */
[----:B------:R-:W-:Y:S01]  /*53d40*/  IADD3.X R66, PT, PT, RZ, R67, RZ, P5, P1 ;  /* 0x00000043ff427210 */ /* 0x000fe20002fe24ff */
[----:B------:R-:W-:Y:S01]  /*53d50*/  IMAD.X R127, R38, 0x1, R127, P6 ;  /* 0x00000001267f7824 */ /* 0x000fe200030e067f */
[----:B------:R-:W-:Y:S01]  /*53d60*/  IADD3 R67, P1, P6, R53, R94, R63 ;  /* 0x0000005e35437210 */ /* 0x000fe20007e3e03f */
[----:B------:R-:W-:Y:S01]  /*53d70*/  IMAD.MOV.U32 R86, RZ, RZ, R101 ;  /* 0x000000ffff567224 */ /* 0x000fe200078e0065 */
[----:B------:R-:W-:Y:S01]  /*53d80*/  ISETP.GE.U32.AND P0, PT, R118, R62, PT ;  /* 0x0000003e7600720c */ /* 0x000fe20003f06070 */
[----:B------:R-:W-:Y:S01]  /*53d90*/  IMAD.WIDE.U32 R62, R14, R112, RZ ;  /* 0x000000700e3e7225 */ /* 0x000fe200078e00ff */
[----:B------:R-:W-:-:S02]  /*53da0*/  IADD3 R65, P5, PT, R64, R65, RZ ;  /* 0x0000004140417210 */ /* 0x000fc40007fbe0ff */
[----:B------:R-:W-:Y:S01]  /*53db0*/  ISETP.GE.U32.AND P2, PT, R64, R52, PT ;  /* 0x000000344000720c */ /* 0x000fe20003f46070 */
[----:B------:R-:W-:Y:S01]  /*53dc0*/  IMAD.WIDE.U32 R52, R12, R110, RZ ;  /* 0x0000006e0c347225 */ /* 0x000fe200078e00ff */
[----:B------:R-:W-:Y:S02]  /*53dd0*/  IADD3.X R95, PT, PT, RZ, R95, RZ, P1, P6 ;  /* 0x0000005fff5f7210 */ /* 0x000fe40000fec4ff */
[----:B------:R-:W-:Y:S01]  /*53de0*/  ISETP.GE.U32.AND P1, PT, R65, R64, PT ;  /* 0x000000404100720c */ /* 0x000fe20003f26070 */
[C---:B------:R-:W-:Y:S01]  /*53df0*/  IMAD.X R64, R91.reuse, 0x1, R66, P5 ;  /* 0x000000015b407824 */ /* 0x040fe200028e0642 */
[----:B------:R-:W-:Y:S01]  /*53e00*/  ISETP.GE.U32.AND.EX P2, PT, R91, R68, PT, P2 ;  /* 0x000000445b00720c */ /* 0x000fe20003f46120 */
[----:B------:R-:W-:Y:S01]  /*53e10*/  IMAD R68, R17, R110, RZ ;  /* 0x0000006e11447224 */ /* 0x000fe200078e02ff */
[----:B------:R-:W-:Y:S01]  /*53e20*/  ISETP.GE.U32.AND.EX P0, PT, R127, R38, PT, P0 ;  /* 0x000000267f00720c */ /* 0x000fe20003f06100 */
[----:B------:R-:W-:Y:S01]  /*53e30*/  IMAD.WIDE.U32.X R86, R17, R111, R86, P3 ;  /* 0x0000006f11567225 */ /* 0x000fe200018e0456 */
[----:B------:R-:W-:-:S02]  /*53e40*/  IADD3 R38, P5, PT, R65, R62, RZ ;  /* 0x0000003e41267210 */ /* 0x000fc40007fbe0ff */
[----:B------:R-:W-:Y:S01]  /*53e50*/  SEL R66, RZ, 0x1, P2 ;  /* 0x00000001ff427807 */ /* 0x000fe20001000000 */
[----:B------:R-:W-:Y:S01]  /*53e60*/  IMAD.IADD R65, R63, 0x1, R89 ;  /* 0x000000013f417824 */ /* 0x000fe200078e0259 */
[----:B------:R-:W-:Y:S01]  /*53e70*/  IADD3 R63, P2, PT, R38, R67, RZ ;  /* 0x00000043263f7210 */ /* 0x000fe20007f5e0ff */
[----:B------:R-:W-:Y:S01]  /*53e80*/  IMAD R73, R12, R111, R68 ;  /* 0x0000006f0c497224 */ /* 0x000fe200078e0244 */
[----:B------:R-:W-:Y:S01]  /*53e90*/  ISETP.GE.U32.AND.EX P1, PT, R64, R91, PT, P1 ;  /* 0x0000005b4000720c */ /* 0x000fe20003f26110 */
[----:B------:R-:W-:Y:S01]  /*53ea0*/  IMAD.X R64, R65, 0x1, R64, P5 ;  /* 0x0000000141407824 */ /* 0x000fe200028e0640 */
[----:B------:R-:W-:Y:S01]  /*53eb0*/  ISETP.GE.U32.AND P6, PT, R38, R62, PT ;  /* 0x0000003e2600720c */ /* 0x000fe20003fc6070 */
[----:B------:R-:W-:Y:S01]  /*53ec0*/  IMAD.WIDE.U32 R112, R15, R112, RZ ;  /* 0x000000700f707225 */ /* 0x000fe200078e00ff */
[----:B------:R-:W-:Y:S02]  /*53ed0*/  ISETP.GE.U32.AND P5, PT, R63, R38, PT ;  /* 0x000000263f00720c */ /* 0x000fe40003fa6070 */
[C---:B------:R-:W-:Y:S01]  /*53ee0*/  ISETP.GE.U32.AND.EX P6, PT, R64.reuse, R65, PT, P6 ;  /* 0x000000414000720c */ /* 0x040fe20003fc6160 */
[----:B------:R-:W-:Y:S01]  /*53ef0*/  IMAD.IADD R38, R53, 0x1, R73 ;  /* 0x0000000135267824 */ /* 0x000fe200078e0249 */
[----:B------:R-:W-:Y:S01]  /*53f00*/  SEL R73, RZ, 0x1, P1 ;  /* 0x00000001ff497807 */ /* 0x000fe20000800000 */
[----:B------:R-:W-:Y:S01]  /*53f10*/  IMAD.X R67, R64, 0x1, R95, P2 ;  /* 0x0000000140437824 */ /* 0x000fe200010e065f */
[----:B------:R-:W-:Y:S01]  /*53f20*/  IADD3 R63, P1, PT, R63, R52, RZ ;  /* 0x000000343f3f7210 */ /* 0x000fe20007f3e0ff */
[----:B------:R-:W-:Y:S01]  /*53f30*/  IMAD.IADD R69, R113, 0x1, R69 ;  /* 0x0000000171457824 */ /* 0x000fe200078e0245 */
[----:B------:R-:W-:Y:S01]  /*53f40*/  SEL R53, RZ, 0x1, P0 ;  /* 0x00000001ff357807 */ /* 0x000fe20000000000 */
[----:B------:R-:W-:Y:S01]  /*53f50*/  IMAD.WIDE.U32 R76, R110, R14, RZ ;  /* 0x0000000e6e4c7225 */ /* 0x000fe200078e00ff */
[----:B------:R-:W-:-:S02]  /*53f60*/  IADD3 R73, P2, P0, R73, R74, R66 ;  /* 0x0000004a49497210 */ /* 0x000fc4000785e042 */
[----:B------:R-:W-:Y:S01]  /*53f70*/  ISETP.GE.U32.AND.EX P5, PT, R67, R64, PT, P5 ;  /* 0x000000404300720c */ /* 0x000fe20003fa6150 */
[----:B------:R-:W-:Y:S01]  /*53f80*/  IMAD.X R65, R38, 0x1, R67, P1 ;  /* 0x0000000126417824 */ /* 0x000fe200008e0643 */
[C---:B------:R-:W-:Y:S02]  /*53f90*/  IADD3 R53, P4, P1, R63.reuse, R104, R53 ;  /* 0x000000683f357210 */ /* 0x040fe4000799e035 */
[----:B------:R-:W-:Y:S02]  /*53fa0*/  IADD3.X R66, PT, PT, RZ, R75, RZ, P2, P0 ;  /* 0x0000004bff427210 */ /* 0x000fe400017e04ff */
[----:B------:R-:W-:Y:S02]  /*53fb0*/  ISETP.GE.U32.AND P0, PT, R63, R52, PT ;  /* 0x000000343f00720c */ /* 0x000fe40003f06070 */
[----:B------:R-:W-:Y:S02]  /*53fc0*/  SEL R67, RZ, 0x1, P5 ;  /* 0x00000001ff437807 */ /* 0x000fe40002800000 */
[----:B------:R-:W-:-:S02]  /*53fd0*/  IADD3.X R70, PT, PT, R65, R105, RZ, P4, P1 ;  /* 0x0000006941467210 */ /* 0x000fc400027e24ff */
[----:B------:R-:W-:Y:S02]  /*53fe0*/  SEL R52, RZ, 0x1, P6 ;  /* 0x00000001ff347807 */ /* 0x000fe40003000000 */
[----:B------:R-:W-:Y:S01]  /*53ff0*/  ISETP.GE.U32.AND P5, PT, R53, R63, PT ;  /* 0x0000003f3500720c */ /* 0x000fe20003fa6070 */
[----:B------:R-:W-:Y:S01]  /*54000*/  IMAD.WIDE.U32 R62, R14, R110, RZ ;  /* 0x0000006e0e3e7225 */ /* 0x000fe200078e00ff */
[----:B------:R-:W-:Y:S02]  /*54010*/  ISETP.GE.U32.AND.EX P0, PT, R65, R38, PT, P0 ;  /* 0x000000264100720c */ /* 0x000fe40003f06100 */
[----:B------:R-:W-:Y:S02]  /*54020*/  IADD3 R67, P1, P4, R67, R98, R52 ;  /* 0x0000006243437210 */ /* 0x000fe40007c3e034 */
[----:B------:R-:W-:Y:S02]  /*54030*/  ISETP.GE.U32.AND.EX P5, PT, R70, R65, PT, P5 ;  /* 0x000000414600720c */ /* 0x000fe40003fa6150 */
[----:B------:R-:W-:-:S02]  /*54040*/  ISETP.GE.U32.AND P6, PT, R40, R50, PT ;  /* 0x000000322800720c */ /* 0x000fc40003fc6070 */
[----:B------:R-:W-:Y:S02]  /*54050*/  SEL R38, RZ, 0x1, P0 ;  /* 0x00000001ff267807 */ /* 0x000fe40000000000 */
[----:B------:R-:W-:Y:S02]  /*54060*/  SEL R75, RZ, 0x1, P5 ;  /* 0x00000001ff4b7807 */ /* 0x000fe40002800000 */
[----:B------:R-:W-:Y:S02]  /*54070*/  IADD3.X R99, PT, PT, RZ, R99, RZ, P1, P4 ;  /* 0x00000063ff637210 */ /* 0x000fe40000fe84ff */
[----:B------:R-:W-:Y:S02]  /*54080*/  ISETP.EQ.U32.AND P1, PT, R115, R48, PT ;  /* 0x000000307300720c */ /* 0x000fe40003f22070 */
[----:B------:R-:W-:Y:S02]  /*54090*/  ISETP.GE.U32.AND.EX P6, PT, R32, R51, PT, P6 ;  /* 0x000000332000720c */ /* 0x000fe40003fc6160 */
[----:B------:R-:W-:Y:S01]  /*540a0*/  IADD3 R75, P3, P5, R75, R86, R38 ;  /* 0x000000564b4b7210 */ /* 0x000fe20007d7e026 */
[----:B------:R-:W-:Y:S01]  /*540b0*/  IMAD R38, R21, R110, RZ ;  /* 0x0000006e15267224 */ /* 0x000fe200078e02ff */
[----:B------:R-:W-:-:S02]  /*540c0*/  ISETP.LT.U32.AND P4, PT, R115, R48, PT ;  /* 0x000000307300720c */ /* 0x000fc40003f81070 */
[C---:B------:R-:W-:Y:S02]  /*540d0*/  ISETP.EQ.AND.EX P1, PT, R84.reuse, R49, !P6, P1 ;  /* 0x000000315400720c */ /* 0x040fe40007722310 */
[----:B------:R-:W-:Y:S02]  /*540e0*/  IADD3.X R86, PT, PT, RZ, R87, RZ, P3, P5 ;  /* 0x00000057ff567210 */ /* 0x000fe40001fea4ff */
[----:B------:R-:W-:Y:S02]  /*540f0*/  ISETP.LT.U32.OR.EX P5, PT, R84, R49, P1, P4 ;  /* 0x000000315400720c */ /* 0x000fe40000fa1540 */
[----:B------:R-:W-:Y:S01]  /*54100*/  IADD3 R64, P2, PT, R73, R112, RZ ;  /* 0x0000007049407210 */ /* 0x000fe20007f5e0ff */
[----:B------:R-:W-:Y:S01]  /*54110*/  IMAD R73, R14, R111, R38 ;  /* 0x0000006f0e497224 */ /* 0x000fe200078e0226 */
[----:B------:R-:W-:Y:S02]  /*54120*/  @P6 LOP3.LUT R10, R10, 0x2, RZ, 0xfc, !PT ;  /* 0x000000020a0a6812 */ /* 0x000fe400078efcff */
[-C--:B------:R-:W-:Y:S01]  /*54130*/  ISETP.EQ.U32.AND P3, PT, R119, R42.reuse, PT ;  /* 0x0000002a7700720c */ /* 0x080fe20003f62070 */
[----:B------:R-:W-:Y:S01]  /*54140*/  IMAD.X R66, R69, 0x1, R66, P2 ;  /* 0x0000000145427824 */ /* 0x000fe200010e0642 */
[----:B------:R-:W-:Y:S01]  /*54150*/  IADD3 R65, P4, PT, R64, R67, RZ ;  /* 0x0000004340417210 */ /* 0x000fe20007f9e0ff */
[----:B------:R-:W-:Y:S01]  /*54160*/  IMAD.IADD R38, R63, 0x1, R73 ;  /* 0x000000013f267824 */ /* 0x000fe200078e0249 */
[----:B------:R-:W-:Y:S01]  /*54170*/  LOP3.LUT R10, R10, 0xfffffffb, RZ, 0xc0, !PT ;  /* 0xfffffffb0a0a7812 */ /* 0x000fe200078ec0ff */
[----:B------:R-:W-:Y:S01]  /*54180*/  IMAD.WIDE.U32 R72, R110, R15, RZ ;  /* 0x0000000f6e487225 */ /* 0x000fe200078e00ff */
[----:B------:R-:W-:-:S02]  /*54190*/  ISETP.LT.U32.AND P1, PT, R119, R42, PT ;  /* 0x0000002a7700720c */ /* 0x000fc40003f21070 */
[-C--:B------:R-:W-:Y:S01]  /*541a0*/  ISETP.EQ.AND.EX P2, PT, R108, R43.reuse, P5, P3 ;  /* 0x0000002b6c00720c */ /* 0x080fe20002f42330 */
[----:B------:R-:W-:Y:S01]  /*541b0*/  IMAD.X R67, R66, 0x1, R99, P4 ;  /* 0x0000000142437824 */ /* 0x000fe200020e0663 */
[----:B------:R-:W-:Y:S02]  /*541c0*/  @P5 LOP3.LUT R10, R10, 0x4, RZ, 0xfc, !PT ;  /* 0x000000040a0a5812 */ /* 0x000fe400078efcff */
[C---:B------:R-:W-:Y:S02]  /*541d0*/  IADD3 R52, P3, PT, R65.reuse, R62, RZ ;  /* 0x0000003e41347210 */ /* 0x040fe40007f7e0ff */
[----:B------:R-:W-:Y:S02]  /*541e0*/  ISETP.LT.U32.OR.EX P5, PT, R108, R43, P2, P1 ;  /* 0x0000002b6c00720c */ /* 0x000fe400017a1510 */
[----:B------:R-:W-:Y:S01]  /*541f0*/  ISETP.GE.U32.AND P1, PT, R65, R64, PT ;  /* 0x000000404100720c */ /* 0x000fe20003f26070 */
[----:B------:R-:W-:Y:S01]  /*54200*/  IMAD.X R87, R38, 0x1, R67, P3 ;  /* 0x0000000126577824 */ /* 0x000fe200018e0643 */
[----:B------:R-:W-:-:S02]  /*54210*/  ISETP.GE.U32.AND P0, PT, R64, R112, PT ;  /* 0x000000704000720c */ /* 0x000fc40003f06070 */
[----:B------:R-:W-:Y:S01]  /*54220*/  ISETP.GE.U32.AND P2, PT, R52, R62, PT ;  /* 0x0000003e3400720c */ /* 0x000fe20003f46070 */
[----:B------:R-:W-:Y:S01]  /*54230*/  IMAD.WIDE.U32 R62, R111, R14, RZ ;  /* 0x0000000e6f3e7225 */ /* 0x000fe200078e00ff */
[----:B------:R-:W-:Y:S02]  /*54240*/  ISETP.GE.U32.AND.EX P1, PT, R67, R66, PT, P1 ;  /* 0x000000424300720c */ /* 0x000fe40003f26110 */
[----:B------:R-:W-:Y:S01]  /*54250*/  ISETP.GE.U32.AND.EX P0, PT, R66, R69, PT, P0 ;  /* 0x000000454200720c */ /* 0x000fe20003f06100 */
[----:B------:R-:W-:Y:S01]  /*54260*/  IMAD.WIDE.U32 R68, R111, R15, RZ ;  /* 0x0000000f6f447225 */ /* 0x000fe200078e00ff */
[----:B------:R-:W-:Y:S02]  /*54270*/  IADD3 R75, P3, PT, R52, R75, RZ ;  /* 0x0000004b344b7210 */ /* 0x000fe40007f7e0ff */
[----:B------:R-:W-:Y:S02]  /*54280*/  SEL R89, RZ, 0x1, P1 ;  /* 0x00000001ff597807 */ /* 0x000fe40000800000 */
[----:B------:R-:W-:Y:S01]  /*54290*/  SEL R74, RZ, 0x1, P0 ;  /* 0x00000001ff4a7807 */ /* 0x000fe20000000000 */
[----:B------:R-:W-:Y:S01]  /*542a0*/  IMAD.WIDE.U32 R62, P0, R21, R110, R62 ;  /* 0x0000006e153e7225 */ /* 0x000fe2000780003e */
[----:B------:R-:W-:-:S02]  /*542b0*/  ISETP.GE.U32.AND P1, PT, R109, R46, PT ;  /* 0x0000002e6d00720c */ /* 0x000fc40003f26070 */
[C---:B------:R-:W-:Y:S01]  /*542c0*/  ISETP.GE.U32.AND.EX P2, PT, R87.reuse, R38, PT, P2 ;  /* 0x000000265700720c */ /* 0x040fe20003f46120 */
[----:B------:R-:W-:Y:S01]  /*542d0*/  IMAD.X R38, R87, 0x1, R86, P3 ;  /* 0x0000000157267824 */ /* 0x000fe200018e0656 */
[----:B------:R-:W-:Y:S01]  /*542e0*/  ISETP.GE.U32.AND.EX P1, PT, R24, R47, PT, P1 ;  /* 0x0000002f1800720c */ /* 0x000fe20003f26110 */
[----:B------:R-:W-:Y:S01]  /*542f0*/  IMAD.WIDE.U32 R68, P3, R23, R110, R68 ;  /* 0x0000006e17447225 */ /* 0x000fe20007860044 */
[----:B------:R-:W-:-:S03]  /*54300*/  LOP3.LUT R10, R10, 0xfffffffe, RZ, 0xc0, !PT ;  /* 0xfffffffe0a0a7812 */ /* 0x000fc600078ec0ff */
[----:B------:R-:W-:Y:S01]  /*54310*/  IMAD.X R65, RZ, RZ, RZ, P0 ;  /* 0x000000ffff417224 */ /* 0x000fe200000e06ff */
[----:B------:R-:W-:Y:S01]  /*54320*/  ISETP.GE.U32.AND P0, PT, R75, R52, PT ;  /* 0x000000344b00720c */ /* 0x000fe20003f06070 */
[----:B------:R-:W-:Y:S01]  /*54330*/  IMAD.X R67, RZ, RZ, RZ, P3 ;  /* 0x000000ffff437224 */ /* 0x000fe200018e06ff */
[----:B------:R-:W-:Y:S01]  /*54340*/  IADD3 RZ, P3, PT, R77, R62, RZ ;  /* 0x0000003e4dff7210 */ /* 0x000fe20007f7e0ff */
[----:B------:R-:W-:Y:S01]  /*54350*/  IMAD.MOV.U32 R64, RZ, RZ, R63 ;  /* 0x000000ffff407224 */ /* 0x000fe200078e003f */
[----:B------:R-:W-:Y:S01]  /*54360*/  SEL R52, RZ, 0x1, P2 ;  /* 0x00000001ff347807 */ /* 0x000fe20001000000 */
[----:B------:R-:W-:Y:S01]  /*54370*/  IMAD.MOV.U32 R66, RZ, RZ, R69 ;  /* 0x000000ffff427224 */ /* 0x000fe200078e0045 */
[----:B------:R-:W-:Y:S01]  /*54380*/  ISETP.GE.U32.AND.EX P0, PT, R38, R87, PT, P0 ;  /* 0x000000572600720c */ /* 0x000fe20003f06100 */
[-C--:B------:R-:W-:Y:S01]  /*54390*/  IMAD.WIDE.U32.X R62, R21, R111.reuse, R64, P3 ;  /* 0x0000006f153e7225 */ /* 0x080fe200018e0440 */
[----:B------:R-:W-:Y:S02]  /*543a0*/  IADD3 RZ, P2, PT, R73, R68, RZ ;  /* 0x0000004449ff7210 */ /* 0x000fe40007f5e0ff */
[----:B------:R-:W-:Y:S01]  /*543b0*/  SEL R77, RZ, 0x1, P0 ;  /* 0x00000001ff4d7807 */ /* 0x000fe20000000000 */
[----:B------:R-:W-:Y:S01]  /*543c0*/  IMAD R68, R23, R110, RZ ;  /* 0x0000006e17447224 */ /* 0x000fe200078e02ff */
[----:B------:R-:W-:Y:S01]  /*543d0*/  IADD3 R65, P0, P3, R89, R102, R74 ;  /* 0x0000006659417210 */ /* 0x000fe20007b1e04a */
[----:B------:R-:W-:Y:S01]  /*543e0*/  IMAD.WIDE.U32.X R66, R23, R111, R66, P2 ;  /* 0x0000006f17427225 */ /* 0x000fe200010e0442 */
[----:B------:R-:W-:-:S02]  /*543f0*/  @P1 ISETP.NE.U32.AND P2, PT, R109, R46, PT ;  /* 0x0000002e6d00120c */ /* 0x000fc40003f45070 */
[----:B------:R-:W-:Y:S01]  /*54400*/  IADD3.X R87, PT, PT, RZ, R103, RZ, P0, P3 ;  /* 0x00000067ff577210 */ /* 0x000fe200007e64ff */
[C---:B------:R-:W-:Y:S01]  /*54410*/  IMAD R69, R15.reuse, R111, R68 ;  /* 0x0000006f0f457224 */ /* 0x040fe200078e0244 */
[----:B------:R-:W-:Y:S01]  /*54420*/  PLOP3.LUT P0, PT, PT, PT, PT, 0x8, 0x80 ;  /* 0x000000000080781c */ /* 0x000fe20003f0e170 */
[----:B------:R-:W-:Y:S01]  /*54430*/  IMAD.WIDE.U32 R110, R15, R110, RZ ;  /* 0x0000006e0f6e7225 */ /* 0x000fe200078e00ff */
[----:B------:R-:W-:Y:S02]  /*54440*/  @P1 ISETP.NE.OR.EX P0, PT, R24, R47, !P5, P2 ;  /* 0x0000002f1800120c */ /* 0x000fe40006f05720 */
[----:B------:R-:W-:Y:S01]  /*54450*/  IADD3 R77, P1, P2, R77, R62, R52 ;  /* 0x0000003e4d4d7210 */ /* 0x000fe20007a3e034 */
[----:B------:R-:W-:Y:S01]  /*54460*/  IMAD.IADD R64, R111, 0x1, R69 ;  /* 0x000000016f407824 */ /* 0x000fe200078e0245 */
[----:B------:R-:W-:Y:S01]  /*54470*/  IADD3 R52, P3, PT, R65, R110, RZ ;  /* 0x0000006e41347210 */ /* 0x000fe20007f7e0ff */
[----:B------:R-:W-:Y:S01]  /*54480*/  IMAD.WIDE.U32 R68, R70, 0x3d1, RZ ;  /* 0x000003d146447825 */ /* 0x000fe200078e00ff */
[----:B------:R-:W-:-:S02]  /*54490*/  IADD3.X R74, PT, PT, RZ, R63, RZ, P1, P2 ;  /* 0x0000003fff4a7210 */ /* 0x000fc40000fe44ff */
[----:B------:R-:W-:Y:S01]  /*544a0*/  ISETP.GE.U32.AND P1, PT, R52, R110, PT ;  /* 0x0000006e3400720c */ /* 0x000fe20003f26070 */
[----:B------:R-:W-:Y:S01]  /*544b0*/  IMAD.X R87, R64, 0x1, R87, P3 ;  /* 0x0000000140577824 */ /* 0x000fe200018e0657 */
[----:B------:R-:W-:Y:S01]  /*544c0*/  IADD3 R77, P2, PT, R52, R77, RZ ;  /* 0x0000004d344d7210 */ /* 0x000fe20007f5e0ff */
[----:B------:R-:W-:Y:S01]  /*544d0*/  IMAD.WIDE.U32 R68, P3, RZ, R53, R68 ;  /* 0x00000035ff447225 */ /* 0x000fe20007860044 */
[----:B------:R-:W-:Y:S02]  /*544e0*/  @P5 LOP3.LUT R10, R10, 0x1, RZ, 0xfc, !PT ;  /* 0x000000010a0a5812 */ /* 0x000fe400078efcff */
[----:B------:R-:W-:Y:S01]  /*544f0*/  ISETP.GE.U32.AND.EX P1, PT, R87, R64, PT, P1 ;  /* 0x000000405700720c */ /* 0x000fe20003f26110 */
[----:B------:R-:W-:-:S04]  /*54500*/  IMAD.WIDE.U32 R62, R53, 0x3d1, RZ ;  /* 0x000003d1353e7825 */ /* 0x000fc800078e00ff */
[----:B------:R-:W-:Y:S01]  /*54510*/  IMAD.X R73, RZ, RZ, RZ, P3 ;  /* 0x000000ffff497224 */ /* 0x000fe200018e06ff */
[----:B------:R-:W-:Y:S01]  /*54520*/  IADD3 RZ, P3, PT, R63, R68, RZ ;  /* 0x000000443fff7210 */ /* 0x000fe20007f7e0ff */
[----:B------:R-:W-:-:S04]  /*54530*/  IMAD.WIDE.U32 R64, R38, 0x3d1, RZ ;  /* 0x000003d126407825 */ /* 0x000fc800078e00ff */
[----:B------:R-:W-:Y:S01]  /*54540*/  IMAD.X R74, R87, 0x1, R74, P2 ;  /* 0x00000001574a7824 */ /* 0x000fe200010e064a */
[----:B------:R-:W-:Y:S01]  /*54550*/  ISETP.GE.U32.AND P2, PT, R77, R52, PT ;  /* 0x000000344d00720c */ /* 0x000fe20003f46070 */
[----:B------:R-:W-:Y:S01]  /*54560*/  IMAD.MOV.U32 R72, RZ, RZ, R69 ;  /* 0x000000ffff487224 */ /* 0x000fe200078e0045 */
[----:B------:R-:W-:Y:S01]  /*54570*/  SEL R52, RZ, 0x1, P1 ;  /* 0x00000001ff347807 */ /* 0x000fe20000800000 */
[----:B------:R-:W-:Y:S01]  /*54580*/  IMAD.WIDE.U32 R64, P1, RZ, R75, R64 ;  /* 0x0000004bff407225 */ /* 0x000fe20007820040 */
[----:B------:R-:W-:-:S03]  /*54590*/  ISETP.GE.U32.AND.EX P2, PT, R74, R87, PT, P2 ;  /* 0x000000574a00720c */ /* 0x000fc60003f46120 */
[----:B------:R-:W-:Y:S01]  /*545a0*/  IMAD.WIDE.U32.X R62, RZ, R70, R72, P3 ;  /* 0x00000046ff3e7225 */ /* 0x000fe200018e0448 */
[----:B------:R-:W-:-:S03]  /*545b0*/  SEL R89, RZ, 0x1, P2 ;  /* 0x00000001ff597807 */ /* 0x000fc60001000000 */
        /* <DEDUP_REMOVED lines=17> */
[----:B------:R-:W-:Y:S01]  /*546d0*/  IADD3 R65, P2, PT, R65, R62, RZ ;  /* 0x0000003e41417210 */ /* 0x000fe20007f5e0ff */
[----:B------:R-:W-:Y:S02]  /*546e0*/  IMAD R62, R19, R145, RZ ;  /* 0x00000091133e7224 */ /* 0x000fe400078e02ff */
[----:B------:R-:W-:Y:S01]  /*546f0*/  IMAD.WIDE.U32 R66, R53, 0x3d1, R52 ;  /* 0x000003d135427825 */ /* 0x000fe200078e0034 */
[----:B------:R-:W-:-:S03]  /*54700*/  IADD3.X R72, PT, PT, R65, R73, RZ, P3, P4 ;  /* 0x0000004941487210 */ /* 0x000fc60001fe84ff */
[----:B------:R-:W-:Y:S01]  /*54710*/  IMAD.IADD R67, R68, 0x1, R67 ;  /* 0x0000000144437824 */ /* 0x000fe200078e0243 */
[----:B------:R-:W-:Y:S01]  /*54720*/  ISETP.GE.U32.AND P4, PT, R66, RZ, PT ;  /* 0x000000ff4200720c */ /* 0x000fe20003f86070 */
[----:B------:R-:W-:-:S03]  /*54730*/  IMAD.WIDE.U32 R116, R13, R145, R66 ;  /* 0x000000910d747225 */ /* 0x000fc600078e0042 */
[----:B------:R-:W-:-:S04]  /*54740*/  ISETP.GE.U32.AND.EX P4, PT, R67, R53, PT, P4 ;  /* 0x000000354300720c */ /* 0x000fc80003f86140 */
[----:B------:R-:W-:-:S04]  /*54750*/  SEL R53, RZ, 0x1, P4 ;  /* 0x00000001ff357807 */ /* 0x000fc80002000000 */
[----:B------:R-:W-:Y:S01]  /*54760*/  IADD3 R53, P3, P5, R69, R70, R53 ;  /* 0x0000004645357210 */ /* 0x000fe20007d7e035 */
[----:B------:R-:W-:-:S03]  /*54770*/  IMAD R69, R13, R146, R62 ;  /* 0x000000920d457224 */ /* 0x000fc600078e023e */
        /* <DEDUP_REMOVED lines=9> */
[CC--:B------:R-:W-:Y:S02]  /*54810*/  ISETP.EQ.AND.EX P4, PT, R52.reuse, R75.reuse, !P4, P5 ;  /* 0x0000004b3400720c */ /* 0x0c0fe40006782350 */
[----:B------:R-:W-:Y:S01]  /*54820*/  ISETP.LT.U32.AND P5, PT, R53, R70, PT ;  /* 0x000000463500720c */ /* 0x000fe20003fa1070 */
[----:B------:R-:W-:Y:S01]  /*54830*/  IMAD.X R53, RZ, RZ, RZ, P1 ;  /* 0x000000ffff357224 */ /* 0x000fe200008e06ff */
[----:B------:R-:W-:Y:S02]  /*54840*/  ISETP.GE.U32.AND P1, PT, R87, R64, PT ;  /* 0x000000405700720c */ /* 0x000fe40003f26070 */
[----:B------:R-:W-:Y:S01]  /*54850*/  ISETP.LT.U32.OR.EX P4, PT, R52, R75, P4, P5 ;  /* 0x0000004b3400720c */ /* 0x000fe20002781550 */
[----:B------:R-:W-:Y:S01]  /*54860*/  IMAD.MOV.U32 R52, RZ, RZ, R63 ;  /* 0x000000ffff347224 */ /* 0x000fe200078e003f */
[----:B------:R-:W-:Y:S01]  /*54870*/  ISETP.GE.U32.AND.EX P1, PT, R72, R65, PT, P1 ;  /* 0x000000414800720c */ /* 0x000fe20003f26110 */
[----:B------:R-:W-:Y:S01]  /*54880*/  IMAD.WIDE.U32 R64, R89, 0x3d1, RZ ;  /* 0x000003d159407825 */ /* 0x000fe200078e00ff */
[----:B------:R-:W-:-:S02]  /*54890*/  SEL R69, RZ, 0x1, !P4 ;  /* 0x00000001ff457807 */ /* 0x000fc40006000000 */
[----:B------:R-:W-:Y:S01]  /*548a0*/  SEL R63, RZ, 0x1, P1 ;  /* 0x00000001ff3f7807 */ /* 0x000fe20000800000 */
[----:B------:R-:W-:Y:S01]  /*548b0*/  IMAD.WIDE.U32 R66, P1, RZ, R89, R66 ;  /* 0x00000059ff427225 */ /* 0x000fe20007820042 */
[----:B------:R-:W-:-:S03]  /*548c0*/  IADD3 R69, P5, P6, R87, R38, R69 ;  /* 0x0000002657457210 */ /* 0x000fc60007ebe045 */
[----:B------:R-:W-:Y:S01]  /*548d0*/  IMAD.WIDE.U32.X R52, RZ, R74, R52, P2 ;  /* 0x0000004aff347225 */ /* 0x000fe200010e0434 */
        /* <DEDUP_REMOVED lines=9> */
[----:B------:R-:W-:-:S04]  /*54970*/  IADD3 R65, P5, P6, R64, R52, R63 ;  /* 0x0000003440417210 */ /* 0x000fc80007ebe03f */
[----:B------:R-:W-:Y:S02]  /*54980*/  IADD3.X R70, PT, PT, R73, R53, RZ, P5, P6 ;  /* 0x0000003549467210 */ /* 0x000fe40002fec4ff */
[----:B------:R-:W-:-:S04]  /*54990*/  ISETP.EQ.U32.AND P5, PT, R69, R38, PT ;  /* 0x000000264500720c */ /* 0x000fc80003fa2070 */
[CC--:B------:R-:W-:Y:S02]  /*549a0*/  ISETP.EQ.AND.EX P4, PT, R68.reuse, R77.reuse, P4, P5 ;  /* 0x0000004d4400720c */ /* 0x0c0fe40002782350 */
        /* <DEDUP_REMOVED lines=8> */
[----:B------:R-:W-:-:S02]  /*54a30*/  LOP3.LUT P2, RZ, R10, 0x2, RZ, 0xc0, !PT ;  /* 0x000000020aff7812 */ /* 0x000fc4000784c0ff */
[----:B------:R-:W-:Y:S02]  /*54a40*/  IADD3 R63, P5, P6, R65, R74, R63 ;  /* 0x0000004a413f7210 */ /* 0x000fe40007ebe03f */
[----:B------:R-:W-:Y:S02]  /*54a50*/  SEL R65, RZ, 0x1, P1 ;  /* 0x00000001ff417807 */ /* 0x000fe40000800000 */
[----:B------:R-:W-:Y:S02]  /*54a60*/  IADD3.X R36, PT, PT, R70, R89, RZ, P5, P6 ;  /* 0x0000005946247210 */ /* 0x000fe40002fec4ff */
[----:B------:R-:W-:-:S04]  /*54a70*/  ISETP.EQ.U32.AND P5, PT, R85, R34, PT ;  /* 0x000000225500720c */ /* 0x000fc80003fa2070 */
[CC--:B------:R-:W-:Y:S02]  /*54a80*/  ISETP.EQ.AND.EX P3, PT, R62.reuse, R71.reuse, P3, P5 ;  /* 0x000000473e00720c */ /* 0x0c0fe40001f62350 */
[----:B------:R-:W-:Y:S02]  /*54a90*/  ISETP.LT.U32.AND P5, PT, R85, R34, PT ;  /* 0x000000225500720c */ /* 0x000fe40003fa1070 */
[----:B------:R-:W-:Y:S02]  /*54aa0*/  IADD3 R34, P1, PT, R65, R66, RZ ;  /* 0x0000004241227210 */ /* 0x000fe40007f3e0ff */
[----:B------:R-:W-:Y:S02]  /*54ab0*/  ISETP.LT.U32.OR.EX P3, PT, R62, R71, P3, P5 ;  /* 0x000000473e00720c */ /* 0x000fe40001f61550 */
[----:B------:R-:W-:Y:S01]  /*54ac0*/  SEL R65, RZ, 0x1, P2 ;  /* 0x00000001ff417807 */ /* 0x000fe20001000000 */
[----:B------:R-:W-:Y:S01]  /*54ad0*/  IMAD.X R69, RZ, RZ, R67, P1 ;  /* 0x000000ffff457224 */ /* 0x000fe200008e0643 */
[----:B------:R-:W-:-:S02]  /*54ae0*/  SEL R53, RZ, 0x1, !P3 ;  /* 0x00000001ff357807 */ /* 0x000fc40005800000 */
[-C--:B------:R-:W-:Y:S02]  /*54af0*/  ISETP.EQ.U32.AND P2, PT, R63, R74.reuse, PT ;  /* 0x0000004a3f00720c */ /* 0x080fe40003f42070 */
[----:B------:R-:W-:Y:S02]  /*54b00*/  IADD3 R53, P5, P6, R53, R63, R118 ;  /* 0x0000003f35357210 */ /* 0x000fe40007ebe076 */
[----:B------:R-:W-:Y:S02]  /*54b10*/  ISETP.LT.U32.AND P1, PT, R63, R74, PT ;  /* 0x0000004a3f00720c */ /* 0x000fe40003f21070 */
[----:B------:R-:W-:Y:S02]  /*54b20*/  IADD3.X R52, PT, PT, RZ, R36, R127, P5, P6 ;  /* 0x00000024ff347210 */ /* 0x000fe40002fec47f */
[----:B------:R-:W-:Y:S02]  /*54b30*/  ISETP.EQ.AND.EX P4, PT, R36, R89, P4, P2 ;  /* 0x000000592400720c */ /* 0x000fe40002782320 */
[----:B------:R-:W-:-:S02]  /*54b40*/  LOP3.LUT P5, RZ, R10, 0x4, RZ, 0xc0, !PT ;  /* 0x000000040aff7812 */ /* 0x000fc400078ac0ff */
[CC--:B------:R-:W-:Y:S02]  /*54b50*/  ISETP.EQ.U32.AND P2, PT, R53.reuse, R118.reuse, PT ;  /* 0x000000763500720c */ /* 0x0c0fe40003f42070 */
        /* <DEDUP_REMOVED lines=45> */
.L_x_481:
        /* <DEDUP_REMOVED lines=34> */
.L_x_480:
[----:B------:R-:W-:Y:S05]  /*55050*/  BSYNC.RECONVERGENT B1 ;  /* 0x0000000000017941 */ /* 0x000fea0003800200 */
.L_x_479:
[C---:B------:R-:W-:Y:S01]  /*55060*/  IMAD.WIDE.U32 R64, R3.reuse, R28, RZ ;  /* 0x0000001c03407225 */ /* 0x040fe200078e00ff */
[----:B------:R-:W-:Y:S01]  /*55070*/  LOP3.LUT R10, R10, 0xfffffffd, RZ, 0xc0, !PT ;  /* 0xfffffffd0a0a7812 */ /* 0x000fe200078ec0ff */
[----:B------:R-:W-:Y:S02]  /*55080*/  BSSY.RECONVERGENT B1, `(.L_x_482) ;  /* 0x00001fc000017945 */ /* 0x000fe40003800200 */
[----:B------:R-:W-:-:S04]  /*55090*/  IMAD.WIDE.U32 R72, R3, R26, RZ ;  /* 0x0000001a03487225 */ /* 0x000fc800078e00ff */
[----:B------:R-:W-:-:S04]  /*550a0*/  IMAD.WIDE.U32 R68, R3, R31, RZ ;  /* 0x0000001f03447225 */ /* 0x000fc800078e00ff */
[----:B------:R-:W-:-:S04]  /*550b0*/  IMAD.WIDE.U32 R66, R2, R28, RZ ;  /* 0x0000001c02427225 */ /* 0x000fc800078e00ff */
[----:B------:R-:W-:-:S04]  /*550c0*/  IMAD.WIDE.U32 R70, P0, R39, R2, R64 ;  /* 0x0000000227467225 */ /* 0x000fc80007800040 */
[----:B------:R-:W-:-:S04]  /*550d0*/  IMAD.WIDE.U32 R76, R2, R26, RZ ;  /* 0x0000001a024c7225 */ /* 0x000fc800078e00ff */
[----:B------:R-:W-:-:S04]  /*550e0*/  IMAD.WIDE.U32 R64, P2, R37, R2, R72 ;  /* 0x0000000225407225 */ /* 0x000fc80007840048 */
[----:B------:R-:W-:Y:S01]  /*550f0*/  IMAD.WIDE.U32 R74, R2, R31, RZ ;  /* 0x0000001f024a7225 */ /* 0x000fe200078e00ff */
[----:B------:R-:W-:-:S03]  /*55100*/  IADD3 RZ, P6, PT, R77, R64, RZ ;  /* 0x000000404dff7210 */ /* 0x000fc60007fde0ff */
        /* <DEDUP_REMOVED lines=14> */
[----:B------:R-:W-:Y:S01]  /*551f0*/  ISETP.GE.U32.AND P1, PT, R113, R74, PT ;  /* 0x0000004a7100720c */ /* 0x000fe20003f26070 */
[----:B------:R-:W-:Y:S01]  /*55200*/  IMAD.X R115, R63, 0x1, R73, P0 ;  /* 0x000000013f737824 */ /* 0x000fe200000e0649 */
[----:B------:R-:W-:Y:S01]  /*55210*/  IADD3 R113, P4, PT, R113, R70, RZ ;  /* 0x0000004671717210 */ /* 0x000fe20007f9e0ff */
[----:B------:R-:W-:Y:S02]  /*55220*/  IMAD.MOV.U32 R66, RZ, RZ, R69 ;  /* 0x000000ffff427224 */ /* 0x000fe400078e0045 */
[----:B------:R-:W-:Y:S01]  /*55230*/  IMAD R69, R28, R83, R64 ;  /* 0x000000531c457224 */ /* 0x000fe200078e0240 */
[----:B------:R-:W-:Y:S01]  /*55240*/  ISETP.GE.U32.AND.EX P1, PT, R115, R63, PT, P1 ;  /* 0x0000003f7300720c */ /* 0x000fe20003f26110 */
[----:B------:R-:W-:Y:S01]  /*55250*/  IMAD.WIDE.U32 R72, R83, R28, RZ ;  /* 0x0000001c53487225 */ /* 0x000fe200078e00ff */
[----:B------:R-:W-:Y:S02]  /*55260*/  ISETP.GE.U32.AND P0, PT, R113, R70, PT ;  /* 0x000000467100720c */ /* 0x000fe40003f06070 */
[----:B------:R-:W-:Y:S01]  /*55270*/  SEL R91, RZ, 0x1, P1 ;  /* 0x00000001ff5b7807 */ /* 0x000fe20000800000 */
[----:B------:R-:W-:-:S02]  /*55280*/  IMAD R74, R37, R2, RZ ;  /* 0x00000002254a7224 */ /* 0x000fc400078e02ff */
[----:B------:R-:W-:Y:S02]  /*55290*/  IMAD.IADD R64, R71, 0x1, R69 ;  /* 0x0000000147407824 */ /* 0x000fe400078e0245 */
[C---:B------:R-:W-:Y:S02]  /*552a0*/  IMAD R93, R26.reuse, R3, R74 ;  /* 0x000000031a5d7224 */ /* 0x040fe400078e024a */
[----:B------:R-:W-:-:S04]  /*552b0*/  IMAD.WIDE.U32 R68, R26, R2, RZ ;  /* 0x000000021a447225 */ /* 0x000fc800078e00ff */
[----:B------:R-:W-:-:S04]  /*552c0*/  IMAD.WIDE.U32 R70, P5, R39, R82, R72 ;  /* 0x0000005227467225 */ /* 0x000fc800078a0048 */
[----:B------:R-:W-:-:S04]  /*552d0*/  IMAD.WIDE.U32 R74, R82, R28, RZ ;  /* 0x0000001c524a7225 */ /* 0x000fc800078e00ff */
[----:B------:R-:W-:Y:S01]  /*552e0*/  IMAD.WIDE.U32.X R66, R30, R3, R66, P3 ;  /* 0x000000031e427225 */ /* 0x000fe200018e0442 */
[----:B------:R-:W-:-:S03]  /*552f0*/  IADD3 RZ, P1, PT, R75, R70, RZ ;  /* 0x000000464bff7210 */ /* 0x000fc60007f3e0ff */
[----:B------:R-:W-:Y:S01]  /*55300*/  IMAD.X R115, R64, 0x1, R115, P4 ;  /* 0x0000000140737824 */ /* 0x000fe200020e0673 */
[----:B------:R-:W-:Y:S01]  /*55310*/  IADD3 R91, P3, P4, R68, R66, R91 ;  /* 0x00000042445b7210 */ /* 0x000fe20007c7e05b */
[----:B------:R-:W-:Y:S02]  /*55320*/  IMAD.IADD R93, R69, 0x1, R93 ;  /* 0x00000001455d7824 */ /* 0x000fe400078e025d */
[----:B------:R-:W-:Y:S01]  /*55330*/  IMAD R88, R30, R82, RZ ;  /* 0x000000521e587224 */ /* 0x000fe200078e02ff */
[----:B------:R-:W-:Y:S01]  /*55340*/  ISETP.GE.U32.AND.EX P0, PT, R115, R64, PT, P0 ;  /* 0x000000407300720c */ /* 0x000fe20003f06100 */
[----:B------:R-:W-:Y:S01]  /*55350*/  IMAD.X R73, RZ, RZ, RZ, P5 ;  /* 0x000000ffff497224 */ /* 0x000fe200028e06ff */
[----:B------:R-:W-:Y:S01]  /*55360*/  IADD3.X R64, PT, PT, R93, R67, RZ, P3, P4 ;  /* 0x000000435d407210 */ /* 0x000fe20001fe84ff */
[----:B------:R-:W-:Y:S01]  /*55370*/  IMAD.MOV.U32 R72, RZ, RZ, R71 ;  /* 0x000000ffff487224 */ /* 0x000fe200078e0047 */
[----:B------:R-:W-:Y:S01]  /*55380*/  SEL R119, RZ, 0x1, P0 ;  /* 0x00000001ff777807 */ /* 0x000fe20000000000 */
[----:B------:R-:W-:-:S04]  /*55390*/  IMAD.WIDE.U32 R76, R31, R82, RZ ;  /* 0x000000521f4c7225 */ /* 0x000fc800078e00ff */
[----:B------:R-:W-:Y:S02]  /*553a0*/  IMAD R69, R31, R83, R88 ;  /* 0x000000531f457224 */ /* 0x000fe400078e0258 */
[----:B------:R-:W-:-:S04]  /*553b0*/  IMAD.WIDE.U32 R66, R83, R31, RZ ;  /* 0x0000001f53427225 */ /* 0x000fc800078e00ff */
[----:B------:R-:W-:Y:S01]  /*553c0*/  IMAD.WIDE.U32.X R88, R39, R83, R72, P1 ;  /* 0x0000005327587225 */ /* 0x000fe200008e0448 */
[----:B------:R-:W-:-:S03]  /*553d0*/  IADD3 R63, P1, PT, R91, R76, RZ ;  /* 0x0000004c5b3f7210 */ /* 0x000fc60007f3e0ff */
[----:B------:R-:W-:Y:S02]  /*553e0*/  IMAD.IADD R77, R77, 0x1, R69 ;  /* 0x000000014d4d7824 */ /* 0x000fe400078e0245 */
[----:B------:R-:W-:Y:S01]  /*553f0*/  IMAD.X R73, RZ, RZ, RZ, P2 ;  /* 0x000000ffff497224 */ /* 0x000fe200010e06ff */
[----:B------:R-:W-:Y:S01]  /*55400*/  IADD3 R119, P0, P2, R63, R88, R119 ;  /* 0x000000583f777210 */ /* 0x000fe20007a1e077 */
[----:B------:R-:W-:-:S04]  /*55410*/  IMAD.WIDE.U32 R70, R83, R26, RZ ;  /* 0x0000001a53467225 */ /* 0x000fc800078e00ff */
[----:B------:R-:W-:-:S04]  /*55420*/  IMAD.WIDE.U32 R66, P4, R30, R82, R66 ;  /* 0x000000521e427225 */ /* 0x000fc80007880042 */
[----:B------:R-:W-:Y:S02]  /*55430*/  IMAD.X R88, R77, 0x1, R64, P1 ;  /* 0x000000014d587824 */ /* 0x000fe400008e0640 */
[----:B------:R-:W-:-:S03]  /*55440*/  IMAD.WIDE.U32 R86, R82, R31, RZ ;  /* 0x0000001f52567225 */ /* 0x000fc600078e00ff */
[----:B------:R-:W-:Y:S01]  /*55450*/  IADD3.X R89, PT, PT, R88, R89, RZ, P0, P2 ;  /* 0x0000005958597210 */ /* 0x000fe200007e44ff */
[----:B------:R-:W-:Y:S01]  /*55460*/  IMAD.X R69, RZ, RZ, RZ, P4 ;  /* 0x000000ffff457224 */ /* 0x000fe200020e06ff */
[----:B------:R-:W-:Y:S01]  /*55470*/  ISETP.GE.U32.AND P4, PT, R91, R68, PT ;  /* 0x000000445b00720c */ /* 0x000fe20003f86070 */
[----:B------:R-:W-:Y:S01]  /*55480*/  IMAD.WIDE.U32 R74, R82, R26, RZ ;  /* 0x0000001a524a7225 */ /* 0x000fe200078e00ff */
[----:B------:R-:W-:Y:S02]  /*55490*/  ISETP.GE.U32.AND P0, PT, R63, R76, PT ;  /* 0x0000004c3f00720c */ /* 0x000fe40003f06070 */
[----:B------:R-:W-:Y:S01]  /*554a0*/  IADD3 RZ, P5, PT, R87, R66, RZ ;  /* 0x0000004257ff7210 */ /* 0x000fe20007fbe0ff */
[----:B------:R-:W-:Y:S01]  /*554b0*/  IMAD.WIDE.U32 R70, P3, R37, R82, R70 ;  /* 0x0000005225467225 */ /* 0x000fe20007860046 */
[----:B------:R-:W-:Y:S02]  /*554c0*/  ISETP.GE.U32.AND P2, PT, R119, R63, PT ;  /* 0x0000003f7700720c */ /* 0x000fe40003f46070 */
[----:B------:R-:W-:Y:S01]  /*554d0*/  ISETP.GE.U32.AND.EX P4, PT, R64, R93, PT, P4 ;  /* 0x0000005d4000720c */ /* 0x000fe20003f86140 */
[----:B------:R-:W-:Y:S01]  /*554e0*/  IMAD.MOV.U32 R72, RZ, RZ, R65 ;  /* 0x000000ffff487224 */ /* 0x000fe200078e0041 */
[----:B------:R-:W-:Y:S01]  /*554f0*/  ISETP.GE.U32.AND.EX P0, PT, R88, R77, PT, P0 ;  /* 0x0000004d5800720c */ /* 0x000fe20003f06100 */
[----:B------:R-:W-:Y:S01]  /*55500*/  IMAD R66, R35, R2, RZ ;  /* 0x0000000223427224 */ /* 0x000fe200078e02ff */
[----:B------:R-:W-:Y:S01]  /*55510*/  IADD3 RZ, P1, PT, R75, R70, RZ ;  /* 0x000000464bff7210 */ /* 0x000fe20007f3e0ff */
[----:B------:R-:W-:Y:S01]  /*55520*/  IMAD R63, R39, R80, RZ ;  /* 0x00000050273f7224 */ /* 0x000fe200078e02ff */
[----:B------:R-:W-:Y:S01]  /*55530*/  ISETP.GE.U32.AND.EX P2, PT, R89, R88, PT, P2 ;  /* 0x000000585900720c */ /* 0x000fe20003f46120 */
[----:B------:R-:W-:Y:S01]  /*55540*/  IMAD.WIDE.U32 R76, R28, R80, RZ ;  /* 0x000000501c4c7225 */ /* 0x000fe200078e00ff */
[----:B------:R-:W-:-:S02]  /*55550*/  SEL R125, RZ, 0x1, P4 ;  /* 0x00000001ff7d7807 */ /* 0x000fc40002000000 */
[----:B------:R-:W-:Y:S01]  /*55560*/  SEL R87, RZ, 0x1, P2 ;  /* 0x00000001ff577807 */ /* 0x000fe20001000000 */
[----:B------:R-:W-:Y:S01]  /*55570*/  IMAD.MOV.U32 R68, RZ, RZ, R67 ;  /* 0x000000ffff447224 */ /* 0x000fe200078e0043 */
[----:B------:R-:W-:Y:S01]  /*55580*/  IADD3 R119, P4, PT, R119, R76, RZ ;  /* 0x0000004c77777210 */ /* 0x000fe20007f9e0ff */
[----:B------:R-:W-:-:S04]  /*55590*/  IMAD.WIDE.U32 R74, R33, R2, RZ ;  /* 0x00000002214a7225 */ /* 0x000fc800078e00ff */
[-C--:B------:R-:W-:Y:S02]  /*555a0*/  IMAD R121, R33, R3.reuse, R66 ;  /* 0x0000000321797224 */ /* 0x080fe400078e0242 */
[----:B------:R-:W-:-:S04]  /*555b0*/  IMAD.WIDE.U32.X R72, R37, R3, R72, P6 ;  /* 0x0000000325487225 */ /* 0x000fc800030e0448 */
[----:B------:R-:W-:-:S04]  /*555c0*/  IMAD.WIDE.U32 R64, R81, R28, RZ ;  /* 0x0000001c51407225 */ /* 0x000fc800078e00ff */
[----:B------:R-:W-:Y:S02]  /*555d0*/  IMAD R63, R28, R81, R63 ;  /* 0x000000511c3f7224 */ /* 0x000fe400078e023f */
[----:B------:R-:W-:Y:S02]  /*555e0*/  IMAD.IADD R121, R75, 0x1, R121 ;  /* 0x000000014b797824 */ /* 0x000fe400078e0279 */
[----:B------:R-:W-:Y:S01]  /*555f0*/  IMAD.WIDE.U32.X R66, R30, R83, R68, P5 ;  /* 0x000000531e427225 */ /* 0x000fe200028e0444 */
[----:B------:R-:W-:-:S03]  /*55600*/  IADD3 R125, P2, P5, R74, R72, R125 ;  /* 0x000000484a7d7210 */ /* 0x000fc60007d5e07d */
[----:B------:R-:W-:Y:S01]  /*55610*/  IMAD.IADD R70, R77, 0x1, R63 ;  /* 0x000000014d467824 */ /* 0x000fe200078e023f */
[----:B------:R-:W-:Y:S01]  /*55620*/  SEL R63, RZ, 0x1, P0 ;  /* 0x00000001ff3f7807 */ /* 0x000fe20000000000 */
[----:B------:R-:W-:Y:S01]  /*55630*/  IMAD.WIDE.U32 R64, P6, R39, R80, R64 ;  /* 0x0000005027407225 */ /* 0x000fe200078c0040 */
[----:B------:R-:W-:Y:S02]  /*55640*/  IADD3.X R118, PT, PT, R121, R73, RZ, P2, P5 ;  /* 0x0000004979767210 */ /* 0x000fe400017ea4ff */
[----:B------:R-:W-:Y:S01]  /*55650*/  ISETP.GE.U32.AND P0, PT, R119, R76, PT ;  /* 0x0000004c7700720c */ /* 0x000fe20003f06070 */
[----:B------:R-:W-:-:S04]  /*55660*/  IMAD.WIDE.U32 R68, R80, R28, RZ ;  /* 0x0000001c50447225 */ /* 0x000fc800078e00ff */
[----:B------:R-:W-:Y:S01]  /*55670*/  IMAD.X R75, R70, 0x1, R89, P4 ;  /* 0x00000001464b7824 */ /* 0x000fe200020e0659 */
[----:B------:R-:W-:Y:S01]  /*55680*/  IADD3 R87, P4, P5, R87, R66, R63 ;  /* 0x0000004257577210 */ /* 0x000fe20007d9e03f */
[----:B------:R-:W-:Y:S01]  /*55690*/  IMAD R63, R37, R82, RZ ;  /* 0x00000052253f7224 */ /* 0x000fe200078e02ff */
[----:B------:R-:W-:Y:S01]  /*556a0*/  IADD3 RZ, P2, PT, R69, R64, RZ ;  /* 0x0000004045ff7210 */ /* 0x000fe20007f5e0ff */
[----:B------:R-:W-:Y:S01]  /*556b0*/  IMAD R64, R30, R80, RZ ;  /* 0x000000501e407224 */ /* 0x000fe200078e02ff */
[----:B------:R-:W-:Y:S01]  /*556c0*/  IADD3.X R89, PT, PT, RZ, R67, RZ, P4, P5 ;  /* 0x00000043ff597210 */ /* 0x000fe200027ea4ff */
[----:B------:R-:W-:Y:S01]  /*556d0*/  IMAD.WIDE.U32 R76, R26, R82, RZ ;  /* 0x000000521a4c7225 */ /* 0x000fe200078e00ff */
[----:B------:R-:W-:-:S03]  /*556e0*/  ISETP.GE.U32.AND.EX P0, PT, R75, R70, PT, P0 ;  /* 0x000000464b00720c */ /* 0x000fc60003f06100 */
[----:B------:R-:W-:Y:S01]  /*556f0*/  IMAD R63, R26, R83, R63 ;  /* 0x000000531a3f7224 */ /* 0x000fe200078e023f */
[----:B------:R-:W-:Y:S01]  /*55700*/  IADD3 R120, P4, PT, R125, R76, RZ ;  /* 0x0000004c7d787210 */ /* 0x000fe20007f9e0ff */
[----:B------:R-:W-:Y:S01]  /*55710*/  IMAD.WIDE.U32 R68, R31, R80, RZ ;  /* 0x000000501f447225 */ /* 0x000fe200078e00ff */
[----:B------:R-:W-:-:S03]  /*55720*/  SEL R126, RZ, 0x1, P0 ;  /* 0x00000001ff7e7807 */ /* 0x000fc60000000000 */
[----:B------:R-:W-:Y:S02]  /*55730*/  IMAD R91, R31, R81, R64 ;  /* 0x000000511f5b7224 */ /* 0x000fe400078e0240 */
[----:B------:R-:W-:Y:S02]  /*55740*/  IMAD.IADD R77, R77, 0x1, R63 ;  /* 0x000000014d4d7824 */ /* 0x000fe400078e023f */
[----:B------:R-:W-:Y:S02]  /*55750*/  IMAD.X R129, RZ, RZ, RZ, P6 ;  /* 0x000000ffff817224 */ /* 0x000fe400030e06ff */
[----:B------:R-:W-:Y:S02]  /*55760*/  IMAD.MOV.U32 R128, RZ, RZ, R65 ;  /* 0x000000ffff807224 */ /* 0x000fe400078e0041 */
[----:B------:R-:W-:-:S04]  /*55770*/  IMAD.WIDE.U32 R66, R83, R33, RZ ;  /* 0x0000002153427225 */ /* 0x000fc800078e00ff */
[----:B------:R-:W-:Y:S01]  /*55780*/  IMAD.IADD R63, R69, 0x1, R91 ;  /* 0x00000001453f7824 */ /* 0x000fe200078e025b */
[----:B------:R-:W-:Y:S01]  /*55790*/  IADD3 R69, P5, PT, R120, R87, RZ ;  /* 0x0000005778457210 */ /* 0x000fe20007fbe0ff */
[----:B------:R-:W-:Y:S02]  /*557a0*/  IMAD.X R122, R77, 0x1, R118, P4 ;  /* 0x000000014d7a7824 */ /* 0x000fe400020e0676 */
[----:B------:R-:W-:Y:S01]  /*557b0*/  IMAD.WIDE.U32.X R128, R39, R81, R128, P2 ;  /* 0x0000005127807225 */ /* 0x000fe200010e0480 */
[----:B------:R-:W-:-:S03]  /*557c0*/  IADD3 R123, P0, PT, R69, R68, RZ ;  /* 0x00000044457b7210 */ /* 0x000fc60007f1e0ff */
[----:B------:R-:W-:-:S04]  /*557d0*/  IMAD.WIDE.U32 R64, R82, R33, RZ ;  /* 0x0000002152407225 */ /* 0x000fc800078e00ff */
[----:B------:R-:W-:-:S04]  /*557e0*/  IMAD.WIDE.U32 R72, R3, R33, RZ ;  /* 0x0000002103487225 */ /* 0x000fc800078e00ff */
[----:B------:R-:W-:Y:S01]  /*557f0*/  IMAD.X R124, R122, 0x1, R89, P5 ;  /* 0x000000017a7c7824 */ /* 0x000fe200028e0659 */
[----:B------:R-:W-:Y:S01]  /*55800*/  IADD3 R126, P4, P5, R123, R128, R126 ;  /* 0x000000807b7e7210 */ /* 0x000fe20007d9e07e */
        /* <DEDUP_REMOVED lines=14> */
[----:B------:R-:W-:Y:S01]  /*558f0*/  IMAD.WIDE.U32.X R70, R37, R83, R92, P1 ;  /* 0x0000005325467225 */ /* 0x000fe200008e045c */
[----:B------:R-:W-:-:S03]  /*55900*/  IADD3 RZ, P1, PT, R87, R64, RZ ;  /* 0x0000004057ff7210 */ /* 0x000fc60007f3e0ff */
[----:B------:R-:W-:-:S04]  /*55910*/  IMAD.WIDE.U32 R90, R80, R26, RZ ;  /* 0x0000001a505a7225 */ /* 0x000fc800078e00ff */
[----:B------:R-:W-:-:S04]  /*55920*/  IMAD.WIDE.U32 R88, P3, R37, R80, R88 ;  /* 0x0000005025587225 */ /* 0x000fc80007860058 */
[----:B------:R-:W-:Y:S01]  /*55930*/  IMAD.X R87, RZ, RZ, RZ, P2 ;  /* 0x000000ffff577224 */ /* 0x000fe200010e06ff */
[----:B------:R-:W-:Y:S01]  /*55940*/  IADD3 RZ, P2, PT, R91, R88, RZ ;  /* 0x000000585bff7210 */ /* 0x000fe20007f5e0ff */
[----:B------:R-:W-:Y:S02]  /*55950*/  IMAD.MOV.U32 R86, RZ, RZ, R67 ;  /* 0x000000ffff567224 */ /* 0x000fe400078e0043 */
[----:B------:R-:W-:Y:S02]  /*55960*/  IMAD.X R95, RZ, RZ, RZ, P6 ;  /* 0x000000ffff5f7224 */ /* 0x000fe400030e06ff */
[----:B------:R-:W-:Y:S02]  /*55970*/  IMAD.X R99, RZ, RZ, RZ, P4 ;  /* 0x000000ffff637224 */ /* 0x000fe400020e06ff */
[----:B------:R-:W-:Y:S02]  /*55980*/  IMAD.MOV.U32 R98, RZ, RZ, R65 ;  /* 0x000000ffff627224 */ /* 0x000fe400078e0041 */
[----:B------:R-:W-:-:S04]  /*55990*/  IMAD.WIDE.U32 R110, R80, R33, RZ ;  /* 0x00000021506e7225 */ /* 0x000fc800078e00ff */
[----:B------:R-:W-:-:S04]  /*559a0*/  IMAD.WIDE.U32 R96, P6, R35, R80, R96 ;  /* 0x0000005023607225 */ /* 0x000fc800078c0060 */
[----:B------:R-:W-:Y:S01]  /*559b0*/  IMAD.WIDE.U32.X R86, R35, R83, R86, P0 ;  /* 0x0000005323567225 */ /* 0x000fe200000e0456 */
[----:B------:R-:W-:-:S03]  /*559c0*/  ISETP.GE.U32.AND P0, PT, R125, R74, PT ;  /* 0x0000004a7d00720c */ /* 0x000fc60003f06070 */
[----:B------:R-:W-:Y:S01]  /*559d0*/  IMAD.X R103, RZ, RZ, RZ, P3 ;  /* 0x000000ffff677224 */ /* 0x000fe200018e06ff */
[----:B------:R-:W-:Y:S01]  /*559e0*/  ISETP.GE.U32.AND.EX P0, PT, R118, R121, PT, P0 ;  /* 0x000000797600720c */ /* 0x000fe20003f06100 */
[----:B------:R-:W-:Y:S02]  /*559f0*/  IMAD.MOV.U32 R102, RZ, RZ, R89 ;  /* 0x000000ffff667224 */ /* 0x000fe400078e0059 */
[----:B------:R-:W-:Y:S01]  /*55a00*/  IMAD R64, R35, R82, RZ ;  /* 0x0000005223407224 */ /* 0x000fe200078e02ff */
[----:B------:R-:W-:Y:S01]  /*55a10*/  SEL R65, RZ, 0x1, P0 ;  /* 0x00000001ff417807 */ /* 0x000fe20000000000 */
[----:B------:R-:W-:Y:S01]  /*55a20*/  IMAD.WIDE.U32.X R98, R30, R81, R98, P1 ;  /* 0x000000511e627225 */ /* 0x000fe200008e0462 */
[----:B------:R-:W-:Y:S02]  /*55a30*/  ISETP.GE.U32.AND P1, PT, R120, R76, PT ;  /* 0x0000004c7800720c */ /* 0x000fe40003f26070 */
[----:B------:R-:W-:Y:S01]  /*55a40*/  ISETP.GE.U32.AND P0, PT, R126, R123, PT ;  /* 0x0000007b7e00720c */ /* 0x000fe20003f06070 */
[----:B------:R-:W-:Y:S01]  /*55a50*/  IMAD.X R109, RZ, RZ, RZ, P6 ;  /* 0x000000ffff6d7224 */ /* 0x000fe200030e06ff */
[----:B------:R-:W-:Y:S01]  /*55a60*/  IADD3 RZ, P6, PT, R111, R96, RZ ;  /* 0x000000606fff7210 */ /* 0x000fe20007fde0ff */
[----:B------:R-:W-:Y:S01]  /*55a70*/  IMAD.MOV.U32 R94, RZ, RZ, R73 ;  /* 0x000000ffff5e7224 */ /* 0x000fe200078e0049 */
[----:B------:R-:W-:Y:S01]  /*55a80*/  ISETP.GE.U32.AND.EX P1, PT, R122, R77, PT, P1 ;  /* 0x0000004d7a00720c */ /* 0x000fe20003f26110 */
[----:B------:R-:W-:Y:S01]  /*55a90*/  IMAD.MOV.U32 R108, RZ, RZ, R97 ;  /* 0x000000ffff6c7224 */ /* 0x000fe200078e0061 */
[----:B------:R-:W-:Y:S01]  /*55aa0*/  ISETP.GE.U32.AND.EX P0, PT, R129, R128, PT, P0 ;  /* 0x000000808100720c */ /* 0x000fe20003f06100 */
[----:B------:R-:W-:Y:S01]  /*55ab0*/  IMAD.WIDE.U32.X R102, R37, R81, R102, P2 ;  /* 0x0000005125667225 */ /* 0x000fe200010e0466 */
[----:B------:R-:W-:-:S03]  /*55ac0*/  ISETP.GE.U32.AND P2, PT, R69, R120, PT ;  /* 0x000000784500720c */ /* 0x000fc60003f46070 */
[----:B------:R-:W-:Y:S02]  /*55ad0*/  IMAD R73, R33, R83, R64 ;  /* 0x0000005321497224 */ /* 0x000fe400078e0240 */
[----:B------:R-:W-:Y:S02]  /*55ae0*/  IMAD R66, R35, R80, RZ ;  /* 0x0000005023427224 */ /* 0x000fe400078e02ff */
[----:B------:R-:W-:-:S04]  /*55af0*/  IMAD.WIDE.U32 R82, R33, R82, RZ ;  /* 0x0000005221527225 */ /* 0x000fc800078e00ff */
[----:B------:R-:W-:-:S04]  /*55b00*/  IMAD.WIDE.U32.X R94, R35, R3, R94, P5 ;  /* 0x00000003235e7225 */ /* 0x000fc800028e045e */
[----:B------:R-:W-:Y:S02]  /*55b10*/  IMAD R64, R37, R80, RZ ;  /* 0x0000005025407224 */ /* 0x000fe400078e02ff */
[-C--:B------:R-:W-:Y:S01]  /*55b20*/  IMAD.WIDE.U32.X R108, R35, R81.reuse, R108, P6 ;  /* 0x00000051236c7225 */ /* 0x080fe200030e046c */
[----:B------:R-:W-:Y:S02]  /*55b30*/  ISETP.GE.U32.AND.EX P6, PT, R124, R122, PT, P2 ;  /* 0x0000007a7c00720c */ /* 0x000fe40003fc6120 */
[----:B------:R-:W-:Y:S01]  /*55b40*/  ISETP.GE.U32.AND P2, PT, R123, R68, PT ;  /* 0x000000447b00720c */ /* 0x000fe20003f46070 */
[-C--:B------:R-:W-:Y:S01]  /*55b50*/  IMAD R69, R33, R81.reuse, R66 ;  /* 0x0000005121457224 */ /* 0x080fe200078e0242 */
[----:B------:R-:W-:Y:S01]  /*55b60*/  SEL R66, RZ, 0x1, P1 ;  /* 0x00000001ff427807 */ /* 0x000fe20000800000 */
[----:B------:R-:W-:Y:S01]  /*55b70*/  IMAD R67, R39, R78, RZ ;  /* 0x0000004e27437224 */ /* 0x000fe200078e02ff */
[----:B------:R-:W-:Y:S01]  /*55b80*/  IADD3 R68, P1, P5, R82, R94, R65 ;  /* 0x0000005e52447210 */ /* 0x000fe20007d3e041 */
[----:B------:R-:W-:Y:S01]  /*55b90*/  IMAD R89, R26, R81, R64 ;  /* 0x000000511a597224 */ /* 0x000fe200078e0240 */
[----:B------:R-:W-:Y:S01]  /*55ba0*/  SEL R77, RZ, 0x1, P6 ;  /* 0x00000001ff4d7807 */ /* 0x000fe20003000000 */
[----:B------:R-:W-:Y:S01]  /*55bb0*/  IMAD.IADD R73, R83, 0x1, R73 ;  /* 0x0000000153497824 */ /* 0x000fe200078e0249 */
[----:B------:R-:W-:Y:S01]  /*55bc0*/  ISETP.GE.U32.AND.EX P2, PT, R128, R63, PT, P2 ;  /* 0x0000003f8000720c */ /* 0x000fe20003f46120 */
[----:B------:R-:W-:-:S03]  /*55bd0*/  IMAD.WIDE.U32 R64, R28, R78, RZ ;  /* 0x0000004e1c407225 */ /* 0x000fc600078e00ff */
[----:B------:R-:W-:Y:S01]  /*55be0*/  IADD3.X R94, PT, PT, R73, R95, RZ, P1, P5 ;  /* 0x0000005f495e7210 */ /* 0x000fe20000fea4ff */
[----:B------:R-:W-:Y:S01]  /*55bf0*/  IMAD R67, R28, R79, R67 ;  /* 0x0000004f1c437224 */ /* 0x000fe200078e0243 */
[----:B------:R-:W-:Y:S01]  /*55c00*/  IADD3 R77, P5, P1, R77, R70, R66 ;  /* 0x000000464d4d7210 */ /* 0x000fe200079be042 */
[----:B------:R-:W-:Y:S01]  /*55c10*/  IMAD.WIDE.U32 R100, R79, R28, RZ ;  /* 0x0000001c4f647225 */ /* 0x000fe200078e00ff */
[----:B------:R-:W-:Y:S02]  /*55c20*/  IADD3 R63, P6, PT, R126, R64, RZ ;  /* 0x000000407e3f7210 */ /* 0x000fe40007fde0ff */
[----:B------:R-:W-:Y:S01]  /*55c30*/  IADD3.X R81, PT, PT, RZ, R71, RZ, P5, P1 ;  /* 0x00000047ff517210 */ /* 0x000fe20002fe24ff */
[----:B------:R-:W-:Y:S01]  /*55c40*/  IMAD.IADD R66, R65, 0x1, R67 ;  /* 0x0000000141427824 */ /* 0x000fe200078e0243 */
[----:B------:R-:W-:Y:S01]  /*55c50*/  SEL R67, RZ, 0x1, P2 ;  /* 0x00000001ff437807 */ /* 0x000fe20001000000 */
[----:B------:R-:W-:Y:S01]  /*55c60*/  IMAD R70, R30, R78, RZ ;  /* 0x0000004e1e467224 */ /* 0x000fe200078e02ff */
[----:B------:R-:W-:Y:S01]  /*55c70*/  SEL R65, RZ, 0x1, P0 ;  /* 0x00000001ff417807 */ /* 0x000fe20000000000 */
[----:B------:R-:W-:Y:S01]  /*55c80*/  IMAD.X R129, R66, 0x1, R129, P6 ;  /* 0x0000000142817824 */ /* 0x000fe200030e0681 */
[----:B------:R-:W-:Y:S01]  /*55c90*/  ISETP.GE.U32.AND P2, PT, R68, R82, PT ;  /* 0x000000524400720c */ /* 0x000fe20003f46070 */
[----:B------:R-:W-:Y:S01]  /*55ca0*/  IMAD.WIDE.U32 R90, R78, R28, RZ ;  /* 0x0000001c4e5a7225 */ /* 0x000fe200078e00ff */
[----:B------:R-:W-:-:S02]  /*55cb0*/  ISETP.GE.U32.AND P0, PT, R63, R64, PT ;  /* 0x000000403f00720c */ /* 0x000fc40003f06070 */
[----:B------:R-:W-:Y:S01]  /*55cc0*/  ISETP.GE.U32.AND.EX P2, PT, R94, R73, PT, P2 ;  /* 0x000000495e00720c */ /* 0x000fe20003f46120 */
[----:B------:R-:W-:Y:S01]  /*55cd0*/  IMAD.WIDE.U32 R100, P4, R39, R78, R100 ;  /* 0x0000004e27647225 */ /* 0x000fe20007880064 */
[----:B------:R-:W-:Y:S02]  /*55ce0*/  IADD3 R71, P1, P6, R65, R98, R67 ;  /* 0x0000006241477210 */ /* 0x000fe40007e3e043 */
[----:B------:R-:W-:Y:S01]  /*55cf0*/  IADD3 R73, P5, PT, R68, R77, RZ ;  /* 0x0000004d44497210 */ /* 0x000fe20007fbe0ff */
[----:B------:R-:W-:Y:S01]  /*55d00*/  IMAD.X R111, RZ, RZ, RZ, P4 ;  /* 0x000000ffff6f7224 */ /* 0x000fe200020e06ff */
[----:B------:R-:W-:Y:S01]  /*55d10*/  ISETP.GE.U32.AND.EX P0, PT, R129, R66, PT, P0 ;  /* 0x000000428100720c */ /* 0x000fe20003f06100 */
[----:B------:R-:W-:Y:S01]  /*55d20*/  IMAD.WIDE.U32 R66, R26, R80, RZ ;  /* 0x000000501a427225 */ /* 0x000fe200078e00ff */
[----:B------:R-:W-:Y:S02]  /*55d30*/  IADD3.X R98, PT, PT, RZ, R99, RZ, P1, P6 ;  /* 0x00000063ff627210 */ /* 0x000fe40000fec4ff */
[C---:B------:R-:W-:Y:S01]  /*55d40*/  ISETP.GE.U32.AND P1, PT, R73.reuse, R68, PT ;  /* 0x000000444900720c */ /* 0x040fe20003f26070 */
[----:B------:R-:W-:Y:S01]  /*55d50*/  IMAD.X R77, R94, 0x1, R81, P5 ;  /* 0x000000015e4d7824 */ /* 0x000fe200028e0651 */
[----:B------:R-:W-:Y:S01]  /*55d60*/  IADD3 R68, P5, PT, R73, R66, RZ ;  /* 0x0000004249447210 */ /* 0x000fe20007fbe0ff */
[----:B------:R-:W-:Y:S01]  /*55d70*/  IMAD R81, R31, R79, R70 ;  /* 0x0000004f1f517224 */ /* 0x000fe200078e0246 */
[----:B------:R-:W-:Y:S01]  /*55d80*/  SEL R72, RZ, 0x1, P2 ;  /* 0x00000001ff487807 */ /* 0x000fe20001000000 */
[----:B------:R-:W-:Y:S01]  /*55d90*/  IMAD.IADD R70, R67, 0x1, R89 ;  /* 0x0000000143467824 */ /* 0x000fe200078e0259 */
[----:B------:R-:W-:Y:S01]  /*55da0*/  IADD3 R67, P2, PT, R68, R71, RZ ;  /* 0x0000004744437210 */ /* 0x000fe20007f5e0ff */
[----:B------:R-:W-:Y:S01]  /*55db0*/  IMAD.WIDE.U32 R64, R31, R78, RZ ;  /* 0x0000004e1f407225 */ /* 0x000fe200078e00ff */
[----:B------:R-:W-:-:S02]  /*55dc0*/  ISETP.GE.U32.AND.EX P1, PT, R77, R94, PT, P1 ;  /* 0x0000005e4d00720c */ /* 0x000fc40003f26110 */
[----:B------:R-:W-:Y:S01]  /*55dd0*/  IADD3 RZ, P4, PT, R91, R100, RZ ;  /* 0x000000645bff7210 */ /* 0x000fe20007f9e0ff */
[----:B------:R-:W-:Y:S01]  /*55de0*/  IMAD.WIDE.U32 R104, R79, R31, RZ ;  /* 0x0000001f4f687225 */ /* 0x000fe200078e00ff */
[----:B------:R-:W-:-:S03]  /*55df0*/  ISETP.GE.U32.AND P6, PT, R68, R66, PT ;  /* 0x000000424400720c */ /* 0x000fc60003fc6070 */
[----:B------:R-:W-:Y:S01]  /*55e00*/  IMAD.X R73, R70, 0x1, R77, P5 ;  /* 0x0000000146497824 */ /* 0x000fe200028e064d */
[----:B------:R-:W-:Y:S01]  /*55e10*/  ISETP.GE.U32.AND P5, PT, R67, R68, PT ;  /* 0x000000444300720c */ /* 0x000fe20003fa6070 */
[----:B------:R-:W-:Y:S01]  /*55e20*/  IMAD.MOV.U32 R110, RZ, RZ, R101 ;  /* 0x000000ffff6e7224 */ /* 0x000fe200078e0065 */
[----:B------:R-:W-:Y:S01]  /*55e30*/  SEL R77, RZ, 0x1, P1 ;  /* 0x00000001ff4d7807 */ /* 0x000fe20000800000 */
[----:B------:R-:W-:Y:S01]  /*55e40*/  IMAD.X R68, R73, 0x1, R98, P2 ;  /* 0x0000000149447824 */ /* 0x000fe200010e0662 */
[----:B------:R-:W-:Y:S01]  /*55e50*/  IADD3 R67, P1, PT, R67, R64, RZ ;  /* 0x0000004043437210 */ /* 0x000fe20007f3e0ff */
[----:B------:R-:W-:Y:S01]  /*55e60*/  IMAD.IADD R71, R65, 0x1, R81 ;  /* 0x0000000141477824 */ /* 0x000fe200078e0251 */
[----:B------:R-:W-:Y:S01]  /*55e70*/  SEL R65, RZ, 0x1, P0 ;  /* 0x00000001ff417807 */ /* 0x000fe20000000000 */
[----:B------:R-:W-:Y:S01]  /*55e80*/  IMAD.WIDE.U32.X R110, R39, R79, R110, P4 ;  /* 0x0000004f276e7225 */ /* 0x000fe200020e046e */
[----:B------:R-:W-:Y:S02]  /*55e90*/  IADD3 R77, P2, P0, R77, R86, R72 ;  /* 0x000000564d4d7210 */ /* 0x000fe4000785e048 */
[----:B------:R-:W-:Y:S01]  /*55ea0*/  ISETP.GE.U32.AND.EX P5, PT, R68, R73, PT, P5 ;  /* 0x000000494400720c */ /* 0x000fe20003fa6150 */
[----:B------:R-:W-:Y:S01]  /*55eb0*/  IMAD.WIDE.U32 R92, R78, R31, RZ ;  /* 0x0000001f4e5c7225 */ /* 0x000fe200078e00ff */
[----:B------:R-:W-:-:S02]  /*55ec0*/  ISETP.GE.U32.AND.EX P6, PT, R73, R70, PT, P6 ;  /* 0x000000464900720c */ /* 0x000fc40003fc6160 */
[----:B------:R-:W-:Y:S01]  /*55ed0*/  SEL R73, RZ, 0x1, P5 ;  /* 0x00000001ff497807 */ /* 0x000fe20002800000 */
[----:B------:R-:W-:-:S04]  /*55ee0*/  IMAD.WIDE.U32 R104, P3, R30, R78, R104 ;  /* 0x0000004e1e687225 */ /* 0x000fc80007860068 */
[----:B------:R-:W-:Y:S01]  /*55ef0*/  IMAD.X R66, R71, 0x1, R68, P1 ;  /* 0x0000000147427824 */ /* 0x000fe200008e0644 */
[----:B------:R-:W-:Y:S01]  /*55f00*/  IADD3 R65, P4, P1, R67, R110, R65 ;  /* 0x0000006e43417210 */ /* 0x000fe2000799e041 */
[----:B------:R-:W-:Y:S01]  /*55f10*/  IMAD.X R91, RZ, RZ, RZ, P3 ;  /* 0x000000ffff5b7224 */ /* 0x000fe200018e06ff */
[----:B------:R-:W-:Y:S01]  /*55f20*/  IADD3 RZ, P3, PT, R93, R104, RZ ;  /* 0x000000685dff7210 */ /* 0x000fe20007f7e0ff */
[----:B------:R-:W-:Y:S01]  /*55f30*/  IMAD.MOV.U32 R90, RZ, RZ, R105 ;  /* 0x000000ffff5a7224 */ /* 0x000fe200078e0069 */
[----:B------:R-:W-:Y:S01]  /*55f40*/  IADD3.X R93, PT, PT, RZ, R87, RZ, P2, P0 ;  /* 0x00000057ff5d7210 */ /* 0x000fe200017e04ff */
[----:B------:R-:W-:Y:S01]  /*55f50*/  IMAD.WIDE.U32 R80, R33, R80, RZ ;  /* 0x0000005021507225 */ /* 0x000fe200078e00ff */
[----:B------:R-:W-:Y:S02]  /*55f60*/  ISETP.GE.U32.AND P0, PT, R67, R64, PT ;  /* 0x000000404300720c */ /* 0x000fe40003f06070 */
[----:B------:R-:W-:Y:S01]  /*55f70*/  IADD3.X R87, PT, PT, R66, R111, RZ, P4, P1 ;  /* 0x0000006f42577210 */ /* 0x000fe200027e24ff */
[----:B------:R-:W-:Y:S01]  /*55f80*/  IMAD.WIDE.U32.X R90, R30, R79, R90, P3 ;  /* 0x0000004f1e5a7225 */ /* 0x000fe200018e045a */
[----:B------:R-:W-:-:S02]  /*55f90*/  SEL R64, RZ, 0x1, P6 ;  /* 0x00000001ff407807 */ /* 0x000fc40003000000 */
[----:B------:R-:W-:Y:S01]  /*55fa0*/  ISETP.GE.U32.AND P5, PT, R65, R67, PT ;  /* 0x000000434100720c */ /* 0x000fe20003fa6070 */
[----:B------:R-:W-:Y:S01]  /*55fb0*/  IMAD.IADD R72, R81, 0x1, R69 ;  /* 0x0000000151487824 */ /* 0x000fe200078e0245 */
[----:B------:R-:W-:Y:S02]  /*55fc0*/  ISETP.GE.U32.AND.EX P0, PT, R66, R71, PT, P0 ;  /* 0x000000474200720c */ /* 0x000fe40003f06100 */
[----:B------:R-:W-:Y:S02]  /*55fd0*/  IADD3 R71, P1, P4, R73, R102, R64 ;  /* 0x0000006649477210 */ /* 0x000fe40007c3e040 */
[----:B------:R-:W-:Y:S01]  /*55fe0*/  ISETP.GE.U32.AND.EX P5, PT, R87, R66, PT, P5 ;  /* 0x000000425700720c */ /* 0x000fe20003fa6150 */
[----:B------:R-:W-:Y:S01]  /*55ff0*/  IMAD.WIDE.U32 R66, R26, R78, RZ ;  /* 0x0000004e1a427225 */ /* 0x000fe200078e00ff */
[----:B------:R-:W-:Y:S02]  /*56000*/  ISETP.GE.U32.AND P6, PT, R116, R50, PT ;  /* 0x000000327400720c */ /* 0x000fe40003fc6070 */
[----:B------:R-:W-:-:S02]  /*56010*/  SEL R64, RZ, 0x1, P0 ;  /* 0x00000001ff407807 */ /* 0x000fc40000000000 */
[----:B------:R-:W-:Y:S02]  /*56020*/  SEL R89, RZ, 0x1, P5 ;  /* 0x00000001ff597807 */ /* 0x000fe40002800000 */
[----:B------:R-:W-:Y:S02]  /*56030*/  IADD3.X R70, PT, PT, RZ, R103, RZ, P1, P4 ;  /* 0x00000067ff467210 */ /* 0x000fe40000fe84ff */
[----:B------:R-:W-:Y:S02]  /*56040*/  ISETP.EQ.U32.AND P1, PT, R117, R48, PT ;  /* 0x000000307500720c */ /* 0x000fe40003f22070 */
[----:B------:R-:W-:Y:S02]  /*56050*/  ISETP.GE.U32.AND.EX P6, PT, R114, R51, PT, P6 ;  /* 0x000000337200720c */ /* 0x000fe40003fc6160 */
[----:B------:R-:W-:Y:S01]  /*56060*/  IADD3 R89, P3, P5, R89, R90, R64 ;  /* 0x0000005a59597210 */ /* 0x000fe20007d7e040 */
[----:B------:R-:W-:Y:S01]  /*56070*/  IMAD R64, R37, R78, RZ ;  /* 0x0000004e25407224 */ /* 0x000fe200078e02ff */
[----:B------:R-:W-:-:S02]  /*56080*/  ISETP.LT.U32.AND P4, PT, R117, R48, PT ;  /* 0x000000307500720c */ /* 0x000fc40003f81070 */
[----:B------:R-:W-:Y:S01]  /*56090*/  ISETP.EQ.AND.EX P1, PT, R106, R49, !P6, P1 ;  /* 0x000000316a00720c */ /* 0x000fe20007722310 */
[----:B------:R-:W-:Y:S01]  /*560a0*/  IMAD R73, R26, R79, R64 ;  /* 0x0000004f1a497224 */ /* 0x000fe200078e0240 */
[----:B------:R-:W-:Y:S02]  /*560b0*/  IADD3.X R83, PT, PT, RZ, R91, RZ, P3, P5 ;  /* 0x0000005bff537210 */ /* 0x000fe40001fea4ff */
[----:B------:R-:W-:Y:S01]  /*560c0*/  ISETP.LT.U32.OR.EX P5, PT, R106, R49, P1, P4 ;  /* 0x000000316a00720c */ /* 0x000fe20000fa1540 */
[----:B------:R-:W-:Y:S01]  /*560d0*/  IMAD.IADD R67, R67, 0x1, R73 ;  /* 0x0000000143437824 */ /* 0x000fe200078e0249 */
[----:B------:R-:W-:Y:S01]  /*560e0*/  IADD3 R68, P2, PT, R77, R80, RZ ;  /* 0x000000504d447210 */ /* 0x000fe20007f5e0ff */
[----:B------:R-:W-:Y:S01]  /*560f0*/  IMAD.WIDE.U32 R76, R78, R26, RZ ;  /* 0x0000001a4e4c7225 */ /* 0x000fe200078e00ff */
[----:B------:R-:W-:Y:S02]  /*56100*/  @P6 LOP3.LUT R10, R10, 0x2, RZ, 0xfc, !PT ;  /* 0x000000020a0a6812 */ /* 0x000fe400078efcff */
[----:B------:R-:W-:-:S02]  /*56110*/  ISETP.EQ.U32.AND P3, PT, R85, R42, PT ;  /* 0x0000002a5500720c */ /* 0x000fc40003f62070 */
[----:B------:R-:W-:Y:S01]  /*56120*/  IADD3 R69, P4, PT, R68, R71, RZ ;  /* 0x0000004744457210 */ /* 0x000fe20007f9e0ff */
[----:B------:R-:W-:Y:S01]  /*56130*/  IMAD.X R71, R72, 0x1, R93, P2 ;  /* 0x0000000148477824 */ /* 0x000fe200010e065d */
[----:B------:R-:W-:Y:S02]  /*56140*/  LOP3.LUT R10, R10, 0xfffffffb, RZ, 0xc0, !PT ;  /* 0xfffffffb0a0a7812 */ /* 0x000fe400078ec0ff */
[----:B------:R-:W-:Y:S01]  /*56150*/  ISETP.LT.U32.AND P1, PT, R85, R42, PT ;  /* 0x0000002a5500720c */ /* 0x000fe20003f21070 */
[----:B------:R-:W-:Y:S01]  /*56160*/  IMAD.X R70, R71, 0x1, R70, P4 ;  /* 0x0000000147467824 */ /* 0x000fe200020e0646 */
[-C--:B------:R-:W-:Y:S02]  /*56170*/  ISETP.EQ.AND.EX P2, PT, R62, R43.reuse, P5, P3 ;  /* 0x0000002b3e00720c */ /* 0x080fe40002f42330 */
[----:B------:R-:W-:Y:S02]  /*56180*/  @P5 LOP3.LUT R10, R10, 0x4, RZ, 0xfc, !PT ;  /* 0x000000040a0a5812 */ /* 0x000fe400078efcff */
[----:B------:R-:W-:-:S02]  /*56190*/  ISETP.LT.U32.OR.EX P5, PT, R62, R43, P2, P1 ;  /* 0x0000002b3e00720c */ /* 0x000fc400017a1510 */
[C---:B------:R-:W-:Y:S02]  /*561a0*/  ISETP.GE.U32.AND P1, PT, R69.reuse, R68, PT ;  /* 0x000000444500720c */ /* 0x040fe40003f26070 */
[----:B------:R-:W-:Y:S01]  /*561b0*/  ISETP.GE.U32.AND P0, PT, R68, R80, PT ;  /* 0x000000504400720c */ /* 0x000fe20003f06070 */
[----:B------:R-:W-:Y:S01]  /*561c0*/  IMAD.WIDE.U32 R80, R78, R33, RZ ;  /* 0x000000214e507225 */ /* 0x000fe200078e00ff */
[----:B------:R-:W-:Y:S02]  /*561d0*/  IADD3 R64, P3, PT, R69, R66, RZ ;  /* 0x0000004245407210 */ /* 0x000fe40007f7e0ff */
[----:B------:R-:W-:Y:S01]  /*561e0*/  ISETP.GE.U32.AND.EX P1, PT, R70, R71, PT, P1 ;  /* 0x000000474600720c */ /* 0x000fe20003f26110 */
[----:B------:R-:W-:Y:S01]  /*561f0*/  IMAD.WIDE.U32 R68, R79, R26, RZ ;  /* 0x0000001a4f447225 */ /* 0x000fe200078e00ff */
[C---:B------:R-:W-:Y:S02]  /*56200*/  ISETP.GE.U32.AND P2, PT, R64.reuse, R66, PT ;  /* 0x000000424000720c */ /* 0x040fe40003f46070 */
[----:B------:R-:W-:Y:S01]  /*56210*/  ISETP.GE.U32.AND.EX P0, PT, R71, R72, PT, P0 ;  /* 0x000000484700720c */ /* 0x000fe20003f06100 */
[----:B------:R-:W-:Y:S01]  /*56220*/  IMAD.X R66, R67, 0x1, R70, P3 ;  /* 0x0000000143427824 */ /* 0x000fe200018e0646 */
[----:B------:R-:W-:Y:S01]  /*56230*/  IADD3 R89, P3, PT, R64, R89, RZ ;  /* 0x0000005940597210 */ /* 0x000fe20007f7e0ff */
[----:B------:R-:W-:Y:S01]  /*56240*/  IMAD.WIDE.U32 R70, R79, R33, RZ ;  /* 0x000000214f467225 */ /* 0x000fe200078e00ff */
[----:B------:R-:W-:-:S02]  /*56250*/  SEL R91, RZ, 0x1, P1 ;  /* 0x00000001ff5b7807 */ /* 0x000fc40000800000 */
[----:B------:R-:W-:Y:S01]  /*56260*/  SEL R74, RZ, 0x1, P0 ;  /* 0x00000001ff4a7807 */ /* 0x000fe20000000000 */
[----:B------:R-:W-:Y:S01]  /*56270*/  IMAD.WIDE.U32 R68, P0, R37, R78, R68 ;  /* 0x0000004e25447225 */ /* 0x000fe20007800044 */
[----:B------:R-:W-:Y:S02]  /*56280*/  ISETP.GE.U32.AND P1, PT, R53, R46, PT ;  /* 0x0000002e3500720c */ /* 0x000fe40003f26070 */
        /* <DEDUP_REMOVED lines=11> */
[----:B------:R-:W-:Y:S01]  /*56340*/  IMAD R68, R35, R78, RZ ;  /* 0x0000004e23447224 */ /* 0x000fe200078e02ff */
[----:B------:R-:W-:Y:S01]  /*56350*/  ISETP.GE.U32.AND.EX P0, PT, R83, R66, PT, P0 ;  /* 0x000000425300720c */ /* 0x000fe20003f06100 */
[----:B------:R-:W-:Y:S01]  /*56360*/  IMAD.MOV.U32 R66, RZ, RZ, R71 ;  /* 0x000000ffff427224 */ /* 0x000fe200078e0047 */
[----:B------:R-:W-:Y:S01]  /*56370*/  IADD3 RZ, P2, PT, R81, R70, RZ ;  /* 0x0000004651ff7210 */ /* 0x000fe20007f5e0ff */
[----:B------:R-:W-:Y:S01]  /*56380*/  IMAD.WIDE.U32.X R72, R37, R79, R72, P3 ;  /* 0x0000004f25487225 */ /* 0x000fe200018e0448 */
[----:B------:R-:W-:-:S02]  /*56390*/  SEL R81, RZ, 0x1, P0 ;  /* 0x00000001ff517807 */ /* 0x000fc40000000000 */
[----:B------:R-:W-:Y:S01]  /*563a0*/  IADD3 R71, P0, P3, R91, R108, R74 ;  /* 0x0000006c5b477210 */ /* 0x000fe20007b1e04a */
[----:B------:R-:W-:Y:S01]  /*563b0*/  IMAD.WIDE.U32.X R66, R35, R79, R66, P2 ;  /* 0x0000004f23427225 */ /* 0x000fe200010e0442 */
[----:B------:R-:W-:Y:S02]  /*563c0*/  @P1 ISETP.NE.U32.AND P2, PT, R53, R46, PT ;  /* 0x0000002e3500120c */ /* 0x000fe40003f45070 */
[----:B------:R-:W-:Y:S01]  /*563d0*/  IADD3.X R74, PT, PT, RZ, R109, RZ, P0, P3 ;  /* 0x0000006dff4a7210 */ /* 0x000fe200007e64ff */
[C---:B------:R-:W-:Y:S01]  /*563e0*/  IMAD R91, R33.reuse, R79, R68 ;  /* 0x0000004f215b7224 */ /* 0x040fe200078e0244 */
[----:B------:R-:W-:Y:S01]  /*563f0*/  PLOP3.LUT P0, PT, PT, PT, PT, 0x8, 0x80 ;  /* 0x000000000080781c */ /* 0x000fe20003f0e170 */
[----:B------:R-:W-:Y:S01]  /*56400*/  IMAD.WIDE.U32 R78, R33, R78, RZ ;  /* 0x0000004e214e7225 */ /* 0x000fe200078e00ff */
[----:B------:R-:W-:Y:S02]  /*56410*/  @P1 ISETP.NE.OR.EX P0, PT, R52, R47, !P5, P2 ;  /* 0x0000002f3400120c */ /* 0x000fe40006f05720 */
[----:B------:R-:W-:Y:S01]  /*56420*/  IADD3 R81, P1, P2, R81, R72, R64 ;  /* 0x0000004851517210 */ /* 0x000fe20007a3e040 */
[----:B------:R-:W-:Y:S01]  /*56430*/  IMAD.WIDE.U32 R68, R87, 0x3d1, RZ ;  /* 0x000003d157447825 */ /* 0x000fe200078e00ff */
[----:B------:R-:W-:-:S02]  /*56440*/  IADD3 R64, P3, PT, R71, R78, RZ ;  /* 0x0000004e47407210 */ /* 0x000fc40007f7e0ff */
[----:B------:R-:W-:Y:S01]  /*56450*/  @P5 LOP3.LUT R10, R10, 0x1, RZ, 0xfc, !PT ;  /* 0x000000010a0a5812 */ /* 0x000fe200078efcff */
[----:B------:R-:W-:Y:S01]  /*56460*/  IMAD.IADD R91, R79, 0x1, R91 ;  /* 0x000000014f5b7824 */ /* 0x000fe200078e025b */
[----:B------:R-:W-:Y:S01]  /*56470*/  IADD3.X R79, PT, PT, RZ, R73, RZ, P1, P2 ;  /* 0x00000049ff4f7210 */ /* 0x000fe20000fe44ff */
[----:B------:R-:W-:Y:S01]  /*56480*/  IMAD.WIDE.U32 R70, R65, 0x3d1, RZ ;  /* 0x000003d141467825 */ /* 0x000fe200078e00ff */
[C---:B------:R-:W-:Y:S02]  /*56490*/  IADD3 R81, P2, PT, R64.reuse, R81, RZ ;  /* 0x0000005140517210 */ /* 0x040fe40007f5e0ff */
[----:B------:R-:W-:Y:S01]  /*564a0*/  ISETP.GE.U32.AND P1, PT, R64, R78, PT ;  /* 0x0000004e4000720c */ /* 0x000fe20003f26070 */
[----:B------:R-:W-:Y:S02]  /*564b0*/  IMAD.X R74, R91, 0x1, R74, P3 ;  /* 0x000000015b4a7824 */ /* 0x000fe400018e064a */
[----:B------:R-:W-:-:S03]  /*564c0*/  IMAD.WIDE.U32 R68, P3, RZ, R65, R68 ;  /* 0x00000041ff447225 */ /* 0x000fc60007860044 */
[----:B------:R-:W-:Y:S01]  /*564d0*/  ISETP.GE.U32.AND.EX P1, PT, R74, R91, PT, P1 ;  /* 0x0000005b4a00720c */ /* 0x000fe20003f26110 */
        /* <DEDUP_REMOVED lines=28> */
[----:B------:R-:W-:-:S03]  /*566a0*/  IADD3 R71, P2, PT, R71, R72, RZ ;  /* 0x0000004847477210 */ /* 0x000fc60007f5e0ff */
[----:B------:R-:W-:Y:S01]  /*566b0*/  IMAD.WIDE.U32 R66, R65, 0x3d1, R64 ;  /* 0x000003d141427825 */ /* 0x000fe200078e0040 */
[----:B------:R-:W-:-:S03]  /*566c0*/  IADD3.X R80, PT, PT, R71, R77, RZ, P3, P4 ;  /* 0x0000004d47507210 */ /* 0x000fc60001fe84ff */
[----:B------:R-:W-:Y:S01]  /*566d0*/  IMAD.IADD R67, R68, 0x1, R67 ;  /* 0x0000000144437824 */ /* 0x000fe200078e0243 */
[----:B------:R-:W-:Y:S01]  /*566e0*/  ISETP.GE.U32.AND P4, PT, R66, RZ, PT ;  /* 0x000000ff4200720c */ /* 0x000fe20003f86070 */
[----:B------:R-:W-:-:S03]  /*566f0*/  IMAD R64, R39, R2, RZ ;  /* 0x0000000227407224 */ /* 0x000fc600078e02ff */
[----:B------:R-:W-:Y:S01]  /*56700*/  ISETP.GE.U32.AND.EX P4, PT, R67, R65, PT, P4 ;  /* 0x000000414300720c */ /* 0x000fe20003f86140 */
[C---:B------:R-:W-:Y:S02]  /*56710*/  IMAD R65, R28.reuse, R3, R64 ;  /* 0x000000031c417224 */ /* 0x040fe400078e0240 */
[----:B------:R-:W-:Y:S01]  /*56720*/  IMAD.WIDE.U32 R2, R28, R2, R66 ;  /* 0x000000021c027225 */ /* 0x000fe200078e0042 */
[----:B------:R-:W-:-:S03]  /*56730*/  SEL R68, RZ, 0x1, P4 ;  /* 0x00000001ff447807 */ /* 0x000fc60002000000 */
[----:B------:R-:W-:Y:S01]  /*56740*/  IMAD.IADD R3, R3, 0x1, R65 ;  /* 0x0000000103037824 */ /* 0x000fe200078e0241 */
        /* <DEDUP_REMOVED lines=16> */
[----:B------:R-:W-:-:S04]  /*56850*/  ISETP.LT.U32.OR.EX P4, PT, R74, R89, P4, P5 ;  /* 0x000000594a00720c */ /* 0x000fc80002781550 */
[----:B------:R-:W-:-:S04]  /*56860*/  SEL R76, RZ, 0x1, !P4 ;  /* 0x00000001ff4c7807 */ /* 0x000fc80006000000 */
[----:B------:R-:W-:Y:S01]  /*56870*/  IADD3 R76, P5, P6, R69, R83, R76 ;  /* 0x00000053454c7210 */ /* 0x000fe20007ebe04c */
[----:B------:R-:W-:-:S03]  /*56880*/  IMAD.WIDE.U32 R68, R95, 0x3d1, RZ ;  /* 0x000003d15f447825 */ /* 0x000fc600078e00ff */
[----:B------:R-:W-:Y:S02]  /*56890*/  IADD3.X R78, PT, PT, R80, R81, RZ, P5, P6 ;  /* 0x00000051504e7210 */ /* 0x000fe40002fec4ff */
[----:B------:R-:W-:Y:S01]  /*568a0*/  ISETP.EQ.U32.AND P5, PT, R109, R113, PT ;  /* 0x000000716d00720c */ /* 0x000fe20003fa2070 */
[----:B------:R-:W-:-:S03]  /*568b0*/  IMAD.WIDE.U32 R68, P1, RZ, R93, R68 ;  /* 0x0000005dff447225 */ /* 0x000fc60007820044 */
[----:B------:R-:W-:Y:S02]  /*568c0*/  ISETP.EQ.AND.EX P3, PT, R72, R115, !P3, P5 ;  /* 0x000000734800720c */ /* 0x000fe40005f62350 */
[----:B------:R-:W-:-:S04]  /*568d0*/  ISETP.LT.U32.AND P5, PT, R109, R113, PT ;  /* 0x000000716d00720c */ /* 0x000fc80003fa1070 */
[----:B------:R-:W-:-:S04]  /*568e0*/  ISETP.LT.U32.OR.EX P3, PT, R72, R115, P3, P5 ;  /* 0x000000734800720c */ /* 0x000fc80001f61550 */
[----:B------:R-:W-:-:S04]  /*568f0*/  SEL R64, RZ, 0x1, !P3 ;  /* 0x00000001ff407807 */ /* 0x000fc80005800000 */
[----:B------:R-:W-:Y:S01]  /*56900*/  IADD3 R105, P5, P6, R64, R76, R119 ;  /* 0x0000004c40697210 */ /* 0x000fe20007ebe077 */
[----:B------:R-:W-:-:S03]  /*56910*/  IMAD.WIDE.U32 R64, R93, 0x3d1, RZ ;  /* 0x000003d15d407825 */ /* 0x000fc600078e00ff */
[----:B------:R-:W-:Y:S02]  /*56920*/  IADD3.X R74, PT, PT, RZ, R78, R75, P5, P6 ;  /* 0x0000004eff4a7210 */ /* 0x000fe40002fec44b */
        /* <DEDUP_REMOVED lines=9> */
[----:B------:R-:W-:Y:S01]  /*569c0*/  ISETP.LT.U32.AND P5, PT, R76, R83, PT ;  /* 0x000000534c00720c */ /* 0x000fe20003fa1070 */
[----:B------:R-:W-:Y:S01]  /*569d0*/  IMAD.MOV.U32 R83, RZ, RZ, R2 ;  /* 0x000000ffff537224 */ /* 0x000fe200078e0002 */
[----:B------:R-:W-:-:S02]  /*569e0*/  ISETP.GE.U32.AND.EX P1, PT, R71, R73, PT, P1 ;  /* 0x000000494700720c */ /* 0x000fc40003f26110 */
[----:B------:R-:W-:Y:S02]  /*569f0*/  ISETP.LT.U32.OR.EX P4, PT, R78, R81, P4, P5 ;  /* 0x000000514e00720c */ /* 0x000fe40002781550 */
[----:B------:R-:W-:Y:S02]  /*56a00*/  LOP3.LUT P2, RZ, R10, 0x2, RZ, 0xc0, !PT ;  /* 0x000000020aff7812 */ /* 0x000fe4000784c0ff */
[----:B------:R-:W-:-:S04]  /*56a10*/  SEL R76, RZ, 0x1, !P4 ;  /* 0x00000001ff4c7807 */ /* 0x000fc80006000000 */
[----:B------:R-:W-:Y:S02]  /*56a20*/  IADD3 R76, P5, P6, R65, R79, R76 ;  /* 0x0000004f414c7210 */ /* 0x000fe40007ebe04c */
[----:B------:R-:W-:Y:S02]  /*56a30*/  SEL R65, RZ, 0x1, P1 ;  /* 0x00000001ff417807 */ /* 0x000fe40000800000 */
[----:B------:R-:W-:Y:S02]  /*56a40*/  IADD3.X R78, PT, PT, R71, R93, RZ, P5, P6 ;  /* 0x0000005d474e7210 */ /* 0x000fe40002fec4ff */
[----:B------:R-:W-:Y:S02]  /*56a50*/  ISETP.EQ.U32.AND P5, PT, R105, R119, PT ;  /* 0x000000776900720c */ /* 0x000fe40003fa2070 */
[----:B------:R-:W-:Y:S02]  /*56a60*/  IADD3 R64, P1, PT, R65, R66, RZ ;  /* 0x0000004241407210 */ /* 0x000fe40007f3e0ff */
[----:B------:R-:W-:-:S02]  /*56a70*/  ISETP.EQ.AND.EX P3, PT, R74, R75, P3, P5 ;  /* 0x0000004b4a00720c */ /* 0x000fc40001f62350 */
[----:B------:R-:W-:Y:S01]  /*56a80*/  ISETP.LT.U32.AND P5, PT, R105, R119, PT ;  /* 0x000000776900720c */ /* 0x000fe20003fa1070 */
[----:B------:R-:W-:Y:S01]  /*56a90*/  IMAD.X R66, RZ, RZ, R67, P1 ;  /* 0x000000ffff427224 */ /* 0x000fe200008e0643 */
[----:B------:R-:W-:Y:S02]  /*56aa0*/  SEL R65, RZ, 0x1, P2 ;  /* 0x00000001ff417807 */ /* 0x000fe40001000000 */
[----:B------:R-:W-:Y:S02]  /*56ab0*/  ISETP.LT.U32.OR.EX P3, PT, R74, R75, P3, P5 ;  /* 0x0000004b4a00720c */ /* 0x000fe40001f61550 */
[CC--:B------:R-:W-:Y:S02]  /*56ac0*/  ISETP.EQ.U32.AND P2, PT, R76.reuse, R79.reuse, PT ;  /* 0x0000004f4c00720c */ /* 0x0c0fe40003f42070 */
[----:B------:R-:W-:Y:S02]  /*56ad0*/  SEL R70, RZ, 0x1, !P3 ;  /* 0x00000001ff467807 */ /* 0x000fe40005800000 */
[----:B------:R-:W-:-:S02]  /*56ae0*/  ISETP.LT.U32.AND P1, PT, R76, R79, PT ;  /* 0x0000004f4c00720c */ /* 0x000fc40003f21070 */
[----:B------:R-:W-:Y:S02]  /*56af0*/  IADD3 R70, P5, P6, R70, R76, R63 ;  /* 0x0000004c46467210 */ /* 0x000fe40007ebe03f */
[----:B------:R-:W-:Y:S02]  /*56b00*/  ISETP.EQ.AND.EX P4, PT, R78, R93, P4, P2 ;  /* 0x0000005d4e00720c */ /* 0x000fe40002782320 */
[----:B------:R-:W-:Y:S02]  /*56b10*/  IADD3.X R68, PT, PT, RZ, R78, R129, P5, P6 ;  /* 0x0000004eff447210 */ /* 0x000fe40002fec481 */
[----:B------:R-:W-:Y:S02]  /*56b20*/  LOP3.LUT P5, RZ, R10, 0x4, RZ, 0xc0, !PT ;  /* 0x000000040aff7812 */ /* 0x000fe400078ac0ff */
[----:B------:R-:W-:Y:S02]  /*56b30*/  ISETP.EQ.U32.AND P2, PT, R70, R63, PT ;  /* 0x0000003f4600720c */ /* 0x000fe40003f42070 */
[----:B------:R-:W-:-:S02]  /*56b40*/  ISETP.LT.U32.OR.EX P1, PT, R78, R93, P4, P1 ;  /* 0x0000005d4e00720c */ /* 0x000fc40002721510 */
[----:B------:R-:W-:Y:S02]  /*56b50*/  ISETP.LT.U32.AND P4, PT, R70, R63, PT ;  /* 0x0000003f4600720c */ /* 0x000fe40003f81070 */
[-C--:B------:R-:W-:Y:S02]  /*56b60*/  ISETP.EQ.AND.EX P2, PT, R68, R129.reuse, P3, P2 ;  /* 0x000000814400720c */ /* 0x080fe40001f42320 */
[----:B------:R-:W-:Y:S02]  /*56b70*/  SEL R69, RZ, 0x1, !P5 ;  /* 0x00000001ff457807 */ /* 0x000fe40006800000 */
[----:B------:R-:W-:Y:S02]  /*56b80*/  IADD3 R80, P5, PT, R65, R48, RZ ;  /* 0x0000003041507210 */ /* 0x000fe40007fbe0ff */
[----:B------:R-:W-:Y:S02]  /*56b90*/  LOP3.LUT P6, RZ, R10, 0x1, RZ, 0xc0, !PT ;  /* 0x000000010aff7812 */ /* 0x000fe400078cc0ff */
[----:B------:R-:W-:Y:S01]  /*56ba0*/  SEL R65, RZ, 0x1, !P1 ;  /* 0x00000001ff417807 */ /* 0x000fe20004800000 */
[----:B------:R-:W-:Y:S01]  /*56bb0*/  IMAD.X R115, RZ, RZ, R49, P5 ;  /* 0x000000ffff737224 */ /* 0x000fe200028e0631 */
        /* <DEDUP_REMOVED lines=37> */
.L_x_485:
        /* <DEDUP_REMOVED lines=34> */
.L_x_484:
[----:B------:R-:W-:-:S07]  /*57030*/  IMAD.MOV.U32 R70, RZ, RZ, R2 ;  /* 0x000000ffff467224 */ /* 0x000fce00078e0002 */
.L_x_483:
[----:B------:R-:W-:Y:S05]  /*57040*/  BSYNC.RECONVERGENT B1 ;  /* 0x0000000000017941 */ /* 0x000fea0003800200 */
.L_x_482:
        /* <DEDUP_REMOVED lines=18> */
[----:B------:R-:W-:-:S02]  /*57170*/  SEL R52, R51, RZ, P5 ;  /* 0x000000ff33347207 */ /* 0x000fc40002800000 */
[----:B------:R-:W-:Y:S02]  /*57180*/  IADD3 R62, P1, PT, R83, -R62, RZ ;  /* 0x8000003e533e7210 */ /* 0x000fe40007f3e0ff */
[----:B------:R-:W-:Y:S02]  /*57190*/  IADD3 R2, P0, PT, R73, R48, RZ ;  /* 0x0000003049027210 */ /* 0x000fe40007f1e0ff */
[----:B------:R-:W-:Y:S01]  /*571a0*/  SEL R75, RZ, 0x1, !P2 ;  /* 0x00000001ff4b7807 */ /* 0x000fe20005000000 */
[----:B------:R-:W-:Y:S01]  /*571b0*/  IMAD.X R113, R3, 0x1, ~R52, P1 ;  /* 0x0000000103717824 */ /* 0x000fe200008e0e34 */
[----:B------:R-:W-:Y:S01]  /*571c0*/  SEL R2, R2, RZ, P5 ;  /* 0x000000ff02027207 */ /* 0x000fe20002800000 */
[----:B------:R-:W-:Y:S01]  /*571d0*/  IMAD.X R111, RZ, RZ, R49, P0 ;  /* 0x000000ffff6f7224 */ /* 0x000fe200000e0631 */
[----:B------:R-:W-:Y:S01]  /*571e0*/  SEL R101, RZ, 0x1, !P3 ;  /* 0x00000001ff657807 */ /* 0x000fe20005800000 */
[----:B------:R-:W-:Y:S01]  /*571f0*/  IMAD.WIDE.U32 R76, R62, R16, RZ ;  /* 0x000000103e4c7225 */ /* 0x000fe200078e00ff */
[----:B------:R-:W-:-:S02]  /*57200*/  IADD3 R109, P3, PT, R109, -R2, RZ ;  /* 0x800000026d6d7210 */ /* 0x000fc40007f7e0ff */
[----:B------:R-:W-:Y:S01]  /*57210*/  IADD3 R52, P4, PT, R75, R42, RZ ;  /* 0x0000002a4b347210 */ /* 0x000fe20007f9e0ff */
[----:B------:R-:W-:Y:S01]  /*57220*/  IMAD.WIDE.U32 R2, R113, R16, RZ ;  /* 0x0000001071027225 */ /* 0x000fe200078e00ff */
[----:B------:R-:W-:Y:S02]  /*57230*/  IADD3 R101, P6, PT, R101, R46, RZ ;  /* 0x0000002e65657210 */ /* 0x000fe40007fde0ff */
[----:B------:R-:W-:Y:S01]  /*57240*/  SEL R52, R52, RZ, P5 ;  /* 0x000000ff34347207 */ /* 0x000fe20002800000 */
[----:B------:R-:W-:Y:S01]  /*57250*/  IMAD.X R103, RZ, RZ, R43, P4 ;  /* 0x000000ffff677224 */ /* 0x000fe200020e062b */
[----:B------:R-:W-:Y:S01]  /*57260*/  SEL R111, R111, RZ, P5 ;  /* 0x000000ff6f6f7207 */ /* 0x000fe20002800000 */
[----:B------:R-:W-:Y:S01]  /*57270*/  IMAD.WIDE.U32 R2, P0, R62, R25, R2 ;  /* 0x000000193e027225 */ /* 0x000fe20007800002 */
[----:B------:R-:W-:Y:S02]  /*57280*/  IADD3 R105, P2, PT, R105, -R52, RZ ;  /* 0x8000003469697210 */ /* 0x000fe40007f5e0ff */
[----:B------:R-:W-:Y:S01]  /*57290*/  SEL R103, R103, RZ, P5 ;  /* 0x000000ff67677207 */ /* 0x000fe20002800000 */
[----:B------:R-:W-:Y:S01]  /*572a0*/  IMAD.X R85, RZ, RZ, R47, P6 ;  /* 0x000000ffff557224 */ /* 0x000fe200030e062f */
[----:B------:R-:W-:Y:S01]  /*572b0*/  SEL R101, R101, RZ, P5 ;  /* 0x000000ff65657207 */ /* 0x000fe20002800000 */
[----:B------:R-:W-:Y:S01]  /*572c0*/  IMAD.X R83, RZ, RZ, RZ, P0 ;  /* 0x000000ffff537224 */ /* 0x000fe200000e06ff */
[----:B------:R-:W-:Y:S01]  /*572d0*/  IADD3 RZ, P0, PT, R77, R2, RZ ;  /* 0x000000024dff7210 */ /* 0x000fe20007f1e0ff */
[----:B------:R-:W-:Y:S01]  /*572e0*/  IMAD.MOV.U32 R82, RZ, RZ, R3 ;  /* 0x000000ffff527224 */ /* 0x000fe200078e0003 */
[----:B------:R-:W-:Y:S01]  /*572f0*/  IADD3 R101, P1, PT, R70, -R101, RZ ;  /* 0x8000006546657210 */ /* 0x000fe20007f3e0ff */
[----:B------:R-:W-:Y:S01]  /*57300*/  IMAD R52, R27, R62, RZ ;  /* 0x0000003e1b347224 */ /* 0x000fe200078e02ff */
[----:B------:R-:W-:Y:S01]  /*57310*/  SEL R85, R85, RZ, P5 ;  /* 0x000000ff55557207 */ /* 0x000fe20002800000 */
[----:B------:R-:W-:-:S02]  /*57320*/  IMAD.X R111, R72, 0x1, ~R111, P3 ;  /* 0x00000001486f7824 */ /* 0x000fc400018e0e6f */
[----:B------:R-:W-:Y:S02]  /*57330*/  IMAD.X R103, R74, 0x1, ~R103, P2 ;  /* 0x000000014a677824 */ /* 0x000fe400010e0e67 */
[----:B------:R-:W-:-:S04]  /*57340*/  IMAD.WIDE.U32 R86, R113, R18, RZ ;  /* 0x0000001271567225 */ /* 0x000fc800078e00ff */
[----:B------:R-:W-:-:S04]  /*57350*/  IMAD.WIDE.U32 R74, R18, R62, RZ ;  /* 0x0000003e124a7225 */ /* 0x000fc800078e00ff */
[----:B------:R-:W-:-:S04]  /*57360*/  IMAD.WIDE.U32 R2, R113, R20, RZ ;  /* 0x0000001471027225 */ /* 0x000fc800078e00ff */
[C---:B------:R-:W-:Y:S02]  /*57370*/  IMAD R89, R113.reuse, R18, R52 ;  /* 0x0000001271597224 */ /* 0x040fe400078e0234 */
[----:B------:R-:W-:-:S04]  /*57380*/  IMAD.WIDE.U32.X R82, R113, R25, R82, P0 ;  /* 0x0000001971527225 */ /* 0x000fc800000e0452 */
[----:B------:R-:W-:-:S04]  /*57390*/  IMAD.WIDE.U32 R72, R111, R16, RZ ;  /* 0x000000106f487225 */ /* 0x000fc800078e00ff */
[----:B------:R-:W-:Y:S02]  /*573a0*/  IMAD.X R85, R68, 0x1, ~R85, P1 ;  /* 0x0000000144557824 */ /* 0x000fe400008e0e55 */
[----:B------:R-:W-:Y:S01]  /*573b0*/  IMAD.IADD R52, R75, 0x1, R89 ;  /* 0x000000014b347824 */ /* 0x000fe200078e0259 */
[----:B------:R-:W-:Y:S01]  /*573c0*/  IADD3 R89, P6, PT, R82, R74, RZ ;  /* 0x0000004a52597210 */ /* 0x000fe20007fde0ff */
        /* <DEDUP_REMOVED lines=8> */
[-C--:B------:R-:W-:Y:S01]  /*57450*/  IMAD R64, R25, R109.reuse, RZ ;  /* 0x0000006d19407224 */ /* 0x080fe200078e02ff */
        /* <DEDUP_REMOVED lines=10> */
[----:B------:R-:W-:Y:S01]  /*57500*/  IMAD R79, R113, R20, R2 ;  /* 0x00000014714f7224 */ /* 0x000fe200078e0202 */
[----:B------:R-:W-:Y:S01]  /*57510*/  ISETP.GE.U32.AND P1, PT, R52, R76, PT ;  /* 0x0000004c3400720c */ /* 0x000fe20003f26070 */
[----:B------:R-:W-:Y:S02]  /*57520*/  IMAD.MOV.U32 R74, RZ, RZ, R87 ;  /* 0x000000ffff4a7224 */ /* 0x000fe400078e0057 */
        /* <DEDUP_REMOVED lines=8> */
[----:B------:R-:W-:Y:S02]  /*575b0*/  IMAD R2, R27, R109, RZ ;  /* 0x0000006d1b027224 */ /* 0x000fe400078e02ff */
[----:B------:R-:W-:Y:S01]  /*575c0*/  IMAD.MOV.U32 R90, RZ, RZ, R73 ;  /* 0x000000ffff5a7224 */ /* 0x000fe200078e0049 */
[----:B------:R-:W-:Y:S01]  /*575d0*/  IADD3.X R125, PT, PT, R64, R75, RZ, P2, P5 ;  /* 0x0000004b407d7210 */ /* 0x000fe200017ea4ff */
[----:B------:R-:W-:Y:S01]  /*575e0*/  IMAD.WIDE.U32 R72, R18, R109, RZ ;  /* 0x0000006d12487225 */ /* 0x000fe200078e00ff */
[----:B------:R-:W-:-:S03]  /*575f0*/  SEL R119, RZ, 0x1, P1 ;  /* 0x00000001ff777807 */ /* 0x000fc60000800000 */
[CC--:B------:R-:W-:Y:S02]  /*57600*/  IMAD R75, R111.reuse, R18.reuse, R2 ;  /* 0x000000126f4b7224 */ /* 0x0c0fe400078e0202 */
[----:B------:R-:W-:-:S04]  /*57610*/  IMAD.WIDE.U32 R86, R111, R18, RZ ;  /* 0x000000126f567225 */ /* 0x000fc800078e00ff */
[----:B------:R-:W-:Y:S01]  /*57620*/  IMAD.IADD R66, R73, 0x1, R75 ;  /* 0x0000000149427824 */ /* 0x000fe200078e024b */
[----:B------:R-:W-:Y:S01]  /*57630*/  IADD3 R73, P5, PT, R123, R72, RZ ;  /* 0x000000487b497210 */ /* 0x000fe20007fbe0ff */
[----:B------:R-:W-:-:S04]  /*57640*/  IMAD.WIDE.U32 R82, R111, R20, RZ ;  /* 0x000000146f527225 */ /* 0x000fc800078e00ff */
[----:B------:R-:W-:-:S04]  /*57650*/  IMAD.WIDE.U32.X R90, R111, R25, R90, P4 ;  /* 0x000000196f5a7225 */ /* 0x000fc800020e045a */
        /* <DEDUP_REMOVED lines=12> */
[----:B------:R-:W-:-:S04]  /*57720*/  IMAD.WIDE.U32 R90, R103, R16, RZ ;  /* 0x00000010675a7225 */ /* 0x000fc800078e00ff */
[----:B------:R-:W-:Y:S02]  /*57730*/  IMAD.MOV.U32 R74, RZ, RZ, R3 ;  /* 0x000000ffff4a7224 */ /* 0x000fe400078e0003 */
[----:B------:R-:W-:-:S04]  /*57740*/  IMAD.WIDE.U32 R78, R62, R22, RZ ;  /* 0x000000163e4e7225 */ /* 0x000fc800078e00ff */
[----:B------:R-:W-:-:S04]  /*57750*/  IMAD.WIDE.U32 R80, P4, R62, R41, R80 ;  /* 0x000000293e507225 */ /* 0x000fc80007880050 */
[----:B------:R-:W-:Y:S01]  /*57760*/  IMAD.WIDE.U32 R76, R111, R22, RZ ;  /* 0x000000166f4c7225 */ /* 0x000fe200078e00ff */
[----:B------:R-:W-:-:S03]  /*57770*/  IADD3 RZ, P3, PT, R79, R80, RZ ;  /* 0x000000504fff7210 */ /* 0x000fc60007f7e0ff */
        /* <DEDUP_REMOVED lines=8> */
[----:B------:R-:W-:-:S04]  /*57800*/  IMAD.WIDE.U32 R2, P5, R105, R27, R2 ;  /* 0x0000001b69027225 */ /* 0x000fc800078a0002 */
[----:B------:R-:W-:Y:S01]  /*57810*/  IMAD.X R93, RZ, RZ, RZ, P4 ;  /* 0x000000ffff5d7224 */ /* 0x000fe200020e06ff */
[----:B------:R-:W-:Y:S01]  /*57820*/  IADD3 RZ, P4, PT, R87, R90, RZ ;  /* 0x0000005a57ff7210 */ /* 0x000fe20007f9e0ff */
[----:B------:R-:W-:Y:S01]  /*57830*/  IMAD.X R87, RZ, RZ, RZ, P1 ;  /* 0x000000ffff577224 */ /* 0x000fe200008e06ff */
[----:B------:R-:W-:Y:S01]  /*57840*/  IADD3 RZ, P1, PT, R79, R2, RZ ;  /* 0x000000024fff7210 */ /* 0x000fe20007f3e0ff */
[----:B------:R-:W-:Y:S01]  /*57850*/  IMAD.X R79, RZ, RZ, RZ, P0 ;  /* 0x000000ffff4f7224 */ /* 0x000fe200000e06ff */
[----:B------:R-:W-:Y:S01]  /*57860*/  ISETP.GE.U32.AND P0, PT, R123, R92, PT ;  /* 0x0000005c7b00720c */ /* 0x000fe20003f06070 */
[----:B------:R-:W-:Y:S02]  /*57870*/  IMAD.X R97, RZ, RZ, RZ, P6 ;  /* 0x000000ffff617224 */ /* 0x000fe400030e06ff */
[----:B------:R-:W-:Y:S01]  /*57880*/  IMAD.MOV.U32 R96, RZ, RZ, R83 ;  /* 0x000000ffff607224 */ /* 0x000fe200078e0053 */
[----:B------:R-:W-:Y:S01]  /*57890*/  ISETP.GE.U32.AND.EX P0, PT, R125, R64, PT, P0 ;  /* 0x000000407d00720c */ /* 0x000fe20003f06100 */
[----:B------:R-:W-:-:S03]  /*578a0*/  IMAD.WIDE.U32 R94, R109, R22, RZ ;  /* 0x000000166d5e7225 */ /* 0x000fc600078e00ff */
[----:B------:R-:W-:Y:S01]  /*578b0*/  SEL R83, RZ, 0x1, P0 ;  /* 0x00000001ff537807 */ /* 0x000fe20000000000 */
[----:B------:R-:W-:Y:S01]  /*578c0*/  IMAD R2, R41, R62, RZ ;  /* 0x0000003e29027224 */ /* 0x000fe200078e02ff */
[----:B------:R-:W-:Y:S01]  /*578d0*/  ISETP.GE.U32.AND P0, PT, R119, R73, PT ;  /* 0x000000497700720c */ /* 0x000fe20003f06070 */
[----:B------:R-:W-:Y:S01]  /*578e0*/  IMAD.WIDE.U32.X R96, R111, R29, R96, P2 ;  /* 0x0000001d6f607225 */ /* 0x000fe200010e0460 */
[----:B------:R-:W-:Y:S02]  /*578f0*/  ISETP.GE.U32.AND P2, PT, R73, R72, PT ;  /* 0x000000484900720c */ /* 0x000fe40003f46070 */
[----:B------:R-:W-:Y:S01]  /*57900*/  IADD3 RZ, P6, PT, R95, R76, RZ ;  /* 0x0000004c5fff7210 */ /* 0x000fe20007fde0ff */
[----:B------:R-:W-:Y:S01]  /*57910*/  IMAD.MOV.U32 R78, RZ, RZ, R91 ;  /* 0x000000ffff4e7224 */ /* 0x000fe200078e005b */
[----:B------:R-:W-:Y:S01]  /*57920*/  ISETP.GE.U32.AND.EX P2, PT, R121, R66, PT, P2 ;  /* 0x000000427900720c */ /* 0x000fe20003f46120 */
[----:B------:R-:W-:Y:S01]  /*57930*/  IMAD R91, R113, R22, R2 ;  /* 0x00000016715b7224 */ /* 0x000fe200078e0202 */
[----:B------:R-:W-:Y:S01]  /*57940*/  ISETP.GE.U32.AND.EX P0, PT, R68, R121, PT, P0 ;  /* 0x000000794400720c */ /* 0x000fe20003f06100 */
[----:B------:R-:W-:-:S02]  /*57950*/  IMAD.MOV.U32 R86, RZ, RZ, R77 ;  /* 0x000000ffff567224 */ /* 0x000fc400078e004d */
[----:B------:R-:W-:Y:S02]  /*57960*/  IMAD R2, R29, R109, RZ ;  /* 0x0000006d1d027224 */ /* 0x000fe400078e02ff */
[----:B------:R-:W-:Y:S02]  /*57970*/  IMAD.MOV.U32 R92, RZ, RZ, R81 ;  /* 0x000000ffff5c7224 */ /* 0x000fe400078e0051 */
[----:B------:R-:W-:-:S04]  /*57980*/  IMAD.WIDE.U32 R76, R22, R62, RZ ;  /* 0x0000003e164c7225 */ /* 0x000fc800078e00ff */
[----:B------:R-:W-:Y:S01]  /*57990*/  IMAD R95, R111, R20, R2 ;  /* 0x000000146f5f7224 */ /* 0x000fe200078e0202 */
[----:B------:R-:W-:Y:S01]  /*579a0*/  SEL R2, RZ, 0x1, P2 ;  /* 0x00000001ff027807 */ /* 0x000fe20001000000 */
[----:B------:R-:W-:-:S04]  /*579b0*/  IMAD.WIDE.U32.X R92, R113, R41, R92, P3 ;  /* 0x00000029715c7225 */ /* 0x000fc800018e045c */
[----:B------:R-:W-:Y:S01]  /*579c0*/  IMAD.IADD R66, R77, 0x1, R91 ;  /* 0x000000014d427824 */ /* 0x000fe200078e025b */
[----:B------:R-:W-:Y:S01]  /*579d0*/  SEL R91, RZ, 0x1, P0 ;  /* 0x00000001ff5b7807 */ /* 0x000fe20000000000 */
[----:B------:R-:W-:Y:S01]  /*579e0*/  IMAD R64, R25, R62, RZ ;  /* 0x0000003e19407224 */ /* 0x000fe200078e02ff */
[----:B------:R-:W-:Y:S01]  /*579f0*/  IADD3 R77, P2, P3, R76, R74, R83 ;  /* 0x0000004a4c4d7210 */ /* 0x000fe20007b5e053 */
[----:B------:R-:W-:-:S03]  /*57a00*/  IMAD.WIDE.U32 R80, R20, R109, RZ ;  /* 0x0000006d14507225 */ /* 0x000fc600078e00ff */
[----:B------:R-:W-:Y:S01]  /*57a10*/  IADD3.X R75, PT, PT, R66, R75, RZ, P2, P3 ;  /* 0x0000004b424b7210 */ /* 0x000fe200017e64ff */
[----:B------:R-:W-:Y:S01]  /*57a20*/  IMAD R70, R41, R109, RZ ;  /* 0x0000006d29467224 */ /* 0x000fe200078e02ff */
[----:B------:R-:W-:Y:S01]  /*57a30*/  ISETP.GE.U32.AND P2, PT, R77, R76, PT ;  /* 0x0000004c4d00720c */ /* 0x000fe20003f46070 */
[----:B------:R-:W-:Y:S01]  /*57a40*/  IMAD.WIDE.U32.X R72, R111, R41, R86, P6 ;  /* 0x000000296f487225 */ /* 0x000fe200030e0456 */
[----:B------:R-:W-:Y:S02]  /*57a50*/  IADD3 R91, P0, P6, R91, R88, R2 ;  /* 0x000000585b5b7210 */ /* 0x000fe40007e1e002 */
[----:B------:R-:W-:Y:S01]  /*57a60*/  IADD3 R2, P3, PT, R77, R80, RZ ;  /* 0x000000504d027210 */ /* 0x000fe20007f7e0ff */
[----:B------:R-:W-:Y:S01]  /*57a70*/  IMAD R64, R113, R16, R64 ;  /* 0x0000001071407224 */ /* 0x000fe200078e0240 */
[----:B------:R-:W-:Y:S01]  /*57a80*/  IADD3.X R86, PT, PT, RZ, R89, RZ, P0, P6 ;  /* 0x00000059ff567210 */ /* 0x000fe200007ec4ff */
[----:B------:R-:W-:Y:S01]  /*57a90*/  IMAD R113, R111, R22, R70 ;  /* 0x000000166f717224 */ /* 0x000fe200078e0246 */
[----:B------:R-:W-:Y:S01]  /*57aa0*/  ISETP.GE.U32.AND.EX P2, PT, R75, R66, PT, P2 ;  /* 0x000000424b00720c */ /* 0x000fe20003f46120 */
[----:B------:R-:W-:Y:S01]  /*57ab0*/  IMAD.IADD R70, R81, 0x1, R95 ;  /* 0x0000000151467824 */ /* 0x000fe200078e025f */
[----:B------:R-:W-:Y:S01]  /*57ac0*/  ISETP.GE.U32.AND P0, PT, R2, R80, PT ;  /* 0x000000500200720c */ /* 0x000fe20003f06070 */
[----:B------:R-:W-:Y:S01]  /*57ad0*/  IMAD R66, R25, R105, RZ ;  /* 0x0000006919427224 */ /* 0x000fe200078e02ff */
[----:B------:R-:W-:Y:S01]  /*57ae0*/  SEL R83, RZ, 0x1, P2 ;  /* 0x00000001ff537807 */ /* 0x000fe20001000000 */
[----:B------:R-:W-:Y:S01]  /*57af0*/  IMAD.X R81, R70, 0x1, R75, P3 ;  /* 0x0000000146517824 */ /* 0x000fe200018e064b */
[----:B------:R-:W-:Y:S01]  /*57b00*/  IADD3 R91, P3, PT, R2, R91, RZ ;  /* 0x0000005b025b7210 */ /* 0x000fe20007f7e0ff */
[----:B------:R-:W-:-:S03]  /*57b10*/  IMAD.WIDE.U32 R76, R16, R105, RZ ;  /* 0x00000069104c7225 */ /* 0x000fc600078e00ff */
[----:B------:R-:W-:Y:S01]  /*57b20*/  ISETP.GE.U32.AND.EX P0, PT, R81, R70, PT, P0 ;  /* 0x000000465100720c */ /* 0x000fe20003f06100 */
[----:B------:R-:W-:Y:S01]  /*57b30*/  IMAD R87, R103, R16, R66 ;  /* 0x0000001067577224 */ /* 0x000fe200078e0242 */
[----:B------:R-:W-:Y:S01]  /*57b40*/  IADD3 R66, P6, PT, R119, R76, RZ ;  /* 0x0000004c77427210 */ /* 0x000fe20007fde0ff */
[----:B------:R-:W-:Y:S01]  /*57b50*/  IMAD.X R86, R81, 0x1, R86, P3 ;  /* 0x0000000151567824 */ /* 0x000fe200018e0656 */
[----:B------:R-:W-:Y:S01]  /*57b60*/  ISETP.GE.U32.AND P3, PT, R91, R2, PT ;  /* 0x000000025b00720c */ /* 0x000fe20003f66070 */
[----:B------:R-:W-:Y:S01]  /*57b70*/  IMAD.IADD R2, R77, 0x1, R87 ;  /* 0x000000014d027824 */ /* 0x000fe200078e0257 */
[----:B------:R-:W-:Y:S01]  /*57b80*/  ISETP.GE.U32.AND P2, PT, R66, R76, PT ;  /* 0x0000004c4200720c */ /* 0x000fe20003f46070 */
[----:B------:R-:W-:Y:S01]  /*57b90*/  IMAD.WIDE.U32 R74, R22, R109, RZ ;  /* 0x0000006d164a7225 */ /* 0x000fe200078e00ff */
[----:B------:R-:W-:Y:S02]  /*57ba0*/  ISETP.GE.U32.AND.EX P3, PT, R86, R81, PT, P3 ;  /* 0x000000515600720c */ /* 0x000fe40003f66130 */
[----:B------:R-:W-:Y:S01]  /*57bb0*/  SEL R94, RZ, 0x1, P0 ;  /* 0x00000001ff5e7807 */ /* 0x000fe20000000000 */
[----:B------:R-:W-:Y:S01]  /*57bc0*/  IMAD.X R95, R2, 0x1, R68, P6 ;  /* 0x00000001025f7824 */ /* 0x000fe200030e0644 */
[----:B------:R-:W-:Y:S01]  /*57bd0*/  SEL R81, RZ, 0x1, P3 ;  /* 0x00000001ff517807 */ /* 0x000fe20001800000 */
[-C--:B------:R-:W-:Y:S01]  /*57be0*/  IMAD R70, R27, R105.reuse, RZ ;  /* 0x000000691b467224 */ /* 0x080fe200078e02ff */
[----:B------:R-:W-:Y:S01]  /*57bf0*/  IADD3 R109, P0, P3, R74, R92, R83 ;  /* 0x0000005c4a6d7210 */ /* 0x000fe20007b1e053 */
[----:B------:R-:W-:Y:S01]  /*57c00*/  IMAD.IADD R75, R75, 0x1, R113 ;  /* 0x000000014b4b7824 */ /* 0x000fe200078e0271 */
[----:B------:R-:W-:Y:S01]  /*57c10*/  ISETP.GE.U32.AND.EX P2, PT, R95, R2, PT, P2 ;  /* 0x000000025f00720c */ /* 0x000fe20003f46120 */
[----:B------:R-:W-:-:S03]  /*57c20*/  IMAD.WIDE.U32 R76, R18, R105, RZ ;  /* 0x00000069124c7225 */ /* 0x000fc600078e00ff */
[----:B------:R-:W-:Y:S01]  /*57c30*/  SEL R113, RZ, 0x1, P2 ;  /* 0x00000001ff717807 */ /* 0x000fe20001000000 */
[----:B------:R-:W-:Y:S01]  /*57c40*/  IMAD R87, R103, R18, R70 ;  /* 0x0000001267577224 */ /* 0x000fe200078e0246 */
[----:B------:R-:W-:Y:S01]  /*57c50*/  IADD3.X R70, PT, PT, R75, R93, RZ, P0, P3 ;  /* 0x0000005d4b467210 */ /* 0x000fe200007e64ff */
[----:B------:R-:W-:Y:S01]  /*57c60*/  IMAD.WIDE.U32 R82, R105, R20, RZ ;  /* 0x0000001469527225 */ /* 0x000fe200078e00ff */
[----:B------:R-:W-:Y:S02]  /*57c70*/  IADD3 R94, P3, P0, R81, R96, R94 ;  /* 0x00000060515e7210 */ /* 0x000fe4000787e05e */
[----:B------:R-:W-:Y:S01]  /*57c80*/  IADD3 R91, P2, PT, R91, R76, RZ ;  /* 0x0000004c5b5b7210 */ /* 0x000fe20007f5e0ff */
[----:B------:R-:W-:Y:S01]  /*57c90*/  IMAD.WIDE.U32 R80, R103, R20, RZ ;  /* 0x0000001467507225 */ /* 0x000fe200078e00ff */
[----:B------:R-:W-:Y:S02]  /*57ca0*/  IADD3.X R97, PT, PT, RZ, R97, RZ, P3, P0 ;  /* 0x00000061ff617210 */ /* 0x000fe40001fe04ff */
[----:B------:R-:W-:Y:S01]  /*57cb0*/  ISETP.GE.U32.AND P0, PT, R91, R76, PT ;  /* 0x0000004c5b00720c */ /* 0x000fe20003f06070 */
[----:B------:R-:W-:-:S02]  /*57cc0*/  IMAD.IADD R93, R77, 0x1, R87 ;  /* 0x000000014d5d7824 */ /* 0x000fc400078e0257 */
[----:B------:R-:W-:-:S04]  /*57cd0*/  IMAD.WIDE.U32.X R78, R103, R25, R78, P4 ;  /* 0x00000019674e7225 */ /* 0x000fc800020e044e */
[----:B------:R-:W-:Y:S01]  /*57ce0*/  IMAD.WIDE.U32 R80, P6, R105, R29, R80 ;  /* 0x0000001d69507225 */ /* 0x000fe200078c0050 */
[----:B------:R-:W-:-:S03]  /*57cf0*/  IADD3 R113, P3, P4, R91, R78, R113 ;  /* 0x0000004e5b717210 */ /* 0x000fc60007c7e071 */
[----:B------:R-:W-:Y:S01]  /*57d00*/  IMAD.X R2, R93, 0x1, R86, P2 ;  /* 0x000000015d027824 */ /* 0x000fe200010e0656 */
[----:B------:R-:W-:Y:S01]  /*57d10*/  IADD3 RZ, P2, PT, R83, R80, RZ ;  /* 0x0000005053ff7210 */ /* 0x000fe20007f5e0ff */
[----:B------:R-:W-:-:S03]  /*57d20*/  IMAD.WIDE.U32 R88, R103, R22, RZ ;  /* 0x0000001667587225 */ /* 0x000fc600078e00ff */
[C---:B------:R-:W-:Y:S01]  /*57d30*/  ISETP.GE.U32.AND.EX P0, PT, R2.reuse, R93, PT, P0 ;  /* 0x0000005d0200720c */ /* 0x040fe20003f06100 */
[----:B------:R-:W-:Y:S01]  /*57d40*/  IMAD.WIDE.U32 R82, R85, R16, RZ ;  /* 0x0000001055527225 */ /* 0x000fe200078e00ff */
[----:B------:R-:W-:Y:S02]  /*57d50*/  IADD3.X R119, PT, PT, R2, R79, RZ, P3, P4 ;  /* 0x0000004f02777210 */ /* 0x000fe40001fe84ff */
[----:B------:R-:W-:Y:S01]  /*57d60*/  SEL R68, RZ, 0x1, P0 ;  /* 0x00000001ff447807 */ /* 0x000fe20000000000 */
[----:B------:R-:W-:Y:S01]  /*57d70*/  IMAD.WIDE.U32 R86, R105, R22, RZ ;  /* 0x0000001669567225 */ /* 0x000fe200078e00ff */
[----:B------:R-:W-:-:S03]  /*57d80*/  ISETP.GE.U32.AND P0, PT, R113, R91, PT ;  /* 0x0000005b7100720c */ /* 0x000fc60003f06070 */
[----:B------:R-:W-:Y:S01]  /*57d90*/  IMAD.WIDE.U32 R76, P3, R105, R41, R88 ;  /* 0x00000029694c7225 */ /* 0x000fe20007860058 */
[----:B------:R-:W-:-:S03]  /*57da0*/  ISETP.GE.U32.AND.EX P0, PT, R119, R2, PT, P0 ;  /* 0x000000027700720c */ /* 0x000fc60003f06100 */
[----:B------:R-:W-:Y:S01]  /*57db0*/  IMAD.WIDE.U32 R88, R101, R16, RZ ;  /* 0x0000001065587225 */ /* 0x000fe200078e00ff */
[----:B------:R-:W-:-:S03]  /*57dc0*/  SEL R111, RZ, 0x1, P0 ;  /* 0x00000001ff6f7807 */ /* 0x000fc60000000000 */
[----:B------:R-:W-:-:S04]  /*57dd0*/  IMAD.WIDE.U32 R78, P4, R101, R25, R82 ;  /* 0x00000019654e7225 */ /* 0x000fc80007880052 */
[----:B------:R-:W-:-:S04]  /*57de0*/  IMAD.WIDE.U32 R90, R85, R18, RZ ;  /* 0x00000012555a7225 */ /* 0x000fc800078e00ff */
[----:B------:R-:W-:Y:S01]  /*57df0*/  IMAD.X R83, RZ, RZ, RZ, P5 ;  /* 0x000000ffff537224 */ /* 0x000fe200028e06ff */
[----:B------:R-:W-:Y:S01]  /*57e00*/  IADD3 RZ, P5, PT, R87, R76, RZ ;  /* 0x0000004c57ff7210 */ /* 0x000fe20007fbe0ff */
[----:B------:R-:W-:Y:S02]  /*57e10*/  IMAD.MOV.U32 R82, RZ, RZ, R3 ;  /* 0x000000ffff527224 */ /* 0x000fe400078e0003 */
[----:B------:R-:W-:Y:S01]  /*57e20*/  IMAD.X R87, RZ, RZ, RZ, P6 ;  /* 0x000000ffff577224 */ /* 0x000fe200030e06ff */
[----:B------:R-:W-:Y:S01]  /*57e30*/  IADD3 RZ, P6, PT, R89, R78, RZ ;  /* 0x0000004e59ff7210 */ /* 0x000fe20007fde0ff */
[----:B------:R-:W-:-:S04]  /*57e40*/  IMAD.WIDE.U32.X R82, R103, R27, R82, P1 ;  /* 0x0000001b67527225 */ /* 0x000fc800008e0452 */
[----:B------:R-:W-:-:S04]  /*57e50*/  IMAD.WIDE.U32 R88, R85, R20, RZ ;  /* 0x0000001455587225 */ /* 0x000fc800078e00ff */
[----:B------:R-:W-:-:S04]  /*57e60*/  IMAD.WIDE.U32 R2, R101, R18, RZ ;  /* 0x0000001265027225 */ /* 0x000fc800078e00ff */
[----:B------:R-:W-:-:S04]  /*57e70*/  IMAD.WIDE.U32 R90, P1, R101, R27, R90 ;  /* 0x0000001b655a7225 */ /* 0x000fc8000782005a */
[----:B------:R-:W-:Y:S02]  /*57e80*/  IMAD.MOV.U32 R86, RZ, RZ, R81 ;  /* 0x000000ffff567224 */ /* 0x000fe400078e0051 */
[----:B------:R-:W-:Y:S01]  /*57e90*/  IMAD.X R93, RZ, RZ, RZ, P3 ;  /* 0x000000ffff5d7224 */ /* 0x000fe200018e06ff */
[----:B------:R-:W-:Y:S01]  /*57ea0*/  IADD3 RZ, P3, PT, R3, R90, RZ ;  /* 0x0000005a03ff7210 */ /* 0x000fe20007f7e0ff */
[----:B------:R-:W-:-:S04]  /*57eb0*/  IMAD.WIDE.U32.X R86, R103, R29, R86, P2 ;  /* 0x0000001d67567225 */ /* 0x000fc800010e0456 */
[----:B------:R-:W-:Y:S02]  /*57ec0*/  IMAD R2, R29, R105, RZ ;  /* 0x000000691d027224 */ /* 0x000fe400078e02ff */
[----:B------:R-:W-:-:S04]  /*57ed0*/  IMAD.WIDE.U32 R80, R101, R20, RZ ;  /* 0x0000001465507225 */ /* 0x000fc800078e00ff */
[----:B------:R-:W-:-:S04]  /*57ee0*/  IMAD.WIDE.U32 R88, P2, R101, R29, R88 ;  /* 0x0000001d65587225 */ /* 0x000fc80007840058 */
[----:B------:R-:W-:Y:S01]  /*57ef0*/  IMAD R3, R41, R105, RZ ;  /* 0x0000006929037224 */ /* 0x000fe200078e02ff */
[----:B------:R-:W-:Y:S01]  /*57f00*/  IADD3 RZ, P0, PT, R81, R88, RZ ;  /* 0x0000005851ff7210 */ /* 0x000fe20007f1e0ff */
[----:B------:R-:W-:Y:S02]  /*57f10*/  IMAD.MOV.U32 R92, RZ, RZ, R77 ;  /* 0x000000ffff5c7224 */ /* 0x000fe400078e004d */
[C---:B------:R-:W-:Y:S02]  /*57f20*/  IMAD R121, R103.reuse, R20, R2 ;  /* 0x0000001467797224 */ /* 0x040fe400078e0202 */
        /* <DEDUP_REMOVED lines=9> */
[----:B------:R-:W-:Y:S01]  /*57fc0*/  IMAD.X R77, RZ, RZ, RZ, P1 ;  /* 0x000000ffff4d7224 */ /* 0x000fe200008e06ff */
[----:B------:R-:W-:Y:S01]  /*57fd0*/  ISETP.GE.U32.AND P1, PT, R109, R74, PT ;  /* 0x0000004a6d00720c */ /* 0x000fe20003f26070 */
[----:B------:R-:W-:Y:S01]  /*57fe0*/  IMAD.IADD R82, R81, 0x1, R103 ;  /* 0x0000000151527824 */ /* 0x000fe200078e0267 */
[----:B------:R-:W-:Y:S01]  /*57ff0*/  IADD3 R94, P5, PT, R109, R94, RZ ;  /* 0x0000005e6d5e7210 */ /* 0x000fe20007fbe0ff */
[----:B------:R-:W-:Y:S01]  /*58000*/  IMAD.MOV.U32 R2, RZ, RZ, R79 ;  /* 0x000000ffff027224 */ /* 0x000fe200078e004f */
[----:B------:R-:W-:Y:S01]  /*58010*/  ISETP.GE.U32.AND.EX P1, PT, R70, R75, PT, P1 ;  /* 0x0000004b4600720c */ /* 0x000fe20003f26110 */
[----:B------:R-:W-:Y:S01]  /*58020*/  IMAD.X R83, R82, 0x1, R119, P4 ;  /* 0x0000000152537824 */ /* 0x000fe200020e0677 */
[----:B------:R-:W-:Y:S01]  /*58030*/  ISETP.GE.U32.AND P4, PT, R68, R80, PT ;  /* 0x000000504400720c */ /* 0x000fe20003f86070 */
[----:B------:R-:W-:Y:S01]  /*58040*/  IMAD.X R75, RZ, RZ, RZ, P2 ;  /* 0x000000ffff4b7224 */ /* 0x000fe200010e06ff */
[----:B------:R-:W-:Y:S01]  /*58050*/  ISETP.GE.U32.AND P2, PT, R94, R109, PT ;  /* 0x0000006d5e00720c */ /* 0x000fe20003f46070 */
[----:B------:R-:W-:Y:S01]  /*58060*/  IMAD.X R97, R70, 0x1, R97, P5 ;  /* 0x0000000146617824 */ /* 0x000fe200028e0661 */
[----:B------:R-:W-:Y:S01]  /*58070*/  ISETP.GE.U32.AND.EX P4, PT, R83, R82, PT, P4 ;  /* 0x000000525300720c */ /* 0x000fe20003f86140 */
[----:B------:R-:W-:Y:S01]  /*58080*/  IMAD.WIDE.U32 R78, R20, R105, RZ ;  /* 0x00000069144e7225 */ /* 0x000fe200078e00ff */
[----:B------:R-:W-:-:S02]  /*58090*/  SEL R80, RZ, 0x1, P1 ;  /* 0x00000001ff507807 */ /* 0x000fc40000800000 */
[----:B------:R-:W-:Y:S01]  /*580a0*/  ISETP.GE.U32.AND.EX P2, PT, R97, R70, PT, P2 ;  /* 0x000000466100720c */ /* 0x000fe20003f46120 */
[-C--:B------:R-:W-:Y:S01]  /*580b0*/  IMAD R70, R27, R101.reuse, RZ ;  /* 0x000000651b467224 */ /* 0x080fe200078e02ff */
[-C--:B------:R-:W-:Y:S01]  /*580c0*/  IADD3 R82, P5, PT, R94, R78.reuse, RZ ;  /* 0x0000004e5e527210 */ /* 0x080fe20007fbe0ff */
[----:B------:R-:W-:Y:S01]  /*580d0*/  IMAD.IADD R88, R79, 0x1, R121 ;  /* 0x000000014f587824 */ /* 0x000fe200078e0279 */
[----:B------:R-:W-:Y:S01]  /*580e0*/  SEL R109, RZ, 0x1, P2 ;  /* 0x00000001ff6d7807 */ /* 0x000fe20001000000 */
[----:B------:R-:W-:Y:S01]  /*580f0*/  IMAD.MOV.U32 R74, RZ, RZ, R89 ;  /* 0x000000ffff4a7224 */ /* 0x000fe200078e0059 */
[----:B------:R-:W-:Y:S01]  /*58100*/  ISETP.GE.U32.AND P1, PT, R82, R78, PT ;  /* 0x0000004e5200720c */ /* 0x000fe20003f26070 */
[----:B------:R-:W-:Y:S01]  /*58110*/  IMAD.WIDE.U32 R78, R18, R101, RZ ;  /* 0x00000065124e7225 */ /* 0x000fe200078e00ff */
[----:B------:R-:W-:-:S03]  /*58120*/  IADD3 R89, P2, PT, R82, R111, RZ ;  /* 0x0000006f52597210 */ /* 0x000fc60007f5e0ff */
[----:B------:R-:W-:Y:S01]  /*58130*/  IMAD R113, R85, R18, R70 ;  /* 0x0000001255717224 */ /* 0x000fe200078e0246 */
[----:B------:R-:W-:Y:S01]  /*58140*/  SEL R70, RZ, 0x1, P4 ;  /* 0x00000001ff467807 */ /* 0x000fe20002000000 */
[----:B------:R-:W-:Y:S01]  /*58150*/  IMAD.X R103, R88, 0x1, R97, P5 ;  /* 0x0000000158677824 */ /* 0x000fe200028e0661 */
[----:B------:R-:W-:Y:S01]  /*58160*/  IADD3 R109, P4, P5, R109, R72, R80 ;  /* 0x000000486d6d7210 */ /* 0x000fe20007d9e050 */
[----:B------:R-:W-:Y:S02]  /*58170*/  IMAD.MOV.U32 R76, RZ, RZ, R91 ;  /* 0x000000ffff4c7224 */ /* 0x000fe400078e005b */
        /* <DEDUP_REMOVED lines=12> */
[----:B------:R-:W-:Y:S02]  /*58240*/  SEL R2, RZ, 0x1, P1 ;  /* 0x00000001ff027807 */ /* 0x000fe40000800000 */
[----:B------:R-:W-:Y:S01]  /*58250*/  ISETP.GE.U32.AND P2, PT, R91, R78, PT ;  /* 0x0000004e5b00720c */ /* 0x000fe20003f46070 */
[----:B------:R-:W-:Y:S01]  /*58260*/  IMAD.WIDE.U32 R78, R22, R105, RZ ;  /* 0x00000069164e7225 */ /* 0x000fe200078e00ff */
[----:B------:R-:W-:Y:S02]  /*58270*/  IADD3.X R89, PT, PT, R80, R81, RZ, P5, P4 ;  /* 0x0000005150597210 */ /* 0x000fe40002fe84ff */
[----:B------:R-:W-:Y:S01]  /*58280*/  ISETP.GE.U32.AND P1, PT, R3, R91, PT ;  /* 0x0000005b0300720c */ /* 0x000fe20003f26070 */
[----:B------:R-:W-:Y:S01]  /*58290*/  IMAD.WIDE.U32.X R74, R85, R29, R74, P0 ;  /* 0x0000001d554a7225 */ /* 0x000fe200000e044a */
[----:B------:R-:W-:-:S02]  /*582a0*/  SEL R103, RZ, 0x1, P6 ;  /* 0x00000001ff677807 */ /* 0x000fc40003000000 */
[----:B------:R-:W-:Y:S02]  /*582b0*/  ISETP.GE.U32.AND.EX P2, PT, R80, R97, PT, P2 ;  /* 0x000000615000720c */ /* 0x000fe40003f46120 */
[----:B------:R-:W-:Y:S01]  /*582c0*/  ISETP.GE.U32.AND.EX P1, PT, R89, R80, PT, P1 ;  /* 0x000000505900720c */ /* 0x000fe20003f26110 */
[----:B------:R-:W-:Y:S01]  /*582d0*/  IMAD.IADD R80, R79, 0x1, R123 ;  /* 0x000000014f507824 */ /* 0x000fe200078e027b */
[----:B------:R-:W-:Y:S02]  /*582e0*/  IADD3 R70, P4, PT, R109, R78, RZ ;  /* 0x0000004e6d467210 */ /* 0x000fe40007f9e0ff */
[----:B------:R-:W-:Y:S02]  /*582f0*/  IADD3 R103, P6, P5, R103, R86, R2 ;  /* 0x0000005667677210 */ /* 0x000fe40007dde002 */
[----:B------:R-:W-:Y:S01]  /*58300*/  SEL R2, RZ, 0x1, P2 ;  /* 0x00000001ff027807 */ /* 0x000fe20001000000 */
[----:B------:R-:W-:Y:S01]  /*58310*/  IMAD.X R105, R80, 0x1, R111, P4 ;  /* 0x0000000150697824 */ /* 0x000fe200020e066f */
[----:B------:R-:W-:-:S02]  /*58320*/  SEL R97, RZ, 0x1, P1 ;  /* 0x00000001ff617807 */ /* 0x000fc40000800000 */
[----:B------:R-:W-:Y:S02]  /*58330*/  IADD3.X R86, PT, PT, RZ, R87, RZ, P6, P5 ;  /* 0x00000057ff567210 */ /* 0x000fe400037ea4ff */
[C---:B------:R-:W-:Y:S01]  /*58340*/  ISETP.GE.U32.AND P1, PT, R70.reuse, R78, PT ;  /* 0x0000004e4600720c */ /* 0x040fe20003f26070 */
        /* <DEDUP_REMOVED lines=26> */
[----:B------:R-:W-:Y:S01]  /*584f0*/  ISETP.GE.U32.AND.EX P4, PT, R91, R2, PT, P4 ;  /* 0x000000025b00720c */ /* 0x000fe20003f86140 */
[----:B------:R-:W-:Y:S01]  /*58500*/  IMAD.WIDE.U32 R120, R62, R16, R72 ;  /* 0x000000103e787225 */ /* 0x000fe200078e0048 */
[----:B------:R-:W-:Y:S02]  /*58510*/  IADD3 RZ, P6, PT, R81, R78, RZ ;  /* 0x0000004e51ff7210 */ /* 0x000fe40007fde0ff */
[----:B------:R-:W-:Y:S01]  /*58520*/  ISETP.GE.U32.AND.EX P5, PT, R73, R3, PT, P5 ;  /* 0x000000034900720c */ /* 0x000fe20003fa6150 */
[----:B------:R-:W-:Y:S01]  /*58530*/  IMAD R62, R41, R101, RZ ;  /* 0x00000065293e7224 */ /* 0x000fe200078e02ff */
[----:B------:R-:W-:Y:S01]  /*58540*/  SEL R3, RZ, 0x1, P1 ;  /* 0x00000001ff037807 */ /* 0x000fe20000800000 */
[----:B------:R-:W-:Y:S01]  /*58550*/  IMAD.WIDE.U32 R78, R91, 0x3d1, RZ ;  /* 0x000003d15b4e7825 */ /* 0x000fe200078e00ff */
[----:B------:R-:W-:-:S02]  /*58560*/  SEL R81, RZ, 0x1, P2 ;  /* 0x00000001ff517807 */ /* 0x000fc40001000000 */
[----:B------:R-:W-:Y:S01]  /*58570*/  SEL R2, RZ, 0x1, P3 ;  /* 0x00000001ff027807 */ /* 0x000fe20001800000 */
[----:B------:R-:W-:Y:S01]  /*58580*/  IMAD R105, R85, R22, R62 ;  /* 0x0000001655697224 */ /* 0x000fe200078e023e */
[----:B------:R-:W-:Y:S01]  /*58590*/  SEL R103, RZ, 0x1, P4 ;  /* 0x00000001ff677807 */ /* 0x000fe20002000000 */
[----:B------:R-:W-:Y:S01]  /*585a0*/  IMAD.WIDE.U32.X R76, RZ, R89, R76, P6 ;  /* 0x00000059ff4c7225 */ /* 0x000fe200030e044c */
[----:B------:R-:W-:Y:S02]  /*585b0*/  IADD3 R81, P1, P2, R81, R92, R3 ;  /* 0x0000005c51517210 */ /* 0x000fe40007a3e003 */
[----:B------:R-:W-:Y:S01]  /*585c0*/  IADD3 R103, P3, P4, R103, R74, R2 ;  /* 0x0000004a67677210 */ /* 0x000fe20007c7e002 */
[----:B------:R-:W-:Y:S01]  /*585d0*/  IMAD.WIDE.U32 R2, R22, R101, RZ ;  /* 0x0000006516027225 */ /* 0x000fe200078e00ff */
[----:B------:R-:W-:Y:S02]  /*585e0*/  IADD3.X R88, PT, PT, RZ, R93, RZ, P1, P2 ;  /* 0x0000005dff587210 */ /* 0x000fe40000fe44ff */
[----:B------:R-:W-:Y:S01]  /*585f0*/  IADD3.X R87, PT, PT, RZ, R75, RZ, P3, P4 ;  /* 0x0000004bff577210 */ /* 0x000fe20001fe84ff */
[----:B------:R-:W-:Y:S01]  /*58600*/  IMAD.IADD R105, R3, 0x1, R105 ;  /* 0x0000000103697824 */ /* 0x000fe200078e0269 */
[----:B------:R-:W-:Y:S01]  /*58610*/  IADD3 R86, P1, PT, R81, R2, RZ ;  /* 0x0000000251567210 */ /* 0x000fe20007f3e0ff */
[----:B------:R-:W-:Y:S01]  /*58620*/  IMAD.WIDE.U32 R74, R97, 0x3d1, RZ ;  /* 0x000003d1614a7825 */ /* 0x000fe200078e00ff */
[----:B------:R-:W-:-:S02]  /*58630*/  SEL R70, RZ, 0x1, P5 ;  /* 0x00000001ff467807 */ /* 0x000fc40002800000 */
[----:B------:R-:W-:Y:S01]  /*58640*/  ISETP.GE.U32.AND P0, PT, R120, R72, PT ;  /* 0x000000487800720c */ /* 0x000fe20003f06070 */
        /* <DEDUP_REMOVED lines=53> */
[C---:B------:R-:W-:Y:S02]  /*589a0*/  IADD3 R2, P1, P5, R93.reuse, R91, R2 ;  /* 0x0000005b5d027210 */ /* 0x040fe40007d3e002 */
[----:B------:R-:W-:Y:S01]  /*589b0*/  ISETP.GE.U32.AND P2, PT, R93, R74, PT ;  /* 0x0000004a5d00720c */ /* 0x000fe20003f46070 */
[----:B------:R-:W-:Y:S01]  /*589c0*/  IMAD.WIDE.U32 R76, R89, 0x3d1, RZ ;  /* 0x000003d1594c7825 */ /* 0x000fe200078e00ff */
[----:B------:R-:W-:Y:S02]  /*589d0*/  SEL R121, RZ, 0x1, !P0 ;  /* 0x00000001ff797807 */ /* 0x000fe40004000000 */
[----:B------:R-:W-:Y:S02]  /*589e0*/  IADD3.X R52, PT, PT, R78, R103, RZ, P1, P5 ;  /* 0x000000674e347210 */ /* 0x000fe40000fea4ff */
[----:B------:R-:W-:Y:S02]  /*589f0*/  ISETP.EQ.U32.AND P6, PT, R2, R91, PT ;  /* 0x0000005b0200720c */ /* 0x000fe40003fc2070 */
[----:B------:R-:W-:Y:S01]  /*58a00*/  ISETP.GE.U32.AND.EX P2, PT, R78, R75, PT, P2 ;  /* 0x0000004b4e00720c */ /* 0x000fe20003f46120 */
[----:B------:R-:W-:Y:S01]  /*58a10*/  IMAD.WIDE.U32 R74, R81, 0x3d1, RZ ;  /* 0x000003d1514a7825 */ /* 0x000fe200078e00ff */
        /* <DEDUP_REMOVED lines=52> */
.L_x_488:
        /* <DEDUP_REMOVED lines=34> */
.L_x_487:
[----:B------:R-:W-:Y:S05]  /*58f80*/  BSYNC.RECONVERGENT B1 ;  /* 0x0000000000017941 */ /* 0x000fea0003800200 */
.L_x_486:
        /* <DEDUP_REMOVED lines=28> */
[----:B------:R-:W-:Y:S01]  /*59150*/  IMAD R79, R134, R11, R2 ;  /* 0x0000000b864f7224 */ /* 0x000fe200078e0202 */
[-C--:B------:R-:W-:Y:S01]  /*59160*/  IADD3 R66, P4, PT, R83, R76.reuse, RZ ;  /* 0x0000004c53427210 */ /* 0x080fe20007f9e0ff */
[----:B------:R-:W-:Y:S01]  /*59170*/  IMAD.MOV.U32 R72, RZ, RZ, R75 ;  /* 0x000000ffff487224 */ /* 0x000fe200078e004b */
[----:B------:R-:W-:Y:S01]  /*59180*/  SEL R91, RZ, 0x1, P1 ;  /* 0x00000001ff5b7807 */ /* 0x000fe20000800000 */
[----:B------:R-:W-:Y:S01]  /*59190*/  IMAD R2, R4, R45, RZ ;  /* 0x0000002d04027224 */ /* 0x000fe200078e02ff */
[----:B------:R-:W-:Y:S01]  /*591a0*/  ISETP.GE.U32.AND P0, PT, R66, R76, PT ;  /* 0x0000004c4200720c */ /* 0x000fe20003f06070 */
[----:B------:R-:W-:-:S04]  /*591b0*/  IMAD.WIDE.U32 R74, R134, R11, RZ ;  /* 0x0000000b864a7225 */ /* 0x000fc800078e00ff */
[----:B------:R-:W-:Y:S02]  /*591c0*/  IMAD.IADD R79, R77, 0x1, R79 ;  /* 0x000000014d4f7824 */ /* 0x000fe400078e024f */
[----:B------:R-:W-:-:S04]  /*591d0*/  IMAD.WIDE.U32 R86, R7, R45, RZ ;  /* 0x0000002d07567225 */ /* 0x000fc800078e00ff */
[C---:B------:R-:W-:Y:S02]  /*591e0*/  IMAD R83, R44.reuse, R7, R2 ;  /* 0x000000072c537224 */ /* 0x040fe400078e0202 */
        /* <DEDUP_REMOVED lines=10> */
[----:B------:R-:W-:-:S04]  /*59290*/  IMAD.WIDE.U32 R72, R134, R6, RZ ;  /* 0x0000000686487225 */ /* 0x000fc800078e00ff */
[----:B------:R-:W-:Y:S02]  /*592a0*/  IMAD.X R81, RZ, RZ, RZ, P5 ;  /* 0x000000ffff517224 */ /* 0x000fe400028e06ff */
[----:B------:R-:W-:Y:S02]  /*592b0*/  IMAD.MOV.U32 R80, RZ, RZ, R75 ;  /* 0x000000ffff507224 */ /* 0x000fe400078e004b */
[----:B------:R-:W-:-:S04]  /*592c0*/  IMAD.WIDE.U32 R76, R134, R7, RZ ;  /* 0x00000007864c7225 */ /* 0x000fc800078e00ff */
[----:B------:R-:W-:-:S04]  /*592d0*/  IMAD.WIDE.U32 R78, R6, R135, RZ ;  /* 0x00000087064e7225 */ /* 0x000fc800078e00ff */
[-C--:B------:R-:W-:Y:S01]  /*592e0*/  IMAD R95, R134, R6.reuse, R87 ;  /* 0x00000006865f7224 */ /* 0x080fe200078e0257 */
[----:B------:R-:W-:Y:S01]  /*592f0*/  SEL R87, RZ, 0x1, P0 ;  /* 0x00000001ff577807 */ /* 0x000fe20000000000 */
[----:B------:R-:W-:-:S04]  /*59300*/  IMAD.WIDE.U32 R82, R135, R6, RZ ;  /* 0x0000000687527225 */ /* 0x000fc800078e00ff */
[----:B------:R-:W-:-:S04]  /*59310*/  IMAD.WIDE.U32 R72, P4, R135, R9, R72 ;  /* 0x0000000987487225 */ /* 0x000fc80007880048 */
[----:B------:R-:W-:Y:S01]  /*59320*/  IMAD.WIDE.U32.X R80, R134, R8, R80, P1 ;  /* 0x0000000886507225 */ /* 0x000fe200008e0450 */
[----:B------:R-:W-:Y:S02]  /*59330*/  IADD3 R89, P1, PT, R91, R78, RZ ;  /* 0x0000004e5b597210 */ /* 0x000fe40007f3e0ff */
[----:B------:R-:W-:Y:S01]  /*59340*/  IADD3 RZ, P5, PT, R83, R72, RZ ;  /* 0x0000004853ff7210 */ /* 0x000fe20007fbe0ff */
[----:B------:R-:W-:-:S04]  /*59350*/  IMAD.WIDE.U32 R74, R135, R7, RZ ;  /* 0x00000007874a7225 */ /* 0x000fc800078e00ff */
[----:B------:R-:W-:-:S04]  /*59360*/  IMAD.WIDE.U32 R76, P3, R135, R4, R76 ;  /* 0x00000004874c7225 */ /* 0x000fc8000786004c */
[----:B------:R-:W-:Y:S02]  /*59370*/  IMAD.IADD R2, R79, 0x1, R95 ;  /* 0x000000014f027824 */ /* 0x000fe400078e025f */
        /* <DEDUP_REMOVED lines=8> */
[-C--:B------:R-:W-:Y:S01]  /*59400*/  IMAD R82, R8, R137.reuse, RZ ;  /* 0x0000008908527224 */ /* 0x080fe200078e02ff */
[----:B------:R-:W-:Y:S01]  /*59410*/  ISETP.GE.U32.AND P0, PT, R89, R78, PT ;  /* 0x0000004e5900720c */ /* 0x000fe20003f06070 */
[----:B------:R-:W-:Y:S01]  /*59420*/  IMAD.WIDE.U32 R72, R11, R137, RZ ;  /* 0x000000890b487225 */ /* 0x000fe200078e00ff */
[----:B------:R-:W-:-:S02]  /*59430*/  ISETP.GE.U32.AND.EX P4, PT, R93, R88, PT, P4 ;  /* 0x000000585d00720c */ /* 0x000fc40003f86140 */
[----:B------:R-:W-:Y:S01]  /*59440*/  ISETP.GE.U32.AND P2, PT, R87, R89, PT ;  /* 0x000000595700720c */ /* 0x000fe20003f46070 */
[----:B------:R-:W-:Y:S01]  /*59450*/  IMAD.MOV.U32 R78, RZ, RZ, R3 ;  /* 0x000000ffff4e7224 */ /* 0x000fe200078e0003 */
[----:B------:R-:W-:Y:S01]  /*59460*/  ISETP.GE.U32.AND.EX P0, PT, R83, R2, PT, P0 ;  /* 0x000000025300720c */ /* 0x000fe20003f06100 */
[----:B------:R-:W-:Y:S01]  /*59470*/  IMAD R76, R0, R45, RZ ;  /* 0x0000002d004c7224 */ /* 0x000fe200078e02ff */
[----:B------:R-:W-:Y:S01]  /*59480*/  SEL R123, RZ, 0x1, P4 ;  /* 0x00000001ff7b7807 */ /* 0x000fe20002000000 */
[----:B------:R-:W-:Y:S01]  /*59490*/  IMAD.WIDE.U32 R2, R136, R11, RZ ;  /* 0x0000000b88027225 */ /* 0x000fe200078e00ff */
[----:B------:R-:W-:Y:S02]  /*594a0*/  ISETP.GE.U32.AND.EX P2, PT, R70, R83, PT, P2 ;  /* 0x000000534600720c */ /* 0x000fe40003f46120 */
[----:B------:R-:W-:Y:S01]  /*594b0*/  IADD3 R106, P4, PT, R87, R72, RZ ;  /* 0x00000048576a7210 */ /* 0x000fe20007f9e0ff */
[----:B------:R-:W-:Y:S01]  /*594c0*/  IMAD R91, R136, R11, R82 ;  /* 0x0000000b885b7224 */ /* 0x000fe200078e0252 */
[----:B------:R-:W-:Y:S01]  /*594d0*/  SEL R87, RZ, 0x1, P2 ;  /* 0x00000001ff577807 */ /* 0x000fe20001000000 */
[----:B------:R-:W-:-:S04]  /*594e0*/  IMAD.WIDE.U32 R80, R5, R45, RZ ;  /* 0x0000002d05507225 */ /* 0x000fc800078e00ff */
[C---:B------:R-:W-:Y:S01]  /*594f0*/  IMAD R89, R44.reuse, R5, R76 ;  /* 0x000000052c597224 */ /* 0x040fe200078e024c */
[----:B------:R-:W-:Y:S01]  /*59500*/  SEL R76, RZ, 0x1, P0 ;  /* 0x00000001ff4c7807 */ /* 0x000fe20000000000 */
[----:B------:R-:W-:Y:S01]  /*59510*/  IMAD.WIDE.U32.X R78, R44, R4, R78, P6 ;  /* 0x000000042c4e7225 */ /* 0x000fe200030e044e */
[----:B------:R-:W-:-:S03]  /*59520*/  ISETP.GE.U32.AND P0, PT, R106, R72, PT ;  /* 0x000000486a00720c */ /* 0x000fc60003f06070 */
[----:B------:R-:W-:Y:S02]  /*59530*/  IMAD.IADD R83, R73, 0x1, R91 ;  /* 0x0000000149537824 */ /* 0x000fe400078e025b */
        /* <DEDUP_REMOVED lines=10> */
[----:B------:R-:W-:Y:S01]  /*595e0*/  IMAD.MOV.U32 R88, RZ, RZ, R3 ;  /* 0x000000ffff587224 */ /* 0x000fe200078e0003 */
[----:B------:R-:W-:Y:S01]  /*595f0*/  ISETP.GE.U32.AND.EX P0, PT, R70, R83, PT, P0 ;  /* 0x000000534600720c */ /* 0x000fe20003f06100 */
[----:B------:R-:W-:Y:S01]  /*59600*/  IMAD.WIDE.U32 R82, R7, R135, RZ ;  /* 0x0000008707527225 */ /* 0x000fe200078e00ff */
[----:B------:R-:W-:Y:S02]  /*59610*/  IADD3.X R122, PT, PT, RZ, R75, RZ, P4, P5 ;  /* 0x0000004bff7a7210 */ /* 0x000fe400027ea4ff */
[----:B------:R-:W-:Y:S01]  /*59620*/  SEL R124, RZ, 0x1, P0 ;  /* 0x00000001ff7c7807 */ /* 0x000fe20000000000 */
[----:B------:R-:W-:Y:S01]  /*59630*/  IMAD R79, R134, R7, R2 ;  /* 0x00000007864f7224 */ /* 0x000fe200078e0202 */
[----:B------:R-:W-:Y:S01]  /*59640*/  IADD3 R113, P4, PT, R123, R82, RZ ;  /* 0x000000527b717210 */ /* 0x000fe20007f9e0ff */
[----:B------:R-:W-:-:S02]  /*59650*/  IMAD R3, R9, R137, RZ ;  /* 0x0000008909037224 */ /* 0x000fc400078e02ff */
[----:B------:R-:W-:Y:S01]  /*59660*/  IMAD.IADD R116, R83, 0x1, R79 ;  /* 0x0000000153747824 */ /* 0x000fe200078e024f */
[----:B------:R-:W-:Y:S01]  /*59670*/  IADD3 R83, P5, PT, R113, R76, RZ ;  /* 0x0000004c71537210 */ /* 0x000fe20007fbe0ff */
[----:B------:R-:W-:-:S04]  /*59680*/  IMAD.WIDE.U32 R74, R6, R137, RZ ;  /* 0x00000089064a7225 */ /* 0x000fc800078e00ff */
[----:B------:R-:W-:Y:S01]  /*59690*/  IMAD.WIDE.U32 R72, R134, R5, RZ ;  /* 0x0000000586487225 */ /* 0x000fe200078e00ff */
[----:B------:R-:W-:-:S03]  /*596a0*/  IADD3 R127, P0, PT, R83, R74, RZ ;  /* 0x0000004a537f7210 */ /* 0x000fc60007f1e0ff */
[----:B------:R-:W-:Y:S02]  /*596b0*/  IMAD.X R89, RZ, RZ, RZ, P6 ;  /* 0x000000ffff597224 */ /* 0x000fe400030e06ff */
[----:B------:R-:W-:Y:S02]  /*596c0*/  IMAD R87, R136, R6, R3 ;  /* 0x0000000688577224 */ /* 0x000fe400078e0203 */
        /* <DEDUP_REMOVED lines=23> */
[----:B------:R-:W-:Y:S01]  /*59840*/  IMAD.WIDE.U32.X R76, R134, R4, R92, P1 ;  /* 0x00000004864c7225 */ /* 0x000fe200008e045c */
[----:B------:R-:W-:-:S03]  /*59850*/  IADD3 RZ, P1, PT, R87, R2, RZ ;  /* 0x0000000257ff7210 */ /* 0x000fc60007f3e0ff */
[----:B------:R-:W-:Y:S01]  /*59860*/  IMAD.X R87, RZ, RZ, RZ, P2 ;  /* 0x000000ffff577224 */ /* 0x000fe200010e06ff */
[----:B------:R-:W-:Y:S01]  /*59870*/  IADD3 RZ, P2, PT, R91, R88, RZ ;  /* 0x000000585bff7210 */ /* 0x000fe20007f5e0ff */
[----:B------:R-:W-:Y:S02]  /*59880*/  IMAD.X R95, RZ, RZ, RZ, P6 ;  /* 0x000000ffff5f7224 */ /* 0x000fe400030e06ff */
[----:B------:R-:W-:Y:S02]  /*59890*/  IMAD.MOV.U32 R86, RZ, RZ, R73 ;  /* 0x000000ffff567224 */ /* 0x000fe400078e0049 */
[----:B------:R-:W-:-:S04]  /*598a0*/  IMAD.WIDE.U32 R110, R137, R5, RZ ;  /* 0x00000005896e7225 */ /* 0x000fc800078e00ff */
[----:B------:R-:W-:-:S04]  /*598b0*/  IMAD.WIDE.U32 R96, P6, R137, R0, R96 ;  /* 0x0000000089607225 */ /* 0x000fc800078c0060 */
[----:B------:R-:W-:Y:S02]  /*598c0*/  IMAD R2, R0, R135, RZ ;  /* 0x0000008700027224 */ /* 0x000fe400078e02ff */
[----:B------:R-:W-:Y:S02]  /*598d0*/  IMAD.X R99, RZ, RZ, RZ, P4 ;  /* 0x000000ffff637224 */ /* 0x000fe400020e06ff */
[----:B------:R-:W-:Y:S02]  /*598e0*/  IMAD.X R103, RZ, RZ, RZ, P3 ;  /* 0x000000ffff677224 */ /* 0x000fe400018e06ff */
[----:B------:R-:W-:Y:S02]  /*598f0*/  IMAD.MOV.U32 R98, RZ, RZ, R3 ;  /* 0x000000ffff627224 */ /* 0x000fe400078e0003 */
[----:B------:R-:W-:Y:S02]  /*59900*/  IMAD.MOV.U32 R102, RZ, RZ, R89 ;  /* 0x000000ffff667224 */ /* 0x000fe400078e0059 */
[----:B------:R-:W-:Y:S01]  /*59910*/  IMAD.WIDE.U32.X R86, R134, R0, R86, P0 ;  /* 0x0000000086567225 */ /* 0x000fe200000e0456 */
[----:B------:R-:W-:-:S03]  /*59920*/  ISETP.GE.U32.AND P0, PT, R123, R80, PT ;  /* 0x000000507b00720c */ /* 0x000fc60003f06070 */
[----:B------:R-:W-:Y:S01]  /*59930*/  IMAD.X R109, RZ, RZ, RZ, P6 ;  /* 0x000000ffff6d7224 */ /* 0x000fe200030e06ff */
[----:B------:R-:W-:Y:S01]  /*59940*/  IADD3 RZ, P6, PT, R111, R96, RZ ;  /* 0x000000606fff7210 */ /* 0x000fe20007fde0ff */
[----:B------:R-:W-:Y:S01]  /*59950*/  IMAD R89, R134, R5, R2 ;  /* 0x0000000586597224 */ /* 0x000fe200078e0202 */
[----:B------:R-:W-:Y:S01]  /*59960*/  ISETP.GE.U32.AND.EX P0, PT, R81, R114, PT, P0 ;  /* 0x000000725100720c */ /* 0x000fe20003f06100 */
[----:B------:R-:W-:Y:S02]  /*59970*/  IMAD R2, R4, R137, RZ ;  /* 0x0000008904027224 */ /* 0x000fe400078e02ff */
[----:B------:R-:W-:Y:S01]  /*59980*/  IMAD.MOV.U32 R108, RZ, RZ, R97 ;  /* 0x000000ffff6c7224 */ /* 0x000fe200078e0061 */
[----:B------:R-:W-:Y:S01]  /*59990*/  SEL R73, RZ, 0x1, P0 ;  /* 0x00000001ff497807 */ /* 0x000fe20000000000 */
[----:B------:R-:W-:Y:S01]  /*599a0*/  IMAD.WIDE.U32.X R98, R136, R9, R98, P1 ;  /* 0x0000000988627225 */ /* 0x000fe200008e0462 */
[----:B------:R-:W-:Y:S02]  /*599b0*/  ISETP.GE.U32.AND P1, PT, R113, R82, PT ;  /* 0x000000527100720c */ /* 0x000fe40003f26070 */
[----:B------:R-:W-:Y:S01]  /*599c0*/  ISETP.GE.U32.AND P0, PT, R124, R127, PT ;  /* 0x0000007f7c00720c */ /* 0x000fe20003f06070 */
[----:B------:R-:W-:Y:S01]  /*599d0*/  IMAD.WIDE.U32.X R102, R136, R4, R102, P2 ;  /* 0x0000000488667225 */ /* 0x000fe200010e0466 */
[----:B------:R-:W-:-:S02]  /*599e0*/  ISETP.GE.U32.AND P2, PT, R83, R113, PT ;  /* 0x000000715300720c */ /* 0x000fc40003f46070 */
[----:B------:R-:W-:Y:S01]  /*599f0*/  ISETP.GE.U32.AND.EX P1, PT, R125, R116, PT, P1 ;  /* 0x000000747d00720c */ /* 0x000fe20003f26110 */
[----:B------:R-:W-:Y:S01]  /*59a00*/  IMAD.MOV.U32 R94, RZ, RZ, R79 ;  /* 0x000000ffff5e7224 */ /* 0x000fe200078e004f */
[----:B------:R-:W-:Y:S01]  /*59a10*/  ISETP.GE.U32.AND.EX P0, PT, R129, R126, PT, P0 ;  /* 0x0000007e8100720c */ /* 0x000fe20003f06100 */
[C---:B------:R-:W-:Y:S02]  /*59a20*/  IMAD R97, R136.reuse, R7, R2 ;  /* 0x0000000788617224 */ /* 0x040fe400078e0202 */
[----:B------:R-:W-:Y:S01]  /*59a30*/  IMAD.WIDE.U32.X R108, R136, R0, R108, P6 ;  /* 0x00000000886c7225 */ /* 0x000fe200030e046c */
[----:B------:R-:W-:Y:S02]  /*59a40*/  ISETP.GE.U32.AND.EX P6, PT, R122, R125, PT, P2 ;  /* 0x0000007d7a00720c */ /* 0x000fe40003fc6120 */
[----:B------:R-:W-:Y:S01]  /*59a50*/  ISETP.GE.U32.AND P2, PT, R127, R74, PT ;  /* 0x0000004a7f00720c */ /* 0x000fe20003f46070 */
[----:B------:R-:W-:Y:S01]  /*59a60*/  IMAD.WIDE.U32 R2, R5, R135, RZ ;  /* 0x0000008705027225 */ /* 0x000fe200078e00ff */
[----:B------:R-:W-:-:S02]  /*59a70*/  SEL R83, RZ, 0x1, P6 ;  /* 0x00000001ff537807 */ /* 0x000fc40003000000 */
[----:B------:R-:W-:Y:S01]  /*59a80*/  ISETP.GE.U32.AND.EX P2, PT, R126, R75, PT, P2 ;  /* 0x0000004b7e00720c */ /* 0x000fe20003f46120 */
[----:B------:R-:W-:Y:S01]  /*59a90*/  IMAD.WIDE.U32.X R94, R44, R0, R94, P5 ;  /* 0x000000002c5e7225 */ /* 0x000fe200028e045e */
[----:B------:R-:W-:-:S03]  /*59aa0*/  SEL R75, RZ, 0x1, P0 ;  /* 0x00000001ff4b7807 */ /* 0x000fc60000000000 */
[----:B------:R-:W-:-:S04]  /*59ab0*/  IMAD.WIDE.U32 R100, R142, R11, RZ ;  /* 0x0000000b8e647225 */ /* 0x000fc800078e00ff */
[----:B------:R-:W-:Y:S02]  /*59ac0*/  IMAD R74, R8, R107, RZ ;  /* 0x0000006b084a7224 */ /* 0x000fe400078e02ff */
[----:B------:R-:W-:-:S04]  /*59ad0*/  IMAD.WIDE.U32 R104, R142, R6, RZ ;  /* 0x000000068e687225 */ /* 0x000fc800078e00ff */
[----:B------:R-:W-:Y:S01]  /*59ae0*/  IMAD.IADD R81, R3, 0x1, R89 ;  /* 0x0000000103517824 */ /* 0x000fe200078e0259 */
[----:B------:R-:W-:Y:S01]  /*59af0*/  SEL R3, RZ, 0x1, P1 ;  /* 0x00000001ff037807 */ /* 0x000fe20000800000 */
[----:B------:R-:W-:Y:S01]  /*59b00*/  IMAD R89, R142, R11, R74 ;  /* 0x0000000b8e597224 */ /* 0x000fe200078e024a */
[----:B------:R-:W-:Y:S01]  /*59b10*/  IADD3 R78, P1, P5, R2, R94, R73 ;  /* 0x0000005e024e7210 */ /* 0x000fe20007d3e049 */
[----:B------:R-:W-:-:S03]  /*59b20*/  IMAD.WIDE.U32 R72, R11, R107, RZ ;  /* 0x0000006b0b487225 */ /* 0x000fc600078e00ff */
[----:B------:R-:W-:Y:S01]  /*59b30*/  IADD3.X R94, PT, PT, R81, R95, RZ, P1, P5 ;  /* 0x0000005f515e7210 */ /* 0x000fe20000fea4ff */
[----:B------:R-:W-:Y:S01]  /*59b40*/  IMAD.WIDE.U32 R90, R107, R11, RZ ;  /* 0x0000000b6b5a7225 */ /* 0x000fe200078e00ff */
[----:B------:R-:W-:Y:S02]  /*59b50*/  IADD3 R83, P5, P1, R83, R76, R3 ;  /* 0x0000004c53537210 */ /* 0x000fe400079be003 */
[----:B------:R-:W-:Y:S01]  /*59b60*/  SEL R3, RZ, 0x1, P2 ;  /* 0x00000001ff037807 */ /* 0x000fe20001000000 */
[----:B------:R-:W-:Y:S01]  /*59b70*/  IMAD.WIDE.U32 R100, P4, R107, R8, R100 ;  /* 0x000000086b647225 */ /* 0x000fe20007880064 */
[----:B------:R-:W-:-:S03]  /*59b80*/  ISETP.GE.U32.AND P2, PT, R78, R2, PT ;  /* 0x000000024e00720c */ /* 0x000fc60003f46070 */
[----:B------:R-:W-:Y:S01]  /*59b90*/  IMAD.WIDE.U32 R92, R107, R6, RZ ;  /* 0x000000066b5c7225 */ /* 0x000fe200078e00ff */
[----:B------:R-:W-:-:S03]  /*59ba0*/  ISETP.GE.U32.AND.EX P2, PT, R94, R81, PT, P2 ;  /* 0x000000515e00720c */ /* 0x000fc60003f46120 */
[----:B------:R-:W-:-:S04]  /*59bb0*/  IMAD.WIDE.U32 R104, P3, R107, R9, R104 ;  /* 0x000000096b687225 */ /* 0x000fc80007860068 */
[----:B------:R-:W-:Y:S01]  /*59bc0*/  IMAD.IADD R74, R73, 0x1, R89 ;  /* 0x00000001494a7824 */ /* 0x000fe200078e0259 */
[----:B------:R-:W-:Y:S01]  /*59bd0*/  IADD3 R89, P6, PT, R124, R72, RZ ;  /* 0x000000487c597210 */ /* 0x000fe20007fde0ff */
[----:B------:R-:W-:Y:S01]  /*59be0*/  IMAD.X R111, RZ, RZ, RZ, P4 ;  /* 0x000000ffff6f7224 */ /* 0x000fe200020e06ff */
[----:B------:R-:W-:Y:S01]  /*59bf0*/  IADD3 RZ, P4, PT, R91, R100, RZ ;  /* 0x000000645bff7210 */ /* 0x000fe20007f9e0ff */
[----:B------:R-:W-:Y:S01]  /*59c00*/  IMAD.X R91, RZ, RZ, RZ, P3 ;  /* 0x000000ffff5b7224 */ /* 0x000fe200018e06ff */
[----:B------:R-:W-:Y:S01]  /*59c10*/  IADD3 RZ, P3, PT, R93, R104, RZ ;  /* 0x000000685dff7210 */ /* 0x000fe20007f7e0ff */
[----:B------:R-:W-:Y:S01]  /*59c20*/  IMAD.X R129, R74, 0x1, R129, P6 ;  /* 0x000000014a817824 */ /* 0x000fe200030e0681 */
[----:B------:R-:W-:Y:S01]  /*59c30*/  IADD3.X R93, PT, PT, RZ, R77, RZ, P5, P1 ;  /* 0x0000004dff5d7210 */ /* 0x000fe20002fe24ff */
[----:B------:R-:W-:Y:S01]  /*59c40*/  IMAD.MOV.U32 R110, RZ, RZ, R101 ;  /* 0x000000ffff6e7224 */ /* 0x000fe200078e0065 */
[----:B------:R-:W-:Y:S01]  /*59c50*/  ISETP.GE.U32.AND P0, PT, R89, R72, PT ;  /* 0x000000485900720c */ /* 0x000fe20003f06070 */
[----:B------:R-:W-:Y:S01]  /*59c60*/  IMAD.WIDE.U32 R72, R7, R137, RZ ;  /* 0x0000008907487225 */ /* 0x000fe200078e00ff */
[----:B------:R-:W-:-:S02]  /*59c70*/  IADD3 R77, P5, PT, R78, R83, RZ ;  /* 0x000000534e4d7210 */ /* 0x000fc40007fbe0ff */
[----:B------:R-:W-:Y:S01]  /*59c80*/  IADD3 R75, P1, P6, R75, R98, R3 ;  /* 0x000000624b4b7210 */ /* 0x000fe20007e3e003 */
[----:B------:R-:W-:Y:S01]  /*59c90*/  IMAD.IADD R76, R73, 0x1, R97 ;  /* 0x00000001494c7824 */ /* 0x000fe200078e0261 */
[----:B------:R-:W-:Y:S01]  /*59ca0*/  ISETP.GE.U32.AND.EX P0, PT, R129, R74, PT, P0 ;  /* 0x0000004a8100720c */ /* 0x000fe20003f06100 */
[----:B------:R-:W-:Y:S01]  /*59cb0*/  IMAD.X R81, R94, 0x1, R93, P5 ;  /* 0x000000015e517824 */ /* 0x000fe200028e065d */
[----:B------:R-:W-:Y:S01]  /*59cc0*/  IADD3.X R98, PT, PT, RZ, R99, RZ, P1, P6 ;  /* 0x00000063ff627210 */ /* 0x000fe20000fec4ff */
[-C--:B------:R-:W-:Y:S01]  /*59cd0*/  IMAD R83, R9, R107.reuse, RZ ;  /* 0x0000006b09537224 */ /* 0x080fe200078e02ff */
[C---:B------:R-:W-:Y:S01]  /*59ce0*/  ISETP.GE.U32.AND P1, PT, R77.reuse, R78, PT ;  /* 0x0000004e4d00720c */ /* 0x040fe20003f26070 */
[----:B------:R-:W-:Y:S01]  /*59cf0*/  IMAD.WIDE.U32 R2, R6, R107, RZ ;  /* 0x0000006b06027225 */ /* 0x000fe200078e00ff */
[----:B------:R-:W-:Y:S02]  /*59d00*/  IADD3 R74, P5, PT, R77, R72, RZ ;  /* 0x000000484d4a7210 */ /* 0x000fe40007fbe0ff */
[----:B------:R-:W-:Y:S01]  /*59d10*/  SEL R78, RZ, 0x1, P2 ;  /* 0x00000001ff4e7807 */ /* 0x000fe20001000000 */
[----:B------:R-:W-:Y:S01]  /*59d20*/  IMAD R83, R142, R6, R83 ;  /* 0x000000068e537224 */ /* 0x000fe200078e0253 */
[----:B------:R-:W-:Y:S01]  /*59d30*/  IADD3 R73, P2, PT, R74, R75, RZ ;  /* 0x0000004b4a497210 */ /* 0x000fe20007f5e0ff */
[----:B------:R-:W-:Y:S01]  /*59d40*/  IMAD.X R77, R76, 0x1, R81, P5 ;  /* 0x000000014c4d7824 */ /* 0x000fe200028e0651 */
[----:B------:R-:W-:Y:S01]  /*59d50*/  ISETP.GE.U32.AND.EX P1, PT, R81, R94, PT, P1 ;  /* 0x0000005e5100720c */ /* 0x000fe20003f26110 */
[----:B------:R-:W-:Y:S01]  /*59d60*/  IMAD.IADD R75, R3, 0x1, R83 ;  /* 0x00000001034b7824 */ /* 0x000fe200078e0253 */
[----:B------:R-:W-:Y:S01]  /*59d70*/  ISETP.GE.U32.AND P6, PT, R74, R72, PT ;  /* 0x000000484a00720c */ /* 0x000fe20003fc6070 */
[----:B------:R-:W-:Y:S01]  /*59d80*/  IMAD.X R72, R77, 0x1, R98, P2 ;  /* 0x000000014d487824 */ /* 0x000fe200010e0662 */
[----:B------:R-:W-:Y:S01]  /*59d90*/  ISETP.GE.U32.AND P5, PT, R73, R74, PT ;  /* 0x0000004a4900720c */ /* 0x000fe20003fa6070 */
[----:B------:R-:W-:Y:S01]  /*59da0*/  IMAD.WIDE.U32.X R110, R142, R8, R110, P4 ;  /* 0x000000088e6e7225 */ /* 0x000fe200020e046e */
[----:B------:R-:W-:-:S02]  /*59db0*/  SEL R81, RZ, 0x1, P1 ;  /* 0x00000001ff517807 */ /* 0x000fc40000800000 */
[----:B------:R-:W-:Y:S01]  /*59dc0*/  IADD3 R73, P1, PT, R73, R2, RZ ;  /* 0x0000000249497210 */ /* 0x000fe20007f3e0ff */
[----:B------:R-:W-:Y:S01]  /*59dd0*/  IMAD.MOV.U32 R90, RZ, RZ, R105 ;  /* 0x000000ffff5a7224 */ /* 0x000fe200078e0069 */
[----:B------:R-:W-:Y:S01]  /*59de0*/  SEL R3, RZ, 0x1, P0 ;  /* 0x00000001ff037807 */ /* 0x000fe20000000000 */
[----:B------:R-:W-:Y:S01]  /*59df0*/  IMAD R79, R0, R137, RZ ;  /* 0x00000089004f7224 */ /* 0x000fe200078e02ff */
[----:B------:R-:W-:Y:S01]  /*59e00*/  IADD3 R81, P2, P0, R81, R86, R78 ;  /* 0x0000005651517210 */ /* 0x000fe2000785e04e */
[----:B------:R-:W-:Y:S01]  /*59e10*/  IMAD.X R74, R75, 0x1, R72, P1 ;  /* 0x000000014b4a7824 */ /* 0x000fe200008e0648 */
[----:B------:R-:W-:Y:S01]  /*59e20*/  ISETP.GE.U32.AND.EX P5, PT, R72, R77, PT, P5 ;  /* 0x0000004d4800720c */ /* 0x000fe20003fa6150 */
[----:B------:R-:W-:Y:S01]  /*59e30*/  IMAD.WIDE.U32.X R90, R142, R9, R90, P3 ;  /* 0x000000098e5a7225 */ /* 0x000fe200018e045a */
[----:B------:R-:W-:Y:S02]  /*59e40*/  ISETP.GE.U32.AND.EX P6, PT, R77, R76, PT, P6 ;  /* 0x0000004c4d00720c */ /* 0x000fe40003fc6160 */
[----:B------:R-:W-:Y:S01]  /*59e50*/  IADD3 R3, P4, P1, R73, R110, R3 ;  /* 0x0000006e49037210 */ /* 0x000fe2000799e003 */
[----:B------:R-:W-:Y:S01]  /*59e60*/  IMAD R79, R136, R5, R79 ;  /* 0x00000005884f7224 */ /* 0x000fe200078e024f */
[----:B------:R-:W-:-:S02]  /*59e70*/  IADD3.X R83, PT, PT, RZ, R87, RZ, P2, P0 ;  /* 0x00000057ff537210 */ /* 0x000fc400017e04ff */
[----:B------:R-:W-:Y:S02]  /*59e80*/  ISETP.GE.U32.AND P0, PT, R73, R2, PT ;  /* 0x000000024900720c */ /* 0x000fe40003f06070 */
[----:B------:R-:W-:Y:S02]  /*59e90*/  SEL R77, RZ, 0x1, P5 ;  /* 0x00000001ff4d7807 */ /* 0x000fe40002800000 */
[C---:B------:R-:W-:Y:S02]  /*59ea0*/  IADD3.X R111, PT, PT, R74.reuse, R111, RZ, P4, P1 ;  /* 0x0000006f4a6f7210 */ /* 0x040fe400027e24ff */
[----:B------:R-:W-:Y:S02]  /*59eb0*/  SEL R2, RZ, 0x1, P6 ;  /* 0x00000001ff027807 */ /* 0x000fe40003000000 */
[----:B------:R-:W-:Y:S01]  /*59ec0*/  ISETP.GE.U32.AND P5, PT, R3, R73, PT ;  /* 0x000000490300720c */ /* 0x000fe20003fa6070 */
[----:B------:R-:W-:Y:S01]  /*59ed0*/  IMAD.WIDE.U32 R72, R5, R137, RZ ;  /* 0x0000008905487225 */ /* 0x000fe200078e00ff */
[----:B------:R-:W-:-:S02]  /*59ee0*/  ISETP.GE.U32.AND.EX P0, PT, R74, R75, PT, P0 ;  /* 0x0000004b4a00720c */ /* 0x000fc40003f06100 */
[----:B------:R-:W-:Y:S01]  /*59ef0*/  IADD3 R75, P1, P4, R77, R102, R2 ;  /* 0x000000664d4b7210 */ /* 0x000fe20007c3e002 */
[----:B------:R-:W-:Y:S01]  /*59f00*/  IMAD.IADD R78, R73, 0x1, R79 ;  /* 0x00000001494e7824 */ /* 0x000fe200078e024f */
[----:B------:R-:W-:Y:S02]  /*59f10*/  ISETP.GE.U32.AND.EX P5, PT, R111, R74, PT, P5 ;  /* 0x0000004a6f00720c */ /* 0x000fe40003fa6150 */
[----:B------:R-:W-:Y:S02]  /*59f20*/  ISETP.GE.U32.AND P6, PT, R120, R50, PT ;  /* 0x000000327800720c */ /* 0x000fe40003fc6070 */
[----:B------:R-:W-:Y:S02]  /*59f30*/  SEL R2, RZ, 0x1, P0 ;  /* 0x00000001ff027807 */ /* 0x000fe40000000000 */
[----:B------:R-:W-:Y:S02]  /*59f40*/  SEL R77, RZ, 0x1, P5 ;  /* 0x00000001ff4d7807 */ /* 0x000fe40002800000 */
[----:B------:R-:W-:-:S02]  /*59f50*/  IADD3.X R74, PT, PT, RZ, R103, RZ, P1, P4 ;  /* 0x00000067ff4a7210 */ /* 0x000fc40000fe84ff */
[----:B------:R-:W-:Y:S02]  /*59f60*/  ISETP.EQ.U32.AND P1, PT, R119, R48, PT ;  /* 0x000000307700720c */ /* 0x000fe40003f22070 */
[----:B------:R-:W-:Y:S02]  /*59f70*/  ISETP.GE.U32.AND.EX P6, PT, R64, R51, PT, P6 ;  /* 0x000000334000720c */ /* 0x000fe40003fc6160 */
[----:B------:R-:W-:Y:S01]  /*59f80*/  IADD3 R77, P3, P5, R77, R90, R2 ;  /* 0x0000005a4d4d7210 */ /* 0x000fe20007d7e002 */
[----:B------:R-:W-:Y:S01]  /*59f90*/  IMAD R2, R4, R107, RZ ;  /* 0x0000006b04027224 */ /* 0x000fe200078e02ff */
[----:B------:R-:W-:Y:S02]  /*59fa0*/  ISETP.LT.U32.AND P4, PT, R119, R48, PT ;  /* 0x000000307700720c */ /* 0x000fe40003f81070 */
[----:B------:R-:W-:Y:S02]  /*59fb0*/  ISETP.EQ.AND.EX P1, PT, R62, R49, !P6, P1 ;  /* 0x000000313e00720c */ /* 0x000fe40007722310 */
[----:B------:R-:W-:Y:S01]  /*59fc0*/  IADD3.X R87, PT, PT, RZ, R91, RZ, P3, P5 ;  /* 0x0000005bff577210 */ /* 0x000fe20001fea4ff */
[----:B------:R-:W-:Y:S01]  /*59fd0*/  IMAD R91, R142, R7, R2 ;  /* 0x000000078e5b7224 */ /* 0x000fe200078e0202 */
[----:B------:R-:W-:-:S02]  /*59fe0*/  ISETP.LT.U32.OR.EX P5, PT, R62, R49, P1, P4 ;  /* 0x000000313e00720c */ /* 0x000fc40000fa1540 */
[-C--:B------:R-:W-:Y:S02]  /*59ff0*/  IADD3 R76, P2, PT, R81, R72.reuse, RZ ;  /* 0x00000048514c7210 */ /* 0x080fe40007f5e0ff */
[----:B------:R-:W-:Y:S02]  /*5a000*/  @P6 LOP3.LUT R10, R10, 0x2, RZ, 0xfc, !PT ;  /* 0x000000020a0a6812 */ /* 0x000fe400078efcff */
[C---:B------:R-:W-:Y:S01]  /*5a010*/  ISETP.GE.U32.AND P0, PT, R76.reuse, R72, PT ;  /* 0x000000484c00720c */ /* 0x040fe20003f06070 */
[----:B------:R-:W-:Y:S01]  /*5a020*/  IMAD.WIDE.U32 R72, R7, R107, RZ ;  /* 0x0000006b07487225 */ /* 0x000fe200078e00ff */
[-C--:B------:R-:W-:Y:S02]  /*5a030*/  ISETP.EQ.U32.AND P3, PT, R121, R42.reuse, PT ;  /* 0x0000002a7900720c */ /* 0x080fe40003f62070 */
[----:B------:R-:W-:Y:S01]  /*5a040*/  IADD3 R79, P4, PT, R76, R75, RZ ;  /* 0x0000004b4c4f7210 */ /* 0x000fe20007f9e0ff */
[----:B------:R-:W-:Y:S01]  /*5a050*/  IMAD.X R81, R78, 0x1, R83, P2 ;  /* 0x000000014e517824 */ /* 0x000fe200010e0653 */
[----:B------:R-:W-:Y:S01]  /*5a060*/  LOP3.LUT R10, R10, 0xfffffffb, RZ, 0xc0, !PT ;  /* 0xfffffffb0a0a7812 */ /* 0x000fe200078ec0ff */
[----:B------:R-:W-:Y:S01]  /*5a070*/  IMAD.IADD R75, R73, 0x1, R91 ;  /* 0x00000001494b7824 */ /* 0x000fe200078e025b */
[----:B------:R-:W-:Y:S01]  /*5a080*/  ISETP.LT.U32.AND P1, PT, R121, R42, PT ;  /* 0x0000002a7900720c */ /* 0x000fe20003f21070 */
[----:B------:R-:W-:Y:S01]  /*5a090*/  IMAD.X R74, R81, 0x1, R74, P4 ;  /* 0x00000001514a7824 */ /* 0x000fe200020e064a */
[----:B------:R-:W-:-:S02]  /*5a0a0*/  ISETP.EQ.AND.EX P2, PT, R118, R43, P5, P3 ;  /* 0x0000002b7600720c */ /* 0x000fc40002f42330 */
[----:B------:R-:W-:Y:S02]  /*5a0b0*/  IADD3 R2, P3, PT, R79, R72, RZ ;  /* 0x000000484f027210 */ /* 0x000fe40007f7e0ff */
[----:B------:R-:W-:Y:S02]  /*5a0c0*/  @P5 LOP3.LUT R10, R10, 0x4, RZ, 0xfc, !PT ;  /* 0x000000040a0a5812 */ /* 0x000fe400078efcff */
[----:B------:R-:W-:Y:S01]  /*5a0d0*/  ISETP.LT.U32.OR.EX P5, PT, R118, R43, P2, P1 ;  /* 0x0000002b7600720c */ /* 0x000fe200017a1510 */
[----:B------:R-:W-:Y:S01]  /*5a0e0*/  IMAD.X R82, R75, 0x1, R74, P3 ;  /* 0x000000014b527824 */ /* 0x000fe200018e064a */
[----:B------:R-:W-:Y:S02]  /*5a0f0*/  ISETP.GE.U32.AND P1, PT, R79, R76, PT ;  /* 0x0000004c4f00720c */ /* 0x000fe40003f26070 */
[----:B------:R-:W-:Y:S01]  /*5a100*/  ISETP.GE.U32.AND P2, PT, R2, R72, PT ;  /* 0x000000480200720c */ /* 0x000fe20003f46070 */
[----:B------:R-:W-:Y:S01]  /*5a110*/  IMAD.WIDE.U32 R72, R142, R7, RZ ;  /* 0x000000078e487225 */ /* 0x000fe200078e00ff */
[----:B------:R-:W-:-:S02]  /*5a120*/  ISETP.GE.U32.AND.EX P1, PT, R74, R81, PT, P1 ;  /* 0x000000514a00720c */ /* 0x000fc40003f26110 */
[----:B------:R-:W-:Y:S01]  /*5a130*/  ISETP.GE.U32.AND.EX P0, PT, R81, R78, PT, P0 ;  /* 0x0000004e5100720c */ /* 0x000fe20003f06100 */
[C---:B------:R-:W-:Y:S01]  /*5a140*/  IMAD.WIDE.U32 R78, R107.reuse, R7, RZ ;  /* 0x000000076b4e7225 */ /* 0x040fe200078e00ff */
[----:B------:R-:W-:Y:S02]  /*5a150*/  ISETP.GE.U32.AND.EX P2, PT, R82, R75, PT, P2 ;  /* 0x0000004b5200720c */ /* 0x000fe40003f46120 */
[----:B------:R-:W-:Y:S01]  /*5a160*/  IADD3 R91, P3, PT, R2, R77, RZ ;  /* 0x0000004d025b7210 */ /* 0x000fe20007f7e0ff */
[----:B------:R-:W-:Y:S01]  /*5a170*/  IMAD.WIDE.U32 R74, R142, R5, RZ ;  /* 0x000000058e4a7225 */ /* 0x000fe200078e00ff */
[----:B------:R-:W-:Y:S02]  /*5a180*/  SEL R95, RZ, 0x1, P1 ;  /* 0x00000001ff5f7807 */ /* 0x000fe40000800000 */
[----:B------:R-:W-:Y:S01]  /*5a190*/  SEL R86, RZ, 0x1, P0 ;  /* 0x00000001ff567807 */ /* 0x000fe20000000000 */
[----:B------:R-:W-:Y:S01]  /*5a1a0*/  IMAD.WIDE.U32 R72, P0, R107, R4, R72 ;  /* 0x000000046b487225 */ /* 0x000fe20007800048 */
[----:B------:R-:W-:-:S02]  /*5a1b0*/  ISETP.GE.U32.AND P1, PT, R85, R46, PT ;  /* 0x0000002e5500720c */ /* 0x000fc40003f26070 */
[----:B------:R-:W-:Y:S01]  /*5a1c0*/  LOP3.LUT R10, R10, 0xfffffffe, RZ, 0xc0, !PT ;  /* 0xfffffffe0a0a7812 */ /* 0x000fe200078ec0ff */
[----:B------:R-:W-:Y:S01]  /*5a1d0*/  IMAD.X R87, R82, 0x1, R87, P3 ;  /* 0x0000000152577824 */ /* 0x000fe200018e0657 */
[----:B------:R-:W-:Y:S01]  /*5a1e0*/  ISETP.GE.U32.AND.EX P1, PT, R52, R47, PT, P1 ;  /* 0x0000002f3400720c */ /* 0x000fe20003f26110 */
[----:B------:R-:W-:Y:S01]  /*5a1f0*/  IMAD.WIDE.U32 R74, P3, R107, R0, R74 ;  /* 0x000000006b4a7225 */ /* 0x000fe2000786004a */
[----:B------:R-:W-:-:S03]  /*5a200*/  @P5 LOP3.LUT R10, R10, 0x1, RZ, 0xfc, !PT ;  /* 0x000000010a0a5812 */ /* 0x000fc600078efcff */
[----:B------:R-:W-:Y:S01]  /*5a210*/  IMAD.X R77, RZ, RZ, RZ, P0 ;  /* 0x000000ffff4d7224 */ /* 0x000fe200000e06ff */
[----:B------:R-:W-:Y:S01]  /*5a220*/  ISETP.GE.U32.AND P0, PT, R91, R2, PT ;  /* 0x000000025b00720c */ /* 0x000fe20003f06070 */
[----:B------:R-:W-:Y:S01]  /*5a230*/  IMAD.WIDE.U32 R80, R107, R5, RZ ;  /* 0x000000056b507225 */ /* 0x000fe200078e00ff */
[----:B------:R-:W-:Y:S02]  /*5a240*/  SEL R2, RZ, 0x1, P2 ;  /* 0x00000001ff027807 */ /* 0x000fe40001000000 */
[----:B------:R-:W-:Y:S01]  /*5a250*/  ISETP.GE.U32.AND.EX P0, PT, R87, R82, PT, P0 ;  /* 0x000000525700720c */ /* 0x000fe20003f06100 */
[----:B------:R-:W-:Y:S01]  /*5a260*/  IMAD.X R83, RZ, RZ, RZ, P3 ;  /* 0x000000ffff537224 */ /* 0x000fe200018e06ff */
[----:B------:R-:W-:Y:S01]  /*5a270*/  IADD3 RZ, P3, PT, R79, R72, RZ ;  /* 0x000000484fff7210 */ /* 0x000fe20007f7e0ff */
[----:B------:R-:W-:Y:S01]  /*5a280*/  IMAD.MOV.U32 R76, RZ, RZ, R73 ;  /* 0x000000ffff4c7224 */ /* 0x000fe200078e0049 */
[----:B------:R-:W-:Y:S01]  /*5a290*/  IADD3 RZ, P2, PT, R81, R74, RZ ;  /* 0x0000004a51ff7210 */ /* 0x000fe20007f5e0ff */
[----:B------:R-:W-:Y:S01]  /*5a2a0*/  IMAD.MOV.U32 R82, RZ, RZ, R75 ;  /* 0x000000ffff527224 */ /* 0x000fe200078e004b */
[----:B------:R-:W-:Y:S01]  /*5a2b0*/  SEL R93, RZ, 0x1, P0 ;  /* 0x00000001ff5d7807 */ /* 0x000fe20000000000 */
[----:B------:R-:W-:Y:S01]  /*5a2c0*/  IMAD.WIDE.U32.X R76, R142, R4, R76, P3 ;  /* 0x000000048e4c7225 */ /* 0x000fe200018e044c */
[----:B------:R-:W-:-:S03]  /*5a2d0*/  IADD3 R81, P0, P3, R95, R108, R86 ;  /* 0x0000006c5f517210 */ /* 0x000fc60007b1e056 */
[----:B------:R-:W-:Y:S01]  /*5a2e0*/  IMAD R72, R0, R107, RZ ;  /* 0x0000006b00487224 */ /* 0x000fe200078e02ff */
[----:B------:R-:W-:Y:S01]  /*5a2f0*/  IADD3.X R78, PT, PT, RZ, R109, RZ, P0, P3 ;  /* 0x0000006dff4e7210 */ /* 0x000fe200007e64ff */
[----:B------:R-:W-:Y:S01]  /*5a300*/  IMAD.WIDE.U32.X R82, R142, R0, R82, P2 ;  /* 0x000000008e527225 */ /* 0x000fe200010e0452 */
[----:B------:R-:W-:Y:S02]  /*5a310*/  @P1 ISETP.NE.U32.AND P2, PT, R85, R46, PT ;  /* 0x0000002e5500120c */ /* 0x000fe40003f45070 */
[----:B------:R-:W-:Y:S01]  /*5a320*/  PLOP3.LUT P0, PT, PT, PT, PT, 0x8, 0x80 ;  /* 0x000000000080781c */ /* 0x000fe20003f0e170 */
[----:B------:R-:W-:Y:S01]  /*5a330*/  IMAD.WIDE.U32 R74, R5, R107, RZ ;  /* 0x0000006b054a7225 */ /* 0x000fe200078e00ff */
[----:B------:R-:W-:Y:S02]  /*5a340*/  @P1 ISETP.NE.OR.EX P0, PT, R52, R47, !P5, P2 ;  /* 0x0000002f3400120c */ /* 0x000fe40006f05720 */
[----:B------:R-:W-:Y:S01]  /*5a350*/  IADD3 R93, P1, P2, R93, R76, R2 ;  /* 0x0000004c5d5d7210 */ /* 0x000fe20007a3e002 */
[----:B------:R-:W-:Y:S01]  /*5a360*/  IMAD R79, R142, R5, R72 ;  /* 0x000000058e4f7224 */ /* 0x000fe200078e0248 */
[----:B------:R-:W-:Y:S01]  /*5a370*/  IADD3 R2, P3, PT, R81, R74, RZ ;  /* 0x0000004a51027210 */ /* 0x000fe20007f7e0ff */
[----:B------:R-:W-:Y:S01]  /*5a380*/  IMAD.WIDE.U32 R72, R111, 0x3d1, RZ ;  /* 0x000003d16f487825 */ /* 0x000fe200078e00ff */
[----:B------:R-:W-:-:S02]  /*5a390*/  IADD3.X R81, PT, PT, RZ, R77, RZ, P1, P2 ;  /* 0x0000004dff517210 */ /* 0x000fc40000fe44ff */
[C---:B------:R-:W-:Y:S01]  /*5a3a0*/  IADD3 R93, P2, PT, R2.reuse, R93, RZ ;  /* 0x0000005d025d7210 */ /* 0x040fe20007f5e0ff */
[----:B------:R-:W-:Y:S01]  /*5a3b0*/  IMAD.IADD R79, R75, 0x1, R79 ;  /* 0x000000014b4f7824 */ /* 0x000fe200078e024f */
[----:B------:R-:W-:Y:S01]  /*5a3c0*/  ISETP.GE.U32.AND P1, PT, R2, R74, PT ;  /* 0x0000004a0200720c */ /* 0x000fe20003f26070 */
[----:B------:R-:W-:Y:S01]  /*5a3d0*/  IMAD.WIDE.U32 R76, R3, 0x3d1, RZ ;  /* 0x000003d1034c7825 */ /* 0x000fe200078e00ff */
[----:B------:R-:W-:-:S03]  /*5a3e0*/  SEL R113, R51, RZ, P0 ;  /* 0x000000ff33717207 */ /* 0x000fc60000000000 */
[----:B------:R-:W-:Y:S02]  /*5a3f0*/  IMAD.X R78, R79, 0x1, R78, P3 ;  /* 0x000000014f4e7824 */ /* 0x000fe400018e064e */
[----:B------:R-:W-:-:S03]  /*5a400*/  IMAD.WIDE.U32 R72, P3, RZ, R3, R72 ;  /* 0x00000003ff487225 */ /* 0x000fc60007860048 */
[C---:B------:R-:W-:Y:S01]  /*5a410*/  ISETP.GE.U32.AND.EX P1, PT, R78.reuse, R79, PT, P1 ;  /* 0x0000004f4e00720c */ /* 0x040fe20003f26110 */
[----:B------:R-:W-:Y:S01]  /*5a420*/  IMAD.X R75, RZ, RZ, RZ, P3 ;  /* 0x000000ffff4b7224 */ /* 0x000fe200018e06ff */
[----:B------:R-:W-:Y:S01]  /*5a430*/  IADD3 RZ, P3, PT, R77, R72, RZ ;  /* 0x000000484dff7210 */ /* 0x000fe20007f7e0ff */
[----:B------:R-:W-:Y:S01]  /*5a440*/  IMAD.X R81, R78, 0x1, R81, P2 ;  /* 0x000000014e517824 */ /* 0x000fe200010e0651 */
[----:B------:R-:W-:Y:S01]  /*5a450*/  ISETP.GE.U32.AND P2, PT, R93, R2, PT ;  /* 0x000000025d00720c */ /* 0x000fe20003f46070 */
[----:B------:R-:W-:Y:S01]  /*5a460*/  IMAD.WIDE.U32 R76, R87, 0x3d1, RZ ;  /* 0x000003d1574c7825 */ /* 0x000fe200078e00ff */
[----:B------:R-:W-:Y:S02]  /*5a470*/  SEL R2, RZ, 0x1, P1 ;  /* 0x00000001ff027807 */ /* 0x000fe40000800000 */
[----:B------:R-:W-:Y:S01]  /*5a480*/  ISETP.GE.U32.AND.EX P2, PT, R81, R78, PT, P2 ;  /* 0x0000004e5100720c */ /* 0x000fe20003f46120 */
[----:B------:R-:W-:Y:S02]  /*5a490*/  IMAD.MOV.U32 R74, RZ, RZ, R73 ;  /* 0x000000ffff4a7224 */ /* 0x000fe400078e0049 */
        /* <DEDUP_REMOVED lines=25> */
[----:B------:R-:W-:-:S03]  /*5a630*/  IMAD R2, R8, R45, RZ ;  /* 0x0000002d08027224 */ /* 0x000fc600078e02ff */
[----:B------:R-:W-:-:S04]  /*5a640*/  ISETP.GE.U32.AND.EX P4, PT, R79, R3, PT, P4 ;  /* 0x000000034f00720c */ /* 0x000fc80003f86140 */
[----:B------:R-:W-:-:S04]  /*5a650*/  SEL R72, RZ, 0x1, P4 ;  /* 0x00000001ff487807 */ /* 0x000fc80002000000 */
[----:B------:R-:W-:Y:S01]  /*5a660*/  IADD3 R72, P3, P5, R73, R111, R72 ;  /* 0x0000006f49487210 */ /* 0x000fe20007d7e048 */
[-C--:B------:R-:W-:Y:S02]  /*5a670*/  IMAD R73, R44, R11.reuse, R2 ;  /* 0x0000000b2c497224 */ /* 0x080fe400078e0202 */
[----:B------:R-:W-:Y:S01]  /*5a680*/  IMAD.WIDE.U32 R2, R45, R11, R78 ;  /* 0x0000000b2d027225 */ /* 0x000fe200078e004e */
[----:B------:R-:W-:-:S03]  /*5a690*/  IADD3.X R76, PT, PT, R86, R91, RZ, P3, P5 ;  /* 0x0000005b564c7210 */ /* 0x000fc60001fea4ff */
[----:B------:R-:W-:Y:S01]  /*5a6a0*/  IMAD.IADD R102, R3, 0x1, R73 ;  /* 0x0000000103667824 */ /* 0x000fe200078e0249 */
[----:B------:R-:W-:Y:S01]  /*5a6b0*/  ISETP.GE.U32.AND P3, PT, R2, R78, PT ;  /* 0x0000004e0200720c */ /* 0x000fe20003f66070 */
[----:B------:R-:W-:Y:S01]  /*5a6c0*/  IMAD.X R73, RZ, RZ, RZ, P1 ;  /* 0x000000ffff497224 */ /* 0x000fe200008e06ff */
[----:B------:R-:W-:Y:S01]  /*5a6d0*/  ISETP.GE.U32.AND P1, PT, R95, R74, PT ;  /* 0x0000004a5f00720c */ /* 0x000fe20003f26070 */
[----:B------:R-:W-:Y:S01]  /*5a6e0*/  IMAD.WIDE.U32 R74, R101, 0x3d1, RZ ;  /* 0x000003d1654a7825 */ /* 0x000fe200078e00ff */
[----:B------:R-:W-:Y:S02]  /*5a6f0*/  ISETP.GE.U32.AND.EX P3, PT, R102, R79, PT, P3 ;  /* 0x0000004f6600720c */ /* 0x000fe40003f66130 */
[----:B------:R-:W-:Y:S01]  /*5a700*/  ISETP.GE.U32.AND.EX P1, PT, R80, R97, PT, P1 ;  /* 0x000000615000720c */ /* 0x000fe20003f26110 */
[----:B------:R-:W-:Y:S01]  /*5a710*/  IMAD.WIDE.U32 R44, R99, 0x3d1, RZ ;  /* 0x000003d1632c7825 */ /* 0x000fe200078e00ff */
[----:B------:R-:W-:-:S04]  /*5a720*/  SEL R3, RZ, 0x1, P3 ;  /* 0x00000001ff037807 */ /* 0x000fc80001800000 */
[----:B------:R-:W-:-:S04]  /*5a730*/  IADD3 R3, P5, P6, R3, R72, R66 ;  /* 0x0000004803037210 */ /* 0x000fc80007ebe042 */
[----:B------:R-:W-:Y:S02]  /*5a740*/  IADD3.X R100, PT, PT, RZ, R76, R68, P5, P6 ;  /* 0x0000004cff647210 */ /* 0x000fe40002fec444 */
[----:B------:R-:W-:-:S04]  /*5a750*/  ISETP.EQ.U32.AND P5, PT, R72, R111, PT ;  /* 0x0000006f4800720c */ /* 0x000fc80003fa2070 */
[----:B------:R-:W-:Y:S02]  /*5a760*/  ISETP.EQ.AND.EX P4, PT, R76, R91, !P4, P5 ;  /* 0x0000005b4c00720c */ /* 0x000fe40006782350 */
[----:B------:R-:W-:Y:S01]  /*5a770*/  ISETP.LT.U32.AND P5, PT, R72, R111, PT ;  /* 0x0000006f4800720c */ /* 0x000fe20003fa1070 */
[----:B------:R-:W-:Y:S01]  /*5a780*/  IMAD.MOV.U32 R72, RZ, RZ, R77 ;  /* 0x000000ffff487224 */ /* 0x000fe200078e004d */
[----:B------:R-:W-:Y:S01]  /*5a790*/  SEL R77, RZ, 0x1, P1 ;  /* 0x00000001ff4d7807 */ /* 0x000fe20000800000 */
[----:B------:R-:W-:Y:S01]  /*5a7a0*/  IMAD.WIDE.U32 R74, P1, RZ, R99, R74 ;  /* 0x00000063ff4a7225 */ /* 0x000fe2000782004a */
[----:B------:R-:W-:-:S03]  /*5a7b0*/  ISETP.LT.U32.OR.EX P4, PT, R76, R91, P4, P5 ;  /* 0x0000005b4c00720c */ /* 0x000fc60002781550 */
[----:B------:R-:W-:Y:S01]  /*5a7c0*/  IMAD.WIDE.U32.X R72, RZ, R81, R72, P2 ;  /* 0x00000051ff487225 */ /* 0x000fe200010e0448 */
[----:B------:R-:W-:-:S04]  /*5a7d0*/  SEL R76, RZ, 0x1, !P4 ;  /* 0x00000001ff4c7807 */ /* 0x000fc80006000000 */
[----:B------:R-:W-:-:S04]  /*5a7e0*/  IADD3 R76, P5, P6, R95, R87, R76 ;  /* 0x000000575f4c7210 */ /* 0x000fc80007ebe04c */
        /* <DEDUP_REMOVED lines=21> */
[----:B------:R-:W-:Y:S02]  /*5a940*/  SEL R76, RZ, 0x1, !P4 ;  /* 0x00000001ff4c7807 */ /* 0x000fe40006000000 */
[----:B------:R-:W-:Y:S02]  /*5a950*/  SEL R75, RZ, 0x1, P2 ;  /* 0x00000001ff4b7807 */ /* 0x000fe40001000000 */
[----:B------:R-:W-:Y:S02]  /*5a960*/  IADD3 R76, P5, P6, R45, R81, R76 ;  /* 0x000000512d4c7210 */ /* 0x000fe40007ebe04c */
[----:B------:R-:W-:-:S02]  /*5a970*/  SEL R45, RZ, 0x1, P1 ;  /* 0x00000001ff2d7807 */ /* 0x000fc40000800000 */
[----:B------:R-:W-:Y:S02]  /*5a980*/  IADD3.X R78, PT, PT, R79, R99, RZ, P5, P6 ;  /* 0x000000634f4e7210 */ /* 0x000fe40002fec4ff */
[----:B------:R-:W-:Y:S02]  /*5a990*/  ISETP.EQ.U32.AND P5, PT, R83, R106, PT ;  /* 0x0000006a5300720c */ /* 0x000fe40003fa2070 */
[----:B------:R-:W-:Y:S02]  /*5a9a0*/  IADD3 R44, P1, PT, R45, R72, RZ ;  /* 0x000000482d2c7210 */ /* 0x000fe40007f3e0ff */
[----:B------:R-:W-:Y:S02]  /*5a9b0*/  ISETP.EQ.AND.EX P3, PT, R66, R70, P3, P5 ;  /* 0x000000464200720c */ /* 0x000fe40001f62350 */
[----:B------:R-:W-:Y:S02]  /*5a9c0*/  ISETP.LT.U32.AND P5, PT, R83, R106, PT ;  /* 0x0000006a5300720c */ /* 0x000fe40003fa1070 */
[----:B------:R-:W-:-:S02]  /*5a9d0*/  ISETP.EQ.U32.AND P2, PT, R76, R81, PT ;  /* 0x000000514c00720c */ /* 0x000fc40003f42070 */
[----:B------:R-:W-:Y:S02]  /*5a9e0*/  ISETP.LT.U32.OR.EX P3, PT, R66, R70, P3, P5 ;  /* 0x000000464200720c */ /* 0x000fe40001f61550 */
[----:B------:R-:W-:Y:S02]  /*5a9f0*/  ISETP.EQ.AND.EX P4, PT, R78, R99, P4, P2 ;  /* 0x000000634e00720c */ /* 0x000fe40002782320 */
[----:B------:R-:W-:Y:S02]  /*5aa00*/  SEL R68, RZ, 0x1, !P3 ;  /* 0x00000001ff447807 */ /* 0x000fe40005800000 */
[----:B------:R-:W-:Y:S02]  /*5aa10*/  SEL R45, R50, RZ, P0 ;  /* 0x000000ff322d7207 */ /* 0x000fe40000000000 */
[----:B------:R-:W-:Y:S01]  /*5aa20*/  IADD3 R77, P5, P6, R68, R76, R89 ;  /* 0x0000004c444d7210 */ /* 0x000fe20007ebe059 */
[----:B------:R-:W-:Y:S01]  /*5aa30*/  IMAD.X R68, RZ, RZ, R73, P1 ;  /* 0x000000ffff447224 */ /* 0x000fe200008e0649 */
[----:B------:R-:W-:Y:S01]  /*5aa40*/  ISETP.LT.U32.AND P1, PT, R76, R81, PT ;  /* 0x000000514c00720c */ /* 0x000fe20003f21070 */
[----:B------:R-:W-:Y:S01]  /*5aa50*/  IMAD.MOV.U32 R81, RZ, RZ, R2 ;  /* 0x000000ffff517224 */ /* 0x000fe200078e0002 */
[----:B------:R-:W-:-:S02]  /*5aa60*/  IADD3.X R74, PT, PT, RZ, R78, R129, P5, P6 ;  /* 0x0000004eff4a7210 */ /* 0x000fc40002fec481 */
[----:B------:R-:W-:Y:S02]  /*5aa70*/  LOP3.LUT P5, RZ, R10, 0x4, RZ, 0xc0, !PT ;  /* 0x000000040aff7812 */ /* 0x000fe400078ac0ff */
[C---:B------:R-:W-:Y:S02]  /*5aa80*/  ISETP.EQ.U32.AND P2, PT, R77.reuse, R89, PT ;  /* 0x000000594d00720c */ /* 0x040fe40003f42070 */
        /* <DEDUP_REMOVED lines=9> */
[----:B------:R-:W-:Y:S01]  /*5ab20*/  ISETP.LT.U32.OR.EX P2, PT, R74, R129, P2, P4 ;  /* 0x000000814a00720c */ /* 0x000fe20001741540 */
[----:B------:R-:W-:Y:S01]  /*5ab30*/  IMAD.X R113, R64, 0x1, ~R113, P3 ;  /* 0x0000000140717824 */ /* 0x000fe200018e0e71 */
        /* <DEDUP_REMOVED lines=34> */
.L_x_492:
        /* <DEDUP_REMOVED lines=34> */
.L_x_491:
[----:B------:R-:W-:-:S07]  /*5af80*/  IMAD.MOV.U32 R77, RZ, RZ, R2 ;  /* 0x000000ffff4d7224 */ /* 0x000fce00078e0002 */
.L_x_490:
[----:B------:R-:W-:Y:S05]  /*5af90*/  BSYNC.RECONVERGENT B1 ;  /* 0x0000000000017941 */ /* 0x000fea0003800200 */
.L_x_489:
        /* <DEDUP_REMOVED lines=24> */
[----:B------:R-:W-:Y:S01]  /*5b120*/  IMAD R89, R17, R70, RZ ;  /* 0x0000004611597224 */ /* 0x000fe200078e02ff */
[----:B------:R-:W-:Y:S01]  /*5b130*/  IADD3 R64, P6, PT, R45, R46, RZ ;  /* 0x0000002e2d407210 */ /* 0x000fe20007fde0ff */
[----:B------:R-:W-:Y:S01]  /*5b140*/  IMAD.WIDE.U32 R44, R70, R13, RZ ;  /* 0x0000000d462c7225 */ /* 0x000fe200078e00ff */
[----:B------:R-:W-:-:S02]  /*5b150*/  SEL R81, RZ, 0x1, !P2 ;  /* 0x00000001ff517807 */ /* 0x000fc40005000000 */
[----:B------:R-:W-:Y:S01]  /*5b160*/  IADD3 R98, P3, PT, R3, -R98, RZ ;  /* 0x8000006203627210 */ /* 0x000fe20007f7e0ff */
[----:B------:R-:W-:Y:S01]  /*5b170*/  IMAD.WIDE.U32 R2, R102, R13, RZ ;  /* 0x0000000d66027225 */ /* 0x000fe200078e00ff */
[----:B------:R-:W-:Y:S02]  /*5b180*/  SEL R64, R64, RZ, P5 ;  /* 0x000000ff40407207 */ /* 0x000fe40002800000 */
[----:B------:R-:W-:Y:S01]  /*5b190*/  IADD3 R68, P4, PT, R81, R42, RZ ;  /* 0x0000002a51447210 */ /* 0x000fe20007f9e0ff */
[----:B------:R-:W-:Y:S01]  /*5b1a0*/  IMAD.X R73, RZ, RZ, R47, P6 ;  /* 0x000000ffff497224 */ /* 0x000fe200030e062f */
[----:B------:R-:W-:Y:S01]  /*5b1b0*/  IADD3 R64, P1, PT, R77, -R64, RZ ;  /* 0x800000404d407210 */ /* 0x000fe20007f3e0ff */
[----:B------:R-:W-:Y:S01]  /*5b1c0*/  IMAD.X R77, RZ, RZ, R49, P0 ;  /* 0x000000ffff4d7224 */ /* 0x000fe200000e0631 */
[----:B------:R-:W-:Y:S01]  /*5b1d0*/  SEL R68, R68, RZ, P5 ;  /* 0x000000ff44447207 */ /* 0x000fe20002800000 */
[----:B------:R-:W-:Y:S01]  /*5b1e0*/  IMAD.WIDE.U32 R2, P0, R70, R19, R2 ;  /* 0x0000001346027225 */ /* 0x000fe20007800002 */
[----:B------:R-:W-:-:S02]  /*5b1f0*/  SEL R73, R73, RZ, P5 ;  /* 0x000000ff49497207 */ /* 0x000fc40002800000 */
[----:B------:R-:W-:Y:S01]  /*5b200*/  IADD3 R68, P2, PT, R83, -R68, RZ ;  /* 0x8000004453447210 */ /* 0x000fe20007f5e0ff */
[----:B------:R-:W-:Y:S01]  /*5b210*/  IMAD.X R83, RZ, RZ, RZ, P0 ;  /* 0x000000ffff537224 */ /* 0x000fe200000e06ff */
[----:B------:R-:W-:Y:S01]  /*5b220*/  IADD3 RZ, P0, PT, R45, R2, RZ ;  /* 0x000000022dff7210 */ /* 0x000fe20007f1e0ff */
[----:B------:R-:W-:Y:S01]  /*5b230*/  IMAD.MOV.U32 R82, RZ, RZ, R3 ;  /* 0x000000ffff527224 */ /* 0x000fe200078e0003 */
[----:B------:R-:W-:Y:S01]  /*5b240*/  SEL R77, R77, RZ, P5 ;  /* 0x000000ff4d4d7207 */ /* 0x000fe20002800000 */
[----:B------:R-:W-:Y:S02]  /*5b250*/  IMAD.X R75, RZ, RZ, R43, P4 ;  /* 0x000000ffff4b7224 */ /* 0x000fe400020e062b */
[----:B------:R-:W-:Y:S02]  /*5b260*/  IMAD.X R52, R74, 0x1, ~R73, P1 ;  /* 0x000000014a347824 */ /* 0x000fe400008e0e49 */
[----:B------:R-:W-:Y:S01]  /*5b270*/  IMAD.WIDE.U32 R72, R12, R70, RZ ;  /* 0x000000460c487225 */ /* 0x000fe200078e00ff */
[----:B------:R-:W-:-:S03]  /*5b280*/  SEL R75, R75, RZ, P5 ;  /* 0x000000ff4b4b7207 */ /* 0x000fc60002800000 */
[----:B------:R-:W-:-:S04]  /*5b290*/  IMAD.WIDE.U32 R86, R102, R12, RZ ;  /* 0x0000000c66567225 */ /* 0x000fc800078e00ff */
[C---:B------:R-:W-:Y:S02]  /*5b2a0*/  IMAD R89, R102.reuse, R12, R89 ;  /* 0x0000000c66597224 */ /* 0x040fe400078e0259 */
[----:B------:R-:W-:-:S04]  /*5b2b0*/  IMAD.WIDE.U32.X R82, R102, R19, R82, P0 ;  /* 0x0000001366527225 */ /* 0x000fc800000e0452 */
[----:B------:R-:W-:Y:S02]  /*5b2c0*/  IMAD.X R100, R100, 0x1, ~R77, P3 ;  /* 0x0000000164647824 */ /* 0x000fe400018e0e4d */
[----:B------:R-:W-:-:S04]  /*5b2d0*/  IMAD.WIDE.U32 R2, R102, R14, RZ ;  /* 0x0000000e66027225 */ /* 0x000fc800078e00ff */
[----:B------:R-:W-:Y:S01]  /*5b2e0*/  IMAD.IADD R62, R73, 0x1, R89 ;  /* 0x00000001493e7824 */ /* 0x000fe200078e0259 */
[----:B------:R-:W-:Y:S01]  /*5b2f0*/  IADD3 R89, P6, PT, R82, R72, RZ ;  /* 0x0000004852597210 */ /* 0x000fe20007fde0ff */
[----:B------:R-:W-:-:S04]  /*5b300*/  IMAD.WIDE.U32 R44, R100, R13, RZ ;  /* 0x0000000d642c7225 */ /* 0x000fc800078e00ff */
[----:B------:R-:W-:-:S04]  /*5b310*/  IMAD.WIDE.U32 R86, P1, R70, R17, R86 ;  /* 0x0000001146567225 */ /* 0x000fc80007820056 */
[----:B------:R-:W-:Y:S02]  /*5b320*/  IMAD.X R66, R66, 0x1, ~R75, P2 ;  /* 0x0000000142427824 */ /* 0x000fe400010e0e4b */
        /* <DEDUP_REMOVED lines=8> */
[----:B------:R-:W-:-:S03]  /*5b3b0*/  IMAD.WIDE.U32 R80, R98, R13, RZ ;  /* 0x0000000d62507225 */ /* 0x000fc600078e00ff */
[----:B------:R-:W-:Y:S01]  /*5b3c0*/  ISETP.GE.U32.AND.EX P1, PT, R83, R62, PT, P1 ;  /* 0x0000003e5300720c */ /* 0x000fe20003f26110 */
[----:B------:R-:W-:-:S03]  /*5b3d0*/  IMAD.WIDE.U32 R44, P5, R98, R19, R44 ;  /* 0x00000013622c7225 */ /* 0x000fc600078a002c */
[----:B------:R-:W-:Y:S01]  /*5b3e0*/  SEL R105, RZ, 0x1, P1 ;  /* 0x00000001ff697807 */ /* 0x000fe20000800000 */
[----:B------:R-:W-:Y:S01]  /*5b3f0*/  IMAD R2, R19, R98, RZ ;  /* 0x0000006213027224 */ /* 0x000fe200078e02ff */
[----:B------:R-:W-:Y:S01]  /*5b400*/  IADD3 RZ, P4, PT, R81, R44, RZ ;  /* 0x0000002c51ff7210 */ /* 0x000fe20007f9e0ff */
[----:B------:R-:W-:Y:S02]  /*5b410*/  IMAD R77, R21, R70, RZ ;  /* 0x00000046154d7224 */ /* 0x000fe400078e02ff */
[----:B------:R-:W-:Y:S02]  /*5b420*/  IMAD.MOV.U32 R72, RZ, RZ, R87 ;  /* 0x000000ffff487224 */ /* 0x000fe400078e0057 */
[----:B------:R-:W-:-:S04]  /*5b430*/  IMAD.WIDE.U32 R74, R13, R98, RZ ;  /* 0x000000620d4a7225 */ /* 0x000fc800078e00ff */
[----:B------:R-:W-:Y:S01]  /*5b440*/  IMAD R81, R100, R13, R2 ;  /* 0x0000000d64517224 */ /* 0x000fe200078e0202 */
[----:B------:R-:W-:Y:S01]  /*5b450*/  IADD3 R62, P6, PT, R89, R74, RZ ;  /* 0x0000004a593e7210 */ /* 0x000fe20007fde0ff */
[----:B------:R-:W-:-:S03]  /*5b460*/  IMAD.WIDE.U32 R92, R14, R70, RZ ;  /* 0x000000460e5c7225 */ /* 0x000fc600078e00ff */
[----:B------:R-:W-:Y:S01]  /*5b470*/  ISETP.GE.U32.AND P1, PT, R62, R74, PT ;  /* 0x0000004a3e00720c */ /* 0x000fe20003f26070 */
[C---:B------:R-:W-:Y:S02]  /*5b480*/  IMAD R77, R102.reuse, R14, R77 ;  /* 0x0000000e664d7224 */ /* 0x040fe400078e024d */
[----:B------:R-:W-:-:S04]  /*5b490*/  IMAD.WIDE.U32.X R72, R102, R17, R72, P2 ;  /* 0x0000001166487225 */ /* 0x000fc800010e0448 */
[----:B------:R-:W-:Y:S02]  /*5b4a0*/  IMAD.IADD R2, R75, 0x1, R81 ;  /* 0x000000014b027824 */ /* 0x000fe400078e0251 */
[----:B------:R-:W-:Y:S01]  /*5b4b0*/  IMAD.X R91, RZ, RZ, RZ, P5 ;  /* 0x000000ffff5b7224 */ /* 0x000fe200028e06ff */
[----:B------:R-:W-:Y:S01]  /*5b4c0*/  IADD3 R105, P2, P5, R92, R72, R105 ;  /* 0x000000485c697210 */ /* 0x000fe20007d5e069 */
[----:B------:R-:W-:Y:S02]  /*5b4d0*/  IMAD.IADD R106, R93, 0x1, R77 ;  /* 0x000000015d6a7824 */ /* 0x000fe400078e024d */
[----:B------:R-:W-:Y:S02]  /*5b4e0*/  IMAD R75, R17, R98, RZ ;  /* 0x00000062114b7224 */ /* 0x000fe400078e02ff */
[----:B------:R-:W-:Y:S01]  /*5b4f0*/  IMAD.X R99, R2, 0x1, R83, P6 ;  /* 0x0000000102637824 */ /* 0x000fe200030e0653 */
[----:B------:R-:W-:Y:S01]  /*5b500*/  IADD3.X R107, PT, PT, R106, R73, RZ, P2, P5 ;  /* 0x000000496a6b7210 */ /* 0x000fe200017ea4ff */
[----:B------:R-:W-:-:S02]  /*5b510*/  IMAD.MOV.U32 R90, RZ, RZ, R45 ;  /* 0x000000ffff5a7224 */ /* 0x000fc400078e002d */
[----:B------:R-:W-:Y:S01]  /*5b520*/  IMAD.WIDE.U32 R44, R12, R98, RZ ;  /* 0x000000620c2c7225 */ /* 0x000fe200078e00ff */
[----:B------:R-:W-:-:S03]  /*5b530*/  ISETP.GE.U32.AND.EX P1, PT, R99, R2, PT, P1 ;  /* 0x000000026300720c */ /* 0x000fc60003f26110 */
[CC--:B------:R-:W-:Y:S01]  /*5b540*/  IMAD R73, R100.reuse, R12.reuse, R75 ;  /* 0x0000000c64497224 */ /* 0x0c0fe200078e024b */
[----:B------:R-:W-:Y:S01]  /*5b550*/  SEL R101, RZ, 0x1, P1 ;  /* 0x00000001ff657807 */ /* 0x000fe20000800000 */
        /* <DEDUP_REMOVED lines=14> */
[----:B------:R-:W-:Y:S01]  /*5b640*/  IMAD.X R89, RZ, RZ, RZ, P2 ;  /* 0x000000ffff597224 */ /* 0x000fe200010e06ff */
[----:B------:R-:W-:Y:S01]  /*5b650*/  IADD3 RZ, P2, PT, R75, R82, RZ ;  /* 0x000000524bff7210 */ /* 0x000fe20007f5e0ff */
[----:B------:R-:W-:Y:S01]  /*5b660*/  IMAD.MOV.U32 R72, RZ, RZ, R3 ;  /* 0x000000ffff487224 */ /* 0x000fe200078e0003 */
[----:B------:R-:W-:Y:S01]  /*5b670*/  IADD3.X R82, PT, PT, R103, R91, RZ, P1, P3 ;  /* 0x0000005b67527210 */ /* 0x000fe20000fe64ff */
[----:B------:R-:W-:-:S04]  /*5b680*/  IMAD.WIDE.U32 R90, R66, R13, RZ ;  /* 0x0000000d425a7225 */ /* 0x000fc800078e00ff */
        /* <DEDUP_REMOVED lines=21> */
[----:B------:R-:W-:Y:S01]  /*5b7e0*/  IMAD.X R97, RZ, RZ, RZ, P6 ;  /* 0x000000ffff617224 */ /* 0x000fe200030e06ff */
[----:B------:R-:W-:Y:S01]  /*5b7f0*/  IADD3 RZ, P6, PT, R95, R74, RZ ;  /* 0x0000004a5fff7210 */ /* 0x000fe20007fde0ff */
[----:B------:R-:W-:Y:S01]  /*5b800*/  IMAD.MOV.U32 R96, RZ, RZ, R83 ;  /* 0x000000ffff607224 */ /* 0x000fe200078e0053 */
[----:B------:R-:W-:Y:S01]  /*5b810*/  SEL R95, RZ, 0x1, P0 ;  /* 0x00000001ff5f7807 */ /* 0x000fe20000000000 */
[----:B------:R-:W-:Y:S01]  /*5b820*/  IMAD R2, R23, R70, RZ ;  /* 0x0000004617027224 */ /* 0x000fe200078e02ff */
[----:B------:R-:W-:Y:S01]  /*5b830*/  ISETP.GE.U32.AND P0, PT, R101, R45, PT ;  /* 0x0000002d6500720c */ /* 0x000fe20003f06070 */
[----:B------:R-:W-:Y:S01]  /*5b840*/  IMAD.WIDE.U32.X R96, R100, R21, R96, P2 ;  /* 0x0000001564607225 */ /* 0x000fe200010e0460 */
[----:B------:R-:W-:Y:S02]  /*5b850*/  ISETP.GE.U32.AND P2, PT, R45, R44, PT ;  /* 0x0000002c2d00720c */ /* 0x000fe40003f46070 */
[----:B------:R-:W-:Y:S01]  /*5b860*/  ISETP.GE.U32.AND.EX P0, PT, R82, R103, PT, P0 ;  /* 0x000000675200720c */ /* 0x000fe20003f06100 */
[----:B------:R-:W-:Y:S01]  /*5b870*/  IMAD.MOV.U32 R86, RZ, RZ, R75 ;  /* 0x000000ffff567224 */ /* 0x000fe200078e004b */
[----:B------:R-:W-:Y:S01]  /*5b880*/  ISETP.GE.U32.AND.EX P2, PT, R103, R104, PT, P2 ;  /* 0x000000686700720c */ /* 0x000fe20003f46120 */
[----:B------:R-:W-:-:S02]  /*5b890*/  IMAD.MOV.U32 R92, RZ, RZ, R81 ;  /* 0x000000ffff5c7224 */ /* 0x000fc400078e0051 */
[----:B------:R-:W-:Y:S01]  /*5b8a0*/  IMAD R83, R102, R15, R2 ;  /* 0x0000000f66537224 */ /* 0x000fe200078e0202 */
[----:B------:R-:W-:Y:S01]  /*5b8b0*/  SEL R2, RZ, 0x1, P2 ;  /* 0x00000001ff027807 */ /* 0x000fe20001000000 */
[----:B------:R-:W-:-:S04]  /*5b8c0*/  IMAD.WIDE.U32 R74, R15, R70, RZ ;  /* 0x000000460f4a7225 */ /* 0x000fc800078e00ff */
[-C--:B------:R-:W-:Y:S02]  /*5b8d0*/  IMAD R45, R21, R98.reuse, RZ ;  /* 0x00000062152d7224 */ /* 0x080fe400078e02ff */
[----:B------:R-:W-:Y:S02]  /*5b8e0*/  IMAD R44, R23, R98, RZ ;  /* 0x00000062172c7224 */ /* 0x000fe400078e02ff */
[----:B------:R-:W-:Y:S01]  /*5b8f0*/  IMAD.MOV.U32 R76, RZ, RZ, R91 ;  /* 0x000000ffff4c7224 */ /* 0x000fe200078e005b */
[----:B------:R-:W-:Y:S01]  /*5b900*/  SEL R91, RZ, 0x1, P0 ;  /* 0x00000001ff5b7807 */ /* 0x000fe20000000000 */
[----:B------:R-:W-:-:S04]  /*5b910*/  IMAD.WIDE.U32.X R92, R102, R23, R92, P3 ;  /* 0x00000017665c7225 */ /* 0x000fc800018e045c */
[----:B------:R-:W-:Y:S01]  /*5b920*/  IMAD.IADD R83, R75, 0x1, R83 ;  /* 0x000000014b537824 */ /* 0x000fe200078e0253 */
[----:B------:R-:W-:Y:S01]  /*5b930*/  IADD3 R75, P2, P3, R74, R72, R95 ;  /* 0x000000484a4b7210 */ /* 0x000fe20007b5e05f */
[----:B------:R-:W-:-:S03]  /*5b940*/  IMAD.WIDE.U32 R80, R14, R98, RZ ;  /* 0x000000620e507225 */ /* 0x000fc600078e00ff */
[----:B------:R-:W-:Y:S01]  /*5b950*/  IADD3.X R73, PT, PT, R83, R73, RZ, P2, P3 ;  /* 0x0000004953497210 */ /* 0x000fe200017e64ff */
[C---:B------:R-:W-:Y:S01]  /*5b960*/  IMAD R103, R100.reuse, R14, R45 ;  /* 0x0000000e64677224 */ /* 0x040fe200078e022d */
[----:B------:R-:W-:Y:S01]  /*5b970*/  ISETP.GE.U32.AND P2, PT, R75, R74, PT ;  /* 0x0000004a4b00720c */ /* 0x000fe20003f46070 */
[C---:B------:R-:W-:Y:S02]  /*5b980*/  IMAD R95, R100.reuse, R15, R44 ;  /* 0x0000000f645f7224 */ /* 0x040fe400078e022c */
        /* <DEDUP_REMOVED lines=9> */
[----:B------:R-:W-:Y:S01]  /*5ba20*/  IMAD.WIDE.U32 R74, R13, R68, RZ ;  /* 0x000000440d4a7225 */ /* 0x000fe200078e00ff */
[----:B------:R-:W-:-:S02]  /*5ba30*/  ISETP.GE.U32.AND.EX P2, PT, R73, R83, PT, P2 ;  /* 0x000000534900720c */ /* 0x000fc40003f46120 */
[C---:B------:R-:W-:Y:S01]  /*5ba40*/  ISETP.GE.U32.AND.EX P0, PT, R81.reuse, R88, PT, P0 ;  /* 0x000000585100720c */ /* 0x040fe20003f06100 */
[----:B------:R-:W-:Y:S01]  /*5ba50*/  IMAD.X R86, R81, 0x1, R86, P3 ;  /* 0x0000000151567824 */ /* 0x000fe200018e0656 */
[----:B------:R-:W-:Y:S01]  /*5ba60*/  ISETP.GE.U32.AND P3, PT, R91, R2, PT ;  /* 0x000000025b00720c */ /* 0x000fe20003f66070 */
[----:B------:R-:W-:Y:S01]  /*5ba70*/  IMAD R87, R66, R13, R72 ;  /* 0x0000000d42577224 */ /* 0x000fe200078e0248 */
[----:B------:R-:W-:Y:S01]  /*5ba80*/  IADD3 R94, P6, PT, R101, R74, RZ ;  /* 0x0000004a655e7210 */ /* 0x000fe20007fde0ff */
[----:B------:R-:W-:Y:S01]  /*5ba90*/  IMAD.WIDE.U32 R72, R15, R98, RZ ;  /* 0x000000620f487225 */ /* 0x000fe200078e00ff */
[----:B------:R-:W-:Y:S02]  /*5baa0*/  ISETP.GE.U32.AND.EX P3, PT, R86, R81, PT, P3 ;  /* 0x000000515600720c */ /* 0x000fe40003f66130 */
[----:B------:R-:W-:Y:S01]  /*5bab0*/  SEL R83, RZ, 0x1, P2 ;  /* 0x00000001ff537807 */ /* 0x000fe20001000000 */
[----:B------:R-:W-:Y:S01]  /*5bac0*/  IMAD.IADD R2, R75, 0x1, R87 ;  /* 0x000000014b027824 */ /* 0x000fe200078e0257 */
[----:B------:R-:W-:Y:S01]  /*5bad0*/  SEL R80, RZ, 0x1, P0 ;  /* 0x00000001ff507807 */ /* 0x000fe20000000000 */
[----:B------:R-:W-:Y:S01]  /*5bae0*/  IMAD.IADD R73, R73, 0x1, R95 ;  /* 0x0000000149497824 */ /* 0x000fe200078e025f */
[----:B------:R-:W-:Y:S01]  /*5baf0*/  SEL R81, RZ, 0x1, P3 ;  /* 0x00000001ff517807 */ /* 0x000fe20001800000 */
[----:B------:R-:W-:Y:S01]  /*5bb00*/  IMAD.X R95, R2, 0x1, R82, P6 ;  /* 0x00000001025f7824 */ /* 0x000fe200030e0652 */
[----:B------:R-:W-:Y:S01]  /*5bb10*/  IADD3 R101, P0, P3, R72, R92, R83 ;  /* 0x0000005c48657210 */ /* 0x000fe20007b1e053 */
[----:B------:R-:W-:Y:S01]  /*5bb20*/  IMAD R87, R17, R68, RZ ;  /* 0x0000004411577224 */ /* 0x000fe200078e02ff */
[----:B------:R-:W-:Y:S01]  /*5bb30*/  ISETP.GE.U32.AND P2, PT, R94, R74, PT ;  /* 0x0000004a5e00720c */ /* 0x000fe20003f46070 */
[----:B------:R-:W-:Y:S01]  /*5bb40*/  IMAD.WIDE.U32 R74, R12, R68, RZ ;  /* 0x000000440c4a7225 */ /* 0x000fe200078e00ff */
[----:B------:R-:W-:-:S02]  /*5bb50*/  IADD3.X R98, PT, PT, R73, R93, RZ, P0, P3 ;  /* 0x0000005d49627210 */ /* 0x000fc400007e64ff */
[----:B------:R-:W-:Y:S01]  /*5bb60*/  ISETP.GE.U32.AND.EX P2, PT, R95, R2, PT, P2 ;  /* 0x000000025f00720c */ /* 0x000fe20003f46120 */
[C---:B------:R-:W-:Y:S01]  /*5bb70*/  IMAD R87, R66.reuse, R12, R87 ;  /* 0x0000000c42577224 */ /* 0x040fe200078e0257 */
[----:B------:R-:W-:Y:S01]  /*5bb80*/  IADD3 R96, P3, P0, R81, R96, R80 ;  /* 0x0000006051607210 */ /* 0x000fe2000787e050 */
[C---:B------:R-:W-:Y:S01]  /*5bb90*/  IMAD.WIDE.U32 R80, R66.reuse, R14, RZ ;  /* 0x0000000e42507225 */ /* 0x040fe200078e00ff */
        /* <DEDUP_REMOVED lines=20> */
[----:B------:R-:W-:Y:S01]  /*5bce0*/  IMAD.MOV.U32 R82, RZ, RZ, R3 ;  /* 0x000000ffff527224 */ /* 0x000fe200078e0003 */
[----:B------:R-:W-:Y:S01]  /*5bcf0*/  SEL R74, RZ, 0x1, P0 ;  /* 0x00000001ff4a7807 */ /* 0x000fe20000000000 */
[----:B------:R-:W-:Y:S01]  /*5bd00*/  IMAD.WIDE.U32 R88, R64, R13, RZ ;  /* 0x0000000d40587225 */ /* 0x000fe200078e00ff */
[----:B------:R-:W-:-:S03]  /*5bd10*/  ISETP.GE.U32.AND P0, PT, R105, R91, PT ;  /* 0x0000005b6900720c */ /* 0x000fc60003f06070 */
[----:B------:R-:W-:Y:S01]  /*5bd20*/  IMAD.WIDE.U32 R90, R52, R12, RZ ;  /* 0x0000000c345a7225 */ /* 0x000fe200078e00ff */
[----:B------:R-:W-:-:S03]  /*5bd30*/  ISETP.GE.U32.AND.EX P0, PT, R107, R2, PT, P0 ;  /* 0x000000026b00720c */ /* 0x000fc60003f06100 */
[----:B------:R-:W-:Y:S01]  /*5bd40*/  IMAD.WIDE.U32.X R82, R66, R17, R82, P1 ;  /* 0x0000001142527225 */ /* 0x000fe200008e0452 */
[----:B------:R-:W-:-:S03]  /*5bd50*/  SEL R103, RZ, 0x1, P0 ;  /* 0x00000001ff677807 */ /* 0x000fc60000000000 */
[----:B------:R-:W-:-:S04]  /*5bd60*/  IMAD.WIDE.U32 R2, R64, R12, RZ ;  /* 0x0000000c40027225 */ /* 0x000fc800078e00ff */
[----:B------:R-:W-:-:S04]  /*5bd70*/  IMAD.WIDE.U32 R90, P1, R64, R17, R90 ;  /* 0x00000011405a7225 */ /* 0x000fc8000782005a */
[----:B------:R-:W-:Y:S01]  /*5bd80*/  IMAD.X R87, RZ, RZ, RZ, P6 ;  /* 0x000000ffff577224 */ /* 0x000fe200030e06ff */
[----:B------:R-:W-:Y:S01]  /*5bd90*/  IADD3 RZ, P6, PT, R89, R76, RZ ;  /* 0x0000004c59ff7210 */ /* 0x000fe20007fde0ff */
[----:B------:R-:W-:-:S04]  /*5bda0*/  IMAD.WIDE.U32 R88, R52, R14, RZ ;  /* 0x0000000e34587225 */ /* 0x000fc800078e00ff */
[----:B------:R-:W-:Y:S02]  /*5bdb0*/  IMAD.MOV.U32 R86, RZ, RZ, R81 ;  /* 0x000000ffff567224 */ /* 0x000fe400078e0051 */
[----:B------:R-:W-:Y:S01]  /*5bdc0*/  IMAD.X R93, RZ, RZ, RZ, P3 ;  /* 0x000000ffff5d7224 */ /* 0x000fe200018e06ff */
[----:B------:R-:W-:Y:S01]  /*5bdd0*/  IADD3 RZ, P3, PT, R3, R90, RZ ;  /* 0x0000005a03ff7210 */ /* 0x000fe20007f7e0ff */
[----:B------:R-:W-:Y:S02]  /*5bde0*/  IMAD R3, R21, R68, RZ ;  /* 0x0000004415037224 */ /* 0x000fe400078e02ff */
[----:B------:R-:W-:Y:S02]  /*5bdf0*/  IMAD.MOV.U32 R92, RZ, RZ, R75 ;  /* 0x000000ffff5c7224 */ /* 0x000fe400078e004b */
[----:B------:R-:W-:-:S04]  /*5be00*/  IMAD.WIDE.U32.X R86, R66, R21, R86, P2 ;  /* 0x0000001542567225 */ /* 0x000fc800010e0456 */
[----:B------:R-:W-:Y:S02]  /*5be10*/  IMAD R2, R23, R68, RZ ;  /* 0x0000004417027224 */ /* 0x000fe400078e02ff */
[----:B------:R-:W-:-:S04]  /*5be20*/  IMAD.WIDE.U32 R80, R64, R14, RZ ;  /* 0x0000000e40507225 */ /* 0x000fc800078e00ff */
[----:B------:R-:W-:-:S04]  /*5be30*/  IMAD.WIDE.U32 R88, P2, R64, R21, R88 ;  /* 0x0000001540587225 */ /* 0x000fc80007840058 */
[C---:B------:R-:W-:Y:S01]  /*5be40*/  IMAD R109, R66.reuse, R14, R3 ;  /* 0x0000000e426d7224 */ /* 0x040fe200078e0203 */
[----:B------:R-:W-:Y:S01]  /*5be50*/  IADD3 RZ, P0, PT, R81, R88, RZ ;  /* 0x0000005851ff7210 */ /* 0x000fe20007f1e0ff */
[----:B------:R-:W-:-:S04]  /*5be60*/  IMAD.WIDE.U32.X R92, R66, R23, R92, P5 ;  /* 0x00000017425c7225 */ /* 0x000fc800028e045c */
[----:B------:R-:W-:Y:S01]  /*5be70*/  IMAD.X R3, RZ, RZ, RZ, P4 ;  /* 0x000000ffff037224 */ /* 0x000fe200020e06ff */
[----:B------:R-:W-:Y:S01]  /*5be80*/  IADD3 R103, P4, P5, R103, R82, R74 ;  /* 0x0000005267677210 */ /* 0x000fe20007d9e04a */
[----:B------:R-:W-:Y:S02]  /*5be90*/  IMAD R111, R66, R15, R2 ;  /* 0x0000000f426f7224 */ /* 0x000fe400078e0202 */
[-C--:B------:R-:W-:Y:S01]  /*5bea0*/  IMAD R2, R19, R64.reuse, RZ ;  /* 0x0000004013027224 */ /* 0x080fe200078e02ff */
[----:B------:R-:W-:Y:S01]  /*5beb0*/  IADD3.X R100, PT, PT, RZ, R83, RZ, P4, P5 ;  /* 0x00000053ff647210 */ /* 0x000fe200027ea4ff */
[----:B------:R-:W-:Y:S01]  /*5bec0*/  IMAD.WIDE.U32 R80, R13, R64, RZ ;  /* 0x000000400d507225 */ /* 0x000fe200078e00ff */
[----:B------:R-:W-:-:S03]  /*5bed0*/  IADD3 R96, P5, PT, R101, R96, RZ ;  /* 0x0000006065607210 */ /* 0x000fc60007fbe0ff */
[----:B------:R-:W-:Y:S01]  /*5bee0*/  IMAD.X R75, RZ, RZ, RZ, P1 ;  /* 0x000000ffff4b7224 */ /* 0x000fe200008e06ff */
[----:B------:R-:W-:Y:S01]  /*5bef0*/  ISETP.GE.U32.AND P1, PT, R101, R72, PT ;  /* 0x000000486500720c */ /* 0x000fe20003f26070 */
[----:B------:R-:W-:Y:S01]  /*5bf00*/  IMAD R123, R52, R13, R2 ;  /* 0x0000000d347b7224 */ /* 0x000fe200078e0202 */
[----:B------:R-:W-:Y:S01]  /*5bf10*/  IADD3 R66, P4, PT, R105, R80, RZ ;  /* 0x0000005069427210 */ /* 0x000fe20007f9e0ff */
[----:B------:R-:W-:Y:S01]  /*5bf20*/  IMAD.MOV.U32 R2, RZ, RZ, R77 ;  /* 0x000000ffff027224 */ /* 0x000fe200078e004d */
[----:B------:R-:W-:Y:S01]  /*5bf30*/  ISETP.GE.U32.AND.EX P1, PT, R98, R73, PT, P1 ;  /* 0x000000496200720c */ /* 0x000fe20003f26110 */
[----:B------:R-:W-:Y:S02]  /*5bf40*/  IMAD.IADD R82, R81, 0x1, R123 ;  /* 0x0000000151527824 */ /* 0x000fe400078e027b */
[----:B------:R-:W-:Y:S01]  /*5bf50*/  IMAD.X R73, RZ, RZ, RZ, P2 ;  /* 0x000000ffff497224 */ /* 0x000fe200010e06ff */
[----:B------:R-:W-:Y:S01]  /*5bf60*/  ISETP.GE.U32.AND P2, PT, R96, R101, PT ;  /* 0x000000656000720c */ /* 0x000fe20003f46070 */
[----:B------:R-:W-:-:S02]  /*5bf70*/  IMAD.X R97, R98, 0x1, R97, P5 ;  /* 0x0000000162617824 */ /* 0x000fc400028e0661 */
[----:B------:R-:W-:-:S03]  /*5bf80*/  IMAD.WIDE.U32 R76, R14, R68, RZ ;  /* 0x000000440e4c7225 */ /* 0x000fc600078e00ff */
[----:B------:R-:W-:Y:S01]  /*5bf90*/  ISETP.GE.U32.AND.EX P2, PT, R97, R98, PT, P2 ;  /* 0x000000626100720c */ /* 0x000fe20003f46120 */
[----:B------:R-:W-:Y:S01]  /*5bfa0*/  IMAD.X R83, R82, 0x1, R107, P4 ;  /* 0x0000000152537824 */ /* 0x000fe200020e066b */
[----:B------:R-:W-:Y:S01]  /*5bfb0*/  ISETP.GE.U32.AND P4, PT, R66, R80, PT ;  /* 0x000000504200720c */ /* 0x000fe20003f86070 */
[----:B------:R-:W-:Y:S01]  /*5bfc0*/  IMAD.MOV.U32 R72, RZ, RZ, R89 ;  /* 0x000000ffff487224 */ /* 0x000fe200078e0059 */
[----:B------:R-:W-:Y:S01]  /*5bfd0*/  IADD3 R88, P5, PT, R96, R76, RZ ;  /* 0x0000004c60587210 */ /* 0x000fe20007fbe0ff */
[----:B------:R-:W-:Y:S01]  /*5bfe0*/  IMAD R89, R17, R64, RZ ;  /* 0x0000004011597224 */ /* 0x000fe200078e02ff */
[----:B------:R-:W-:Y:S01]  /*5bff0*/  ISETP.GE.U32.AND.EX P4, PT, R83, R82, PT, P4 ;  /* 0x000000525300720c */ /* 0x000fe20003f86140 */
[----:B------:R-:W-:Y:S01]  /*5c000*/  IMAD.IADD R90, R77, 0x1, R109 ;  /* 0x000000014d5a7824 */ /* 0x000fe200078e026d */
[----:B------:R-:W-:Y:S01]  /*5c010*/  SEL R80, RZ, 0x1, P1 ;  /* 0x00000001ff507807 */ /* 0x000fe20000800000 */
[----:B------:R-:W-:Y:S01]  /*5c020*/  IMAD R105, R52, R12, R89 ;  /* 0x0000000c34697224 */ /* 0x000fe200078e0259 */
[----:B------:R-:W-:Y:S01]  /*5c030*/  SEL R81, RZ, 0x1, P2 ;  /* 0x00000001ff517807 */ /* 0x000fe20001000000 */
[----:B------:R-:W-:Y:S01]  /*5c040*/  IMAD.X R101, R90, 0x1, R97, P5 ;  /* 0x000000015a657824 */ /* 0x000fe200028e0661 */
[----:B------:R-:W-:Y:S01]  /*5c050*/  ISETP.GE.U32.AND P1, PT, R88, R76, PT ;  /* 0x0000004c5800720c */ /* 0x000fe20003f26070 */
[----:B------:R-:W-:Y:S01]  /*5c060*/  IMAD.WIDE.U32 R76, R12, R64, RZ ;  /* 0x000000400c4c7225 */ /* 0x000fe200078e00ff */
[----:B------:R-:W-:-:S02]  /*5c070*/  IADD3 R89, P2, PT, R88, R103, RZ ;  /* 0x0000006758597210 */ /* 0x000fc40007f5e0ff */
[----:B------:R-:W-:Y:S01]  /*5c080*/  SEL R82, RZ, 0x1, P4 ;  /* 0x00000001ff527807 */ /* 0x000fe20002000000 */
[----:B------:R-:W-:Y:S01]  /*5c090*/  IMAD.MOV.U32 R74, RZ, RZ, R91 ;  /* 0x000000ffff4a7224 */ /* 0x000fe200078e005b */
[----:B------:R-:W-:Y:S01]  /*5c0a0*/  IADD3 R103, P4, P5, R81, R44, R80 ;  /* 0x0000002c51677210 */ /* 0x000fe20007d9e050 */
[C---:B------:R-:W-:Y:S01]  /*5c0b0*/  IMAD.WIDE.U32.X R80, R52.reuse, R19, R2, P6 ;  /* 0x0000001334507225 */ /* 0x040fe200030e0402 */
        /* <DEDUP_REMOVED lines=11> */
[----:B------:R-:W-:Y:S02]  /*5c170*/  ISETP.GE.U32.AND P2, PT, R91, R76, PT ;  /* 0x0000004c5b00720c */ /* 0x000fe40003f46070 */
[----:B------:R-:W-:Y:S01]  /*5c180*/  SEL R2, RZ, 0x1, P1 ;  /* 0x00000001ff027807 */ /* 0x000fe20000800000 */
[----:B------:R-:W-:Y:S01]  /*5c190*/  IMAD.WIDE.U32 R76, R15, R68, RZ ;  /* 0x000000440f4c7225 */ /* 0x000fe200078e00ff */
[----:B------:R-:W-:Y:S02]  /*5c1a0*/  IADD3.X R89, PT, PT, R80, R81, RZ, P5, P4 ;  /* 0x0000005150597210 */ /* 0x000fe40002fe84ff */
[----:B------:R-:W-:Y:S01]  /*5c1b0*/  ISETP.GE.U32.AND P1, PT, R3, R91, PT ;  /* 0x0000005b0300720c */ /* 0x000fe20003f26070 */
[----:B------:R-:W-:Y:S01]  /*5c1c0*/  IMAD.WIDE.U32.X R72, R52, R21, R72, P0 ;  /* 0x0000001534487225 */ /* 0x000fe200000e0448 */
[----:B------:R-:W-:-:S02]  /*5c1d0*/  SEL R101, RZ, 0x1, P6 ;  /* 0x00000001ff657807 */ /* 0x000fc40003000000 */
[----:B------:R-:W-:Y:S01]  /*5c1e0*/  ISETP.GE.U32.AND.EX P2, PT, R80, R97, PT, P2 ;  /* 0x000000615000720c */ /* 0x000fe20003f46120 */
[----:B------:R-:W-:Y:S01]  /*5c1f0*/  IMAD R132, R19, R70, RZ ;  /* 0x0000004613847224 */ /* 0x000fe200078e02ff */
[----:B------:R-:W-:Y:S01]  /*5c200*/  ISETP.GE.U32.AND.EX P1, PT, R89, R80, PT, P1 ;  /* 0x000000505900720c */ /* 0x000fe20003f26110 */
[----:B------:R-:W-:Y:S01]  /*5c210*/  IMAD.IADD R80, R77, 0x1, R111 ;  /* 0x000000014d507824 */ /* 0x000fe200078e026f */
[----:B------:R-:W-:Y:S01]  /*5c220*/  IADD3 R68, P4, PT, R103, R76, RZ ;  /* 0x0000004c67447210 */ /* 0x000fe20007f9e0ff */
[----:B------:R-:W-:Y:S01]  /*5c230*/  IMAD R77, R21, R64, RZ ;  /* 0x00000040154d7224 */ /* 0x000fe200078e02ff */
[----:B------:R-:W-:Y:S01]  /*5c240*/  IADD3 R101, P6, P5, R101, R86, R2 ;  /* 0x0000005665657210 */ /* 0x000fe20007dde002 */
[----:B------:R-:W-:Y:S01]  /*5c250*/  IMAD R132, R102, R13, R132 ;  /* 0x0000000d66847224 */ /* 0x000fe200078e0284 */
[----:B------:R-:W-:Y:S01]  /*5c260*/  SEL R97, RZ, 0x1, P1 ;  /* 0x00000001ff617807 */ /* 0x000fe20000800000 */
[----:B------:R-:W-:Y:S01]  /*5c270*/  IMAD.X R103, R80, 0x1, R105, P4 ;  /* 0x0000000150677824 */ /* 0x000fe200020e0669 */
[----:B------:R-:W-:-:S02]  /*5c280*/  ISETP.GE.U32.AND P1, PT, R68, R76, PT ;  /* 0x0000004c4400720c */ /* 0x000fc40003f26070 */
[----:B------:R-:W-:Y:S01]  /*5c290*/  IADD3.X R86, PT, PT, RZ, R87, RZ, P6, P5 ;  /* 0x00000057ff567210 */ /* 0x000fe200037ea4ff */
[----:B------:R-:W-:Y:S01]  /*5c2a0*/  IMAD R87, R52, R14, R77 ;  /* 0x0000000e34577224 */ /* 0x000fe200078e024d */
[----:B------:R-:W-:Y:S01]  /*5c2b0*/  IADD3 R101, P4, PT, R68, R101, RZ ;  /* 0x0000006544657210 */ /* 0x000fe20007f9e0ff */
[----:B------:R-:W-:Y:S01]  /*5c2c0*/  IMAD.WIDE.U32 R76, R89, 0x3d1, RZ ;  /* 0x000003d1594c7825 */ /* 0x000fe200078e00ff */
[----:B------:R-:W-:Y:S02]  /*5c2d0*/  SEL R2, RZ, 0x1, P2 ;  /* 0x00000001ff027807 */ /* 0x000fe40001000000 */
[----:B------:R-:W-:Y:S01]  /*5c2e0*/  ISETP.GE.U32.AND.EX P1, PT, R103, R80, PT, P1 ;  /* 0x000000506700720c */ /* 0x000fe20003f26110 */
[----:B------:R-:W-:Y:S01]  /*5c2f0*/  IMAD.WIDE.U32 R80, R3, 0x3d1, RZ ;  /* 0x000003d103507825 */ /* 0x000fe200078e00ff */
[----:B------:R-:W-:Y:S02]  /*5c300*/  IADD3 R97, P3, P5, R97, R44, R2 ;  /* 0x0000002c61617210 */ /* 0x000fe40007d7e002 */
[----:B------:R-:W-:Y:S01]  /*5c310*/  ISETP.GE.U32.AND P2, PT, R101, R68, PT ;  /* 0x000000446500720c */ /* 0x000fe20003f46070 */
[----:B------:R-:W-:Y:S01]  /*5c320*/  IMAD.X R80, R103, 0x1, R86, P4 ;  /* 0x0000000167507824 */ /* 0x000fe200020e0656 */
[----:B------:R-:W-:Y:S01]  /*5c330*/  IADD3 R68, P4, PT, R101, R74, RZ ;  /* 0x0000004a65447210 */ /* 0x000fe20007f9e0ff */
[----:B------:R-:W-:Y:S01]  /*5c340*/  IMAD.MOV.U32 R2, RZ, RZ, RZ ;  /* 0x000000ffff027224 */ /* 0x000fe200078e00ff */
[----:B------:R-:W-:Y:S01]  /*5c350*/  IADD3.X R91, PT, PT, RZ, R45, RZ, P3, P5 ;  /* 0x0000002dff5b7210 */ /* 0x000fe20001fea4ff */
        /* <DEDUP_REMOVED lines=17> */
[----:B------:R-:W-:Y:S01]  /*5c470*/  IMAD R103, R52, R15, R68 ;  /* 0x0000000f34677224 */ /* 0x000fe200078e0244 */
[----:B------:R-:W-:Y:S01]  /*5c480*/  ISETP.GE.U32.AND.EX P5, PT, R45, R3, PT, P5 ;  /* 0x000000032d00720c */ /* 0x000fe20003fa6150 */
[----:B------:R-:W-:Y:S01]  /*5c490*/  IMAD.WIDE.U32 R76, R91, 0x3d1, RZ ;  /* 0x000003d15b4c7825 */ /* 0x000fe200078e00ff */
[----:B------:R-:W-:-:S02]  /*5c4a0*/  SEL R3, RZ, 0x1, P1 ;  /* 0x00000001ff037807 */ /* 0x000fc40000800000 */
[----:B------:R-:W-:Y:S01]  /*5c4b0*/  SEL R81, RZ, 0x1, P2 ;  /* 0x00000001ff517807 */ /* 0x000fe20001000000 */
[----:B------:R-:W-:Y:S01]  /*5c4c0*/  IMAD.WIDE.U32.X R74, RZ, R89, R74, P6 ;  /* 0x00000059ff4a7225 */ /* 0x000fe200030e044a */
[----:B------:R-:W-:Y:S02]  /*5c4d0*/  SEL R2, RZ, 0x1, P3 ;  /* 0x00000001ff027807 */ /* 0x000fe40001800000 */
[----:B------:R-:W-:Y:S01]  /*5c4e0*/  SEL R101, RZ, 0x1, P4 ;  /* 0x00000001ff657807 */ /* 0x000fe20002000000 */
[----:B------:R-:W-:Y:S01]  /*5c4f0*/  IMAD.WIDE.U32 R124, R70, R13, R44 ;  /* 0x0000000d467c7225 */ /* 0x000fe200078e002c */
        /* <DEDUP_REMOVED lines=8> */
[----:B------:R-:W-:Y:S02]  /*5c580*/  SEL R68, RZ, 0x1, P5 ;  /* 0x00000001ff447807 */ /* 0x000fe40002800000 */
        /* <DEDUP_REMOVED lines=114> */
.L_x_495:
        /* <DEDUP_REMOVED lines=34> */
.L_x_494:
[----:B------:R-:W-:Y:S05]  /*5ced0*/  BSYNC.RECONVERGENT B1 ;  /* 0x0000000000017941 */ /* 0x000fea0003800200 */
.L_x_493:
        /* <DEDUP_REMOVED lines=52> */
.L_x_497:
[----:B------:R-:W-:Y:S05]  /*5d220*/  BSYNC.RECONVERGENT B1 ;  /* 0x0000000000017941 */ /* 0x000fea0003800200 */
.L_x_496:
[----:B------:R-:W-:Y:S01]  /*5d230*/  SHF.L.W.U32.HI R67, R62, 0x1, R3 ;  /* 0x000000013e437819 */ /* 0x000fe20000010e03 */
[----:B------:R-:W-:Y:S01]  /*5d240*/  IMAD.SHL.U32 R64, R45, 0x2, RZ ;  /* 0x000000022d407824 */ /* 0x000fe200078e00ff */
[----:B------:R-:W-:Y:S01]  /*5d250*/  SHF.L.W.U32.HI R68, R3, 0x1, R2 ;  /* 0x0000000103447819 */ /* 0x000fe20000010e02 */
[----:B------:R-:W-:Y:S01]  /*5d260*/  BSSY.RECONVERGENT B1, `(.L_x_498) ;  /* 0x00001fe000017945 */ /* 0x000fe20003800200 */
[CC--:B------:R-:W-:Y:S02]  /*5d270*/  ISETP.NE.U32.AND P0, PT, R67.reuse, R3.reuse, PT ;  /* 0x000000034300720c */ /* 0x0c0fe40003f05070 */
[----:B------:R-:W-:Y:S02]  /*5d280*/  ISETP.LT.U32.AND P1, PT, R67, R3, PT ;  /* 0x000000034300720c */ /* 0x000fe40003f21070 */
[----:B------:R-:W-:Y:S02]  /*5d290*/  ISETP.NE.AND.EX P0, PT, R68, R2, PT, P0 ;  /* 0x000000024400720c */ /* 0x000fe40003f05300 */
[----:B------:R-:W-:-:S02]  /*5d2a0*/  SHF.L.U64.HI R70, R45, 0x1, R44 ;  /* 0x000000012d467819 */ /* 0x000fc4000001022c */
[----:B------:R-:W-:Y:S02]  /*5d2b0*/  ISETP.LT.AND P0, PT, R62, RZ, !P0 ;  /* 0x000000ff3e00720c */ /* 0x000fe40004701270 */
[----:B------:R-:W-:Y:S02]  /*5d2c0*/  SHF.L.U64.HI R72, R53, 0x1, R52 ;  /* 0x0000000135487819 */ /* 0x000fe40000010234 */
[----:B------:R-:W-:Y:S02]  /*5d2d0*/  ISETP.LT.U32.OR.EX P0, PT, R68, R2, P0, P1 ;  /* 0x000000024400720c */ /* 0x000fe40000701510 */
[----:B------:R-:W-:Y:S02]  /*5d2e0*/  ISETP.LT.U32.AND P5, PT, R67, R48, PT ;  /* 0x000000304300720c */ /* 0x000fe40003fa1070 */
[----:B------:R-:W-:Y:S02]  /*5d2f0*/  SEL R65, RZ, 0x1, !P0 ;  /* 0x00000001ff417807 */ /* 0x000fe40004000000 */
[----:B------:R-:W-:-:S02]  /*5d300*/  LOP3.LUT R10, R10, 0xfffffffb, RZ, 0xc0, !PT ;  /* 0xfffffffb0a0a7812 */ /* 0x000fc400078ec0ff */
[----:B------:R-:W-:Y:S01]  /*5d310*/  LOP3.LUT R71, R64, R65, RZ, 0xfc, !PT ;  /* 0x0000004140477212 */ /* 0x000fe200078efcff */
[----:B------:R-:W-:-:S03]  /*5d320*/  IMAD.SHL.U32 R64, R53, 0x2, RZ ;  /* 0x0000000235407824 */ /* 0x000fc600078e00ff */
[CC--:B------:R-:W-:Y:S02]  /*5d330*/  ISETP.EQ.U32.AND P3, PT, R71.reuse, R45.reuse, PT ;  /* 0x0000002d4700720c */ /* 0x0c0fe40003f62070 */
[----:B------:R-:W-:Y:S02]  /*5d340*/  ISETP.LT.U32.AND P1, PT, R71, R45, PT ;  /* 0x0000002d4700720c */ /* 0x000fe40003f21070 */
[C---:B------:R-:W-:Y:S02]  /*5d350*/  ISETP.EQ.AND.EX P3, PT, R70.reuse, R44, P0, P3 ;  /* 0x0000002c4600720c */ /* 0x040fe40000762330 */
[----:B------:R-:W-:Y:S02]  /*5d360*/  ISETP.EQ.U32.AND P0, PT, R67, R48, PT ;  /* 0x000000304300720c */ /* 0x000fe40003f02070 */
[----:B------:R-:W-:-:S04]  /*5d370*/  ISETP.LT.U32.OR.EX P3, PT, R70, R44, P3, P1 ;  /* 0x0000002c4600720c */ /* 0x000fc80001f61510 */
[----:B------:R-:W-:-:S04]  /*5d380*/  SEL R65, RZ, 0x1, !P3 ;  /* 0x00000001ff417807 */ /* 0x000fc80005800000 */
[----:B------:R-:W-:Y:S01]  /*5d390*/  LOP3.LUT R74, R64, R65, RZ, 0xfc, !PT ;  /* 0x00000041404a7212 */ /* 0x000fe200078efcff */
[C---:B------:R-:W-:Y:S01]  /*5d3a0*/  IMAD.SHL.U32 R65, R63.reuse, 0x2, RZ ;  /* 0x000000023f417824 */ /* 0x040fe200078e00ff */
[----:B------:R-:W-:Y:S02]  /*5d3b0*/  SHF.L.U64.HI R64, R63, 0x1, R62 ;  /* 0x000000013f407819 */ /* 0x000fe4000001023e */
[----:B------:R-:W-:Y:S02]  /*5d3c0*/  ISETP.GE.U32.AND P2, PT, R74, R53, PT ;  /* 0x000000354a00720c */ /* 0x000fe40003f46070 */
[----:B------:R-:W-:Y:S02]  /*5d3d0*/  ISETP.GE.U32.AND P1, PT, R65, R50, PT ;  /* 0x000000324100720c */ /* 0x000fe40003f26070 */
[----:B------:R-:W-:Y:S02]  /*5d3e0*/  ISETP.GE.U32.AND.EX P2, PT, R72, R52, PT, P2 ;  /* 0x000000344800720c */ /* 0x000fe40003f46120 */
[----:B------:R-:W-:-:S02]  /*5d3f0*/  ISETP.GE.U32.AND.EX P1, PT, R64, R51, PT, P1 ;  /* 0x000000334000720c */ /* 0x000fc40003f26110 */
[----:B------:R-:W-:Y:S02]  /*5d400*/  ISETP.GE.U32.AND P4, PT, R74, R46, PT ;  /* 0x0000002e4a00720c */ /* 0x000fe40003f86070 */
[----:B------:R-:W-:Y:S02]  /*5d410*/  ISETP.EQ.AND.EX P0, PT, R68, R49, !P1, P0 ;  /* 0x000000314400720c */ /* 0x000fe40004f02300 */
[----:B------:R-:W-:Y:S02]  /*5d420*/  ISETP.GE.U32.AND.EX P4, PT, R72, R47, PT, P4 ;  /* 0x0000002f4800720c */ /* 0x000fe40003f86140 */
[----:B------:R-:W-:Y:S02]  /*5d430*/  ISETP.LT.U32.OR.EX P5, PT, R68, R49, P0, P5 ;  /* 0x000000314400720c */ /* 0x000fe400007a1550 */
[----:B------:R-:W-:Y:S02]  /*5d440*/  PLOP3.LUT P0, PT, PT, PT, PT, 0x80, 0x8 ;  /* 0x000000000008781c */ /* 0x000fe40003f0f070 */
[----:B------:R-:W-:-:S02]  /*5d450*/  @P2 ISETP.EQ.U32.AND P6, PT, R74, R53, PT ;  /* 0x000000354a00220c */ /* 0x000fc40003fc2070 */
[----:B------:R-:W-:Y:S02]  /*5d460*/  SEL R69, RZ, 0x1, P1 ;  /* 0x00000001ff457807 */ /* 0x000fe40000800000 */
[----:B------:R-:W-:Y:S02]  /*5d470*/  @P2 ISETP.EQ.AND.EX P0, PT, R72, R52, P3, P6 ;  /* 0x000000344800220c */ /* 0x000fe40001f02360 */
[CC--:B------:R-:W-:Y:S02]  /*5d480*/  ISETP.EQ.U32.AND P2, PT, R71.reuse, R42.reuse, PT ;  /* 0x0000002a4700720c */ /* 0x0c0fe40003f42070 */
[----:B------:R-:W-:Y:S02]  /*5d490*/  ISETP.LT.U32.AND P3, PT, R71, R42, PT ;  /* 0x0000002a4700720c */ /* 0x000fe40003f61070 */
[----:B------:R-:W-:Y:S02]  /*5d4a0*/  ISETP.EQ.AND.EX P2, PT, R70, R43, P5, P2 ;  /* 0x0000002b4600720c */ /* 0x000fe40002f42320 */
        /* <DEDUP_REMOVED lines=10> */
[----:B------:R-:W-:Y:S02]  /*5d550*/  IADD3 R122, P1, PT, -R122, R65, RZ ;  /* 0x000000417a7a7210 */ /* 0x000fe40007f3e1ff */
[----:B------:R-:W-:Y:S02]  /*5d560*/  SEL R104, R104, RZ, P0 ;  /* 0x000000ff68687207 */ /* 0x000fe40000000000 */
[----:B------:R-:W-:Y:S01]  /*5d570*/  SEL R135, R135, RZ, P0 ;  /* 0x000000ff87877207 */ /* 0x000fe20000000000 */
[----:B------:R-:W-:Y:S01]  /*5d580*/  IMAD.X R101, R64, 0x1, ~R101, P1 ;  /* 0x0000000140657824 */ /* 0x000fe200008e0e65 */
[----:B------:R-:W-:Y:S01]  /*5d590*/  IADD3 R104, P1, PT, R67, -R104, RZ ;  /* 0x8000006843687210 */ /* 0x000fe20007f3e0ff */
[----:B------:R-:W-:Y:S01]  /*5d5a0*/  IMAD.WIDE.U32 R66, R122, R122, RZ ;  /* 0x0000007a7a427225 */ /* 0x000fe200078e00ff */
[----:B------:R-:W-:-:S02]  /*5d5b0*/  SEL R69, RZ, 0x1, !P5 ;  /* 0x00000001ff457807 */ /* 0x000fc40006800000 */
[----:B------:R-:W-:Y:S01]  /*5d5c0*/  IADD3 R123, P2, PT, R123, R46, RZ ;  /* 0x0000002e7b7b7210 */ /* 0x000fe20007f5e0ff */
[----:B------:R-:W-:-:S03]  /*5d5d0*/  IMAD.WIDE.U32 R64, R101, R122, RZ ;  /* 0x0000007a65407225 */ /* 0x000fc600078e00ff */
[----:B------:R-:W-:Y:S01]  /*5d5e0*/  SEL R123, R123, RZ, P0 ;  /* 0x000000ff7b7b7207 */ /* 0x000fe20000000000 */
[----:B------:R-:W-:Y:S01]  /*5d5f0*/  IMAD.X R135, R68, 0x1, ~R135, P1 ;  /* 0x0000000144877824 */ /* 0x000fe200008e0e87 */
[----:B------:R-:W-:Y:S01]  /*5d600*/  IADD3 R106, P1, PT, R69, R42, RZ ;  /* 0x0000002a456a7210 */ /* 0x000fe20007f3e0ff */
[----:B------:R-:W-:-:S03]  /*5d610*/  IMAD.WIDE.U32 R64, P3, R122, R101, R64 ;  /* 0x000000657a407225 */ /* 0x000fc60007860040 */
[----:B------:R-:W-:Y:S01]  /*5d620*/  SEL R106, R106, RZ, P0 ;  /* 0x000000ff6a6a7207 */ /* 0x000fe20000000000 */
[----:B------:R-:W-:Y:S01]  /*5d630*/  IMAD.WIDE.U32 R92, R135, R122, RZ ;  /* 0x0000007a875c7225 */ /* 0x000fe200078e00ff */
[----:B------:R-:W-:-:S03]  /*5d640*/  IADD3 RZ, P4, PT, R67, R64, RZ ;  /* 0x0000004043ff7210 */ /* 0x000fc60007f9e0ff */
[----:B------:R-:W-:Y:S02]  /*5d650*/  IMAD.X R69, RZ, RZ, RZ, P3 ;  /* 0x000000ffff457224 */ /* 0x000fe400018e06ff */
[----:B------:R-:W-:Y:S02]  /*5d660*/  IMAD.MOV.U32 R68, RZ, RZ, R65 ;  /* 0x000000ffff447224 */ /* 0x000fe400078e0041 */
[----:B------:R-:W-:Y:S02]  /*5d670*/  IMAD.X R133, RZ, RZ, R43, P1 ;  /* 0x000000ffff857224 */ /* 0x000fe400008e062b */
[----:B------:R-:W-:-:S03]  /*5d680*/  IMAD.WIDE.U32 R90, R104, R122, RZ ;  /* 0x0000007a685a7225 */ /* 0x000fc600078e00ff */
[----:B------:R-:W-:Y:S01]  /*5d690*/  SEL R133, R133, RZ, P0 ;  /* 0x000000ff85857207 */ /* 0x000fe20000000000 */
[----:B------:R-:W-:-:S04]  /*5d6a0*/  IMAD.WIDE.U32 R92, P3, R104, R101, R92 ;  /* 0x00000065685c7225 */ /* 0x000fc8000786005c */
[----:B------:R-:W-:Y:S01]  /*5d6b0*/  IMAD.WIDE.U32.X R68, R101, R101, R68, P4 ;  /* 0x0000006565447225 */ /* 0x000fe200020e0444 */
[----:B------:R-:W-:Y:S02]  /*5d6c0*/  IADD3 R106, P4, PT, -R106, R71, RZ ;  /* 0x000000476a6a7210 */ /* 0x000fe40007f9e1ff */
[----:B------:R-:W-:Y:S01]  /*5d6d0*/  IADD3 R100, P5, PT, R91, R92, RZ ;  /* 0x0000005c5b647210 */ /* 0x000fe20007fbe0ff */
[----:B------:R-:W-:Y:S01]  /*5d6e0*/  IMAD.WIDE.U32 R66, R101, R104, RZ ;  /* 0x0000006865427225 */ /* 0x000fe200078e00ff */
[----:B------:R-:W-:-:S03]  /*5d6f0*/  IADD3 R107, P1, PT, R68, R90, RZ ;  /* 0x0000005a446b7210 */ /* 0x000fc60007f3e0ff */
[----:B------:R-:W-:Y:S01]  /*5d700*/  IMAD.X R133, R70, 0x1, ~R133, P4 ;  /* 0x0000000146857824 */ /* 0x000fe200020e0e85 */
[----:B------:R-:W-:Y:S01]  /*5d710*/  IADD3 R123, P4, PT, -R123, R74, RZ ;  /* 0x0000004a7b7b7210 */ /* 0x000fe20007f9e1ff */
[----:B------:R-:W-:-:S04]  /*5d720*/  IMAD.WIDE.U32 R66, P6, R135, R122, R66 ;  /* 0x0000007a87427225 */ /* 0x000fc800078c0042 */
        /* <DEDUP_REMOVED lines=9> */
[----:B------:R-:W-:Y:S02]  /*5d7c0*/  IMAD.X R131, RZ, RZ, R47, P2 ;  /* 0x000000ffff837224 */ /* 0x000fe400010e062f */
[----:B------:R-:W-:-:S03]  /*5d7d0*/  IMAD.WIDE.U32 R66, R106, R122, RZ ;  /* 0x0000007a6a427225 */ /* 0x000fc600078e00ff */
[----:B------:R-:W-:Y:S01]  /*5d7e0*/  SEL R131, R131, RZ, P0 ;  /* 0x000000ff83837207 */ /* 0x000fe20000000000 */
[----:B------:R-:W-:-:S04]  /*5d7f0*/  IMAD.WIDE.U32 R82, P2, R106, R101, R82 ;  /* 0x000000656a527225 */ /* 0x000fc80007840052 */
[----:B------:R-:W-:Y:S01]  /*5d800*/  IMAD.WIDE.U32.X R68, R135, R101, R68, P6 ;  /* 0x0000006587447225 */ /* 0x000fe200030e0444 */
[----:B------:R-:W-:-:S03]  /*5d810*/  IADD3 R67, P0, PT, R67, R82, RZ ;  /* 0x0000005243437210 */ /* 0x000fc60007f1e0ff */
[----:B------:R-:W-:Y:S01]  /*5d820*/  IMAD.WIDE.U32 R88, R101, R106, RZ ;  /* 0x0000006a65587225 */ /* 0x000fe200078e00ff */
[----:B------:R-:W-:-:S03]  /*5d830*/  IADD3 R137, P1, P6, R66, R68, R137 ;  /* 0x0000004442897210 */ /* 0x000fc60007e3e089 */
[----:B------:R-:W-:Y:S01]  /*5d840*/  IMAD.X R131, R72, 0x1, ~R131, P4 ;  /* 0x0000000148837824 */ /* 0x000fe200020e0e83 */
[----:B------:R-:W-:Y:S01]  /*5d850*/  IADD3.X R134, PT, PT, R67, R69, RZ, P1, P6 ;  /* 0x0000004543867210 */ /* 0x000fe20000fec4ff */
[----:B------:R-:W-:-:S04]  /*5d860*/  IMAD.WIDE.U32 R76, R135, R104, RZ ;  /* 0x00000068874c7225 */ /* 0x000fc800078e00ff */
[----:B------:R-:W-:-:S04]  /*5d870*/  IMAD.WIDE.U32 R68, R122, R106, RZ ;  /* 0x0000006a7a447225 */ /* 0x000fc800078e00ff */
[----:B------:R-:W-:-:S04]  /*5d880*/  IMAD.WIDE.U32 R88, P4, R133, R122, R88 ;  /* 0x0000007a85587225 */ /* 0x000fc80007880058 */
[----:B------:R-:W-:-:S04]  /*5d890*/  IMAD.WIDE.U32 R86, R101, R123, RZ ;  /* 0x0000007b65567225 */ /* 0x000fc800078e00ff */
[----:B------:R-:W-:Y:S01]  /*5d8a0*/  IMAD.X R71, RZ, RZ, RZ, P3 ;  /* 0x000000ffff477224 */ /* 0x000fe200018e06ff */
[----:B------:R-:W-:Y:S01]  /*5d8b0*/  IADD3 RZ, P3, PT, R69, R88, RZ ;  /* 0x0000005845ff7210 */ /* 0x000fe20007f7e0ff */
[----:B------:R-:W-:-:S04]  /*5d8c0*/  IMAD.WIDE.U32 R96, R135, R106, RZ ;  /* 0x0000006a87607225 */ /* 0x000fc800078e00ff */
[----:B------:R-:W-:Y:S02]  /*5d8d0*/  IMAD.MOV.U32 R70, RZ, RZ, R93 ;  /* 0x000000ffff467224 */ /* 0x000fe400078e005d */
[----:B------:R-:W-:-:S04]  /*5d8e0*/  IMAD.WIDE.U32 R76, P6, R104, R135, R76 ;  /* 0x00000087684c7225 */ /* 0x000fc800078c004c */
[----:B------:R-:W-:-:S04]  /*5d8f0*/  IMAD.WIDE.U32 R68, R104, R104, RZ ;  /* 0x0000006868447225 */ /* 0x000fc800078e00ff */
[----:B------:R-:W-:-:S04]  /*5d900*/  IMAD.WIDE.U32 R102, R135, R123, RZ ;  /* 0x0000007b87667225 */ /* 0x000fc800078e00ff */
[----:B------:R-:W-:Y:S02]  /*5d910*/  IMAD.X R73, RZ, RZ, RZ, P2 ;  /* 0x000000ffff497224 */ /* 0x000fe400010e06ff */
[----:B------:R-:W-:Y:S02]  /*5d920*/  IMAD.MOV.U32 R72, RZ, RZ, R83 ;  /* 0x000000ffff487224 */ /* 0x000fe400078e0053 */
[----:B------:R-:W-:-:S04]  /*5d930*/  IMAD.WIDE.U32 R80, R122, R123, RZ ;  /* 0x0000007b7a507225 */ /* 0x000fc800078e00ff */
[----:B------:R-:W-:-:S04]  /*5d940*/  IMAD.WIDE.U32 R86, P1, R131, R122, R86 ;  /* 0x0000007a83567225 */ /* 0x000fc80007820056 */
[----:B------:R-:W-:Y:S01]  /*5d950*/  IMAD.WIDE.U32.X R70, R135, R101, R70, P5 ;  /* 0x0000006587467225 */ /* 0x000fe200028e0446 */
[----:B------:R-:W-:-:S03]  /*5d960*/  IADD3 RZ, P2, PT, R81, R86, RZ ;  /* 0x0000005651ff7210 */ /* 0x000fc60007f5e0ff */
[----:B------:R-:W-:Y:S01]  /*5d970*/  IMAD.X R75, RZ, RZ, RZ, P6 ;  /* 0x000000ffff4b7224 */ /* 0x000fe200030e06ff */
[----:B------:R-:W-:Y:S01]  /*5d980*/  IADD3 R69, P6, PT, R69, R76, RZ ;  /* 0x0000004c45457210 */ /* 0x000fe20007fde0ff */
[----:B------:R-:W-:-:S04]  /*5d990*/  IMAD.WIDE.U32 R82, R104, R106, RZ ;  /* 0x0000006a68527225 */ /* 0x000fc800078e00ff */
[----:B------:R-:W-:-:S04]  /*5d9a0*/  IMAD.WIDE.U32 R96, P5, R133, R104, R96 ;  /* 0x0000006885607225 */ /* 0x000fc800078a0060 */
[----:B------:R-:W-:Y:S02]  /*5d9b0*/  IMAD.MOV.U32 R74, RZ, RZ, R77 ;  /* 0x000000ffff4a7224 */ /* 0x000fe400078e004d */
[----:B------:R-:W-:-:S04]  /*5d9c0*/  IMAD.WIDE.U32.X R72, R133, R101, R72, P0 ;  /* 0x0000006585487225 */ /* 0x000fc800000e0448 */
[----:B------:R-:W-:-:S04]  /*5d9d0*/  IMAD.WIDE.U32 R76, R104, R123, RZ ;  /* 0x0000007b684c7225 */ /* 0x000fc800078e00ff */
[----:B------:R-:W-:-:S04]  /*5d9e0*/  IMAD.WIDE.U32 R92, R131, R122, RZ ;  /* 0x0000007a835c7225 */ /* 0x000fc800078e00ff */
[----:B------:R-:W-:-:S04]  /*5d9f0*/  IMAD.WIDE.U32 R102, P0, R131, R104, R102 ;  /* 0x0000006883667225 */ /* 0x000fc80007800066 */
[----:B------:R-:W-:Y:S01]  /*5da00*/  IMAD.X R81, RZ, RZ, RZ, P4 ;  /* 0x000000ffff517224 */ /* 0x000fe200020e06ff */
[----:B------:R-:W-:Y:S01]  /*5da10*/  IADD3 RZ, P4, PT, R83, R96, RZ ;  /* 0x0000006053ff7210 */ /* 0x000fe20007f9e0ff */
[----:B------:R-:W-:Y:S01]  /*5da20*/  IMAD.X R83, RZ, RZ, RZ, P1 ;  /* 0x000000ffff537224 */ /* 0x000fe200008e06ff */
[----:B------:R-:W-:Y:S01]  /*5da30*/  IADD3 RZ, P1, PT, R77, R102, RZ ;  /* 0x000000664dff7210 */ /* 0x000fe20007f3e0ff */
[----:B------:R-:W-:-:S04]  /*5da40*/  IMAD.WIDE.U32.X R74, R135, R135, R74, P6 ;  /* 0x00000087874a7225 */ /* 0x000fc800030e044a */
[----:B------:R-:W-:-:S04]  /*5da50*/  IMAD.WIDE.U32 R92, P6, R123, R101, R92 ;  /* 0x000000657b5c7225 */ /* 0x000fc800078c005c */
[----:B------:R-:W-:-:S04]  /*5da60*/  IMAD.WIDE.U32 R76, R123, R122, RZ ;  /* 0x0000007a7b4c7225 */ /* 0x000fc800078e00ff */
[----:B------:R-:W-:Y:S02]  /*5da70*/  IMAD.MOV.U32 R80, RZ, RZ, R89 ;  /* 0x000000ffff507224 */ /* 0x000fe400078e0059 */
[----:B------:R-:W-:Y:S02]  /*5da80*/  IMAD.MOV.U32 R82, RZ, RZ, R87 ;  /* 0x000000ffff527224 */ /* 0x000fe400078e0057 */
[----:B------:R-:W-:Y:S01]  /*5da90*/  IMAD.X R89, RZ, RZ, RZ, P6 ;  /* 0x000000ffff597224 */ /* 0x000fe200030e06ff */
[----:B------:R-:W-:Y:S01]  /*5daa0*/  IADD3 R65, P6, PT, R77, R92, RZ ;  /* 0x0000005c4d417210 */ /* 0x000fe20007fde0ff */
[----:B------:R-:W-:-:S04]  /*5dab0*/  IMAD.WIDE.U32 R98, R133, R104, RZ ;  /* 0x0000006885627225 */ /* 0x000fc800078e00ff */
[----:B------:R-:W-:-:S04]  /*5dac0*/  IMAD.WIDE.U32 R86, R133, R123, RZ ;  /* 0x0000007b85567225 */ /* 0x000fc800078e00ff */
[----:B------:R-:W-:Y:S02]  /*5dad0*/  IMAD.MOV.U32 R88, RZ, RZ, R93 ;  /* 0x000000ffff587224 */ /* 0x000fe400078e005d */
[----:B------:R-:W-:-:S04]  /*5dae0*/  IMAD.WIDE.U32.X R80, R133, R101, R80, P3 ;  /* 0x0000006585507225 */ /* 0x000fc800018e0450 */
[----:B------:R-:W-:-:S04]  /*5daf0*/  IMAD.WIDE.U32.X R82, R131, R101, R82, P2 ;  /* 0x0000006583527225 */ /* 0x000fc800010e0452 */
[----:B------:R-:W-:-:S04]  /*5db00*/  IMAD.WIDE.U32 R94, R106, R123, RZ ;  /* 0x0000007b6a5e7225 */ /* 0x000fc800078e00ff */
[----:B------:R-:W-:-:S04]  /*5db10*/  IMAD.WIDE.U32 R98, P3, R106, R135, R98 ;  /* 0x000000876a627225 */ /* 0x000fc80007860062 */
[----:B------:R-:W-:-:S04]  /*5db20*/  IMAD.WIDE.U32 R86, P2, R131, R106, R86 ;  /* 0x0000006a83567225 */ /* 0x000fc80007840056 */
[----:B------:R-:W-:Y:S01]  /*5db30*/  IMAD.WIDE.U32.X R88, R131, R101, R88, P6 ;  /* 0x0000006583587225 */ /* 0x000fe200030e0458 */
[----:B------:R-:W-:-:S03]  /*5db40*/  IADD3 R77, P6, PT, R107, R90, RZ ;  /* 0x0000005a6b4d7210 */ /* 0x000fc60007fde0ff */
[----:B------:R-:W-:-:S04]  /*5db50*/  IMAD.WIDE.U32 R114, R131, R104, RZ ;  /* 0x0000006883727225 */ /* 0x000fc800078e00ff */
[----:B------:R-:W-:Y:S01]  /*5db60*/  IMAD.X R93, RZ, RZ, RZ, P3 ;  /* 0x000000ffff5d7224 */ /* 0x000fe200018e06ff */
[----:B------:R-:W-:Y:S01]  /*5db70*/  IADD3 RZ, P3, PT, R95, R86, RZ ;  /* 0x000000565fff7210 */ /* 0x000fe20007f7e0ff */
[----:B------:R-:W-:Y:S02]  /*5db80*/  IMAD.X R86, R105, 0x1, R100, P6 ;  /* 0x0000000169567824 */ /* 0x000fe400030e0664 */
[----:B------:R-:W-:-:S04]  /*5db90*/  IMAD.WIDE.U32 R100, R133, R106, RZ ;  /* 0x0000006a85647225 */ /* 0x000fc800078e00ff */
[----:B------:R-:W-:-:S04]  /*5dba0*/  IMAD.WIDE.U32 R114, P6, R123, R135, R114 ;  /* 0x000000877b727225 */ /* 0x000fc800078c0072 */
[----:B------:R-:W-:Y:S02]  /*5dbb0*/  IMAD.MOV.U32 R92, RZ, RZ, R99 ;  /* 0x000000ffff5c7224 */ /* 0x000fe400078e0063 */
[----:B------:R-:W-:-:S04]  /*5dbc0*/  IMAD.WIDE.U32 R90, R106, R104, RZ ;  /* 0x000000686a5a7225 */ /* 0x000fc800078e00ff */
[----:B------:R-:W-:-:S04]  /*5dbd0*/  IMAD.WIDE.U32 R108, R131, R106, RZ ;  /* 0x0000006a836c7225 */ /* 0x000fc800078e00ff */
[----:B------:R-:W-:Y:S02]  /*5dbe0*/  IMAD.X R99, RZ, RZ, RZ, P6 ;  /* 0x000000ffff637224 */ /* 0x000fe400030e06ff */
[----:B------:R-:W-:-:S04]  /*5dbf0*/  IMAD.WIDE.U32 R100, P6, R106, R133, R100 ;  /* 0x000000856a647225 */ /* 0x000fc800078c0064 */
[----:B------:R-:W-:Y:S02]  /*5dc00*/  IMAD.MOV.U32 R94, RZ, RZ, R97 ;  /* 0x000000ffff5e7224 */ /* 0x000fe400078e0061 */
[----:B------:R-:W-:Y:S01]  /*5dc10*/  IMAD.X R97, RZ, RZ, RZ, P0 ;  /* 0x000000ffff617224 */ /* 0x000fe200000e06ff */
[----:B------:R-:W-:Y:S01]  /*5dc20*/  ISETP.GE.U32.AND P0, PT, R77, R107, PT ;  /* 0x0000006b4d00720c */ /* 0x000fe20003f06070 */
[----:B------:R-:W-:Y:S02]  /*5dc30*/  IMAD.MOV.U32 R96, RZ, RZ, R103 ;  /* 0x000000ffff607224 */ /* 0x000fe400078e0067 */
[----:B------:R-:W-:Y:S01]  /*5dc40*/  IMAD.X R95, RZ, RZ, RZ, P5 ;  /* 0x000000ffff5f7224 */ /* 0x000fe200028e06ff */
[----:B------:R-:W-:Y:S01]  /*5dc50*/  IADD3 R91, P5, PT, R91, R98, RZ ;  /* 0x000000625b5b7210 */ /* 0x000fe20007fbe0ff */
[----:B------:R-:W-:Y:S01]  /*5dc60*/  IMAD.WIDE.U32 R102, R123, R104, RZ ;  /* 0x000000687b667225 */ /* 0x000fe200078e00ff */
[----:B------:R-:W-:-:S03]  /*5dc70*/  ISETP.GE.U32.AND.EX P0, PT, R86, R105, PT, P0 ;  /* 0x000000695600720c */ /* 0x000fc60003f06100 */
[----:B------:R-:W-:Y:S01]  /*5dc80*/  IMAD.X R107, RZ, RZ, RZ, P6 ;  /* 0x000000ffff6b7224 */ /* 0x000fe200030e06ff */
[----:B------:R-:W-:Y:S01]  /*5dc90*/  SEL R136, RZ, 0x1, P0 ;  /* 0x00000001ff887807 */ /* 0x000fe20000000000 */
[----:B------:R-:W-:-:S04]  /*5dca0*/  IMAD.WIDE.U32 R108, P6, R123, R133, R108 ;  /* 0x000000857b6c7225 */ /* 0x000fc800078c006c */
[----:B------:R-:W-:Y:S01]  /*5dcb0*/  IMAD.X R111, RZ, RZ, RZ, P2 ;  /* 0x000000ffff6f7224 */ /* 0x000fe200010e06ff */
[----:B------:R-:W-:Y:S01]  /*5dcc0*/  IADD3 R103, P2, PT, R103, R114, RZ ;  /* 0x0000007267677210 */ /* 0x000fe20007f5e0ff */
[----:B------:R-:W-:Y:S02]  /*5dcd0*/  IMAD.MOV.U32 R98, RZ, RZ, R115 ;  /* 0x000000ffff627224 */ /* 0x000fe400078e0073 */
[----:B------:R-:W-:-:S04]  /*5dce0*/  IMAD.WIDE.U32 R114, R123, R106, RZ ;  /* 0x0000006a7b727225 */ /* 0x000fc800078e00ff */
[----:B------:R-:W-:Y:S02]  /*5dcf0*/  IMAD.MOV.U32 R116, RZ, RZ, R109 ;  /* 0x000000ffff747224 */ /* 0x000fe400078e006d */
[----:B------:R-:W-:Y:S01]  /*5dd00*/  IMAD.WIDE.U32.X R92, R133, R135, R92, P5 ;  /* 0x00000087855c7225 */ /* 0x000fe200028e045c */
[----:B------:R-:W-:-:S03]  /*5dd10*/  IADD3 R109, P5, PT, R137, R68, RZ ;  /* 0x00000044896d7210 */ /* 0x000fc60007fbe0ff */
[----:B------:R-:W-:-:S04]  /*5dd20*/  IMAD.WIDE.U32 R104, R106, R106, RZ ;  /* 0x0000006a6a687225 */ /* 0x000fc800078e00ff */
[----:B------:R-:W-:Y:S01]  /*5dd30*/  IMAD.X R117, RZ, RZ, RZ, P6 ;  /* 0x000000ffff757224 */ /* 0x000fe200030e06ff */
[----:B------:R-:W-:Y:S01]  /*5dd40*/  IADD3 R105, P0, PT, R105, R100, RZ ;  /* 0x0000006469697210 */ /* 0x000fe20007f1e0ff */
[----:B------:R-:W-:Y:S01]  /*5dd50*/  IMAD.MOV.U32 R106, RZ, RZ, R101 ;  /* 0x000000ffff6a7224 */ /* 0x000fe200078e0065 */
[----:B------:R-:W-:Y:S01]  /*5dd60*/  IADD3 R101, P6, PT, R115, R108, RZ ;  /* 0x0000006c73657210 */ /* 0x000fe20007fde0ff */
[----:B------:R-:W-:Y:S02]  /*5dd70*/  IMAD.MOV.U32 R110, RZ, RZ, R87 ;  /* 0x000000ffff6e7224 */ /* 0x000fe400078e0057 */
[----:B------:R-:W-:Y:S01]  /*5dd80*/  IMAD.WIDE.U32.X R94, R133, R135, R94, P4 ;  /* 0x00000087855e7225 */ /* 0x000fe200020e045e */
[----:B------:R-:W-:-:S03]  /*5dd90*/  ISETP.GE.U32.AND P4, PT, R137, R66, PT ;  /* 0x000000428900720c */ /* 0x000fc60003f86070 */
[----:B------:R-:W-:Y:S01]  /*5dda0*/  IMAD.WIDE.U32.X R96, R131, R135, R96, P1 ;  /* 0x0000008783607225 */ /* 0x000fe200008e0460 */
[----:B------:R-:W-:-:S03]  /*5ddb0*/  ISETP.GE.U32.AND.EX P4, PT, R134, R67, PT, P4 ;  /* 0x000000438600720c */ /* 0x000fc60003f86140 */
[----:B------:R-:W-:Y:S01]  /*5ddc0*/  IMAD.X R115, R69, 0x1, R134, P5 ;  /* 0x0000000145737824 */ /* 0x000fe200028e0686 */
[----:B------:R-:W-:Y:S01]  /*5ddd0*/  IADD3 R87, P5, P1, R109, R70, R136 ;  /* 0x000000466d577210 */ /* 0x000fe200079be088 */
[----:B------:R-:W-:Y:S01]  /*5dde0*/  IMAD.WIDE.U32.X R98, R131, R135, R98, P2 ;  /* 0x0000008783627225 */ /* 0x000fe200010e0462 */
[----:B------:R-:W-:Y:S02]  /*5ddf0*/  ISETP.GE.U32.AND P2, PT, R109, R68, PT ;  /* 0x000000446d00720c */ /* 0x000fe40003f46070 */
[----:B------:R-:W-:Y:S01]  /*5de00*/  IADD3.X R70, PT, PT, R115, R71, RZ, P5, P1 ;  /* 0x0000004773467210 */ /* 0x000fe20002fe24ff */
[----:B------:R-:W-:Y:S01]  /*5de10*/  IMAD.WIDE.U32.X R106, R133, R133, R106, P0 ;  /* 0x00000085856a7225 */ /* 0x000fe200000e046a */
[----:B------:R-:W-:Y:S02]  /*5de20*/  ISETP.GE.U32.AND P1, PT, R87, R109, PT ;  /* 0x0000006d5700720c */ /* 0x000fe40003f26070 */
[----:B------:R-:W-:Y:S01]  /*5de30*/  SEL R71, RZ, 0x1, P4 ;  /* 0x00000001ff477807 */ /* 0x000fe20002000000 */
[----:B------:R-:W-:Y:S01]  /*5de40*/  IMAD.WIDE.U32.X R110, R131, R133, R110, P3 ;  /* 0x00000085836e7225 */ /* 0x000fe200018e046e */
[----:B------:R-:W-:-:S02]  /*5de50*/  ISETP.GE.U32.AND.EX P2, PT, R115, R69, PT, P2 ;  /* 0x000000457300720c */ /* 0x000fc40003f46120 */
[----:B------:R-:W-:Y:S01]  /*5de60*/  ISETP.GE.U32.AND.EX P0, PT, R70, R115, PT, P1 ;  /* 0x000000734600720c */ /* 0x000fe20003f06110 */
[----:B------:R-:W-:Y:S01]  /*5de70*/  IMAD.WIDE.U32.X R116, R131, R133, R116, P6 ;  /* 0x0000008583747225 */ /* 0x000fe200030e0474 */
[----:B------:R-:W-:Y:S02]  /*5de80*/  IADD3 R87, P4, PT, R87, R66, RZ ;  /* 0x0000004257577210 */ /* 0x000fe40007f9e0ff */
[----:B------:R-:W-:Y:S02]  /*5de90*/  IADD3 R71, P1, P3, R76, R80, R71 ;  /* 0x000000504c477210 */ /* 0x000fe40007b3e047 */
[----:B------:R-:W-:Y:S01]  /*5dea0*/  SEL R68, RZ, 0x1, P2 ;  /* 0x00000001ff447807 */ /* 0x000fe20001000000 */
[----:B------:R-:W-:Y:S01]  /*5deb0*/  IMAD.X R100, R70, 0x1, R67, P4 ;  /* 0x0000000146647824 */ /* 0x000fe200020e0643 */
[----:B------:R-:W-:Y:S02]  /*5dec0*/  SEL R69, RZ, 0x1, P0 ;  /* 0x00000001ff457807 */ /* 0x000fe40000000000 */
[----:B------:R-:W-:-:S02]  /*5ded0*/  IADD3.X R80, PT, PT, R65, R81, RZ, P1, P3 ;  /* 0x0000005141507210 */ /* 0x000fc40000fe64ff */
[----:B------:R-:W-:Y:S02]  /*5dee0*/  ISETP.GE.U32.AND P0, PT, R87, R66, PT ;  /* 0x000000425700720c */ /* 0x000fe40003f06070 */
[----:B------:R-:W-:Y:S02]  /*5def0*/  IADD3 R69, P3, P4, R69, R74, R68 ;  /* 0x0000004a45457210 */ /* 0x000fe40007c7e044 */
[C---:B------:R-:W-:Y:S02]  /*5df00*/  IADD3 R66, P1, PT, R71.reuse, R90, RZ ;  /* 0x0000005a47427210 */ /* 0x040fe40007f3e0ff */
[----:B------:R-:W-:Y:S02]  /*5df10*/  ISETP.GE.U32.AND P2, PT, R71, R76, PT ;  /* 0x0000004c4700720c */ /* 0x000fe40003f46070 */
[----:B------:R-:W-:Y:S01]  /*5df20*/  IADD3.X R75, PT, PT, RZ, R75, RZ, P3, P4 ;  /* 0x0000004bff4b7210 */ /* 0x000fe20001fe84ff */
[----:B------:R-:W-:Y:S01]  /*5df30*/  IMAD.X R70, R91, 0x1, R80, P1 ;  /* 0x000000015b467824 */ /* 0x000fe200008e0650 */
[----:B------:R-:W-:-:S02]  /*5df40*/  IADD3 R69, P4, PT, R66, R69, RZ ;  /* 0x0000004542457210 */ /* 0x000fc40007f9e0ff */
[----:B------:R-:W-:Y:S02]  /*5df50*/  ISETP.GE.U32.AND.EX P2, PT, R80, R65, PT, P2 ;  /* 0x000000415000720c */ /* 0x000fe40003f46120 */
[----:B------:R-:W-:Y:S02]  /*5df60*/  ISETP.GE.U32.AND.EX P0, PT, R100, R67, PT, P0 ;  /* 0x000000436400720c */ /* 0x000fe40003f06100 */
[----:B------:R-:W-:Y:S02]  /*5df70*/  ISETP.GE.U32.AND P3, PT, R66, R90, PT ;  /* 0x0000005a4200720c */ /* 0x000fe40003f66070 */
[C---:B------:R-:W-:Y:S01]  /*5df80*/  ISETP.GE.U32.AND P1, PT, R69.reuse, R66, PT ;  /* 0x000000424500720c */ /* 0x040fe20003f26070 */
[----:B------:R-:W-:Y:S01]  /*5df90*/  IMAD.X R66, R70, 0x1, R75, P4 ;  /* 0x0000000146427824 */ /* 0x000fe200020e064b */
[----:B------:R-:W-:Y:S02]  /*5dfa0*/  SEL R71, RZ, 0x1, P2 ;  /* 0x00000001ff477807 */ /* 0x000fe40001000000 */
[----:B------:R-:W-:-:S02]  /*5dfb0*/  IADD3 R69, P4, PT, R69, R90, RZ ;  /* 0x0000005a45457210 */ /* 0x000fc40007f9e0ff */
[----:B------:R-:W-:Y:S02]  /*5dfc0*/  SEL R67, RZ, 0x1, P0 ;  /* 0x00000001ff437807 */ /* 0x000fe40000000000 */
[----:B------:R-:W-:Y:S01]  /*5dfd0*/  IADD3 R68, P5, P2, R102, R82, R71 ;  /* 0x0000005266447210 */ /* 0x000fe20007abe047 */
[----:B------:R-:W-:Y:S01]  /*5dfe0*/  IMAD.X R71, R66, 0x1, R91, P4 ;  /* 0x0000000142477824 */ /* 0x000fe200020e065b */
[----:B------:R-:W-:Y:S02]  /*5dff0*/  ISETP.GE.U32.AND.EX P0, PT, R70, R91, PT, P3 ;  /* 0x0000005b4600720c */ /* 0x000fe40003f06130 */
[----:B------:R-:W-:Y:S02]  /*5e000*/  IADD3 R67, P3, P4, R69, R72, R67 ;  /* 0x0000004845437210 */ /* 0x000fe40007c7e043 */
[----:B------:R-:W-:Y:S02]  /*5e010*/  ISETP.GE.U32.AND.EX P6, PT, R66, R70, PT, P1 ;  /* 0x000000464200720c */ /* 0x000fe40003fc6110 */
[----:B------:R-:W-:-:S02]  /*5e020*/  IADD3.X R72, PT, PT, R71, R73, RZ, P3, P4 ;  /* 0x0000004947487210 */ /* 0x000fc40001fe84ff */
[----:B------:R-:W-:Y:S02]  /*5e030*/  ISETP.GE.U32.AND P1, PT, R69, R90, PT ;  /* 0x0000005a4500720c */ /* 0x000fe40003f26070 */
[----:B------:R-:W-:Y:S02]  /*5e040*/  ISETP.GE.U32.AND P4, PT, R67, R69, PT ;  /* 0x000000454300720c */ /* 0x000fe40003f86070 */
[----:B------:R-:W-:Y:S02]  /*5e050*/  SEL R66, RZ, 0x1, P0 ;  /* 0x00000001ff427807 */ /* 0x000fe40000000000 */
[----:B------:R-:W-:Y:S02]  /*5e060*/  SEL R69, RZ, 0x1, P6 ;  /* 0x00000001ff457807 */ /* 0x000fe40003000000 */
[----:B------:R-:W-:Y:S02]  /*5e070*/  IADD3.X R82, PT, PT, R103, R83, RZ, P5, P2 ;  /* 0x0000005367527210 */ /* 0x000fe40002fe44ff */
[----:B------:R-:W-:-:S02]  /*5e080*/  IADD3 R83, P3, PT, R67, R76, RZ ;  /* 0x0000004c43537210 */ /* 0x000fc40007f7e0ff */
[----:B------:R-:W-:Y:S02]  /*5e090*/  ISETP.GE.U32.AND.EX P1, PT, R71, R91, PT, P1 ;  /* 0x0000005b4700720c */ /* 0x000fe40003f26110 */
[C---:B------:R-:W-:Y:S02]  /*5e0a0*/  ISETP.GE.U32.AND.EX P0, PT, R72.reuse, R71, PT, P4 ;  /* 0x000000474800720c */ /* 0x040fe40003f06140 */
[----:B------:R-:W-:Y:S02]  /*5e0b0*/  IADD3 R69, P4, P5, R69, R94, R66 ;  /* 0x0000005e45457210 */ /* 0x000fe40007d9e042 */
[----:B------:R-:W-:Y:S01]  /*5e0c0*/  ISETP.GE.U32.AND P2, PT, R83, R76, PT ;  /* 0x0000004c5300720c */ /* 0x000fe20003f46070 */
[----:B------:R-:W-:Y:S01]  /*5e0d0*/  IMAD.X R76, R72, 0x1, R65, P3 ;  /* 0x00000001484c7824 */ /* 0x000fe200018e0641 */
[----:B------:R-:W-:Y:S02]  /*5e0e0*/  SEL R66, RZ, 0x1, P1 ;  /* 0x00000001ff427807 */ /* 0x000fe40000800000 */
[----:B------:R-:W-:-:S02]  /*5e0f0*/  IADD3 R69, P1, PT, R68, R69, RZ ;  /* 0x0000004544457210 */ /* 0x000fc40007f3e0ff */
[----:B------:R-:W-:Y:S02]  /*5e100*/  IADD3.X R95, PT, PT, RZ, R95, RZ, P4, P5 ;  /* 0x0000005fff5f7210 */ /* 0x000fe400027ea4ff */
[----:B------:R-:W-:Y:S02]  /*5e110*/  SEL R67, RZ, 0x1, P0 ;  /* 0x00000001ff437807 */ /* 0x000fe40000000000 */
[----:B------:R-:W-:Y:S01]  /*5e120*/  ISETP.GE.U32.AND.EX P2, PT, R76, R65, PT, P2 ;  /* 0x000000414c00720c */ /* 0x000fe20003f46120 */
[----:B------:R-:W-:Y:S01]  /*5e130*/  IMAD.X R70, R82, 0x1, R95, P1 ;  /* 0x0000000152467824 */ /* 0x000fe200008e065f */
[----:B------:R-:W-:Y:S02]  /*5e140*/  IADD3 R65, P0, P6, R67, R92, R66 ;  /* 0x0000005c43417210 */ /* 0x000fe40007e1e042 */
[C---:B------:R-:W-:Y:S02]  /*5e150*/  IADD3 R66, P5, PT, R69.reuse, R104, RZ ;  /* 0x0000006845427210 */ /* 0x040fe40007fbe0ff */
[----:B------:R-:W-:-:S02]  /*5e160*/  ISETP.GE.U32.AND P4, PT, R69, R68, PT ;  /* 0x000000444500720c */ /* 0x000fc40003f86070 */
[----:B------:R-:W-:Y:S02]  /*5e170*/  IADD3.X R93, PT, PT, RZ, R93, RZ, P0, P6 ;  /* 0x0000005dff5d7210 */ /* 0x000fe400007ec4ff */
[----:B------:R-:W-:Y:S02]  /*5e180*/  IADD3 R65, P0, PT, R66, R65, RZ ;  /* 0x0000004142417210 */ /* 0x000fe40007f1e0ff */
[----:B------:R-:W-:Y:S01]  /*5e190*/  ISETP.GE.U32.AND.EX P4, PT, R70, R82, PT, P4 ;  /* 0x000000524600720c */ /* 0x000fe20003f86140 */
[----:B------:R-:W-:Y:S01]  /*5e1a0*/  IMAD.X R70, R105, 0x1, R70, P5 ;  /* 0x0000000169467824 */ /* 0x000fe200028e0646 */
[----:B------:R-:W-:Y:S02]  /*5e1b0*/  ISETP.GE.U32.AND P3, PT, R68, R102, PT ;  /* 0x000000664400720c */ /* 0x000fe40003f66070 */
[----:B------:R-:W-:Y:S01]  /*5e1c0*/  SEL R67, RZ, 0x1, P2 ;  /* 0x00000001ff437807 */ /* 0x000fe20001000000 */
[----:B------:R-:W-:Y:S01]  /*5e1d0*/  IMAD.X R68, R70, 0x1, R93, P0 ;  /* 0x0000000146447824 */ /* 0x000fe200000e065d */
[----:B------:R-:W-:-:S02]  /*5e1e0*/  ISETP.GE.U32.AND.EX P3, PT, R82, R103, PT, P3 ;  /* 0x000000675200720c */ /* 0x000fc40003f66130 */
[----:B------:R-:W-:Y:S02]  /*5e1f0*/  ISETP.GE.U32.AND P1, PT, R66, R104, PT ;  /* 0x000000684200720c */ /* 0x000fe40003f26070 */
[C---:B------:R-:W-:Y:S02]  /*5e200*/  ISETP.GE.U32.AND P2, PT, R65.reuse, R66, PT ;  /* 0x000000424100720c */ /* 0x040fe40003f46070 */
[----:B------:R-:W-:Y:S02]  /*5e210*/  IADD3 R69, P5, PT, R65, R102, RZ ;  /* 0x0000006641457210 */ /* 0x000fe40007fbe0ff */
[----:B------:R-:W-:Y:S02]  /*5e220*/  SEL R65, RZ, 0x1, P3 ;  /* 0x00000001ff417807 */ /* 0x000fe40001800000 */
[----:B------:R-:W-:Y:S01]  /*5e230*/  SEL R73, RZ, 0x1, P4 ;  /* 0x00000001ff497807 */ /* 0x000fe20002000000 */
[----:B------:R-:W-:Y:S01]  /*5e240*/  IMAD.X R66, R68, 0x1, R103, P5 ;  /* 0x0000000144427824 */ /* 0x000fe200028e0667 */
[----:B------:R-:W-:-:S02]  /*5e250*/  ISETP.GE.U32.AND.EX P1, PT, R70, R105, PT, P1 ;  /* 0x000000694600720c */ /* 0x000fc40003f26110 */
[----:B------:R-:W-:Y:S02]  /*5e260*/  ISETP.GE.U32.AND.EX P2, PT, R68, R70, PT, P2 ;  /* 0x000000464400720c */ /* 0x000fe40003f46120 */
[----:B------:R-:W-:Y:S02]  /*5e270*/  IADD3 R67, P3, P4, R69, R88, R67 ;  /* 0x0000005845437210 */ /* 0x000fe40007c7e043 */
[----:B------:R-:W-:Y:S02]  /*5e280*/  IADD3 R73, P5, P6, R73, R96, R65 ;  /* 0x0000006049497210 */ /* 0x000fe40007ebe041 */
[----:B------:R-:W-:Y:S02]  /*5e290*/  SEL R68, RZ, 0x1, P1 ;  /* 0x00000001ff447807 */ /* 0x000fe40000800000 */
[----:B------:R-:W-:Y:S02]  /*5e2a0*/  SEL R71, RZ, 0x1, P2 ;  /* 0x00000001ff477807 */ /* 0x000fe40001000000 */
[----:B------:R-:W-:-:S02]  /*5e2b0*/  ISETP.GE.U32.AND P2, PT, R124, R50, PT ;  /* 0x000000327c00720c */ /* 0x000fc40003f46070 */
[----:B------:R-:W-:Y:S02]  /*5e2c0*/  IADD3.X R65, PT, PT, R66, R89, RZ, P3, P4 ;  /* 0x0000005942417210 */ /* 0x000fe40001fe84ff */
[----:B------:R-:W-:Y:S02]  /*5e2d0*/  IADD3.X R72, PT, PT, RZ, R97, RZ, P5, P6 ;  /* 0x00000061ff487210 */ /* 0x000fe40002fec4ff */
[----:B------:R-:W-:Y:S01]  /*5e2e0*/  IADD3 R68, P4, P5, R71, R106, R68 ;  /* 0x0000006a47447210 */ /* 0x000fe20007d9e044 */
[----:B------:R-:W-:Y:S01]  /*5e2f0*/  IMAD.WIDE.U32 R74, R65, 0x3d1, RZ ;  /* 0x000003d1414a7825 */ /* 0x000fe200078e00ff */
[----:B------:R-:W-:Y:S02]  /*5e300*/  ISETP.GE.U32.AND P1, PT, R67, R69, PT ;  /* 0x000000454300720c */ /* 0x000fe40003f26070 */
[----:B------:R-:W-:Y:S02]  /*5e310*/  ISETP.EQ.U32.AND P3, PT, R129, R48, PT ;  /* 0x000000308100720c */ /* 0x000fe40003f62070 */
[----:B------:R-:W-:-:S02]  /*5e320*/  ISETP.GE.U32.AND.EX P6, PT, R132, R51, PT, P2 ;  /* 0x000000338400720c */ /* 0x000fc40003fc6120 */
[----:B------:R-:W-:Y:S02]  /*5e330*/  ISETP.GE.U32.AND P0, PT, R69, R102, PT ;  /* 0x000000664500720c */ /* 0x000fe40003f06070 */
[----:B------:R-:W-:Y:S02]  /*5e340*/  IADD3.X R107, PT, PT, RZ, R107, RZ, P4, P5 ;  /* 0x0000006bff6b7210 */ /* 0x000fe400027ea4ff */
[----:B------:R-:W-:Y:S02]  /*5e350*/  ISETP.GE.U32.AND.EX P1, PT, R65, R66, PT, P1 ;  /* 0x000000424100720c */ /* 0x000fe40003f26110 */
[----:B------:R-:W-:Y:S02]  /*5e360*/  ISETP.EQ.AND.EX P4, PT, R128, R49, !P6, P3 ;  /* 0x000000318000720c */ /* 0x000fe40007782330 */
[----:B------:R-:W-:Y:S02]  /*5e370*/  ISETP.GE.U32.AND.EX P0, PT, R66, R103, PT, P0 ;  /* 0x000000674200720c */ /* 0x000fe40003f06100 */
[----:B------:R-:W-:-:S02]  /*5e380*/  IADD3 R71, P3, PT, R73, R114, RZ ;  /* 0x0000007249477210 */ /* 0x000fc40007f7e0ff */
[----:B------:R-:W-:Y:S02]  /*5e390*/  ISETP.LT.U32.AND P2, PT, R129, R48, PT ;  /* 0x000000308100720c */ /* 0x000fe40003f41070 */
[----:B------:R-:W-:Y:S01]  /*5e3a0*/  SEL R95, RZ, 0x1, P1 ;  /* 0x00000001ff5f7807 */ /* 0x000fe20000800000 */
[----:B------:R-:W-:Y:S01]  /*5e3b0*/  IMAD.X R72, R101, 0x1, R72, P3 ;  /* 0x0000000165487824 */ /* 0x000fe200018e0648 */
[----:B------:R-:W-:Y:S02]  /*5e3c0*/  SEL R66, RZ, 0x1, P0 ;  /* 0x00000001ff427807 */ /* 0x000fe40000000000 */
[----:B------:R-:W-:Y:S02]  /*5e3d0*/  IADD3 R69, P1, PT, R71, R68, RZ ;  /* 0x0000004447457210 */ /* 0x000fe40007f3e0ff */
[----:B------:R-:W-:Y:S02]  /*5e3e0*/  ISETP.EQ.U32.AND P0, PT, R127, R42, PT ;  /* 0x0000002a7f00720c */ /* 0x000fe40003f02070 */
[----:B------:R-:W-:Y:S01]  /*5e3f0*/  ISETP.LT.U32.OR.EX P5, PT, R128, R49, P4, P2 ;  /* 0x000000318000720c */ /* 0x000fe200027a1520 */
[----:B------:R-:W-:Y:S01]  /*5e400*/  IMAD.X R70, R72, 0x1, R107, P1 ;  /* 0x0000000148467824 */ /* 0x000fe200008e066b */
[----:B------:R-:W-:-:S02]  /*5e410*/  IADD3 R95, P3, P4, R95, R98, R66 ;  /* 0x000000625f5f7210 */ /* 0x000fc40007c7e042 */
[----:B------:R-:W-:Y:S02]  /*5e420*/  ISETP.LT.U32.AND P2, PT, R127, R42, PT ;  /* 0x0000002a7f00720c */ /* 0x000fe40003f41070 */
[CC--:B------:R-:W-:Y:S02]  /*5e430*/  ISETP.EQ.AND.EX P0, PT, R126.reuse, R43.reuse, P5, P0 ;  /* 0x0000002b7e00720c */ /* 0x0c0fe40002f02300 */
[----:B------:R-:W-:Y:S02]  /*5e440*/  IADD3 R66, P1, PT, R69, R114, RZ ;  /* 0x0000007245427210 */ /* 0x000fe40007f3e0ff */
[----:B------:R-:W-:Y:S02]  /*5e450*/  ISETP.LT.U32.OR.EX P2, PT, R126, R43, P0, P2 ;  /* 0x0000002b7e00720c */ /* 0x000fe40000741520 */
[----:B------:R-:W-:Y:S01]  /*5e460*/  IADD3.X R89, PT, PT, RZ, R99, RZ, P3, P4 ;  /* 0x00000063ff597210 */ /* 0x000fe20001fe84ff */
[----:B------:R-:W-:Y:S01]  /*5e470*/  IMAD.X R68, R70, 0x1, R101, P1 ;  /* 0x0000000146447824 */ /* 0x000fe200008e0665 */
[----:B------:R-:W-:-:S02]  /*5e480*/  IADD3 R95, P0, PT, R66, R95, RZ ;  /* 0x0000005f425f7210 */ /* 0x000fc40007f1e0ff */
[----:B------:R-:W-:Y:S02]  /*5e490*/  ISETP.GE.U32.AND P4, PT, R66, R114, PT ;  /* 0x000000724200720c */ /* 0x000fe40003f86070 */
[----:B------:R-:W-:Y:S01]  /*5e4a0*/  ISETP.GE.U32.AND P1, PT, R125, R46, PT ;  /* 0x0000002e7d00720c */ /* 0x000fe20003f26070 */
[C---:B------:R-:W-:Y:S01]  /*5e4b0*/  IMAD.X R89, R68.reuse, 0x1, R89, P0 ;  /* 0x0000000144597824 */ /* 0x040fe200000e0659 */
[----:B------:R-:W-:Y:S02]  /*5e4c0*/  ISETP.GE.U32.AND P3, PT, R95, R66, PT ;  /* 0x000000425f00720c */ /* 0x000fe40003f66070 */
[----:B------:R-:W-:Y:S02]  /*5e4d0*/  ISETP.GE.U32.AND.EX P4, PT, R68, R101, PT, P4 ;  /* 0x000000654400720c */ /* 0x000fe40003f86140 */
[----:B------:R-:W-:Y:S02]  /*5e4e0*/  ISETP.GE.U32.AND.EX P1, PT, R130, R47, PT, P1 ;  /* 0x0000002f8200720c */ /* 0x000fe40003f26110 */
[----:B------:R-:W-:-:S02]  /*5e4f0*/  ISETP.GE.U32.AND P0, PT, R71, R114, PT ;  /* 0x000000724700720c */ /* 0x000fc40003f06070 */
[----:B------:R-:W-:Y:S02]  /*5e500*/  ISETP.GE.U32.AND.EX P3, PT, R89, R68, PT, P3 ;  /* 0x000000445900720c */ /* 0x000fe40003f66130 */
[----:B------:R-:W-:Y:S02]  /*5e510*/  SEL R66, RZ, 0x1, P4 ;  /* 0x00000001ff427807 */ /* 0x000fe40002000000 */
[----:B------:R-:W-:Y:S02]  /*5e520*/  ISETP.GE.U32.AND P4, PT, R69, R71, PT ;  /* 0x000000474500720c */ /* 0x000fe40003f86070 */
[----:B------:R-:W-:Y:S02]  /*5e530*/  ISETP.GE.U32.AND.EX P0, PT, R72, R101, PT, P0 ;  /* 0x000000654800720c */ /* 0x000fe40003f06100 */
[----:B------:R-:W-:Y:S02]  /*5e540*/  SEL R93, RZ, 0x1, P3 ;  /* 0x00000001ff5d7807 */ /* 0x000fe40001800000 */
[----:B------:R-:W-:Y:S01]  /*5e550*/  ISETP.GE.U32.AND.EX P3, PT, R70, R72, PT, P4 ;  /* 0x000000484600720c */ /* 0x000fe20003f66140 */
[----:B------:R-:W-:Y:S01]  /*5e560*/  IMAD.WIDE.U32 R70, R131, R123, RZ ;  /* 0x0000007b83467225 */ /* 0x000fe200078e00ff */
[----:B------:R-:W-:-:S02]  /*5e570*/  SEL R68, RZ, 0x1, P0 ;  /* 0x00000001ff447807 */ /* 0x000fc40000000000 */
[----:B------:R-:W-:Y:S02]  /*5e580*/  IADD3 R93, P0, P4, R93, R116, R66 ;  /* 0x000000745d5d7210 */ /* 0x000fe40007c1e042 */
[----:B------:R-:W-:Y:S02]  /*5e590*/  SEL R73, RZ, 0x1, P3 ;  /* 0x00000001ff497807 */ /* 0x000fe40001800000 */
        /* <DEDUP_REMOVED lines=13> */
[-C--:B------:R-:W-:Y:S02]  /*5e670*/  IADD3 R66, P1, PT, R73, R68.reuse, RZ ;  /* 0x0000004449427210 */ /* 0x080fe40007f3e0ff */
[----:B------:R-:W-:Y:S01]  /*5e680*/  P2R R82, PR, RZ, 0x40 ;  /* 0x00000040ff527803 */ /* 0x000fe20000000000 */
[----:B------:R-:W-:Y:S01]  /*5e690*/  IMAD.WIDE.U32.X R80, R131, R131, R80, P3 ;  /* 0x0000008383507225 */ /* 0x000fe200018e0450 */
[----:B------:R-:W-:Y:S02]  /*5e6a0*/  ISETP.GE.U32.AND P3, PT, R66, R68, PT ;  /* 0x000000444200720c */ /* 0x000fe40003f66070 */
[----:B------:R-:W-:Y:S01]  /*5e6b0*/  @P5 LOP3.LUT R10, R10, 0x4, RZ, 0xfc, !PT ;  /* 0x000000040a0a5812 */ /* 0x000fe200078efcff */
[----:B------:R-:W-:Y:S01]  /*5e6c0*/  IMAD.X R70, R69, 0x1, R110, P1 ;  /* 0x0000000145467824 */ /* 0x000fe200008e066e */
[----:B------:R-:W-:Y:S01]  /*5e6d0*/  IADD3 R93, P1, PT, R66, R93, RZ ;  /* 0x0000005d425d7210 */ /* 0x000fe20007f3e0ff */
[----:B------:R-:W-:Y:S01]  /*5e6e0*/  IMAD.WIDE.U32 R72, R67, 0x3d1, RZ ;  /* 0x000003d143487825 */ /* 0x000fe200078e00ff */
[----:B------:R-:W-:-:S02]  /*5e6f0*/  SEL R117, R50, RZ, P0 ;  /* 0x000000ff32757207 */ /* 0x000fc40000000000 */
[C---:B------:R-:W-:Y:S01]  /*5e700*/  ISETP.GE.U32.AND.EX P3, PT, R70.reuse, R69, PT, P3 ;  /* 0x000000454600720c */ /* 0x040fe20003f66130 */
[----:B------:R-:W-:Y:S01]  /*5e710*/  IMAD.X R91, R70, 0x1, R91, P1 ;  /* 0x00000001465b7824 */ /* 0x000fe200008e065b */
[----:B------:R-:W-:Y:S01]  /*5e720*/  ISETP.GE.U32.AND P1, PT, R93, R66, PT ;  /* 0x000000425d00720c */ /* 0x000fe20003f26070 */
[----:B------:R-:W-:Y:S01]  /*5e730*/  IMAD.X R71, RZ, RZ, RZ, P4 ;  /* 0x000000ffff477224 */ /* 0x000fe200020e06ff */
[----:B------:R-:W-:Y:S01]  /*5e740*/  IADD3 RZ, P4, PT, R73, R74, RZ ;  /* 0x0000004a49ff7210 */ /* 0x000fe20007f9e0ff */
[----:B------:R-:W-:Y:S01]  /*5e750*/  IMAD.WIDE.U32 R68, R89, 0x3d1, RZ ;  /* 0x000003d159447825 */ /* 0x000fe200078e00ff */
[----:B------:R-:W-:Y:S02]  /*5e760*/  ISETP.GE.U32.AND.EX P1, PT, R91, R70, PT, P1 ;  /* 0x000000465b00720c */ /* 0x000fe40003f26110 */
[----:B------:R-:W-:Y:S01]  /*5e770*/  SEL R94, RZ, 0x1, P3 ;  /* 0x00000001ff5e7807 */ /* 0x000fe20001800000 */
[----:B------:R-:W-:Y:S01]  /*5e780*/  IMAD.MOV.U32 R70, RZ, RZ, R75 ;  /* 0x000000ffff467224 */ /* 0x000fe200078e004b */
[----:B------:R-:W-:Y:S01]  /*5e790*/  SEL R97, RZ, 0x1, P1 ;  /* 0x00000001ff617807 */ /* 0x000fe20000800000 */
[----:B------:R-:W-:-:S04]  /*5e7a0*/  IMAD.WIDE.U32 R72, R95, 0x3d1, RZ ;  /* 0x000003d15f487825 */ /* 0x000fc800078e00ff */
[----:B------:R-:W-:-:S04]  /*5e7b0*/  IMAD.WIDE.U32.X R70, RZ, R65, R70, P4 ;  /* 0x00000041ff467225 */ /* 0x000fc800020e0446 */
[----:B------:R-:W-:Y:S01]  /*5e7c0*/  IMAD.WIDE.U32 R68, P3, RZ, R95, R68 ;  /* 0x0000005fff447225 */ /* 0x000fe20007860044 */
[----:B------:R-:W-:-:S03]  /*5e7d0*/  IADD3 R99, P4, PT, R70, R72, RZ ;  /* 0x0000004846637210 */ /* 0x000fc60007f9e0ff */
[----:B------:R-:W-:Y:S01]  /*5e7e0*/  IMAD.MOV.U32 R66, RZ, RZ, RZ ;  /* 0x000000ffff427224 */ /* 0x000fe200078e00ff */
        /* <DEDUP_REMOVED lines=13> */
[----:B------:R-:W-:Y:S02]  /*5e8c0*/  IADD3 R75, P1, P3, R68, R72, R75 ;  /* 0x00000048444b7210 */ /* 0x000fe40007b3e04b */
[----:B------:R-:W-:-:S04]  /*5e8d0*/  IADD3 R97, P6, PT, R69, R70, RZ ;  /* 0x0000004645617210 */ /* 0x000fc80007fde0ff */
[----:B------:R-:W-:Y:S01]  /*5e8e0*/  IADD3.X R90, PT, PT, R97, R73, RZ, P1, P3 ;  /* 0x00000049615a7210 */ /* 0x000fe20000fe64ff */
[----:B------:R-:W-:-:S04]  /*5e8f0*/  IMAD.WIDE.U32 R72, R67, 0x3d1, R66 ;  /* 0x000003d143487825 */ /* 0x000fc800078e0042 */
[----:B------:R-:W-:Y:S01]  /*5e900*/  IMAD.IADD R73, R74, 0x1, R73 ;  /* 0x000000014a497824 */ /* 0x000fe200078e0249 */
[----:B------:R-:W-:Y:S01]  /*5e910*/  ISETP.GE.U32.AND P3, PT, R72, RZ, PT ;  /* 0x000000ff4800720c */ /* 0x000fe20003f66070 */
[----:B------:R-:W-:-:S03]  /*5e920*/  IMAD.WIDE.U32 R122, R122, R122, R72 ;  /* 0x0000007a7a7a7225 */ /* 0x000fc600078e0048 */
[----:B------:R-:W-:Y:S01]  /*5e930*/  ISETP.GE.U32.AND.EX P3, PT, R73, R67, PT, P3 ;  /* 0x000000434900720c */ /* 0x000fe20003f66130 */
[----:B------:R-:W-:-:S03]  /*5e940*/  IMAD.IADD R70, R64, 0x1, R123 ;  /* 0x0000000140467824 */ /* 0x000fc600078e027b */
[----:B------:R-:W-:-:S04]  /*5e950*/  SEL R66, RZ, 0x1, P3 ;  /* 0x00000001ff427807 */ /* 0x000fc80001800000 */
[----:B------:R-:W-:-:S04]  /*5e960*/  IADD3 R66, P1, P4, R99, R65, R66 ;  /* 0x0000004163427210 */ /* 0x000fc80007c3e042 */
[----:B------:R-:W-:Y:S02]  /*5e970*/  IADD3.X R74, PT, PT, R92, R95, RZ, P1, P4 ;  /* 0x0000005f5c4a7210 */ /* 0x000fe40000fe84ff */
[----:B------:R-:W-:-:S04]  /*5e980*/  ISETP.GE.U32.AND P1, PT, R122, R72, PT ;  /* 0x000000487a00720c */ /* 0x000fc80003f26070 */
[----:B------:R-:W-:-:S04]  /*5e990*/  ISETP.GE.U32.AND.EX P1, PT, R70, R73, PT, P1 ;  /* 0x000000494600720c */ /* 0x000fc80003f26110 */
[----:B------:R-:W-:-:S04]  /*5e9a0*/  SEL R72, RZ, 0x1, P1 ;  /* 0x00000001ff487807 */ /* 0x000fc80000800000 */
[----:B------:R-:W-:-:S04]  /*5e9b0*/  IADD3 R72, P4, P5, R72, R66, R77 ;  /* 0x0000004248487210 */ /* 0x000fc80007d9e04d */
[----:B------:R-:W-:Y:S02]  /*5e9c0*/  IADD3.X R135, PT, PT, RZ, R74, R86, P4, P5 ;  /* 0x0000004aff877210 */ /* 0x000fe400027ea456 */
[CC--:B------:R-:W-:Y:S02]  /*5e9d0*/  ISETP.EQ.U32.AND P4, PT, R66.reuse, R65.reuse, PT ;  /* 0x000000414200720c */ /* 0x0c0fe40003f82070 */
[----:B------:R-:W-:Y:S01]  /*5e9e0*/  ISETP.LT.U32.AND P5, PT, R66, R65, PT ;  /* 0x000000414200720c */ /* 0x000fe20003fa1070 */
[----:B------:R-:W-:Y:S01]  /*5e9f0*/  IMAD.X R65, RZ, RZ, RZ, P2 ;  /* 0x000000ffff417224 */ /* 0x000fe200010e06ff */
        /* <DEDUP_REMOVED lines=12> */
[----:B------:R-:W-:-:S03]  /*5eac0*/  IMAD.MOV.U32 R64, RZ, RZ, R71 ;  /* 0x000000ffff407224 */ /* 0x000fc600078e0047 */
[----:B------:R-:W-:Y:S01]  /*5ead0*/  IADD3.X R133, PT, PT, RZ, R80, R100, P1, P4 ;  /* 0x00000050ff857210 */ /* 0x000fe20000fe8464 */
[----:B------:R-:W-:Y:S01]  /*5eae0*/  IMAD.WIDE.U32.X R64, RZ, R91, R64, P6 ;  /* 0x0000005bff407225 */ /* 0x000fe200030e0440 */
[----:B------:R-:W-:-:S03]  /*5eaf0*/  ISETP.GE.U32.AND P1, PT, R75, R68, PT ;  /* 0x000000444b00720c */ /* 0x000fc60003f26070 */
[----:B------:R-:W-:Y:S01]  /*5eb00*/  IMAD.WIDE.U32 R68, R81, 0x3d1, RZ ;  /* 0x000003d151447825 */ /* 0x000fe200078e00ff */
[----:B------:R-:W-:-:S04]  /*5eb10*/  ISETP.GE.U32.AND.EX P1, PT, R90, R97, PT, P1 ;  /* 0x000000615a00720c */ /* 0x000fc80003f26110 */
[----:B------:R-:W-:Y:S01]  /*5eb20*/  SEL R71, RZ, 0x1, P1 ;  /* 0x00000001ff477807 */ /* 0x000fe20000800000 */
[----:B------:R-:W-:-:S03]  /*5eb30*/  IMAD.WIDE.U32 R68, P4, RZ, R94, R68 ;  /* 0x0000005eff447225 */ /* 0x000fc60007880044 */
        /* <DEDUP_REMOVED lines=22> */
[C---:B------:R-:W-:Y:S02]  /*5eca0*/  IADD3.X R67, PT, PT, R71.reuse, R94, RZ, P3, P1 ;  /* 0x0000005e47437210 */ /* 0x040fe40001fe24ff */
[C---:B------:R-:W-:Y:S02]  /*5ecb0*/  ISETP.EQ.U32.AND P1, PT, R68.reuse, R91, PT ;  /* 0x0000005b4400720c */ /* 0x040fe40003f22070 */
[----:B------:R-:W-:Y:S02]  /*5ecc0*/  ISETP.GE.U32.AND.EX P6, PT, R71, R75, PT, P6 ;  /* 0x0000004b4700720c */ /* 0x000fe40003fc6160 */
[----:B------:R-:W-:Y:S02]  /*5ecd0*/  SEL R74, RZ, 0x1, !P4 ;  /* 0x00000001ff4a7807 */ /* 0x000fe40006000000 */
[----:B------:R-:W-:-:S02]  /*5ece0*/  ISETP.LT.U32.AND P3, PT, R68, R91, PT ;  /* 0x0000005b4400720c */ /* 0x000fc40003f61070 */
[C---:B------:R-:W-:Y:S02]  /*5ecf0*/  ISETP.EQ.AND.EX P1, PT, R67.reuse, R94, P5, P1 ;  /* 0x0000005e4300720c */ /* 0x040fe40002f22310 */
        /* <DEDUP_REMOVED lines=31> */
[----:B------:R-:W-:Y:S01]  /*5eef0*/  IADD3 R117, P5, PT, R124, -R117, RZ ;  /* 0x800000757c757210 */ /* 0x000fe20007fbe0ff */
[----:B------:R-:W-:Y:S01]  /*5ef00*/  IMAD.X R128, R128, 0x1, ~R65, P4 ;  /* 0x0000000180807824 */ /* 0x000fe200020e0e41 */
        /* <DEDUP_REMOVED lines=15> */
.L_x_501:
        /* <DEDUP_REMOVED lines=34> */
.L_x_500:
[----:B------:R-:W-:Y:S02]  /*5f220*/  IMAD.MOV.U32 R74, RZ, RZ, R64 ;  /* 0x000000ffff4a7224 */ /* 0x000fe400078e0040 */
[----:B------:R-:W-:-:S07]  /*5f230*/  IMAD.MOV.U32 R64, RZ, RZ, R65 ;  /* 0x000000ffff407224 */ /* 0x000fce00078e0041 */
.L_x_499:
[----:B------:R-:W-:Y:S05]  /*5f240*/  BSYNC.RECONVERGENT B1 ;  /* 0x0000000000017941 */ /* 0x000fea0003800200 */
.L_x_498:
        /* <DEDUP_REMOVED lines=14> */
[----:B------:R-:W-:Y:S02]  /*5f330*/  SEL R65, RZ, 0x1, !P2 ;  /* 0x00000001ff417807 */ /* 0x000fe40005000000 */
[----:B------:R-:W-:Y:S02]  /*5f340*/  SEL R67, RZ, 0x1, P1 ;  /* 0x00000001ff437807 */ /* 0x000fe40000800000 */
[----:B------:R-:W-:Y:S02]  /*5f350*/  PLOP3.LUT P1, PT, PT, PT, PT, 0x8, 0x80 ;  /* 0x000000000080781c */ /* 0x000fe40003f2e170 */
[----:B------:R-:W-:Y:S02]  /*5f360*/  @P0 ISETP.NE.OR.EX P1, PT, R64, R47, !P3, P4 ;  /* 0x0000002f4000020c */ /* 0x000fe40005f25740 */
[----:B------:R-:W-:-:S02]  /*5f370*/  IADD3 R66, P6, PT, R65, R42, RZ ;  /* 0x0000002a41427210 */ /* 0x000fc40007fde0ff */
[----:B------:R-:W-:Y:S02]  /*5f380*/  SEL R65, R50, RZ, P1 ;  /* 0x000000ff32417207 */ /* 0x000fe40000800000 */
[----:B------:R-:W-:Y:S02]  /*5f390*/  SEL R66, R66, RZ, P1 ;  /* 0x000000ff42427207 */ /* 0x000fe40000800000 */
[----:B------:R-:W-:Y:S02]  /*5f3a0*/  IADD3 R67, P5, PT, R67, R48, RZ ;  /* 0x0000003043437210 */ /* 0x000fe40007fbe0ff */
[----:B------:R-:W-:Y:S01]  /*5f3b0*/  IADD3 R69, P0, PT, R73, -R66, RZ ;  /* 0x8000004249457210 */ /* 0x000fe20007f1e0ff */
[----:B------:R-:W-:Y:S01]  /*5f3c0*/  IMAD.X R66, RZ, RZ, R43, P6 ;  /* 0x000000ffff427224 */ /* 0x000fe200030e062b */
[----:B------:R-:W-:Y:S01]  /*5f3d0*/  SEL R73, RZ, 0x1, !P3 ;  /* 0x00000001ff497807 */ /* 0x000fe20005800000 */
[----:B------:R-:W-:Y:S01]  /*5f3e0*/  IMAD.X R68, RZ, RZ, R49, P5 ;  /* 0x000000ffff447224 */ /* 0x000fe200028e0631 */
[----:B------:R-:W-:Y:S01]  /*5f3f0*/  IADD3 R65, P4, PT, R122, -R65, RZ ;  /* 0x800000417a417210 */ /* 0x000fe20007f9e0ff */
[----:B------:R-:W-:Y:S01]  /*5f400*/  IMAD.WIDE.U32 R82, R62, R69, RZ ;  /* 0x000000453e527225 */ /* 0x000fe200078e00ff */
[----:B------:R-:W-:-:S02]  /*5f410*/  IADD3 R73, P3, PT, R73, R46, RZ ;  /* 0x0000002e49497210 */ /* 0x000fc40007f7e0ff */
[----:B------:R-:W-:Y:S01]  /*5f420*/  SEL R71, R51, RZ, P1 ;  /* 0x000000ff33477207 */ /* 0x000fe20000800000 */
[----:B------:R-:W-:Y:S01]  /*5f430*/  IMAD.WIDE.U32 R88, R62, R65, RZ ;  /* 0x000000413e587225 */ /* 0x000fe200078e00ff */
[----:B------:R-:W-:Y:S02]  /*5f440*/  SEL R66, R66, RZ, P1 ;  /* 0x000000ff42427207 */ /* 0x000fe40000800000 */
[----:B------:R-:W-:Y:S01]  /*5f450*/  SEL R67, R67, RZ, P1 ;  /* 0x000000ff43437207 */ /* 0x000fe20000800000 */
[----:B------:R-:W-:Y:S01]  /*5f460*/  IMAD.X R129, RZ, RZ, R47, P3 ;  /* 0x000000ffff817224 */ /* 0x000fe200018e062f */
[----:B------:R-:W-:Y:S01]  /*5f470*/  SEL R73, R73, RZ, P1 ;  /* 0x000000ff49497207 */ /* 0x000fe20000800000 */
[----:B------:R-:W-:Y:S01]  /*5f480*/  IMAD.X R71, R70, 0x1, ~R71, P4 ;  /* 0x0000000146477824 */ /* 0x000fe200020e0e47 */
[----:B------:R-:W-:Y:S01]  /*5f490*/  IADD3 R67, P2, PT, R72, -R67, RZ ;  /* 0x8000004348437210 */ /* 0x000fe20007f5e0ff */
[----:B------:R-:W-:Y:S01]  /*5f4a0*/  IMAD.X R133, R133, 0x1, ~R66, P0 ;  /* 0x0000000185857824 */ /* 0x000fe200000e0e42 */
[----:B------:R-:W-:Y:S01]  /*5f4b0*/  SEL R68, R68, RZ, P1 ;  /* 0x000000ff44447207 */ /* 0x000fe20000800000 */
[----:B------:R-:W-:Y:S01]  /*5f4c0*/  IMAD.WIDE.U32 R90, R63, R65, RZ ;  /* 0x000000413f5a7225 */ /* 0x000fe200078e00ff */
[----:B------:R-:W-:-:S02]  /*5f4d0*/  IADD3 R73, P0, PT, R74, -R73, RZ ;  /* 0x800000494a497210 */ /* 0x000fc40007f1e0ff */
[----:B------:R-:W-:Y:S01]  /*5f4e0*/  SEL R129, R129, RZ, P1 ;  /* 0x000000ff81817207 */ /* 0x000fe20000800000 */
[----:B------:R-:W-:-:S04]  /*5f4f0*/  IMAD.WIDE.U32 R88, P1, R63, R71, R88 ;  /* 0x000000473f587225 */ /* 0x000fc80007820058 */
[----:B------:R-:W-:Y:S02]  /*5f500*/  IMAD.X R135, R135, 0x1, ~R68, P2 ;  /* 0x0000000187877824 */ /* 0x000fe400010e0e44 */
[----:B------:R-:W-:Y:S01]  /*5f510*/  IMAD.X R129, R64, 0x1, ~R129, P0 ;  /* 0x0000000140817824 */ /* 0x000fe200000e0e81 */
[----:B------:R-:W-:Y:S01]  /*5f520*/  IADD3 RZ, P0, PT, R91, R88, RZ ;  /* 0x000000585bff7210 */ /* 0x000fe20007f1e0ff */
[----:B------:R-:W-:Y:S02]  /*5f530*/  IMAD.X R77, RZ, RZ, RZ, P1 ;  /* 0x000000ffff4d7224 */ /* 0x000fe400008e06ff */
[----:B------:R-:W-:Y:S02]  /*5f540*/  IMAD.MOV.U32 R76, RZ, RZ, R89 ;  /* 0x000000ffff4c7224 */ /* 0x000fe400078e0059 */
[----:B------:R-:W-:-:S04]  /*5f550*/  IMAD.WIDE.U32 R86, R62, R67, RZ ;  /* 0x000000433e567225 */ /* 0x000fc800078e00ff */
[----:B------:R-:W-:Y:S02]  /*5f560*/  IMAD R64, R135, R63, RZ ;  /* 0x0000003f87407224 */ /* 0x000fe400078e02ff */
[----:B------:R-:W-:-:S04]  /*5f570*/  IMAD.WIDE.U32 R74, R63, R69, RZ ;  /* 0x000000453f4a7225 */ /* 0x000fc800078e00ff */
[----:B------:R-:W-:-:S04]  /*5f580*/  IMAD.WIDE.U32 R82, P4, R63, R133, R82 ;  /* 0x000000853f527225 */ /* 0x000fc80007880052 */
[----:B------:R-:W-:Y:S01]  /*5f590*/  IMAD.WIDE.U32 R88, R67, R63, RZ ;  /* 0x0000003f43587225 */ /* 0x000fe200078e00ff */
[----:B------:R-:W-:-:S03]  /*5f5a0*/  IADD3 RZ, P6, PT, R75, R82, RZ ;  /* 0x000000524bff7210 */ /* 0x000fc60007fde0ff */
[----:B------:R-:W-:-:S04]  /*5f5b0*/  IMAD.WIDE.U32.X R76, R62, R71, R76, P0 ;  /* 0x000000473e4c7225 */ /* 0x000fc800000e044c */
[----:B------:R-:W-:Y:S01]  /*5f5c0*/  IMAD R93, R62, R67, R64 ;  /* 0x000000433e5d7224 */ /* 0x000fe200078e0240 */
[----:B------:R-:W-:Y:S01]  /*5f5d0*/  IADD3 R91, P0, PT, R76, R88, RZ ;  /* 0x000000584c5b7210 */ /* 0x000fe20007f1e0ff */
[----:B------:R-:W-:-:S03]  /*5f5e0*/  IMAD.WIDE.U32 R86, P3, R63, R135, R86 ;  /* 0x000000873f567225 */ /* 0x000fc60007860056 */
[----:B------:R-:W-:Y:S01]  /*5f5f0*/  ISETP.GE.U32.AND P1, PT, R91, R88, PT ;  /* 0x000000585b00720c */ /* 0x000fe20003f26070 */
[----:B------:R-:W-:-:S04]  /*5f600*/  IMAD.WIDE.U32 R80, R63, R67, RZ ;  /* 0x000000433f507225 */ /* 0x000fc800078e00ff */
[-C--:B------:R-:W-:Y:S01]  /*5f610*/  IMAD R64, R71, R3.reuse, RZ ;  /* 0x0000000347407224 */ /* 0x080fe200078e02ff */
[----:B------:R-:W-:Y:S01]  /*5f620*/  IADD3 RZ, P2, PT, R81, R86, RZ ;  /* 0x0000005651ff7210 */ /* 0x000fe20007f5e0ff */
[----:B------:R-:W-:-:S04]  /*5f630*/  IMAD.WIDE.U32 R74, R65, R3, RZ ;  /* 0x00000003414a7225 */ /* 0x000fc800078e00ff */
[----:B------:R-:W-:Y:S02]  /*5f640*/  IMAD.IADD R66, R89, 0x1, R93 ;  /* 0x0000000159427824 */ /* 0x000fe400078e025d */
[----:B------:R-:W-:Y:S02]  /*5f650*/  IMAD.MOV.U32 R80, RZ, RZ, R87 ;  /* 0x000000ffff507224 */ /* 0x000fe400078e0057 */
[-C--:B------:R-:W-:Y:S02]  /*5f660*/  IMAD R87, R2, R65.reuse, R64 ;  /* 0x0000004102577224 */ /* 0x080fe400078e0240 */
[----:B------:R-:W-:Y:S01]  /*5f670*/  IMAD.X R81, RZ, RZ, RZ, P3 ;  /* 0x000000ffff517224 */ /* 0x000fe200018e06ff */
[-C--:B------:R-:W-:Y:S01]  /*5f680*/  IADD3 R68, P3, PT, R91, R74.reuse, RZ ;  /* 0x0000004a5b447210 */ /* 0x080fe20007f7e0ff */
[----:B------:R-:W-:Y:S02]  /*5f690*/  IMAD.X R109, R66, 0x1, R77, P0 ;  /* 0x00000001426d7824 */ /* 0x000fe400000e064d */
[----:B------:R-:W-:Y:S01]  /*5f6a0*/  IMAD.WIDE.U32 R76, R2, R65, RZ ;  /* 0x00000041024c7225 */ /* 0x000fe200078e00ff */
[----:B------:R-:W-:-:S02]  /*5f6b0*/  ISETP.GE.U32.AND P0, PT, R68, R74, PT ;  /* 0x0000004a4400720c */ /* 0x000fc40003f06070 */
        /* <DEDUP_REMOVED lines=10> */
[C---:B------:R-:W-:Y:S02]  /*5f760*/  IMAD R111, R62.reuse, R69, R70 ;  /* 0x000000453e6f7224 */ /* 0x040fe400078e0246 */
[----:B------:R-:W-:-:S04]  /*5f770*/  IMAD.WIDE.U32.X R80, R62, R135, R80, P2 ;  /* 0x000000873e507225 */ /* 0x000fc800010e0450 */
[----:B------:R-:W-:Y:S01]  /*5f780*/  IMAD R64, R135, R3, RZ ;  /* 0x0000000387407224 */ /* 0x000fe200078e02ff */
[----:B------:R-:W-:Y:S01]  /*5f790*/  IADD3 R101, P1, P2, R96, R80, R101 ;  /* 0x0000005060657210 */ /* 0x000fe20007a3e065 */
[----:B------:R-:W-:Y:S02]  /*5f7a0*/  IMAD.IADD R111, R97, 0x1, R111 ;  /* 0x00000001616f7824 */ /* 0x000fe400078e026f */
[----:B------:R-:W-:Y:S02]  /*5f7b0*/  IMAD.X R95, RZ, RZ, RZ, P5 ;  /* 0x000000ffff5f7224 */ /* 0x000fe400028e06ff */
[----:B------:R-:W-:Y:S01]  /*5f7c0*/  IMAD.MOV.U32 R94, RZ, RZ, R75 ;  /* 0x000000ffff5e7224 */ /* 0x000fe200078e004b */
[----:B------:R-:W-:Y:S01]  /*5f7d0*/  IADD3.X R66, PT, PT, R111, R81, RZ, P1, P2 ;  /* 0x000000516f427210 */ /* 0x000fe20000fe44ff */
[----:B------:R-:W-:-:S04]  /*5f7e0*/  IMAD.WIDE.U32 R92, R67, R3, RZ ;  /* 0x00000003435c7225 */ /* 0x000fc800078e00ff */
[C---:B------:R-:W-:Y:S01]  /*5f7f0*/  IMAD R99, R2.reuse, R67, R64 ;  /* 0x0000004302637224 */ /* 0x040fe200078e0240 */
[----:B------:R-:W-:Y:S01]  /*5f800*/  SEL R64, RZ, 0x1, P0 ;  /* 0x00000001ff407807 */ /* 0x000fe20000000000 */
[----:B------:R-:W-:Y:S01]  /*5f810*/  IMAD.WIDE.U32.X R94, R2, R71, R94, P3 ;  /* 0x00000047025e7225 */ /* 0x000fe200018e045e */
[----:B------:R-:W-:-:S03]  /*5f820*/  IADD3 R97, P2, PT, R101, R92, RZ ;  /* 0x0000005c65617210 */ /* 0x000fc60007f5e0ff */
[----:B------:R-:W-:-:S04]  /*5f830*/  IMAD.WIDE.U32 R80, R2, R67, RZ ;  /* 0x0000004302507225 */ /* 0x000fc800078e00ff */
[----:B------:R-:W-:Y:S01]  /*5f840*/  IMAD.IADD R99, R93, 0x1, R99 ;  /* 0x000000015d637824 */ /* 0x000fe200078e0263 */
[----:B------:R-:W-:Y:S01]  /*5f850*/  IADD3 R93, P1, P5, R97, R94, R64 ;  /* 0x0000005e615d7210 */ /* 0x000fe20007d3e040 */
[----:B------:R-:W-:-:S04]  /*5f860*/  IMAD.WIDE.U32 R90, R3, R67, RZ ;  /* 0x00000043035a7225 */ /* 0x000fc800078e00ff */
[----:B------:R-:W-:Y:S02]  /*5f870*/  IMAD.X R64, R99, 0x1, R66, P2 ;  /* 0x0000000163407824 */ /* 0x000fe400010e0642 */
[----:B------:R-:W-:-:S03]  /*5f880*/  IMAD.WIDE.U32 R80, P0, R3, R135, R80 ;  /* 0x0000008703507225 */ /* 0x000fc60007800050 */
[----:B------:R-:W-:Y:S01]  /*5f890*/  IADD3.X R107, PT, PT, R64, R95, RZ, P1, P5 ;  /* 0x0000005f406b7210 */ /* 0x000fe20000fea4ff */
[----:B------:R-:W-:Y:S01]  /*5f8a0*/  IMAD.WIDE.U32 R88, R2, R69, RZ ;  /* 0x0000004502587225 */ /* 0x000fe200078e00ff */
[----:B------:R-:W-:-:S03]  /*5f8b0*/  IADD3 RZ, P5, PT, R91, R80, RZ ;  /* 0x000000505bff7210 */ /* 0x000fc60007fbe0ff */
[----:B------:R-:W-:-:S04]  /*5f8c0*/  IMAD.WIDE.U32 R76, R44, R65, RZ ;  /* 0x000000412c4c7225 */ /* 0x000fc800078e00ff */
[----:B------:R-:W-:Y:S01]  /*5f8d0*/  IMAD.X R91, RZ, RZ, RZ, P0 ;  /* 0x000000ffff5b7224 */ /* 0x000fe200000e06ff */
[----:B------:R-:W-:Y:S01]  /*5f8e0*/  ISETP.GE.U32.AND P0, PT, R101, R96, PT ;  /* 0x000000606500720c */ /* 0x000fe20003f06070 */
[----:B------:R-:W-:-:S03]  /*5f8f0*/  IMAD.WIDE.U32 R86, R3, R69, RZ ;  /* 0x0000004503567225 */ /* 0x000fc600078e00ff */
[----:B------:R-:W-:Y:S01]  /*5f900*/  ISETP.GE.U32.AND.EX P0, PT, R66, R111, PT, P0 ;  /* 0x0000006f4200720c */ /* 0x000fe20003f06100 */
[----:B------:R-:W-:-:S03]  /*5f910*/  IMAD.WIDE.U32 R88, P3, R3, R133, R88 ;  /* 0x0000008503587225 */ /* 0x000fc60007860058 */
[----:B------:R-:W-:Y:S01]  /*5f920*/  SEL R115, RZ, 0x1, P0 ;  /* 0x00000001ff737807 */ /* 0x000fe20000000000 */
[----:B------:R-:W-:Y:S01]  /*5f930*/  IMAD.WIDE.U32 R74, R45, R65, RZ ;  /* 0x000000412d4a7225 */ /* 0x000fe200078e00ff */
[----:B------:R-:W-:Y:S02]  /*5f940*/  IADD3 RZ, P1, PT, R87, R88, RZ ;  /* 0x0000005857ff7210 */ /* 0x000fe40007f3e0ff */
[----:B------:R-:W-:Y:S01]  /*5f950*/  ISETP.GE.U32.AND P0, PT, R93, R97, PT ;  /* 0x000000615d00720c */ /* 0x000fe20003f06070 */
[----:B------:R-:W-:-:S03]  /*5f960*/  IMAD.WIDE.U32 R76, P2, R45, R71, R76 ;  /* 0x000000472d4c7225 */ /* 0x000fc6000784004c */
[----:B------:R-:W-:Y:S01]  /*5f970*/  ISETP.GE.U32.AND.EX P0, PT, R107, R64, PT, P0 ;  /* 0x000000406b00720c */ /* 0x000fe20003f06100 */
[----:B------:R-:W-:Y:S01]  /*5f980*/  IMAD.X R87, RZ, RZ, RZ, P4 ;  /* 0x000000ffff577224 */ /* 0x000fe200020e06ff */
[----:B------:R-:W-:Y:S01]  /*5f990*/  IADD3 RZ, P4, PT, R75, R76, RZ ;  /* 0x0000004c4bff7210 */ /* 0x000fe20007f9e0ff */
[----:B------:R-:W-:Y:S01]  /*5f9a0*/  IMAD.X R75, RZ, RZ, RZ, P2 ;  /* 0x000000ffff4b7224 */ /* 0x000fe200010e06ff */
[----:B------:R-:W-:Y:S01]  /*5f9b0*/  ISETP.GE.U32.AND P2, PT, R97, R92, PT ;  /* 0x0000005c6100720c */ /* 0x000fe20003f46070 */
[----:B------:R-:W-:Y:S02]  /*5f9c0*/  IMAD.MOV.U32 R86, RZ, RZ, R83 ;  /* 0x000000ffff567224 */ /* 0x000fe400078e0053 */
[----:B------:R-:W-:Y:S01]  /*5f9d0*/  IMAD R66, R129, R63, RZ ;  /* 0x0000003f81427224 */ /* 0x000fe200078e02ff */
[----:B------:R-:W-:Y:S01]  /*5f9e0*/  ISETP.GE.U32.AND.EX P2, PT, R64, R99, PT, P2 ;  /* 0x000000634000720c */ /* 0x000fe20003f46120 */
[----:B------:R-:W-:Y:S02]  /*5f9f0*/  IMAD.MOV.U32 R74, RZ, RZ, R77 ;  /* 0x000000ffff4a7224 */ /* 0x000fe400078e004d */
[----:B------:R-:W-:-:S02]  /*5fa00*/  IMAD R70, R71, R45, RZ ;  /* 0x0000002d47467224 */ /* 0x000fc400078e02ff */
[----:B------:R-:W-:-:S04]  /*5fa10*/  IMAD.WIDE.U32 R76, R65, R45, RZ ;  /* 0x0000002d414c7225 */ /* 0x000fc800078e00ff */
[----:B------:R-:W-:Y:S02]  /*5fa20*/  IMAD.MOV.U32 R90, RZ, RZ, R81 ;  /* 0x000000ffff5a7224 */ /* 0x000fe400078e0051 */
[----:B------:R-:W-:-:S04]  /*5fa30*/  IMAD.WIDE.U32 R94, R73, R63, RZ ;  /* 0x0000003f495e7225 */ /* 0x000fc800078e00ff */
[C---:B------:R-:W-:Y:S01]  /*5fa40*/  IMAD R81, R62.reuse, R73, R66 ;  /* 0x000000493e517224 */ /* 0x040fe200078e0242 */
[----:B------:R-:W-:Y:S01]  /*5fa50*/  SEL R66, RZ, 0x1, P2 ;  /* 0x00000001ff427807 */ /* 0x000fe20001000000 */
[----:B------:R-:W-:-:S04]  /*5fa60*/  IMAD.WIDE.U32.X R86, R62, R133, R86, P6 ;  /* 0x000000853e567225 */ /* 0x000fc800030e0456 */
[----:B------:R-:W-:Y:S01]  /*5fa70*/  IMAD R83, R44, R65, R70 ;  /* 0x000000412c537224 */ /* 0x000fe200078e0246 */
[----:B------:R-:W-:Y:S01]  /*5fa80*/  IADD3 R70, P6, PT, R93, R76, RZ ;  /* 0x0000004c5d467210 */ /* 0x000fe20007fde0ff */
        /* <DEDUP_REMOVED lines=14> */
[----:B------:R-:W-:Y:S01]  /*5fb70*/  IMAD.WIDE.U32 R86, R45, R67, RZ ;  /* 0x000000432d567225 */ /* 0x000fe200078e00ff */
[----:B------:R-:W-:Y:S02]  /*5fb80*/  ISETP.GE.U32.AND.EX P0, PT, R107, R64, PT, P5 ;  /* 0x000000406b00720c */ /* 0x000fe40003f06150 */
[C---:B------:R-:W-:Y:S01]  /*5fb90*/  ISETP.GE.U32.AND P6, PT, R72.reuse, R90, PT ;  /* 0x0000005a4800720c */ /* 0x040fe20003fc6070 */
[----:B------:R-:W-:Y:S01]  /*5fba0*/  IMAD.IADD R91, R91, 0x1, R77 ;  /* 0x000000015b5b7824 */ /* 0x000fe200078e024d */
[----:B------:R-:W-:Y:S01]  /*5fbb0*/  SEL R101, RZ, 0x1, P0 ;  /* 0x00000001ff657807 */ /* 0x000fe20000000000 */
[----:B------:R-:W-:Y:S02]  /*5fbc0*/  IMAD R64, R135, R45, RZ ;  /* 0x0000002d87407224 */ /* 0x000fe400078e02ff */
[----:B------:R-:W-:Y:S01]  /*5fbd0*/  IMAD.X R86, R91, 0x1, R88, P2 ;  /* 0x000000015b567824 */ /* 0x000fe200010e0658 */
[----:B------:R-:W-:Y:S01]  /*5fbe0*/  IADD3 R93, P2, PT, R72, R93, RZ ;  /* 0x0000005d485d7210 */ /* 0x000fe20007f5e0ff */
[----:B------:R-:W-:-:S03]  /*5fbf0*/  IMAD.WIDE.U32 R82, R67, R45, RZ ;  /* 0x0000002d43527225 */ /* 0x000fc600078e00ff */
[----:B------:R-:W-:Y:S01]  /*5fc00*/  ISETP.GE.U32.AND.EX P6, PT, R86, R91, PT, P6 ;  /* 0x0000005b5600720c */ /* 0x000fe20003fc6160 */
[CC--:B------:R-:W-:Y:S02]  /*5fc10*/  IMAD R77, R44.reuse, R67.reuse, R64 ;  /* 0x000000432c4d7224 */ /* 0x0c0fe400078e0240 */
[----:B------:R-:W-:-:S04]  /*5fc20*/  IMAD.WIDE.U32 R80, R44, R67, RZ ;  /* 0x000000432c507225 */ /* 0x000fc800078e00ff */
[----:B------:R-:W-:Y:S02]  /*5fc30*/  IMAD.IADD R66, R83, 0x1, R77 ;  /* 0x0000000153427824 */ /* 0x000fe400078e024d */
[----:B------:R-:W-:-:S04]  /*5fc40*/  IMAD.WIDE.U32.X R76, R44, R71, R74, P4 ;  /* 0x000000472c4c7225 */ /* 0x000fc800020e044a */
[----:B------:R-:W-:Y:S01]  /*5fc50*/  IMAD.X R83, R86, 0x1, R97, P2 ;  /* 0x0000000156537824 */ /* 0x000fe200010e0661 */
[----:B------:R-:W-:Y:S01]  /*5fc60*/  IADD3 R97, P4, PT, R93, R82, RZ ;  /* 0x000000525d617210 */ /* 0x000fe20007f9e0ff */
        /* <DEDUP_REMOVED lines=9> */
[----:B------:R-:W-:Y:S02]  /*5fd00*/  ISETP.GE.U32.AND.EX P0, PT, R83, R86, PT, P0 ;  /* 0x000000565300720c */ /* 0x000fe40003f06100 */
[----:B------:R-:W-:Y:S01]  /*5fd10*/  IADD3 RZ, P2, PT, R87, R80, RZ ;  /* 0x0000005057ff7210 */ /* 0x000fe20007f5e0ff */
[----:B------:R-:W-:Y:S01]  /*5fd20*/  IMAD.WIDE.U32 R74, P4, R45, R133, R74 ;  /* 0x000000852d4a7225 */ /* 0x000fe2000788004a */
[----:B------:R-:W-:-:S02]  /*5fd30*/  SEL R111, RZ, 0x1, P0 ;  /* 0x00000001ff6f7807 */ /* 0x000fc40000000000 */
[----:B------:R-:W-:Y:S01]  /*5fd40*/  ISETP.GE.U32.AND P0, PT, R97, R82, PT ;  /* 0x000000526100720c */ /* 0x000fe20003f06070 */
[----:B------:R-:W-:-:S03]  /*5fd50*/  IMAD.WIDE.U32 R90, P6, R63, R129, R90 ;  /* 0x000000813f5a7225 */ /* 0x000fc600078c005a */
[----:B------:R-:W-:Y:S01]  /*5fd60*/  ISETP.GE.U32.AND.EX P0, PT, R99, R66, PT, P0 ;  /* 0x000000426300720c */ /* 0x000fe20003f06100 */
[----:B------:R-:W-:-:S03]  /*5fd70*/  IMAD.WIDE.U32 R92, R63, R73, RZ ;  /* 0x000000493f5c7225 */ /* 0x000fc600078e00ff */
[----:B------:R-:W-:Y:S01]  /*5fd80*/  SEL R108, RZ, 0x1, P0 ;  /* 0x00000001ff6c7807 */ /* 0x000fe20000000000 */
[----:B------:R-:W-:Y:S01]  /*5fd90*/  IMAD.X R83, RZ, RZ, RZ, P5 ;  /* 0x000000ffff537224 */ /* 0x000fe200028e06ff */
[----:B------:R-:W-:Y:S01]  /*5fda0*/  ISETP.GE.U32.AND P5, PT, R115, R94, PT ;  /* 0x0000005e7300720c */ /* 0x000fe20003fa6070 */
[----:B------:R-:W-:Y:S01]  /*5fdb0*/  IMAD.X R87, RZ, RZ, RZ, P3 ;  /* 0x000000ffff577224 */ /* 0x000fe200018e06ff */
[----:B------:R-:W-:Y:S01]  /*5fdc0*/  IADD3 RZ, P3, PT, R77, R74, RZ ;  /* 0x0000004a4dff7210 */ /* 0x000fe20007f7e0ff */
[----:B------:R-:W-:Y:S01]  /*5fdd0*/  IMAD.MOV.U32 R86, RZ, RZ, R89 ;  /* 0x000000ffff567224 */ /* 0x000fe200078e0059 */
[----:B------:R-:W-:Y:S01]  /*5fde0*/  ISETP.GE.U32.AND.EX P5, PT, R88, R95, PT, P5 ;  /* 0x0000005f5800720c */ /* 0x000fe20003fa6150 */
[----:B------:R-:W-:Y:S01]  /*5fdf0*/  IMAD.X R77, RZ, RZ, RZ, P6 ;  /* 0x000000ffff4d7224 */ /* 0x000fe200030e06ff */
[----:B------:R-:W-:Y:S01]  /*5fe00*/  IADD3 RZ, P6, PT, R93, R90, RZ ;  /* 0x0000005a5dff7210 */ /* 0x000fe20007fde0ff */
[----:B------:R-:W-:Y:S01]  /*5fe10*/  IMAD.MOV.U32 R76, RZ, RZ, R91 ;  /* 0x000000ffff4c7224 */ /* 0x000fe200078e005b */
[----:B------:R-:W-:Y:S01]  /*5fe20*/  SEL R91, RZ, 0x1, P5 ;  /* 0x00000001ff5b7807 */ /* 0x000fe20002800000 */
[----:B------:R-:W-:Y:S01]  /*5fe30*/  IMAD.WIDE.U32.X R86, R2, R133, R86, P1 ;  /* 0x0000008502567225 */ /* 0x000fe200008e0456 */
[----:B------:R-:W-:-:S03]  /*5fe40*/  ISETP.GE.U32.AND P1, PT, R101, R97, PT ;  /* 0x000000616500720c */ /* 0x000fc60003f26070 */
[----:B------:R-:W-:Y:S01]  /*5fe50*/  IMAD R66, R129, R3, RZ ;  /* 0x0000000381427224 */ /* 0x000fe200078e02ff */
[----:B------:R-:W-:Y:S01]  /*5fe60*/  ISETP.GE.U32.AND.EX P1, PT, R64, R99, PT, P1 ;  /* 0x000000634000720c */ /* 0x000fe20003f26110 */
[----:B------:R-:W-:Y:S01]  /*5fe70*/  IMAD.WIDE.U32.X R88, R62, R129, R76, P6 ;  /* 0x000000813e587225 */ /* 0x000fe200030e044c */
[----:B------:R-:W-:-:S03]  /*5fe80*/  IADD3 R111, P5, P6, R111, R86, R72 ;  /* 0x000000566f6f7210 */ /* 0x000fc60007ebe048 */
[----:B------:R-:W-:Y:S01]  /*5fe90*/  IMAD.MOV.U32 R82, RZ, RZ, R81 ;  /* 0x000000ffff527224 */ /* 0x000fe200078e0051 */
[----:B------:R-:W-:Y:S01]  /*5fea0*/  IADD3.X R115, PT, PT, RZ, R87, RZ, P5, P6 ;  /* 0x00000057ff737210 */ /* 0x000fe20002fec4ff */
[----:B------:R-:W-:-:S04]  /*5feb0*/  IMAD.WIDE.U32 R80, R73, R3, RZ ;  /* 0x0000000349507225 */ /* 0x000fc800078e00ff */
[----:B------:R-:W-:Y:S01]  /*5fec0*/  IMAD R93, R2, R73, R66 ;  /* 0x00000049025d7224 */ /* 0x000fe200078e0242 */
[----:B------:R-:W-:Y:S01]  /*5fed0*/  IADD3 R66, P5, P6, R80, R88, R91 ;  /* 0x0000005850427210 */ /* 0x000fe20007ebe05b */
[----:B------:R-:W-:Y:S01]  /*5fee0*/  IMAD.WIDE.U32 R76, R52, R65, RZ ;  /* 0x00000041344c7225 */ /* 0x000fe200078e00ff */
[----:B------:R-:W-:Y:S02]  /*5fef0*/  SEL R91, RZ, 0x1, P1 ;  /* 0x00000001ff5b7807 */ /* 0x000fe40000800000 */
[----:B------:R-:W-:Y:S01]  /*5ff00*/  ISETP.GE.U32.AND P0, PT, R66, R80, PT ;  /* 0x000000504200720c */ /* 0x000fe20003f06070 */
[----:B------:R-:W-:-:S04]  /*5ff10*/  IMAD.WIDE.U32 R86, R2, R73, RZ ;  /* 0x0000004902567225 */ /* 0x000fc800078e00ff */
[----:B------:R-:W-:Y:S02]  /*5ff20*/  IMAD.IADD R93, R81, 0x1, R93 ;  /* 0x00000001515d7824 */ /* 0x000fe400078e025d */
[----:B------:R-:W-:-:S03]  /*5ff30*/  IMAD.WIDE.U32.X R82, R44, R135, R82, P2 ;  /* 0x000000872c527225 */ /* 0x000fc600010e0452 */
[----:B------:R-:W-:Y:S01]  /*5ff40*/  IADD3.X R90, PT, PT, R93, R89, RZ, P5, P6 ;  /* 0x000000595d5a7210 */ /* 0x000fe20002fec4ff */
[----:B------:R-:W-:Y:S01]  /*5ff50*/  IMAD.WIDE.U32 R80, R53, R65, RZ ;  /* 0x0000004135507225 */ /* 0x000fe200078e00ff */
[----:B------:R-:W-:Y:S02]  /*5ff60*/  IADD3 R108, P6, P5, R91, R82, R108 ;  /* 0x000000525b6c7210 */ /* 0x000fe40007dde06c */
[----:B------:R-:W-:Y:S01]  /*5ff70*/  ISETP.GE.U32.AND.EX P0, PT, R90, R93, PT, P0 ;  /* 0x0000005d5a00720c */ /* 0x000fe20003f06100 */
[----:B------:R-:W-:-:S03]  /*5ff80*/  IMAD.WIDE.U32 R86, P2, R3, R129, R86 ;  /* 0x0000008103567225 */ /* 0x000fc60007840056 */
[----:B------:R-:W-:Y:S01]  /*5ff90*/  SEL R110, RZ, 0x1, P0 ;  /* 0x00000001ff6e7807 */ /* 0x000fe20000000000 */
[----:B------:R-:W-:-:S04]  /*5ffa0*/  IMAD.WIDE.U32 R76, P1, R53, R71, R76 ;  /* 0x00000047354c7225 */ /* 0x000fc8000782004c */
[----:B------:R-:W-:Y:S01]  /*5ffb0*/  IMAD.X R99, RZ, RZ, RZ, P2 ;  /* 0x000000ffff637224 */ /* 0x000fe200010e06ff */
[----:B------:R-:W-:Y:S01]  /*5ffc0*/  IADD3 RZ, P2, PT, R81, R76, RZ ;  /* 0x0000004c51ff7210 */ /* 0x000fe20007f5e0ff */
[----:B------:R-:W-:Y:S01]  /*5ffd0*/  IMAD R72, R71, R53, RZ ;  /* 0x0000003547487224 */ /* 0x000fe200078e02ff */
[----:B------:R-:W-:Y:S01]  /*5ffe0*/  IADD3.X R76, PT, PT, RZ, R83, RZ, P6, P5 ;  /* 0x00000053ff4c7210 */ /* 0x000fe200037ea4ff */
[----:B------:R-:W-:Y:S01]  /*5fff0*/  IMAD.WIDE.U32 R88, R3, R73, RZ ;  /* 0x0000004903587225 */ /* 0x000fe200078e00ff */
[----:B------:R-:W-:-:S03]  /*60000*/  IADD3 R111, P6, PT, R66, R111, RZ ;  /* 0x0000006f426f7210 */ /* 0x000fc60007fde0ff */
[-C--:B------:R-:W-:Y:S01]  /*60010*/  IMAD.WIDE.U32 R96, R69, R45.reuse, RZ ;  /* 0x0000002d45607225 */ /* 0x080fe200078e00ff */
[----:B------:R-:W-:Y:S02]  /*60020*/  ISETP.GE.U32.AND P0, PT, R111, R66, PT ;  /* 0x000000426f00720c */ /* 0x000fe40003f06070 */
[----:B------:R-:W-:Y:S01]  /*60030*/  IADD3 RZ, P5, PT, R89, R86, RZ ;  /* 0x0000005659ff7210 */ /* 0x000fe20007fbe0ff */
[----:B------:R-:W-:Y:S02]  /*60040*/  IMAD R66, R133, R45, RZ ;  /* 0x0000002d85427224 */ /* 0x000fe400078e02ff */
[----:B------:R-:W-:-:S04]  /*60050*/  IMAD.WIDE.U32 R80, R65, R53, RZ ;  /* 0x0000003541507225 */ /* 0x000fc800078e00ff */
[----:B------:R-:W-:Y:S02]  /*60060*/  IMAD R91, R44, R69, R66 ;  /* 0x000000452c5b7224 */ /* 0x000fe400078e0242 */
[----:B------:R-:W-:Y:S01]  /*60070*/  IMAD.X R115, R90, 0x1, R115, P6 ;  /* 0x000000015a737824 */ /* 0x000fe200030e0673 */
[----:B------:R-:W-:Y:S01]  /*60080*/  IADD3 R111, P6, PT, R111, R96, RZ ;  /* 0x000000606f6f7210 */ /* 0x000fe20007fde0ff */
[----:B------:R-:W-:Y:S02]  /*60090*/  IMAD R93, R52, R65, R72 ;  /* 0x00000041345d7224 */ /* 0x000fe400078e0248 */
[----:B------:R-:W-:Y:S01]  /*600a0*/  IMAD.IADD R66, R97, 0x1, R91 ;  /* 0x0000000161427824 */ /* 0x000fe200078e025b */
[----:B------:R-:W-:Y:S01]  /*600b0*/  ISETP.GE.U32.AND.EX P0, PT, R115, R90, PT, P0 ;  /* 0x0000005a7300720c */ /* 0x000fe20003f06100 */
[----:B------:R-:W-:Y:S01]  /*600c0*/  IMAD.X R91, RZ, RZ, RZ, P4 ;  /* 0x000000ffff5b7224 */ /* 0x000fe200020e06ff */
[----:B------:R-:W-:Y:S01]  /*600d0*/  IADD3 R72, P4, PT, R101, R80, RZ ;  /* 0x0000005065487210 */ /* 0x000fe20007f9e0ff */
[----:B------:R-:W-:Y:S01]  /*600e0*/  IMAD.WIDE.U32 R88, R44, R73, RZ ;  /* 0x000000492c587225 */ /* 0x000fe200078e00ff */
[----:B------:R-:W-:-:S02]  /*600f0*/  SEL R125, RZ, 0x1, P0 ;  /* 0x00000001ff7d7807 */ /* 0x000fc40000000000 */
[----:B------:R-:W-:Y:S01]  /*60100*/  ISETP.GE.U32.AND P0, PT, R72, R80, PT ;  /* 0x000000504800720c */ /* 0x000fe20003f06070 */
[----:B------:R-:W-:Y:S02]  /*60110*/  IMAD.MOV.U32 R98, RZ, RZ, R87 ;  /* 0x000000ffff627224 */ /* 0x000fe400078e0057 */
[----:B------:R-:W-:Y:S02]  /*60120*/  IMAD.IADD R74, R81, 0x1, R93 ;  /* 0x00000001514a7824 */ /* 0x000fe400078e025d */
[----:B------:R-:W-:-:S04]  /*60130*/  IMAD.WIDE.U32 R86, R52, R67, RZ ;  /* 0x0000004334567225 */ /* 0x000fc800078e00ff */
[----:B------:R-:W-:Y:S02]  /*60140*/  IMAD.X R101, RZ, RZ, RZ, P1 ;  /* 0x000000ffff657224 */ /* 0x000fe400008e06ff */
[----:B------:R-:W-:Y:S02]  /*60150*/  IMAD.MOV.U32 R100, RZ, RZ, R77 ;  /* 0x000000ffff647224 */ /* 0x000fe400078e004d */
[----:B------:R-:W-:-:S04]  /*60160*/  IMAD.WIDE.U32 R94, R52, R69, RZ ;  /* 0x00000045345e7225 */ /* 0x000fc800078e00ff */
[----:B------:R-:W-:Y:S02]  /*60170*/  IMAD.X R123, R66, 0x1, R115, P6 ;  /* 0x00000001427b7824 */ /* 0x000fe400030e0673 */
[----:B------:R-:W-:Y:S02]  /*60180*/  IMAD.X R97, R74, 0x1, R64, P4 ;  /* 0x000000014a617824 */ /* 0x000fe400020e0640 */
[----:B------:R-:W-:-:S03]  /*60190*/  IMAD.WIDE.U32 R88, P6, R45, R129, R88 ;  /* 0x000000812d587225 */ /* 0x000fc600078c0058 */
[----:B------:R-:W-:Y:S01]  /*601a0*/  ISETP.GE.U32.AND.EX P0, PT, R97, R74, PT, P0 ;  /* 0x0000004a6100720c */ /* 0x000fe20003f06100 */
[----:B------:R-:W-:-:S04]  /*601b0*/  IMAD.WIDE.U32.X R98, R2, R129, R98, P5 ;  /* 0x0000008102627225 */ /* 0x000fc800028e0462 */
[----:B------:R-:W-:-:S04]  /*601c0*/  IMAD.WIDE.U32 R82, R53, R67, RZ ;  /* 0x0000004335527225 */ /* 0x000fc800078e00ff */
[----:B------:R-:W-:-:S04]  /*601d0*/  IMAD.WIDE.U32 R86, P5, R53, R135, R86 ;  /* 0x0000008735567225 */ /* 0x000fc800078a0056 */
[----:B------:R-:W-:Y:S01]  /*601e0*/  IMAD.WIDE.U32.X R100, R52, R71, R100, P2 ;  /* 0x0000004734647225 */ /* 0x000fe200010e0464 */
[----:B------:R-:W-:Y:S02]  /*601f0*/  IADD3 R108, P2, PT, R111, R108, RZ ;  /* 0x0000006c6f6c7210 */ /* 0x000fe40007f5e0ff */
[----:B------:R-:W-:Y:S01]  /*60200*/  IADD3 RZ, P4, PT, R83, R86, RZ ;  /* 0x0000005653ff7210 */ /* 0x000fe20007f9e0ff */
[----:B------:R-:W-:Y:S02]  /*60210*/  IMAD R64, R135, R53, RZ ;  /* 0x0000003587407224 */ /* 0x000fe400078e02ff */
[----:B------:R-:W-:Y:S02]  /*60220*/  IMAD.X R81, RZ, RZ, RZ, P6 ;  /* 0x000000ffff517224 */ /* 0x000fe400030e06ff */
[----:B------:R-:W-:Y:S02]  /*60230*/  IMAD.MOV.U32 R90, RZ, RZ, R75 ;  /* 0x000000ffff5a7224 */ /* 0x000fe400078e004b */
[----:B------:R-:W-:-:S04]  /*60240*/  IMAD.WIDE.U32 R94, P6, R53, R133, R94 ;  /* 0x00000085355e7225 */ /* 0x000fc800078c005e */
[----:B------:R-:W-:-:S04]  /*60250*/  IMAD.WIDE.U32 R74, R67, R53, RZ ;  /* 0x00000035434a7225 */ /* 0x000fc800078e00ff */
[----:B------:R-:W-:-:S04]  /*60260*/  IMAD.WIDE.U32 R92, R53, R69, RZ ;  /* 0x00000045355c7225 */ /* 0x000fc800078e00ff */
[----:B------:R-:W-:Y:S01]  /*60270*/  IMAD R115, R52, R67, R64 ;  /* 0x0000004334737224 */ /* 0x000fe200078e0240 */
[----:B------:R-:W-:Y:S01]  /*60280*/  SEL R64, RZ, 0x1, P0 ;  /* 0x00000001ff407807 */ /* 0x000fe20000000000 */
[----:B------:R-:W-:Y:S01]  /*60290*/  IMAD.X R86, R123, 0x1, R76, P2 ;  /* 0x000000017b567824 */ /* 0x000fe200010e064c */
[----:B------:R-:W-:Y:S01]  /*602a0*/  IADD3 R125, P0, P2, R125, R98, R110 ;  /* 0x000000627d7d7210 */ /* 0x000fe20007a1e06e */
[----:B------:R-:W-:Y:S01]  /*602b0*/  IMAD.MOV.U32 R92, RZ, RZ, R87 ;  /* 0x000000ffff5c7224 */ /* 0x000fe200078e0057 */
[----:B------:R-:W-:Y:S01]  /*602c0*/  IADD3 RZ, P1, PT, R93, R94, RZ ;  /* 0x0000005e5dff7210 */ /* 0x000fe20007f3e0ff */
[----:B------:R-:W-:Y:S01]  /*602d0*/  IMAD.X R77, RZ, RZ, RZ, P6 ;  /* 0x000000ffff4d7224 */ /* 0x000fe200030e06ff */
[----:B------:R-:W-:Y:S01]  /*602e0*/  IADD3 R87, P6, PT, R108, R74, RZ ;  /* 0x0000004a6c577210 */ /* 0x000fe20007fde0ff */
[----:B------:R-:W-:Y:S01]  /*602f0*/  IMAD.IADD R115, R75, 0x1, R115 ;  /* 0x000000014b737824 */ /* 0x000fe200078e0273 */
[----:B------:R-:W-:Y:S01]  /*60300*/  IADD3.X R99, PT, PT, RZ, R99, RZ, P0, P2 ;  /* 0x00000063ff637210 */ /* 0x000fe200007e44ff */
[----:B------:R-:W-:Y:S01]  /*60310*/  IMAD.WIDE.U32 R82, R45, R73, RZ ;  /* 0x000000492d527225 */ /* 0x000fe200078e00ff */
[----:B------:R-:W-:-:S03]  /*60320*/  IADD3 R75, P0, P2, R87, R100, R64 ;  /* 0x00000064574b7210 */ /* 0x000fc60007a1e040 */
[----:B------:R-:W-:Y:S01]  /*60330*/  IMAD.X R100, R115, 0x1, R86, P6 ;  /* 0x0000000173647824 */ /* 0x000fe200030e0656 */
[----:B------:R-:W-:Y:S01]  /*60340*/  ISETP.GE.U32.AND P6, PT, R111, R96, PT ;  /* 0x000000606f00720c */ /* 0x000fe20003fc6070 */
[----:B------:R-:W-:Y:S02]  /*60350*/  IMAD R64, R129, R45, RZ ;  /* 0x0000002d81407224 */ /* 0x000fe400078e02ff */
[----:B------:R-:W-:Y:S01]  /*60360*/  IMAD.X R93, RZ, RZ, RZ, P5 ;  /* 0x000000ffff5d7224 */ /* 0x000fe200028e06ff */
[----:B------:R-:W-:Y:S01]  /*60370*/  IADD3.X R101, PT, PT, R100, R101, RZ, P0, P2 ;  /* 0x0000006564657210 */ /* 0x000fe200007e44ff */
[----:B------:R-:W-:Y:S01]  /*60380*/  IMAD.MOV.U32 R80, RZ, RZ, R89 ;  /* 0x000000ffff507224 */ /* 0x000fe200078e0059 */
[----:B------:R-:W-:Y:S01]  /*60390*/  ISETP.GE.U32.AND P2, PT, R108, R111, PT ;  /* 0x0000006f6c00720c */ /* 0x000fe20003f46070 */
[----:B------:R-:W-:Y:S01]  /*603a0*/  IMAD R89, R44, R73, R64 ;  /* 0x000000492c597224 */ /* 0x000fe200078e0240 */
[----:B------:R-:W-:Y:S01]  /*603b0*/  IADD3 RZ, P5, PT, R83, R88, RZ ;  /* 0x0000005853ff7210 */ /* 0x000fe20007fbe0ff */
[----:B------:R-:W-:Y:S01]  /*603c0*/  IMAD.WIDE.U32 R82, R73, R45, RZ ;  /* 0x0000002d49527225 */ /* 0x000fe200078e00ff */
[----:B------:R-:W-:-:S02]  /*603d0*/  ISETP.GE.U32.AND.EX P2, PT, R86, R123, PT, P2 ;  /* 0x0000007b5600720c */ /* 0x000fc40003f46120 */
[----:B------:R-:W-:Y:S01]  /*603e0*/  ISETP.GE.U32.AND.EX P6, PT, R123, R66, PT, P6 ;  /* 0x000000427b00720c */ /* 0x000fe20003fc6160 */
[----:B------:R-:W-:Y:S01]  /*603f0*/  IMAD.IADD R66, R83, 0x1, R89 ;  /* 0x0000000153427824 */ /* 0x000fe200078e0259 */
[----:B------:R-:W-:Y:S01]  /*60400*/  SEL R83, RZ, 0x1, P2 ;  /* 0x00000001ff537807 */ /* 0x000fe20001000000 */
[----:B------:R-:W-:Y:S01]  /*60410*/  IMAD.WIDE.U32.X R90, R44, R133, R90, P3 ;  /* 0x000000852c5a7225 */ /* 0x000fe200018e045a */
[----:B------:R-:W-:Y:S02]  /*60420*/  ISETP.GE.U32.AND P0, PT, R87, R74, PT ;  /* 0x0000004a5700720c */ /* 0x000fe40003f06070 */
[----:B------:R-:W-:Y:S01]  /*60430*/  ISETP.GE.U32.AND P2, PT, R75, R87, PT ;  /* 0x000000574b00720c */ /* 0x000fe20003f46070 */
[----:B------:R-:W-:Y:S01]  /*60440*/  IMAD.WIDE.U32.X R92, R52, R135, R92, P4 ;  /* 0x00000087345c7225 */ /* 0x000fe200020e045c */
[----:B------:R-:W-:Y:S02]  /*60450*/  IADD3 R74, P3, PT, R125, R82, RZ ;  /* 0x000000527d4a7210 */ /* 0x000fe40007f7e0ff */
[----:B------:R-:W-:Y:S01]  /*60460*/  SEL R64, RZ, 0x1, P6 ;  /* 0x00000001ff407807 */ /* 0x000fe20003000000 */
[----:B------:R-:W-:Y:S01]  /*60470*/  IMAD.MOV.U32 R76, RZ, RZ, R95 ;  /* 0x000000ffff4c7224 */ /* 0x000fe200078e005f */
[----:B------:R-:W-:Y:S01]  /*60480*/  ISETP.GE.U32.AND.EX P0, PT, R100, R115, PT, P0 ;  /* 0x000000736400720c */ /* 0x000fe20003f06100 */
[----:B------:R-:W-:Y:S01]  /*60490*/  IMAD.X R99, R66, 0x1, R99, P3 ;  /* 0x0000000142637824 */ /* 0x000fe200018e0663 */
[----:B------:R-:W-:Y:S01]  /*604a0*/  ISETP.GE.U32.AND.EX P2, PT, R101, R100, PT, P2 ;  /* 0x000000646500720c */ /* 0x000fe20003f46120 */
[----:B------:R-:W-:Y:S01]  /*604b0*/  IMAD.WIDE.U32 R88, R75, 0x3d1, RZ ;  /* 0x000003d14b587825 */ /* 0x000fe200078e00ff */
[----:B------:R-:W-:-:S02]  /*604c0*/  IADD3 R87, P3, P6, R83, R90, R64 ;  /* 0x0000005a53577210 */ /* 0x000fc40007e7e040 */
[----:B------:R-:W-:Y:S02]  /*604d0*/  SEL R64, RZ, 0x1, P0 ;  /* 0x00000001ff407807 */ /* 0x000fe40000000000 */
[----:B------:R-:W-:Y:S02]  /*604e0*/  SEL R111, RZ, 0x1, P2 ;  /* 0x00000001ff6f7807 */ /* 0x000fe40001000000 */
[----:B------:R-:W-:Y:S02]  /*604f0*/  IADD3.X R90, PT, PT, RZ, R91, RZ, P3, P6 ;  /* 0x0000005bff5a7210 */ /* 0x000fe40001fec4ff */
[----:B------:R-:W-:Y:S01]  /*60500*/  IADD3 R111, P6, P3, R111, R92, R64 ;  /* 0x0000005c6f6f7210 */ /* 0x000fe20007bde040 */
[----:B------:R-:W-:Y:S01]  /*60510*/  IMAD R64, R133, R53, RZ ;  /* 0x0000003585407224 */ /* 0x000fe200078e02ff */
[C---:B------:R-:W-:Y:S01]  /*60520*/  ISETP.GE.U32.AND P0, PT, R74.reuse, R82, PT ;  /* 0x000000524a00720c */ /* 0x040fe20003f06070 */
[----:B------:R-:W-:Y:S01]  /*60530*/  IMAD.WIDE.U32 R82, R101, 0x3d1, RZ ;  /* 0x000003d165527825 */ /* 0x000fe200078e00ff */
[----:B------:R-:W-:-:S02]  /*60540*/  IADD3 R91, P2, PT, R74, R87, RZ ;  /* 0x000000574a5b7210 */ /* 0x000fc40007f5e0ff */
[----:B------:R-:W-:Y:S01]  /*60550*/  ISETP.GE.U32.AND.EX P0, PT, R99, R66, PT, P0 ;  /* 0x000000426300720c */ /* 0x000fe20003f06100 */
[----:B------:R-:W-:Y:S01]  /*60560*/  IMAD.WIDE.U32 R86, R69, R53, RZ ;  /* 0x0000003545567225 */ /* 0x000fe200078e00ff */
[----:B------:R-:W-:-:S03]  /*60570*/  IADD3.X R95, PT, PT, RZ, R93, RZ, P6, P3 ;  /* 0x0000005dff5f7210 */ /* 0x000fc600037e64ff */
[----:B------:R-:W-:Y:S01]  /*60580*/  IMAD R115, R52, R69, R64 ;  /* 0x0000004534737224 */ /* 0x000fe200078e0240 */
[----:B------:R-:W-:Y:S01]  /*60590*/  IADD3 R64, P6, PT, R91, R86, RZ ;  /* 0x000000565b407210 */ /* 0x000fe20007fde0ff */
[----:B------:R-:W-:Y:S01]  /*605a0*/  IMAD.X R66, R99, 0x1, R90, P2 ;  /* 0x0000000163427824 */ /* 0x000fe200010e065a */
[----:B------:R-:W-:Y:S01]  /*605b0*/  ISETP.GE.U32.AND P2, PT, R91, R74, PT ;  /* 0x0000004a5b00720c */ /* 0x000fe20003f46070 */
[----:B------:R-:W-:Y:S01]  /*605c0*/  IMAD.IADD R87, R87, 0x1, R115 ;  /* 0x0000000157577824 */ /* 0x000fe200078e0273 */
[----:B------:R-:W-:Y:S01]  /*605d0*/  SEL R74, RZ, 0x1, P0 ;  /* 0x00000001ff4a7807 */ /* 0x000fe20000000000 */
[----:B------:R-:W-:Y:S01]  /*605e0*/  IMAD.WIDE.U32.X R92, R44, R129, R80, P5 ;  /* 0x000000812c5c7225 */ /* 0x000fe200028e0450 */
[----:B------:R-:W-:Y:S02]  /*605f0*/  ISETP.GE.U32.AND.EX P2, PT, R66, R99, PT, P2 ;  /* 0x000000634200720c */ /* 0x000fe40003f46120 */
[C---:B------:R-:W-:Y:S01]  /*60600*/  IADD3 R111, P0, PT, R64.reuse, R111, RZ ;  /* 0x0000006f406f7210 */ /* 0x040fe20007f1e0ff */
[----:B------:R-:W-:Y:S01]  /*60610*/  IMAD.X R66, R87, 0x1, R66, P6 ;  /* 0x0000000157427824 */ /* 0x000fe200030e0642 */
[----:B------:R-:W-:Y:S01]  /*60620*/  ISETP.GE.U32.AND P5, PT, R64, R86, PT ;  /* 0x000000564000720c */ /* 0x000fe20003fa6070 */
[----:B------:R-:W-:Y:S01]  /*60630*/  IMAD.WIDE.U32 R82, P4, RZ, R75, R82 ;  /* 0x0000004bff527225 */ /* 0x000fe20007880052 */
[----:B------:R-:W-:-:S02]  /*60640*/  SEL R115, RZ, 0x1, P2 ;  /* 0x00000001ff737807 */ /* 0x000fc40001000000 */
[----:B------:R-:W-:Y:S01]  /*60650*/  ISETP.GE.U32.AND P2, PT, R111, R64, PT ;  /* 0x000000406f00720c */ /* 0x000fe20003f46070 */
[C---:B------:R-:W-:Y:S01]  /*60660*/  IMAD.X R95, R66.reuse, 0x1, R95, P0 ;  /* 0x00000001425f7824 */ /* 0x040fe200000e065f */
[----:B------:R-:W-:Y:S01]  /*60670*/  ISETP.GE.U32.AND.EX P0, PT, R66, R87, PT, P5 ;  /* 0x000000574200720c */ /* 0x000fe20003f06150 */
[----:B------:R-:W-:Y:S01]  /*60680*/  IMAD R64, R129, R53, RZ ;  /* 0x0000003581407224 */ /* 0x000fe200078e02ff */
[----:B------:R-:W-:Y:S01]  /*60690*/  IADD3 R115, P5, P6, R115, R92, R74 ;  /* 0x0000005c73737210 */ /* 0x000fe20007ebe04a */
[----:B------:R-:W-:Y:S01]  /*606a0*/  IMAD.MOV.U32 R74, RZ, RZ, RZ ;  /* 0x000000ffff4a7224 */ /* 0x000fe200078e00ff */
[----:B------:R-:W-:Y:S01]  /*606b0*/  ISETP.GE.U32.AND.EX P2, PT, R95, R66, PT, P2 ;  /* 0x000000425f00720c */ /* 0x000fe20003f46120 */
[C---:B------:R-:W-:Y:S01]  /*606c0*/  IMAD R123, R52.reuse, R73, R64 ;  /* 0x00000049347b7224 */ /* 0x040fe200078e0240 */
[----:B------:R-:W-:Y:S01]  /*606d0*/  IADD3 RZ, P3, PT, R89, R82, RZ ;  /* 0x0000005259ff7210 */ /* 0x000fe20007f7e0ff */
[----:B------:R-:W-:Y:S01]  /*606e0*/  IMAD.WIDE.U32.X R90, R52, R133, R76, P1 ;  /* 0x00000085345a7225 */ /* 0x000fe200008e044c */
[----:B------:R-:W-:-:S02]  /*606f0*/  SEL R64, RZ, 0x1, P0 ;  /* 0x00000001ff407807 */ /* 0x000fc40000000000 */
[----:B------:R-:W-:Y:S01]  /*60700*/  SEL R99, RZ, 0x1, P2 ;  /* 0x00000001ff637807 */ /* 0x000fe20001000000 */
[----:B------:R-:W-:Y:S01]  /*60710*/  IMAD.WIDE.U32 R86, R73, R53, RZ ;  /* 0x0000003549567225 */ /* 0x000fe200078e00ff */
[----:B------:R-:W-:Y:S02]  /*60720*/  IADD3.X R94, PT, PT, RZ, R93, RZ, P5, P6 ;  /* 0x0000005dff5e7210 */ /* 0x000fe40002fec4ff */
[----:B------:R-:W-:Y:S01]  /*60730*/  IADD3 R99, P1, P2, R99, R90, R64 ;  /* 0x0000005a63637210 */ /* 0x000fe20007a3e040 */
[----:B------:R-:W-:Y:S02]  /*60740*/  IMAD.X R81, RZ, RZ, RZ, P4 ;  /* 0x000000ffff517224 */ /* 0x000fe400020e06ff */
[----:B------:R-:W-:Y:S01]  /*60750*/  IMAD.MOV.U32 R80, RZ, RZ, R83 ;  /* 0x000000ffff507224 */ /* 0x000fe200078e0053 */
[----:B------:R-:W-:Y:S01]  /*60760*/  IADD3.X R93, PT, PT, RZ, R91, RZ, P1, P2 ;  /* 0x0000005bff5d7210 */ /* 0x000fe20000fe44ff */
[----:B------:R-:W-:-:S04]  /*60770*/  IMAD.WIDE.U32 R76, R95, 0x3d1, RZ ;  /* 0x000003d15f4c7825 */ /* 0x000fc800078e00ff */
[----:B------:R-:W-:-:S04]  /*60780*/  IMAD.WIDE.U32 R88, R75, 0x3d1, R74 ;  /* 0x000003d14b587825 */ /* 0x000fc800078e004a */
[----:B------:R-:W-:Y:S01]  /*60790*/  IMAD.WIDE.U32.X R80, RZ, R101, R80, P3 ;  /* 0x00000065ff507225 */ /* 0x000fe200018e0450 */
[----:B------:R-:W-:Y:S02]  /*607a0*/  IADD3 R92, P3, PT, R115, R86, RZ ;  /* 0x00000056735c7210 */ /* 0x000fe40007f7e0ff */
[----:B------:R-:W-:Y:S01]  /*607b0*/  ISETP.GE.U32.AND P4, PT, R88, RZ, PT ;  /* 0x000000ff5800720c */ /* 0x000fe20003f86070 */
[----:B------:R-:W-:Y:S01]  /*607c0*/  IMAD.IADD R89, R82, 0x1, R89 ;  /* 0x0000000152597824 */ /* 0x000fe200078e0259 */
[----:B------:R-:W-:Y:S01]  /*607d0*/  IADD3 R99, P1, PT, R92, R99, RZ ;  /* 0x000000635c637210 */ /* 0x000fe20007f3e0ff */
[----:B------:R-:W-:Y:S02]  /*607e0*/  IMAD.IADD R123, R87, 0x1, R123 ;  /* 0x00000001577b7824 */ /* 0x000fe400078e027b */
[----:B------:R-:W-:Y:S01]  /*607f0*/  IMAD.WIDE.U32 R82, R111, 0x3d1, RZ ;  /* 0x000003d16f527825 */ /* 0x000fe200078e00ff */
[----:B------:R-:W-:-:S03]  /*60800*/  ISETP.GE.U32.AND.EX P4, PT, R89, R75, PT, P4 ;  /* 0x0000004b5900720c */ /* 0x000fc60003f86140 */
        /* <DEDUP_REMOVED lines=9> */
[----:B------:R-:W-:Y:S01]  /*608a0*/  IMAD.WIDE.U32 R80, R93, 0x3d1, RZ ;  /* 0x000003d15d507825 */ /* 0x000fe200078e00ff */
[----:B------:R-:W-:-:S03]  /*608b0*/  ISETP.GE.U32.AND.EX P0, PT, R66, R75, PT, P0 ;  /* 0x0000004b4200720c */ /* 0x000fc60003f06100 */
[----:B------:R-:W-:Y:S01]  /*608c0*/  IMAD.MOV.U32 R90, RZ, RZ, R77 ;  /* 0x000000ffff5a7224 */ /* 0x000fe200078e004d */
[----:B------:R-:W-:Y:S01]  /*608d0*/  SEL R115, RZ, 0x1, P0 ;  /* 0x00000001ff737807 */ /* 0x000fe20000000000 */
[-C--:B------:R-:W-:Y:S02]  /*608e0*/  IMAD R125, R62, R65.reuse, R64 ;  /* 0x000000413e7d7224 */ /* 0x080fe400078e0240 */
[----:B------:R-:W-:-:S04]  /*608f0*/  IMAD.WIDE.U32 R74, R63, R65, R88 ;  /* 0x000000413f4a7225 */ /* 0x000fc800078e0058 */
[----:B------:R-:W-:Y:S01]  /*60900*/  IMAD.WIDE.U32.X R90, RZ, R95, R90, P3 ;  /* 0x0000005fff5a7225 */ /* 0x000fe200018e045a */
[----:B------:R-:W-:-:S03]  /*60910*/  ISETP.GE.U32.AND P6, PT, R74, R88, PT ;  /* 0x000000584a00720c */ /* 0x000fc60003fc6070 */
[----:B------:R-:W-:-:S04]  /*60920*/  IMAD.WIDE.U32 R76, R99, 0x3d1, RZ ;  /* 0x000003d1634c7825 */ /* 0x000fc800078e00ff */
[----:B------:R-:W-:Y:S01]  /*60930*/  IMAD.WIDE.U32 R80, P2, RZ, R99, R80 ;  /* 0x00000063ff507225 */ /* 0x000fe20007840050 */
[----:B------:R-:W-:-:S03]  /*60940*/  IADD3 R115, P0, P3, R76, R90, R115 ;  /* 0x0000005a4c737210 */ /* 0x000fc60007b1e073 */
[----:B------:R-:W-:Y:S01]  /*60950*/  IMAD.IADD R64, R75, 0x1, R125 ;  /* 0x000000014b407824 */ /* 0x000fe200078e027d */
[----:B------:R-:W-:Y:S01]  /*60960*/  IADD3 R77, P5, PT, R77, R80, RZ ;  /* 0x000000504d4d7210 */ /* 0x000fe20007fbe0ff */
[----:B------:R-:W-:Y:S01]  /*60970*/  IMAD.WIDE.U32 R82, R52, R73, RZ ;  /* 0x0000004934527225 */ /* 0x000fe200078e00ff */
[----:B------:R-:W-:Y:S02]  /*60980*/  SEL R80, RZ, 0x1, P4 ;  /* 0x00000001ff507807 */ /* 0x000fe40002000000 */
[----:B------:R-:W-:Y:S01]  /*60990*/  ISETP.GE.U32.AND.EX P6, PT, R64, R89, PT, P6 ;  /* 0x000000594000720c */ /* 0x000fe20003fc6160 */
[----:B------:R-:W-:Y:S01]  /*609a0*/  IMAD.WIDE.U32 R88, R53, R73, RZ ;  /* 0x0000004935587225 */ /* 0x000fe200078e00ff */
[----:B------:R-:W-:Y:S02]  /*609b0*/  IADD3.X R90, PT, PT, R77, R91, RZ, P0, P3 ;  /* 0x0000005b4d5a7210 */ /* 0x000fe400007e64ff */
[----:B------:R-:W-:Y:S01]  /*609c0*/  IADD3 R80, P0, P3, R87, R101, R80 ;  /* 0x0000006557507210 */ /* 0x000fe20007b1e050 */
[----:B------:R-:W-:Y:S01]  /*609d0*/  IMAD.WIDE.U32 R82, P1, R53, R129, R82 ;  /* 0x0000008135527225 */ /* 0x000fe20007820052 */
[----:B------:R-:W-:-:S02]  /*609e0*/  SEL R75, RZ, 0x1, P6 ;  /* 0x00000001ff4b7807 */ /* 0x000fc40003000000 */
[----:B------:R-:W-:Y:S01]  /*609f0*/  IADD3.X R88, PT, PT, R66, R111, RZ, P0, P3 ;  /* 0x0000006f42587210 */ /* 0x000fe200007e64ff */
[----:B------:R-:W-:Y:S01]  /*60a00*/  IMAD.X R87, RZ, RZ, RZ, P1 ;  /* 0x000000ffff577224 */ /* 0x000fe200008e06ff */
[----:B------:R-:W-:Y:S01]  /*60a10*/  ISETP.GE.U32.AND P1, PT, R92, R86, PT ;  /* 0x000000565c00720c */ /* 0x000fe20003f26070 */
[----:B------:R-:W-:Y:S01]  /*60a20*/  IMAD.MOV.U32 R86, RZ, RZ, R83 ;  /* 0x000000ffff567224 */ /* 0x000fe200078e0053 */
[----:B------:R-:W-:Y:S02]  /*60a30*/  IADD3 R75, P0, P3, R75, R80, R68 ;  /* 0x000000504b4b7210 */ /* 0x000fe40007b1e044 */
[----:B------:R-:W-:Y:S02]  /*60a40*/  ISETP.GE.U32.AND.EX P1, PT, R94, R123, PT, P1 ;  /* 0x0000007b5e00720c */ /* 0x000fe40003f26110 */
[----:B------:R-:W-:Y:S02]  /*60a50*/  IADD3.X R66, PT, PT, RZ, R88, R109, P0, P3 ;  /* 0x00000058ff427210 */ /* 0x000fe400007e646d */
[----:B------:R-:W-:-:S02]  /*60a60*/  ISETP.GE.U32.AND P0, PT, R99, R92, PT ;  /* 0x0000005c6300720c */ /* 0x000fc40003f06070 */
[----:B------:R-:W-:Y:S01]  /*60a70*/  IADD3 RZ, P3, PT, R89, R82, RZ ;  /* 0x0000005259ff7210 */ /* 0x000fe20007f7e0ff */
[----:B------:R-:W-:Y:S01]  /*60a80*/  IMAD.X R89, RZ, RZ, RZ, P2 ;  /* 0x000000ffff597224 */ /* 0x000fe200010e06ff */
[----:B------:R-:W-:Y:S02]  /*60a90*/  SEL R82, RZ, 0x1, P1 ;  /* 0x00000001ff527807 */ /* 0x000fe40000800000 */
[----:B------:R-:W-:Y:S01]  /*60aa0*/  ISETP.EQ.U32.AND P1, PT, R80, R101, PT ;  /* 0x000000655000720c */ /* 0x000fe20003f22070 */
[----:B------:R-:W-:Y:S01]  /*60ab0*/  IMAD.WIDE.U32.X R86, R52, R129, R86, P3 ;  /* 0x0000008134567225 */ /* 0x000fe200018e0456 */
[----:B------:R-:W-:Y:S02]  /*60ac0*/  ISETP.GE.U32.AND.EX P0, PT, R93, R94, PT, P0 ;  /* 0x0000005e5d00720c */ /* 0x000fe40003f06100 */
[----:B------:R-:W-:Y:S02]  /*60ad0*/  ISETP.LT.U32.AND P3, PT, R80, R101, PT ;  /* 0x000000655000720c */ /* 0x000fe40003f61070 */
[----:B------:R-:W-:-:S02]  /*60ae0*/  ISETP.EQ.AND.EX P4, PT, R88, R111, !P4, P1 ;  /* 0x0000006f5800720c */ /* 0x000fc40006782310 */
[----:B------:R-:W-:Y:S02]  /*60af0*/  SEL R101, RZ, 0x1, P0 ;  /* 0x00000001ff657807 */ /* 0x000fe40000000000 */
[CC--:B------:R-:W-:Y:S02]  /*60b00*/  ISETP.EQ.U32.AND P0, PT, R75.reuse, R68.reuse, PT ;  /* 0x000000444b00720c */ /* 0x0c0fe40003f02070 */
[----:B------:R-:W-:Y:S01]  /*60b10*/  ISETP.LT.U32.OR.EX P3, PT, R88, R111, P4, P3 ;  /* 0x0000006f5800720c */ /* 0x000fe20002761530 */
[----:B------:R-:W-:Y:S01]  /*60b20*/  IMAD.MOV.U32 R88, RZ, RZ, R81 ;  /* 0x000000ffff587224 */ /* 0x000fe200078e0051 */
[----:B------:R-:W-:Y:S02]  /*60b30*/  ISETP.LT.U32.AND P1, PT, R75, R68, PT ;  /* 0x000000444b00720c */ /* 0x000fe40003f21070 */
[----:B------:R-:W-:Y:S01]  /*60b40*/  ISETP.EQ.AND.EX P6, PT, R66, R109, !P6, P0 ;  /* 0x0000006d4200720c */ /* 0x000fe200077c2300 */
[----:B------:R-:W-:Y:S01]  /*60b50*/  IMAD.WIDE.U32.X R88, RZ, R93, R88, P5 ;  /* 0x0000005dff587225 */ /* 0x000fe200028e0458 */
[----:B------:R-:W-:-:S02]  /*60b60*/  IADD3 R101, P0, P4, R101, R86, R82 ;  /* 0x0000005665657210 */ /* 0x000fc40007c1e052 */
[----:B------:R-:W-:Y:S02]  /*60b70*/  SEL R68, RZ, 0x1, !P3 ;  /* 0x00000001ff447807 */ /* 0x000fe40005800000 */
[----:B------:R-:W-:Y:S02]  /*60b80*/  ISETP.GE.U32.AND P2, PT, R115, R76, PT ;  /* 0x0000004c7300720c */ /* 0x000fe40003f46070 */
[----:B------:R-:W-:Y:S02]  /*60b90*/  ISETP.LT.U32.OR.EX P1, PT, R66, R109, P6, P1 ;  /* 0x0000006d4200720c */ /* 0x000fe40003721510 */
[----:B------:R-:W-:Y:S01]  /*60ba0*/  IADD3.X R109, PT, PT, RZ, R87, RZ, P0, P4 ;  /* 0x00000057ff6d7210 */ /* 0x000fe200007e84ff */
[----:B------:R-:W-:Y:S01]  /*60bb0*/  IMAD.WIDE.U32 R86, R101, 0x3d1, RZ ;  /* 0x000003d165567825 */ /* 0x000fe200078e00ff */
[----:B------:R-:W-:Y:S02]  /*60bc0*/  IADD3 R68, P0, P4, R115, R95, R68 ;  /* 0x0000005f73447210 */ /* 0x000fe40007c1e044 */
[----:B------:R-:W-:Y:S01]  /*60bd0*/  ISETP.GE.U32.AND.EX P2, PT, R90, R77, PT, P2 ;  /* 0x0000004d5a00720c */ /* 0x000fe20003f46120 */
[----:B------:R-:W-:Y:S01]  /*60be0*/  IMAD.WIDE.U32 R82, R109, 0x3d1, RZ ;  /* 0x000003d16d527825 */ /* 0x000fe200078e00ff */
[----:B------:R-:W-:-:S02]  /*60bf0*/  SEL R77, RZ, 0x1, !P1 ;  /* 0x00000001ff4d7807 */ /* 0x000fc40004800000 */
[----:B------:R-:W-:Y:S02]  /*60c00*/  IADD3.X R76, PT, PT, R90, R99, RZ, P0, P4 ;  /* 0x000000635a4c7210 */ /* 0x000fe400007e84ff */
[CC--:B------:R-:W-:Y:S02]  /*60c10*/  ISETP.EQ.U32.AND P4, PT, R68.reuse, R95.reuse, PT ;  /* 0x0000005f4400720c */ /* 0x0c0fe40003f82070 */
        /* <DEDUP_REMOVED lines=15> */
[----:B------:R-:W-:Y:S01]  /*60d10*/  ISETP.LT.U32.OR.EX P2, PT, R68, R107, P2, P5 ;  /* 0x0000006b4400720c */ /* 0x000fe20001741550 */
[----:B------:R-:W-:Y:S01]  /*60d20*/  IMAD.WIDE.U32.X R80, RZ, R109, R80, P3 ;  /* 0x0000006dff507225 */ /* 0x000fe200018e0450 */
[----:B------:R-:W-:Y:S02]  /*60d30*/  ISETP.GE.U32.AND P1, PT, R91, R86, PT ;  /* 0x000000565b00720c */ /* 0x000fe40003f26070 */
[----:B------:R-:W-:Y:S02]  /*60d40*/  IADD3.X R76, PT, PT, R87, R89, RZ, P6, P4 ;  /* 0x00000059574c7210 */ /* 0x000fe400037e84ff */
[----:B------:R-:W-:-:S02]  /*60d50*/  IADD3 R70, P4, P5, R91, R93, R70 ;  /* 0x0000005d5b467210 */ /* 0x000fc40007d9e046 */
[----:B------:R-:W-:Y:S02]  /*60d60*/  SEL R115, RZ, 0x1, !P2 ;  /* 0x00000001ff737807 */ /* 0x000fe40005000000 */
[C---:B------:R-:W-:Y:S02]  /*60d70*/  ISETP.GE.U32.AND.EX P1, PT, R76.reuse, R87, PT, P1 ;  /* 0x000000574c00720c */ /* 0x040fe40003f26110 */
[----:B------:R-:W-:Y:S02]  /*60d80*/  IADD3.X R76, PT, PT, R76, R101, RZ, P4, P5 ;  /* 0x000000654c4c7210 */ /* 0x000fe400027ea4ff */
[CC--:B------:R-:W-:Y:S02]  /*60d90*/  ISETP.EQ.U32.AND P4, PT, R70.reuse, R93.reuse, PT ;  /* 0x0000005d4600720c */ /* 0x0c0fe40003f82070 */
[----:B------:R-:W-:Y:S02]  /*60da0*/  IADD3 R115, P6, P5, R115, R70, R72 ;  /* 0x0000004673737210 */ /* 0x000fe40007dde048 */
[----:B------:R-:W-:-:S02]  /*60db0*/  ISETP.LT.U32.AND P3, PT, R70, R93, PT ;  /* 0x0000005d4600720c */ /* 0x000fc40003f61070 */
[CC--:B------:R-:W-:Y:S02]  /*60dc0*/  ISETP.EQ.AND.EX P4, PT, R76.reuse, R101.reuse, P0, P4 ;  /* 0x000000654c00720c */ /* 0x0c0fe40000782340 */
        /* <DEDUP_REMOVED lines=26> */
.L_x_504:
        /* <DEDUP_REMOVED lines=34> */
.L_x_503:
[----:B------:R-:W-:Y:S05]  /*61190*/  BSYNC.RECONVERGENT B1 ;  /* 0x0000000000017941 */ /* 0x000fea0003800200 */
.L_x_502:
[C---:B------:R-:W-:Y:S01]  /*611a0*/  IMAD.WIDE.U32 R82, R32.reuse, R67, RZ ;  /* 0x0000004320527225 */ /* 0x040fe200078e00ff */
[CC--:B------:R-:W-:Y:S01]  /*611b0*/  ISETP.GE.U32.AND P2, PT, R117.reuse, R120.reuse, PT ;  /* 0x000000787500720c */ /* 0x0c0fe20003f46070 */
[----:B------:R-:W-:Y:S01]  /*611c0*/  BSSY.RECONVERGENT B1, `(.L_x_505) ;  /* 0x00000e2000017945 */ /* 0x000fe20003800200 */
[----:B------:R-:W-:Y:S01]  /*611d0*/  IADD3 R117, P3, PT, R117, -R120, RZ ;  /* 0x8000007875757210 */ /* 0x000fe20007f7e0ff */
[----:B------:R-:W-:Y:S01]  /*611e0*/  IMAD.WIDE.U32 R80, R32, R65, RZ ;  /* 0x0000004120507225 */ /* 0x000fe200078e00ff */
[----:B------:R-:W-:Y:S02]  /*611f0*/  ISETP.GE.U32.AND.EX P2, PT, R132, R113, PT, P2 ;  /* 0x000000718400720c */ /* 0x000fe40003f46120 */
[----:B------:R-:W-:Y:S01]  /*61200*/  ISETP.EQ.U32.AND P5, PT, R106, R119, PT ;  /* 0x000000776a00720c */ /* 0x000fe20003fa2070 */
[----:B------:R-:W-:Y:S01]  /*61210*/  IMAD.WIDE.U32 R86, R40, R67, RZ ;  /* 0x0000004328567225 */ /* 0x000fe200078e00ff */
[----:B------:R-:W-:Y:S02]  /*61220*/  SEL R76, RZ, 0xffffffff, P2 ;  /* 0xffffffffff4c7807 */ /* 0x000fe40001000000 */
[----:B------:R-:W-:Y:S01]  /*61230*/  ISETP.EQ.AND.EX P2, PT, R128, R85, !P2, P5 ;  /* 0x000000558000720c */ /* 0x000fe20005742350 */
[----:B------:R-:W-:-:S04]  /*61240*/  IMAD.WIDE.U32 R82, P1, R135, R40, R82 ;  /* 0x0000002887527225 */ /* 0x000fc80007820052 */
[----:B------:R-:W-:Y:S01]  /*61250*/  IMAD.WIDE.U32 R80, P0, R71, R40, R80 ;  /* 0x0000002847507225 */ /* 0x000fe20007800050 */
[----:B------:R-:W-:-:S03]  /*61260*/  IADD3 RZ, P4, PT, R87, R82, RZ ;  /* 0x0000005257ff7210 */ /* 0x000fc60007f9e0ff */
[----:B------:R-:W-:-:S04]  /*61270*/  IMAD.WIDE.U32 R88, R40, R65, RZ ;  /* 0x0000004128587225 */ /* 0x000fc800078e00ff */
[----:B------:R-:W-:Y:S01]  /*61280*/  IMAD.X R87, RZ, RZ, RZ, P0 ;  /* 0x000000ffff577224 */ /* 0x000fe200000e06ff */
[----:B------:R-:W-:Y:S01]  /*61290*/  ISETP.LT.U32.AND P0, PT, R106, R119, PT ;  /* 0x000000776a00720c */ /* 0x000fe20003f01070 */
[----:B------:R-:W-:Y:S01]  /*612a0*/  IMAD.WIDE.U32 R92, R84, R65, RZ ;  /* 0x00000041545c7225 */ /* 0x000fe200078e00ff */
[--C-:B------:R-:W-:Y:S02]  /*612b0*/  IADD3 R119, P5, P6, -R119, R106, R76.reuse ;  /* 0x0000006a77777210 */ /* 0x100fe40007ebe14c */
[----:B------:R-:W-:Y:S01]  /*612c0*/  ISETP.LT.U32.OR.EX P0, PT, R128, R85, P2, P0 ;  /* 0x000000558000720c */ /* 0x000fe20001701500 */
[----:B------:R-:W-:Y:S01]  /*612d0*/  IMAD.X R74, R132, 0x1, ~R113, P3 ;  /* 0x00000001844a7824 */ /* 0x000fe200018e0e71 */
[----:B------:R-:W-:Y:S01]  /*612e0*/  IADD3 RZ, P3, PT, R89, R80, RZ ;  /* 0x0000005059ff7210 */ /* 0x000fe20007f7e0ff */
[----:B------:R-:W-:Y:S01]  /*612f0*/  IMAD.MOV.U32 R86, RZ, RZ, R81 ;  /* 0x000000ffff567224 */ /* 0x000fe200078e0051 */
[----:B------:R-:W-:Y:S01]  /*61300*/  IADD3.X R76, PT, PT, ~R85, R128, R76, P5, P6 ;  /* 0x00000080554c7210 */ /* 0x000fe20002fec54c */
[----:B------:R-:W-:Y:S01]  /*61310*/  IMAD R82, R135, R40, RZ ;  /* 0x0000002887527224 */ /* 0x000fe200078e02ff */
[----:B------:R-:W-:Y:S01]  /*61320*/  ISETP.EQ.U32.AND P5, PT, R104, R121, PT ;  /* 0x000000796800720c */ /* 0x000fe20003fa2070 */
[----:B------:R-:W-:-:S03]  /*61330*/  IMAD.WIDE.U32 R80, P2, R71, R38, R92 ;  /* 0x0000002647507225 */ /* 0x000fc6000784005c */
[----:B------:R-:W-:Y:S01]  /*61340*/  ISETP.EQ.AND.EX P5, PT, R105, R118, P0, P5 ;  /* 0x000000766900720c */ /* 0x000fe200007a2350 */
[----:B------:R-:W-:-:S04]  /*61350*/  IMAD.WIDE.U32 R90, R67, R40, RZ ;  /* 0x00000028435a7225 */ /* 0x000fc800078e00ff */
[----:B------:R-:W-:-:S04]  /*61360*/  IMAD.WIDE.U32 R88, R38, R65, RZ ;  /* 0x0000004126587225 */ /* 0x000fc800078e00ff */
[----:B------:R-:W-:Y:S01]  /*61370*/  IMAD.WIDE.U32.X R92, R71, R32, R86, P3 ;  /* 0x00000020475c7225 */ /* 0x000fe200018e0456 */
[----:B------:R-:W-:Y:S02]  /*61380*/  IADD3 RZ, P3, PT, R89, R80, RZ ;  /* 0x0000005059ff7210 */ /* 0x000fe40007f7e0ff */
[----:B------:R-:W-:Y:S01]  /*61390*/  SEL R80, RZ, 0xffffffff, !P0 ;  /* 0xffffffffff507807 */ /* 0x000fe20004000000 */
[----:B------:R-:W-:Y:S01]  /*613a0*/  IMAD R95, R67, R32, R82 ;  /* 0x00000020435f7224 */ /* 0x000fe200078e0252 */
[-C--:B------:R-:W-:Y:S01]  /*613b0*/  IADD3 R85, P6, PT, R92, R90.reuse, RZ ;  /* 0x0000005a5c557210 */ /* 0x080fe20007fde0ff */
[----:B------:R-:W-:Y:S01]  /*613c0*/  IMAD.X R87, RZ, RZ, RZ, P1 ;  /* 0x000000ffff577224 */ /* 0x000fe200008e06ff */
[----:B------:R-:W-:Y:S01]  /*613d0*/  ISETP.LT.U32.AND P0, PT, R104, R121, PT ;  /* 0x000000796800720c */ /* 0x000fe20003f01070 */
[----:B------:R-:W-:Y:S01]  /*613e0*/  IMAD.IADD R89, R91, 0x1, R95 ;  /* 0x000000015b597824 */ /* 0x000fe200078e025f */
[----:B------:R-:W-:Y:S01]  /*613f0*/  ISETP.GE.U32.AND P1, PT, R85, R90, PT ;  /* 0x0000005a5500720c */ /* 0x000fe20003f26070 */
[----:B------:R-:W-:Y:S01]  /*61400*/  IMAD.MOV.U32 R86, RZ, RZ, R83 ;  /* 0x000000ffff567224 */ /* 0x000fe200078e0053 */
[----:B------:R-:W-:Y:S01]  /*61410*/  ISETP.LT.U32.OR.EX P0, PT, R105, R118, P5, P0 ;  /* 0x000000766900720c */ /* 0x000fe20002f01500 */
[----:B------:R-:W-:Y:S01]  /*61420*/  IMAD.X R116, R89, 0x1, R93, P6 ;  /* 0x0000000159747824 */ /* 0x000fe200030e065d */
[----:B------:R-:W-:Y:S01]  /*61430*/  IADD3 R121, P5, P6, R80, R104, -R121 ;  /* 0x0000006850797210 */ /* 0x000fe20007ebe879 */
[----:B------:R-:W-:Y:S01]  /*61440*/  IMAD R83, R71, R38, RZ ;  /* 0x0000002647537224 */ /* 0x000fe200078e02ff */
[----:B------:R-:W-:Y:S01]  /*61450*/  SEL R120, RZ, 0xffffffff, !P0 ;  /* 0xffffffffff787807 */ /* 0x000fe20004000000 */
[----:B------:R-:W-:Y:S01]  /*61460*/  IMAD R82, R133, R40, RZ ;  /* 0x0000002885527224 */ /* 0x000fe200078e02ff */
[----:B------:R-:W-:Y:S01]  /*61470*/  ISETP.GE.U32.AND.EX P1, PT, R116, R89, PT, P1 ;  /* 0x000000597400720c */ /* 0x000fe20003f26110 */
[----:B------:R-:W-:Y:S01]  /*61480*/  IMAD.WIDE.U32 R88, R65, R38, RZ ;  /* 0x0000002641587225 */ /* 0x000fe200078e00ff */
[----:B------:R-:W-:-:S03]  /*61490*/  IADD3.X R118, PT, PT, R80, R105, ~R118, P5, P6 ;  /* 0x0000006950767210 */ /* 0x000fc60002fecc76 */
[----:B------:R-:W-:Y:S02]  /*614a0*/  IMAD R91, R65, R84, R83 ;  /* 0x00000054415b7224 */ /* 0x000fe400078e0253 */
[-C--:B------:R-:W-:Y:S02]  /*614b0*/  IMAD R113, R69, R32.reuse, R82 ;  /* 0x0000002045717224 */ /* 0x080fe400078e0252 */
[----:B------:R-:W-:Y:S01]  /*614c0*/  IMAD.WIDE.U32.X R82, R135, R32, R86, P4 ;  /* 0x0000002087527225 */ /* 0x000fe200020e0456 */
[-C--:B------:R-:W-:Y:S02]  /*614d0*/  IADD3 R114, P4, PT, R85, R88.reuse, RZ ;  /* 0x0000005855727210 */ /* 0x080fe40007f9e0ff */
[----:B------:R-:W-:Y:S01]  /*614e0*/  SEL R87, RZ, 0x1, P1 ;  /* 0x00000001ff577807 */ /* 0x000fe20000800000 */
[----:B------:R-:W-:Y:S01]  /*614f0*/  IMAD.IADD R85, R89, 0x1, R91 ;  /* 0x0000000159557824 */ /* 0x000fe200078e025b */
[----:B------:R-:W-:Y:S01]  /*61500*/  ISETP.GE.U32.AND P1, PT, R114, R88, PT ;  /* 0x000000587200720c */ /* 0x000fe20003f26070 */
[----:B------:R-:W-:-:S04]  /*61510*/  IMAD.WIDE.U32 R92, R69, R40, RZ ;  /* 0x00000028455c7225 */ /* 0x000fc800078e00ff */
[----:B------:R-:W-:Y:S02]  /*61520*/  IMAD.X R116, R85, 0x1, R116, P4 ;  /* 0x0000000155747824 */ /* 0x000fe400020e0674 */
[----:B------:R-:W-:Y:S02]  /*61530*/  IMAD.X R125, RZ, RZ, RZ, P2 ;  /* 0x000000ffff7d7224 */ /* 0x000fe400010e06ff */
[----:B------:R-:W-:Y:S01]  /*61540*/  IMAD.MOV.U32 R124, RZ, RZ, R81 ;  /* 0x000000ffff7c7224 */ /* 0x000fe200078e0051 */
[----:B------:R-:W-:Y:S01]  /*61550*/  ISETP.GE.U32.AND.EX P1, PT, R116, R85, PT, P1 ;  /* 0x000000557400720c */ /* 0x000fe20003f26110 */
[----:B------:R-:W-:Y:S02]  /*61560*/  IMAD R85, R135, R38, RZ ;  /* 0x0000002687557224 */ /* 0x000fe400078e02ff */
[----:B------:R-:W-:Y:S01]  /*61570*/  IMAD.IADD R113, R93, 0x1, R113 ;  /* 0x000000015d717824 */ /* 0x000fe200078e0271 */
[----:B------:R-:W-:Y:S01]  /*61580*/  IADD3 R93, P2, P4, R92, R82, R87 ;  /* 0x000000525c5d7210 */ /* 0x000fe20007c5e057 */
[----:B------:R-:W-:Y:S01]  /*61590*/  IMAD.WIDE.U32 R96, R67, R38, RZ ;  /* 0x0000002643607225 */ /* 0x000fe200078e00ff */
[----:B------:R-:W-:-:S02]  /*615a0*/  SEL R122, RZ, 0x1, P1 ;  /* 0x00000001ff7a7807 */ /* 0x000fc40000800000 */
[----:B------:R-:W-:Y:S01]  /*615b0*/  IADD3.X R128, PT, PT, R113, R83, RZ, P2, P4 ;  /* 0x0000005371807210 */ /* 0x000fe200017e84ff */
[----:B------:R-:W-:Y:S01]  /*615c0*/  IMAD R85, R67, R84, R85 ;  /* 0x0000005443557224 */ /* 0x000fe200078e0255 */
[----:B------:R-:W-:Y:S01]  /*615d0*/  IADD3 R131, P1, PT, R93, R96, RZ ;  /* 0x000000605d837210 */ /* 0x000fe20007f3e0ff */
[----:B------:R-:W-:Y:S01]  /*615e0*/  IMAD.WIDE.U32.X R124, R71, R84, R124, P3 ;  /* 0x00000054477c7225 */ /* 0x000fe200018e047c */
[----:B------:R-:W-:Y:S02]  /*615f0*/  IADD3 R123, P3, P5, R120, R102, -R79 ;  /* 0x00000066787b7210 */ /* 0x000fe40007d7e84f */
[----:B------:R-:W-:Y:S01]  /*61600*/  ISETP.NE.U32.AND P2, PT, R102, R79, PT ;  /* 0x0000004f6600720c */ /* 0x000fe20003f45070 */
[----:B------:R-:W-:Y:S01]  /*61610*/  IMAD.WIDE.U32 R88, R32, R69, RZ ;  /* 0x0000004520587225 */ /* 0x000fe200078e00ff */
[----:B------:R-:W-:Y:S02]  /*61620*/  IADD3.X R120, PT, PT, R120, R103, ~R78, P3, P5 ;  /* 0x0000006778787210 */ /* 0x000fe40001feac4e */
[----:B------:R-:W-:Y:S01]  /*61630*/  IADD3 R122, P5, P6, R131, R124, R122 ;  /* 0x0000007c837a7210 */ /* 0x000fe20007ebe07a */
[----:B------:R-:W-:Y:S01]  /*61640*/  IMAD.IADD R137, R97, 0x1, R85 ;  /* 0x0000000161897824 */ /* 0x000fe200078e0255 */
[----:B------:R-:W-:Y:S01]  /*61650*/  ISETP.NE.OR.EX P0, PT, R103, R78, !P0, P2 ;  /* 0x0000004e6700720c */ /* 0x000fe20004705720 */
[----:B------:R-:W-:-:S04]  /*61660*/  IMAD.WIDE.U32 R80, R40, R69, RZ ;  /* 0x0000004528507225 */ /* 0x000fc800078e00ff */
[----:B------:R-:W-:-:S04]  /*61670*/  IMAD.WIDE.U32 R88, P4, R133, R40, R88 ;  /* 0x0000002885587225 */ /* 0x000fc80007880058 */
[----:B------:R-:W-:Y:S01]  /*61680*/  IMAD.X R124, R137, 0x1, R128, P1 ;  /* 0x00000001897c7824 */ /* 0x000fe200008e0680 */
[----:B------:R-:W-:Y:S01]  /*61690*/  IADD3 RZ, P3, PT, R81, R88, RZ ;  /* 0x0000005851ff7210 */ /* 0x000fe20007f7e0ff */
[----:B------:R-:W-:Y:S01]  /*616a0*/  IMAD.WIDE.U32 R94, R84, R69, RZ ;  /* 0x00000045545e7225 */ /* 0x000fe200078e00ff */
[----:B------:R-:W-:Y:S02]  /*616b0*/  ISETP.GE.U32.AND P1, PT, R102, R79, PT ;  /* 0x0000004f6600720c */ /* 0x000fe40003f26070 */
[----:B------:R-:W-:Y:S01]  /*616c0*/  IADD3.X R125, PT, PT, R124, R125, RZ, P5, P6 ;  /* 0x0000007d7c7d7210 */ /* 0x000fe20002fec4ff */
[----:B------:R-:W-:Y:S01]  /*616d0*/  IMAD.WIDE.U32 R82, R84, R67, RZ ;  /* 0x0000004354527225 */ /* 0x000fe200078e00ff */
[----:B------:R-:W-:-:S03]  /*616e0*/  ISETP.GE.U32.AND.EX P1, PT, R103, R78, PT, P1 ;  /* 0x0000004e6700720c */ /* 0x000fc60003f26110 */
[----:B------:R-:W-:-:S04]  /*616f0*/  IMAD.WIDE.U32 R80, R38, R69, RZ ;  /* 0x0000004526507225 */ /* 0x000fc800078e00ff */
[----:B------:R-:W-:-:S04]  /*61700*/  IMAD.WIDE.U32 R94, P6, R133, R38, R94 ;  /* 0x00000026855e7225 */ /* 0x000fc800078c005e */
[----:B------:R-:W-:-:S04]  /*61710*/  IMAD.WIDE.U32 R86, R38, R67, RZ ;  /* 0x0000004326567225 */ /* 0x000fc800078e00ff */
[----:B------:R-:W-:-:S04]  /*61720*/  IMAD.WIDE.U32 R82, P5, R135, R38, R82 ;  /* 0x0000002687527225 */ /* 0x000fc800078a0052 */
[----:B------:R-:W-:Y:S01]  /*61730*/  IMAD.WIDE.U32 R104, R32, R73, RZ ;  /* 0x0000004920687225 */ /* 0x000fe200078e00ff */
[----:B------:R-:W-:-:S03]  /*61740*/  IADD3 RZ, P2, PT, R87, R82, RZ ;  /* 0x0000005257ff7210 */ /* 0x000fc60007f5e0ff */
[----:B------:R-:W-:Y:S01]  /*61750*/  IMAD.X R85, RZ, RZ, RZ, P4 ;  /* 0x000000ffff557224 */ /* 0x000fe200020e06ff */
[----:B------:R-:W-:Y:S01]  /*61760*/  IADD3 RZ, P4, PT, R81, R94, RZ ;  /* 0x0000005e51ff7210 */ /* 0x000fe20007f9e0ff */
[----:B------:R-:W-:Y:S02]  /*61770*/  IMAD.X R81, RZ, RZ, RZ, P6 ;  /* 0x000000ffff517224 */ /* 0x000fe400030e06ff */
        /* <DEDUP_REMOVED lines=8> */
[----:B------:R-:W-:-:S04]  /*61800*/  IMAD.WIDE.U32 R86, P5, R129, R38, R86 ;  /* 0x0000002681567225 */ /* 0x000fc800078a0056 */
[----:B------:R-:W-:-:S04]  /*61810*/  IMAD.WIDE.U32 R98, R112, R65, RZ ;  /* 0x0000004170627225 */ /* 0x000fc800078e00ff */
[----:B------:R-:W-:Y:S02]  /*61820*/  IMAD.MOV.U32 R80, RZ, RZ, R95 ;  /* 0x000000ffff507224 */ /* 0x000fe400078e005f */
[----:B------:R-:W-:Y:S01]  /*61830*/  IMAD.X R83, RZ, RZ, RZ, P5 ;  /* 0x000000ffff537224 */ /* 0x000fe200028e06ff */
[----:B------:R-:W-:Y:S01]  /*61840*/  IADD3 RZ, P5, PT, R91, R86, RZ ;  /* 0x000000565bff7210 */ /* 0x000fe20007fbe0ff */
[----:B------:R-:W-:Y:S02]  /*61850*/  IMAD.MOV.U32 R82, RZ, RZ, R87 ;  /* 0x000000ffff527224 */ /* 0x000fe400078e0057 */
[----:B------:R-:W-:-:S04]  /*61860*/  IMAD.WIDE.U32.X R80, R133, R84, R80, P4 ;  /* 0x0000005485507225 */ /* 0x000fc800020e0450 */
[----:B------:R-:W-:-:S04]  /*61870*/  IMAD.WIDE.U32 R86, R36, R65, RZ ;  /* 0x0000004124567225 */ /* 0x000fc800078e00ff */
[----:B------:R-:W-:-:S04]  /*61880*/  IMAD.WIDE.U32 R98, P4, R71, R36, R98 ;  /* 0x0000002447627225 */ /* 0x000fc80007880062 */
[-C--:B------:R-:W-:Y:S02]  /*61890*/  IMAD R126, R133, R38.reuse, RZ ;  /* 0x00000026857e7224 */ /* 0x080fe400078e02ff */
[----:B------:R-:W-:Y:S02]  /*618a0*/  IMAD R127, R129, R38, RZ ;  /* 0x00000026817f7224 */ /* 0x000fe400078e02ff */
[----:B------:R-:W-:-:S04]  /*618b0*/  IMAD.WIDE.U32 R102, R112, R69, RZ ;  /* 0x0000004570667225 */ /* 0x000fc800078e00ff */
[----:B------:R-:W-:-:S04]  /*618c0*/  IMAD.WIDE.U32 R100, R112, R67, RZ ;  /* 0x0000004370647225 */ /* 0x000fc800078e00ff */
[----:B------:R-:W-:Y:S01]  /*618d0*/  IMAD.WIDE.U32.X R82, R129, R84, R82, P5 ;  /* 0x0000005481527225 */ /* 0x000fe200028e0452 */
[----:B------:R-:W-:-:S03]  /*618e0*/  IADD3 RZ, P5, PT, R87, R98, RZ ;  /* 0x0000006257ff7210 */ /* 0x000fc60007fbe0ff */
[-C--:B------:R-:W-:Y:S02]  /*618f0*/  IMAD R126, R69, R84.reuse, R126 ;  /* 0x00000054457e7224 */ /* 0x080fe400078e027e */
[----:B------:R-:W-:Y:S02]  /*61900*/  IMAD R127, R73, R84, R127 ;  /* 0x00000054497f7224 */ /* 0x000fe400078e027f */
[----:B------:R-:W-:Y:S02]  /*61910*/  IMAD.MOV.U32 R84, RZ, RZ, R89 ;  /* 0x000000ffff547224 */ /* 0x000fe400078e0059 */
[----:B------:R-:W-:Y:S02]  /*61920*/  IMAD.X R87, RZ, RZ, RZ, P4 ;  /* 0x000000ffff577224 */ /* 0x000fe400020e06ff */
[----:B------:R-:W-:Y:S02]  /*61930*/  IMAD.X R95, RZ, RZ, RZ, P6 ;  /* 0x000000ffff5f7224 */ /* 0x000fe400030e06ff */
[----:B------:R-:W-:-:S04]  /*61940*/  IMAD.WIDE.U32 R88, R36, R69, RZ ;  /* 0x0000004524587225 */ /* 0x000fc800078e00ff */
[----:B------:R-:W-:-:S04]  /*61950*/  IMAD.WIDE.U32 R102, P4, R133, R36, R102 ;  /* 0x0000002485667225 */ /* 0x000fc80007880066 */
[----:B------:R-:W-:Y:S02]  /*61960*/  IMAD.MOV.U32 R86, RZ, RZ, R99 ;  /* 0x000000ffff567224 */ /* 0x000fe400078e0063 */
[----:B------:R-:W-:-:S04]  /*61970*/  IMAD.WIDE.U32 R90, R36, R67, RZ ;  /* 0x00000043245a7225 */ /* 0x000fc800078e00ff */
[----:B------:R-:W-:-:S04]  /*61980*/  IMAD.WIDE.U32 R100, P6, R135, R36, R100 ;  /* 0x0000002487647225 */ /* 0x000fc800078c0064 */
[----:B------:R-:W-:-:S04]  /*61990*/  IMAD.WIDE.U32 R106, R112, R73, RZ ;  /* 0x00000049706a7225 */ /* 0x000fc800078e00ff */
[----:B------:R-:W-:Y:S01]  /*619a0*/  IMAD.WIDE.U32.X R86, R71, R112, R86, P5 ;  /* 0x0000007047567225 */ /* 0x000fe200028e0456 */
[----:B------:R-:W-:-:S03]  /*619b0*/  IADD3 RZ, P5, PT, R89, R102, RZ ;  /* 0x0000006659ff7210 */ /* 0x000fc60007fbe0ff */
[----:B------:R-:W-:Y:S01]  /*619c0*/  IMAD.WIDE.U32.X R84, R133, R32, R84, P3 ;  /* 0x0000002085547225 */ /* 0x000fe200018e0454 */
[----:B------:R-:W-:-:S03]  /*619d0*/  IADD3 RZ, P3, PT, R91, R100, RZ ;  /* 0x000000645bff7210 */ /* 0x000fc60007f7e0ff */
[----:B------:R-:W-:-:S04]  /*619e0*/  IMAD.WIDE.U32 R98, R24, R65, RZ ;  /* 0x0000004118627225 */ /* 0x000fc800078e00ff */
[----:B------:R-:W-:Y:S02]  /*619f0*/  IMAD.X R89, RZ, RZ, RZ, P6 ;  /* 0x000000ffff597224 */ /* 0x000fe400030e06ff */
[----:B------:R-:W-:-:S04]  /*61a00*/  IMAD.WIDE.U32 R90, R36, R73, RZ ;  /* 0x00000049245a7225 */ /* 0x000fc800078e00ff */
[----:B------:R-:W-:-:S04]  /*61a10*/  IMAD.WIDE.U32 R106, P6, R129, R36, R106 ;  /* 0x00000024816a7225 */ /* 0x000fc800078c006a */
[----:B------:R-:W-:Y:S02]  /*61a20*/  IMAD.X R111, RZ, RZ, RZ, P4 ;  /* 0x000000ffff6f7224 */ /* 0x000fe400020e06ff */
[----:B------:R-:W-:Y:S02]  /*61a30*/  IMAD.MOV.U32 R110, RZ, RZ, R103 ;  /* 0x000000ffff6e7224 */ /* 0x000fe400078e0067 */
[----:B------:R-:W-:Y:S02]  /*61a40*/  IMAD.MOV.U32 R88, RZ, RZ, R101 ;  /* 0x000000ffff587224 */ /* 0x000fe400078e0065 */
[----:B------:R-:W-:-:S04]  /*61a50*/  IMAD.WIDE.U32 R108, R34, R65, RZ ;  /* 0x00000041226c7225 */ /* 0x000fc800078e00ff */
[----:B------:R-:W-:-:S04]  /*61a60*/  IMAD.WIDE.U32 R98, P4, R71, R34, R98 ;  /* 0x0000002247627225 */ /* 0x000fc80007880062 */
[----:B------:R-:W-:Y:S01]  /*61a70*/  IMAD.X R101, RZ, RZ, RZ, P6 ;  /* 0x000000ffff657224 */ /* 0x000fe200030e06ff */
[----:B------:R-:W-:Y:S01]  /*61a80*/  IADD3 RZ, P6, PT, R91, R106, RZ ;  /* 0x0000006a5bff7210 */ /* 0x000fe20007fde0ff */
[----:B------:R-:W-:Y:S02]  /*61a90*/  IMAD.MOV.U32 R100, RZ, RZ, R107 ;  /* 0x000000ffff647224 */ /* 0x000fe400078e006b */
[----:B------:R-:W-:Y:S01]  /*61aa0*/  IMAD.WIDE.U32.X R90, R133, R112, R110, P5 ;  /* 0x00000070855a7225 */ /* 0x000fe200028e046e */
[----:B------:R-:W-:-:S03]  /*61ab0*/  ISETP.GE.U32.AND P5, PT, R93, R92, PT ;  /* 0x0000005c5d00720c */ /* 0x000fc60003fa6070 */
[----:B------:R-:W-:Y:S01]  /*61ac0*/  IMAD.WIDE.U32.X R88, R135, R112, R88, P3 ;  /* 0x0000007087587225 */ /* 0x000fe200018e0458 */
[----:B------:R-:W-:-:S03]  /*61ad0*/  IADD3 RZ, P3, PT, R109, R98, RZ ;  /* 0x000000626dff7210 */ /* 0x000fc60007f7e0ff */
[----:B------:R-:W-:Y:S01]  /*61ae0*/  IMAD.WIDE.U32.X R92, R129, R112, R100, P6 ;  /* 0x00000070815c7225 */ /* 0x000fe200030e0464 */
[----:B------:R-:W-:-:S03]  /*61af0*/  ISETP.GE.U32.AND.EX P6, PT, R128, R113, PT, P5 ;  /* 0x000000718000720c */ /* 0x000fc60003fc6150 */
[----:B------:R-:W-:Y:S01]  /*61b00*/  IMAD.WIDE.U32 R106, R24, R67, RZ ;  /* 0x00000043186a7225 */ /* 0x000fe200078e00ff */
[----:B------:R-:W-:-:S03]  /*61b10*/  SEL R139, RZ, 0x1, P6 ;  /* 0x00000001ff8b7807 */ /* 0x000fc60003000000 */
[----:B------:R-:W-:-:S04]  /*61b20*/  IMAD.WIDE.U32 R108, R24, R69, RZ ;  /* 0x00000045186c7225 */ /* 0x000fc800078e00ff */
[----:B------:R-:W-:-:S04]  /*61b30*/  IMAD.WIDE.U32 R110, R24, R73, RZ ;  /* 0x00000049186e7225 */ /* 0x000fc800078e00ff */
[----:B------:R-:W-:Y:S02]  /*61b40*/  IMAD.MOV.U32 R94, RZ, RZ, R105 ;  /* 0x000000ffff5e7224 */ /* 0x000fe400078e0069 */
[----:B------:R-:W-:-:S04]  /*61b50*/  IMAD.WIDE.U32 R102, R34, R69, RZ ;  /* 0x0000004522667225 */ /* 0x000fc800078e00ff */
[----:B------:R-:W-:-:S04]  /*61b60*/  IMAD.WIDE.U32 R106, P5, R135, R34, R106 ;  /* 0x00000022876a7225 */ /* 0x000fc800078a006a */
        /* <DEDUP_REMOVED lines=10> */
[-C--:B------:R-:W-:Y:S02]  /*61c10*/  IMAD R136, R71, R36.reuse, RZ ;  /* 0x0000002447887224 */ /* 0x080fe400078e02ff */
[-C--:B------:R-:W-:Y:S01]  /*61c20*/  IMAD R134, R135, R36.reuse, RZ ;  /* 0x0000002487867224 */ /* 0x080fe200078e02ff */
[----:B------:R-:W-:Y:S01]  /*61c30*/  ISETP.GE.U32.AND.EX P2, PT, R124, R137, PT, P2 ;  /* 0x000000897c00720c */ /* 0x000fe20003f46120 */
[----:B------:R-:W-:-:S02]  /*61c40*/  IMAD R132, R133, R36, RZ ;  /* 0x0000002485847224 */ /* 0x000fc400078e02ff */
[----:B------:R-:W-:Y:S02]  /*61c50*/  IMAD R130, R129, R36, RZ ;  /* 0x0000002481827224 */ /* 0x000fe400078e02ff */
[----:B------:R-:W-:-:S04]  /*61c60*/  IMAD.WIDE.U32 R104, R34, R73, RZ ;  /* 0x0000004922687225 */ /* 0x000fc800078e00ff */
[----:B------:R-:W-:Y:S02]  /*61c70*/  IMAD.MOV.U32 R96, RZ, RZ, R107 ;  /* 0x000000ffff607224 */ /* 0x000fe400078e006b */
[----:B------:R-:W-:Y:S01]  /*61c80*/  IMAD.X R101, RZ, RZ, RZ, P6 ;  /* 0x000000ffff657224 */ /* 0x000fe200030e06ff */
[----:B------:R-:W-:Y:S01]  /*61c90*/  IADD3 RZ, P6, PT, R105, R110, RZ ;  /* 0x0000006e69ff7210 */ /* 0x000fe20007fde0ff */
[----:B------:R-:W-:Y:S02]  /*61ca0*/  IMAD.MOV.U32 R100, RZ, RZ, R109 ;  /* 0x000000ffff647224 */ /* 0x000fe400078e006d */
[----:B------:R-:W-:Y:S02]  /*61cb0*/  IMAD R104, R129, R40, RZ ;  /* 0x0000002881687224 */ /* 0x000fe400078e02ff */
[-C--:B------:R-:W-:Y:S02]  /*61cc0*/  IMAD R136, R65, R112.reuse, R136 ;  /* 0x0000007041887224 */ /* 0x080fe400078e0288 */
[----:B------:R-:W-:-:S02]  /*61cd0*/  IMAD R134, R67, R112, R134 ;  /* 0x0000007043867224 */ /* 0x000fc400078e0286 */
[-C--:B------:R-:W-:Y:S02]  /*61ce0*/  IMAD R132, R69, R112.reuse, R132 ;  /* 0x0000007045847224 */ /* 0x080fe400078e0284 */
[----:B------:R-:W-:Y:S02]  /*61cf0*/  IMAD R130, R73, R112, R130 ;  /* 0x0000007049827224 */ /* 0x000fe400078e0282 */
[----:B------:R-:W-:Y:S02]  /*61d00*/  IMAD.MOV.U32 R112, RZ, RZ, R99 ;  /* 0x000000ffff707224 */ /* 0x000fe400078e0063 */
[----:B------:R-:W-:Y:S02]  /*61d10*/  IMAD.MOV.U32 R102, RZ, RZ, R111 ;  /* 0x000000ffff667224 */ /* 0x000fe400078e006f */
[----:B------:R-:W-:Y:S01]  /*61d20*/  IMAD.WIDE.U32.X R96, R135, R24, R96, P4 ;  /* 0x0000001887607225 */ /* 0x000fe200020e0460 */
[----:B------:R-:W-:-:S03]  /*61d30*/  ISETP.GE.U32.AND P4, PT, R122, R131, PT ;  /* 0x000000837a00720c */ /* 0x000fc60003f86070 */
[----:B------:R-:W-:-:S04]  /*61d40*/  IMAD.WIDE.U32.X R100, R133, R24, R100, P5 ;  /* 0x0000001885647225 */ /* 0x000fc800028e0464 */
[----:B------:R-:W-:Y:S02]  /*61d50*/  IMAD R111, R133, R34, RZ ;  /* 0x00000022856f7224 */ /* 0x000fe400078e02ff */
[----:B------:R-:W-:-:S04]  /*61d60*/  IMAD.WIDE.U32 R98, R73, R40, RZ ;  /* 0x0000002849627225 */ /* 0x000fc800078e00ff */
[-C--:B------:R-:W-:Y:S02]  /*61d70*/  IMAD R131, R135, R34.reuse, RZ ;  /* 0x0000002287837224 */ /* 0x080fe400078e02ff */
[-C--:B------:R-:W-:Y:S02]  /*61d80*/  IMAD R133, R71, R34.reuse, RZ ;  /* 0x0000002247857224 */ /* 0x080fe400078e02ff */
[----:B------:R-:W-:Y:S02]  /*61d90*/  IMAD R109, R129, R34, RZ ;  /* 0x00000022816d7224 */ /* 0x000fe400078e02ff */
[----:B------:R-:W-:Y:S02]  /*61da0*/  IMAD R107, R73, R32, R104 ;  /* 0x00000020496b7224 */ /* 0x000fe400078e0268 */
        /* <DEDUP_REMOVED lines=35> */
.L_x_506:
[----:B------:R-:W-:Y:S05]  /*61fe0*/  BSYNC.RECONVERGENT B1 ;  /* 0x0000000000017941 */ /* 0x000fea0003800200 */
.L_x_505:
[----:B------:R-:W-:Y:S01]  /*61ff0*/  SHF.L.W.U32.HI R99, R74, 0x1, R119 ;  /* 0x000000014a637819 */ /* 0x000fe20000010e77 */
[----:B------:R-:W-:Y:S01]  /*62000*/  IMAD.IADD R136, R105, 0x1, R136 ;  /* 0x0000000169887824 */ /* 0x000fe200078e0288 */
[----:B------:R-:W-:Y:S01]  /*62010*/  IADD3.X R129, PT, PT, R106, R85, RZ, P3, P5 ;  /* 0x000000556a817210 */ /* 0x000fe20001fea4ff */
[----:B------:R-:W-:Y:S01]  /*62020*/  IMAD.WIDE.U32 R84, R69, R38, RZ ;  /* 0x0000002645547225 */ /* 0x000fe200078e00ff */
[----:B------:R-:W-:Y:S01]  /*62030*/  ISETP.NE.U32.AND P5, PT, R99, R119, PT ;  /* 0x000000776300720c */ /* 0x000fe20003fa5070 */
[----:B------:R-:W-:Y:S01]  /*62040*/  BSSY.RECONVERGENT B1, `(.L_x_507) ;  /* 0x000019b000017945 */ /* 0x000fe20003800200 */
[----:B------:R-:W-:Y:S01]  /*62050*/  SHF.L.W.U32.HI R107, R119, 0x1, R76 ;  /* 0x00000001776b7819 */ /* 0x000fe20000010e4c */
[----:B------:R-:W-:Y:S01]  /*62060*/  IMAD.IADD R126, R85, 0x1, R126 ;  /* 0x00000001557e7824 */ /* 0x000fe200078e027e */
[----:B------:R-:W-:Y:S01]  /*62070*/  IADD3 R122, P3, PT, R122, R104, RZ ;  /* 0x000000687a7a7210 */ /* 0x000fe20007f7e0ff */
[----:B------:R-:W-:Y:S01]  /*62080*/  IMAD R71, R71, R40, RZ ;  /* 0x0000002847477224 */ /* 0x000fe200078e02ff */
[----:B------:R-:W-:-:S02]  /*62090*/  ISETP.NE.AND.EX P5, PT, R107, R76, PT, P5 ;  /* 0x0000004c6b00720c */ /* 0x000fc40003fa5350 */
[----:B------:R-:W-:Y:S01]  /*620a0*/  ISETP.GE.U32.AND.EX P4, PT, R125, R124, PT, P4 ;  /* 0x0000007c7d00720c */ /* 0x000fe20003f86140 */
[----:B------:R-:W-:Y:S01]  /*620b0*/  IMAD.X R125, R136, 0x1, R125, P3 ;  /* 0x00000001887d7824 */ /* 0x000fe200018e067d */
[----:B------:R-:W-:Y:S01]  /*620c0*/  ISETP.LT.U32.AND P0, PT, R99, R119, PT ;  /* 0x000000776300720c */ /* 0x000fe20003f01070 */
[----:B------:R-:W-:Y:S01]  /*620d0*/  IMAD R71, R65, R32, R71 ;  /* 0x0000002041477224 */ /* 0x000fe200078e0247 */
[----:B------:R-:W-:Y:S02]  /*620e0*/  ISETP.GE.U32.AND P1, PT, R122, R104, PT ;  /* 0x000000687a00720c */ /* 0x000fe40003f26070 */
[----:B------:R-:W-:Y:S02]  /*620f0*/  ISETP.LT.AND P5, PT, R74, RZ, !P5 ;  /* 0x000000ff4a00720c */ /* 0x000fe40006fa1270 */
[----:B------:R-:W-:Y:S02]  /*62100*/  SEL R104, RZ, 0x1, P2 ;  /* 0x00000001ff687807 */ /* 0x000fe40001000000 */
[----:B------:R-:W-:-:S02]  /*62110*/  SEL R119, RZ, 0x1, P4 ;  /* 0x00000001ff777807 */ /* 0x000fc40002000000 */
[----:B------:R-:W-:Y:S02]  /*62120*/  ISETP.LT.U32.OR.EX P0, PT, R107, R76, P5, P0 ;  /* 0x0000004c6b00720c */ /* 0x000fe40002f01500 */
[----:B------:R-:W-:Y:S02]  /*62130*/  IADD3 R24, P3, PT, R135, R84, RZ ;  /* 0x0000005487187210 */ /* 0x000fe40007f7e0ff */
[----:B------:R-:W-:Y:S02]  /*62140*/  IADD3 R119, P5, P4, R119, R78, R104 ;  /* 0x0000004e77777210 */ /* 0x000fe40007cbe068 */
[----:B------:R-:W-:Y:S01]  /*62150*/  ISETP.GE.U32.AND P2, PT, R135, R98, PT ;  /* 0x000000628700720c */ /* 0x000fe20003f46070 */
[----:B------:R-:W-:Y:S01]  /*62160*/  IMAD.X R105, R126, 0x1, R129, P3 ;  /* 0x000000017e697824 */ /* 0x000fe200018e0681 */
[----:B------:R-:W-:Y:S02]  /*62170*/  IADD3 R119, P6, PT, R24, R119, RZ ;  /* 0x0000007718777210 */ /* 0x000fe40007fde0ff */
[----:B------:R-:W-:-:S02]  /*62180*/  IADD3.X R76, PT, PT, RZ, R79, RZ, P5, P4 ;  /* 0x0000004fff4c7210 */ /* 0x000fc40002fe84ff */
[----:B------:R-:W-:Y:S02]  /*62190*/  ISETP.GE.U32.AND.EX P2, PT, R129, R106, PT, P2 ;  /* 0x0000006a8100720c */ /* 0x000fe40003f46120 */
[----:B------:R-:W-:Y:S01]  /*621a0*/  ISETP.GE.U32.AND P3, PT, R24, R84, PT ;  /* 0x000000541800720c */ /* 0x000fe20003f66070 */
[----:B------:R-:W-:Y:S01]  /*621b0*/  IMAD.X R76, R105, 0x1, R76, P6 ;  /* 0x00000001694c7824 */ /* 0x000fe200030e064c */
[----:B------:R-:W-:Y:S01]  /*621c0*/  ISETP.GE.U32.AND P4, PT, R119, R24, PT ;  /* 0x000000187700720c */ /* 0x000fe20003f86070 */
[----:B------:R-:W-:Y:S01]  /*621d0*/  IMAD.SHL.U32 R24, R121, 0x2, RZ ;  /* 0x0000000279187824 */ /* 0x000fe200078e00ff */
[----:B------:R-:W-:Y:S01]  /*621e0*/  SEL R79, RZ, 0x1, !P0 ;  /* 0x00000001ff4f7807 */ /* 0x000fe20004000000 */
[----:B------:R-:W-:Y:S01]  /*621f0*/  IMAD.WIDE.U32 R84, R73, R38, RZ ;  /* 0x0000002649547225 */ /* 0x000fe200078e00ff */
[----:B------:R-:W-:Y:S02]  /*62200*/  SEL R129, RZ, 0x1, P2 ;  /* 0x00000001ff817807 */ /* 0x000fe40001000000 */
[----:B------:R-:W-:Y:S01]  /*62210*/  ISETP.GE.U32.AND.EX P3, PT, R105, R126, PT, P3 ;  /* 0x0000007e6900720c */ /* 0x000fe20003f66130 */
[----:B------:R-:W-:Y:S01]  /*62220*/  IMAD.IADD R127, R85, 0x1, R127 ;  /* 0x00000001557f7824 */ /* 0x000fe200078e027f */
[----:B------:R-:W-:-:S02]  /*62230*/  ISETP.GE.U32.AND.EX P2, PT, R76, R105, PT, P4 ;  /* 0x000000694c00720c */ /* 0x000fc40003f46140 */
[----:B------:R-:W-:Y:S01]  /*62240*/  LOP3.LUT R38, R24, R79, RZ, 0xfc, !PT ;  /* 0x0000004f18267212 */ /* 0x000fe200078efcff */
[----:B------:R-:W-:Y:S01]  /*62250*/  IMAD.WIDE.U32 R78, R67, R36, RZ ;  /* 0x00000024434e7225 */ /* 0x000fe200078e00ff */
[----:B------:R-:W-:Y:S02]  /*62260*/  IADD3 R94, P4, P5, R84, R94, R129 ;  /* 0x0000005e545e7210 */ /* 0x000fe40007d9e081 */
[----:B------:R-:W-:Y:S02]  /*62270*/  SEL R24, RZ, 0x1, P3 ;  /* 0x00000001ff187807 */ /* 0x000fe40001800000 */
[----:B------:R-:W-:Y:S02]  /*62280*/  SEL R105, RZ, 0x1, P2 ;  /* 0x00000001ff697807 */ /* 0x000fe40001000000 */
[----:B------:R-:W-:Y:S02]  /*62290*/  ISETP.GE.U32.AND.EX P1, PT, R125, R136, PT, P1 ;  /* 0x000000887d00720c */ /* 0x000fe40003f26110 */
[----:B------:R-:W-:-:S02]  /*622a0*/  ISETP.GE.U32.AND P2, PT, R94, R84, PT ;  /* 0x000000545e00720c */ /* 0x000fc40003f46070 */
[----:B------:R-:W-:Y:S01]  /*622b0*/  IADD3.X R84, PT, PT, R127, R95, RZ, P4, P5 ;  /* 0x0000005f7f547210 */ /* 0x000fe200027ea4ff */
[----:B------:R-:W-:Y:S01]  /*622c0*/  IMAD.IADD R95, R79, 0x1, R134 ;  /* 0x000000014f5f7824 */ /* 0x000fe200078e0286 */
[----:B------:R-:W-:Y:S02]  /*622d0*/  IADD3 R85, P6, PT, R119, R78, RZ ;  /* 0x0000004e77557210 */ /* 0x000fe40007fde0ff */
[----:B------:R-:W-:Y:S02]  /*622e0*/  IADD3 R105, P3, P5, R105, R80, R24 ;  /* 0x0000005069697210 */ /* 0x000fe40007d7e018 */
[----:B------:R-:W-:Y:S01]  /*622f0*/  SEL R24, RZ, 0x1, P1 ;  /* 0x00000001ff187807 */ /* 0x000fe20000800000 */
[----:B------:R-:W-:Y:S01]  /*62300*/  IMAD.X R80, R95, 0x1, R76, P6 ;  /* 0x000000015f507824 */ /* 0x000fe200030e064c */
[----:B------:R-:W-:Y:S02]  /*62310*/  IADD3.X R119, PT, PT, RZ, R81, RZ, P3, P5 ;  /* 0x00000051ff777210 */ /* 0x000fe40001fea4ff */
[----:B------:R-:W-:Y:S01]  /*62320*/  ISETP.GE.U32.AND P4, PT, R85, R78, PT ;  /* 0x0000004e5500720c */ /* 0x000fe20003f86070 */
[----:B------:R-:W-:Y:S01]  /*62330*/  IMAD.WIDE.U32 R78, R65, R34, RZ ;  /* 0x00000022414e7225 */ /* 0x000fe200078e00ff */
[----:B------:R-:W-:-:S02]  /*62340*/  ISETP.EQ.U32.AND P5, PT, R38, R121, PT ;  /* 0x000000792600720c */ /* 0x000fc40003fa2070 */
[----:B------:R-:W-:Y:S02]  /*62350*/  ISETP.LT.U32.AND P1, PT, R38, R121, PT ;  /* 0x000000792600720c */ /* 0x000fe40003f21070 */
[----:B------:R-:W-:Y:S01]  /*62360*/  IADD3 R81, P3, P6, R85, R86, R24 ;  /* 0x0000005655517210 */ /* 0x000fe20007e7e018 */
[----:B------:R-:W-:Y:S01]  /*62370*/  IMAD.IADD R24, R79, 0x1, R133 ;  /* 0x000000014f187824 */ /* 0x000fe200078e0285 */
[----:B------:R-:W-:Y:S02]  /*62380*/  SHF.L.U64.HI R121, R121, 0x1, R118 ;  /* 0x0000000179797819 */ /* 0x000fe40000010276 */
[----:B------:R-:W-:Y:S02]  /*62390*/  IADD3.X R87, PT, PT, R80, R87, RZ, P3, P6 ;  /* 0x0000005750577210 */ /* 0x000fe40001fec4ff */
[----:B------:R-:W-:Y:S02]  /*623a0*/  ISETP.EQ.AND.EX P0, PT, R121, R118, P0, P5 ;  /* 0x000000767900720c */ /* 0x000fe40000702350 */
[----:B------:R-:W-:-:S02]  /*623b0*/  ISETP.GE.U32.AND P3, PT, R81, R85, PT ;  /* 0x000000555100720c */ /* 0x000fc40003f66070 */
[----:B------:R-:W-:Y:S02]  /*623c0*/  IADD3 R76, P5, PT, R81, R78, RZ ;  /* 0x0000004e514c7210 */ /* 0x000fe40007fbe0ff */
[----:B------:R-:W-:Y:S02]  /*623d0*/  ISETP.GE.U32.AND.EX P4, PT, R80, R95, PT, P4 ;  /* 0x0000005f5000720c */ /* 0x000fe40003f86140 */
[----:B------:R-:W-:Y:S01]  /*623e0*/  ISETP.GE.U32.AND.EX P3, PT, R87, R80, PT, P3 ;  /* 0x000000505700720c */ /* 0x000fe20003f66130 */
[----:B------:R-:W-:Y:S01]  /*623f0*/  IMAD.X R95, R24, 0x1, R87, P5 ;  /* 0x00000001185f7824 */ /* 0x000fe200028e0657 */
[----:B------:R-:W-:Y:S02]  /*62400*/  IADD3 R81, P5, PT, R94, R105, RZ ;  /* 0x000000695e517210 */ /* 0x000fe40007fbe0ff */
[----:B------:R-:W-:Y:S02]  /*62410*/  SEL R80, RZ, 0x1, P4 ;  /* 0x00000001ff507807 */ /* 0x000fe40002000000 */
[----:B------:R-:W-:Y:S01]  /*62420*/  ISETP.GE.U32.AND P4, PT, R76, R78, PT ;  /* 0x0000004e4c00720c */ /* 0x000fe20003f86070 */
[----:B------:R-:W-:Y:S01]  /*62430*/  IMAD.WIDE.U32 R78, R69, R36, RZ ;  /* 0x00000024454e7225 */ /* 0x000fe200078e00ff */
[----:B------:R-:W-:-:S02]  /*62440*/  SEL R85, RZ, 0x1, P3 ;  /* 0x00000001ff557807 */ /* 0x000fc40001800000 */
[----:B------:R-:W-:Y:S01]  /*62450*/  ISETP.LT.U32.OR.EX P1, PT, R121, R118, P0, P1 ;  /* 0x000000767900720c */ /* 0x000fe20000721510 */
[----:B------:R-:W-:Y:S01]  /*62460*/  IMAD.X R87, R84, 0x1, R119, P5 ;  /* 0x0000000154577824 */ /* 0x000fe200028e0677 */
[----:B------:R-:W-:Y:S01]  /*62470*/  ISETP.GE.U32.AND.EX P4, PT, R95, R24, PT, P4 ;  /* 0x000000185f00720c */ /* 0x000fe20003f86140 */
[----:B------:R-:W-:Y:S01]  /*62480*/  IMAD.IADD R132, R79, 0x1, R132 ;  /* 0x000000014f847824 */ /* 0x000fe200078e0284 */
[----:B------:R-:W-:Y:S02]  /*62490*/  IADD3 R85, P0, P5, R85, R88, R80 ;  /* 0x0000005855557210 */ /* 0x000fe40007d1e050 */
[C---:B------:R-:W-:Y:S02]  /*624a0*/  IADD3 R24, P6, PT, R81.reuse, R78, RZ ;  /* 0x0000004e51187210 */ /* 0x040fe40007fde0ff */
[----:B------:R-:W-:Y:S01]  /*624b0*/  ISETP.GE.U32.AND P3, PT, R81, R94, PT ;  /* 0x0000005e5100720c */ /* 0x000fe20003f66070 */
[----:B------:R-:W-:Y:S01]  /*624c0*/  IMAD.WIDE.U32 R80, R67, R34, RZ ;  /* 0x0000002243507225 */ /* 0x000fe200078e00ff */
[----:B------:R-:W-:-:S02]  /*624d0*/  IADD3.X R88, PT, PT, RZ, R89, RZ, P0, P5 ;  /* 0x00000059ff587210 */ /* 0x000fc400007ea4ff */
[----:B------:R-:W-:Y:S01]  /*624e0*/  IADD3 R67, P5, PT, R24, R85, RZ ;  /* 0x0000005518437210 */ /* 0x000fe20007fbe0ff */
[----:B------:R-:W-:Y:S01]  /*624f0*/  IMAD.X R79, R132, 0x1, R87, P6 ;  /* 0x00000001844f7824 */ /* 0x000fe200030e0657 */
[----:B------:R-:W-:Y:S01]  /*62500*/  ISETP.GE.U32.AND.EX P2, PT, R84, R127, PT, P2 ;  /* 0x0000007f5400720c */ /* 0x000fe20003f46120 */
[----:B------:R-:W-:Y:S01]  /*62510*/  IMAD.IADD R131, R81, 0x1, R131 ;  /* 0x0000000151837824 */ /* 0x000fe200078e0283 */
[----:B------:R-:W-:Y:S02]  /*62520*/  ISETP.GE.U32.AND.EX P3, PT, R87, R84, PT, P3 ;  /* 0x000000545700720c */ /* 0x000fe40003f66130 */
[----:B------:R-:W-:Y:S01]  /*62530*/  ISETP.GE.U32.AND P6, PT, R24, R78, PT ;  /* 0x0000004e1800720c */ /* 0x000fe20003fc6070 */
[----:B------:R-:W-:Y:S01]  /*62540*/  IMAD.X R78, R79, 0x1, R88, P5 ;  /* 0x000000014f4e7824 */ /* 0x000fe200028e0658 */
[----:B------:R-:W-:Y:S01]  /*62550*/  SEL R85, RZ, 0x1, P2 ;  /* 0x00000001ff557807 */ /* 0x000fe20001000000 */
[----:B------:R-:W-:Y:S01]  /*62560*/  IMAD.SHL.U32 R88, R123, 0x2, RZ ;  /* 0x000000027b587824 */ /* 0x000fe200078e00ff */
[----:B------:R-:W-:-:S02]  /*62570*/  ISETP.GE.U32.AND P0, PT, R67, R24, PT ;  /* 0x000000184300720c */ /* 0x000fc40003f06070 */
[----:B------:R-:W-:Y:S02]  /*62580*/  IADD3 R67, P2, PT, R67, R80, RZ ;  /* 0x0000005043437210 */ /* 0x000fe40007f5e0ff */
[----:B------:R-:W-:Y:S02]  /*62590*/  SEL R81, RZ, 0x1, P3 ;  /* 0x00000001ff517807 */ /* 0x000fe40001800000 */
[----:B------:R-:W-:Y:S01]  /*625a0*/  SEL R84, RZ, 0x1, P4 ;  /* 0x00000001ff547807 */ /* 0x000fe20002000000 */
[----:B------:R-:W-:Y:S01]  /*625b0*/  IMAD.X R24, R131, 0x1, R78, P2 ;  /* 0x0000000183187824 */ /* 0x000fe200010e064e */
[----:B------:R-:W-:Y:S02]  /*625c0*/  ISETP.GE.U32.AND.EX P6, PT, R79, R132, PT, P6 ;  /* 0x000000844f00720c */ /* 0x000fe40003fc6160 */
[----:B------:R-:W-:Y:S02]  /*625d0*/  ISETP.GE.U32.AND.EX P0, PT, R78, R79, PT, P0 ;  /* 0x0000004f4e00720c */ /* 0x000fe40003f06100 */
[----:B------:R-:W-:-:S02]  /*625e0*/  IADD3 R81, P4, P3, R81, R82, R85 ;  /* 0x0000005251517210 */ /* 0x000fc40007b9e055 */
[C---:B------:R-:W-:Y:S01]  /*625f0*/  IADD3 R85, P5, P2, R67.reuse, R112, R84 ;  /* 0x0000007043557210 */ /* 0x040fe20007abe054 */
[----:B------:R-:W-:Y:S01]  /*62600*/  IMAD.MOV.U32 R84, RZ, RZ, RZ ;  /* 0x000000ffff547224 */ /* 0x000fe200078e00ff */
[----:B------:R-:W-:Y:S02]  /*62610*/  SEL R78, RZ, 0x1, P6 ;  /* 0x00000001ff4e7807 */ /* 0x000fe40003000000 */
[----:B------:R-:W-:Y:S02]  /*62620*/  SEL R79, RZ, 0x1, P0 ;  /* 0x00000001ff4f7807 */ /* 0x000fe40000000000 */
[----:B------:R-:W-:Y:S02]  /*62630*/  IADD3.X R83, PT, PT, RZ, R83, RZ, P4, P3 ;  /* 0x00000053ff537210 */ /* 0x000fe400027e64ff */
[----:B------:R-:W-:Y:S02]  /*62640*/  ISETP.GE.U32.AND P3, PT, R67, R80, PT ;  /* 0x000000504300720c */ /* 0x000fe40003f66070 */
[----:B------:R-:W-:-:S02]  /*62650*/  IADD3.X R113, PT, PT, R24, R113, RZ, P5, P2 ;  /* 0x0000007118717210 */ /* 0x000fc40002fe44ff */
[----:B------:R-:W-:Y:S02]  /*62660*/  ISETP.GE.U32.AND P0, PT, R85, R67, PT ;  /* 0x000000435500720c */ /* 0x000fe40003f06070 */
[----:B------:R-:W-:Y:S01]  /*62670*/  IADD3 R67, P2, P4, R79, R90, R78 ;  /* 0x0000005a4f437210 */ /* 0x000fe20007c5e04e */
[----:B------:R-:W-:Y:S01]  /*62680*/  IMAD.WIDE.U32 R78, R73, R36, RZ ;  /* 0x00000024494e7225 */ /* 0x000fe200078e00ff */
[----:B------:R-:W-:Y:S02]  /*62690*/  ISETP.GE.U32.AND.EX P3, PT, R24, R131, PT, P3 ;  /* 0x000000831800720c */ /* 0x000fe40003f66130 */
[----:B------:R-:W-:Y:S01]  /*626a0*/  IADD3.X R90, PT, PT, RZ, R91, RZ, P2, P4 ;  /* 0x0000005bff5a7210 */ /* 0x000fe200017e84ff */
[----:B------:R-:W-:Y:S01]  /*626b0*/  IMAD.IADD R130, R79, 0x1, R130 ;  /* 0x000000014f827824 */ /* 0x000fe200078e0282 */
[----:B------:R-:W-:Y:S01]  /*626c0*/  IADD3 R36, P2, PT, R81, R78, RZ ;  /* 0x0000004e51247210 */ /* 0x000fe20007f5e0ff */
[----:B------:R-:W-:Y:S01]  /*626d0*/  IMAD.WIDE.U32 R80, R69, R34, RZ ;  /* 0x0000002245507225 */ /* 0x000fe200078e00ff */
[----:B------:R-:W-:-:S02]  /*626e0*/  ISETP.GE.U32.AND.EX P0, PT, R113, R24, PT, P0 ;  /* 0x000000187100720c */ /* 0x000fc40003f06100 */
[----:B------:R-:W-:Y:S01]  /*626f0*/  IADD3 R67, P5, PT, R36, R67, RZ ;  /* 0x0000004324437210 */ /* 0x000fe20007fbe0ff */
[----:B------:R-:W-:Y:S01]  /*62700*/  IMAD.X R79, R130, 0x1, R83, P2 ;  /* 0x00000001824f7824 */ /* 0x000fe200010e0653 */
[----:B------:R-:W-:Y:S01]  /*62710*/  SEL R24, RZ, 0x1, P3 ;  /* 0x00000001ff187807 */ /* 0x000fe20001800000 */
[----:B------:R-:W-:Y:S01]  /*62720*/  IMAD.IADD R111, R81, 0x1, R111 ;  /* 0x00000001516f7824 */ /* 0x000fe200078e026f */
[----:B------:R-:W-:Y:S01]  /*62730*/  SEL R69, RZ, 0x1, P0 ;  /* 0x00000001ff457807 */ /* 0x000fe20000000000 */
[----:B------:R-:W-:Y:S01]  /*62740*/  IMAD.WIDE.U32 R82, R113, 0x3d1, RZ ;  /* 0x000003d171527825 */ /* 0x000fe200078e00ff */
[----:B------:R-:W-:Y:S02]  /*62750*/  ISETP.GE.U32.AND P0, PT, R36, R78, PT ;  /* 0x0000004e2400720c */ /* 0x000fe40003f06070 */
[----:B------:R-:W-:Y:S01]  /*62760*/  ISETP.GE.U32.AND P2, PT, R67, R36, PT ;  /* 0x000000244300720c */ /* 0x000fe20003f46070 */
[----:B------:R-:W-:Y:S01]  /*62770*/  IMAD.X R36, R79, 0x1, R90, P5 ;  /* 0x000000014f247824 */ /* 0x000fe200028e065a */
[----:B------:R-:W-:-:S02]  /*62780*/  IADD3 R69, P3, P4, R69, R96, R24 ;  /* 0x0000006045457210 */ /* 0x000fc40007c7e018 */
[----:B------:R-:W-:Y:S02]  /*62790*/  IADD3 R24, P5, PT, R67, R80, RZ ;  /* 0x0000005043187210 */ /* 0x000fe40007fbe0ff */
[----:B------:R-:W-:Y:S02]  /*627a0*/  ISETP.GE.U32.AND.EX P2, PT, R36, R79, PT, P2 ;  /* 0x0000004f2400720c */ /* 0x000fe40003f46120 */
[----:B------:R-:W-:Y:S01]  /*627b0*/  IADD3 R69, P6, PT, R24, R69, RZ ;  /* 0x0000004518457210 */ /* 0x000fe20007fde0ff */
[----:B------:R-:W-:Y:S01]  /*627c0*/  IMAD.X R36, R111, 0x1, R36, P5 ;  /* 0x000000016f247824 */ /* 0x000fe200028e0624 */
[----:B------:R-:W-:Y:S02]  /*627d0*/  IADD3.X R67, PT, PT, RZ, R97, RZ, P3, P4 ;  /* 0x00000061ff437210 */ /* 0x000fe40001fe84ff */
[----:B------:R-:W-:Y:S02]  /*627e0*/  SEL R87, RZ, 0x1, !P1 ;  /* 0x00000001ff577807 */ /* 0x000fe40004800000 */
[----:B------:R-:W-:Y:S01]  /*627f0*/  ISETP.GE.U32.AND.EX P0, PT, R79, R130, PT, P0 ;  /* 0x000000824f00720c */ /* 0x000fe20003f06100 */
[----:B------:R-:W-:Y:S01]  /*62800*/  IMAD.X R67, R36, 0x1, R67, P6 ;  /* 0x0000000124437824 */ /* 0x000fe200030e0643 */
[----:B------:R-:W-:Y:S01]  /*62810*/  ISETP.GE.U32.AND P4, PT, R69, R24, PT ;  /* 0x000000184500720c */ /* 0x000fe20003f86070 */
[----:B------:R-:W-:Y:S01]  /*62820*/  IMAD.WIDE.U32 R78, R85, 0x3d1, RZ ;  /* 0x000003d1554e7825 */ /* 0x000fe200078e00ff */
[----:B------:R-:W-:-:S02]  /*62830*/  LOP3.LUT R88, R88, R87, RZ, 0xfc, !PT ;  /* 0x0000005758587212 */ /* 0x000fc400078efcff */
[----:B------:R-:W-:Y:S01]  /*62840*/  ISETP.GE.U32.AND P3, PT, R24, R80, PT ;  /* 0x000000501800720c */ /* 0x000fe20003f66070 */
[----:B------:R-:W-:Y:S01]  /*62850*/  IMAD.WIDE.U32 R80, R73, R34, RZ ;  /* 0x0000002249507225 */ /* 0x000fe200078e00ff */
[----:B------:R-:W-:Y:S02]  /*62860*/  SEL R24, RZ, 0x1, P0 ;  /* 0x00000001ff187807 */ /* 0x000fe40000000000 */
[----:B------:R-:W-:Y:S01]  /*62870*/  SEL R87, RZ, 0x1, P2 ;  /* 0x00000001ff577807 */ /* 0x000fe20001000000 */
[----:B------:R-:W-:Y:S01]  /*62880*/  IMAD.WIDE.U32 R82, P2, RZ, R85, R82 ;  /* 0x00000055ff527225 */ /* 0x000fe20007840052 */
[----:B------:R-:W-:Y:S02]  /*62890*/  ISETP.GE.U32.AND.EX P0, PT, R67, R36, PT, P4 ;  /* 0x000000244300720c */ /* 0x000fe40003f06140 */
[----:B------:R-:W-:Y:S01]  /*628a0*/  IADD3 R87, P4, P5, R87, R92, R24 ;  /* 0x0000005c57577210 */ /* 0x000fe20007d9e018 */
[----:B------:R-:W-:Y:S01]  /*628b0*/  IMAD.MOV.U32 R78, RZ, RZ, R83 ;  /* 0x000000ffff4e7224 */ /* 0x000fe200078e0053 */
[----:B------:R-:W-:Y:S01]  /*628c0*/  ISETP.GE.U32.AND.EX P3, PT, R36, R111, PT, P3 ;  /* 0x0000006f2400720c */ /* 0x000fe20003f66130 */
[----:B------:R-:W-:Y:S01]  /*628d0*/  IMAD.IADD R109, R81, 0x1, R109 ;  /* 0x00000001516d7824 */ /* 0x000fe200078e026d */
[----:B------:R-:W-:-:S02]  /*628e0*/  SEL R73, RZ, 0x1, P0 ;  /* 0x00000001ff497807 */ /* 0x000fc40000000000 */
[----:B------:R-:W-:Y:S01]  /*628f0*/  IADD3 RZ, P0, PT, R79, R82, RZ ;  /* 0x000000524fff7210 */ /* 0x000fe20007f1e0ff */
[----:B------:R-:W-:Y:S01]  /*62900*/  IMAD.X R79, RZ, RZ, RZ, P2 ;  /* 0x000000ffff4f7224 */ /* 0x000fe200010e06ff */
[----:B------:R-:W-:Y:S02]  /*62910*/  IADD3.X R92, PT, PT, RZ, R93, RZ, P4, P5 ;  /* 0x0000005dff5c7210 */ /* 0x000fe400027ea4ff */
[----:B------:R-:W-:Y:S01]  /*62920*/  SEL R34, RZ, 0x1, P3 ;  /* 0x00000001ff227807 */ /* 0x000fe20001800000 */
[----:B------:R-:W-:Y:S01]  /*62930*/  IMAD.WIDE.U32.X R78, RZ, R113, R78, P0 ;  /* 0x00000071ff4e7225 */ /* 0x000fe200000e044e */
[----:B------:R-:W-:Y:S02]  /*62940*/  IADD3 R24, P4, PT, R87, R80, RZ ;  /* 0x0000005057187210 */ /* 0x000fe40007f9e0ff */
[----:B------:R-:W-:Y:S01]  /*62950*/  SHF.L.U64.HI R89, R123, 0x1, R120 ;  /* 0x000000017b597819 */ /* 0x000fe20000010278 */
[----:B------:R-:W-:Y:S01]  /*62960*/  IMAD.WIDE.U32 R86, R67, 0x3d1, RZ ;  /* 0x000003d143567825 */ /* 0x000fe200078e00ff */
[----:B------:R-:W-:-:S02]  /*62970*/  ISETP.GE.U32.AND P2, PT, R88, R123, PT ;  /* 0x0000007b5800720c */ /* 0x000fc40003f46070 */
[----:B------:R-:W-:Y:S01]  /*62980*/  IADD3 R73, P5, P6, R73, R100, R34 ;  /* 0x0000006449497210 */ /* 0x000fe20007ebe022 */
[----:B------:R-:W-:Y:S01]  /*62990*/  IMAD.X R34, R109, 0x1, R92, P4 ;  /* 0x000000016d227824 */ /* 0x000fe200020e065c */
[C---:B------:R-:W-:Y:S01]  /*629a0*/  ISETP.GE.U32.AND P3, PT, R24.reuse, R80, PT ;  /* 0x000000501800720c */ /* 0x040fe20003f66070 */
[----:B------:R-:W-:Y:S01]  /*629b0*/  IMAD.WIDE.U32 R80, R69, 0x3d1, RZ ;  /* 0x000003d145507825 */ /* 0x000fe200078e00ff */
[----:B------:R-:W-:Y:S02]  /*629c0*/  ISETP.GE.U32.AND.EX P2, PT, R89, R120, PT, P2 ;  /* 0x000000785900720c */ /* 0x000fe40003f46120 */
[----:B------:R-:W-:Y:S01]  /*629d0*/  IADD3.X R101, PT, PT, RZ, R101, RZ, P5, P6 ;  /* 0x00000065ff657210 */ /* 0x000fe20002fec4ff */
[----:B------:R-:W-:Y:S01]  /*629e0*/  IMAD.WIDE.U32 R86, P0, RZ, R69, R86 ;  /* 0x00000045ff567225 */ /* 0x000fe20007800056 */
[----:B------:R-:W-:Y:S02]  /*629f0*/  IADD3 R83, P4, PT, R24, R73, RZ ;  /* 0x0000004918537210 */ /* 0x000fe40007f9e0ff */
[----:B------:R-:W-:-:S02]  /*62a00*/  IADD3 R105, P5, PT, R78, R80, RZ ;  /* 0x000000504e697210 */ /* 0x000fc40007fbe0ff */
[C---:B------:R-:W-:Y:S01]  /*62a10*/  ISETP.GE.U32.AND.EX P3, PT, R34.reuse, R109, PT, P3 ;  /* 0x0000006d2200720c */ /* 0x040fe20003f66130 */
[----:B------:R-:W-:Y:S01]  /*62a20*/  IMAD.X R73, R34, 0x1, R101, P4 ;  /* 0x0000000122497824 */ /* 0x000fe200020e0665 */
[----:B------:R-:W-:Y:S01]  /*62a30*/  IADD3 R91, P6, PT, R81, R86, RZ ;  /* 0x00000056515b7210 */ /* 0x000fe20007fde0ff */
[----:B------:R-:W-:Y:S01]  /*62a40*/  IMAD.X R81, RZ, RZ, RZ, P0 ;  /* 0x000000ffff517224 */ /* 0x000fe200000e06ff */
[----:B------:R-:W-:Y:S02]  /*62a50*/  ISETP.GE.U32.AND P4, PT, R83, R24, PT ;  /* 0x000000185300720c */ /* 0x000fe40003f86070 */
[----:B------:R-:W-:Y:S01]  /*62a60*/  ISETP.GE.U32.AND P0, PT, R105, R80, PT ;  /* 0x000000506900720c */ /* 0x000fe20003f06070 */
[----:B------:R-:W-:Y:S01]  /*62a70*/  IMAD.MOV.U32 R80, RZ, RZ, R87 ;  /* 0x000000ffff507224 */ /* 0x000fe200078e0057 */
[----:B------:R-:W-:Y:S01]  /*62a80*/  SEL R24, RZ, 0x1, P3 ;  /* 0x00000001ff187807 */ /* 0x000fe20001800000 */
[----:B------:R-:W-:Y:S01]  /*62a90*/  IMAD.X R36, R91, 0x1, R79, P5 ;  /* 0x000000015b247824 */ /* 0x000fe200028e064f */
[----:B------:R-:W-:Y:S01]  /*62aa0*/  @P2 ISETP.EQ.U32.AND P3, PT, R88, R123, PT ;  /* 0x0000007b5800220c */ /* 0x000fe20003f62070 */
[----:B------:R-:W-:Y:S01]  /*62ab0*/  IMAD.WIDE.U32.X R80, RZ, R67, R80, P6 ;  /* 0x00000043ff507225 */ /* 0x000fe200030e0450 */
[----:B------:R-:W-:-:S02]  /*62ac0*/  ISETP.GE.U32.AND.EX P4, PT, R73, R34, PT, P4 ;  /* 0x000000224900720c */ /* 0x000fc40003f86140 */
[----:B------:R-:W-:Y:S01]  /*62ad0*/  PLOP3.LUT P6, PT, PT, PT, PT, 0x80, 0x8 ;  /* 0x000000000008781c */ /* 0x000fe20003fcf070 */
[----:B------:R-:W-:Y:S01]  /*62ae0*/  IMAD.WIDE.U32 R78, R73, 0x3d1, RZ ;  /* 0x000003d1494e7825 */ /* 0x000fe200078e00ff */
[----:B------:R-:W-:Y:S02]  /*62af0*/  @P2 ISETP.EQ.AND.EX P6, PT, R89, R120, P1, P3 ;  /* 0x000000785900220c */ /* 0x000fe40000fc2330 */
[----:B------:R-:W-:Y:S01]  /*62b00*/  SEL R93, RZ, 0x1, P4 ;  /* 0x00000001ff5d7807 */ /* 0x000fe20002000000 */
[----:B------:R-:W-:Y:S01]  /*62b10*/  IMAD.WIDE.U32 R86, R83, 0x3d1, RZ ;  /* 0x000003d153567825 */ /* 0x000fe200078e00ff */
[----:B------:R-:W-:Y:S02]  /*62b20*/  ISETP.GE.U32.AND.EX P0, PT, R36, R91, PT, P0 ;  /* 0x0000005b2400720c */ /* 0x000fe40003f06100 */
[----:B------:R-:W-:Y:S02]  /*62b30*/  IADD3 R93, P4, P5, R93, R102, R24 ;  /* 0x000000665d5d7210 */ /* 0x000fe40007d9e018 */
[----:B------:R-:W-:Y:S01]  /*62b40*/  SEL R101, RZ, 0x1, P0 ;  /* 0x00000001ff657807 */ /* 0x000fe20000000000 */
[----:B------:R-:W-:Y:S01]  /*62b50*/  IMAD.WIDE.U32 R78, P0, RZ, R83, R78 ;  /* 0x00000053ff4e7225 */ /* 0x000fe2000780004e */
[----:B------:R-:W-:-:S02]  /*62b60*/  IADD3.X R103, PT, PT, RZ, R103, RZ, P4, P5 ;  /* 0x00000067ff677210 */ /* 0x000fc400027ea4ff */
[----:B------:R-:W-:Y:S01]  /*62b70*/  LOP3.LUT R10, R10, 0xffffffdf, RZ, 0xc0, !PT ;  /* 0xffffffdf0a0a7812 */ /* 0x000fe200078ec0ff */
[----:B------:R-:W-:Y:S01]  /*62b80*/  IMAD.X R91, RZ, RZ, RZ, P0 ;  /* 0x000000ffff5b7224 */ /* 0x000fe200000e06ff */
[----:B------:R-:W-:Y:S01]  /*62b90*/  ISETP.GE.U32.AND P5, PT, R72, R50, PT ;  /* 0x000000324800720c */ /* 0x000fe20003fa6070 */
[----:B------:R-:W-:Y:S01]  /*62ba0*/  IMAD.MOV.U32 R90, RZ, RZ, R79 ;  /* 0x000000ffff5a7224 */ /* 0x000fe200078e004f */
[----:B------:R-:W-:Y:S02]  /*62bb0*/  IADD3 R101, P3, P4, R86, R80, R101 ;  /* 0x0000005056657210 */ /* 0x000fe40007c7e065 */
[----:B------:R-:W-:Y:S02]  /*62bc0*/  @P6 LOP3.LUT R10, R10, 0x20, RZ, 0xfc, !PT ;  /* 0x000000200a0a6812 */ /* 0x000fe400078efcff */
[----:B------:R-:W-:Y:S02]  /*62bd0*/  IADD3 R97, P1, PT, R87, R78, RZ ;  /* 0x0000004e57617210 */ /* 0x000fe40007f3e0ff */
[----:B------:R-:W-:-:S02]  /*62be0*/  ISETP.EQ.U32.AND P2, PT, R75, R48, PT ;  /* 0x000000304b00720c */ /* 0x000fc40003f42070 */
[----:B------:R-:W-:Y:S01]  /*62bf0*/  ISETP.GE.U32.AND.EX P6, PT, R64, R51, PT, P5 ;  /* 0x000000334000720c */ /* 0x000fe20003fc6150 */
[----:B------:R-:W-:Y:S01]  /*62c00*/  IMAD.WIDE.U32.X R90, RZ, R73, R90, P1 ;  /* 0x00000049ff5a7225 */ /* 0x000fe200008e045a */
[----:B------:R-:W-:Y:S02]  /*62c10*/  IADD3.X R94, PT, PT, R97, R81, RZ, P3, P4 ;  /* 0x00000051615e7210 */ /* 0x000fe40001fe84ff */
[----:B------:R-:W-:Y:S01]  /*62c20*/  ISETP.LT.U32.AND P3, PT, R75, R48, PT ;  /* 0x000000304b00720c */ /* 0x000fe20003f61070 */
[----:B------:R-:W-:Y:S01]  /*62c30*/  IMAD.WIDE.U32 R80, R93, 0x3d1, RZ ;  /* 0x000003d15d507825 */ /* 0x000fe200078e00ff */
[-C--:B------:R-:W-:Y:S02]  /*62c40*/  ISETP.EQ.AND.EX P4, PT, R66, R49.reuse, !P6, P2 ;  /* 0x000000314200720c */ /* 0x080fe40007782320 */
[----:B------:R-:W-:Y:S02]  /*62c50*/  LOP3.LUT R10, R10, 0xfffffffe, RZ, 0xc0, !PT ;  /* 0xfffffffe0a0a7812 */ /* 0x000fe400078ec0ff */
[----:B------:R-:W-:-:S02]  /*62c60*/  ISETP.LT.U32.OR.EX P5, PT, R66, R49, P4, P3 ;  /* 0x000000314200720c */ /* 0x000fc400027a1530 */
[CC--:B------:R-:W-:Y:S02]  /*62c70*/  ISETP.EQ.U32.AND P2, PT, R77.reuse, R42.reuse, PT ;  /* 0x0000002a4d00720c */ /* 0x0c0fe40003f42070 */
        /* <DEDUP_REMOVED lines=15> */
[----:B------:R-:W-:-:S04]  /*62d70*/  @P5 LOP3.LUT R10, R10, 0x10, RZ, 0xfc, !PT ;  /* 0x000000100a0a5812 */ /* 0x000fc800078efcff */
[----:B------:R-:W-:Y:S02]  /*62d80*/  LOP3.LUT R10, R10, 0xffffff7f, RZ, 0xc0, !PT ;  /* 0xffffff7f0a0a7812 */ /* 0x000fe400078ec0ff */
[----:B------:R-:W-:Y:S02]  /*62d90*/  @P3 ISETP.NE.U32.AND P4, PT, R115, R46, PT ;  /* 0x0000002e7300320c */ /* 0x000fe40003f85070 */
[----:B------:R-:W-:Y:S02]  /*62da0*/  @P1 LOP3.LUT R10, R10, 0x80, RZ, 0xfc, !PT ;  /* 0x000000800a0a1812 */ /* 0x000fe400078efcff */
[----:B------:R-:W-:Y:S02]  /*62db0*/  @P3 ISETP.NE.OR.EX P2, PT, R70, R47, !P5, P4 ;  /* 0x0000002f4600320c */ /* 0x000fe40006f45740 */
[----:B------:R-:W-:Y:S01]  /*62dc0*/  IADD3 R90, P0, P1, R80, R90, R87 ;  /* 0x0000005a505a7210 */ /* 0x000fe2000791e057 */
[----:B------:R-:W-:Y:S01]  /*62dd0*/  IMAD.WIDE.U32 R86, R85, 0x3d1, R84 ;  /* 0x000003d155567825 */ /* 0x000fe200078e0054 */
[----:B------:R-:W-:-:S02]  /*62de0*/  P2R R96, PR, RZ, 0x4 ;  /* 0x00000004ff607803 */ /* 0x000fc40000000000 */
[----:B------:R-:W-:Y:S01]  /*62df0*/  IADD3 R97, P2, PT, R81, R78, RZ ;  /* 0x0000004e51617210 */ /* 0x000fe20007f5e0ff */
[C---:B------:R-:W-:Y:S01]  /*62e00*/  IMAD.SHL.U32 R81, R117.reuse, 0x2, RZ ;  /* 0x0000000275517824 */ /* 0x040fe200078e00ff */
[----:B------:R-:W-:Y:S01]  /*62e10*/  SHF.L.U64.HI R78, R117, 0x1, R74 ;  /* 0x00000001754e7819 */ /* 0x000fe2000001024a */
[----:B------:R-:W-:Y:S01]  /*62e20*/  IMAD.IADD R87, R82, 0x1, R87 ;  /* 0x0000000152577824 */ /* 0x000fe200078e0257 */
[----:B------:R-:W-:Y:S02]  /*62e30*/  IADD3.X R92, PT, PT, R97, R91, RZ, P0, P1 ;  /* 0x0000005b615c7210 */ /* 0x000fe400007e24ff */
[----:B------:R-:W-:Y:S02]  /*62e40*/  ISETP.GE.U32.AND P1, PT, R81, R50, PT ;  /* 0x000000325100720c */ /* 0x000fe40003f26070 */
[----:B------:R-:W-:Y:S02]  /*62e50*/  ISETP.EQ.U32.AND P0, PT, R99, R48, PT ;  /* 0x000000306300720c */ /* 0x000fe40003f02070 */
[----:B------:R-:W-:-:S02]  /*62e60*/  ISETP.GE.U32.AND.EX P1, PT, R78, R51, PT, P1 ;  /* 0x000000334e00720c */ /* 0x000fc40003f26110 */
[----:B------:R-:W-:Y:S02]  /*62e70*/  LOP3.LUT R10, R10, 0xffffffbf, RZ, 0xc0, !PT ;  /* 0xffffffbf0a0a7812 */ /* 0x000fe400078ec0ff */
[-C--:B------:R-:W-:Y:S02]  /*62e80*/  ISETP.EQ.AND.EX P0, PT, R107, R49.reuse, !P1, P0 ;  /* 0x000000316b00720c */ /* 0x080fe40004f02300 */
[----:B------:R-:W-:Y:S02]  /*62e90*/  ISETP.LT.U32.AND P3, PT, R99, R48, PT ;  /* 0x000000306300720c */ /* 0x000fe40003f61070 */
[----:B------:R-:W-:Y:S02]  /*62ea0*/  @P2 LOP3.LUT R10, R10, 0x40, RZ, 0xfc, !PT ;  /* 0x000000400a0a2812 */ /* 0x000fe400078efcff */
[----:B------:R-:W-:Y:S02]  /*62eb0*/  ISETP.LT.U32.OR.EX P2, PT, R107, R49, P0, P3 ;  /* 0x000000316b00720c */ /* 0x000fe40000741530 */
[----:B------:R-:W-:-:S02]  /*62ec0*/  ISETP.EQ.U32.AND P0, PT, R38, R42, PT ;  /* 0x0000002a2600720c */ /* 0x000fc40003f02070 */
[----:B------:R-:W-:Y:S02]  /*62ed0*/  ISETP.LT.U32.AND P3, PT, R38, R42, PT ;  /* 0x0000002a2600720c */ /* 0x000fe40003f61070 */
[CC--:B------:R-:W-:Y:S02]  /*62ee0*/  ISETP.EQ.AND.EX P0, PT, R121.reuse, R43.reuse, P2, P0 ;  /* 0x0000002b7900720c */ /* 0x0c0fe40001702300 */
[----:B------:R-:W-:Y:S02]  /*62ef0*/  LOP3.LUT R10, R10, 0xfffffff7, RZ, 0xc0, !PT ;  /* 0xfffffff70a0a7812 */ /* 0x000fe400078ec0ff */
[----:B------:R-:W-:Y:S02]  /*62f00*/  ISETP.LT.U32.OR.EX P0, PT, R121, R43, P0, P3 ;  /* 0x0000002b7900720c */ /* 0x000fe40000701530 */
[----:B------:R-:W-:Y:S02]  /*62f10*/  ISETP.GE.U32.AND P3, PT, R88, R46, PT ;  /* 0x0000002e5800720c */ /* 0x000fe40003f66070 */
[----:B------:R-:W-:-:S02]  /*62f20*/  @P2 LOP3.LUT R10, R10, 0x8, RZ, 0xfc, !PT ;  /* 0x000000080a0a2812 */ /* 0x000fc400078efcff */
[----:B------:R-:W-:Y:S02]  /*62f30*/  ISETP.GE.U32.AND.EX P3, PT, R89, R47, PT, P3 ;  /* 0x0000002f5900720c */ /* 0x000fe40003f66130 */
[----:B------:R-:W-:Y:S02]  /*62f40*/  PLOP3.LUT P2, PT, PT, PT, PT, 0x8, 0x80 ;  /* 0x000000000080781c */ /* 0x000fe40003f4e170 */
[----:B------:R-:W-:-:S09]  /*62f50*/  LOP3.LUT R10, R10, 0xfffffffd, RZ, 0xc0, !PT ;  /* 0xfffffffd0a0a7812 */ /* 0x000fd200078ec0ff */
[----:B------:R-:W-:-:S04]  /*62f60*/  @P3 ISETP.NE.U32.AND P4, PT, R88, R46, PT ;  /* 0x0000002e5800320c */ /* 0x000fc80003f85070 */
[----:B------:R-:W-:Y:S02]  /*62f70*/  @P3 ISETP.NE.OR.EX P2, PT, R89, R47, !P0, P4 ;  /* 0x0000002f5900320c */ /* 0x000fe40004745740 */
[----:B------:R-:W-:-:S04]  /*62f80*/  ISETP.GE.U32.AND P4, PT, R86, RZ, PT ;  /* 0x000000ff5600720c */ /* 0x000fc80003f86070 */
[----:B------:R-:W-:-:S04]  /*62f90*/  ISETP.GE.U32.AND.EX P4, PT, R87, R85, PT, P4 ;  /* 0x000000555700720c */ /* 0x000fc80003f86140 */
[----:B------:R-:W-:-:S03]  /*62fa0*/  SEL R34, RZ, 0x1, P4 ;  /* 0x00000001ff227807 */ /* 0x000fc60002000000 */
[----:B------:R-:W-:Y:S02]  /*62fb0*/  @P2 LOP3.LUT R10, R10, 0x2, RZ, 0xfc, !PT ;  /* 0x000000020a0a2812 */ /* 0x000fe400078efcff */
[----:B------:R-:W-:Y:S01]  /*62fc0*/  IADD3 R34, P3, P5, R105, R113, R34 ;  /* 0x0000007169227210 */ /* 0x000fe20007d7e022 */
[----:B------:R-:W-:Y:S01]  /*62fd0*/  IMAD.WIDE.U32 R104, R65, R40, R86 ;  /* 0x0000002841687225 */ /* 0x000fe200078e0056 */
[----:B------:R-:W-:Y:S02]  /*62fe0*/  LOP3.LUT P2, RZ, R10, 0x1, RZ, 0xc0, !PT ;  /* 0x000000010aff7812 */ /* 0x000fe4000784c0ff */
[----:B------:R-:W-:Y:S01]  /*62ff0*/  IADD3.X R36, PT, PT, R36, R69, RZ, P3, P5 ;  /* 0x0000004524247210 */ /* 0x000fe20001fea4ff */
[----:B------:R-:W-:Y:S01]  /*63000*/  IMAD.IADD R32, R105, 0x1, R71 ;  /* 0x0000000169207824 */ /* 0x000fe200078e0247 */
[----:B------:R-:W-:Y:S02]  /*63010*/  ISETP.GE.U32.AND P3, PT, R104, R86, PT ;  /* 0x000000566800720c */ /* 0x000fe40003f66070 */
[----:B------:R-:W-:-:S02]  /*63020*/  SEL R71, RZ, 0x1, P2 ;  /* 0x00000001ff477807 */ /* 0x000fc40001000000 */
[----:B------:R-:W-:Y:S02]  /*63030*/  ISETP.GE.U32.AND.EX P3, PT, R32, R87, PT, P3 ;  /* 0x000000572000720c */ /* 0x000fe40003f66130 */
[----:B------:R-:W-:Y:S02]  /*63040*/  ISETP.NE.AND P2, PT, R96, RZ, PT ;  /* 0x000000ff6000720c */ /* 0x000fe40003f45270 */
[----:B------:R-:W-:Y:S02]  /*63050*/  SEL R65, RZ, 0x1, P3 ;  /* 0x00000001ff417807 */ /* 0x000fe40001800000 */
[----:B------:R-:W-:Y:S02]  /*63060*/  SEL R85, R51, RZ, P2 ;  /* 0x000000ff33557207 */ /* 0x000fe40001000000 */
        /* <DEDUP_REMOVED lines=30> */
[C---:B------:R-:W-:Y:S02]  /*63250*/  LOP3.LUT P5, RZ, R10.reuse, 0x4, RZ, 0xc0, !PT ;  /* 0x000000040aff7812 */ /* 0x040fe400078ac0ff */
[----:B------:R-:W-:Y:S02]  /*63260*/  LOP3.LUT P6, RZ, R10, 0x10, RZ, 0xc0, !PT ;  /* 0x000000100aff7812 */ /* 0x000fe400078cc0ff */
        /* <DEDUP_REMOVED lines=15> */
[----:B------:R-:W-:Y:S02]  /*63360*/  IADD3 R82, P5, PT, R71, R46, RZ ;  /* 0x0000002e47527210 */ /* 0x000fe40007fbe0ff */
[----:B------:R-:W-:Y:S02]  /*63370*/  SEL R83, R50, RZ, P2 ;  /* 0x000000ff32537207 */ /* 0x000fe40001000000 */
[----:B------:R-:W-:Y:S01]  /*63380*/  SEL R82, R82, RZ, P2 ;  /* 0x000000ff52527207 */ /* 0x000fe20001000000 */
[----:B------:R-:W-:Y:S01]  /*63390*/  IMAD.X R71, RZ, RZ, R47, P5 ;  /* 0x000000ffff477224 */ /* 0x000fe200028e062f */
[----:B------:R-:W-:-:S04]  /*633a0*/  IADD3 R72, P5, PT, R72, -R83, RZ ;  /* 0x8000005348487210 */ /* 0x000fc80007fbe0ff */
[----:B------:R-:W-:Y:S01]  /*633b0*/  SEL R71, R71, RZ, P2 ;  /* 0x000000ff47477207 */ /* 0x000fe20001000000 */
[----:B------:R-:W-:Y:S01]  /*633c0*/  IMAD.X R64, R64, 0x1, ~R85, P5 ;  /* 0x0000000140407824 */ /* 0x000fe200028e0e55 */
[C---:B------:R-:W-:Y:S02]  /*633d0*/  LOP3.LUT P2, RZ, R10.reuse, 0x80, RZ, 0xc0, !PT ;  /* 0x000000800aff7812 */ /* 0x040fe4000784c0ff */
[----:B------:R-:W-:-:S03]  /*633e0*/  LOP3.LUT P5, RZ, R10, 0x20, RZ, 0xc0, !PT ;  /* 0x000000200aff7812 */ /* 0x000fc600078ac0ff */
[----:B------:R-:W-:Y:S01]  /*633f0*/  IMAD.X R83, RZ, RZ, RZ, P2 ;  /* 0x000000ffff537224 */ /* 0x000fe200010e06ff */
[----:B------:R-:W-:Y:S01]  /*63400*/  IADD3 R115, P2, PT, R115, -R82, RZ ;  /* 0x8000005273737210 */ /* 0x000fe20007f5e0ff */
[----:B------:R-:W-:-:S04]  /*63410*/  IMAD.MOV.U32 R82, RZ, RZ, R79 ;  /* 0x000000ffff527224 */ /* 0x000fc800078e004f */
[----:B------:R-:W-:Y:S01]  /*63420*/  IMAD.X R70, R70, 0x1, ~R71, P2 ;  /* 0x0000000146467824 */ /* 0x000fe200010e0e47 */
[----:B------:R-:W-:Y:S02]  /*63430*/  SEL R71, RZ, 0x1, P1 ;  /* 0x00000001ff477807 */ /* 0x000fe40000800000 */
[C---:B------:R-:W-:Y:S02]  /*63440*/  LOP3.LUT P1, RZ, R10.reuse, 0x40, RZ, 0xc0, !PT ;  /* 0x000000400aff7812 */ /* 0x040fe4000782c0ff */
[----:B------:R-:W-:-:S03]  /*63450*/  LOP3.LUT P2, RZ, R10, 0x2, RZ, 0xc0, !PT ;  /* 0x000000020aff7812 */ /* 0x000fc6000784c0ff */
[----:B------:R-:W-:Y:S01]  /*63460*/  IMAD.WIDE.U32.X R82, RZ, R103, R82, P1 ;  /* 0x00000067ff527225 */ /* 0x000fe200008e0452 */
[----:B------:R-:W-:Y:S02]  /*63470*/  ISETP.GE.U32.AND P1, PT, R90, R80, PT ;  /* 0x000000505a00720c */ /* 0x000fe40003f26070 */
[----:B------:R-:W-:Y:S02]  /*63480*/  PLOP3.LUT P2, PT, P5, P2, PT, 0xf8, 0x8f ;  /* 0x00000000008f781c */ /* 0x000fe40002f45f70 */
[----:B------:R-:W-:Y:S02]  /*63490*/  ISETP.GE.U32.AND.EX P1, PT, R92, R97, PT, P1 ;  /* 0x000000615c00720c */ /* 0x000fe40003f26110 */
[----:B------:R-:W-:Y:S02]  /*634a0*/  ISETP.EQ.U32.AND P5, PT, R40, R73, PT ;  /* 0x000000492800720c */ /* 0x000fe40003fa2070 */
[----:B------:R-:W-:Y:S02]  /*634b0*/  SEL R79, RZ, 0x1, P1 ;  /* 0x00000001ff4f7807 */ /* 0x000fe40000800000 */
[----:B------:R-:W-:-:S02]  /*634c0*/  ISETP.EQ.AND.EX P5, PT, R74, R93, P4, P5 ;  /* 0x0000005d4a00720c */ /* 0x000fc400027a2350 */
[----:B------:R-:W-:Y:S02]  /*634d0*/  IADD3 R79, P1, PT, R79, R82, RZ ;  /* 0x000000524f4f7210 */ /* 0x000fe40007f3e0ff */
[----:B------:R-:W-:Y:S02]  /*634e0*/  ISETP.EQ.U32.AND P4, PT, R67, R76, PT ;  /* 0x0000004c4300720c */ /* 0x000fe40003f82070 */
[----:B------:R-:W-:Y:S01]  /*634f0*/  SEL R109, R51, RZ, P2 ;  /* 0x000000ff336d7207 */ /* 0x000fe20001000000 */
[----:B------:R-:W-:Y:S01]  /*63500*/  IMAD.X R84, RZ, RZ, R83, P1 ;  /* 0x000000ffff547224 */ /* 0x000fe200008e0653 */
[----:B------:R-:W-:Y:S02]  /*63510*/  ISETP.LT.U32.AND P1, PT, R40, R73, PT ;  /* 0x000000492800720c */ /* 0x000fe40003f21070 */
[----:B------:R-:W-:Y:S02]  /*63520*/  SEL R40, R50, RZ, P2 ;  /* 0x000000ff32287207 */ /* 0x000fe40001000000 */
[----:B------:R-:W-:-:S02]  /*63530*/  ISETP.LT.U32.OR.EX P1, PT, R74, R93, P5, P1 ;  /* 0x0000005d4a00720c */ /* 0x000fc40002f21510 */
[----:B------:R-:W-:Y:S02]  /*63540*/  ISETP.LT.U32.AND P5, PT, R67, R76, PT ;  /* 0x0000004c4300720c */ /* 0x000fe40003fa1070 */
[----:B------:R-:W-:Y:S02]  /*63550*/  ISETP.EQ.AND.EX P4, PT, R34, R95, P3, P4 ;  /* 0x0000005f2200720c */ /* 0x000fe40001f82340 */
[----:B------:R-:W-:Y:S02]  /*63560*/  SEL R83, RZ, 0x1, !P6 ;  /* 0x00000001ff537807 */ /* 0x000fe40007000000 */
[----:B------:R-:W-:Y:S02]  /*63570*/  IADD3 R106, P6, PT, R71, R48, RZ ;  /* 0x00000030476a7210 */ /* 0x000fe40007fde0ff */
[----:B------:R-:W-:Y:S02]  /*63580*/  IADD3 R71, P3, PT, -R40, R81, RZ ;  /* 0x0000005128477210 */ /* 0x000fe40007f7e1ff */
[----:B------:R-:W-:Y:S01]  /*63590*/  SEL R40, RZ, 0x1, !P1 ;  /* 0x00000001ff287807 */ /* 0x000fe20004800000 */
[----:B------:R-:W-:Y:S01]  /*635a0*/  IMAD.X R76, RZ, RZ, R49, P6 ;  /* 0x000000ffff4c7224 */ /* 0x000fe200030e0631 */
[----:B------:R-:W-:Y:S01]  /*635b0*/  ISETP.LT.U32.OR.EX P4, PT, R34, R95, P4, P5 ;  /* 0x0000005f2200720c */ /* 0x000fe20002781550 */
[----:B------:R-:W-:Y:S01]  /*635c0*/  IMAD.X R109, R78, 0x1, ~R109, P3 ;  /* 0x000000014e6d7824 */ /* 0x000fe200018e0e6d */
        /* <DEDUP_REMOVED lines=10> */
[----:B------:R-:W-:-:S02]  /*63670*/  SEL R73, R74, RZ, P2 ;  /* 0x000000ff4a497207 */ /* 0x000fc40001000000 */
[----:B------:R-:W-:Y:S02]  /*63680*/  SEL R106, R106, RZ, P2 ;  /* 0x000000ff6a6a7207 */ /* 0x000fe40001000000 */
[----:B------:R-:W-:Y:S02]  /*63690*/  ISETP.NE.AND.EX P0, PT, R84, RZ, PT, P0 ;  /* 0x000000ff5400720c */ /* 0x000fe40003f05300 */
[----:B------:R-:W-:Y:S01]  /*636a0*/  IADD3 R73, P5, PT, -R73, R38, RZ ;  /* 0x0000002649497210 */ /* 0x000fe20007fbe1ff */
[----:B------:R-:W-:Y:S01]  /*636b0*/  IMAD.X R38, RZ, RZ, R43, P1 ;  /* 0x000000ffff267224 */ /* 0x000fe200008e062b */
[----:B------:R-:W-:Y:S02]  /*636c0*/  SEL R79, R79, RZ, P2 ;  /* 0x000000ff4f4f7207 */ /* 0x000fe40001000000 */
[----:B------:R-:W-:Y:S02]  /*636d0*/  IADD3 R106, P4, PT, R99, -R106, RZ ;  /* 0x8000006a636a7210 */ /* 0x000fe40007f9e0ff */
[----:B------:R-:W-:-:S02]  /*636e0*/  IADD3 R74, P1, PT, -R79, R88, RZ ;  /* 0x000000584f4a7210 */ /* 0x000fc40007f3e1ff */
        /* <DEDUP_REMOVED lines=14> */
.L_x_509:
        /* <DEDUP_REMOVED lines=34> */
.L_x_508:
[----:B------:R-:W-:Y:S05]  /*639f0*/  BSYNC.RECONVERGENT B1 ;  /* 0x0000000000017941 */ /* 0x000fea0003800200 */
.L_x_507:
        /* <DEDUP_REMOVED lines=22> */
[----:B------:R-:W-:Y:S02]  /*63b60*/  IMAD.X R93, RZ, RZ, RZ, P0 ;  /* 0x000000ffff5d7224 */ /* 0x000fe400000e06ff */
[----:B------:R-:W-:Y:S01]  /*63b70*/  IMAD.MOV.U32 R92, RZ, RZ, R87 ;  /* 0x000000ffff5c7224 */ /* 0x000fe200078e0057 */
[----:B------:R-:W-:Y:S01]  /*63b80*/  SEL R113, RZ, 0x1, P1 ;  /* 0x00000001ff717807 */ /* 0x000fe20000800000 */
[----:B------:R-:W-:Y:S01]  /*63b90*/  IMAD.WIDE.U32 R86, R107, R73, RZ ;  /* 0x000000496b567225 */ /* 0x000fe200078e00ff */
[----:B------:R-:W-:-:S03]  /*63ba0*/  IADD3 R40, P1, PT, R81, R84, RZ ;  /* 0x0000005451287210 */ /* 0x000fc60007f3e0ff */
        /* <DEDUP_REMOVED lines=8> */
[----:B------:R-:W-:Y:S01]  /*63c30*/  IMAD.WIDE.U32 R86, P3, R38, R106, R86 ;  /* 0x0000006a26567225 */ /* 0x000fe20007860056 */
[----:B------:R-:W-:-:S03]  /*63c40*/  ISETP.GE.U32.AND P6, PT, R40, R81, PT ;  /* 0x000000512800720c */ /* 0x000fc60003fc6070 */
[----:B------:R-:W-:Y:S01]  /*63c50*/  IMAD.X R76, R95, 0x1, R76, P1 ;  /* 0x000000015f4c7824 */ /* 0x000fe200008e064c */
[----:B------:R-:W-:Y:S01]  /*63c60*/  IADD3 RZ, P2, PT, R85, R86, RZ ;  /* 0x0000005655ff7210 */ /* 0x000fe20007f5e0ff */
[----:B------:R-:W-:-:S03]  /*63c70*/  IMAD.WIDE.U32 R84, R107, R106, RZ ;  /* 0x0000006a6b547225 */ /* 0x000fc600078e00ff */
[----:B------:R-:W-:Y:S01]  /*63c80*/  ISETP.GE.U32.AND.EX P1, PT, R76, R95, PT, P6 ;  /* 0x0000005f4c00720c */ /* 0x000fe20003f26160 */
[----:B------:R-:W-:-:S03]  /*63c90*/  IMAD.WIDE.U32 R92, R109, R73, RZ ;  /* 0x000000496d5c7225 */ /* 0x000fc600078e00ff */
[----:B------:R-:W-:Y:S01]  /*63ca0*/  SEL R81, RZ, 0x1, P1 ;  /* 0x00000001ff517807 */ /* 0x000fe20000800000 */
[----:B------:R-:W-:Y:S02]  /*63cb0*/  IMAD.MOV.U32 R90, RZ, RZ, R83 ;  /* 0x000000ffff5a7224 */ /* 0x000fe400078e0053 */
[----:B------:R-:W-:-:S04]  /*63cc0*/  IMAD.WIDE.U32 R96, R109, R74, RZ ;  /* 0x0000004a6d607225 */ /* 0x000fc800078e00ff */
[----:B------:R-:W-:-:S04]  /*63cd0*/  IMAD.WIDE.U32.X R90, R107, R109, R90, P5 ;  /* 0x0000006d6b5a7225 */ /* 0x000fc800028e045a */
[----:B------:R-:W-:-:S04]  /*63ce0*/  IMAD.WIDE.U32 R82, R71, R73, RZ ;  /* 0x0000004947527225 */ /* 0x000fc800078e00ff */
[----:B------:R-:W-:-:S04]  /*63cf0*/  IMAD.WIDE.U32 R84, P6, R106, R107, R84 ;  /* 0x0000006b6a547225 */ /* 0x000fc800078c0054 */
[----:B------:R-:W-:-:S04]  /*63d00*/  IMAD.WIDE.U32 R92, P5, R38, R71, R92 ;  /* 0x00000047265c7225 */ /* 0x000fc800078a005c */
[----:B------:R-:W-:-:S04]  /*63d10*/  IMAD.WIDE.U32 R94, R71, R74, RZ ;  /* 0x0000004a475e7225 */ /* 0x000fc800078e00ff */
        /* <DEDUP_REMOVED lines=8> */
[----:B------:R-:W-:Y:S01]  /*63da0*/  IADD3 R102, P5, PT, R99, R84, RZ ;  /* 0x0000005463667210 */ /* 0x000fe20007fbe0ff */
[----:B------:R-:W-:Y:S01]  /*63db0*/  IMAD.X R85, RZ, RZ, RZ, P1 ;  /* 0x000000ffff557224 */ /* 0x000fe200008e06ff */
[----:B------:R-:W-:Y:S01]  /*63dc0*/  IADD3 R103, P1, PT, R113, R98, RZ ;  /* 0x0000006271677210 */ /* 0x000fe20007f3e0ff */
[----:B------:R-:W-:-:S02]  /*63dd0*/  IMAD.MOV.U32 R82, RZ, RZ, R87 ;  /* 0x000000ffff527224 */ /* 0x000fc400078e0057 */
[----:B------:R-:W-:Y:S02]  /*63de0*/  IMAD.X R87, RZ, RZ, RZ, P0 ;  /* 0x000000ffff577224 */ /* 0x000fe400000e06ff */
[----:B------:R-:W-:Y:S01]  /*63df0*/  IMAD.X R111, R102, 0x1, R110, P1 ;  /* 0x00000001666f7824 */ /* 0x000fe200008e066e */
[----:B------:R-:W-:Y:S01]  /*63e00*/  IADD3 R81, P0, P1, R103, R90, R81 ;  /* 0x0000005a67517210 */ /* 0x000fe2000791e051 */
[----:B------:R-:W-:Y:S02]  /*63e10*/  IMAD.MOV.U32 R94, RZ, RZ, R93 ;  /* 0x000000ffff5e7224 */ /* 0x000fe400078e005d */
        /* <DEDUP_REMOVED lines=10> */
[----:B------:R-:W-:Y:S01]  /*63ec0*/  IMAD.WIDE.U32.X R88, R107, R107, R100, P5 ;  /* 0x0000006b6b587225 */ /* 0x000fe200028e0464 */
[----:B------:R-:W-:-:S03]  /*63ed0*/  ISETP.GE.U32.AND P1, PT, R81, R103, PT ;  /* 0x000000675100720c */ /* 0x000fc60003f26070 */
[----:B------:R-:W-:Y:S01]  /*63ee0*/  IMAD.WIDE.U32 R90, P5, R73, R107, R92 ;  /* 0x0000006b495a7225 */ /* 0x000fe200078a005c */
[----:B------:R-:W-:-:S03]  /*63ef0*/  ISETP.GE.U32.AND.EX P1, PT, R108, R111, PT, P1 ;  /* 0x0000006f6c00720c */ /* 0x000fc60003f26110 */
[----:B------:R-:W-:-:S04]  /*63f00*/  IMAD.WIDE.U32.X R94, R38, R109, R94, P6 ;  /* 0x0000006d265e7225 */ /* 0x000fc800030e045e */
[----:B------:R-:W-:-:S04]  /*63f10*/  IMAD.WIDE.U32 R92, R73, R106, RZ ;  /* 0x0000006a495c7225 */ /* 0x000fc800078e00ff */
[----:B------:R-:W-:-:S04]  /*63f20*/  IMAD.WIDE.U32 R96, P6, R74, R109, R96 ;  /* 0x0000006d4a607225 */ /* 0x000fc800078c0060 */
[----:B------:R-:W-:-:S04]  /*63f30*/  IMAD.WIDE.U32 R100, R74, R71, RZ ;  /* 0x000000474a647225 */ /* 0x000fc800078e00ff */
[----:B------:R-:W-:Y:S01]  /*63f40*/  IMAD.X R99, RZ, RZ, RZ, P5 ;  /* 0x000000ffff637224 */ /* 0x000fe200028e06ff */
[----:B------:R-:W-:Y:S01]  /*63f50*/  IADD3 R90, P5, PT, R93, R90, RZ ;  /* 0x0000005a5d5a7210 */ /* 0x000fe20007fbe0ff */
[----:B------:R-:W-:Y:S01]  /*63f60*/  IMAD.X R103, RZ, RZ, RZ, P6 ;  /* 0x000000ffff677224 */ /* 0x000fe200030e06ff */
[----:B------:R-:W-:Y:S01]  /*63f70*/  IADD3 R111, P6, PT, R101, R96, RZ ;  /* 0x00000060656f7210 */ /* 0x000fe20007fde0ff */
[----:B------:R-:W-:Y:S01]  /*63f80*/  IMAD.MOV.U32 R98, RZ, RZ, R91 ;  /* 0x000000ffff627224 */ /* 0x000fe200078e005b */
[----:B------:R-:W-:Y:S01]  /*63f90*/  SEL R93, RZ, 0x1, P0 ;  /* 0x00000001ff5d7807 */ /* 0x000fe20000000000 */
[----:B------:R-:W-:Y:S01]  /*63fa0*/  IMAD.MOV.U32 R102, RZ, RZ, R97 ;  /* 0x000000ffff667224 */ /* 0x000fe200078e0061 */
[----:B------:R-:W-:Y:S01]  /*63fb0*/  SEL R91, RZ, 0x1, P1 ;  /* 0x00000001ff5b7807 */ /* 0x000fe20000800000 */
[-C--:B------:R-:W-:Y:S01]  /*63fc0*/  IMAD.WIDE.U32.X R84, R105, R109.reuse, R84, P3 ;  /* 0x0000006d69547225 */ /* 0x080fe200018e0454 */
[----:B------:R-:W-:Y:S02]  /*63fd0*/  IADD3 R97, P1, P0, R100, R94, R113 ;  /* 0x0000005e64617210 */ /* 0x000fe4000783e071 */
[----:B------:R-:W-:Y:S01]  /*63fe0*/  IADD3 R81, P3, PT, R81, R78, RZ ;  /* 0x0000004e51517210 */ /* 0x000fe20007f7e0ff */
[----:B------:R-:W-:Y:S01]  /*63ff0*/  IMAD.WIDE.U32.X R86, R38, R109, R86, P4 ;  /* 0x0000006d26567225 */ /* 0x000fe200020e0456 */
[----:B------:R-:W-:-:S02]  /*64000*/  IADD3.X R95, PT, PT, R111, R95, RZ, P1, P0 ;  /* 0x0000005f6f5f7210 */ /* 0x000fc40000fe04ff */
[----:B------:R-:W-:Y:S01]  /*64010*/  ISETP.GE.U32.AND P1, PT, R81, R78, PT ;  /* 0x0000004e5100720c */ /* 0x000fe20003f26070 */
[----:B------:R-:W-:Y:S01]  /*64020*/  IMAD.WIDE.U32.X R102, R105, R109, R102, P6 ;  /* 0x0000006d69667225 */ /* 0x000fe200030e0466 */
[----:B------:R-:W-:Y:S02]  /*64030*/  IADD3 R91, P4, P6, R91, R88, R93 ;  /* 0x000000585b5b7210 */ /* 0x000fe40007e9e05d */
[-C--:B------:R-:W-:Y:S01]  /*64040*/  IADD3 R88, P0, PT, R97, R92.reuse, RZ ;  /* 0x0000005c61587210 */ /* 0x080fe20007f1e0ff */
[----:B------:R-:W-:Y:S01]  /*64050*/  IMAD.X R101, R108, 0x1, R79, P3 ;  /* 0x000000016c657824 */ /* 0x000fe200018e064f */
[----:B------:R-:W-:Y:S01]  /*64060*/  IADD3.X R93, PT, PT, RZ, R89, RZ, P4, P6 ;  /* 0x00000059ff5d7210 */ /* 0x000fe200027ec4ff */
[----:B------:R-:W-:Y:S01]  /*64070*/  IMAD.WIDE.U32.X R82, R38, R107, R82, P2 ;  /* 0x0000006b26527225 */ /* 0x000fe200010e0452 */
[C---:B------:R-:W-:Y:S02]  /*64080*/  IADD3 R89, P3, PT, R88.reuse, R91, RZ ;  /* 0x0000005b58597210 */ /* 0x040fe40007f7e0ff */
[-C--:B------:R-:W-:Y:S01]  /*64090*/  ISETP.GE.U32.AND P6, PT, R88, R92.reuse, PT ;  /* 0x0000005c5800720c */ /* 0x080fe20003fc6070 */
[----:B------:R-:W-:Y:S01]  /*640a0*/  IMAD.X R78, R90, 0x1, R95, P0 ;  /* 0x000000015a4e7824 */ /* 0x000fe200000e065f */
[----:B------:R-:W-:Y:S01]  /*640b0*/  ISETP.GE.U32.AND.EX P1, PT, R101, R79, PT, P1 ;  /* 0x0000004f6500720c */ /* 0x000fe20003f26110 */
[----:B------:R-:W-:Y:S01]  /*640c0*/  IMAD.WIDE.U32.X R98, R38, R107, R98, P5 ;  /* 0x0000006b26627225 */ /* 0x000fe200028e0462 */
[----:B------:R-:W-:-:S02]  /*640d0*/  IADD3 R79, P4, PT, R89, R92, RZ ;  /* 0x0000005c594f7210 */ /* 0x000fc40007f9e0ff */
[C---:B------:R-:W-:Y:S01]  /*640e0*/  ISETP.GE.U32.AND.EX P2, PT, R78.reuse, R90, PT, P6 ;  /* 0x0000005a4e00720c */ /* 0x040fe20003f46160 */
[----:B------:R-:W-:Y:S01]  /*640f0*/  IMAD.X R91, R78, 0x1, R93, P3 ;  /* 0x000000014e5b7824 */ /* 0x000fe200018e065d */
[----:B------:R-:W-:Y:S01]  /*64100*/  ISETP.GE.U32.AND P3, PT, R89, R88, PT ;  /* 0x000000585900720c */ /* 0x000fe20003f66070 */
[----:B------:R-:W-:Y:S01]  /*64110*/  IMAD.WIDE.U32 R88, R105, R106, RZ ;  /* 0x0000006a69587225 */ /* 0x000fe200078e00ff */
[----:B------:R-:W-:Y:S02]  /*64120*/  SEL R109, RZ, 0x1, P1 ;  /* 0x00000001ff6d7807 */ /* 0x000fe40000800000 */
[C---:B------:R-:W-:Y:S01]  /*64130*/  ISETP.GE.U32.AND.EX P3, PT, R91.reuse, R78, PT, P3 ;  /* 0x0000004e5b00720c */ /* 0x040fe20003f66130 */
[----:B------:R-:W-:Y:S01]  /*64140*/  IMAD.X R91, R91, 0x1, R90, P4 ;  /* 0x000000015b5b7824 */ /* 0x000fe200020e065a */
[----:B------:R-:W-:Y:S01]  /*64150*/  ISETP.GE.U32.AND P0, PT, R97, R100, PT ;  /* 0x000000646100720c */ /* 0x000fe20003f06070 */
[----:B------:R-:W-:Y:S01]  /*64160*/  IMAD.WIDE.U32 R96, R106, R74, RZ ;  /* 0x0000004a6a607225 */ /* 0x000fe200078e00ff */
[----:B------:R-:W-:-:S02]  /*64170*/  SEL R78, RZ, 0x1, P2 ;  /* 0x00000001ff4e7807 */ /* 0x000fc40001000000 */
[----:B------:R-:W-:Y:S02]  /*64180*/  SEL R117, RZ, 0x1, P3 ;  /* 0x00000001ff757807 */ /* 0x000fe40001800000 */
[----:B------:R-:W-:Y:S02]  /*64190*/  IADD3 R109, P4, P6, R79, R86, R109 ;  /* 0x000000564f6d7210 */ /* 0x000fe40007e9e06d */
[----:B------:R-:W-:Y:S01]  /*641a0*/  ISETP.GE.U32.AND.EX P2, PT, R95, R111, PT, P0 ;  /* 0x0000006f5f00720c */ /* 0x000fe20003f46100 */
[----:B------:R-:W-:Y:S01]  /*641b0*/  IMAD.WIDE.U32 R94, R73, R74, RZ ;  /* 0x0000004a495e7225 */ /* 0x000fe200078e00ff */
[----:B------:R-:W-:Y:S02]  /*641c0*/  IADD3 R117, P0, P3, R117, R82, R78 ;  /* 0x0000005275757210 */ /* 0x000fe40007b1e04e */
[----:B------:R-:W-:Y:S02]  /*641d0*/  IADD3.X R86, PT, PT, R91, R87, RZ, P4, P6 ;  /* 0x000000575b567210 */ /* 0x000fe400027ec4ff */
[----:B------:R-:W-:Y:S01]  /*641e0*/  ISETP.GE.U32.AND P1, PT, R79, R92, PT ;  /* 0x0000005c4f00720c */ /* 0x000fe20003f26070 */
[----:B------:R-:W-:Y:S01]  /*641f0*/  IMAD.WIDE.U32 R92, R38, R73, RZ ;  /* 0x00000049265c7225 */ /* 0x000fe200078e00ff */
[----:B------:R-:W-:-:S02]  /*64200*/  ISETP.GE.U32.AND P4, PT, R109, R79, PT ;  /* 0x0000004f6d00720c */ /* 0x000fc40003f86070 */
[----:B------:R-:W-:Y:S01]  /*64210*/  IADD3.X R119, PT, PT, RZ, R83, RZ, P0, P3 ;  /* 0x00000053ff777210 */ /* 0x000fe200007e64ff */
[----:B------:R-:W-:Y:S01]  /*64220*/  IMAD.WIDE.U32 R78, R74, R106, RZ ;  /* 0x0000006a4a4e7225 */ /* 0x000fe200078e00ff */
[----:B------:R-:W-:Y:S02]  /*64230*/  ISETP.GE.U32.AND.EX P1, PT, R91, R90, PT, P1 ;  /* 0x0000005a5b00720c */ /* 0x000fe40003f26110 */
[----:B------:R-:W-:Y:S01]  /*64240*/  ISETP.GE.U32.AND.EX P4, PT, R86, R91, PT, P4 ;  /* 0x0000005b5600720c */ /* 0x000fe20003f86140 */
[----:B------:R-:W-:Y:S01]  /*64250*/  IMAD.WIDE.U32 R82, P6, R74, R107, R88 ;  /* 0x0000006b4a527225 */ /* 0x000fe200078c0058 */
[----:B------:R-:W-:Y:S02]  /*64260*/  IADD3 R109, P3, PT, R109, R100, RZ ;  /* 0x000000646d6d7210 */ /* 0x000fe40007f7e0ff */
[----:B------:R-:W-:Y:S01]  /*64270*/  SEL R87, RZ, 0x1, P2 ;  /* 0x00000001ff577807 */ /* 0x000fe20001000000 */
[----:B------:R-:W-:Y:S01]  /*64280*/  IMAD.WIDE.U32 R90, R107, R74, RZ ;  /* 0x0000004a6b5a7225 */ /* 0x000fe200078e00ff */
[----:B------:R-:W-:-:S02]  /*64290*/  IADD3 R121, P2, PT, R79, R82, RZ ;  /* 0x000000524f797210 */ /* 0x000fc40007f5e0ff */
[----:B------:R-:W-:Y:S01]  /*642a0*/  SEL R79, RZ, 0x1, P1 ;  /* 0x00000001ff4f7807 */ /* 0x000fe20000800000 */
[----:B------:R-:W-:Y:S01]  /*642b0*/  IMAD.WIDE.U32 R88, R73, R73, RZ ;  /* 0x0000004949587225 */ /* 0x000fe200078e00ff */
[----:B------:R-:W-:Y:S02]  /*642c0*/  SEL R113, RZ, 0x1, P4 ;  /* 0x00000001ff717807 */ /* 0x000fe40002000000 */
[----:B------:R-:W-:Y:S01]  /*642d0*/  ISETP.GE.U32.AND P0, PT, R109, R100, PT ;  /* 0x000000646d00720c */ /* 0x000fe20003f06070 */
[----:B------:R-:W-:Y:S01]  /*642e0*/  IMAD.X R100, R86, 0x1, R111, P3 ;  /* 0x0000000156647824 */ /* 0x000fe200018e066f */
[----:B------:R-:W-:Y:S01]  /*642f0*/  IADD3 R108, P4, P5, R78, R84, R87 ;  /* 0x000000544e6c7210 */ /* 0x000fe20007d9e057 */
[----:B------:R-:W-:Y:S01]  /*64300*/  IMAD.MOV.U32 R94, RZ, RZ, R83 ;  /* 0x000000ffff5e7224 */ /* 0x000fe200078e0053 */
[----:B------:R-:W-:Y:S02]  /*64310*/  IADD3 R113, P1, P3, R113, R98, R79 ;  /* 0x0000006271717210 */ /* 0x000fe40007b3e04f */
[----:B------:R-:W-:Y:S01]  /*64320*/  IADD3.X R110, PT, PT, R121, R85, RZ, P4, P5 ;  /* 0x00000055796e7210 */ /* 0x000fe200027ea4ff */
[----:B------:R-:W-:Y:S01]  /*64330*/  IMAD.WIDE.U32 R92, P4, R73, R38, R92 ;  /* 0x00000026495c7225 */ /* 0x000fe2000788005c */
[----:B------:R-:W-:-:S02]  /*64340*/  IADD3.X R82, PT, PT, RZ, R99, RZ, P1, P3 ;  /* 0x00000063ff527210 */ /* 0x000fc40000fe64ff */
[----:B------:R-:W-:Y:S01]  /*64350*/  IADD3 R117, P3, PT, R108, R117, RZ ;  /* 0x000000756c757210 */ /* 0x000fe20007f7e0ff */
[----:B------:R-:W-:Y:S01]  /*64360*/  IMAD.WIDE.U32 R90, P1, R105, R106, R90 ;  /* 0x0000006a695a7225 */ /* 0x000fe2000782005a */
[----:B------:R-:W-:-:S03]  /*64370*/  ISETP.GE.U32.AND.EX P0, PT, R100, R111, PT, P0 ;  /* 0x0000006f6400720c */ /* 0x000fc60003f06100 */
[----:B------:R-:W-:Y:S01]  /*64380*/  IMAD.X R85, RZ, RZ, RZ, P4 ;  /* 0x000000ffff557224 */ /* 0x000fe200020e06ff */
[----:B------:R-:W-:Y:S01]  /*64390*/  IADD3 R96, P4, PT, R89, R92, RZ ;  /* 0x0000005c59607210 */ /* 0x000fe20007f9e0ff */
[----:B------:R-:W-:Y:S01]  /*643a0*/  IMAD.X R87, RZ, RZ, RZ, P1 ;  /* 0x000000ffff577224 */ /* 0x000fe200008e06ff */
[----:B------:R-:W-:Y:S01]  /*643b0*/  IADD3 R92, P1, PT, R117, R88, RZ ;  /* 0x00000058755c7210 */ /* 0x000fe20007f3e0ff */
[----:B------:R-:W-:Y:S01]  /*643c0*/  IMAD.WIDE.U32 R98, R38, R74, RZ ;  /* 0x0000004a26627225 */ /* 0x000fe200078e00ff */
[----:B------:R-:W-:-:S03]  /*643d0*/  SEL R79, RZ, 0x1, P0 ;  /* 0x00000001ff4f7807 */ /* 0x000fc60000000000 */
[----:B------:R-:W-:Y:S01]  /*643e0*/  IMAD.X R119, R110, 0x1, R119, P3 ;  /* 0x000000016e777824 */ /* 0x000fe200018e0677 */
[----:B------:R-:W-:Y:S01]  /*643f0*/  IADD3 RZ, P3, PT, R97, R90, RZ ;  /* 0x0000005a61ff7210 */ /* 0x000fe20007f7e0ff */
[----:B------:R-:W-:Y:S01]  /*64400*/  IMAD.WIDE.U32 R98, P5, R105, R73, R98 ;  /* 0x0000004969627225 */ /* 0x000fe200078a0062 */
[----:B------:R-:W-:-:S03]  /*64410*/  IADD3 R97, P0, PT, R92, R113, RZ ;  /* 0x000000715c617210 */ /* 0x000fc60007f1e0ff */
[----:B------:R-:W-:Y:S01]  /*64420*/  IMAD.X R111, R96, 0x1, R119, P1 ;  /* 0x00000001606f7824 */ /* 0x000fe200008e0677 */
[----:B------:R-:W-:Y:S01]  /*64430*/  IADD3 RZ, P1, PT, R95, R98, RZ ;  /* 0x000000625fff7210 */ /* 0x000fe20007f3e0ff */
[----:B------:R-:W-:Y:S02]  /*64440*/  IMAD.MOV.U32 R86, RZ, RZ, R91 ;  /* 0x000000ffff567224 */ /* 0x000fe400078e005b */
[----:B------:R-:W-:Y:S01]  /*64450*/  IMAD.X R82, R111, 0x1, R82, P0 ;  /* 0x000000016f527824 */ /* 0x000fe200000e0652 */
[----:B------:R-:W-:Y:S01]  /*64460*/  IADD3 R89, P0, PT, R97, R78, RZ ;  /* 0x0000004e61597210 */ /* 0x000fe20007f1e0ff */
[----:B------:R-:W-:Y:S02]  /*64470*/  IMAD.X R95, RZ, RZ, RZ, P6 ;  /* 0x000000ffff5f7224 */ /* 0x000fe400030e06ff */
[----:B------:R-:W-:Y:S01]  /*64480*/  IMAD.WIDE.U32.X R86, R105, R107, R86, P3 ;  /* 0x0000006b69567225 */ /* 0x000fe200018e0456 */
[----:B------:R-:W-:-:S03]  /*64490*/  IADD3 R79, P3, P6, R89, R102, R79 ;  /* 0x00000066594f7210 */ /* 0x000fc60007e7e04f */
[----:B------:R-:W-:Y:S01]  /*644a0*/  IMAD.X R102, R82, 0x1, R121, P0 ;  /* 0x0000000152667824 */ /* 0x000fe200000e0679 */
[----:B------:R-:W-:Y:S01]  /*644b0*/  ISETP.GE.U32.AND P0, PT, R108, R78, PT ;  /* 0x0000004e6c00720c */ /* 0x000fe20003f06070 */
[----:B------:R-:W-:Y:S02]  /*644c0*/  IMAD.MOV.U32 R84, RZ, RZ, R93 ;  /* 0x000000ffff547224 */ /* 0x000fe400078e005d */
[----:B------:R-:W-:Y:S01]  /*644d0*/  IMAD.WIDE.U32.X R94, R105, R107, R94, P2 ;  /* 0x0000006b695e7225 */ /* 0x000fe200010e045e */
[----:B------:R-:W-:Y:S02]  /*644e0*/  ISETP.GE.U32.AND P2, PT, R117, R108, PT ;  /* 0x0000006c7500720c */ /* 0x000fe40003f46070 */
[----:B------:R-:W-:Y:S01]  /*644f0*/  IADD3.X R103, PT, PT, R102, R103, RZ, P3, P6 ;  /* 0x0000006766677210 */ /* 0x000fe20001fec4ff */
[----:B------:R-:W-:Y:S01]  /*64500*/  IMAD.WIDE.U32.X R84, R38, R38, R84, P4 ;  /* 0x0000002626547225 */ /* 0x000fe200020e0454 */
[----:B------:R-:W-:Y:S02]  /*64510*/  ISETP.GE.U32.AND P3, PT, R92, R88, PT ;  /* 0x000000585c00720c */ /* 0x000fe40003f66070 */
[----:B------:R-:W-:Y:S01]  /*64520*/  ISETP.GE.U32.AND P4, PT, R97, R92, PT ;  /* 0x0000005c6100720c */ /* 0x000fe20003f86070 */
[----:B------:R-:W-:Y:S01]  /*64530*/  IMAD.X R83, RZ, RZ, RZ, P5 ;  /* 0x000000ffff537224 */ /* 0x000fe200028e06ff */
[----:B------:R-:W-:-:S02]  /*64540*/  ISETP.GE.U32.AND.EX P0, PT, R110, R121, PT, P0 ;  /* 0x000000796e00720c */ /* 0x000fc40003f06100 */
[----:B------:R-:W-:Y:S02]  /*64550*/  ISETP.GE.U32.AND.EX P2, PT, R119, R110, PT, P2 ;  /* 0x0000006e7700720c */ /* 0x000fe40003f46120 */
[----:B------:R-:W-:Y:S02]  /*64560*/  ISETP.GE.U32.AND.EX P3, PT, R111, R96, PT, P3 ;  /* 0x000000606f00720c */ /* 0x000fe40003f66130 */
[----:B------:R-:W-:Y:S02]  /*64570*/  ISETP.GE.U32.AND.EX P4, PT, R82, R111, PT, P4 ;  /* 0x0000006f5200720c */ /* 0x000fe40003f86140 */
[----:B------:R-:W-:Y:S02]  /*64580*/  SEL R82, RZ, 0x1, P0 ;  /* 0x00000001ff527807 */ /* 0x000fe40000000000 */
[----:B------:R-:W-:Y:S02]  /*64590*/  SEL R93, RZ, 0x1, P2 ;  /* 0x00000001ff5d7807 */ /* 0x000fe40001000000 */
[----:B------:R-:W-:-:S02]  /*645a0*/  ISETP.GE.U32.AND P6, PT, R89, R78, PT ;  /* 0x0000004e5900720c */ /* 0x000fc40003fc6070 */
[----:B------:R-:W-:Y:S02]  /*645b0*/  SEL R78, RZ, 0x1, P3 ;  /* 0x00000001ff4e7807 */ /* 0x000fe40001800000 */
[----:B------:R-:W-:Y:S01]  /*645c0*/  IADD3 R93, P2, P3, R93, R86, R82 ;  /* 0x000000565d5d7210 */ /* 0x000fe20007b5e052 */
[----:B------:R-:W-:Y:S01]  /*645d0*/  IMAD.MOV.U32 R82, RZ, RZ, R99 ;  /* 0x000000ffff527224 */ /* 0x000fe200078e0063 */
[----:B------:R-:W-:Y:S01]  /*645e0*/  ISETP.GE.U32.AND P0, PT, R79, R89, PT ;  /* 0x000000594f00720c */ /* 0x000fe20003f06070 */
[C---:B------:R-:W-:Y:S01]  /*645f0*/  IMAD.WIDE.U32 R88, R105.reuse, R73, RZ ;  /* 0x0000004969587225 */ /* 0x040fe200078e00ff */
[----:B------:R-:W-:Y:S02]  /*64600*/  SEL R91, RZ, 0x1, P4 ;  /* 0x00000001ff5b7807 */ /* 0x000fe40002000000 */
[----:B------:R-:W-:Y:S01]  /*64610*/  ISETP.GE.U32.AND.EX P6, PT, R102, R121, PT, P6 ;  /* 0x000000796600720c */ /* 0x000fe20003fc6160 */
[----:B------:R-:W-:Y:S01]  /*64620*/  IMAD.WIDE.U32.X R82, R105, R38, R82, P1 ;  /* 0x0000002669527225 */ /* 0x000fe200008e0452 */
[----:B------:R-:W-:-:S02]  /*64630*/  IADD3.X R92, PT, PT, RZ, R87, RZ, P2, P3 ;  /* 0x00000057ff5c7210 */ /* 0x000fc400017e64ff */
[----:B------:R-:W-:Y:S02]  /*64640*/  ISETP.GE.U32.AND P2, PT, R104, R50, PT ;  /* 0x000000326800720c */ /* 0x000fe40003f46070 */
[----:B------:R-:W-:Y:S02]  /*64650*/  ISETP.GE.U32.AND.EX P0, PT, R103, R102, PT, P0 ;  /* 0x000000666700720c */ /* 0x000fe40003f06100 */
[----:B------:R-:W-:Y:S02]  /*64660*/  IADD3 R91, P4, P5, R91, R84, R78 ;  /* 0x000000545b5b7210 */ /* 0x000fe40007d9e04e */
[----:B------:R-:W-:Y:S02]  /*64670*/  SEL R78, RZ, 0x1, P6 ;  /* 0x00000001ff4e7807 */ /* 0x000fe40003000000 */
[----:B------:R-:W-:Y:S02]  /*64680*/  ISETP.GE.U32.AND.EX P6, PT, R32, R51, PT, P2 ;  /* 0x000000332000720c */ /* 0x000fe40003fc6120 */
[----:B------:R-:W-:-:S02]  /*64690*/  SEL R97, RZ, 0x1, P0 ;  /* 0x00000001ff617807 */ /* 0x000fc40000000000 */
[----:B------:R-:W-:Y:S01]  /*646a0*/  IADD3.X R90, PT, PT, RZ, R85, RZ, P4, P5 ;  /* 0x00000055ff5a7210 */ /* 0x000fe200027ea4ff */
[C---:B------:R-:W-:Y:S01]  /*646b0*/  IMAD.WIDE.U32 R88, P5, R74.reuse, R38, R88 ;  /* 0x000000264a587225 */ /* 0x040fe200078a0058 */
[----:B------:R-:W-:Y:S02]  /*646c0*/  IADD3 R97, P3, P4, R97, R94, R78 ;  /* 0x0000005e61617210 */ /* 0x000fe40007c7e04e */
[CC--:B------:R-:W-:Y:S01]  /*646d0*/  ISETP.EQ.U32.AND P0, PT, R65.reuse, R48.reuse, PT ;  /* 0x000000304100720c */ /* 0x0c0fe20003f02070 */
[----:B------:R-:W-:Y:S01]  /*646e0*/  IMAD.WIDE.U32 R84, R74, R73, RZ ;  /* 0x000000494a547225 */ /* 0x000fe200078e00ff */
[----:B------:R-:W-:Y:S02]  /*646f0*/  IADD3.X R73, PT, PT, RZ, R95, RZ, P3, P4 ;  /* 0x0000005fff497210 */ /* 0x000fe40001fe84ff */
[----:B------:R-:W-:Y:S01]  /*64700*/  ISETP.LT.U32.AND P2, PT, R65, R48, PT ;  /* 0x000000304100720c */ /* 0x000fe20003f41070 */
[----:B------:R-:W-:Y:S01]  /*64710*/  IMAD.X R87, RZ, RZ, RZ, P5 ;  /* 0x000000ffff577224 */ /* 0x000fe200028e06ff */
[----:B------:R-:W-:Y:S01]  /*64720*/  ISETP.EQ.AND.EX P5, PT, R24, R49, !P6, P0 ;  /* 0x000000311800720c */ /* 0x000fe200077a2300 */
[----:B------:R-:W-:Y:S01]  /*64730*/  IMAD.MOV.U32 R86, RZ, RZ, R89 ;  /* 0x000000ffff567224 */ /* 0x000fe200078e0059 */
[----:B------:R-:W-:-:S02]  /*64740*/  IADD3 R95, P4, PT, R85, R88, RZ ;  /* 0x00000058555f7210 */ /* 0x000fc40007f9e0ff */
[----:B------:R-:W-:Y:S02]  /*64750*/  IADD3 R78, P0, PT, R93, R84, RZ ;  /* 0x000000545d4e7210 */ /* 0x000fe40007f1e0ff */
[----:B------:R-:W-:Y:S01]  /*64760*/  @P6 LOP3.LUT R10, R10, 0x2, RZ, 0xfc, !PT ;  /* 0x000000020a0a6812 */ /* 0x000fe200078efcff */
[----:B------:R-:W-:Y:S01]  /*64770*/  IMAD.WIDE.U32.X R88, R105, R38, R86, P4 ;  /* 0x0000002669587225 */ /* 0x000fe200020e0456 */
[----:B------:R-:W-:Y:S02]  /*64780*/  ISETP.LT.U32.OR.EX P6, PT, R24, R49, P5, P2 ;  /* 0x000000311800720c */ /* 0x000fe40002fc1520 */
[C---:B------:R-:W-:Y:S01]  /*64790*/  IADD3 R85, P2, PT, R78.reuse, R91, RZ ;  /* 0x0000005b4e557210 */ /* 0x040fe20007f5e0ff */
[----:B------:R-:W-:Y:S01]  /*647a0*/  IMAD.X R91, R95, 0x1, R92, P0 ;  /* 0x000000015f5b7824 */ /* 0x000fe200000e065c */
[----:B------:R-:W-:Y:S01]  /*647b0*/  ISETP.EQ.U32.AND P3, PT, R69, R42, PT ;  /* 0x0000002a4500720c */ /* 0x000fe20003f62070 */
[----:B------:R-:W-:Y:S01]  /*647c0*/  IMAD.WIDE.U32 R86, R105, R74, RZ ;  /* 0x0000004a69567225 */ /* 0x000fe200078e00ff */
[----:B------:R-:W-:-:S02]  /*647d0*/  ISETP.GE.U32.AND P1, PT, R78, R84, PT ;  /* 0x000000544e00720c */ /* 0x000fc40003f26070 */
[----:B------:R-:W-:Y:S01]  /*647e0*/  ISETP.GE.U32.AND P0, PT, R85, R78, PT ;  /* 0x0000004e5500720c */ /* 0x000fe20003f06070 */
[----:B------:R-:W-:Y:S01]  /*647f0*/  IMAD.X R78, R91, 0x1, R90, P2 ;  /* 0x000000015b4e7824 */ /* 0x000fe200010e065a */
[----:B------:R-:W-:Y:S02]  /*64800*/  ISETP.LT.U32.AND P2, PT, R69, R42, PT ;  /* 0x0000002a4500720c */ /* 0x000fe40003f41070 */
[C---:B------:R-:W-:Y:S02]  /*64810*/  ISETP.EQ.AND.EX P3, PT, R36.reuse, R43, P6, P3 ;  /* 0x0000002b2400720c */ /* 0x040fe40003762330 */
[----:B------:R-:W-:Y:S02]  /*64820*/  ISETP.GE.U32.AND.EX P1, PT, R91, R95, PT, P1 ;  /* 0x0000005f5b00720c */ /* 0x000fe40003f26110 */
[----:B------:R-:W-:Y:S01]  /*64830*/  ISETP.LT.U32.OR.EX P5, PT, R36, R43, P3, P2 ;  /* 0x0000002b2400720c */ /* 0x000fe20001fa1520 */
[----:B------:R-:W-:Y:S01]  /*64840*/  IMAD.WIDE.U32 R86, P3, R74, R105, R86 ;  /* 0x000000694a567225 */ /* 0x000fe20007860056 */
[----:B------:R-:W-:-:S02]  /*64850*/  IADD3 R38, P2, PT, R85, R84, RZ ;  /* 0x0000005455267210 */ /* 0x000fc40007f5e0ff */
[C---:B------:R-:W-:Y:S01]  /*64860*/  ISETP.GE.U32.AND.EX P0, PT, R78.reuse, R91, PT, P0 ;  /* 0x0000005b4e00720c */ /* 0x040fe20003f06100 */
[----:B------:R-:W-:Y:S01]  /*64870*/  IMAD.X R91, RZ, RZ, RZ, P3 ;  /* 0x000000ffff5b7224 */ /* 0x000fe200018e06ff */
[----:B------:R-:W-:Y:S01]  /*64880*/  SEL R92, RZ, 0x1, P1 ;  /* 0x00000001ff5c7807 */ /* 0x000fe20000800000 */
[----:B------:R-:W-:Y:S01]  /*64890*/  IMAD.X R78, R78, 0x1, R95, P2 ;  /* 0x000000014e4e7824 */ /* 0x000fe200010e065f */
[----:B------:R-:W-:Y:S01]  /*648a0*/  ISETP.GE.U32.AND P1, PT, R67, R46, PT ;  /* 0x0000002e4300720c */ /* 0x000fe20003f26070 */
[----:B------:R-:W-:Y:S01]  /*648b0*/  IMAD.MOV.U32 R90, RZ, RZ, R87 ;  /* 0x000000ffff5a7224 */ /* 0x000fe200078e0057 */
[----:B------:R-:W-:Y:S02]  /*648c0*/  IADD3 R97, P2, PT, R38, R97, RZ ;  /* 0x0000006126617210 */ /* 0x000fe40007f5e0ff */
[----:B------:R-:W-:Y:S02]  /*648d0*/  SEL R93, RZ, 0x1, P0 ;  /* 0x00000001ff5d7807 */ /* 0x000fe40000000000 */
[----:B------:R-:W-:Y:S01]  /*648e0*/  ISETP.GE.U32.AND.EX P1, PT, R34, R47, PT, P1 ;  /* 0x0000002f2200720c */ /* 0x000fe20003f26110 */
[----:B------:R-:W-:Y:S01]  /*648f0*/  IMAD.X R73, R78, 0x1, R73, P2 ;  /* 0x000000014e497824 */ /* 0x000fe200010e0649 */
[----:B------:R-:W-:Y:S01]  /*64900*/  ISETP.GE.U32.AND P0, PT, R38, R84, PT ;  /* 0x000000542600720c */ /* 0x000fe20003f06070 */
[----:B------:R-:W-:Y:S01]  /*64910*/  IMAD.WIDE.U32 R84, R74, R74, RZ ;  /* 0x0000004a4a547225 */ /* 0x000fe200078e00ff */
[----:B------:R-:W-:-:S02]  /*64920*/  ISETP.GE.U32.AND P2, PT, R97, R38, PT ;  /* 0x000000266100720c */ /* 0x000fc40003f46070 */
[----:B------:R-:W-:Y:S02]  /*64930*/  ISETP.GE.U32.AND.EX P0, PT, R78, R95, PT, P0 ;  /* 0x0000005f4e00720c */ /* 0x000fe40003f06100 */
[----:B------:R-:W-:Y:S01]  /*64940*/  ISETP.GE.U32.AND.EX P3, PT, R73, R78, PT, P2 ;  /* 0x0000004e4900720c */ /* 0x000fe20003f66120 */
[----:B------:R-:W-:Y:S01]  /*64950*/  IMAD.MOV.U32 R78, RZ, RZ, RZ ;  /* 0x000000ffff4e7224 */ /* 0x000fe200078e00ff */
[----:B------:R-:W-:Y:S02]  /*64960*/  IADD3 R85, P2, PT, R85, R86, RZ ;  /* 0x0000005655557210 */ /* 0x000fe40007f5e0ff */
[----:B------:R-:W-:Y:S02]  /*64970*/  SEL R38, RZ, 0x1, P0 ;  /* 0x00000001ff267807 */ /* 0x000fe40000000000 */
[----:B------:R-:W-:Y:S01]  /*64980*/  SEL R95, RZ, 0x1, P3 ;  /* 0x00000001ff5f7807 */ /* 0x000fe20001800000 */
[----:B------:R-:W-:Y:S01]  /*64990*/  IMAD.WIDE.U32.X R86, R105, R105, R90, P2 ;  /* 0x0000006969567225 */ /* 0x000fe200010e045a */
[----:B------:R-:W-:-:S02]  /*649a0*/  IADD3 R93, P0, P3, R93, R82, R92 ;  /* 0x000000525d5d7210 */ /* 0x000fc40007b1e05c */
[----:B------:R-:W-:Y:S02]  /*649b0*/  @P1 ISETP.NE.U32.AND P2, PT, R67, R46, PT ;  /* 0x0000002e4300120c */ /* 0x000fe40003f45070 */
[----:B------:R-:W-:Y:S01]  /*649c0*/  IADD3.X R74, PT, PT, RZ, R83, RZ, P0, P3 ;  /* 0x00000053ff4a7210 */ /* 0x000fe200007e64ff */
[----:B------:R-:W-:Y:S01]  /*649d0*/  IMAD.WIDE.U32 R82, R103, 0x3d1, RZ ;  /* 0x000003d167527825 */ /* 0x000fe200078e00ff */
[----:B------:R-:W-:Y:S02]  /*649e0*/  PLOP3.LUT P0, PT, PT, PT, PT, 0x8, 0x80 ;  /* 0x000000000080781c */ /* 0x000fe40003f0e170 */
[----:B------:R-:W-:Y:S02]  /*649f0*/  @P1 ISETP.NE.OR.EX P0, PT, R34, R47, !P5, P2 ;  /* 0x0000002f2200120c */ /* 0x000fe40006f05720 */
[----:B------:R-:W-:Y:S02]  /*64a00*/  IADD3 R95, P1, P2, R95, R88, R38 ;  /* 0x000000585f5f7210 */ /* 0x000fe40007a3e026 */
[----:B------:R-:W-:-:S02]  /*64a10*/  IADD3 R38, P3, PT, R93, R84, RZ ;  /* 0x000000545d267210 */ /* 0x000fc40007f7e0ff */
[----:B------:R-:W-:Y:S02]  /*64a20*/  IADD3.X R93, PT, PT, RZ, R89, RZ, P1, P2 ;  /* 0x00000059ff5d7210 */ /* 0x000fe40000fe44ff */
[C---:B------:R-:W-:Y:S01]  /*64a30*/  ISETP.GE.U32.AND P1, PT, R38.reuse, R84, PT ;  /* 0x000000542600720c */ /* 0x040fe20003f26070 */
[----:B------:R-:W-:Y:S01]  /*64a40*/  IMAD.X R74, R85, 0x1, R74, P3 ;  /* 0x00000001554a7824 */ /* 0x000fe200018e064a */
[----:B------:R-:W-:Y:S01]  /*64a50*/  IADD3 R95, P2, PT, R38, R95, RZ ;  /* 0x0000005f265f7210 */ /* 0x000fe20007f5e0ff */
[----:B------:R-:W-:Y:S01]  /*64a60*/  IMAD.WIDE.U32 R88, P3, RZ, R79, R82 ;  /* 0x0000004fff587225 */ /* 0x000fe20007860052 */
[----:B------:R-:W-:Y:S02]  /*64a70*/  LOP3.LUT R10, R10, 0xfffffffb, RZ, 0xc0, !PT ;  /* 0xfffffffb0a0a7812 */ /* 0x000fe400078ec0ff */
[----:B------:R-:W-:Y:S01]  /*64a80*/  ISETP.GE.U32.AND.EX P1, PT, R74, R85, PT, P1 ;  /* 0x000000554a00720c */ /* 0x000fe20003f26110 */
[----:B------:R-:W-:Y:S01]  /*64a90*/  IMAD.WIDE.U32 R82, R79, 0x3d1, RZ ;  /* 0x000003d14f527825 */ /* 0x000fe200078e00ff */
[----:B------:R-:W-:-:S02]  /*64aa0*/  @P6 LOP3.LUT R10, R10, 0x4, RZ, 0xfc, !PT ;  /* 0x000000040a0a6812 */ /* 0x000fc400078efcff */
[----:B------:R-:W-:Y:S01]  /*64ab0*/  SEL R92, RZ, 0x1, P1 ;  /* 0x00000001ff5c7807 */ /* 0x000fe20000800000 */
[----:B------:R-:W-:Y:S01]  /*64ac0*/  IMAD.X R91, RZ, RZ, RZ, P3 ;  /* 0x000000ffff5b7224 */ /* 0x000fe200018e06ff */
[----:B------:R-:W-:Y:S01]  /*64ad0*/  IADD3 RZ, P3, PT, R83, R88, RZ ;  /* 0x0000005853ff7210 */ /* 0x000fe20007f7e0ff */
[----:B------:R-:W-:Y:S01]  /*64ae0*/  IMAD.WIDE.U32 R84, R73, 0x3d1, RZ ;  /* 0x000003d149547825 */ /* 0x000fe200078e00ff */
[----:B------:R-:W-:-:S03]  /*64af0*/  LOP3.LUT R10, R10, 0xfffffffe, RZ, 0xc0, !PT ;  /* 0xfffffffe0a0a7812 */ /* 0x000fc600078ec0ff */
[----:B------:R-:W-:Y:S01]  /*64b00*/  IMAD.X R93, R74, 0x1, R93, P2 ;  /* 0x000000014a5d7824 */ /* 0x000fe200010e065d */
[----:B------:R-:W-:Y:S01]  /*64b10*/  ISETP.GE.U32.AND P2, PT, R95, R38, PT ;  /* 0x000000265f00720c */ /* 0x000fe20003f46070 */
[----:B------:R-:W-:Y:S01]  /*64b20*/  IMAD.MOV.U32 R90, RZ, RZ, R89 ;  /* 0x000000ffff5a7224 */ /* 0x000fe200078e0059 */
[----:B------:R-:W-:Y:S01]  /*64b30*/  @P5 LOP3.LUT R10, R10, 0x1, RZ, 0xfc, !PT ;  /* 0x000000010a0a5812 */ /* 0x000fe200078efcff */
        /* <DEDUP_REMOVED lines=24> */
[----:B------:R-:W-:Y:S01]  /*64cc0*/  IMAD.MOV.U32 R88, RZ, RZ, R85 ;  /* 0x000000ffff587224 */ /* 0x000fe200078e0055 */
[----:B------:R-:W-:-:S04]  /*64cd0*/  ISETP.GE.U32.AND P4, PT, R86, RZ, PT ;  /* 0x000000ff5600720c */ /* 0x000fc80003f86070 */
[----:B------:R-:W-:Y:S01]  /*64ce0*/  ISETP.GE.U32.AND.EX P4, PT, R87, R79, PT, P4 ;  /* 0x0000004f5700720c */ /* 0x000fe20003f86140 */
[----:B------:R-:W-:-:S03]  /*64cf0*/  IMAD.WIDE.U32 R78, R71, R71, R86 ;  /* 0x00000047474e7225 */ /* 0x000fc600078e0056 */
[----:B------:R-:W-:Y:S01]  /*64d00*/  SEL R38, RZ, 0x1, P4 ;  /* 0x00000001ff267807 */ /* 0x000fe20002000000 */
[----:B------:R-:W-:-:S03]  /*64d10*/  IMAD.IADD R80, R80, 0x1, R79 ;  /* 0x0000000150507824 */ /* 0x000fc600078e024f */
[----:B------:R-:W-:Y:S01]  /*64d20*/  IADD3 R38, P3, P5, R89, R103, R38 ;  /* 0x0000006759267210 */ /* 0x000fe20007d7e026 */
[----:B------:R-:W-:Y:S01]  /*64d30*/  IMAD.X R89, RZ, RZ, RZ, P1 ;  /* 0x000000ffff597224 */ /* 0x000fe200008e06ff */
[----:B------:R-:W-:Y:S02]  /*64d40*/  ISETP.GE.U32.AND P1, PT, R99, R82, PT ;  /* 0x000000526300720c */ /* 0x000fe40003f26070 */
[----:B------:R-:W-:Y:S01]  /*64d50*/  IADD3.X R74, PT, PT, R74, R97, RZ, P3, P5 ;  /* 0x000000614a4a7210 */ /* 0x000fe20001fea4ff */
[----:B------:R-:W-:Y:S01]  /*64d60*/  IMAD.WIDE.U32.X R88, RZ, R93, R88, P2 ;  /* 0x0000005dff587225 */ /* 0x000fe200010e0458 */
[----:B------:R-:W-:Y:S02]  /*64d70*/  ISETP.GE.U32.AND P3, PT, R78, R86, PT ;  /* 0x000000564e00720c */ /* 0x000fe40003f66070 */
[----:B------:R-:W-:Y:S02]  /*64d80*/  ISETP.GE.U32.AND.EX P1, PT, R84, R105, PT, P1 ;  /* 0x000000695400720c */ /* 0x000fe40003f26110 */
[----:B------:R-:W-:Y:S01]  /*64d90*/  ISETP.GE.U32.AND.EX P3, PT, R80, R87, PT, P3 ;  /* 0x000000575000720c */ /* 0x000fe20003f66130 */
[----:B------:R-:W-:Y:S01]  /*64da0*/  IMAD.WIDE.U32 R86, R107, 0x3d1, RZ ;  /* 0x000003d16b567825 */ /* 0x000fe200078e00ff */
[----:B------:R-:W-:-:S02]  /*64db0*/  SEL R71, RZ, 0x1, P1 ;  /* 0x00000001ff477807 */ /* 0x000fc40000800000 */
[----:B------:R-:W-:Y:S01]  /*64dc0*/  SEL R79, RZ, 0x1, P3 ;  /* 0x00000001ff4f7807 */ /* 0x000fe20001800000 */
[----:B------:R-:W-:-:S03]  /*64dd0*/  IMAD.WIDE.U32 R86, P1, RZ, R92, R86 ;  /* 0x0000005cff567225 */ /* 0x000fc60007820056 */
[----:B------:R-:W-:-:S04]  /*64de0*/  IADD3 R79, P5, P6, R79, R38, R40 ;  /* 0x000000264f4f7210 */ /* 0x000fc80007ebe028 */
[----:B------:R-:W-:Y:S02]  /*64df0*/  IADD3.X R83, PT, PT, RZ, R74, R76, P5, P6 ;  /* 0x0000004aff537210 */ /* 0x000fe40002fec44c */
[----:B------:R-:W-:-:S04]  /*64e00*/  ISETP.EQ.U32.AND P5, PT, R38, R103, PT ;  /* 0x000000672600720c */ /* 0x000fc80003fa2070 */
[----:B------:R-:W-:Y:S02]  /*64e10*/  ISETP.EQ.AND.EX P4, PT, R74, R97, !P4, P5 ;  /* 0x000000614a00720c */ /* 0x000fe40006782350 */
[----:B------:R-:W-:-:S04]  /*64e20*/  ISETP.LT.U32.AND P5, PT, R38, R103, PT ;  /* 0x000000672600720c */ /* 0x000fc80003fa1070 */
[----:B------:R-:W-:Y:S01]  /*64e30*/  ISETP.LT.U32.OR.EX P4, PT, R74, R97, P4, P5 ;  /* 0x000000614a00720c */ /* 0x000fe20002781550 */
[----:B------:R-:W-:-:S03]  /*64e40*/  IMAD.MOV.U32 R97, RZ, RZ, R78 ;  /* 0x000000ffff617224 */ /* 0x000fc600078e004e */
[----:B------:R-:W-:-:S04]  /*64e50*/  SEL R38, RZ, 0x1, !P4 ;  /* 0x00000001ff267807 */ /* 0x000fc80006000000 */
[----:B------:R-:W-:-:S04]  /*64e60*/  IADD3 R38, P5, P6, R99, R73, R38 ;  /* 0x0000004963267210 */ /* 0x000fc80007ebe026 */
[----:B------:R-:W-:Y:S01]  /*64e70*/  IADD3.X R90, PT, PT, R84, R95, RZ, P5, P6 ;  /* 0x0000005f545a7210 */ /* 0x000fe20002fec4ff */
[----:B------:R-:W-:Y:S01]  /*64e80*/  IMAD.WIDE.U32 R84, R92, 0x3d1, RZ ;  /* 0x000003d15c547825 */ /* 0x000fe200078e00ff */
[----:B------:R-:W-:-:S04]  /*64e90*/  ISETP.EQ.U32.AND P5, PT, R79, R40, PT ;  /* 0x000000284f00720c */ /* 0x000fc80003fa2070 */
        /* <DEDUP_REMOVED lines=24> */
[----:B------:R-:W-:Y:S02]  /*65020*/  ISETP.EQ.U32.AND P2, PT, R38, R93, PT ;  /* 0x0000005d2600720c */ /* 0x000fe40003f42070 */
[----:B------:R-:W-:-:S02]  /*65030*/  ISETP.EQ.AND.EX P3, PT, R74, R101, P3, P5 ;  /* 0x000000654a00720c */ /* 0x000fc40001f62350 */
[----:B------:R-:W-:Y:S02]  /*65040*/  ISETP.LT.U32.AND P5, PT, R40, R81, PT ;  /* 0x000000512800720c */ /* 0x000fe40003fa1070 */
[----:B------:R-:W-:Y:S02]  /*65050*/  SEL R81, RZ, 0x1, P1 ;  /* 0x00000001ff517807 */ /* 0x000fe40000800000 */
[----:B------:R-:W-:Y:S02]  /*65060*/  ISETP.LT.U32.OR.EX P3, PT, R74, R101, P3, P5 ;  /* 0x000000654a00720c */ /* 0x000fe40001f61550 */
[----:B------:R-:W-:Y:S02]  /*65070*/  IADD3 R81, P1, PT, R81, R86, RZ ;  /* 0x0000005651517210 */ /* 0x000fe40007f3e0ff */
[----:B------:R-:W-:Y:S02]  /*65080*/  SEL R76, RZ, 0x1, !P3 ;  /* 0x00000001ff4c7807 */ /* 0x000fe40005800000 */
[----:B------:R-:W-:Y:S01]  /*65090*/  ISETP.EQ.AND.EX P4, PT, R71, R92, P4, P2 ;  /* 0x0000005c4700720c */ /* 0x000fe20002782320 */
[----:B------:R-:W-:Y:S01]  /*650a0*/  IMAD.X R86, RZ, RZ, R87, P1 ;  /* 0x000000ffff567224 */ /* 0x000fe200008e0657 */
[----:B------:R-:W-:-:S02]  /*650b0*/  IADD3 R76, P5, P6, R76, R38, R109 ;  /* 0x000000264c4c7210 */ /* 0x000fc40007ebe06d */
[----:B------:R-:W-:Y:S02]  /*650c0*/  ISETP.LT.U32.AND P1, PT, R38, R93, PT ;  /* 0x0000005d2600720c */ /* 0x000fe40003f21070 */
[----:B------:R-:W-:Y:S02]  /*650d0*/  IADD3.X R73, PT, PT, RZ, R71, R100, P5, P6 ;  /* 0x00000047ff497210 */ /* 0x000fe40002fec464 */
[----:B------:R-:W-:Y:S02]  /*650e0*/  LOP3.LUT P5, RZ, R10, 0x4, RZ, 0xc0, !PT ;  /* 0x000000040aff7812 */ /* 0x000fe400078ac0ff */
[----:B------:R-:W-:Y:S02]  /*650f0*/  ISETP.EQ.U32.AND P2, PT, R76, R109, PT ;  /* 0x0000006d4c00720c */ /* 0x000fe40003f42070 */
[----:B------:R-:W-:Y:S02]  /*65100*/  ISETP.LT.U32.OR.EX P1, PT, R71, R92, P4, P1 ;  /* 0x0000005c4700720c */ /* 0x000fe40002721510 */
[----:B------:R-:W-:-:S02]  /*65110*/  SEL R71, R50, RZ, P0 ;  /* 0x000000ff32477207 */ /* 0x000fc40000000000 */
[----:B------:R-:W-:Y:S02]  /*65120*/  LOP3.LUT P6, RZ, R10, 0x1, RZ, 0xc0, !PT ;  /* 0x000000010aff7812 */ /* 0x000fe400078cc0ff */
[----:B------:R-:W-:Y:S02]  /*65130*/  ISETP.LT.U32.AND P4, PT, R76, R109, PT ;  /* 0x0000006d4c00720c */ /* 0x000fe40003f81070 */
[----:B------:R-:W-:Y:S02]  /*65140*/  ISETP.EQ.AND.EX P2, PT, R73, R100, P3, P2 ;  /* 0x000000644900720c */ /* 0x000fe40001f42320 */
[----:B------:R-:W-:Y:S02]  /*65150*/  SEL R89, RZ, 0x1, !P5 ;  /* 0x00000001ff597807 */ /* 0x000fe40006800000 */
[----:B------:R-:W-:Y:S02]  /*65160*/  IADD3 R88, P5, PT, R85, R48, RZ ;  /* 0x0000003055587210 */ /* 0x000fe40007fbe0ff */
[----:B------:R-:W-:-:S02]  /*65170*/  IADD3 R104, P3, PT, R104, -R71, RZ ;  /* 0x8000004768687210 */ /* 0x000fc40007f7e0ff */
[----:B------:R-:W-:Y:S01]  /*65180*/  SEL R38, RZ, 0x1, !P1 ;  /* 0x00000001ff267807 */ /* 0x000fe20004800000 */
[----:B------:R-:W-:Y:S01]  /*65190*/  IMAD.X R87, RZ, RZ, R49, P5 ;  /* 0x000000ffff577224 */ /* 0x000fe200028e0631 */
[----:B------:R-:W-:Y:S02]  /*651a0*/  ISETP.LT.U32.OR.EX P2, PT, R73, R100, P2, P4 ;  /* 0x000000644900720c */ /* 0x000fe40001741540 */
[----:B------:R-:W-:Y:S02]  /*651b0*/  SEL R71, RZ, 0x1, !P6 ;  /* 0x00000001ff477807 */ /* 0x000fe40007000000 */
[----:B------:R-:W-:Y:S02]  /*651c0*/  IADD3 R84, P4, PT, R89, R42, RZ ;  /* 0x0000002a59547210 */ /* 0x000fe40007f9e0ff */
[----:B------:R-:W-:Y:S02]  /*651d0*/  SEL R88, R88, RZ, P0 ;  /* 0x000000ff58587207 */ /* 0x000fe40000000000 */
[----:B------:R-:W-:-:S02]  /*651e0*/  IADD3 R38, P5, P6, R81, R107, R38 ;  /* 0x0000006b51267210 */ /* 0x000fc40007ebe026 */
[----:B------:R-:W-:Y:S02]  /*651f0*/  IADD3 R82, P1, PT, R71, R46, RZ ;  /* 0x0000002e47527210 */ /* 0x000fe40007f3e0ff */
[----:B------:R-:W-:Y:S02]  /*65200*/  SEL R85, RZ, 0x1, !P2 ;  /* 0x00000001ff557807 */ /* 0x000fe40005000000 */
[----:B------:R-:W-:Y:S02]  /*65210*/  SEL R84, R84, RZ, P0 ;  /* 0x000000ff54547207 */ /* 0x000fe40000000000 */
[----:B------:R-:W-:Y:S02]  /*65220*/  IADD3 R88, P2, PT, R65, -R88, RZ ;  /* 0x8000005841587210 */ /* 0x000fe40007f5e0ff */
[----:B------:R-:W-:Y:S02]  /*65230*/  IADD3.X R65, PT, PT, R86, RZ, RZ, P5, P6 ;  /* 0x000000ff56417210 */ /* 0x000fe40002fec4ff */
[----:B------:R-:W-:-:S02]  /*65240*/  SEL R82, R82, RZ, P0 ;  /* 0x000000ff52527207 */ /* 0x000fc40000000000 */
[----:B------:R-:W-:Y:S02]  /*65250*/  IADD3 R85, P6, PT, R85, R38, RZ ;  /* 0x0000002655557210 */ /* 0x000fe40007fde0ff */
[----:B------:R-:W-:Y:S01]  /*65260*/  IADD3 R84, P5, PT, R69, -R84, RZ ;  /* 0x8000005445547210 */ /* 0x000fe20007fbe0ff */
[----:B------:R-:W-:Y:S01]  /*65270*/  IMAD.X R69, RZ, RZ, R43, P4 ;  /* 0x000000ffff457224 */ /* 0x000fe200020e062b */
[----:B------:R-:W-:Y:S01]  /*65280*/  IADD3 R82, P4, PT, R67, -R82, RZ ;  /* 0x8000005243527210 */ /* 0x000fe20007f9e0ff */
[----:B------:R-:W-:Y:S01]  /*65290*/  IMAD.X R67, RZ, RZ, R47, P1 ;  /* 0x000000ffff437224 */ /* 0x000fe200008e062f */
[----:B------:R-:W-:Y:S01]  /*652a0*/  ISETP.NE.U32.AND P1, PT, R85, RZ, PT ;  /* 0x000000ff5500720c */ /* 0x000fe20003f25070 */
[----:B------:R-:W-:Y:S01]  /*652b0*/  IMAD.X R38, RZ, RZ, R65, P6 ;  /* 0x000000ffff267224 */ /* 0x000fe200030e0641 */
[----:B------:R-:W-:Y:S02]  /*652c0*/  SEL R71, R87, RZ, P0 ;  /* 0x000000ff57477207 */ /* 0x000fe40000000000 */
[----:B------:R-:W-:-:S02]  /*652d0*/  SEL R81, R51, RZ, P0 ;  /* 0x000000ff33517207 */ /* 0x000fc40000000000 */
[----:B------:R-:W-:Y:S01]  /*652e0*/  ISETP.NE.AND.EX P1, PT, R38, RZ, PT, P1 ;  /* 0x000000ff2600720c */ /* 0x000fe20003f25310 */
[----:B------:R-:W-:Y:S01]  /*652f0*/  IMAD.X R87, R24, 0x1, ~R71, P2 ;  /* 0x0000000118577824 */ /* 0x000fe200010e0e47 */
[----:B------:R-:W-:Y:S01]  /*65300*/  SEL R69, R69, RZ, P0 ;  /* 0x000000ff45457207 */ /* 0x000fe20000000000 */
[----:B------:R-:W-:Y:S01]  /*65310*/  IMAD.X R81, R32, 0x1, ~R81, P3 ;  /* 0x0000000120517824 */ /* 0x000fe200018e0e51 */
[----:B------:R-:W-:-:S03]  /*65320*/  SEL R65, R67, RZ, P0 ;  /* 0x000000ff43417207 */ /* 0x000fc60000000000 */
        /* <DEDUP_REMOVED lines=11> */
.L_x_512:
        /* <DEDUP_REMOVED lines=34> */
.L_x_511:
[----:B------:R-:W-:Y:S05]  /*65600*/  BSYNC.RECONVERGENT B1 ;  /* 0x0000000000017941 */ /* 0x000fea0003800200 */
.L_x_510:
[----:B------:R-:W-:Y:S01]  /*65610*/  IADD3 R11, P1, PT, R28, R11, RZ ;  /* 0x0000000b1c0b7210 */ /* 0x000fe20007f3e0ff */
[----:B------:R-:W-:Y:S01]  /*65620*/  IMAD.SHL.U32 R93, R84, 0x2, RZ ;  /* 0x00000002545d7824 */ /* 0x000fe200078e00ff */
[----:B------:R-:W-:Y:S01]  /*65630*/  SHF.L.W.U32.HI R95, R81, 0x1, R88 ;  /* 0x00000001515f7819 */ /* 0x000fe20000010e58 */
[----:B------:R-:W-:Y:S01]  /*65640*/  IMAD.SHL.U32 R91, R82, 0x2, RZ ;  /* 0x00000002525b7824 */ /* 0x000fe200078e00ff */
[----:B------:R-:W-:Y:S01]  /*65650*/  ISETP.GE.U32.AND P0, PT, R11, R28, PT ;  /* 0x0000001c0b00720c */ /* 0x000fe20003f06070 */
[----:B------:R-:W-:Y:S01]  /*65660*/  IMAD.X R28, R39, 0x1, R8, P1 ;  /* 0x00000001271c7824 */ /* 0x000fe200008e0608 */
[----:B------:R-:W-:Y:S01]  /*65670*/  ISETP.GE.U32.AND P6, PT, R11, R50, PT ;  /* 0x000000320b00720c */ /* 0x000fe20003fc6070 */
[----:B------:R-:W-:Y:S01]  /*65680*/  BSSY.RECONVERGENT B1, `(.L_x_513) ;  /* 0x00001fd000017945 */ /* 0x000fe20003800200 */
[----:B------:R-:W-:Y:S02]  /*65690*/  SHF.L.W.U32.HI R92, R88, 0x1, R87 ;  /* 0x00000001585c7819 */ /* 0x000fe40000010e57 */
[----:B------:R-:W-:-:S02]  /*656a0*/  ISETP.GE.U32.AND.EX P0, PT, R28, R39, PT, P0 ;  /* 0x000000271c00720c */ /* 0x000fc40003f06100 */
[----:B------:R-:W-:Y:S02]  /*656b0*/  ISETP.GE.U32.AND.EX P6, PT, R28, R51, PT, P6 ;  /* 0x000000331c00720c */ /* 0x000fe40003fc6160 */
[----:B------:R-:W-:Y:S02]  /*656c0*/  SEL R8, RZ, 0x1, P0 ;  /* 0x00000001ff087807 */ /* 0x000fe40000000000 */
[----:B------:R-:W-:Y:S02]  /*656d0*/  SHF.L.U64.HI R90, R84, 0x1, R89 ;  /* 0x00000001545a7819 */ /* 0x000fe40000010259 */
[----:B------:R-:W-:Y:S02]  /*656e0*/  IADD3 R31, P1, P2, R8, R31, R6 ;  /* 0x0000001f081f7210 */ /* 0x000fe40007a3e006 */
[----:B------:R-:W-:Y:S02]  /*656f0*/  SHF.L.U64.HI R78, R82, 0x1, R99 ;  /* 0x00000001524e7819 */ /* 0x000fe40000010263 */
[----:B------:R-:W-:-:S02]  /*65700*/  IADD3.X R30, PT, PT, RZ, R30, R9, P1, P2 ;  /* 0x0000001eff1e7210 */ /* 0x000fc40000fe4409 */
[CC--:B------:R-:W-:Y:S02]  /*65710*/  ISETP.EQ.U32.AND P1, PT, R31.reuse, R6.reuse, PT ;  /* 0x000000061f00720c */ /* 0x0c0fe40003f22070 */
[C---:B------:R-:W-:Y:S02]  /*65720*/  ISETP.LT.U32.AND P2, PT, R31.reuse, R6, PT ;  /* 0x000000061f00720c */ /* 0x040fe40003f41070 */
[CC--:B------:R-:W-:Y:S02]  /*65730*/  ISETP.EQ.AND.EX P0, PT, R30.reuse, R9.reuse, !P0, P1 ;  /* 0x000000091e00720c */ /* 0x0c0fe40004702310 */
[----:B------:R-:W-:Y:S02]  /*65740*/  ISETP.EQ.U32.AND P4, PT, R31, R48, PT ;  /* 0x000000301f00720c */ /* 0x000fe40003f82070 */
[C---:B------:R-:W-:Y:S02]  /*65750*/  ISETP.LT.U32.OR.EX P0, PT, R30.reuse, R9, P0, P2 ;  /* 0x000000091e00720c */ /* 0x040fe40000701520 */
[----:B------:R-:W-:-:S02]  /*65760*/  ISETP.EQ.AND.EX P4, PT, R30, R49, !P6, P4 ;  /* 0x000000311e00720c */ /* 0x000fc40007782340 */
[----:B------:R-:W-:Y:S02]  /*65770*/  SEL R6, RZ, 0x1, !P0 ;  /* 0x00000001ff067807 */ /* 0x000fe40004000000 */
[----:B------:R-:W-:Y:S02]  /*65780*/  LOP3.LUT R10, R10, 0xffffffef, RZ, 0xc0, !PT ;  /* 0xffffffef0a0a7812 */ /* 0x000fe400078ec0ff */
        /* <DEDUP_REMOVED lines=9> */
[C---:B------:R-:W-:Y:S02]  /*65820*/  ISETP.GE.U32.AND P1, PT, R8.reuse, R5, PT ;  /* 0x000000050800720c */ /* 0x040fe40003f26070 */
[----:B------:R-:W-:Y:S02]  /*65830*/  ISETP.GE.U32.AND P2, PT, R8, R46, PT ;  /* 0x0000002e0800720c */ /* 0x000fe40003f46070 */
[----:B------:R-:W-:Y:S02]  /*65840*/  ISETP.GE.U32.AND.EX P1, PT, R37, R0, PT, P1 ;  /* 0x000000002500720c */ /* 0x000fe40003f26110 */
[----:B------:R-:W-:Y:S02]  /*65850*/  ISETP.LT.U32.AND P0, PT, R31, R48, PT ;  /* 0x000000301f00720c */ /* 0x000fe40003f01070 */
[----:B------:R-:W-:-:S02]  /*65860*/  ISETP.GE.U32.AND.EX P2, PT, R37, R47, PT, P2 ;  /* 0x0000002f2500720c */ /* 0x000fc40003f46120 */
[----:B------:R-:W-:Y:S02]  /*65870*/  ISETP.LT.U32.OR.EX P0, PT, R30, R49, P4, P0 ;  /* 0x000000311e00720c */ /* 0x000fe40002701500 */
[----:B------:R-:W-:-:S05]  /*65880*/  PLOP3.LUT P4, PT, PT, PT, PT, 0x80, 0x8 ;  /* 0x000000000008781c */ /* 0x000fca0003f8f070 */
[----:B------:R-:W-:Y:S02]  /*65890*/  @P1 ISETP.EQ.U32.AND P5, PT, R8, R5, PT ;  /* 0x000000050800120c */ /* 0x000fe40003fa2070 */
[----:B------:R-:W-:Y:S02]  /*658a0*/  SEL R5, RZ, 0x1, P6 ;  /* 0x00000001ff057807 */ /* 0x000fe40003000000 */
[----:B------:R-:W-:Y:S02]  /*658b0*/  @P1 ISETP.EQ.AND.EX P4, PT, R37, R0, P3, P5 ;  /* 0x000000002500120c */ /* 0x000fe40001f82350 */
[CC--:B------:R-:W-:Y:S02]  /*658c0*/  ISETP.EQ.U32.AND P1, PT, R9.reuse, R42.reuse, PT ;  /* 0x0000002a0900720c */ /* 0x0c0fe40003f22070 */
[----:B------:R-:W-:Y:S02]  /*658d0*/  ISETP.LT.U32.AND P3, PT, R9, R42, PT ;  /* 0x0000002a0900720c */ /* 0x000fe40003f61070 */
[----:B------:R-:W-:-:S02]  /*658e0*/  ISETP.EQ.AND.EX P1, PT, R34, R43, P0, P1 ;  /* 0x0000002b2200720c */ /* 0x000fc40000722310 */
[----:B------:R-:W-:Y:S02]  /*658f0*/  PLOP3.LUT P5, PT, PT, PT, PT, 0x8, 0x80 ;  /* 0x000000000080781c */ /* 0x000fe40003fae170 */
[----:B------:R-:W-:Y:S02]  /*65900*/  ISETP.LT.U32.OR.EX P1, PT, R34, R43, P1, P3 ;  /* 0x0000002b2200720c */ /* 0x000fe40000f21530 */
[----:B------:R-:W-:Y:S02]  /*65910*/  @P2 ISETP.NE.U32.AND P3, PT, R8, R46, PT ;  /* 0x0000002e0800220c */ /* 0x000fe40003f65070 */
[----:B------:R-:W-:Y:S02]  /*65920*/  PLOP3.LUT P6, PT, PT, PT, PT, 0x80, 0x8 ;  /* 0x000000000008781c */ /* 0x000fe40003fcf070 */
[----:B------:R-:W-:Y:S02]  /*65930*/  @P2 ISETP.NE.OR.EX P5, PT, R37, R47, !P1, P3 ;  /* 0x0000002f2500220c */ /* 0x000fe40004fa5730 */
[----:B------:R-:W-:-:S02]  /*65940*/  ISETP.NE.U32.AND P3, PT, R95, R88, PT ;  /* 0x000000585f00720c */ /* 0x000fc40003f65070 */
[----:B------:R-:W-:Y:S02]  /*65950*/  ISETP.LT.U32.AND P2, PT, R95, R88, PT ;  /* 0x000000585f00720c */ /* 0x000fe40003f41070 */
[-C--:B------:R-:W-:Y:S02]  /*65960*/  ISETP.NE.AND.EX P3, PT, R92, R87.reuse, PT, P3 ;  /* 0x000000575c00720c */ /* 0x080fe40003f65330 */
[----:B------:R-:W-:Y:S02]  /*65970*/  PLOP3.LUT P4, PT, P4, P5, PT, 0xf8, 0x8f ;  /* 0x00000000008f781c */ /* 0x000fe4000278bf70 */
[----:B------:R-:W-:Y:S02]  /*65980*/  ISETP.LT.AND P3, PT, R81, RZ, !P3 ;  /* 0x000000ff5100720c */ /* 0x000fe40005f61270 */
[----:B------:R-:W-:Y:S02]  /*65990*/  SEL R24, R50, RZ, P4 ;  /* 0x000000ff32187207 */ /* 0x000fe40002000000 */
[----:B------:R-:W-:-:S02]  /*659a0*/  ISETP.LT.U32.OR.EX P2, PT, R92, R87, P3, P2 ;  /* 0x000000575c00720c */ /* 0x000fc40001f41520 */
[----:B------:R-:W-:Y:S02]  /*659b0*/  SEL R101, R51, RZ, P4 ;  /* 0x000000ff33657207 */ /* 0x000fe40002000000 */
[----:B------:R-:W-:Y:S02]  /*659c0*/  SEL R0, RZ, 0x1, !P2 ;  /* 0x00000001ff007807 */ /* 0x000fe40005000000 */
[----:B------:R-:W-:Y:S02]  /*659d0*/  SEL R65, RZ, 0x1, !P1 ;  /* 0x00000001ff417807 */ /* 0x000fe40004800000 */
[----:B------:R-:W-:-:S04]  /*659e0*/  LOP3.LUT R93, R93, R0, RZ, 0xfc, !PT ;  /* 0x000000005d5d7212 */ /* 0x000fc800078efcff */
[----:B------:R-:W-:-:S04]  /*659f0*/  ISETP.EQ.U32.AND P3, PT, R93, R84, PT ;  /* 0x000000545d00720c */ /* 0x000fc80003f62070 */
[----:B------:R-:W-:Y:S02]  /*65a00*/  ISETP.EQ.AND.EX P2, PT, R90, R89, P2, P3 ;  /* 0x000000595a00720c */ /* 0x000fe40001742330 */
[----:B------:R-:W-:-:S04]  /*65a10*/  ISETP.LT.U32.AND P3, PT, R93, R84, PT ;  /* 0x000000545d00720c */ /* 0x000fc80003f61070 */
[----:B------:R-:W-:-:S04]  /*65a20*/  ISETP.LT.U32.OR.EX P2, PT, R90, R89, P2, P3 ;  /* 0x000000595a00720c */ /* 0x000fc80001741530 */
[----:B------:R-:W-:-:S04]  /*65a30*/  SEL R0, RZ, 0x1, !P2 ;  /* 0x00000001ff007807 */ /* 0x000fc80005000000 */
[----:B------:R-:W-:-:S04]  /*65a40*/  LOP3.LUT R91, R91, R0, RZ, 0xfc, !PT ;  /* 0x000000005b5b7212 */ /* 0x000fc800078efcff */
[----:B------:R-:W-:-:S04]  /*65a50*/  ISETP.GE.U32.AND P3, PT, R91, R82, PT ;  /* 0x000000525b00720c */ /* 0x000fc80003f66070 */
[----:B------:R-:W-:-:S13]  /*65a60*/  ISETP.GE.U32.AND.EX P3, PT, R78, R99, PT, P3 ;  /* 0x000000634e00720c */ /* 0x000fda0003f66130 */
[----:B------:R-:W-:-:S04]  /*65a70*/  @P3 ISETP.EQ.U32.AND P5, PT, R91, R82, PT ;  /* 0x000000525b00320c */ /* 0x000fc80003fa2070 */
[----:B------:R-:W-:Y:S02]  /*65a80*/  @P3 ISETP.EQ.AND.EX P6, PT, R78, R99, P2, P5 ;  /* 0x000000634e00320c */ /* 0x000fe400017c2350 */
[----:B------:R-:W-:Y:S02]  /*65a90*/  IADD3 R24, P2, PT, -R24, R11, RZ ;  /* 0x0000000b18187210 */ /* 0x000fe40007f5e1ff */
[----:B------:R-:W-:Y:S02]  /*65aa0*/  IADD3 R82, P3, PT, R5, R48, RZ ;  /* 0x0000003005527210 */ /* 0x000fe40007f7e0ff */
[----:B------:R-:W-:Y:S01]  /*65ab0*/  SEL R5, RZ, 0x1, !P0 ;  /* 0x00000001ff057807 */ /* 0x000fe20004000000 */
[----:B------:R-:W-:Y:S01]  /*65ac0*/  IMAD.X R101, R28, 0x1, ~R101, P2 ;  /* 0x000000011c657824 */ /* 0x000fe200010e0e65 */
[----:B------:R-:W-:Y:S01]  /*65ad0*/  SEL R82, R82, RZ, P4 ;  /* 0x000000ff52527207 */ /* 0x000fe20002000000 */
[----:B------:R-:W-:Y:S01]  /*65ae0*/  IMAD.X R71, RZ, RZ, R49, P3 ;  /* 0x000000ffff477224 */ /* 0x000fe200018e0631 */
[----:B------:R-:W-:Y:S01]  /*65af0*/  IADD3 R28, P2, PT, R5, R42, RZ ;  /* 0x0000002a051c7210 */ /* 0x000fe20007f5e0ff */
[----:B------:R-:W-:Y:S01]  /*65b00*/  IMAD.WIDE.U32 R4, R101, R24, RZ ;  /* 0x0000001865047225 */ /* 0x000fe200078e00ff */
[----:B------:R-:W-:-:S02]  /*65b10*/  IADD3 R82, P0, PT, -R82, R31, RZ ;  /* 0x0000001f52527210 */ /* 0x000fc40007f1e1ff */
[----:B------:R-:W-:Y:S01]  /*65b20*/  SEL R71, R71, RZ, P4 ;  /* 0x000000ff47477207 */ /* 0x000fe20002000000 */
[----:B------:R-:W-:Y:S01]  /*65b30*/  IMAD.WIDE.U32 R6, R24, R24, RZ ;  /* 0x0000001818067225 */ /* 0x000fe200078e00ff */
[----:B------:R-:W-:Y:S02]  /*65b40*/  IADD3 R65, P3, PT, R65, R46, RZ ;  /* 0x0000002e41417210 */ /* 0x000fe40007f7e0ff */
[----:B------:R-:W-:Y:S01]  /*65b50*/  SEL R28, R28, RZ, P4 ;  /* 0x000000ff1c1c7207 */ /* 0x000fe20002000000 */
[----:B------:R-:W-:Y:S01]  /*65b60*/  IMAD.WIDE.U32 R4, P5, R24, R101, R4 ;  /* 0x0000006518047225 */ /* 0x000fe200078a0004 */
[----:B------:R-:W-:Y:S02]  /*65b70*/  SEL R65, R65, RZ, P4 ;  /* 0x000000ff41417207 */ /* 0x000fe40002000000 */
[----:B------:R-:W-:Y:S01]  /*65b80*/  IADD3 R28, P1, PT, -R28, R9, RZ ;  /* 0x000000091c1c7210 */ /* 0x000fe20007f3e1ff */
[----:B------:R-:W-:Y:S01]  /*65b90*/  IMAD.X R71, R30, 0x1, ~R71, P0 ;  /* 0x000000011e477824 */ /* 0x000fe200000e0e47 */
[----:B------:R-:W-:Y:S01]  /*65ba0*/  IADD3 R65, P0, PT, -R65, R8, RZ ;  /* 0x0000000841417210 */ /* 0x000fe20007f1e1ff */
[----:B------:R-:W-:Y:S01]  /*65bb0*/  IMAD.X R67, RZ, RZ, R43, P2 ;  /* 0x000000ffff437224 */ /* 0x000fe200010e062b */
[----:B------:R-:W-:Y:S01]  /*65bc0*/  IADD3 RZ, P2, PT, R7, R4, RZ ;  /* 0x0000000407ff7210 */ /* 0x000fe20007f5e0ff */
[----:B------:R-:W-:Y:S01]  /*65bd0*/  IMAD.WIDE.U32 R6, R71, R24, RZ ;  /* 0x0000001847067225 */ /* 0x000fe200078e00ff */
[----:B------:R-:W-:-:S02]  /*65be0*/  @P6 LOP3.LUT R10, R10, 0x10, RZ, 0xfc, !PT ;  /* 0x000000100a0a6812 */ /* 0x000fc400078efcff */
[----:B------:R-:W-:Y:S01]  /*65bf0*/  SEL R67, R67, RZ, P4 ;  /* 0x000000ff43437207 */ /* 0x000fe20002000000 */
[----:B------:R-:W-:Y:S01]  /*65c00*/  IMAD.X R31, RZ, RZ, RZ, P5 ;  /* 0x000000ffff1f7224 */ /* 0x000fe200028e06ff */
[----:B------:R-:W-:Y:S01]  /*65c10*/  LOP3.LUT R10, R10, 0xfffffffb, RZ, 0xc0, !PT ;  /* 0xfffffffb0a0a7812 */ /* 0x000fe200078ec0ff */
        /* <DEDUP_REMOVED lines=11> */
[----:B------:R-:W-:-:S04]  /*65cd0*/  IMAD.WIDE.U32 R32, R24, R82, RZ ;  /* 0x0000005218207225 */ /* 0x000fc800078e00ff */
[----:B------:R-:W-:Y:S01]  /*65ce0*/  IMAD.X R26, R37, 0x1, ~R26, P0 ;  /* 0x00000001251a7824 */ /* 0x000fe200000e0e1a */
[----:B------:R-:W-:Y:S01]  /*65cf0*/  ISETP.GE.U32.AND P0, PT, R69, R8, PT ;  /* 0x000000084500720c */ /* 0x000fe20003f06070 */
        /* <DEDUP_REMOVED lines=31> */
[----:B------:R-:W-:-:S03]  /*65ef0*/  IMAD.MOV.U32 R6, RZ, RZ, R9 ;  /* 0x000000ffff067224 */ /* 0x000fc600078e0009 */
[----:B------:R-:W-:Y:S01]  /*65f00*/  IADD3.X R88, PT, PT, R69, R33, RZ, P4, P5 ;  /* 0x0000002145587210 */ /* 0x000fe200027ea4ff */
[----:B------:R-:W-:Y:S01]  /*65f10*/  IMAD.WIDE.U32 R30, P5, R67, R24, R30 ;  /* 0x00000018431e7225 */ /* 0x000fe200078a001e */
[----:B------:R-:W-:Y:S02]  /*65f20*/  ISETP.GE.U32.AND P4, PT, R39, R37, PT ;  /* 0x000000252700720c */ /* 0x000fe40003f86070 */
[----:B------:R-:W-:Y:S01]  /*65f30*/  ISETP.GE.U32.AND.EX P2, PT, R69, R8, PT, P2 ;  /* 0x000000084500720c */ /* 0x000fe20003f46120 */
[----:B------:R-:W-:Y:S01]  /*65f40*/  IMAD.WIDE.U32 R32, R24, R28, RZ ;  /* 0x0000001c18207225 */ /* 0x000fe200078e00ff */
[----:B------:R-:W-:Y:S02]  /*65f50*/  ISETP.GE.U32.AND.EX P4, PT, R88, R69, PT, P4 ;  /* 0x000000455800720c */ /* 0x000fe40003f86140 */
[----:B------:R-:W-:Y:S01]  /*65f60*/  SEL R34, RZ, 0x1, P2 ;  /* 0x00000001ff227807 */ /* 0x000fe20001000000 */
[----:B------:R-:W-:Y:S01]  /*65f70*/  IMAD.WIDE.U32.X R6, R71, R71, R6, P3 ;  /* 0x0000004747067225 */ /* 0x000fe200018e0406 */
[----:B------:R-:W-:-:S02]  /*65f80*/  ISETP.GE.U32.AND P3, PT, R85, R38, PT ;  /* 0x000000265500720c */ /* 0x000fc40003f66070 */
[----:B------:R-:W-:Y:S01]  /*65f90*/  IADD3 RZ, P2, PT, R33, R30, RZ ;  /* 0x0000001e21ff7210 */ /* 0x000fe20007f5e0ff */
[----:B------:R-:W-:Y:S01]  /*65fa0*/  IMAD.X R9, RZ, RZ, RZ, P5 ;  /* 0x000000ffff097224 */ /* 0x000fe200028e06ff */
[----:B------:R-:W-:Y:S01]  /*65fb0*/  SEL R105, RZ, 0x1, P4 ;  /* 0x00000001ff697807 */ /* 0x000fe20002000000 */
[----:B------:R-:W-:Y:S01]  /*65fc0*/  IMAD.WIDE.U32 R32, R26, R24, RZ ;  /* 0x000000181a207225 */ /* 0x000fe200078e00ff */
        /* <DEDUP_REMOVED lines=9> */
[----:B------:R-:W-:Y:S01]  /*66060*/  IMAD.WIDE.U32 R6, R101, R65, RZ ;  /* 0x0000004165067225 */ /* 0x000fe200078e00ff */
[----:B------:R-:W-:Y:S02]  /*66070*/  IADD3 R89, P2, P4, R30, R8, R89 ;  /* 0x000000081e597210 */ /* 0x000fe40007c5e059 */
[----:B------:R-:W-:Y:S01]  /*66080*/  P2R R100, PR, RZ, 0x8 ;  /* 0x00000008ff647803 */ /* 0x000fe20000000000 */
[----:B------:R-:W-:Y:S01]  /*66090*/  IMAD.X R85, RZ, RZ, RZ, P1 ;  /* 0x000000ffff557224 */ /* 0x000fe200008e06ff */
[----:B------:R-:W-:Y:S01]  /*660a0*/  IADD3.X R107, PT, PT, R31, R9, RZ, P2, P4 ;  /* 0x000000091f6b7210 */ /* 0x000fe200017e84ff */
[----:B------:R-:W-:Y:S01]  /*660b0*/  IMAD.WIDE.U32 R8, P2, R26, R24, R6 ;  /* 0x000000181a087225 */ /* 0x000fe20007840006 */
[----:B------:R-:W-:-:S03]  /*660c0*/  @P5 LOP3.LUT R10, R10, 0x4, RZ, 0xfc, !PT ;  /* 0x000000040a0a5812 */ /* 0x000fc600078efcff */
[----:B------:R-:W-:Y:S01]  /*660d0*/  IMAD.WIDE.U32 R6, R24, R65, RZ ;  /* 0x0000004118067225 */ /* 0x000fe200078e00ff */
[----:B------:R-:W-:-:S03]  /*660e0*/  LOP3.LUT R10, R10, 0xffffffbf, RZ, 0xc0, !PT ;  /* 0xffffffbf0a0a7812 */ /* 0x000fc600078ec0ff */
[----:B------:R-:W-:Y:S01]  /*660f0*/  IMAD.X R37, RZ, RZ, RZ, P2 ;  /* 0x000000ffff257224 */ /* 0x000fe200010e06ff */
        /* <DEDUP_REMOVED lines=8> */
[----:B------:R-:W-:-:S04]  /*66180*/  IMAD.WIDE.U32 R6, P4, R65, R71, R6 ;  /* 0x0000004741067225 */ /* 0x000fc80007880006 */
[----:B------:R-:W-:Y:S01]  /*66190*/  IMAD.MOV.U32 R84, RZ, RZ, R35 ;  /* 0x000000ffff547224 */ /* 0x000fe200078e0023 */
[----:B------:R-:W-:Y:S01]  /*661a0*/  IADD3 R69, P3, PT, R9, R6, RZ ;  /* 0x0000000609457210 */ /* 0x000fe20007f7e0ff */
[----:B------:R-:W-:-:S04]  /*661b0*/  IMAD.WIDE.U32 R34, R28, R82, RZ ;  /* 0x000000521c227225 */ /* 0x000fc800078e00ff */
[----:B------:R-:W-:Y:S01]  /*661c0*/  IMAD.WIDE.U32.X R84, R67, R101, R84, P0 ;  /* 0x0000006543547225 */ /* 0x000fe200000e0454 */
[----:B------:R-:W-:Y:S02]  /*661d0*/  IADD3 R39, P0, PT, R39, R38, RZ ;  /* 0x0000002627277210 */ /* 0x000fe40007f1e0ff */
[----:B------:R-:W-:Y:S02]  /*661e0*/  @P4 LOP3.LUT R10, R10, 0x40, RZ, 0xfc, !PT ;  /* 0x000000400a0a4812 */ /* 0x000fe400078efcff */
[----:B------:R-:W-:Y:S01]  /*661f0*/  IADD3 R99, P2, P4, R8, R36, R99 ;  /* 0x0000002408637210 */ /* 0x000fe20007c5e063 */
[----:B------:R-:W-:Y:S01]  /*66200*/  IMAD.X R6, R88, 0x1, R87, P0 ;  /* 0x0000000158067824 */ /* 0x000fe200000e0657 */
[----:B------:R-:W-:Y:S02]  /*66210*/  LOP3.LUT R10, R10, 0xffffffdf, RZ, 0xc0, !PT ;  /* 0xffffffdf0a0a7812 */ /* 0x000fe400078ec0ff */
[----:B------:R-:W-:Y:S01]  /*66220*/  IADD3.X R94, PT, PT, R69, R37, RZ, P2, P4 ;  /* 0x00000025455e7210 */ /* 0x000fe200017e84ff */
[----:B------:R-:W-:Y:S01]  /*66230*/  IMAD.WIDE.U32 R36, R67, R82, RZ ;  /* 0x0000005243247225 */ /* 0x000fe200078e00ff */
[----:B------:R-:W-:-:S02]  /*66240*/  ISETP.GE.U32.AND P4, PT, R97, R50, PT ;  /* 0x000000326100720c */ /* 0x000fc40003f86070 */
[----:B------:R-:W-:Y:S02]  /*66250*/  ISETP.LT.U32.AND P2, PT, R40, R42, PT ;  /* 0x0000002a2800720c */ /* 0x000fe40003f41070 */
[----:B------:R-:W-:Y:S01]  /*66260*/  ISETP.GE.U32.AND.EX P4, PT, R80, R51, PT, P4 ;  /* 0x000000335000720c */ /* 0x000fe20003f86140 */
[----:B------:R-:W-:Y:S01]  /*66270*/  IMAD.WIDE.U32 R36, P6, R28, R71, R36 ;  /* 0x000000471c247225 */ /* 0x000fe200078c0024 */
[----:B------:R-:W-:Y:S02]  /*66280*/  @P3 LOP3.LUT R10, R10, 0x20, RZ, 0xfc, !PT ;  /* 0x000000200a0a3812 */ /* 0x000fe400078efcff */
[----:B------:R-:W-:Y:S02]  /*66290*/  IADD3 R96, P5, PT, R35, R36, RZ ;  /* 0x0000002423607210 */ /* 0x000fe40007fbe0ff */
[----:B------:R-:W-:Y:S01]  /*662a0*/  IADD3 R36, P0, PT, R89, R34, RZ ;  /* 0x0000002259247210 */ /* 0x000fe20007f1e0ff */
[----:B------:R-:W-:Y:S01]  /*662b0*/  IMAD.WIDE.U32 R88, R82, R28, RZ ;  /* 0x0000001c52587225 */ /* 0x000fe200078e00ff */
[----:B------:R-:W-:-:S02]  /*662c0*/  P2R R98, PR, RZ, 0x40 ;  /* 0x00000040ff627803 */ /* 0x000fc40000000000 */
[----:B------:R-:W-:Y:S01]  /*662d0*/  LOP3.LUT R10, R10, 0xfffffffd, RZ, 0xc0, !PT ;  /* 0xfffffffd0a0a7812 */ /* 0x000fe200078ec0ff */
        /* <DEDUP_REMOVED lines=10> */
[----:B------:R-:W-:-:S04]  /*66380*/  IMAD.WIDE.U32 R84, R71, R28, RZ ;  /* 0x0000001c47547225 */ /* 0x000fc800078e00ff */
[----:B------:R-:W-:-:S04]  /*66390*/  IMAD.WIDE.U32 R84, P0, R67, R82, R84 ;  /* 0x0000005243547225 */ /* 0x000fc80007800054 */
[----:B------:R-:W-:Y:S01]  /*663a0*/  IMAD.X R87, RZ, RZ, RZ, P0 ;  /* 0x000000ffff577224 */ /* 0x000fe200000e06ff */
[----:B------:R-:W-:Y:S01]  /*663b0*/  IADD3 RZ, P0, PT, R89, R84, RZ ;  /* 0x0000005459ff7210 */ /* 0x000fe20007f1e0ff */
[----:B------:R-:W-:Y:S02]  /*663c0*/  IMAD.MOV.U32 R86, RZ, RZ, R85 ;  /* 0x000000ffff567224 */ /* 0x000fe400078e0055 */
[----:B------:R-:W-:Y:S02]  /*663d0*/  IMAD.MOV.U32 R84, RZ, RZ, R37 ;  /* 0x000000ffff547224 */ /* 0x000fe400078e0025 */
[----:B------:R-:W-:Y:S01]  /*663e0*/  IMAD.WIDE.U32.X R86, R67, R71, R86, P0 ;  /* 0x0000004743567225 */ /* 0x000fe200000e0456 */
        /* <DEDUP_REMOVED lines=8> */
[CC--:B------:R-:W-:Y:S02]  /*66470*/  ISETP.EQ.U32.AND P0, PT, R79.reuse, R48.reuse, PT ;  /* 0x000000304f00720c */ /* 0x0c0fe40003f02070 */
[----:B------:R-:W-:Y:S02]  /*66480*/  ISETP.LT.U32.AND P1, PT, R79, R48, PT ;  /* 0x000000304f00720c */ /* 0x000fe40003f21070 */
[----:B------:R-:W-:-:S04]  /*66490*/  ISETP.EQ.AND.EX P0, PT, R83, R49, !P4, P0 ;  /* 0x000000315300720c */ /* 0x000fc80006702300 */
[----:B------:R-:W-:Y:S02]  /*664a0*/  ISETP.LT.U32.OR.EX P0, PT, R83, R49, P0, P1 ;  /* 0x000000315300720c */ /* 0x000fe40000701510 */
[----:B------:R-:W-:-:S04]  /*664b0*/  ISETP.EQ.U32.AND P1, PT, R40, R42, PT ;  /* 0x0000002a2800720c */ /* 0x000fc80003f22070 */
[----:B------:R-:W-:-:S04]  /*664c0*/  ISETP.EQ.AND.EX P1, PT, R74, R43, P0, P1 ;  /* 0x0000002b4a00720c */ /* 0x000fc80000722310 */
[----:B------:R-:W-:Y:S02]  /*664d0*/  ISETP.LT.U32.OR.EX P3, PT, R74, R43, P1, P2 ;  /* 0x0000002b4a00720c */ /* 0x000fe40000f61520 */
[----:B------:R-:W-:Y:S02]  /*664e0*/  ISETP.GE.U32.AND P1, PT, R76, R46, PT ;  /* 0x0000002e4c00720c */ /* 0x000fe40003f26070 */
[----:B------:R-:W-:Y:S02]  /*664f0*/  PLOP3.LUT P2, PT, PT, PT, PT, 0x8, 0x80 ;  /* 0x000000000080781c */ /* 0x000fe40003f4e170 */
[----:B------:R-:W-:-:S07]  /*66500*/  ISETP.GE.U32.AND.EX P1, PT, R73, R47, PT, P1 ;  /* 0x0000002f4900720c */ /* 0x000fce0003f26110 */
[----:B------:R-:W-:-:S06]  /*66510*/  @P3 LOP3.LUT R10, R10, 0x2, RZ, 0xfc, !PT ;  /* 0x000000020a0a3812 */ /* 0x000fcc00078efcff */
[----:B------:R-:W-:-:S04]  /*66520*/  @P1 ISETP.NE.U32.AND P6, PT, R76, R46, PT ;  /* 0x0000002e4c00120c */ /* 0x000fc80003fc5070 */
[----:B------:R-:W-:Y:S02]  /*66530*/  @P1 ISETP.NE.OR.EX P2, PT, R73, R47, !P3, P6 ;  /* 0x0000002f4900120c */ /* 0x000fe40005f45760 */
[----:B------:R-:W-:Y:S02]  /*66540*/  ISETP.GE.U32.AND P1, PT, R9, R34, PT ;  /* 0x000000220900720c */ /* 0x000fe40003f26070 */
[----:B------:R-:W-:Y:S02]  /*66550*/  ISETP.NE.AND P6, PT, R98, RZ, PT ;  /* 0x000000ff6200720c */ /* 0x000fe40003fc5270 */
[----:B------:R-:W-:Y:S02]  /*66560*/  ISETP.GE.U32.AND.EX P1, PT, R35, R96, PT, P1 ;  /* 0x000000602300720c */ /* 0x000fe40003f26110 */
[----:B------:R-:W-:Y:S01]  /*66570*/  ISETP.NE.AND P3, PT, R100, RZ, PT ;  /* 0x000000ff6400720c */ /* 0x000fe20003f65270 */
[----:B------:R-:W-:Y:S01]  /*66580*/  IMAD.X R85, RZ, RZ, RZ, P6 ;  /* 0x000000ffff557224 */ /* 0x000fe200030e06ff */
[----:B------:R-:W-:-:S02]  /*66590*/  SEL R100, RZ, 0x1, P1 ;  /* 0x00000001ff647807 */ /* 0x000fc40000800000 */
[----:B------:R-:W-:Y:S01]  /*665a0*/  ISETP.GE.U32.AND P1, PT, R103, R9, PT ;  /* 0x000000096700720c */ /* 0x000fe20003f26070 */
[----:B------:R-:W-:Y:S01]  /*665b0*/  IMAD.WIDE.U32.X R36, R67, R71, R84, P5 ;  /* 0x0000004743247225 */ /* 0x000fe200028e0454 */
[----:B------:R-:W-:Y:S02]  /*665c0*/  SEL R32, R50, RZ, P2 ;  /* 0x000000ff32207207 */ /* 0x000fe40001000000 */
[----:B------:R-:W-:Y:S02]  /*665d0*/  ISETP.GE.U32.AND.EX P1, PT, R38, R35, PT, P1 ;  /* 0x000000232600720c */ /* 0x000fe40003f26110 */
[----:B------:R-:W-:Y:S02]  /*665e0*/  SEL R35, RZ, 0x1, P4 ;  /* 0x00000001ff237807 */ /* 0x000fe40002000000 */
[----:B------:R-:W-:Y:S02]  /*665f0*/  SEL R9, RZ, 0x1, P1 ;  /* 0x00000001ff097807 */ /* 0x000fe40000800000 */
[----:B------:R-:W-:-:S02]  /*66600*/  LOP3.LUT P6, RZ, R10, 0x4, RZ, 0xc0, !PT ;  /* 0x000000040aff7812 */ /* 0x000fc400078cc0ff */
[----:B------:R-:W-:Y:S01]  /*66610*/  IADD3 R100, P1, P5, R9, R36, R100 ;  /* 0x0000002409647210 */ /* 0x000fe20007d3e064 */
[----:B------:R-:W-:Y:S01]  /*66620*/  IMAD.MOV.U32 R36, RZ, RZ, R33 ;  /* 0x000000ffff247224 */ /* 0x000fe200078e0021 */
[----:B------:R-:W-:Y:S02]  /*66630*/  SEL R9, R51, RZ, P2 ;  /* 0x000000ff33097207 */ /* 0x000fe40001000000 */
[----:B------:R-:W-:Y:S01]  /*66640*/  IADD3.X R85, PT, PT, RZ, R37, RZ, P1, P5 ;  /* 0x00000025ff557210 */ /* 0x000fe20000fea4ff */
[----:B------:R-:W-:Y:S01]  /*66650*/  IMAD.X R37, RZ, RZ, RZ, P6 ;  /* 0x000000ffff257224 */ /* 0x000fe200030e06ff */
[----:B------:R-:W-:Y:S02]  /*66660*/  IADD3 R89, P1, PT, R97, -R32, RZ ;  /* 0x8000002061597210 */ /* 0x000fe40007f3e0ff */
[----:B------:R-:W-:Y:S01]  /*66670*/  LOP3.LUT R10, R10, 0xfffffff7, RZ, 0xc0, !PT ;  /* 0xfffffff70a0a7812 */ /* 0x000fe200078ec0ff */
[----:B------:R-:W-:Y:S01]  /*66680*/  IMAD.WIDE.U32.X R36, R26, R101, R36, P3 ;  /* 0x000000651a247225 */ /* 0x000fe200018e0424 */
[----:B------:R-:W-:-:S03]  /*66690*/  PLOP3.LUT P6, PT, PT, PT, PT, 0x8, 0x80 ;  /* 0x000000000080781c */ /* 0x000fc60003fce170 */
[----:B------:R-:W-:Y:S01]  /*666a0*/  IMAD.X R97, R80, 0x1, ~R9, P1 ;  /* 0x0000000150617824 */ /* 0x000fe200008e0e09 */
[----:B------:R-:W-:-:S04]  /*666b0*/  IADD3 R86, P1, PT, R35, R48, RZ ;  /* 0x0000003023567210 */ /* 0x000fc80007f3e0ff */
[----:B------:R-:W-:Y:S01]  /*666c0*/  SEL R86, R86, RZ, P2 ;  /* 0x000000ff56567207 */ /* 0x000fe20001000000 */
[----:B------:R-:W-:-:S03]  /*666d0*/  IMAD.X R32, RZ, RZ, R49, P1 ;  /* 0x000000ffff207224 */ /* 0x000fc600008e0631 */
[----:B------:R-:W-:Y:S02]  /*666e0*/  IADD3 R86, P1, PT, R79, -R86, RZ ;  /* 0x800000564f567210 */ /* 0x000fe40007f3e0ff */
[----:B------:R-:W-:Y:S02]  /*666f0*/  SEL R32, R32, RZ, P2 ;  /* 0x000000ff20207207 */ /* 0x000fe40001000000 */
[----:B------:R-:W-:-:S03]  /*66700*/  IADD3 R79, P3, PT, R103, R30, RZ ;  /* 0x0000001e674f7210 */ /* 0x000fc60007f7e0ff */
[----:B------:R-:W-:Y:S01]  /*66710*/  IMAD.X R83, R83, 0x1, ~R32, P1 ;  /* 0x0000000153537824 */ /* 0x000fe200008e0e20 */
[----:B------:R-:W-:Y:S01]  /*66720*/  ISETP.GE.U32.AND P1, PT, R89, R72, PT ;  /* 0x000000485900720c */ /* 0x000fe20003f26070 */
[----:B------:R-:W-:Y:S01]  /*66730*/  IMAD.X R38, R38, 0x1, R31, P3 ;  /* 0x0000000126267824 */ /* 0x000fe200018e061f */
[----:B------:R-:W-:Y:S01]  /*66740*/  IADD3 R102, P3, PT, R99, R102, RZ ;  /* 0x0000006663667210 */ /* 0x000fe20007f7e0ff */
[----:B------:R-:W-:Y:S01]  /*66750*/  IMAD.WIDE.U32 R32, R28, R28, RZ ;  /* 0x0000001c1c207225 */ /* 0x000fe200078e00ff */
[----:B------:R-:W-:-:S03]  /*66760*/  ISETP.GE.U32.AND.EX P1, PT, R97, R64, PT, P1 ;  /* 0x000000406100720c */ /* 0x000fc60003f26110 */
[----:B------:R-:W-:Y:S01]  /*66770*/  IMAD.X R80, R94, 0x1, R87, P3 ;  /* 0x000000015e507824 */ /* 0x000fe200018e0657 */
[----:B------:R-:W-:Y:S02]  /*66780*/  ISETP.GE.U32.AND P3, PT, R79, R30, PT ;  /* 0x0000001e4f00720c */ /* 0x000fe40003f66070 */
[----:B------:R-:W-:Y:S02]  /*66790*/  SEL R34, RZ, 0xffffffff, P1 ;  /* 0xffffffffff227807 */ /* 0x000fe40000800000 */
[----:B------:R-:W-:Y:S01]  /*667a0*/  ISETP.GE.U32.AND.EX P3, PT, R38, R31, PT, P3 ;  /* 0x0000001f2600720c */ /* 0x000fe20003f66130 */
[----:B------:R-:W-:Y:S01]  /*667b0*/  IMAD.WIDE.U32 R30, R67, R28, RZ ;  /* 0x0000001c431e7225 */ /* 0x000fe200078e00ff */
[C---:B------:R-:W-:Y:S02]  /*667c0*/  IADD3 R35, P4, P5, R34.reuse, R86, -R75 ;  /* 0x0000005622237210 */ /* 0x040fe40007d9e84b */
[----:B------:R-:W-:Y:S02]  /*667d0*/  SEL R9, RZ, 0x1, P3 ;  /* 0x00000001ff097807 */ /* 0x000fe40001800000 */
[----:B------:R-:W-:Y:S01]  /*667e0*/  IADD3.X R34, PT, PT, R34, R83, ~R66, P4, P5 ;  /* 0x0000005322227210 */ /* 0x000fe200027eac42 */
[----:B------:R-:W-:Y:S01]  /*667f0*/  IMAD.WIDE.U32 R30, P5, R28, R67, R30 ;  /* 0x000000431c1e7225 */ /* 0x000fe200078a001e */
[----:B------:R-:W-:-:S02]  /*66800*/  IADD3 R107, P3, PT, R102, R32, RZ ;  /* 0x00000020666b7210 */ /* 0x000fc40007f7e0ff */
[----:B------:R-:W-:Y:S02]  /*66810*/  IADD3 R105, P4, PT, R33, R30, RZ ;  /* 0x0000001e21697210 */ /* 0x000fe40007f9e0ff */
[----:B------:R-:W-:Y:S02]  /*66820*/  SEL R33, RZ, 0x1, !P0 ;  /* 0x00000001ff217807 */ /* 0x000fe40004000000 */
[----:B------:R-:W-:Y:S01]  /*66830*/  ISETP.EQ.U32.AND P0, PT, R86, R75, PT ;  /* 0x0000004b5600720c */ /* 0x000fe20003f02070 */
[----:B------:R-:W-:Y:S01]  /*66840*/  IMAD.X R96, R105, 0x1, R80, P3 ;  /* 0x0000000169607824 */ /* 0x000fe200018e0650 */
[----:B------:R-:W-:-:S04]  /*66850*/  IADD3 R100, P3, PT, R107, R100, RZ ;  /* 0x000000646b647210 */ /* 0x000fc80007f7e0ff */
[----:B------:R-:W-:Y:S02]  /*66860*/  @P5 LOP3.LUT R10, R10, 0x8, RZ, 0xfc, !PT ;  /* 0x000000080a0a5812 */ /* 0x000fe400078efcff */
[C---:B------:R-:W-:Y:S01]  /*66870*/  ISETP.EQ.AND.EX P0, PT, R83.reuse, R66, !P1, P0 ;  /* 0x000000425300720c */ /* 0x040fe20004f02300 */
[----:B------:R-:W-:Y:S01]  /*66880*/  IMAD.X R98, R96, 0x1, R85, P3 ;  /* 0x0000000160627824 */ /* 0x000fe200018e0655 */
[----:B------:R-:W-:Y:S02]  /*66890*/  IADD3 R103, P3, PT, R100, R8, RZ ;  /* 0x0000000864677210 */ /* 0x000fe40007f7e0ff */
[----:B------:R-:W-:Y:S02]  /*668a0*/  LOP3.LUT R10, R10, 0xfffffffb, RZ, 0xc0, !PT ;  /* 0xfffffffb0a0a7812 */ /* 0x000fe400078ec0ff */
[----:B------:R-:W-:Y:S01]  /*668b0*/  ISETP.LT.U32.AND P5, PT, R86, R75, PT ;  /* 0x0000004b5600720c */ /* 0x000fe20003fa1070 */
[----:B------:R-:W-:Y:S01]  /*668c0*/  IMAD.X R101, R98, 0x1, R69, P3 ;  /* 0x0000000162657824 */ /* 0x000fe200018e0645 */
[----:B------:R-:W-:Y:S01]  /*668d0*/  @P4 LOP3.LUT R10, R10, 0x4, RZ, 0xfc, !PT ;  /* 0x000000040a0a4812 */ /* 0x000fe200078efcff */
[----:B------:R-:W-:Y:S01]  /*668e0*/  IMAD.SHL.U32 R75, R104, 0x2, RZ ;  /* 0x00000002684b7824 */ /* 0x000fe200078e00ff */
[----:B------:R-:W-:-:S02]  /*668f0*/  ISETP.LT.U32.OR.EX P5, PT, R83, R66, P0, P5 ;  /* 0x000000425300720c */ /* 0x000fc400007a1550 */
[----:B------:R-:W-:Y:S02]  /*66900*/  IADD3 R9, P3, P4, R103, R36, R9 ;  /* 0x0000002467097210 */ /* 0x000fe40007c7e009 */
[----:B------:R-:W-:Y:S02]  /*66910*/  IADD3 R33, P0, PT, R33, R42, RZ ;  /* 0x0000002a21217210 */ /* 0x000fe40007f1e0ff */
[----:B------:R-:W-:Y:S02]  /*66920*/  IADD3.X R84, PT, PT, R101, R37, RZ, P3, P4 ;  /* 0x0000002565547210 */ /* 0x000fe40001fe84ff */
[----:B------:R-:W-:Y:S01]  /*66930*/  SEL R33, R33, RZ, P2 ;  /* 0x000000ff21217207 */ /* 0x000fe20001000000 */
[----:B------:R-:W-:Y:S01]  /*66940*/  IMAD.X R37, RZ, RZ, R43, P0 ;  /* 0x000000ffff257224 */ /* 0x000fe200000e062b */
[----:B------:R-:W-:Y:S02]  /*66950*/  SEL R30, RZ, 0xffffffff, !P5 ;  /* 0xffffffffff1e7807 */ /* 0x000fe40006800000 */
[----:B------:R-:W-:-:S02]  /*66960*/  IADD3 R40, P0, PT, R40, -R33, RZ ;  /* 0x8000002128287210 */ /* 0x000fc40007f1e0ff */
[----:B------:R-:W-:Y:S02]  /*66970*/  SEL R37, R37, RZ, P2 ;  /* 0x000000ff25257207 */ /* 0x000fe40001000000 */
[----:B------:R-:W-:Y:S02]  /*66980*/  SHF.L.U64.HI R104, R104, 0x1, R81 ;  /* 0x0000000168687819 */ /* 0x000fe40000010251 */
[----:B------:R-:W-:Y:S01]  /*66990*/  ISETP.EQ.U32.AND P3, PT, R95, R48, PT ;  /* 0x000000305f00720c */ /* 0x000fe20003f62070 */
[----:B------:R-:W-:Y:S01]  /*669a0*/  IMAD.X R37, R74, 0x1, ~R37, P0 ;  /* 0x000000014a257824 */ /* 0x000fe200000e0e25 */
[C---:B------:R-:W-:Y:S02]  /*669b0*/  IADD3 R85, P0, P1, R30.reuse, R40, -R77 ;  /* 0x000000281e557210 */ /* 0x040fe4000791e84d */
[----:B------:R-:W-:Y:S02]  /*669c0*/  ISETP.LT.U32.AND P4, PT, R93, R42, PT ;  /* 0x0000002a5d00720c */ /* 0x000fe40003f81070 */
[----:B------:R-:W-:-:S02]  /*669d0*/  IADD3.X R30, PT, PT, R30, R37, ~R68, P0, P1 ;  /* 0x000000251e1e7210 */ /* 0x000fc400007e2c44 */
[----:B------:R-:W-:Y:S02]  /*669e0*/  ISETP.GE.U32.AND P1, PT, R75, R50, PT ;  /* 0x000000324b00720c */ /* 0x000fe40003f26070 */
[----:B------:R-:W-:Y:S02]  /*669f0*/  ISETP.LT.U32.AND P0, PT, R95, R48, PT ;  /* 0x000000305f00720c */ /* 0x000fe40003f01070 */
[----:B------:R-:W-:Y:S02]  /*66a00*/  ISETP.GE.U32.AND.EX P1, PT, R104, R51, PT, P1 ;  /* 0x000000336800720c */ /* 0x000fe40003f26110 */
[----:B------:R-:W-:Y:S02]  /*66a10*/  P2R R36, PR, RZ, 0x4 ;  /* 0x00000004ff247803 */ /* 0x000fe40000000000 */
[----:B------:R-:W-:-:S04]  /*66a20*/  ISETP.EQ.AND.EX P3, PT, R92, R49, !P1, P3 ;  /* 0x000000315c00720c */ /* 0x000fc80004f62330 */
[----:B------:R-:W-:Y:S02]  /*66a30*/  ISETP.LT.U32.OR.EX P3, PT, R92, R49, P3, P0 ;  /* 0x000000315c00720c */ /* 0x000fe40001f61500 */
[----:B------:R-:W-:-:S04]  /*66a40*/  ISETP.EQ.U32.AND P0, PT, R93, R42, PT ;  /* 0x0000002a5d00720c */ /* 0x000fc80003f02070 */
[----:B------:R-:W-:-:S04]  /*66a50*/  ISETP.EQ.AND.EX P0, PT, R90, R43, P3, P0 ;  /* 0x0000002b5a00720c */ /* 0x000fc80001f02300 */
[----:B------:R-:W-:Y:S02]  /*66a60*/  ISETP.LT.U32.OR.EX P0, PT, R90, R43, P0, P4 ;  /* 0x0000002b5a00720c */ /* 0x000fe40000701540 */
[----:B------:R-:W-:-:S04]  /*66a70*/  ISETP.GE.U32.AND P4, PT, R91, R46, PT ;  /* 0x0000002e5b00720c */ /* 0x000fc80003f86070 */
[----:B------:R-:W-:-:S13]  /*66a80*/  ISETP.GE.U32.AND.EX P4, PT, R78, R47, PT, P4 ;  /* 0x0000002f4e00720c */ /* 0x000fda0003f86140 */
[----:B------:R-:W-:-:S04]  /*66a90*/  @P4 ISETP.NE.U32.AND P2, PT, R91, R46, PT ;  /* 0x0000002e5b00420c */ /* 0x000fc80003f45070 */
[----:B------:R-:W-:Y:S02]  /*66aa0*/  @P4 ISETP.NE.OR.EX P6, PT, R78, R47, !P0, P2 ;  /* 0x0000002f4e00420c */ /* 0x000fe400047c5720 */
[----:B------:R-:W-:Y:S02]  /*66ab0*/  LOP3.LUT P4, RZ, R10, 0x2, RZ, 0xc0, !PT ;  /* 0x000000020aff7812 */ /* 0x000fe4000788c0ff */
[----:B------:R-:W-:Y:S02]  /*66ac0*/  ISETP.NE.AND P2, PT, R36, RZ, PT ;  /* 0x000000ff2400720c */ /* 0x000fe40003f45270 */
[----:B------:R-:W-:Y:S02]  /*66ad0*/  SEL R33, RZ, 0x1, !P4 ;  /* 0x00000001ff217807 */ /* 0x000fe40006000000 */
        /* <DEDUP_REMOVED lines=8> */
[----:B------:R-:W-:Y:S02]  /*66b60*/  SEL R37, RZ, 0x1, !P3 ;  /* 0x00000001ff257807 */ /* 0x000fe40005800000 */
[----:B------:R-:W-:-:S02]  /*66b70*/  LOP3.LUT P3, RZ, R10, 0x40, RZ, 0xc0, !PT ;  /* 0x000000400aff7812 */ /* 0x000fc4000786c0ff */
[----:B------:R-:W-:Y:S02]  /*66b80*/  SEL R36, R36, RZ, P2 ;  /* 0x000000ff24247207 */ /* 0x000fe40001000000 */
[----:B------:R-:W-:Y:S02]  /*66b90*/  IADD3 R76, P2, PT, R76, -R33, RZ ;  /* 0x800000214c4c7210 */ /* 0x000fe40007f5e0ff */
[----:B------:R-:W-:-:S03]  /*66ba0*/  SEL R33, RZ, 0x1, P1 ;  /* 0x00000001ff217807 */ /* 0x000fc60000800000 */
[----:B------:R-:W-:Y:S01]  /*66bb0*/  IMAD.X R81, R73, 0x1, ~R36, P2 ;  /* 0x0000000149517824 */ /* 0x000fe200010e0e24 */
[----:B------:R-:W-:-:S04]  /*66bc0*/  IADD3 R87, P2, P5, R40, R76, -R115 ;  /* 0x0000004c28577210 */ /* 0x000fc80007d5e873 */
[----:B------:R-:W-:Y:S02]  /*66bd0*/  IADD3.X R40, PT, PT, R40, R81, ~R70, P2, P5 ;  /* 0x0000005128287210 */ /* 0x000fe400017eac46 */
[C---:B------:R-:W-:Y:S02]  /*66be0*/  LOP3.LUT P5, RZ, R10.reuse, 0x10, RZ, 0xc0, !PT ;  /* 0x000000100aff7812 */ /* 0x040fe400078ac0ff */
[----:B------:R-:W-:Y:S02]  /*66bf0*/  IADD3 R89, P2, PT, R89, -R72, RZ ;  /* 0x8000004859597210 */ /* 0x000fe40007f5e0ff */
[----:B------:R-:W-:Y:S02]  /*66c00*/  PLOP3.LUT P6, PT, P5, P6, PT, 0xf8, 0x8f ;  /* 0x00000000008f781c */ /* 0x000fe40002fcdf70 */
[----:B------:R-:W-:Y:S01]  /*66c10*/  LOP3.LUT P5, RZ, R10, 0x8, RZ, 0xc0, !PT ;  /* 0x000000080aff7812 */ /* 0x000fe200078ac0ff */
[----:B------:R-:W-:Y:S01]  /*66c20*/  IMAD.X R64, R97, 0x1, ~R64, P2 ;  /* 0x0000000161407824 */ /* 0x000fe200010e0e40 */
[----:B------:R-:W-:-:S02]  /*66c30*/  SEL R66, R50, RZ, P6 ;  /* 0x000000ff32427207 */ /* 0x000fc40003000000 */
[----:B------:R-:W-:Y:S02]  /*66c40*/  SEL R97, R51, RZ, P6 ;  /* 0x000000ff33617207 */ /* 0x000fe40003000000 */
[----:B------:R-:W-:Y:S01]  /*66c50*/  IADD3 R66, P1, PT, -R66, R75, RZ ;  /* 0x0000004b42427210 */ /* 0x000fe20007f3e1ff */
[----:B------:R-:W-:-:S04]  /*66c60*/  IMAD.WIDE.U32 R74, R67, R65, RZ ;  /* 0x00000041434a7225 */ /* 0x000fc800078e00ff */
[----:B------:R-:W-:Y:S01]  /*66c70*/  IMAD.X R97, R104, 0x1, ~R97, P1 ;  /* 0x0000000168617824 */ /* 0x000fe200008e0e61 */
[----:B------:R-:W-:-:S04]  /*66c80*/  IADD3 R68, P1, PT, R33, R48, RZ ;  /* 0x0000003021447210 */ /* 0x000fc80007f3e0ff */
[----:B------:R-:W-:Y:S01]  /*66c90*/  SEL R68, R68, RZ, P6 ;  /* 0x000000ff44447207 */ /* 0x000fe20003000000 */
[----:B------:R-:W-:-:S03]  /*66ca0*/  IMAD.X R33, RZ, RZ, R49, P1 ;  /* 0x000000ffff217224 */ /* 0x000fc600008e0631 */
[----:B------:R-:W-:Y:S02]  /*66cb0*/  IADD3 R68, P1, PT, R95, -R68, RZ ;  /* 0x800000445f447210 */ /* 0x000fe40007f3e0ff */
[----:B------:R-:W-:-:S05]  /*66cc0*/  SEL R33, R33, RZ, P6 ;  /* 0x000000ff21217207 */ /* 0x000fca0003000000 */
[----:B------:R-:W-:Y:S01]  /*66cd0*/  IMAD.X R95, R92, 0x1, ~R33, P1 ;  /* 0x000000015c5f7824 */ /* 0x000fe200008e0e21 */
[----:B------:R-:W-:Y:S01]  /*66ce0*/  IADD3 R86, P1, PT, R37, R42, RZ ;  /* 0x0000002a25567210 */ /* 0x000fe20007f3e0ff */
[----:B------:R-:W-:-:S03]  /*66cf0*/  IMAD.WIDE.U32 R36, R71, R65, RZ ;  /* 0x0000004147247225 */ /* 0x000fc600078e00ff */
[----:B------:R-:W-:Y:S01]  /*66d00*/  SEL R86, R86, RZ, P6 ;  /* 0x000000ff56567207 */ /* 0x000fe20003000000 */
[----:B------:R-:W-:Y:S02]  /*66d10*/  IMAD.X R33, RZ, RZ, R43, P1 ;  /* 0x000000ffff217224 */ /* 0x000fe400008e062b */
[----:B------:R-:W-:Y:S01]  /*66d20*/  IMAD.WIDE.U32 R36, P2, R26, R82, R36 ;  /* 0x000000521a247225 */ /* 0x000fe20007840024 */
[----:B------:R-:W-:Y:S02]  /*66d30*/  IADD3 R86, P1, PT, -R86, R93, RZ ;  /* 0x0000005d56567210 */ /* 0x000fe40007f3e1ff */
[----:B------:R-:W-:Y:S01]  /*66d40*/  SEL R33, R33, RZ, P6 ;  /* 0x000000ff21217207 */ /* 0x000fe20003000000 */
[----:B------:R-:W-:-:S04]  /*66d50*/  IMAD.WIDE.U32 R82, R82, R65, RZ ;  /* 0x0000004152527225 */ /* 0x000fc800078e00ff */
[----:B------:R-:W-:Y:S01]  /*66d60*/  IMAD.X R93, R90, 0x1, ~R33, P1 ;  /* 0x000000015a5d7824 */ /* 0x000fe200008e0e21 */
[----:B------:R-:W-:Y:S01]  /*66d70*/  SEL R33, RZ, 0x1, !P0 ;  /* 0x00000001ff217807 */ /* 0x000fe20004000000 */
[----:B------:R-:W-:Y:S01]  /*66d80*/  IMAD.X R73, RZ, RZ, RZ, P2 ;  /* 0x000000ffff497224 */ /* 0x000fe200010e06ff */
[----:B------:R-:W-:Y:S01]  /*66d90*/  ISETP.GE.U32.AND P2, PT, R99, R8, PT ;  /* 0x000000086300720c */ /* 0x000fe20003f46070 */
[----:B------:R-:W-:Y:S01]  /*66da0*/  IMAD.MOV.U32 R72, RZ, RZ, R37 ;  /* 0x000000ffff487224 */ /* 0x000fe200078e0025 */
[----:B------:R-:W-:Y:S02]  /*66db0*/  IADD3 R88, P0, PT, R33, R46, RZ ;  /* 0x0000002e21587210 */ /* 0x000fe40007f1e0ff */
[----:B------:R-:W-:Y:S02]  /*66dc0*/  ISETP.GE.U32.AND.EX P2, PT, R94, R69, PT, P2 ;  /* 0x000000455e00720c */ /* 0x000fe40003f46120 */
[----:B------:R-:W-:Y:S01]  /*66dd0*/  SEL R88, R88, RZ, P6 ;  /* 0x000000ff58587207 */ /* 0x000fe20003000000 */
[----:B------:R-:W-:Y:S01]  /*66de0*/  IMAD.X R33, RZ, RZ, R47, P0 ;  /* 0x000000ffff217224 */ /* 0x000fe200000e062f */
[----:B------:R-:W-:-:S02]  /*66df0*/  ISETP.EQ.U32.AND P1, PT, R76, R115, PT ;  /* 0x000000734c00720c */ /* 0x000fc40003f22070 */
[----:B------:R-:W-:Y:S02]  /*66e00*/  IADD3 R88, P0, PT, -R88, R91, RZ ;  /* 0x0000005b58587210 */ /* 0x000fe40007f1e1ff */
[----:B------:R-:W-:Y:S02]  /*66e10*/  SEL R91, R33, RZ, P6 ;  /* 0x000000ff215b7207 */ /* 0x000fe40003000000 */
[----:B------:R-:W-:Y:S01]  /*66e20*/  SEL R33, RZ, 0x1, P2 ;  /* 0x00000001ff217807 */ /* 0x000fe20001000000 */
[----:B------:R-:W-:Y:S01]  /*66e30*/  IMAD.WIDE.U32 R74, P2, R26, R28, R74 ;  /* 0x0000001c1a4a7225 */ /* 0x000fe2000784004a */
[----:B------:R-:W-:Y:S02]  /*66e40*/  ISETP.EQ.AND.EX P1, PT, R81, R70, P4, P1 ;  /* 0x000000465100720c */ /* 0x000fe40002722310 */
[----:B------:R-:W-:Y:S01]  /*66e50*/  LOP3.LUT P6, RZ, R10, 0x4, RZ, 0xc0, !PT ;  /* 0x000000040aff7812 */ /* 0x000fe200078cc0ff */
[----:B------:R-:W-:Y:S01]  /*66e60*/  IMAD.X R91, R78, 0x1, ~R91, P0 ;  /* 0x000000014e5b7824 */ /* 0x000fe200000e0e5b */
[----:B------:R-:W-:-:S05]  /*66e70*/  IADD3 RZ, P0, PT, R83, R36, RZ ;  /* 0x0000002453ff7210 */ /* 0x000fca0007f1e0ff */
[----:B------:R-:W-:Y:S01]  /*66e80*/  IMAD.WIDE.U32.X R36, R26, R71, R72, P0 ;  /* 0x000000471a247225 */ /* 0x000fe200000e0448 */
[----:B------:R-:W-:-:S03]  /*66e90*/  ISETP.GE.U32.AND P0, PT, R102, R99, PT ;  /* 0x000000636600720c */ /* 0x000fc60003f06070 */
[----:B------:R-:W-:Y:S01]  /*66ea0*/  IMAD.X R73, RZ, RZ, RZ, P3 ;  /* 0x000000ffff497224 */ /* 0x000fe200018e06ff */
[----:B------:R-:W-:Y:S01]  /*66eb0*/  ISETP.GE.U32.AND.EX P0, PT, R80, R94, PT, P0 ;  /* 0x0000005e5000720c */ /* 0x000fe20003f06100 */
[----:B------:R-:W-:Y:S01]  /*66ec0*/  IMAD.MOV.U32 R72, RZ, RZ, R7 ;  /* 0x000000ffff487224 */ /* 0x000fe200078e0007 */
[----:B------:R-:W-:Y:S01]  /*66ed0*/  ISETP.GE.U32.AND P3, PT, R76, R115, PT ;  /* 0x000000734c00720c */ /* 0x000fe20003f66070 */
[----:B------:R-:W-:Y:S01]  /*66ee0*/  IMAD.MOV.U32 R80, RZ, RZ, R31 ;  /* 0x000000ffff507224 */ /* 0x000fe200078e001f */
[----:B------:R-:W-:Y:S01]  /*66ef0*/  SEL R83, RZ, 0x1, P0 ;  /* 0x00000001ff537807 */ /* 0x000fe20000000000 */
[----:B------:R-:W-:Y:S01]  /*66f00*/  IMAD.WIDE.U32 R76, R28, R65, RZ ;  /* 0x000000411c4c7225 */ /* 0x000fe200078e00ff */
[----:B------:R-:W-:Y:S02]  /*66f10*/  ISETP.GE.U32.AND.EX P0, PT, R81, R70, PT, P3 ;  /* 0x000000465100720c */ /* 0x000fe40003f06130 */
[----:B------:R-:W-:Y:S01]  /*66f20*/  IADD3 R83, P3, P4, R83, R36, R33 ;  /* 0x0000002453537210 */ /* 0x000fe20007c7e021 */
[----:B------:R-:W-:Y:S01]  /*66f30*/  IMAD.X R81, RZ, RZ, RZ, P5 ;  /* 0x000000ffff517224 */ /* 0x000fe200028e06ff */
[----:B------:R-:W-:Y:S01]  /*66f40*/  ISETP.GE.U32.AND P5, PT, R107, R32, PT ;  /* 0x000000206b00720c */ /* 0x000fe20003fa6070 */
[----:B------:R-:W-:Y:S01]  /*66f50*/  IMAD.X R33, RZ, RZ, RZ, P2 ;  /* 0x000000ffff217224 */ /* 0x000fe200010e06ff */
[----:B------:R-:W-:Y:S01]  /*66f60*/  IADD3.X R78, PT, PT, RZ, R37, RZ, P3, P4 ;  /* 0x00000025ff4e7210 */ /* 0x000fe20001fe84ff */
[----:B------:R-:W-:Y:S01]  /*66f70*/  IMAD.WIDE.U32 R36, R26, R28, RZ ;  /* 0x0000001c1a247225 */ /* 0x000fe200078e00ff */
[----:B------:R-:W-:-:S02]  /*66f80*/  LOP3.LUT P4, RZ, R10, 0x20, RZ, 0xc0, !PT ;  /* 0x000000200aff7812 */ /* 0x000fc4000788c0ff */
[----:B------:R-:W-:Y:S01]  /*66f90*/  ISETP.GE.U32.AND P3, PT, R100, R107, PT ;  /* 0x0000006b6400720c */ /* 0x000fe20003f66070 */
[----:B------:R-:W-:Y:S01]  /*66fa0*/  IMAD.WIDE.U32.X R80, R67, R67, R80, P6 ;  /* 0x0000004343507225 */ /* 0x000fe200030e0450 */
[----:B------:R-:W-:Y:S02]  /*66fb0*/  ISETP.GE.U32.AND.EX P5, PT, R96, R105, PT, P5 ;  /* 0x000000696000720c */ /* 0x000fe40003fa6150 */
[----:B------:R-:W-:Y:S01]  /*66fc0*/  ISETP.GE.U32.AND.EX P3, PT, R98, R96, PT, P3 ;  /* 0x000000606200720c */ /* 0x000fe20003f66130 */
[----:B------:R-:W-:Y:S01]  /*66fd0*/  IMAD.WIDE.U32.X R72, R26, R71, R72, P4 ;  /* 0x000000471a487225 */ /* 0x000fe200020e0448 */
[----:B------:R-:W-:Y:S02]  /*66fe0*/  ISETP.GE.U32.AND P4, PT, R103, R8, PT ;  /* 0x000000086700720c */ /* 0x000fe40003f86070 */
[----:B------:R-:W-:Y:S01]  /*66ff0*/  ISETP.GE.U32.AND P6, PT, R9, R103, PT ;  /* 0x000000670900720c */ /* 0x000fe20003fc6070 */
[----:B------:R-:W-:Y:S01]  /*67000*/  IMAD.MOV.U32 R32, RZ, RZ, R75 ;  /* 0x000000ffff207224 */ /* 0x000fe200078e004b */
[----:B------:R-:W-:Y:S01]  /*67010*/  IADD3 RZ, P2, PT, R77, R74, RZ ;  /* 0x0000004a4dff7210 */ /* 0x000fe20007f5e0ff */
[----:B------:R-:W-:Y:S01]  /*67020*/  IMAD.WIDE.U32 R74, R65, R28, RZ ;  /* 0x0000001c414a7225 */ /* 0x000fe200078e00ff */
[----:B------:R-:W-:-:S02]  /*67030*/  SEL R7, RZ, 0x1, P5 ;  /* 0x00000001ff077807 */ /* 0x000fc40002800000 */
[----:B------:R-:W-:Y:S01]  /*67040*/  ISETP.GE.U32.AND.EX P4, PT, R101, R69, PT, P4 ;  /* 0x000000456500720c */ /* 0x000fe20003f86140 */
[----:B------:R-:W-:Y:S01]  /*67050*/  IMAD.WIDE.U32 R36, P5, R65, R67, R36 ;  /* 0x0000004341247225 */ /* 0x000fe200078a0024 */
[----:B------:R-:W-:Y:S02]  /*67060*/  SEL R31, RZ, 0x1, P3 ;  /* 0x00000001ff1f7807 */ /* 0x000fe40001800000 */
[----:B------:R-:W-:Y:S01]  /*67070*/  ISETP.GE.U32.AND.EX P6, PT, R84, R101, PT, P6 ;  /* 0x000000655400720c */ /* 0x000fe20003fc6160 */
[----:B------:R-:W-:Y:S01]  /*67080*/  IMAD.X R77, RZ, RZ, RZ, P5 ;  /* 0x000000ffff4d7224 */ /* 0x000fe200028e06ff */
[----:B------:R-:W-:Y:S01]  /*67090*/  SEL R82, RZ, 0x1, P4 ;  /* 0x00000001ff527807 */ /* 0x000fe20002000000 */
[----:B------:R-:W-:Y:S01]  /*670a0*/  IMAD.MOV.U32 R76, RZ, RZ, R37 ;  /* 0x000000ffff4c7224 */ /* 0x000fe200078e0025 */
[----:B------:R-:W-:Y:S01]  /*670b0*/  IADD3 R31, P3, P4, R31, R80, R7 ;  /* 0x000000501f1f7210 */ /* 0x000fe20007c7e007 */
[----:B------:R-:W-:Y:S01]  /*670c0*/  IMAD.WIDE.U32.X R70, R26, R67, R32, P2 ;  /* 0x000000431a467225 */ /* 0x000fe200010e0420 */
[----:B------:R-:W-:-:S02]  /*670d0*/  SEL R7, RZ, 0x1, P6 ;  /* 0x00000001ff077807 */ /* 0x000fc40003000000 */
[----:B------:R-:W-:Y:S01]  /*670e0*/  IADD3 R69, P5, PT, R75, R36, RZ ;  /* 0x000000244b457210 */ /* 0x000fe20007fbe0ff */
[C---:B------:R-:W-:Y:S01]  /*670f0*/  IMAD.WIDE.U32 R32, R26.reuse, R65, RZ ;  /* 0x000000411a207225 */ /* 0x040fe200078e00ff */
[----:B------:R-:W-:Y:S02]  /*67100*/  IADD3 R8, P6, PT, R83, R74, RZ ;  /* 0x0000004a53087210 */ /* 0x000fe40007fde0ff */
[----:B------:R-:W-:Y:S01]  /*67110*/  IADD3.X R28, PT, PT, RZ, R81, RZ, P3, P4 ;  /* 0x00000051ff1c7210 */ /* 0x000fe20001fe84ff */
[----:B------:R-:W-:Y:S01]  /*67120*/  IMAD.WIDE.U32.X R36, R26, R67, R76, P5 ;  /* 0x000000431a247225 */ /* 0x000fe200028e044c */
[----:B------:R-:W-:Y:S02]  /*67130*/  IADD3 R31, P2, PT, R8, R31, RZ ;  /* 0x0000001f081f7210 */ /* 0x000fe40007f5e0ff */
[----:B------:R-:W-:Y:S01]  /*67140*/  IADD3 R82, P3, P4, R7, R72, R82 ;  /* 0x0000004807527210 */ /* 0x000fe20007c7e052 */
[----:B------:R-:W-:Y:S01]  /*67150*/  IMAD.X R67, R69, 0x1, R78, P6 ;  /* 0x0000000145437824 */ /* 0x000fe200030e064e */
[----:B------:R-:W-:Y:S01]  /*67160*/  IADD3 R7, P5, PT, R31, R74, RZ ;  /* 0x0000004a1f077210 */ /* 0x000fe20007fbe0ff */
[----:B------:R-:W-:Y:S01]  /*67170*/  IMAD.WIDE.U32 R76, R84, 0x3d1, RZ ;  /* 0x000003d1544c7825 */ /* 0x000fe200078e00ff */
[----:B------:R-:W-:-:S02]  /*67180*/  IADD3.X R73, PT, PT, RZ, R73, RZ, P3, P4 ;  /* 0x00000049ff497210 */ /* 0x000fc40001fe84ff */
[----:B------:R-:W-:Y:S01]  /*67190*/  ISETP.GE.U32.AND P3, PT, R31, R8, PT ;  /* 0x000000081f00720c */ /* 0x000fe20003f66070 */
[----:B------:R-:W-:Y:S01]  /*671a0*/  IMAD.X R28, R67, 0x1, R28, P2 ;  /* 0x00000001431c7824 */ /* 0x000fe200010e061c */
[----:B------:R-:W-:Y:S02]  /*671b0*/  ISETP.GE.U32.AND P4, PT, R8, R74, PT ;  /* 0x0000004a0800720c */ /* 0x000fe40003f86070 */
[C---:B------:R-:W-:Y:S01]  /*671c0*/  IADD3 R82, P6, PT, R7.reuse, R82, RZ ;  /* 0x0000005207527210 */ /* 0x040fe20007fde0ff */
[C---:B------:R-:W-:Y:S01]  /*671d0*/  IMAD.X R8, R28.reuse, 0x1, R69, P5 ;  /* 0x000000011c087824 */ /* 0x040fe200028e0645 */
[----:B------:R-:W-:Y:S02]  /*671e0*/  ISETP.GE.U32.AND.EX P5, PT, R28, R67, PT, P3 ;  /* 0x000000431c00720c */ /* 0x000fe40003fa6130 */
[----:B------:R-:W-:Y:S02]  /*671f0*/  ISETP.GE.U32.AND P2, PT, R7, R74, PT ;  /* 0x0000004a0700720c */ /* 0x000fe40003f46070 */
[----:B------:R-:W-:Y:S01]  /*67200*/  ISETP.GE.U32.AND P3, PT, R82, R7, PT ;  /* 0x000000075200720c */ /* 0x000fe20003f66070 */
[C---:B------:R-:W-:Y:S01]  /*67210*/  IMAD.X R7, R8.reuse, 0x1, R73, P6 ;  /* 0x0000000108077824 */ /* 0x040fe200030e0649 */
[-C--:B------:R-:W-:Y:S01]  /*67220*/  ISETP.GE.U32.AND.EX P2, PT, R8, R69.reuse, PT, P2 ;  /* 0x000000450800720c */ /* 0x080fe20003f46120 */
[----:B------:R-:W-:Y:S01]  /*67230*/  IMAD.WIDE.U32 R32, P6, R65, R26, R32 ;  /* 0x0000001a41207225 */ /* 0x000fe200078c0020 */
[----:B------:R-:W-:-:S02]  /*67240*/  ISETP.GE.U32.AND.EX P4, PT, R67, R69, PT, P4 ;  /* 0x000000454300720c */ /* 0x000fc40003f86140 */
[----:B------:R-:W-:Y:S01]  /*67250*/  ISETP.GE.U32.AND.EX P3, PT, R7, R8, PT, P3 ;  /* 0x000000080700720c */ /* 0x000fe20003f66130 */
[----:B------:R-:W-:Y:S01]  /*67260*/  IMAD.WIDE.U32 R72, R65, R65, RZ ;  /* 0x0000004141487225 */ /* 0x000fe200078e00ff */
[----:B------:R-:W-:Y:S02]  /*67270*/  SEL R65, RZ, 0x1, P5 ;  /* 0x00000001ff417807 */ /* 0x000fe40002800000 */
[----:B------:R-:W-:Y:S01]  /*67280*/  SEL R78, RZ, 0x1, P2 ;  /* 0x00000001ff4e7807 */ /* 0x000fe20001000000 */
[----:B------:R-:W-:Y:S01]  /*67290*/  IMAD.X R75, RZ, RZ, RZ, P6 ;  /* 0x000000ffff4b7224 */ /* 0x000fe200030e06ff */
[----:B------:R-:W-:Y:S01]  /*672a0*/  IADD3 R28, P5, PT, R73, R32, RZ ;  /* 0x00000020491c7210 */ /* 0x000fe20007fbe0ff */
[----:B------:R-:W-:Y:S01]  /*672b0*/  IMAD.MOV.U32 R74, RZ, RZ, R33 ;  /* 0x000000ffff4a7224 */ /* 0x000fe200078e0021 */
[----:B------:R-:W-:Y:S02]  /*672c0*/  SEL R31, RZ, 0x1, P3 ;  /* 0x00000001ff1f7807 */ /* 0x000fe40001800000 */
[----:B------:R-:W-:Y:S01]  /*672d0*/  SEL R8, RZ, 0x1, P4 ;  /* 0x00000001ff087807 */ /* 0x000fe20002000000 */
[----:B------:R-:W-:Y:S01]  /*672e0*/  IMAD.WIDE.U32.X R32, R26, R26, R74, P5 ;  /* 0x0000001a1a207225 */ /* 0x000fe200028e044a */
[----:B------:R-:W-:-:S02]  /*672f0*/  IADD3 R78, P3, P5, R31, R36, R78 ;  /* 0x000000241f4e7210 */ /* 0x000fc40007d7e04e */
[----:B------:R-:W-:Y:S01]  /*67300*/  IADD3 R65, P2, P4, R65, R70, R8 ;  /* 0x0000004641417210 */ /* 0x000fe20007c5e008 */
[----:B------:R-:W-:Y:S01]  /*67310*/  IMAD.MOV.U32 R8, RZ, RZ, RZ ;  /* 0x000000ffff087224 */ /* 0x000fe200078e00ff */
[----:B------:R-:W-:Y:S01]  /*67320*/  IADD3.X R80, PT, PT, RZ, R37, RZ, P3, P5 ;  /* 0x00000025ff507210 */ /* 0x000fe20001fea4ff */
[----:B------:R-:W-:Y:S01]  /*67330*/  IMAD.WIDE.U32 R74, R9, 0x3d1, RZ ;  /* 0x000003d1094a7825 */ /* 0x000fe200078e00ff */
[----:B------:R-:W-:Y:S02]  /*67340*/  IADD3.X R67, PT, PT, RZ, R71, RZ, P2, P4 ;  /* 0x00000047ff437210 */ /* 0x000fe400017e84ff */
[----:B------:R-:W-:Y:S01]  /*67350*/  IADD3 R31, P3, PT, R65, R72, RZ ;  /* 0x00000048411f7210 */ /* 0x000fe20007f7e0ff */
[----:B------:R-:W-:-:S03]  /*67360*/  IMAD.WIDE.U32 R76, P2, RZ, R9, R76 ;  /* 0x00000009ff4c7225 */ /* 0x000fc6000784004c */
[----:B------:R-:W-:Y:S01]  /*67370*/  IADD3 R78, P4, PT, R31, R78, RZ ;  /* 0x0000004e1f4e7210 */ /* 0x000fe20007f9e0ff */
[----:B------:R-:W-:Y:S01]  /*67380*/  IMAD.WIDE.U32 R70, R9, 0x3d1, R8 ;  /* 0x000003d109467825 */ /* 0x000fe200078e0008 */
[----:B------:R-:W-:Y:S02]  /*67390*/  ISETP.GE.U32.AND P5, PT, R31, R72, PT ;  /* 0x000000481f00720c */ /* 0x000fe40003fa6070 */
[----:B------:R-:W-:Y:S01]  /*673a0*/  IADD3 RZ, P6, PT, R75, R76, RZ ;  /* 0x0000004c4bff7210 */ /* 0x000fe20007fde0ff */
[----:B------:R-:W-:Y:S01]  /*673b0*/  IMAD.X R65, R28, 0x1, R67, P3 ;  /* 0x000000011c417824 */ /* 0x000fe200018e0643 */
[----:B------:R-:W-:Y:S01]  /*673c0*/  ISETP.GE.U32.AND P3, PT, R70, RZ, PT ;  /* 0x000000ff4600720c */ /* 0x000fe20003f66070 */
[----:B------:R-:W-:Y:S02]  /*673d0*/  IMAD.IADD R37, R76, 0x1, R71 ;  /* 0x000000014c257824 */ /* 0x000fe400078e0247 */
[----:B------:R-:W-:Y:S01]  /*673e0*/  IMAD.WIDE.U32 R72, R7, 0x3d1, RZ ;  /* 0x000003d107487825 */ /* 0x000fe200078e00ff */
[----:B------:R-:W-:-:S02]  /*673f0*/  ISETP.GE.U32.AND.EX P5, PT, R65, R28, PT, P5 ;  /* 0x0000001c4100720c */ /* 0x000fc40003fa6150 */
[----:B------:R-:W-:Y:S01]  /*67400*/  ISETP.GE.U32.AND.EX P3, PT, R37, R9, PT, P3 ;  /* 0x000000092500720c */ /* 0x000fe20003f66130 */
[----:B------:R-:W-:Y:S01]  /*67410*/  IMAD.X R80, R65, 0x1, R80, P4 ;  /* 0x0000000141507824 */ /* 0x000fe200020e0650 */
[----:B------:R-:W-:Y:S01]  /*67420*/  ISETP.GE.U32.AND P4, PT, R78, R31, PT ;  /* 0x0000001f4e00720c */ /* 0x000fe20003f86070 */
[----:B------:R-:W-:Y:S02]  /*67430*/  IMAD.X R75, RZ, RZ, RZ, P2 ;  /* 0x000000ffff4b7224 */ /* 0x000fe400010e06ff */
[----:B------:R-:W-:Y:S01]  /*67440*/  IMAD.MOV.U32 R74, RZ, RZ, R77 ;  /* 0x000000ffff4a7224 */ /* 0x000fe200078e004d */
[----:B------:R-:W-:Y:S01]  /*67450*/  ISETP.GE.U32.AND.EX P4, PT, R80, R65, PT, P4 ;  /* 0x000000415000720c */ /* 0x000fe20003f86140 */
[----:B------:R-:W-:Y:S02]  /*67460*/  IMAD.MOV.U32 R36, RZ, RZ, R70 ;  /* 0x000000ffff247224 */ /* 0x000fe400078e0046 */
[----:B------:R-:W-:-:S04]  /*67470*/  IMAD.WIDE.U32.X R76, RZ, R84, R74, P6 ;  /* 0x00000054ff4c7225 */ /* 0x000fc800030e044a */
[----:B------:R-:W-:-:S04]  /*67480*/  IMAD.WIDE.U32 R72, P2, RZ, R82, R72 ;  /* 0x00000052ff487225 */ /* 0x000fc80007840048 */
[----:B------:R-:W-:-:S04]  /*67490*/  IMAD.WIDE.U32 R8, R24, R24, R36 ;  /* 0x0000001818087225 */ /* 0x000fc800078e0024 */
[----:B------:R-:W-:Y:S01]  /*674a0*/  IMAD.WIDE.U32 R74, R82, 0x3d1, RZ ;  /* 0x000003d1524a7825 */ /* 0x000fe200078e00ff */
        /* <DEDUP_REMOVED lines=26> */
.L_x_514:
[----:B------:R-:W-:Y:S05]  /*67650*/  BSYNC.RECONVERGENT B1 ;  /* 0x0000000000017941 */ /* 0x000fea0003800200 */
.L_x_513:
[----:B------:R-:W-:Y:S01]  /*67660*/  IADD3 R31, P0, PT, R76, R74, RZ ;  /* 0x0000004a4c1f7210 */ /* 0x000fe20007f1e0ff */
[----:B------:R-:W-:Y:S01]  /*67670*/  IMAD.IADD R4, R4, 0x1, R9 ;  /* 0x0000000104047824 */ /* 0x000fe200078e0209 */
[----:B------:R-:W-:Y:S01]  /*67680*/  SEL R5, RZ, 0x1, P5 ;  /* 0x00000001ff057807 */ /* 0x000fe20002800000 */
[----:B------:R-:W-:Y:S01]  /*67690*/  BSSY.RECONVERGENT B1, `(.L_x_515) ;  /* 0x000008d000017945 */ /* 0x000fe20003800200 */
[----:B------:R-:W-:Y:S02]  /*676a0*/  SEL R67, RZ, 0x1, P4 ;  /* 0x00000001ff437807 */ /* 0x000fe40002000000 */
[----:B------:R-:W-:Y:S02]  /*676b0*/  IADD3 R76, P5, PT, R75, R72, RZ ;  /* 0x000000484b4c7210 */ /* 0x000fe40007fbe0ff */
[----:B------:R-:W-:Y:S01]  /*676c0*/  IADD3 R67, P4, P6, R67, R32, R5 ;  /* 0x0000002043437210 */ /* 0x000fe20007e9e005 */
[----:B------:R-:W-:Y:S01]  /*676d0*/  IMAD.MOV.U32 R32, RZ, RZ, R73 ;  /* 0x000000ffff207224 */ /* 0x000fe200078e0049 */
[----:B------:R-:W-:Y:S01]  /*676e0*/  ISETP.GE.U32.AND P1, PT, R8, R70, PT ;  /* 0x000000460800720c */ /* 0x000fe20003f26070 */
[----:B------:R-:W-:Y:S01]  /*676f0*/  IMAD.X R75, R76, 0x1, R77, P0 ;  /* 0x000000014c4b7824 */ /* 0x000fe200000e064d */
[----:B------:R-:W-:Y:S01]  /*67700*/  ISETP.GE.U32.AND P0, PT, R31, R74, PT ;  /* 0x0000004a1f00720c */ /* 0x000fe20003f06070 */
[----:B------:R-:W-:Y:S01]  /*67710*/  IMAD.WIDE.U32 R70, R80, 0x3d1, RZ ;  /* 0x000003d150467825 */ /* 0x000fe200078e00ff */
[----:B------:R-:W-:-:S02]  /*67720*/  SEL R5, RZ, 0x1, P3 ;  /* 0x00000001ff057807 */ /* 0x000fc40001800000 */
[----:B------:R-:W-:Y:S01]  /*67730*/  IADD3.X R69, PT, PT, RZ, R33, RZ, P4, P6 ;  /* 0x00000021ff457210 */ /* 0x000fe200027ec4ff */
[----:B------:R-:W-:Y:S01]  /*67740*/  IMAD.X R33, RZ, RZ, RZ, P2 ;  /* 0x000000ffff217224 */ /* 0x000fe200010e06ff */
[----:B------:R-:W-:Y:S02]  /*67750*/  ISETP.GE.U32.AND.EX P0, PT, R75, R76, PT, P0 ;  /* 0x0000004c4b00720c */ /* 0x000fe40003f06100 */
[-C--:B------:R-:W-:Y:S01]  /*67760*/  IADD3 R5, P2, P4, R31, R84.reuse, R5 ;  /* 0x000000541f057210 */ /* 0x080fe20007c5e005 */
[----:B------:R-:W-:Y:S01]  /*67770*/  IMAD.WIDE.U32.X R32, RZ, R7, R32, P5 ;  /* 0x00000007ff207225 */ /* 0x000fe200028e0420 */
[----:B------:R-:W-:Y:S02]  /*67780*/  ISETP.GE.U32.AND.EX P1, PT, R4, R37, PT, P1 ;  /* 0x000000250400720c */ /* 0x000fe40003f26110 */
[----:B------:R-:W-:Y:S01]  /*67790*/  SEL R31, RZ, 0x1, P0 ;  /* 0x00000001ff1f7807 */ /* 0x000fe20000000000 */
[----:B------:R-:W-:Y:S01]  /*677a0*/  IMAD.WIDE.U32 R36, R78, 0x3d1, RZ ;  /* 0x000003d14e247825 */ /* 0x000fe200078e00ff */
[----:B------:R-:W-:-:S02]  /*677b0*/  ISETP.EQ.U32.AND P6, PT, R5, R84, PT ;  /* 0x000000540500720c */ /* 0x000fc40003fc2070 */
[----:B------:R-:W-:Y:S01]  /*677c0*/  IADD3.X R75, PT, PT, R75, R82, RZ, P2, P4 ;  /* 0x000000524b4b7210 */ /* 0x000fe200017e84ff */
[----:B------:R-:W-:Y:S01]  /*677d0*/  IMAD.WIDE.U32 R70, P5, RZ, R78, R70 ;  /* 0x0000004eff467225 */ /* 0x000fe200078a0046 */
[----:B------:R-:W-:Y:S02]  /*677e0*/  IADD3 R31, P0, P4, R36, R32, R31 ;  /* 0x00000020241f7210 */ /* 0x000fe40007c1e01f */
[----:B------:R-:W-:Y:S01]  /*677f0*/  SEL R72, RZ, 0x1, P1 ;  /* 0x00000001ff487807 */ /* 0x000fe20000800000 */
[----:B------:R-:W-:Y:S01]  /*67800*/  IMAD.MOV.U32 R32, RZ, RZ, R71 ;  /* 0x000000ffff207224 */ /* 0x000fe200078e0047 */
[----:B------:R-:W-:Y:S01]  /*67810*/  IADD3 R37, P2, PT, R37, R70, RZ ;  /* 0x0000004625257210 */ /* 0x000fe20007f5e0ff */
[----:B------:R-:W-:Y:S01]  /*67820*/  IMAD.WIDE.U32 R70, R69, 0x3d1, RZ ;  /* 0x000003d145467825 */ /* 0x000fe200078e00ff */
[----:B------:R-:W-:Y:S02]  /*67830*/  ISETP.EQ.AND.EX P3, PT, R75, R82, !P3, P6 ;  /* 0x000000524b00720c */ /* 0x000fe40005f62360 */
[----:B------:R-:W-:-:S02]  /*67840*/  ISETP.LT.U32.AND P6, PT, R5, R84, PT ;  /* 0x000000540500720c */ /* 0x000fc40003fc1070 */
[----:B------:R-:W-:Y:S01]  /*67850*/  IADD3.X R24, PT, PT, R37, R33, RZ, P0, P4 ;  /* 0x0000002125187210 */ /* 0x000fe200007e84ff */
[----:B------:R-:W-:Y:S01]  /*67860*/  IMAD.X R33, RZ, RZ, RZ, P5 ;  /* 0x000000ffff217224 */ /* 0x000fe200028e06ff */
[----:B------:R-:W-:Y:S02]  /*67870*/  IADD3 R72, P0, P4, R72, R5, R11 ;  /* 0x0000000548487210 */ /* 0x000fe40007c1e00b */
[----:B------:R-:W-:Y:S01]  /*67880*/  ISETP.LT.U32.OR.EX P3, PT, R75, R82, P3, P6 ;  /* 0x000000524b00720c */ /* 0x000fe20001f61560 */
[----:B------:R-:W-:Y:S01]  /*67890*/  IMAD.WIDE.U32.X R32, RZ, R80, R32, P2 ;  /* 0x00000050ff207225 */ /* 0x000fe200010e0420 */
[----:B------:R-:W-:Y:S02]  /*678a0*/  ISETP.GE.U32.AND P6, PT, R31, R36, PT ;  /* 0x000000241f00720c */ /* 0x000fe40003fc6070 */
[----:B------:R-:W-:Y:S02]  /*678b0*/  ISETP.EQ.U32.AND P5, PT, R72, R11, PT ;  /* 0x0000000b4800720c */ /* 0x000fe40003fa2070 */
[----:B------:R-:W-:-:S02]  /*678c0*/  IADD3.X R75, PT, PT, RZ, R75, R0, P0, P4 ;  /* 0x0000004bff4b7210 */ /* 0x000fc400007e8400 */
[----:B------:R-:W-:Y:S02]  /*678d0*/  SEL R28, RZ, 0x1, !P3 ;  /* 0x00000001ff1c7807 */ /* 0x000fe40005800000 */
[----:B------:R-:W-:Y:S01]  /*678e0*/  ISETP.GE.U32.AND.EX P6, PT, R24, R37, PT, P6 ;  /* 0x000000251800720c */ /* 0x000fe20003fc6160 */
[----:B------:R-:W-:Y:S01]  /*678f0*/  IMAD.WIDE.U32 R36, R67, 0x3d1, RZ ;  /* 0x000003d143247825 */ /* 0x000fe200078e00ff */
[----:B------:R-:W-:Y:S02]  /*67900*/  ISETP.EQ.AND.EX P1, PT, R75, R0, !P1, P5 ;  /* 0x000000004b00720c */ /* 0x000fe40004f22350 */
[----:B------:R-:W-:Y:S01]  /*67910*/  ISETP.LT.U32.AND P0, PT, R72, R11, PT ;  /* 0x0000000b4800720c */ /* 0x000fe20003f01070 */
[----:B------:R-:W-:Y:S01]  /*67920*/  IMAD.WIDE.U32 R70, P5, RZ, R67, R70 ;  /* 0x00000043ff467225 */ /* 0x000fe200078a0046 */
[----:B------:R-:W-:Y:S02]  /*67930*/  IADD3 R28, P2, P4, R31, R7, R28 ;  /* 0x000000071f1c7210 */ /* 0x000fe40007c5e01c */
[----:B------:R-:W-:-:S02]  /*67940*/  SEL R11, RZ, 0x1, P6 ;  /* 0x00000001ff0b7807 */ /* 0x000fc40003000000 */
[----:B------:R-:W-:Y:S02]  /*67950*/  ISETP.LT.U32.OR.EX P0, PT, R75, R0, P1, P0 ;  /* 0x000000004b00720c */ /* 0x000fe40000f01500 */
[----:B------:R-:W-:Y:S02]  /*67960*/  IADD3.X R5, PT, PT, R24, R78, RZ, P2, P4 ;  /* 0x0000004e18057210 */ /* 0x000fe400017e84ff */
[----:B------:R-:W-:Y:S02]  /*67970*/  IADD3 R0, P2, P4, R36, R32, R11 ;  /* 0x0000002024007210 */ /* 0x000fe40007c5e00b */
[----:B------:R-:W-:Y:S02]  /*67980*/  IADD3 R31, P6, PT, R37, R70, RZ ;  /* 0x00000046251f7210 */ /* 0x000fe40007fde0ff */
[----:B------:R-:W-:Y:S02]  /*67990*/  IADD3 R65, P1, PT, R89, -R66, RZ ;  /* 0x8000004259417210 */ /* 0x000fe40007f3e0ff */
[----:B------:R-:W-:-:S02]  /*679a0*/  SEL R26, RZ, 0x1, !P0 ;  /* 0x00000001ff1a7807 */ /* 0x000fc40004000000 */
[----:B------:R-:W-:Y:S01]  /*679b0*/  IADD3.X R32, PT, PT, R31, R33, RZ, P2, P4 ;  /* 0x000000211f207210 */ /* 0x000fe200017e84ff */
[----:B------:R-:W-:Y:S01]  /*679c0*/  IMAD.X R24, R64, 0x1, ~R97, P1 ;  /* 0x0000000140187824 */ /* 0x000fe200008e0e61 */
[-C--:B------:R-:W-:Y:S02]  /*679d0*/  ISETP.EQ.U32.AND P4, PT, R28, R7.reuse, PT ;  /* 0x000000071c00720c */ /* 0x080fe40003f82070 */
[----:B------:R-:W-:Y:S02]  /*679e0*/  IADD3 R26, P1, P2, R26, R28, R39 ;  /* 0x0000001c1a1a7210 */ /* 0x000fe40007a3e027 */
[----:B------:R-:W-:Y:S02]  /*679f0*/  ISETP.EQ.AND.EX P3, PT, R5, R78, P3, P4 ;  /* 0x0000004e0500720c */ /* 0x000fe40001f62340 */
[----:B------:R-:W-:Y:S01]  /*67a00*/  ISETP.LT.U32.AND P4, PT, R28, R7, PT ;  /* 0x000000071c00720c */ /* 0x000fe20003f81070 */
[----:B------:R-:W-:Y:S01]  /*67a10*/  IMAD.X R7, RZ, RZ, RZ, P5 ;  /* 0x000000ffff077224 */ /* 0x000fe200028e06ff */
[----:B------:R-:W-:-:S02]  /*67a20*/  IADD3.X R73, PT, PT, RZ, R5, R6, P1, P2 ;  /* 0x00000005ff497210 */ /* 0x000fc40000fe4406 */
[----:B------:R-:W-:Y:S02]  /*67a30*/  ISETP.EQ.U32.AND P1, PT, R26, R39, PT ;  /* 0x000000271a00720c */ /* 0x000fe40003f22070 */
[----:B------:R-:W-:Y:S02]  /*67a40*/  ISETP.GE.U32.AND P2, PT, R89, R66, PT ;  /* 0x000000425900720c */ /* 0x000fe40003f46070 */
[----:B------:R-:W-:Y:S02]  /*67a50*/  ISETP.LT.U32.OR.EX P3, PT, R5, R78, P3, P4 ;  /* 0x0000004e0500720c */ /* 0x000fe40001f61540 */
[----:B------:R-:W-:Y:S02]  /*67a60*/  ISETP.EQ.AND.EX P1, PT, R73, R6, P0, P1 ;  /* 0x000000064900720c */ /* 0x000fe40000722310 */
[----:B------:R-:W-:Y:S02]  /*67a70*/  ISETP.GE.U32.AND.EX P2, PT, R64, R97, PT, P2 ;  /* 0x000000614000720c */ /* 0x000fe40003f46120 */
[----:B------:R-:W-:-:S02]  /*67a80*/  ISETP.EQ.U32.AND P0, PT, R35, R68, PT ;  /* 0x000000442300720c */ /* 0x000fc40003f02070 */
[----:B------:R-:W-:Y:S02]  /*67a90*/  SEL R5, RZ, 0x1, !P3 ;  /* 0x00000001ff057807 */ /* 0x000fe40005800000 */
[----:B------:R-:W-:Y:S02]  /*67aa0*/  ISETP.LT.U32.AND P4, PT, R26, R39, PT ;  /* 0x000000271a00720c */ /* 0x000fe40003f81070 */
[----:B------:R-:W-:Y:S02]  /*67ab0*/  ISETP.EQ.AND.EX P0, PT, R34, R95, !P2, P0 ;  /* 0x0000005f2200720c */ /* 0x000fe40005702300 */
[----:B------:R-:W-:Y:S02]  /*67ac0*/  SEL R28, RZ, 0xffffffff, P2 ;  /* 0xffffffffff1c7807 */ /* 0x000fe40001000000 */
[----:B------:R-:W-:Y:S02]  /*67ad0*/  IADD3 R5, P2, P5, R0, R80, R5 ;  /* 0x0000005000057210 */ /* 0x000fe40007d5e005 */
[----:B------:R-:W-:Y:S01]  /*67ae0*/  ISETP.LT.U32.OR.EX P1, PT, R73, R6, P1, P4 ;  /* 0x000000064900720c */ /* 0x000fe20000f21540 */
[----:B------:R-:W-:Y:S01]  /*67af0*/  IMAD.MOV.U32 R6, RZ, RZ, R71 ;  /* 0x000000ffff067224 */ /* 0x000fe200078e0047 */
[----:B------:R-:W-:-:S02]  /*67b00*/  IADD3.X R11, PT, PT, R32, R67, RZ, P2, P5 ;  /* 0x00000043200b7210 */ /* 0x000fc400017ea4ff */
[----:B------:R-:W-:Y:S01]  /*67b10*/  ISETP.EQ.U32.AND P2, PT, R5, R80, PT ;  /* 0x000000500500720c */ /* 0x000fe20003f42070 */
[----:B------:R-:W-:Y:S01]  /*67b20*/  IMAD.WIDE.U32.X R6, RZ, R69, R6, P6 ;  /* 0x00000045ff067225 */ /* 0x000fe200030e0406 */
[----:B------:R-:W-:Y:S02]  /*67b30*/  ISETP.GE.U32.AND P4, PT, R0, R36, PT ;  /* 0x000000240000720c */ /* 0x000fe40003f86070 */
[----:B------:R-:W-:Y:S02]  /*67b40*/  SEL R0, RZ, 0x1, !P1 ;  /* 0x00000001ff007807 */ /* 0x000fe40004800000 */
[----:B------:R-:W-:Y:S02]  /*67b50*/  ISETP.EQ.AND.EX P2, PT, R11, R67, P3, P2 ;  /* 0x000000430b00720c */ /* 0x000fe40001f42320 */
[----:B------:R-:W-:Y:S02]  /*67b60*/  ISETP.LT.U32.AND P3, PT, R5, R80, PT ;  /* 0x000000500500720c */ /* 0x000fe40003f61070 */
[----:B------:R-:W-:-:S02]  /*67b70*/  IADD3 R33, P6, P5, R0, R5, R79 ;  /* 0x0000000500217210 */ /* 0x000fc40007dde04f */
[----:B------:R-:W-:Y:S02]  /*67b80*/  ISETP.GE.U32.AND.EX P4, PT, R32, R31, PT, P4 ;  /* 0x0000001f2000720c */ /* 0x000fe40003f86140 */
[----:B------:R-:W-:Y:S02]  /*67b90*/  ISETP.LT.U32.OR.EX P2, PT, R11, R67, P2, P3 ;  /* 0x000000430b00720c */ /* 0x000fe40001741530 */
[----:B------:R-:W-:Y:S02]  /*67ba0*/  IADD3.X R31, PT, PT, RZ, R11, R38, P6, P5 ;  /* 0x0000000bff1f7210 */ /* 0x000fe400037ea426 */
[----:B------:R-:W-:Y:S02]  /*67bb0*/  SEL R5, RZ, 0x1, P4 ;  /* 0x00000001ff057807 */ /* 0x000fe40002000000 */
[----:B------:R-:W-:Y:S02]  /*67bc0*/  ISETP.EQ.U32.AND P6, PT, R33, R79, PT ;  /* 0x0000004f2100720c */ /* 0x000fe40003fc2070 */
[----:B------:R-:W-:-:S02]  /*67bd0*/  ISETP.LT.U32.AND P3, PT, R35, R68, PT ;  /* 0x000000442300720c */ /* 0x000fc40003f61070 */
[----:B------:R-:W-:Y:S02]  /*67be0*/  SEL R0, RZ, 0x1, !P2 ;  /* 0x00000001ff007807 */ /* 0x000fe40005000000 */
[----:B------:R-:W-:Y:S02]  /*67bf0*/  IADD3 R5, P2, PT, R5, R6, RZ ;  /* 0x0000000605057210 */ /* 0x000fe40007f5e0ff */
[----:B------:R-:W-:Y:S02]  /*67c00*/  ISETP.LT.U32.AND P5, PT, R33, R79, PT ;  /* 0x0000004f2100720c */ /* 0x000fe40003fa1070 */
[----:B------:R-:W-:Y:S01]  /*67c10*/  ISETP.EQ.AND.EX P6, PT, R31, R38, P1, P6 ;  /* 0x000000261f00720c */ /* 0x000fe20000fc2360 */
[----:B------:R-:W-:Y:S01]  /*67c20*/  IMAD.X R37, RZ, RZ, R7, P2 ;  /* 0x000000ffff257224 */ /* 0x000fe200010e0607 */
[----:B------:R-:W-:Y:S02]  /*67c30*/  ISETP.LT.U32.OR.EX P0, PT, R34, R95, P0, P3 ;  /* 0x0000005f2200720c */ /* 0x000fe40000701530 */
[----:B------:R-:W-:-:S02]  /*67c40*/  ISETP.EQ.U32.AND P3, PT, R85, R86, PT ;  /* 0x000000565500720c */ /* 0x000fc40003f62070 */
[----:B------:R-:W-:Y:S02]  /*67c50*/  ISETP.LT.U32.OR.EX P5, PT, R31, R38, P6, P5 ;  /* 0x000000261f00720c */ /* 0x000fe400037a1550 */
[----:B------:R-:W-:Y:S02]  /*67c60*/  IADD3 R0, P6, P2, R5, R69, R0 ;  /* 0x0000004505007210 */ /* 0x000fe40007ade000 */
[----:B------:R-:W-:Y:S02]  /*67c70*/  ISETP.EQ.AND.EX P3, PT, R30, R93, P0, P3 ;  /* 0x0000005d1e00720c */ /* 0x000fe40000762330 */
[----:B------:R-:W-:Y:S02]  /*67c80*/  SEL R5, RZ, 0xffffffff, !P0 ;  /* 0xffffffffff057807 */ /* 0x000fe40004000000 */
[----:B------:R-:W-:Y:S02]  /*67c90*/  ISETP.LT.U32.AND P0, PT, R85, R86, PT ;  /* 0x000000565500720c */ /* 0x000fe40003f01070 */
[----:B------:R-:W-:-:S02]  /*67ca0*/  IADD3.X R37, PT, PT, R37, RZ, RZ, P6, P2 ;  /* 0x000000ff25257210 */ /* 0x000fc400037e44ff */
[----:B------:R-:W-:Y:S02]  /*67cb0*/  ISETP.LT.U32.OR.EX P3, PT, R30, R93, P3, P0 ;  /* 0x0000005d1e00720c */ /* 0x000fe40001f61500 */
[CC--:B------:R-:W-:Y:S02]  /*67cc0*/  ISETP.GE.U32.AND P2, PT, R87.reuse, R88.reuse, PT ;  /* 0x000000585700720c */ /* 0x0c0fe40003f46070 */
[----:B------:R-:W-:Y:S02]  /*67cd0*/  ISETP.EQ.U32.AND P0, PT, R87, R88, PT ;  /* 0x000000585700720c */ /* 0x000fe40003f02070 */
[----:B------:R-:W-:Y:S02]  /*67ce0*/  IADD3 R67, P4, P1, R28, R35, -R68 ;  /* 0x000000231c437210 */ /* 0x000fe4000799e844 */
[CC--:B------:R-:W-:Y:S02]  /*67cf0*/  ISETP.GE.U32.AND.EX P2, PT, R40.reuse, R91.reuse, PT, P2 ;  /* 0x0000005b2800720c */ /* 0x0c0fe40003f46120 */
[----:B------:R-:W-:-:S02]  /*67d00*/  ISETP.EQ.AND.EX P0, PT, R40, R91, P3, P0 ;  /* 0x0000005b2800720c */ /* 0x000fc40001f02300 */
[----:B------:R-:W-:Y:S02]  /*67d10*/  SEL R35, RZ, 0x1, !P5 ;  /* 0x00000001ff237807 */ /* 0x000fe40006800000 */
[----:B------:R-:W-:Y:S02]  /*67d20*/  SEL R36, RZ, 0xffffffff, !P3 ;  /* 0xffffffffff247807 */ /* 0x000fe40005800000 */
[----:B------:R-:W-:Y:S02]  /*67d30*/  IADD3 R35, P5, PT, R35, R0, RZ ;  /* 0x0000000023237210 */ /* 0x000fe40007fbe0ff */
[----:B------:R-:W-:Y:S02]  /*67d40*/  IADD3.X R32, PT, PT, R28, R34, ~R95, P4, P1 ;  /* 0x000000221c207210 */ /* 0x000fe400027e2c5f */
[----:B------:R-:W-:Y:S01]  /*67d50*/  IADD3 R69, P1, P3, R5, R85, -R86 ;  /* 0x0000005505457210 */ /* 0x000fe20007b3e856 */
[----:B------:R-:W-:Y:S01]  /*67d60*/  IMAD.X R37, RZ, RZ, R37, P5 ;  /* 0x000000ffff257224 */ /* 0x000fe200028e0625 */
[----:B------:R-:W-:-:S02]  /*67d70*/  ISETP.NE.U32.AND P5, PT, R35, RZ, PT ;  /* 0x000000ff2300720c */ /* 0x000fc40003fa5070 */
[C---:B------:R-:W-:Y:S02]  /*67d80*/  IADD3 R71, P4, P6, R36.reuse, R87, -R88 ;  /* 0x0000005724477210 */ /* 0x040fe40007e9e858 */
        /* <DEDUP_REMOVED lines=29> */
.L_x_516:
[----:B------:R-:W-:Y:S05]  /*67f60*/  BSYNC.RECONVERGENT B1 ;  /* 0x0000000000017941 */ /* 0x000fea0003800200 */
.L_x_515:
[----:B------:R-:W-:Y:S01]  /*67f70*/  BSSY.RECONVERGENT B1, `(.L_x_517) ;  /* 0x0000031000017945 */ /* 0x000fe20003800200 */
[----:B------:R-:W-:-:S03]  /*67f80*/  IMAD.MOV.U32 R39, RZ, RZ, R8 ;  /* 0x000000ffff277224 */ /* 0x000fc600078e0008 */
[----:B------:R-:W-:Y:S05]  /*67f90*/  @!P5 BRA `(.L_x_518) ;  /* 0x0000000000b8d947 */ /* 0x000fea0003800000 */
[----:B------:R-:W-:Y:S01]  /*67fa0*/  IMAD.MOV.U32 R30, RZ, RZ, R31 ;  /* 0x000000ffff1e7224 */ /* 0x000fe200078e001f */
[----:B------:R-:W-:Y:S01]  /*67fb0*/  BSSY.RECONVERGENT B2, `(.L_x_519) ;  /* 0x0000026000027945 */ /* 0x000fe20003800200 */
[----:B------:R-:W-:Y:S02]  /*67fc0*/  IMAD.MOV.U32 R31, RZ, RZ, R26 ;  /* 0x000000ffff1f7224 */ /* 0x000fe400078e001a */
[----:B------:R-:W-:Y:S02]  /*67fd0*/  IMAD.MOV.U32 R28, RZ, RZ, R73 ;  /* 0x000000ffff1c7224 */ /* 0x000fe400078e0049 */
[----:B------:R-:W-:Y:S02]  /*67fe0*/  IMAD.MOV.U32 R11, RZ, RZ, R72 ;  /* 0x000000ffff0b7224 */ /* 0x000fe400078e0048 */
[----:B------:R-:W-:-:S07]  /*67ff0*/  IMAD.MOV.U32 R26, RZ, RZ, R75 ;  /* 0x000000ffff1a7224 */ /* 0x000fce00078e004b */
.L_x_520:
        /* <DEDUP_REMOVED lines=34> */
.L_x_519:
[----:B------:R-:W-:Y:S02]  /*68220*/  IMAD.MOV.U32 R72, RZ, RZ, R8 ;  /* 0x000000ffff487224 */ /* 0x000fe400078e0008 */
[----:B------:R-:W-:Y:S02]  /*68230*/  IMAD.MOV.U32 R75, RZ, RZ, R9 ;  /* 0x000000ffff4b7224 */ /* 0x000fe400078e0009 */
[----:B------:R-:W-:Y:S02]  /*68240*/  IMAD.MOV.U32 R26, RZ, RZ, R6 ;  /* 0x000000ffff1a7224 */ /* 0x000fe400078e0006 */
[----:B------:R-:W-:Y:S02]  /*68250*/  IMAD.MOV.U32 R73, RZ, RZ, R7 ;  /* 0x000000ffff497224 */ /* 0x000fe400078e0007 */
[----:B------:R-:W-:Y:S02]  /*68260*/  IMAD.MOV.U32 R33, RZ, RZ, R0 ;  /* 0x000000ffff217224 */ /* 0x000fe400078e0000 */
[----:B------:R-:W-:-:S07]  /*68270*/  IMAD.MOV.U32 R31, RZ, RZ, R5 ;  /* 0x000000ffff1f7224 */ /* 0x000fce00078e0005 */
.L_x_518:
[----:B------:R-:W-:Y:S05]  /*68280*/  BSYNC.RECONVERGENT B1 ;  /* 0x0000000000017941 */ /* 0x000fea0003800200 */
.L_x_517:
        /* <DEDUP_REMOVED lines=92> */
.L_x_522:
[----:B------:R-:W-:Y:S05]  /*68850*/  BSYNC.RECONVERGENT B1 ;  /* 0x0000000000017941 */ /* 0x000fea0003800200 */
.L_x_521:
        /* <DEDUP_REMOVED lines=52> */
.L_x_524:
[----:B------:R-:W-:Y:S05]  /*68ba0*/  BSYNC.RECONVERGENT B1 ;  /* 0x0000000000017941 */ /* 0x000fea0003800200 */
.L_x_523:
[C---:B------:R-:W-:Y:S01]  /*68bb0*/  IMAD.WIDE.U32 R12, R6.reuse, R63, RZ ;  /* 0x0000003f060c7225 */ /* 0x040fe200078e00ff */
[----:B------:R-:W-:Y:S03]  /*68bc0*/  BSSY.RECONVERGENT B1, `(.L_x_525) ;  /* 0x00001cc000017945 */ /* 0x000fe60003800200 */
[----:B------:R-:W-:-:S04]  /*68bd0*/  IMAD.WIDE.U32 R20, R6, R3, RZ ;  /* 0x0000000306147225 */ /* 0x000fc800078e00ff */
[----:B------:R-:W-:-:S04]  /*68be0*/  IMAD.WIDE.U32 R16, R5, R63, RZ ;  /* 0x0000003f05107225 */ /* 0x000fc800078e00ff */
[----:B------:R-:W-:-:S04]  /*68bf0*/  IMAD.WIDE.U32 R18, P0, R62, R5, R12 ;  /* 0x000000053e127225 */ /* 0x000fc8000780000c */
[----:B------:R-:W-:-:S04]  /*68c00*/  IMAD.WIDE.U32 R26, P2, R2, R5, R20 ;  /* 0x00000005021a7225 */ /* 0x000fc80007840014 */
[----:B------:R-:W-:Y:S01]  /*68c10*/  IMAD.X R21, RZ, RZ, RZ, P0 ;  /* 0x000000ffff157224 */ /* 0x000fe200000e06ff */
[----:B------:R-:W-:Y:S01]  /*68c20*/  IADD3 RZ, P0, PT, R17, R18, RZ ;  /* 0x0000001211ff7210 */ /* 0x000fe20007f1e0ff */
[----:B------:R-:W-:Y:S02]  /*68c30*/  IMAD.MOV.U32 R20, RZ, RZ, R19 ;  /* 0x000000ffff147224 */ /* 0x000fe400078e0013 */
[----:B------:R-:W-:-:S04]  /*68c40*/  IMAD.WIDE.U32 R30, R6, R45, RZ ;  /* 0x0000002d061e7225 */ /* 0x000fc800078e00ff */
        /* <DEDUP_REMOVED lines=8> */
[----:B------:R-:W-:-:S04]  /*68cd0*/  IMAD.WIDE.U32 R12, P1, R44, R5, R30 ;  /* 0x000000052c0c7225 */ /* 0x000fc8000782001e */
[-C--:B------:R-:W-:Y:S01]  /*68ce0*/  IMAD R8, R62, R11.reuse, RZ ;  /* 0x0000000b3e087224 */ /* 0x080fe200078e02ff */
[----:B------:R-:W-:Y:S01]  /*68cf0*/  IADD3 RZ, P6, PT, R29, R12, RZ ;  /* 0x0000000c1dff7210 */ /* 0x000fe20007fde0ff */
[----:B------:R-:W-:-:S04]  /*68d00*/  IMAD.WIDE.U32 R22, R63, R11, RZ ;  /* 0x0000000b3f167225 */ /* 0x000fc800078e00ff */
[----:B------:R-:W-:Y:S02]  /*68d10*/  IMAD.IADD R19, R19, 0x1, R25 ;  /* 0x0000000113137824 */ /* 0x000fe400078e0219 */
[----:B------:R-:W-:Y:S01]  /*68d20*/  IMAD R25, R63, R14, R8 ;  /* 0x0000000e3f197224 */ /* 0x000fe200078e0208 */
[C---:B------:R-:W-:Y:S01]  /*68d30*/  IADD3 R8, P4, PT, R15.reuse, R22, RZ ;  /* 0x000000160f087210 */ /* 0x040fe20007f9e0ff */
[----:B------:R-:W-:Y:S01]  /*68d40*/  IMAD.X R21, RZ, RZ, RZ, P2 ;  /* 0x000000ffff157224 */ /* 0x000fe200010e06ff */
[----:B------:R-:W-:Y:S01]  /*68d50*/  ISETP.GE.U32.AND P2, PT, R15, R18, PT ;  /* 0x000000120f00720c */ /* 0x000fe20003f46070 */
[----:B------:R-:W-:Y:S01]  /*68d60*/  IMAD.X R12, R19, 0x1, R17, P0 ;  /* 0x00000001130c7824 */ /* 0x000fe200000e0611 */
[----:B------:R-:W-:Y:S01]  /*68d70*/  ISETP.GE.U32.AND P0, PT, R8, R22, PT ;  /* 0x000000160800720c */ /* 0x000fe20003f06070 */
[----:B------:R-:W-:-:S03]  /*68d80*/  IMAD.WIDE.U32 R16, R14, R63, RZ ;  /* 0x0000003f0e107225 */ /* 0x000fc600078e00ff */
[----:B------:R-:W-:Y:S01]  /*68d90*/  ISETP.GE.U32.AND.EX P2, PT, R12, R19, PT, P2 ;  /* 0x000000130c00720c */ /* 0x000fe20003f46120 */
[----:B------:R-:W-:Y:S02]  /*68da0*/  IMAD.MOV.U32 R20, RZ, RZ, R27 ;  /* 0x000000ffff147224 */ /* 0x000fe400078e001b */
[----:B------:R-:W-:Y:S01]  /*68db0*/  IMAD R22, R44, R5, RZ ;  /* 0x000000052c167224 */ /* 0x000fe200078e02ff */
[----:B------:R-:W-:Y:S01]  /*68dc0*/  SEL R33, RZ, 0x1, P2 ;  /* 0x00000001ff217807 */ /* 0x000fe20001000000 */
[----:B------:R-:W-:-:S04]  /*68dd0*/  IMAD.WIDE.U32 R26, P5, R62, R11, R16 ;  /* 0x0000000b3e1a7225 */ /* 0x000fc800078a0010 */
[----:B------:R-:W-:Y:S02]  /*68de0*/  IMAD.IADD R15, R23, 0x1, R25 ;  /* 0x00000001170f7824 */ /* 0x000fe400078e0219 */
        /* <DEDUP_REMOVED lines=9> */
[----:B------:R-:W-:Y:S02]  /*68e80*/  ISETP.GE.U32.AND.EX P0, PT, R12, R15, PT, P0 ;  /* 0x0000000f0c00720c */ /* 0x000fe40003f06100 */
[----:B------:R-:W-:Y:S01]  /*68e90*/  IADD3 RZ, P3, PT, R23, R26, RZ ;  /* 0x0000001a17ff7210 */ /* 0x000fe20007f7e0ff */
[-C--:B------:R-:W-:Y:S02]  /*68ea0*/  IMAD R15, R2, R11.reuse, RZ ;  /* 0x0000000b020f7224 */ /* 0x080fe400078e02ff */
[----:B------:R-:W-:Y:S02]  /*68eb0*/  IMAD.MOV.U32 R20, RZ, RZ, R27 ;  /* 0x000000ffff147224 */ /* 0x000fe400078e001b */
[----:B------:R-:W-:Y:S02]  /*68ec0*/  IMAD.X R21, RZ, RZ, RZ, P5 ;  /* 0x000000ffff157224 */ /* 0x000fe400028e06ff */
[----:B------:R-:W-:-:S04]  /*68ed0*/  IMAD.WIDE.U32 R26, R3, R11, RZ ;  /* 0x0000000b031a7225 */ /* 0x000fc800078e00ff */
[----:B------:R-:W-:Y:S01]  /*68ee0*/  IMAD R19, R3, R14, R15 ;  /* 0x0000000e03137224 */ /* 0x000fe200078e020f */
[----:B------:R-:W-:Y:S01]  /*68ef0*/  SEL R15, RZ, 0x1, P0 ;  /* 0x00000001ff0f7807 */ /* 0x000fe20000000000 */
[----:B------:R-:W-:-:S04]  /*68f00*/  IMAD.WIDE.U32 R30, P2, R2, R11, R16 ;  /* 0x0000000b021e7225 */ /* 0x000fc80007840010 */
[----:B------:R-:W-:-:S04]  /*68f10*/  IMAD.WIDE.U32 R28, R11, R3, RZ ;  /* 0x000000030b1c7225 */ /* 0x000fc800078e00ff */
[----:B------:R-:W-:Y:S01]  /*68f20*/  IMAD.WIDE.U32.X R16, R62, R14, R20, P3 ;  /* 0x0000000e3e107225 */ /* 0x000fe200018e0414 */
[----:B------:R-:W-:Y:S02]  /*68f30*/  IADD3 R25, P3, PT, R33, R26, RZ ;  /* 0x0000001a21197210 */ /* 0x000fe40007f7e0ff */
[----:B------:R-:W-:Y:S01]  /*68f40*/  IADD3 RZ, P5, PT, R29, R30, RZ ;  /* 0x0000001e1dff7210 */ /* 0x000fe20007fbe0ff */
[----:B------:R-:W-:Y:S02]  /*68f50*/  IMAD.IADD R27, R27, 0x1, R19 ;  /* 0x000000011b1b7824 */ /* 0x000fe400078e0213 */
[----:B------:R-:W-:-:S04]  /*68f60*/  IMAD.WIDE.U32 R22, R14, R45, RZ ;  /* 0x0000002d0e167225 */ /* 0x000fc800078e00ff */
[----:B------:R-:W-:Y:S01]  /*68f70*/  IMAD.X R19, RZ, RZ, RZ, P1 ;  /* 0x000000ffff137224 */ /* 0x000fe200008e06ff */
[----:B------:R-:W-:Y:S01]  /*68f80*/  IADD3 R15, P0, P1, R25, R16, R15 ;  /* 0x00000010190f7210 */ /* 0x000fe2000791e00f */
[----:B------:R-:W-:Y:S02]  /*68f90*/  IMAD.X R30, R27, 0x1, R40, P3 ;  /* 0x000000011b1e7824 */ /* 0x000fe400018e0628 */
[----:B------:R-:W-:Y:S01]  /*68fa0*/  IMAD.X R21, RZ, RZ, RZ, P2 ;  /* 0x000000ffff157224 */ /* 0x000fe200010e06ff */
[----:B------:R-:W-:Y:S01]  /*68fb0*/  ISETP.GE.U32.AND P2, PT, R33, R18, PT ;  /* 0x000000122100720c */ /* 0x000fe20003f46070 */
[----:B------:R-:W-:Y:S01]  /*68fc0*/  IMAD.MOV.U32 R18, RZ, RZ, R13 ;  /* 0x000000ffff127224 */ /* 0x000fe200078e000d */
[----:B------:R-:W-:Y:S01]  /*68fd0*/  IADD3.X R35, PT, PT, R30, R17, RZ, P0, P1 ;  /* 0x000000111e237210 */ /* 0x000fe200007e24ff */
[----:B------:R-:W-:Y:S01]  /*68fe0*/  IMAD R13, R52, R5, RZ ;  /* 0x00000005340d7224 */ /* 0x000fe200078e02ff */
[----:B------:R-:W-:Y:S01]  /*68ff0*/  ISETP.GE.U32.AND P1, PT, R15, R25, PT ;  /* 0x000000190f00720c */ /* 0x000fe20003f26070 */
[----:B------:R-:W-:Y:S01]  /*69000*/  IMAD.WIDE.U32 R38, R11, R45, RZ ;  /* 0x0000002d0b267225 */ /* 0x000fe200078e00ff */
[----:B------:R-:W-:-:S02]  /*69010*/  ISETP.GE.U32.AND.EX P2, PT, R40, R37, PT, P2 ;  /* 0x000000252800720c */ /* 0x000fc40003f46120 */
[----:B------:R-:W-:Y:S01]  /*69020*/  ISETP.GE.U32.AND P0, PT, R25, R26, PT ;  /* 0x0000001a1900720c */ /* 0x000fe20003f06070 */
[----:B------:R-:W-:Y:S01]  /*69030*/  IMAD.WIDE.U32 R22, P4, R44, R11, R22 ;  /* 0x0000000b2c167225 */ /* 0x000fe20007880016 */
[----:B------:R-:W-:Y:S02]  /*69040*/  ISETP.GE.U32.AND.EX P1, PT, R35, R30, PT, P1 ;  /* 0x0000001e2300720c */ /* 0x000fe40003f26110 */
[----:B------:R-:W-:Y:S01]  /*69050*/  SEL R33, RZ, 0x1, P2 ;  /* 0x00000001ff217807 */ /* 0x000fe20001000000 */
[----:B------:R-:W-:Y:S01]  /*69060*/  IMAD.WIDE.U32 R16, R53, R5, RZ ;  /* 0x0000000535107225 */ /* 0x000fe200078e00ff */
[----:B------:R-:W-:Y:S02]  /*69070*/  IADD3 RZ, P3, PT, R39, R22, RZ ;  /* 0x0000001627ff7210 */ /* 0x000fe40007f7e0ff */
[----:B------:R-:W-:Y:S01]  /*69080*/  ISETP.GE.U32.AND.EX P0, PT, R30, R27, PT, P0 ;  /* 0x0000001b1e00720c */ /* 0x000fe20003f06100 */
[----:B------:R-:W-:-:S03]  /*69090*/  IMAD.WIDE.U32 R28, R4, R63, RZ ;  /* 0x0000003f041c7225 */ /* 0x000fc600078e00ff */
[----:B------:R-:W-:Y:S01]  /*690a0*/  SEL R30, RZ, 0x1, P0 ;  /* 0x00000001ff1e7807 */ /* 0x000fe20000000000 */
[-C--:B------:R-:W-:Y:S02]  /*690b0*/  IMAD R13, R53, R6.reuse, R13 ;  /* 0x00000006350d7224 */ /* 0x080fe400078e020d */
[----:B------:R-:W-:Y:S02]  /*690c0*/  IMAD.MOV.U32 R20, RZ, RZ, R31 ;  /* 0x000000ffff147224 */ /* 0x000fe400078e001f */
[----:B------:R-:W-:-:S04]  /*690d0*/  IMAD.WIDE.U32.X R18, R44, R6, R18, P6 ;  /* 0x000000062c127225 */ /* 0x000fc800030e0412 */
[-C--:B------:R-:W-:Y:S02]  /*690e0*/  IMAD R22, R62, R9.reuse, RZ ;  /* 0x000000093e167224 */ /* 0x080fe400078e02ff */
[----:B------:R-:W-:Y:S01]  /*690f0*/  IMAD.IADD R25, R17, 0x1, R13 ;  /* 0x0000000111197824 */ /* 0x000fe200078e020d */
[----:B------:R-:W-:Y:S01]  /*69100*/  SEL R17, RZ, 0x1, P1 ;  /* 0x00000001ff117807 */ /* 0x000fe20000800000 */
[----:B------:R-:W-:-:S04]  /*69110*/  IMAD.WIDE.U32 R26, R63, R9, RZ ;  /* 0x000000093f1a7225 */ /* 0x000fc800078e00ff */
[----:B------:R-:W-:Y:S01]  /*69120*/  IMAD.WIDE.U32.X R20, R2, R14, R20, P5 ;  /* 0x0000000e02147225 */ /* 0x000fe200028e0414 */
[----:B------:R-:W-:Y:S02]  /*69130*/  IADD3 R33, P1, P5, R16, R18, R33 ;  /* 0x0000001210217210 */ /* 0x000fe40007d3e021 */
[-C--:B------:R-:W-:Y:S01]  /*69140*/  IADD3 R13, P2, PT, R15, R26.reuse, RZ ;  /* 0x0000001a0f0d7210 */ /* 0x080fe20007f5e0ff */
[----:B------:R-:W-:Y:S01]  /*69150*/  IMAD.WIDE.U32 R28, P6, R62, R9, R28 ;  /* 0x000000093e1c7225 */ /* 0x000fe200078c001c */
[----:B------:R-:W-:Y:S02]  /*69160*/  IADD3.X R64, PT, PT, R25, R19, RZ, P1, P5 ;  /* 0x0000001319407210 */ /* 0x000fe40000fea4ff */
[----:B------:R-:W-:Y:S01]  /*69170*/  ISETP.GE.U32.AND P0, PT, R13, R26, PT ;  /* 0x0000001a0d00720c */ /* 0x000fe20003f06070 */
[----:B------:R-:W-:Y:S02]  /*69180*/  IMAD R31, R63, R4, R22 ;  /* 0x000000043f1f7224 */ /* 0x000fe400078e0216 */
[----:B------:R-:W-:Y:S01]  /*69190*/  IMAD.X R77, RZ, RZ, RZ, P6 ;  /* 0x000000ffff4d7224 */ /* 0x000fe200030e06ff */
[----:B------:R-:W-:Y:S01]  /*691a0*/  IADD3 R17, P1, P6, R17, R20, R30 ;  /* 0x0000001411117210 */ /* 0x000fe20007e3e01e */
[----:B------:R-:W-:-:S02]  /*691b0*/  IMAD.IADD R22, R27, 0x1, R31 ;  /* 0x000000011b167824 */ /* 0x000fc400078e021f */
[----:B------:R-:W-:Y:S01]  /*691c0*/  IMAD R18, R44, R11, RZ ;  /* 0x0000000b2c127224 */ /* 0x000fe200078e02ff */
[----:B------:R-:W-:Y:S01]  /*691d0*/  IADD3.X R68, PT, PT, RZ, R21, RZ, P1, P6 ;  /* 0x00000015ff447210 */ /* 0x000fe20000fec4ff */
[----:B------:R-:W-:Y:S02]  /*691e0*/  IMAD.X R15, R22, 0x1, R35, P2 ;  /* 0x00000001160f7824 */ /* 0x000fe400010e0623 */
[----:B------:R-:W-:-:S03]  /*691f0*/  IMAD.WIDE.U32 R20, R45, R11, RZ ;  /* 0x0000000b2d147225 */ /* 0x000fc600078e00ff */
[----:B------:R-:W-:Y:S01]  /*69200*/  ISETP.GE.U32.AND.EX P5, PT, R15, R22, PT, P0 ;  /* 0x000000160f00720c */ /* 0x000fe20003fa6100 */
[----:B------:R-:W-:Y:S01]  /*69210*/  IMAD R35, R45, R14, R18 ;  /* 0x0000000e2d237224 */ /* 0x000fe200078e0212 */
[----:B------:R-:W-:Y:S01]  /*69220*/  IADD3 R70, P0, PT, R33, R20, RZ ;  /* 0x0000001421467210 */ /* 0x000fe20007f1e0ff */
[----:B------:R-:W-:Y:S01]  /*69230*/  IMAD.WIDE.U32 R26, R9, R63, RZ ;  /* 0x0000003f091a7225 */ /* 0x000fe200078e00ff */
[----:B------:R-:W-:-:S03]  /*69240*/  SEL R37, RZ, 0x1, P5 ;  /* 0x00000001ff257807 */ /* 0x000fc60002800000 */
[----:B------:R-:W-:Y:S01]  /*69250*/  IMAD.IADD R96, R21, 0x1, R35 ;  /* 0x0000000115607824 */ /* 0x000fe200078e0223 */
[----:B------:R-:W-:Y:S01]  /*69260*/  IADD3 RZ, P2, PT, R27, R28, RZ ;  /* 0x0000001c1bff7210 */ /* 0x000fe20007f5e0ff */
[----:B------:R-:W-:-:S04]  /*69270*/  IMAD.WIDE.U32 R30, R14, R53, RZ ;  /* 0x000000350e1e7225 */ /* 0x000fc800078e00ff */
[-C--:B------:R-:W-:Y:S02]  /*69280*/  IMAD R22, R2, R9.reuse, RZ ;  /* 0x0000000902167224 */ /* 0x080fe400078e02ff */
[----:B------:R-:W-:Y:S02]  /*69290*/  IMAD.MOV.U32 R76, RZ, RZ, R29 ;  /* 0x000000ffff4c7224 */ /* 0x000fe400078e001d */
[----:B------:R-:W-:-:S04]  /*692a0*/  IMAD.WIDE.U32 R18, R3, R9, RZ ;  /* 0x0000000903127225 */ /* 0x000fc800078e00ff */
[----:B------:R-:W-:Y:S01]  /*692b0*/  IMAD.X R101, R96, 0x1, R64, P0 ;  /* 0x0000000160657824 */ /* 0x000fe200000e0640 */
[----:B------:R-:W-:Y:S01]  /*692c0*/  IADD3 R21, P0, PT, R70, R17, RZ ;  /* 0x0000001146157210 */ /* 0x000fe20007f1e0ff */
[----:B------:R-:W-:Y:S02]  /*692d0*/  IMAD R35, R3, R4, R22 ;  /* 0x0000000403237224 */ /* 0x000fe400078e0216 */
[----:B------:R-:W-:-:S04]  /*692e0*/  IMAD.WIDE.U32 R38, R11, R53, RZ ;  /* 0x000000350b267225 */ /* 0x000fc800078e00ff */
[----:B------:R-:W-:-:S04]  /*692f0*/  IMAD.WIDE.U32 R72, P1, R52, R11, R30 ;  /* 0x0000000b34487225 */ /* 0x000fc8000782001e */
[----:B------:R-:W-:Y:S01]  /*69300*/  IMAD.WIDE.U32.X R76, R62, R4, R76, P2 ;  /* 0x000000043e4c7225 */ /* 0x000fe200010e044c */
[----:B------:R-:W-:-:S03]  /*69310*/  IADD3 R97, P2, PT, R21, R18, RZ ;  /* 0x0000001215617210 */ /* 0x000fc60007f5e0ff */
[----:B------:R-:W-:-:S04]  /*69320*/  IMAD.WIDE.U32 R40, R4, R3, RZ ;  /* 0x0000000304287225 */ /* 0x000fc800078e00ff */
[----:B------:R-:W-:Y:S02]  /*69330*/  IMAD.IADD R35, R19, 0x1, R35 ;  /* 0x0000000113237824 */ /* 0x000fe400078e0223 */
[----:B------:R-:W-:Y:S02]  /*69340*/  IMAD.X R68, R101, 0x1, R68, P0 ;  /* 0x0000000165447824 */ /* 0x000fe400000e0644 */
[----:B------:R-:W-:Y:S01]  /*69350*/  IMAD.X R75, RZ, RZ, RZ, P1 ;  /* 0x000000ffff4b7224 */ /* 0x000fe200008e06ff */
[----:B------:R-:W-:Y:S01]  /*69360*/  IADD3 RZ, P1, PT, R39, R72, RZ ;  /* 0x0000004827ff7210 */ /* 0x000fe20007f3e0ff */
[----:B------:R-:W-:-:S04]  /*69370*/  IMAD.WIDE.U32 R28, R6, R53, RZ ;  /* 0x00000035061c7225 */ /* 0x000fc800078e00ff */
[----:B------:R-:W-:Y:S02]  /*69380*/  IMAD.MOV.U32 R74, RZ, RZ, R73 ;  /* 0x000000ffff4a7224 */ /* 0x000fe400078e0049 */
[----:B------:R-:W-:-:S04]  /*69390*/  IMAD.WIDE.U32 R72, R4, R53, RZ ;  /* 0x0000003504487225 */ /* 0x000fc800078e00ff */
[----:B------:R-:W-:Y:S01]  /*693a0*/  IMAD.X R31, RZ, RZ, RZ, P4 ;  /* 0x000000ffff1f7224 */ /* 0x000fe200020e06ff */
[----:B------:R-:W-:Y:S01]  /*693b0*/  IADD3 R37, P0, P4, R97, R76, R37 ;  /* 0x0000004c61257210 */ /* 0x000fe20007c1e025 */
[----:B------:R-:W-:Y:S02]  /*693c0*/  IMAD.X R99, R35, 0x1, R68, P2 ;  /* 0x0000000123637824 */ /* 0x000fe400010e0644 */
[----:B------:R-:W-:Y:S02]  /*693d0*/  IMAD.MOV.U32 R30, RZ, RZ, R23 ;  /* 0x000000ffff1e7224 */ /* 0x000fe400078e0017 */
[----:B------:R-:W-:Y:S01]  /*693e0*/  IMAD.WIDE.U32 R78, R9, R3, RZ ;  /* 0x00000003094e7225 */ /* 0x000fe200078e00ff */
[----:B------:R-:W-:-:S03]  /*693f0*/  IADD3.X R66, PT, PT, R99, R77, RZ, P0, P4 ;  /* 0x0000004d63427210 */ /* 0x000fc600007e84ff */
[----:B------:R-:W-:-:S04]  /*69400*/  IMAD.WIDE.U32 R40, P5, R2, R9, R40 ;  /* 0x0000000902287225 */ /* 0x000fc800078a0028 */
[----:B------:R-:W-:Y:S01]  /*69410*/  IMAD.WIDE.U32 R22, R4, R45, RZ ;  /* 0x0000002d04167225 */ /* 0x000fe200078e00ff */
[----:B------:R-:W-:-:S03]  /*69420*/  IADD3 RZ, P0, PT, R79, R40, RZ ;  /* 0x000000284fff7210 */ /* 0x000fc60007f1e0ff */
[----:B------:R-:W-:-:S04]  /*69430*/  IMAD.WIDE.U32 R26, R5, R53, RZ ;  /* 0x00000035051a7225 */ /* 0x000fc800078e00ff */
[----:B------:R-:W-:-:S04]  /*69440*/  IMAD.WIDE.U32 R28, P6, R52, R5, R28 ;  /* 0x00000005341c7225 */ /* 0x000fc800078c001c */
[----:B------:R-:W-:Y:S01]  /*69450*/  IMAD.WIDE.U32.X R30, R44, R14, R30, P3 ;  /* 0x0000000e2c1e7225 */ /* 0x000fe200018e041e */
[----:B------:R-:W-:-:S03]  /*69460*/  IADD3 RZ, P2, PT, R27, R28, RZ ;  /* 0x0000001c1bff7210 */ /* 0x000fc60007f5e0ff */
[----:B------:R-:W-:-:S04]  /*69470*/  IMAD.WIDE.U32 R38, R9, R53, RZ ;  /* 0x0000003509267225 */ /* 0x000fc800078e00ff */
[----:B------:R-:W-:-:S04]  /*69480*/  IMAD.WIDE.U32 R82, P3, R52, R9, R72 ;  /* 0x0000000934527225 */ /* 0x000fc80007860048 */
[----:B------:R-:W-:-:S04]  /*69490*/  IMAD.WIDE.U32 R78, P4, R44, R9, R22 ;  /* 0x000000092c4e7225 */ /* 0x000fc80007880016 */
[----:B------:R-:W-:-:S04]  /*694a0*/  IMAD.WIDE.U32.X R22, R52, R14, R74, P1 ;  /* 0x0000000e34167225 */ /* 0x000fc800008e044a */
[----:B------:R-:W-:Y:S01]  /*694b0*/  IMAD.X R75, RZ, RZ, RZ, P6 ;  /* 0x000000ffff4b7224 */ /* 0x000fe200030e06ff */
[----:B------:R-:W-:Y:S01]  /*694c0*/  IADD3 RZ, P6, PT, R39, R82, RZ ;  /* 0x0000005227ff7210 */ /* 0x000fe20007fde0ff */
[----:B------:R-:W-:-:S04]  /*694d0*/  IMAD.WIDE.U32 R26, R9, R45, RZ ;  /* 0x0000002d091a7225 */ /* 0x000fc800078e00ff */
[----:B------:R-:W-:Y:S01]  /*694e0*/  IMAD.WIDE.U32 R38, R0, R63, RZ ;  /* 0x0000003f00267225 */ /* 0x000fe200078e00ff */
[----:B------:R-:W-:-:S03]  /*694f0*/  IADD3 RZ, P1, PT, R27, R78, RZ ;  /* 0x0000004e1bff7210 */ /* 0x000fc60007f3e0ff */
[----:B------:R-:W-:Y:S02]  /*69500*/  IMAD.MOV.U32 R74, RZ, RZ, R29 ;  /* 0x000000ffff4a7224 */ /* 0x000fe400078e001d */
[----:B------:R-:W-:Y:S02]  /*69510*/  IMAD R17, R52, R11, RZ ;  /* 0x0000000b34117224 */ /* 0x000fe400078e02ff */
[----:B------:R-:W-:-:S04]  /*69520*/  IMAD.WIDE.U32 R72, R0, R3, RZ ;  /* 0x0000000300487225 */ /* 0x000fc800078e00ff */
[----:B------:R-:W-:Y:S01]  /*69530*/  IMAD.WIDE.U32.X R74, R52, R6, R74, P2 ;  /* 0x00000006344a7225 */ /* 0x000fe200010e044a */
[----:B------:R-:W-:-:S03]  /*69540*/  ISETP.GE.U32.AND P2, PT, R33, R16, PT ;  /* 0x000000102100720c */ /* 0x000fc60003f46070 */
[----:B------:R-:W-:Y:S01]  /*69550*/  IMAD R103, R53, R14, R17 ;  /* 0x0000000e35677224 */ /* 0x000fe200078e0211 */
[----:B------:R-:W-:Y:S01]  /*69560*/  ISETP.GE.U32.AND.EX P2, PT, R64, R25, PT, P2 ;  /* 0x000000194000720c */ /* 0x000fe20003f46120 */
[----:B------:R-:W-:Y:S02]  /*69570*/  IMAD.X R77, RZ, RZ, RZ, P5 ;  /* 0x000000ffff4d7224 */ /* 0x000fe400028e06ff */
[----:B------:R-:W-:Y:S02]  /*69580*/  IMAD.X R81, RZ, RZ, RZ, P4 ;  /* 0x000000ffff517224 */ /* 0x000fe400020e06ff */
[----:B------:R-:W-:Y:S02]  /*69590*/  IMAD.MOV.U32 R76, RZ, RZ, R41 ;  /* 0x000000ffff4c7224 */ /* 0x000fe400078e0029 */
[----:B------:R-:W-:Y:S02]  /*695a0*/  IMAD.MOV.U32 R80, RZ, RZ, R79 ;  /* 0x000000ffff507224 */ /* 0x000fe400078e004f */
[----:B------:R-:W-:-:S04]  /*695b0*/  IMAD.WIDE.U32 R26, R7, R63, RZ ;  /* 0x0000003f071a7225 */ /* 0x000fc800078e00ff */
[----:B------:R-:W-:-:S04]  /*695c0*/  IMAD.WIDE.U32 R86, P5, R62, R7, R38 ;  /* 0x000000073e567225 */ /* 0x000fc800078a0026 */
[----:B------:R-:W-:Y:S02]  /*695d0*/  IMAD R17, R62, R5, RZ ;  /* 0x000000053e117224 */ /* 0x000fe400078e02ff */
[----:B------:R-:W-:-:S04]  /*695e0*/  IMAD.WIDE.U32 R90, P4, R2, R7, R72 ;  /* 0x00000007025a7225 */ /* 0x000fc80007880048 */
[----:B------:R-:W-:Y:S02]  /*695f0*/  IMAD.X R85, RZ, RZ, RZ, P3 ;  /* 0x000000ffff557224 */ /* 0x000fe400018e06ff */
[----:B------:R-:W-:Y:S02]  /*69600*/  IMAD.MOV.U32 R84, RZ, RZ, R83 ;  /* 0x000000ffff547224 */ /* 0x000fe400078e0053 */
[----:B------:R-:W-:Y:S01]  /*69610*/  IMAD.WIDE.U32.X R40, R2, R4, R76, P0 ;  /* 0x0000000402287225 */ /* 0x000fe200000e044c */
[----:B------:R-:W-:-:S03]  /*69620*/  ISETP.GE.U32.AND P0, PT, R70, R20, PT ;  /* 0x000000144600720c */ /* 0x000fc60003f06070 */
[C---:B------:R-:W-:Y:S01]  /*69630*/  IMAD.WIDE.U32.X R28, R44.reuse, R4, R80, P1 ;  /* 0x000000042c1c7225 */ /* 0x040fe200008e0450 */
[----:B------:R-:W-:Y:S02]  /*69640*/  ISETP.GE.U32.AND P1, PT, R21, R70, PT ;  /* 0x000000461500720c */ /* 0x000fe40003f26070 */
[----:B------:R-:W-:Y:S01]  /*69650*/  ISETP.GE.U32.AND.EX P0, PT, R101, R96, PT, P0 ;  /* 0x000000606500720c */ /* 0x000fe20003f06100 */
[----:B------:R-:W-:Y:S01]  /*69660*/  IMAD.X R73, RZ, RZ, RZ, P5 ;  /* 0x000000ffff497224 */ /* 0x000fe200028e06ff */
[----:B------:R-:W-:Y:S01]  /*69670*/  IADD3 RZ, P5, PT, R27, R86, RZ ;  /* 0x000000561bff7210 */ /* 0x000fe20007fbe0ff */
[----:B------:R-:W-:Y:S02]  /*69680*/  IMAD R17, R63, R6, R17 ;  /* 0x000000063f117224 */ /* 0x000fe400078e0211 */
[----:B------:R-:W-:Y:S02]  /*69690*/  IMAD R6, R44, R9, RZ ;  /* 0x000000092c067224 */ /* 0x000fe400078e02ff */
[----:B------:R-:W-:-:S02]  /*696a0*/  IMAD.MOV.U32 R72, RZ, RZ, R87 ;  /* 0x000000ffff487224 */ /* 0x000fc400078e0057 */
[----:B------:R-:W-:Y:S01]  /*696b0*/  IMAD.WIDE.U32 R76, R53, R11, RZ ;  /* 0x0000000b354c7225 */ /* 0x000fe200078e00ff */
[----:B------:R-:W-:-:S03]  /*696c0*/  SEL R11, RZ, 0x1, P2 ;  /* 0x00000001ff0b7807 */ /* 0x000fc60001000000 */
[C---:B------:R-:W-:Y:S02]  /*696d0*/  IMAD R14, R52.reuse, R9, RZ ;  /* 0x00000009340e7224 */ /* 0x040fe400078e02ff */
[----:B------:R-:W-:Y:S01]  /*696e0*/  IMAD.WIDE.U32.X R20, R52, R4, R84, P6 ;  /* 0x0000000434147225 */ /* 0x000fe200030e0454 */
[----:B------:R-:W-:Y:S02]  /*696f0*/  ISETP.GE.U32.AND.EX P6, PT, R68, R101, PT, P1 ;  /* 0x000000654400720c */ /* 0x000fe40003fc6110 */
[----:B------:R-:W-:Y:S01]  /*69700*/  ISETP.GE.U32.AND P1, PT, R97, R18, PT ;  /* 0x000000126100720c */ /* 0x000fe20003f26070 */
[----:B------:R-:W-:Y:S01]  /*69710*/  IMAD R79, R45, R4, R6 ;  /* 0x000000042d4f7224 */ /* 0x000fe200078e0206 */
[----:B------:R-:W-:Y:S01]  /*69720*/  SEL R33, RZ, 0x1, P6 ;  /* 0x00000001ff217807 */ /* 0x000fe20003000000 */
[----:B------:R-:W-:Y:S01]  /*69730*/  IMAD.WIDE.U32.X R18, R62, R0, R72, P5 ;  /* 0x000000003e127225 */ /* 0x000fe200028e0448 */
[----:B------:R-:W-:-:S03]  /*69740*/  ISETP.GE.U32.AND.EX P1, PT, R99, R35, PT, P1 ;  /* 0x000000236300720c */ /* 0x000fc60003f26110 */
[-C--:B------:R-:W-:Y:S01]  /*69750*/  IMAD R6, R62, R7.reuse, RZ ;  /* 0x000000073e067224 */ /* 0x080fe200078e02ff */
[----:B------:R-:W-:Y:S01]  /*69760*/  IADD3 R62, P2, P5, R76, R74, R11 ;  /* 0x0000004a4c3e7210 */ /* 0x000fe20007d5e00b */
[----:B------:R-:W-:Y:S02]  /*69770*/  IMAD.IADD R16, R77, 0x1, R103 ;  /* 0x000000014d107824 */ /* 0x000fe400078e0267 */
[----:B------:R-:W-:Y:S01]  /*69780*/  IMAD R81, R53, R4, R14 ;  /* 0x0000000435517224 */ /* 0x000fe200078e020e */
[----:B------:R-:W-:Y:S01]  /*69790*/  SEL R4, RZ, 0x1, P0 ;  /* 0x00000001ff047807 */ /* 0x000fe20000000000 */
[----:B------:R-:W-:Y:S01]  /*697a0*/  IMAD.WIDE.U32 R72, R63, R7, RZ ;  /* 0x000000073f487225 */ /* 0x000fe200078e00ff */
[----:B------:R-:W-:Y:S02]  /*697b0*/  ISETP.GE.U32.AND P0, PT, R37, R97, PT ;  /* 0x000000612500720c */ /* 0x000fe40003f06070 */
[----:B------:R-:W-:Y:S01]  /*697c0*/  IADD3.X R75, PT, PT, R16, R75, RZ, P2, P5 ;  /* 0x0000004b104b7210 */ /* 0x000fe200017ea4ff */
[----:B------:R-:W-:Y:S01]  /*697d0*/  IMAD R11, R63, R0, R6 ;  /* 0x000000003f0b7224 */ /* 0x000fe200078e0206 */
[----:B------:R-:W-:Y:S01]  /*697e0*/  IADD3 R33, P5, P2, R33, R30, R4 ;  /* 0x0000001e21217210 */ /* 0x000fe20007abe004 */
[----:B------:R-:W-:Y:S01]  /*697f0*/  IMAD.WIDE.U32 R88, R7, R3, RZ ;  /* 0x0000000307587225 */ /* 0x000fe200078e00ff */
[----:B------:R-:W-:-:S02]  /*69800*/  IADD3 R4, P6, PT, R37, R72, RZ ;  /* 0x0000004825047210 */ /* 0x000fc40007fde0ff */
[----:B------:R-:W-:Y:S01]  /*69810*/  ISETP.GE.U32.AND.EX P0, PT, R66, R99, PT, P0 ;  /* 0x000000634200720c */ /* 0x000fe20003f06100 */
[----:B------:R-:W-:Y:S01]  /*69820*/  IMAD.IADD R11, R73, 0x1, R11 ;  /* 0x00000001490b7824 */ /* 0x000fe200078e020b */
[----:B------:R-:W-:Y:S01]  /*69830*/  SEL R14, RZ, 0x1, P1 ;  /* 0x00000001ff0e7807 */ /* 0x000fe20000800000 */
[----:B------:R-:W-:Y:S01]  /*69840*/  IMAD.X R39, RZ, RZ, RZ, P4 ;  /* 0x000000ffff277224 */ /* 0x000fe200020e06ff */
[----:B------:R-:W-:Y:S01]  /*69850*/  SEL R25, RZ, 0x1, P0 ;  /* 0x00000001ff197807 */ /* 0x000fe20000000000 */
[----:B------:R-:W-:Y:S01]  /*69860*/  IMAD.X R6, R11, 0x1, R66, P6 ;  /* 0x000000010b067824 */ /* 0x000fe200030e0642 */
[C---:B------:R-:W-:Y:S01]  /*69870*/  ISETP.GE.U32.AND P1, PT, R62.reuse, R76, PT ;  /* 0x0000004c3e00720c */ /* 0x040fe20003f26070 */
[----:B------:R-:W-:Y:S01]  /*69880*/  IMAD.MOV.U32 R38, RZ, RZ, R91 ;  /* 0x000000ffff267224 */ /* 0x000fe200078e005b */
[----:B------:R-:W-:Y:S01]  /*69890*/  IADD3.X R64, PT, PT, RZ, R31, RZ, P5, P2 ;  /* 0x0000001fff407210 */ /* 0x000fe20002fe44ff */
[----:B------:R-:W-:Y:S01]  /*698a0*/  IMAD.WIDE.U32 R30, R45, R9, RZ ;  /* 0x000000092d1e7225 */ /* 0x000fe200078e00ff */
[----:B------:R-:W-:-:S02]  /*698b0*/  IADD3 R33, P6, PT, R62, R33, RZ ;  /* 0x000000213e217210 */ /* 0x000fc40007fde0ff */
[----:B------:R-:W-:Y:S01]  /*698c0*/  IADD3 RZ, P4, PT, R89, R90, RZ ;  /* 0x0000005a59ff7210 */ /* 0x000fe20007f9e0ff */
[----:B------:R-:W-:Y:S01]  /*698d0*/  IMAD.IADD R31, R31, 0x1, R79 ;  /* 0x000000011f1f7824 */ /* 0x000fe200078e024f */
[----:B------:R-:W-:Y:S01]  /*698e0*/  IADD3 R25, P2, P5, R25, R40, R14 ;  /* 0x0000002819197210 */ /* 0x000fe20007d5e00e */
[----:B------:R-:W-:Y:S01]  /*698f0*/  IMAD.WIDE.U32 R94, R0, R45, RZ ;  /* 0x0000002d005e7225 */ /* 0x000fe200078e00ff */
[C---:B------:R-:W-:Y:S02]  /*69900*/  ISETP.GE.U32.AND.EX P1, PT, R75.reuse, R16, PT, P1 ;  /* 0x000000104b00720c */ /* 0x040fe40003f26110 */
[----:B------:R-:W-:Y:S01]  /*69910*/  ISETP.GE.U32.AND P0, PT, R4, R72, PT ;  /* 0x000000480400720c */ /* 0x000fe20003f06070 */
[----:B------:R-:W-:Y:S01]  /*69920*/  IMAD.X R16, R75, 0x1, R64, P6 ;  /* 0x000000014b107824 */ /* 0x000fe200030e0640 */
[----:B------:R-:W-:Y:S01]  /*69930*/  ISETP.GE.U32.AND P6, PT, R33, R62, PT ;  /* 0x0000003e2100720c */ /* 0x000fe20003fc6070 */
[----:B------:R-:W-:Y:S01]  /*69940*/  IMAD.WIDE.U32.X R38, R2, R0, R38, P4 ;  /* 0x0000000002267225 */ /* 0x000fe200020e0426 */
[----:B------:R-:W-:-:S02]  /*69950*/  IADD3.X R41, PT, PT, RZ, R41, RZ, P2, P5 ;  /* 0x00000029ff297210 */ /* 0x000fc400017ea4ff */
[-C--:B------:R-:W-:Y:S01]  /*69960*/  IADD3 R14, P5, PT, R33, R30.reuse, RZ ;  /* 0x0000001e210e7210 */ /* 0x080fe20007fbe0ff */
[----:B------:R-:W-:Y:S01]  /*69970*/  IMAD R2, R2, R7, RZ ;  /* 0x0000000702027224 */ /* 0x000fe200078e02ff */
[----:B------:R-:W-:Y:S01]  /*69980*/  ISETP.GE.U32.AND.EX P4, PT, R16, R75, PT, P6 ;  /* 0x0000004b1000720c */ /* 0x000fe20003f86160 */
[----:B------:R-:W-:Y:S01]  /*69990*/  IMAD.WIDE.U32 R92, R7, R45, RZ ;  /* 0x0000002d075c7225 */ /* 0x000fe200078e00ff */
[----:B------:R-:W-:Y:S02]  /*699a0*/  ISETP.GE.U32.AND.EX P0, PT, R6, R11, PT, P0 ;  /* 0x0000000b0600720c */ /* 0x000fe40003f06100 */
[C---:B------:R-:W-:Y:S01]  /*699b0*/  ISETP.GE.U32.AND P2, PT, R14.reuse, R30, PT ;  /* 0x0000001e0e00720c */ /* 0x040fe20003f46070 */
[C---:B------:R-:W-:Y:S01]  /*699c0*/  IMAD R35, R3.reuse, R0, R2 ;  /* 0x0000000003237224 */ /* 0x040fe200078e0202 */
[----:B------:R-:W-:Y:S01]  /*699d0*/  IADD3 R11, P6, PT, R14, R25, RZ ;  /* 0x000000190e0b7210 */ /* 0x000fe20007fde0ff */
[----:B------:R-:W-:Y:S01]  /*699e0*/  IMAD.WIDE.U32 R2, R3, R7, RZ ;  /* 0x0000000703027225 */ /* 0x000fe200078e00ff */
[----:B------:R-:W-:-:S02]  /*699f0*/  SEL R30, RZ, 0x1, P1 ;  /* 0x00000001ff1e7807 */ /* 0x000fc40000800000 */
[----:B------:R-:W-:Y:S01]  /*69a00*/  SEL R33, RZ, 0x1, P4 ;  /* 0x00000001ff217807 */ /* 0x000fe20002000000 */
[----:B------:R-:W-:Y:S01]  /*69a10*/  IMAD.X R16, R31, 0x1, R16, P5 ;  /* 0x000000011f107824 */ /* 0x000fe200028e0610 */
[----:B------:R-:W-:Y:S01]  /*69a20*/  ISETP.GE.U32.AND P1, PT, R11, R14, PT ;  /* 0x0000000e0b00720c */ /* 0x000fe20003f26070 */
[----:B------:R-:W-:Y:S01]  /*69a30*/  IMAD.IADD R14, R3, 0x1, R35 ;  /* 0x00000001030e7824 */ /* 0x000fe200078e0223 */
[----:B------:R-:W-:Y:S01]  /*69a40*/  SEL R40, RZ, 0x1, P0 ;  /* 0x00000001ff287807 */ /* 0x000fe20000000000 */
[----:B------:R-:W-:Y:S01]  /*69a50*/  IMAD.X R25, R16, 0x1, R41, P6 ;  /* 0x0000000110197824 */ /* 0x000fe200030e0629 */
[----:B------:R-:W-:Y:S01]  /*69a60*/  IADD3 R11, P0, PT, R11, R2, RZ ;  /* 0x000000020b0b7210 */ /* 0x000fe20007f1e0ff */
[----:B------:R-:W-:Y:S01]  /*69a70*/  IMAD.WIDE.U32 R94, P3, R44, R7, R94 ;  /* 0x000000072c5e7225 */ /* 0x000fe2000786005e */
[----:B------:R-:W-:Y:S02]  /*69a80*/  IADD3 R33, P4, P5, R33, R22, R30 ;  /* 0x0000001621217210 */ /* 0x000fe40007d9e01e */
[----:B------:R-:W-:Y:S01]  /*69a90*/  ISETP.GE.U32.AND P6, PT, R11, R2, PT ;  /* 0x000000020b00720c */ /* 0x000fe20003fc6070 */
[----:B------:R-:W-:Y:S01]  /*69aa0*/  IMAD.WIDE.U32 R2, R53, R9, RZ ;  /* 0x0000000935027225 */ /* 0x000fe200078e00ff */
[----:B------:R-:W-:-:S02]  /*69ab0*/  IADD3.X R22, PT, PT, RZ, R23, RZ, P4, P5 ;  /* 0x00000017ff167210 */ /* 0x000fc400027ea4ff */
[----:B------:R-:W-:Y:S01]  /*69ac0*/  ISETP.GE.U32.AND.EX P2, PT, R16, R31, PT, P2 ;  /* 0x0000001f1000720c */ /* 0x000fe20003f46120 */
[----:B------:R-:W-:Y:S01]  /*69ad0*/  IMAD.X R23, R14, 0x1, R25, P0 ;  /* 0x000000010e177824 */ /* 0x000fe200000e0619 */
[----:B------:R-:W-:Y:S01]  /*69ae0*/  IADD3 R41, P4, P0, R11, R18, R40 ;  /* 0x000000120b297210 */ /* 0x000fe2000789e028 */
[----:B------:R-:W-:Y:S01]  /*69af0*/  IMAD.IADD R9, R3, 0x1, R81 ;  /* 0x0000000103097824 */ /* 0x000fe200078e0251 */
[----:B------:R-:W-:Y:S01]  /*69b00*/  ISETP.GE.U32.AND.EX P1, PT, R25, R16, PT, P1 ;  /* 0x000000101900720c */ /* 0x000fe20003f26110 */
[----:B------:R-:W-:Y:S01]  /*69b10*/  IMAD.X R27, RZ, RZ, RZ, P3 ;  /* 0x000000ffff1b7224 */ /* 0x000fe200018e06ff */
[C---:B------:R-:W-:Y:S01]  /*69b20*/  ISETP.GE.U32.AND.EX P6, PT, R23.reuse, R14, PT, P6 ;  /* 0x0000000e1700720c */ /* 0x040fe20003fc6160 */
[----:B------:R-:W-:Y:S01]  /*69b30*/  IMAD.MOV.U32 R26, RZ, RZ, R95 ;  /* 0x000000ffff1a7224 */ /* 0x000fe200078e005f */
[----:B------:R-:W-:Y:S01]  /*69b40*/  IADD3.X R62, PT, PT, R23, R19, RZ, P4, P0 ;  /* 0x00000013173e7210 */ /* 0x000fe200027e04ff */
[----:B------:R-:W-:Y:S01]  /*69b50*/  IMAD.MOV.U32 R40, RZ, RZ, RZ ;  /* 0x000000ffff287224 */ /* 0x000fe200078e00ff */
[----:B------:R-:W-:-:S02]  /*69b60*/  IADD3 R14, P0, PT, R33, R2, RZ ;  /* 0x00000002210e7210 */ /* 0x000fc40007f1e0ff */
[----:B------:R-:W-:Y:S01]  /*69b70*/  SEL R16, RZ, 0x1, P2 ;  /* 0x00000001ff107807 */ /* 0x000fe20001000000 */
[----:B------:R-:W-:Y:S01]  /*69b80*/  IMAD.WIDE.U32 R30, R41, 0x3d1, R40 ;  /* 0x000003d1291e7825 */ /* 0x000fe200078e0028 */
[----:B------:R-:W-:Y:S02]  /*69b90*/  SEL R19, RZ, 0x1, P1 ;  /* 0x00000001ff137807 */ /* 0x000fe40000800000 */
[----:B------:R-:W-:Y:S01]  /*69ba0*/  ISETP.GE.U32.AND P1, PT, R14, R2, PT ;  /* 0x000000020e00720c */ /* 0x000fe20003f26070 */
[C---:B------:R-:W-:Y:S01]  /*69bb0*/  IMAD.WIDE.U32 R2, R62.reuse, 0x3d1, RZ ;  /* 0x000003d13e027825 */ /* 0x040fe200078e00ff */
[----:B------:R-:W-:Y:S02]  /*69bc0*/  IADD3 RZ, P3, PT, R93, R94, RZ ;  /* 0x0000005e5dff7210 */ /* 0x000fe40007f7e0ff */
[----:B------:R-:W-:Y:S02]  /*69bd0*/  ISETP.GE.U32.AND P2, PT, R41, R11, PT ;  /* 0x0000000b2900720c */ /* 0x000fe40003f46070 */
[----:B------:R-:W-:Y:S01]  /*69be0*/  IADD3 R11, P4, P5, R19, R28, R16 ;  /* 0x0000001c130b7210 */ /* 0x000fe20007d9e010 */
[----:B------:R-:W-:Y:S01]  /*69bf0*/  IMAD.X R28, R9, 0x1, R22, P0 ;  /* 0x00000001091c7824 */ /* 0x000fe200000e0616 */
[----:B------:R-:W-:Y:S01]  /*69c00*/  ISETP.GE.U32.AND.EX P2, PT, R62, R23, PT, P2 ;  /* 0x000000173e00720c */ /* 0x000fe20003f46120 */
[----:B------:R-:W-:Y:S01]  /*69c10*/  IMAD.WIDE.U32.X R26, R44, R0, R26, P3 ;  /* 0x000000002c1a7225 */ /* 0x000fe200018e041a */
[----:B------:R-:W-:-:S02]  /*69c20*/  IADD3.X R29, PT, PT, RZ, R29, RZ, P4, P5 ;  /* 0x0000001dff1d7210 */ /* 0x000fc400027ea4ff */
[----:B------:R-:W-:Y:S01]  /*69c30*/  IADD3 R11, P4, PT, R14, R11, RZ ;  /* 0x0000000b0e0b7210 */ /* 0x000fe20007f9e0ff */
[----:B------:R-:W-:Y:S01]  /*69c40*/  IMAD.WIDE.U32 R18, R41, 0x3d1, RZ ;  /* 0x000003d129127825 */ /* 0x000fe200078e00ff */
[----:B------:R-:W-:Y:S02]  /*69c50*/  ISETP.GE.U32.AND.EX P1, PT, R28, R9, PT, P1 ;  /* 0x000000091c00720c */ /* 0x000fe40003f26110 */
[----:B------:R-:W-:Y:S01]  /*69c60*/  SEL R16, RZ, 0x1, P6 ;  /* 0x00000001ff107807 */ /* 0x000fe20003000000 */
[----:B------:R-:W-:Y:S01]  /*69c70*/  IMAD.WIDE.U32 R22, P0, RZ, R41, R2 ;  /* 0x00000029ff167225 */ /* 0x000fe20007800002 */
[----:B------:R-:W-:Y:S02]  /*69c80*/  SEL R9, RZ, 0x1, P2 ;  /* 0x00000001ff097807 */ /* 0x000fe40001000000 */
[----:B------:R-:W-:Y:S01]  /*69c90*/  ISETP.GE.U32.AND P2, PT, R11, R14, PT ;  /* 0x0000000e0b00720c */ /* 0x000fe20003f46070 */
[-C--:B------:R-:W-:Y:S01]  /*69ca0*/  IMAD R44, R44, R7.reuse, RZ ;  /* 0x000000072c2c7224 */ /* 0x080fe200078e02ff */
[----:B------:R-:W-:Y:S01]  /*69cb0*/  IADD3 RZ, P3, PT, R19, R22, RZ ;  /* 0x0000001613ff7210 */ /* 0x000fe20007f7e0ff */
[----:B------:R-:W-:Y:S01]  /*69cc0*/  IMAD.WIDE.U32 R2, R45, R7, RZ ;  /* 0x000000072d027225 */ /* 0x000fe200078e00ff */
[----:B------:R-:W-:-:S03]  /*69cd0*/  SEL R18, RZ, 0x1, P1 ;  /* 0x00000001ff127807 */ /* 0x000fc60000800000 */
[----:B------:R-:W-:Y:S02]  /*69ce0*/  IMAD R25, R45, R0, R44 ;  /* 0x000000002d197224 */ /* 0x000fe400078e022c */
[----:B------:R-:W-:Y:S01]  /*69cf0*/  IMAD.X R19, R28, 0x1, R29, P4 ;  /* 0x000000011c137824 */ /* 0x000fe200020e061d */
[----:B------:R-:W-:Y:S01]  /*69d00*/  IADD3 R16, P4, P5, R9, R38, R16 ;  /* 0x0000002609107210 */ /* 0x000fe20007d9e010 */
[----:B------:R-:W-:Y:S01]  /*69d10*/  IMAD.IADD R14, R3, 0x1, R25 ;  /* 0x00000001030e7824 */ /* 0x000fe200078e0219 */
[----:B------:R-:W-:Y:S01]  /*69d20*/  IADD3 R9, P6, PT, R11, R2, RZ ;  /* 0x000000020b097210 */ /* 0x000fe20007fde0ff */
[----:B------:R-:W-:Y:S01]  /*69d30*/  IMAD.X R3, RZ, RZ, RZ, P0 ;  /* 0x000000ffff037224 */ /* 0x000fe200000e06ff */
[----:B------:R-:W-:Y:S01]  /*69d40*/  IADD3.X R44, PT, PT, RZ, R39, RZ, P4, P5 ;  /* 0x00000027ff2c7210 */ /* 0x000fe200027ea4ff */
[----:B------:R-:W-:Y:S01]  /*69d50*/  IMAD.IADD R31, R22, 0x1, R31 ;  /* 0x00000001161f7824 */ /* 0x000fe200078e021f */
[----:B------:R-:W-:Y:S01]  /*69d60*/  IADD3 R40, P4, PT, R9, R16, RZ ;  /* 0x0000001009287210 */ /* 0x000fe20007f9e0ff */
[----:B------:R-:W-:Y:S01]  /*69d70*/  IMAD.X R11, R14, 0x1, R19, P6 ;  /* 0x000000010e0b7824 */ /* 0x000fe200030e0613 */
[----:B------:R-:W-:-:S02]  /*69d80*/  ISETP.GE.U32.AND.EX P2, PT, R19, R28, PT, P2 ;  /* 0x0000001c1300720c */ /* 0x000fc40003f46120 */
[----:B------:R-:W-:Y:S01]  /*69d90*/  ISETP.GE.U32.AND P0, PT, R9, R2, PT ;  /* 0x000000020900720c */ /* 0x000fe20003f06070 */
[C---:B------:R-:W-:Y:S01]  /*69da0*/  IMAD.X R44, R11.reuse, 0x1, R44, P4 ;  /* 0x000000010b2c7824 */ /* 0x040fe200020e062c */
[----:B------:R-:W-:Y:S01]  /*69db0*/  ISETP.GE.U32.AND P1, PT, R40, R9, PT ;  /* 0x000000092800720c */ /* 0x000fe20003f26070 */
[----:B------:R-:W-:Y:S01]  /*69dc0*/  IMAD.MOV.U32 R2, RZ, RZ, R23 ;  /* 0x000000ffff027224 */ /* 0x000fe200078e0017 */
[----:B------:R-:W-:Y:S01]  /*69dd0*/  SEL R37, RZ, 0x1, P2 ;  /* 0x00000001ff257807 */ /* 0x000fe20001000000 */
[C---:B------:R-:W-:Y:S01]  /*69de0*/  IMAD.WIDE.U32 R22, R44.reuse, 0x3d1, RZ ;  /* 0x000003d12c167825 */ /* 0x040fe200078e00ff */
[----:B------:R-:W-:Y:S02]  /*69df0*/  ISETP.GE.U32.AND.EX P0, PT, R11, R14, PT, P0 ;  /* 0x0000000e0b00720c */ /* 0x000fe40003f06100 */
[----:B------:R-:W-:Y:S01]  /*69e00*/  ISETP.GE.U32.AND.EX P1, PT, R44, R11, PT, P1 ;  /* 0x0000000b2c00720c */ /* 0x000fe20003f26110 */
[-C--:B------:R-:W-:Y:S01]  /*69e10*/  IMAD R11, R52, R7.reuse, RZ ;  /* 0x00000007340b7224 */ /* 0x080fe200078e02ff */
[----:B------:R-:W-:Y:S01]  /*69e20*/  IADD3 R37, P2, P4, R37, R20, R18 ;  /* 0x0000001425257210 */ /* 0x000fe20007c5e012 */
[----:B------:R-:W-:Y:S01]  /*69e30*/  IMAD.WIDE.U32 R18, R53, R7, RZ ;  /* 0x0000000735127225 */ /* 0x000fe200078e00ff */
[----:B------:R-:W-:-:S02]  /*69e40*/  SEL R14, RZ, 0x1, P0 ;  /* 0x00000001ff0e7807 */ /* 0x000fc40000000000 */
[----:B------:R-:W-:Y:S01]  /*69e50*/  SEL R9, RZ, 0x1, P1 ;  /* 0x00000001ff097807 */ /* 0x000fe20000800000 */
[----:B------:R-:W-:Y:S01]  /*69e60*/  IMAD R11, R53, R0, R11 ;  /* 0x00000000350b7224 */ /* 0x000fe200078e020b */
[----:B------:R-:W-:Y:S01]  /*69e70*/  IADD3.X R38, PT, PT, RZ, R21, RZ, P2, P4 ;  /* 0x00000015ff267210 */ /* 0x000fe200017e84ff */
[----:B------:R-:W-:Y:S01]  /*69e80*/  IMAD.WIDE.U32.X R2, RZ, R62, R2, P3 ;  /* 0x0000003eff027225 */ /* 0x000fe200018e0402 */
[----:B------:R-:W-:Y:S02]  /*69e90*/  IADD3 R14, P0, P2, R9, R26, R14 ;  /* 0x0000001a090e7210 */ /* 0x000fe40007a1e00e */
[----:B------:R-:W-:Y:S01]  /*69ea0*/  IADD3 R37, P3, PT, R37, R18, RZ ;  /* 0x0000001225257210 */ /* 0x000fe20007f7e0ff */
[----:B------:R-:W-:Y:S01]  /*69eb0*/  IMAD.WIDE.U32 R20, R40, 0x3d1, RZ ;  /* 0x000003d128147825 */ /* 0x000fe200078e00ff */
[----:B------:R-:W-:Y:S02]  /*69ec0*/  IADD3.X R35, PT, PT, RZ, R27, RZ, P0, P2 ;  /* 0x0000001bff237210 */ /* 0x000fe400007e44ff */
[----:B------:R-:W-:Y:S01]  /*69ed0*/  IADD3 R33, P2, PT, R37, R14, RZ ;  /* 0x0000000e25217210 */ /* 0x000fe20007f5e0ff */
[----:B------:R-:W-:Y:S01]  /*69ee0*/  IMAD.IADD R39, R19, 0x1, R11 ;  /* 0x0000000113277824 */ /* 0x000fe200078e020b */
[----:B------:R-:W-:Y:S01]  /*69ef0*/  IADD3 R9, P4, PT, R2, R20, RZ ;  /* 0x0000001402097210 */ /* 0x000fe20007f9e0ff */
[----:B------:R-:W-:Y:S01]  /*69f00*/  IMAD.WIDE.U32 R22, P1, RZ, R40, R22 ;  /* 0x00000028ff167225 */ /* 0x000fe20007820016 */
[----:B------:R-:W-:-:S02]  /*69f10*/  ISETP.GE.U32.AND P5, PT, R30, RZ, PT ;  /* 0x000000ff1e00720c */ /* 0x000fc40003fa6070 */
[----:B------:R-:W-:Y:S01]  /*69f20*/  ISETP.GE.U32.AND P0, PT, R9, R20, PT ;  /* 0x000000140900720c */ /* 0x000fe20003f06070 */
[----:B------:R-:W-:Y:S01]  /*69f30*/  IMAD.X R38, R39, 0x1, R38, P3 ;  /* 0x0000000127267824 */ /* 0x000fe200018e0626 */
[----:B------:R-:W-:Y:S01]  /*69f40*/  IADD3 R11, P3, PT, R21, R22, RZ ;  /* 0x00000016150b7210 */ /* 0x000fe20007f7e0ff */
[----:B------:R-:W-:Y:S01]  /*69f50*/  IMAD.X R27, RZ, RZ, RZ, P1 ;  /* 0x000000ffff1b7224 */ /* 0x000fe200008e06ff */
[----:B------:R-:W-:Y:S01]  /*69f60*/  ISETP.GE.U32.AND.EX P5, PT, R31, R41, PT, P5 ;  /* 0x000000291f00720c */ /* 0x000fe20003fa6150 */
[----:B------:R-:W-:Y:S02]  /*69f70*/  IMAD.X R35, R38, 0x1, R35, P2 ;  /* 0x0000000126237824 */ /* 0x000fe400010e0623 */
        /* <DEDUP_REMOVED lines=40> */
[----:B------:R-:W-:Y:S01]  /*6a200*/  ISETP.LT.U32.AND P1, PT, R5, R8, PT ;  /* 0x000000080500720c */ /* 0x000fe20003f21070 */
[----:B------:R-:W-:Y:S01]  /*6a210*/  IMAD.MOV.U32 R8, RZ, RZ, R29 ;  /* 0x000000ffff087224 */ /* 0x000fe200078e001d */
[----:B------:R-:W-:-:S02]  /*6a220*/  ISETP.EQ.AND.EX P6, PT, R7, R12, !P6, P3 ;  /* 0x0000000c0700720c */ /* 0x000fc400077c2330 */
[----:B------:R-:W-:Y:S01]  /*6a230*/  IADD3 R14, P3, P5, R3, R52, R14 ;  /* 0x00000034030e7210 */ /* 0x000fe20007d7e00e */
[----:B------:R-:W-:Y:S01]  /*6a240*/  IMAD.WIDE.U32.X R8, RZ, R35, R8, P0 ;  /* 0x00000023ff087225 */ /* 0x000fe200000e0408 */
        /* <DEDUP_REMOVED lines=8> */
[CC--:B------:R-:W-:Y:S02]  /*6a2d0*/  ISETP.EQ.U32.AND P3, PT, R3.reuse, R44.reuse, PT ;  /* 0x0000002c0300720c */ /* 0x0c0fe40003f62070 */
[C---:B------:R-:W-:Y:S02]  /*6a2e0*/  IADD3.X R12, PT, PT, R22.reuse, R33, RZ, P5, P6 ;  /* 0x00000021160c7210 */ /* 0x040fe40002fec4ff */
[----:B------:R-:W-:Y:S02]  /*6a2f0*/  ISETP.GE.U32.AND.EX P4, PT, R22, R25, PT, P4 ;  /* 0x000000191600720c */ /* 0x000fe40003f86140 */
[----:B------:R-:W-:Y:S02]  /*6a300*/  ISETP.LT.U32.AND P0, PT, R3, R44, PT ;  /* 0x0000002c0300720c */ /* 0x000fe40003f01070 */
[----:B------:R-:W-:Y:S02]  /*6a310*/  IADD3 R3, P6, P5, R0, R3, R13 ;  /* 0x0000000300037210 */ /* 0x000fe40007dde00d */
[----:B------:R-:W-:-:S02]  /*6a320*/  ISETP.EQ.AND.EX P3, PT, R12, R33, P2, P3 ;  /* 0x000000210c00720c */ /* 0x000fc40001762330 */
[----:B------:R-:W-:Y:S01]  /*6a330*/  SEL R11, RZ, 0x1, P4 ;  /* 0x00000001ff0b7807 */ /* 0x000fe20002000000 */
[----:B------:R-:W-:Y:S01]  /*6a340*/  IMAD.WIDE.U32 R18, P4, RZ, R14, R18 ;  /* 0x0000000eff127225 */ /* 0x000fe20007880012 */
[C---:B------:R-:W-:Y:S02]  /*6a350*/  ISETP.EQ.U32.AND P2, PT, R3.reuse, R13, PT ;  /* 0x0000000d0300720c */ /* 0x040fe40003f42070 */
[----:B------:R-:W-:Y:S02]  /*6a360*/  IADD3.X R26, PT, PT, RZ, R12, R15, P6, P5 ;  /* 0x0000000cff1a7210 */ /* 0x000fe400037ea40f */
[----:B------:R-:W-:Y:S01]  /*6a370*/  ISETP.LT.U32.OR.EX P0, PT, R12, R33, P3, P0 ;  /* 0x000000210c00720c */ /* 0x000fe20001f01500 */
[----:B------:R-:W-:Y:S01]  /*6a380*/  IMAD.MOV.U32 R12, RZ, RZ, R19 ;  /* 0x000000ffff0c7224 */ /* 0x000fe200078e0013 */
[----:B------:R-:W-:Y:S01]  /*6a390*/  ISETP.LT.U32.AND P5, PT, R3, R13, PT ;  /* 0x0000000d0300720c */ /* 0x000fe20003fa1070 */
[----:B------:R-:W-:Y:S01]  /*6a3a0*/  IMAD.X R13, RZ, RZ, RZ, P4 ;  /* 0x000000ffff0d7224 */ /* 0x000fe200020e06ff */
[----:B------:R-:W-:-:S02]  /*6a3b0*/  ISETP.EQ.AND.EX P2, PT, R26, R15, P1, P2 ;  /* 0x0000000f1a00720c */ /* 0x000fc40000f42320 */
[----:B------:R-:W-:Y:S02]  /*6a3c0*/  IADD3 R11, P6, P3, R16, R8, R11 ;  /* 0x00000008100b7210 */ /* 0x000fe40007bde00b */
[----:B------:R-:W-:Y:S02]  /*6a3d0*/  IADD3 R17, P4, PT, R17, R18, RZ ;  /* 0x0000001211117210 */ /* 0x000fe40007f9e0ff */
[----:B------:R-:W-:Y:S02]  /*6a3e0*/  SEL R0, RZ, 0x1, !P0 ;  /* 0x00000001ff007807 */ /* 0x000fe40004000000 */
[----:B------:R-:W-:Y:S02]  /*6a3f0*/  ISETP.LT.U32.OR.EX P2, PT, R26, R15, P2, P5 ;  /* 0x0000000f1a00720c */ /* 0x000fe40001741550 */
[----:B------:R-:W-:Y:S02]  /*6a400*/  IADD3.X R8, PT, PT, R17, R9, RZ, P6, P3 ;  /* 0x0000000911087210 */ /* 0x000fe400037e64ff */
[----:B------:R-:W-:-:S02]  /*6a410*/  IADD3 R0, P3, P5, R11, R35, R0 ;  /* 0x000000230b007210 */ /* 0x000fc40007d7e000 */
[----:B------:R-:W-:Y:S02]  /*6a420*/  ISETP.GE.U32.AND P1, PT, R11, R16, PT ;  /* 0x000000100b00720c */ /* 0x000fe40003f26070 */
        /* <DEDUP_REMOVED lines=13> */
[----:B------:R-:W-:Y:S02]  /*6a500*/  ISETP.EQ.AND.EX P0, PT, R13, R6, P2, P0 ;  /* 0x000000060d00720c */ /* 0x000fe40001702300 */
[----:B------:R-:W-:Y:S01]  /*6a510*/  IADD3 R0, P1, PT, R17, R8, RZ ;  /* 0x0000000811007210 */ /* 0x000fe20007f3e0ff */
[----:B------:R-:W-:Y:S01]  /*6a520*/  IMAD.MOV.U32 R17, RZ, RZ, R2 ;  /* 0x000000ffff117224 */ /* 0x000fe200078e0002 */
        /* <DEDUP_REMOVED lines=15> */
.L_x_528:
        /* <DEDUP_REMOVED lines=34> */
.L_x_527:
[----:B------:R-:W-:Y:S02]  /*6a840*/  IMAD.MOV.U32 R7, RZ, RZ, R6 ;  /* 0x000000ffff077224 */ /* 0x000fe400078e0006 */
[----:B------:R-:W-:Y:S02]  /*6a850*/  IMAD.MOV.U32 R26, RZ, RZ, R4 ;  /* 0x000000ffff1a7224 */ /* 0x000fe400078e0004 */
[----:B------:R-:W-:Y:S02]  /*6a860*/  IMAD.MOV.U32 R11, RZ, RZ, R0 ;  /* 0x000000ffff0b7224 */ /* 0x000fe400078e0000 */
[----:B------:R-:W-:-:S07]  /*6a870*/  IMAD.MOV.U32 R13, RZ, RZ, R2 ;  /* 0x000000ffff0d7224 */ /* 0x000fce00078e0002 */
.L_x_526:
[----:B------:R-:W-:Y:S05]  /*6a880*/  BSYNC.RECONVERGENT B1 ;  /* 0x0000000000017941 */ /* 0x000fea0003800200 */
.L_x_525:
        /* <DEDUP_REMOVED lines=40> */
.L_x_468:
[----:B------:R-:W-:Y:S05]  /*6ab10*/  BSYNC.RECONVERGENT B0 ;  /* 0x0000000000007941 */ /* 0x000fea0003800200 */
.L_x_467:
[----:B------:R-:W-:Y:S01]  /*6ab20*/  LOP3.LUT R0, R25, R40, R20, 0xfe, !PT ;  /* 0x0000002819007212 */ /* 0x000fe200078efe14 */
[----:B------:R-:W-:Y:S01]  /*6ab30*/  BSSY.RECONVERGENT B0, `(.L_x_529) ;  /* 0x00007a6000007945 */ /* 0x000fe20003800200 */
[----:B------:R-:W-:Y:S01]  /*6ab40*/  LOP3.LUT R2, R22, R38, R29, 0xfe, !PT ;  /* 0x0000002616027212 */ /* 0x000fe200078efe1d */
[----:B------:R-:W-:Y:S01]  /*6ab50*/  IMAD.MOV.U32 R33, RZ, RZ, RZ ;  /* 0x000000ffff217224 */ /* 0x000fe200078e00ff */
[----:B------:R-:W-:Y:S01]  /*6ab60*/  LOP3.LUT P0, RZ, R0, R23, RZ, 0xfc, !PT ;  /* 0x0000001700ff7212 */ /* 0x000fe2000780fcff */
[----:B------:R-:W-:Y:S02]  /*6ab70*/  IMAD.MOV.U32 R15, RZ, RZ, RZ ;  /* 0x000000ffff0f7224 */ /* 0x000fe400078e00ff */
[----:B------:R-:W-:Y:S01]  /*6ab80*/  IMAD.MOV.U32 R31, RZ, RZ, RZ ;  /* 0x000000ffff1f7224 */ /* 0x000fe200078e00ff */
[----:B------:R-:W-:Y:S01]  /*6ab90*/  LOP3.LUT P0, RZ, R2, R21, RZ, 0xfc, P0 ;  /* 0x0000001502ff7212 */ /* 0x000fe2000000fcff */
[----:B------:R-:W-:Y:S02]  /*6aba0*/  IMAD.MOV.U32 R13, RZ, RZ, RZ ;  /* 0x000000ffff0d7224 */ /* 0x000fe400078e00ff */
[----:B------:R-:W-:-:S02]  /*6abb0*/  IMAD.MOV.U32 R11, RZ, RZ, RZ ;  /* 0x000000ffff0b7224 */ /* 0x000fc400078e00ff */
[----:B------:R-:W-:Y:S02]  /*6abc0*/  IMAD.MOV.U32 R27, RZ, RZ, RZ ;  /* 0x000000ffff1b7224 */ /* 0x000fe400078e00ff */
[----:B------:R-:W-:Y:S02]  /*6abd0*/  IMAD.MOV.U32 R9, RZ, RZ, RZ ;  /* 0x000000ffff097224 */ /* 0x000fe400078e00ff */
[----:B------:R-:W-:-:S04]  /*6abe0*/  IMAD.MOV.U32 R7, RZ, RZ, RZ ;  /* 0x000000ffff077224 */ /* 0x000fc800078e00ff */
        /* <DEDUP_REMOVED lines=13> */
[----:B------:R-:W-:Y:S02]  /*6acc0*/  IMAD.MOV.U32 R2, RZ, RZ, 0x1 ;  /* 0x00000001ff027424 */ /* 0x000fe400078e00ff */
[----:B------:R-:W-:Y:S01]  /*6acd0*/  IMAD.MOV.U32 R3, RZ, RZ, RZ ;  /* 0x000000ffff037224 */ /* 0x000fe200078e00ff */
[----:B------:R0:W-:Y:S01]  /*6ace0*/  STL.128 [R1+0x10], R16 ;  /* 0x0000101001007387 */ /* 0x0001e20000100c00 */
[----:B------:R-:W-:-:S07]  /*6acf0*/  IMAD.MOV.U32 R0, RZ, RZ, RZ ;  /* 0x000000ffff007224 */ /* 0x000fce00078e00ff */
.L_x_542:
[----:B------:R-:W-:-:S06]  /*6ad00*/  LEA R26, R8, UR10, 0x3 ;  /* 0x0000000a081a7c11 */ /* 0x000fcc000f8e18ff */
[----:B------:R-:W5:Y:S01]  /*6ad10*/  LDL.64 R26, [R26] ;  /* 0x000000001a1a7983 */ /* 0x000f620000100a00 */
[----:B------:R-:W-:Y:S01]  /*6ad20*/  VIADD R8, R8, 0x1 ;  /* 0x0000000108087836 */ /* 0x000fe20000000000 */
[----:B------:R-:W-:Y:S01]  /*6ad30*/  LOP3.LUT R10, R10, 0xfffffffd, RZ, 0xc0, !PT ;  /* 0xfffffffd0a0a7812 */ /* 0x000fe200078ec0ff */
[----:B------:R-:W-:-:S03]  /*6ad40*/  IMAD.MOV.U32 R11, RZ, RZ, RZ ;  /* 0x000000ffff0b7224 */ /* 0x000fc600078e00ff */
[----:B------:R-:W-:-:S13]  /*6ad50*/  ISETP.NE.AND P0, PT, R8, 0x4, PT ;  /* 0x000000040800780c */ /* 0x000fda0003f05270 */
[----:B------:R-:W-:-:S07]  /*6ad60*/  @P0 LOP3.LUT R10, R10, 0x2, RZ, 0xfc, !PT ;  /* 0x000000020a0a0812 */ /* 0x000fce00078efcff */
.L_x_541:
[----:B0----5:R-:W-:Y:S01]  /*6ad70*/  SHF.R.U64 R12, R26, R11, R27 ;  /* 0x0000000b1a0c7219 */ /* 0x021fe2000000121b */
[----:B------:R-:W-:Y:S03]  /*6ad80*/  BSSY.RECONVERGENT B1, `(.L_x_531) ;  /* 0x0000201000017945 */ /* 0x000fe60003800200 */
[----:B------:R-:W-:-:S04]  /*6ad90*/  LOP3.LUT R12, R12, 0x1, RZ, 0xc0, !PT ;  /* 0x000000010c0c7812 */ /* 0x000fc800078ec0ff */
[----:B------:R-:W-:-:S04]  /*6ada0*/  ISETP.NE.U32.AND P0, PT, R12, 0x1, PT ;  /* 0x000000010c00780c */ /* 0x000fc80003f05070 */
[----:B------:R-:W-:-:S13]  /*6adb0*/  ISETP.NE.U32.AND.EX P0, PT, RZ, RZ, PT, P0 ;  /* 0x000000ffff00720c */ /* 0x000fda0003f05100 */
[----:B------:R-:W-:Y:S05]  /*6adc0*/  @P0 BRA `(.L_x_532) ;  /* 0x0000001c00f00947 */ /* 0x000fea0003800000 */
[----:B------:R-:W-:Y:S01]  /*6add0*/  IMAD.WIDE.U32 R12, R6, R20, RZ ;  /* 0x00000014060c7225 */ /* 0x000fe200078e00ff */
        /* <DEDUP_REMOVED lines=15> */
[----:B------:R-:W-:Y:S02]  /*6aed0*/  IMAD.IADD R12, R15, 0x1, R35 ;  /* 0x000000010f0c7824 */ /* 0x000fe400078e0223 */
[----:B------:R-:W-:-:S04]  /*6aee0*/  IMAD.WIDE.U32 R44, R6, R25, RZ ;  /* 0x00000019062c7225 */ /* 0x000fc800078e00ff */
[----:B------:R-:W-:Y:S01]  /*6aef0*/  IMAD.X R17, RZ, RZ, RZ, P2 ;  /* 0x000000ffff117224 */ /* 0x000fe200010e06ff */
[----:B------:R-:W-:Y:S01]  /*6af00*/  IADD3 RZ, P2, PT, R19, R30, RZ ;  /* 0x0000001e13ff7210 */ /* 0x000fe20007f5e0ff */
[----:B------:R-:W-:Y:S02]  /*6af10*/  IMAD.X R13, R12, 0x1, R13, P3 ;  /* 0x000000010c0d7824 */ /* 0x000fe400018e060d */
[-C--:B------:R-:W-:Y:S02]  /*6af20*/  IMAD R14, R29, R9.reuse, RZ ;  /* 0x000000091d0e7224 */ /* 0x080fe400078e02ff */
[----:B------:R-:W-:Y:S01]  /*6af30*/  IMAD.MOV.U32 R16, RZ, RZ, R31 ;  /* 0x000000ffff107224 */ /* 0x000fe200078e001f */
[----:B------:R-:W-:Y:S01]  /*6af40*/  ISETP.GE.U32.AND.EX P0, PT, R13, R12, PT, P0 ;  /* 0x0000000c0d00720c */ /* 0x000fe20003f06100 */
[----:B------:R-:W-:-:S03]  /*6af50*/  IMAD.WIDE.U32 R18, R20, R9, RZ ;  /* 0x0000000914127225 */ /* 0x000fc600078e00ff */
[----:B------:R-:W-:Y:S01]  /*6af60*/  SEL R39, RZ, 0x1, P0 ;  /* 0x00000001ff277807 */ /* 0x000fe20000000000 */
[----:B------:R-:W-:Y:S01]  /*6af70*/  IMAD.WIDE.U32 R30, R7, R20, RZ ;  /* 0x00000014071e7225 */ /* 0x000fe200078e00ff */
[----:B------:R-:W-:-:S03]  /*6af80*/  IADD3 R12, P3, PT, R33, R18, RZ ;  /* 0x00000012210c7210 */ /* 0x000fc60007f7e0ff */
[----:B------:R-:W-:Y:S01]  /*6af90*/  IMAD R28, R22, R2, RZ ;  /* 0x00000002161c7224 */ /* 0x000fe200078e02ff */
[----:B------:R-:W-:Y:S01]  /*6afa0*/  ISETP.GE.U32.AND P0, PT, R12, R18, PT ;  /* 0x000000120c00720c */ /* 0x000fe20003f06070 */
[----:B------:R-:W-:Y:S02]  /*6afb0*/  IMAD R35, R20, R7, R14 ;  /* 0x0000000714237224 */ /* 0x000fe400078e020e */
[----:B------:R-:W-:-:S04]  /*6afc0*/  IMAD.WIDE.U32 R42, R2, R25, RZ ;  /* 0x00000019022a7225 */ /* 0x000fc800078e00ff */
[----:B------:R-:W-:-:S04]  /*6afd0*/  IMAD.WIDE.U32 R44, P1, R22, R2, R44 ;  /* 0x00000002162c7225 */ /* 0x000fc8000782002c */
[----:B------:R-:W-:Y:S01]  /*6afe0*/  IMAD R41, R25, R6, R28 ;  /* 0x0000000619297224 */ /* 0x000fe200078e021c */
[----:B------:R-:W-:Y:S01]  /*6aff0*/  IADD3 RZ, P4, PT, R43, R44, RZ ;  /* 0x0000002c2bff7210 */ /* 0x000fe20007f9e0ff */
[----:B------:R-:W-:-:S04]  /*6b000*/  IMAD.WIDE.U32 R14, R25, R2, RZ ;  /* 0x00000002190e7225 */ /* 0x000fc800078e00ff */
[----:B------:R-:W-:-:S04]  /*6b010*/  IMAD.WIDE.U32 R30, P5, R29, R9, R30 ;  /* 0x000000091d1e7225 */ /* 0x000fc800078a001e */
[----:B------:R-:W-:Y:S02]  /*6b020*/  IMAD.IADD R28, R19, 0x1, R35 ;  /* 0x00000001131c7824 */ /* 0x000fe400078e0223 */
[----:B------:R-:W-:-:S04]  /*6b030*/  IMAD.WIDE.U32.X R16, R38, R6, R16, P2 ;  /* 0x0000000626107225 */ /* 0x000fc800010e0410 */
[----:B------:R-:W-:Y:S02]  /*6b040*/  IMAD.X R43, RZ, RZ, RZ, P5 ;  /* 0x000000ffff2b7224 */ /* 0x000fe400028e06ff */
[----:B------:R-:W-:Y:S02]  /*6b050*/  IMAD.IADD R41, R15, 0x1, R41 ;  /* 0x000000010f297824 */ /* 0x000fe400078e0229 */
[----:B------:R-:W-:Y:S01]  /*6b060*/  IMAD.X R13, R28, 0x1, R13, P3 ;  /* 0x000000011c0d7824 */ /* 0x000fe200018e060d */
[----:B------:R-:W-:Y:S01]  /*6b070*/  IADD3 R39, P3, P5, R14, R16, R39 ;  /* 0x000000100e277210 */ /* 0x000fe20007d7e027 */
[----:B------:R-:W-:-:S03]  /*6b080*/  IMAD.WIDE.U32 R18, R9, R20, RZ ;  /* 0x0000001409127225 */ /* 0x000fc600078e00ff */
[----:B------:R-:W-:Y:S01]  /*6b090*/  IADD3.X R64, PT, PT, R41, R17, RZ, P3, P5 ;  /* 0x0000001129407210 */ /* 0x000fe20001fea4ff */
[----:B------:R-:W-:Y:S01]  /*6b0a0*/  IMAD R15, R38, R9, RZ ;  /* 0x00000009260f7224 */ /* 0x000fe200078e02ff */
[----:B------:R-:W-:Y:S01]  /*6b0b0*/  IADD3 RZ, P2, PT, R19, R30, RZ ;  /* 0x0000001e13ff7210 */ /* 0x000fe20007f5e0ff */
[----:B------:R-:W-:Y:S01]  /*6b0c0*/  IMAD.WIDE.U32 R16, R7, R40, RZ ;  /* 0x0000002807107225 */ /* 0x000fe200078e00ff */
[----:B------:R-:W-:-:S03]  /*6b0d0*/  ISETP.GE.U32.AND.EX P0, PT, R13, R28, PT, P0 ;  /* 0x0000001c0d00720c */ /* 0x000fc60003f06100 */
[----:B------:R-:W-:-:S04]  /*6b0e0*/  IMAD.WIDE.U32 R48, R40, R9, RZ ;  /* 0x0000000928307225 */ /* 0x000fc800078e00ff */
[----:B------:R-:W-:Y:S01]  /*6b0f0*/  IMAD.MOV.U32 R42, RZ, RZ, R31 ;  /* 0x000000ffff2a7224 */ /* 0x000fe200078e001f */
[----:B------:R-:W-:Y:S01]  /*6b100*/  IADD3 R35, P3, PT, R39, R48, RZ ;  /* 0x0000003027237210 */ /* 0x000fe20007f7e0ff */
[----:B------:R-:W-:Y:S01]  /*6b110*/  IMAD R37, R40, R7, R15 ;  /* 0x0000000728257224 */ /* 0x000fe200078e020f */
[----:B------:R-:W-:Y:S01]  /*6b120*/  SEL R15, RZ, 0x1, P0 ;  /* 0x00000001ff0f7807 */ /* 0x000fe20000000000 */
[----:B------:R-:W-:-:S04]  /*6b130*/  IMAD.WIDE.U32 R46, R7, R25, RZ ;  /* 0x00000019072e7225 */ /* 0x000fc800078e00ff */
[----:B------:R-:W-:-:S04]  /*6b140*/  IMAD.WIDE.U32 R30, P5, R38, R9, R16 ;  /* 0x00000009261e7225 */ /* 0x000fc800078a0010 */
[----:B------:R-:W-:-:S04]  /*6b150*/  IMAD.WIDE.U32.X R16, R29, R7, R42, P2 ;  /* 0x000000071d107225 */ /* 0x000fc800010e042a */
[----:B------:R-:W-:Y:S02]  /*6b160*/  IMAD.IADD R37, R49, 0x1, R37 ;  /* 0x0000000131257824 */ /* 0x000fe400078e0225 */
[----:B------:R-:W-:-:S04]  /*6b170*/  IMAD.WIDE.U32 R18, R9, R40, RZ ;  /* 0x0000002809127225 */ /* 0x000fc800078e00ff */
[----:B------:R-:W-:-:S04]  /*6b180*/  IMAD.WIDE.U32 R52, P2, R22, R9, R46 ;  /* 0x0000000916347225 */ /* 0x000fc8000784002e */
[----:B------:R-:W-:Y:S01]  /*6b190*/  IMAD.X R47, RZ, RZ, RZ, P1 ;  /* 0x000000ffff2f7224 */ /* 0x000fe200008e06ff */
[----:B------:R-:W-:Y:S01]  /*6b1a0*/  IADD3 R15, P0, P1, R35, R16, R15 ;  /* 0x00000010230f7210 */ /* 0x000fe2000791e00f */
[----:B------:R-:W-:Y:S02]  /*6b1b0*/  IMAD.X R28, R37, 0x1, R64, P3 ;  /* 0x00000001251c7824 */ /* 0x000fe400018e0640 */
[----:B------:R-:W-:-:S03]  /*6b1c0*/  IMAD.WIDE.U32 R50, R9, R25, RZ ;  /* 0x0000001909327225 */ /* 0x000fc600078e00ff */
[----:B------:R-:W-:Y:S01]  /*6b1d0*/  IADD3.X R33, PT, PT, R28, R17, RZ, P0, P1 ;  /* 0x000000111c217210 */ /* 0x000fe200007e24ff */
[----:B------:R-:W-:Y:S01]  /*6b1e0*/  IMAD.WIDE.U32 R72, R7, R23, RZ ;  /* 0x0000001707487225 */ /* 0x000fe200078e00ff */
[----:B------:R-:W-:-:S03]  /*6b1f0*/  IADD3 RZ, P0, PT, R51, R52, RZ ;  /* 0x0000003433ff7210 */ /* 0x000fc60007f1e0ff */
[----:B------:R-:W-:Y:S01]  /*6b200*/  IMAD.X R43, RZ, RZ, RZ, P5 ;  /* 0x000000ffff2b7224 */ /* 0x000fe200028e06ff */
[----:B------:R-:W-:Y:S01]  /*6b210*/  IADD3 RZ, P5, PT, R19, R30, RZ ;  /* 0x0000001e13ff7210 */ /* 0x000fe20007fbe0ff */
[----:B------:R-:W-:Y:S02]  /*6b220*/  IMAD.MOV.U32 R42, RZ, RZ, R31 ;  /* 0x000000ffff2a7224 */ /* 0x000fe400078e001f */
[----:B------:R-:W-:-:S04]  /*6b230*/  IMAD.WIDE.U32 R18, R6, R23, RZ ;  /* 0x0000001706127225 */ /* 0x000fc800078e00ff */
[----:B------:R-:W-:-:S04]  /*6b240*/  IMAD.WIDE.U32 R30, R5, R20, RZ ;  /* 0x00000014051e7225 */ /* 0x000fc800078e00ff */
[----:B------:R-:W-:Y:S02]  /*6b250*/  IMAD.MOV.U32 R46, RZ, RZ, R45 ;  /* 0x000000ffff2e7224 */ /* 0x000fe400078e002d */
[----:B------:R-:W-:-:S04]  /*6b260*/  IMAD.WIDE.U32 R50, R5, R40, RZ ;  /* 0x0000002805327225 */ /* 0x000fc800078e00ff */
[----:B------:R-:W-:-:S04]  /*6b270*/  IMAD.WIDE.U32 R62, R9, R23, RZ ;  /* 0x00000017093e7225 */ /* 0x000fc800078e00ff */
[----:B------:R-:W-:-:S04]  /*6b280*/  IMAD.WIDE.U32 R72, P3, R21, R9, R72 ;  /* 0x0000000915487225 */ /* 0x000fc80007860048 */
[----:B------:R-:W-:Y:S01]  /*6b290*/  IMAD.WIDE.U32.X R46, R22, R6, R46, P4 ;  /* 0x00000006162e7225 */ /* 0x000fe200020e042e */
[----:B------:R-:W-:-:S03]  /*6b2a0*/  IADD3 RZ, P1, PT, R63, R72, RZ ;  /* 0x000000483fff7210 */ /* 0x000fc60007f3e0ff */
        /* <DEDUP_REMOVED lines=8> */
[----:B------:R-:W-:Y:S01]  /*6b330*/  IMAD.X R17, RZ, RZ, RZ, P2 ;  /* 0x000000ffff117224 */ /* 0x000fe200010e06ff */
[----:B------:R-:W-:Y:S01]  /*6b340*/  ISETP.GE.U32.AND P2, PT, R39, R14, PT ;  /* 0x0000000e2700720c */ /* 0x000fe20003f46070 */
[----:B------:R-:W-:Y:S02]  /*6b350*/  IMAD R18, R21, R9, RZ ;  /* 0x0000000915127224 */ /* 0x000fe400078e02ff */
[----:B------:R-:W-:Y:S01]  /*6b360*/  IMAD.MOV.U32 R30, RZ, RZ, R53 ;  /* 0x000000ffff1e7224 */ /* 0x000fe200078e0035 */
[----:B------:R-:W-:Y:S01]  /*6b370*/  ISETP.GE.U32.AND.EX P2, PT, R64, R41, PT, P2 ;  /* 0x000000294000720c */ /* 0x000fe20003f46120 */
[----:B------:R-:W-:Y:S02]  /*6b380*/  IMAD.MOV.U32 R62, RZ, RZ, R73 ;  /* 0x000000ffff3e7224 */ /* 0x000fe400078e0049 */
[----:B------:R-:W-:Y:S01]  /*6b390*/  IMAD R14, R22, R9, RZ ;  /* 0x00000009160e7224 */ /* 0x000fe200078e02ff */
[----:B------:R-:W-:Y:S01]  /*6b3a0*/  SEL R41, RZ, 0x1, P2 ;  /* 0x00000001ff297807 */ /* 0x000fe20001000000 */
[----:B------:R-:W-:-:S02]  /*6b3b0*/  IMAD.MOV.U32 R50, RZ, RZ, R19 ;  /* 0x000000ffff327224 */ /* 0x000fc400078e0013 */
[-C--:B------:R-:W-:Y:S02]  /*6b3c0*/  IMAD R73, R23, R7.reuse, R18 ;  /* 0x0000000717497224 */ /* 0x080fe400078e0212 */
[----:B------:R-:W-:Y:S01]  /*6b3d0*/  IMAD.WIDE.U32.X R30, R22, R7, R30, P0 ;  /* 0x00000007161e7225 */ /* 0x000fe200000e041e */
[----:B------:R-:W-:-:S03]  /*6b3e0*/  ISETP.GE.U32.AND P0, PT, R35, R48, PT ;  /* 0x000000302300720c */ /* 0x000fc60003f06070 */
[----:B------:R-:W-:Y:S01]  /*6b3f0*/  IMAD R39, R25, R7, R14 ;  /* 0x0000000719277224 */ /* 0x000fe200078e020e */
[----:B------:R-:W-:Y:S01]  /*6b400*/  ISETP.GE.U32.AND.EX P0, PT, R28, R37, PT, P0 ;  /* 0x000000251c00720c */ /* 0x000fe20003f06100 */
[----:B------:R-:W-:Y:S01]  /*6b410*/  IMAD.WIDE.U32.X R18, R21, R7, R62, P1 ;  /* 0x0000000715127225 */ /* 0x000fe200008e043e */
[----:B------:R-:W-:Y:S02]  /*6b420*/  ISETP.GE.U32.AND P1, PT, R15, R35, PT ;  /* 0x000000230f00720c */ /* 0x000fe40003f26070 */
[----:B------:R-:W-:Y:S01]  /*6b430*/  SEL R62, RZ, 0x1, P0 ;  /* 0x00000001ff3e7807 */ /* 0x000fe20000000000 */
[----:B------:R-:W-:Y:S01]  /*6b440*/  IMAD R7, R21, R2, RZ ;  /* 0x0000000215077224 */ /* 0x000fe200078e02ff */
[----:B------:R-:W-:Y:S01]  /*6b450*/  ISETP.GE.U32.AND.EX P1, PT, R33, R28, PT, P1 ;  /* 0x0000001c2100720c */ /* 0x000fe20003f26110 */
[----:B------:R-:W-:-:S04]  /*6b460*/  IMAD.WIDE.U32 R48, R23, R2, RZ ;  /* 0x0000000217307225 */ /* 0x000fc800078e00ff */
[----:B------:R-:W-:Y:S01]  /*6b470*/  IMAD R7, R23, R6, R7 ;  /* 0x0000000617077224 */ /* 0x000fe200078e0207 */
[----:B------:R-:W-:Y:S01]  /*6b480*/  IADD3 R41, P0, P2, R48, R46, R41 ;  /* 0x0000002e30297210 */ /* 0x000fe20007a1e029 */
[----:B------:R-:W-:Y:S02]  /*6b490*/  IMAD R14, R29, R4, RZ ;  /* 0x000000041d0e7224 */ /* 0x000fe400078e02ff */
[----:B------:R-:W-:Y:S01]  /*6b4a0*/  IMAD.IADD R35, R49, 0x1, R7 ;  /* 0x0000000131237824 */ /* 0x000fe200078e0207 */
[----:B------:R-:W-:Y:S01]  /*6b4b0*/  SEL R7, RZ, 0x1, P1 ;  /* 0x00000001ff077807 */ /* 0x000fe20000800000 */
[----:B------:R-:W-:Y:S02]  /*6b4c0*/  IMAD.X R51, RZ, RZ, RZ, P4 ;  /* 0x000000ffff337224 */ /* 0x000fe400020e06ff */
[----:B------:R-:W-:Y:S01]  /*6b4d0*/  IMAD R63, R29, R2, RZ ;  /* 0x000000021d3f7224 */ /* 0x000fe200078e02ff */
[----:B------:R-:W-:Y:S01]  /*6b4e0*/  IADD3.X R49, PT, PT, R35, R47, RZ, P0, P2 ;  /* 0x0000002f23317210 */ /* 0x000fe200007e44ff */
[----:B------:R-:W-:-:S04]  /*6b4f0*/  IMAD.WIDE.U32 R52, R20, R4, RZ ;  /* 0x0000000414347225 */ /* 0x000fc800078e00ff */
[C---:B------:R-:W-:Y:S02]  /*6b500*/  IMAD R37, R20.reuse, R5, R14 ;  /* 0x0000000514257224 */ /* 0x040fe400078e020e */
[-C--:B------:R-:W-:Y:S02]  /*6b510*/  IMAD R14, R20, R6.reuse, R63 ;  /* 0x00000006140e7224 */ /* 0x080fe400078e023f */
[----:B------:R-:W-:Y:S01]  /*6b520*/  IMAD.WIDE.U32.X R50, R21, R6, R50, P3 ;  /* 0x0000000615327225 */ /* 0x000fe200018e0432 */
[----:B------:R-:W-:Y:S02]  /*6b530*/  IADD3 R6, P0, PT, R15, R52, RZ ;  /* 0x000000340f067210 */ /* 0x000fe40007f1e0ff */
[----:B------:R-:W-:Y:S01]  /*6b540*/  IADD3 R62, P2, P3, R7, R44, R62 ;  /* 0x0000002c073e7210 */ /* 0x000fe20007b5e03e */
[----:B------:R-:W-:Y:S01]  /*6b550*/  IMAD.IADD R28, R53, 0x1, R37 ;  /* 0x00000001351c7824 */ /* 0x000fe200078e0225 */
[----:B------:R-:W-:Y:S01]  /*6b560*/  ISETP.GE.U32.AND P1, PT, R6, R52, PT ;  /* 0x000000340600720c */ /* 0x000fe20003f26070 */
[----:B------:R-:W-:Y:S01]  /*6b570*/  IMAD.WIDE.U32 R46, R25, R9, RZ ;  /* 0x00000009192e7225 */ /* 0x000fe200078e00ff */
[----:B------:R-:W-:-:S03]  /*6b580*/  IADD3.X R52, PT, PT, RZ, R45, RZ, P2, P3 ;  /* 0x0000002dff347210 */ /* 0x000fc600017e64ff */
[----:B------:R-:W-:Y:S01]  /*6b590*/  IMAD.X R7, R28, 0x1, R33, P0 ;  /* 0x000000011c077824 */ /* 0x000fe200000e0621 */
[C---:B------:R-:W-:Y:S01]  /*6b5a0*/  ISETP.GE.U32.AND P0, PT, R41.reuse, R48, PT ;  /* 0x000000302900720c */ /* 0x040fe20003f06070 */
[----:B------:R-:W-:Y:S01]  /*6b5b0*/  IMAD.WIDE.U32 R74, R4, R20, RZ ;  /* 0x00000014044a7225 */ /* 0x000fe200078e00ff */
[----:B------:R-:W-:Y:S02]  /*6b5c0*/  IADD3 R41, P2, PT, R41, R46, RZ ;  /* 0x0000002e29297210 */ /* 0x000fe40007f5e0ff */
[----:B------:R-:W-:Y:S01]  /*6b5d0*/  ISETP.GE.U32.AND.EX P3, PT, R49, R35, PT, P0 ;  /* 0x000000233100720c */ /* 0x000fe20003f66100 */
[----:B------:R-:W-:Y:S01]  /*6b5e0*/  IMAD.IADD R48, R47, 0x1, R39 ;  /* 0x000000012f307824 */ /* 0x000fe200078e0227 */
[----:B------:R-:W-:Y:S01]  /*6b5f0*/  IADD3 RZ, P4, PT, R75, R76, RZ ;  /* 0x0000004c4bff7210 */ /* 0x000fe20007f9e0ff */
[----:B------:R-:W-:Y:S01]  /*6b600*/  IMAD R15, R38, R4, RZ ;  /* 0x00000004260f7224 */ /* 0x000fe200078e02ff */
[C---:B------:R-:W-:Y:S01]  /*6b610*/  ISETP.GE.U32.AND P0, PT, R41.reuse, R46, PT ;  /* 0x0000002e2900720c */ /* 0x040fe20003f06070 */
[----:B------:R-:W-:Y:S01]  /*6b620*/  IMAD.X R49, R48, 0x1, R49, P2 ;  /* 0x0000000130317824 */ /* 0x000fe200010e0631 */
[----:B------:R-:W-:Y:S01]  /*6b630*/  IADD3 R37, P2, PT, R41, R62, RZ ;  /* 0x0000003e29257210 */ /* 0x000fe20007f5e0ff */
[----:B------:R-:W-:Y:S01]  /*6b640*/  IMAD.X R43, RZ, RZ, RZ, P5 ;  /* 0x000000ffff2b7224 */ /* 0x000fe200028e06ff */
[----:B------:R-:W-:Y:S01]  /*6b650*/  SEL R33, RZ, 0x1, P3 ;  /* 0x00000001ff217807 */ /* 0x000fe20001800000 */
[----:B------:R-:W-:Y:S01]  /*6b660*/  IMAD.MOV.U32 R42, RZ, RZ, R77 ;  /* 0x000000ffff2a7224 */ /* 0x000fe200078e004d */
[----:B------:R-:W-:Y:S01]  /*6b670*/  ISETP.GE.U32.AND.EX P1, PT, R7, R28, PT, P1 ;  /* 0x0000001c0700720c */ /* 0x000fe20003f26110 */
[----:B------:R-:W-:Y:S01]  /*6b680*/  IMAD.WIDE.U32 R44, R23, R9, RZ ;  /* 0x00000009172c7225 */ /* 0x000fe200078e00ff */
[----:B------:R-:W-:-:S02]  /*6b690*/  ISETP.GE.U32.AND.EX P0, PT, R49, R48, PT, P0 ;  /* 0x000000303100720c */ /* 0x000fc40003f06100 */
[----:B------:R-:W-:Y:S01]  /*6b6a0*/  SEL R35, RZ, 0x1, P1 ;  /* 0x00000001ff237807 */ /* 0x000fe20000800000 */
[C---:B------:R-:W-:Y:S01]  /*6b6b0*/  IMAD.WIDE.U32 R46, R40.reuse, R4, RZ ;  /* 0x00000004282e7225 */ /* 0x040fe200078e00ff */
[C---:B------:R-:W-:Y:S02]  /*6b6c0*/  ISETP.GE.U32.AND P1, PT, R37.reuse, R41, PT ;  /* 0x000000292500720c */ /* 0x040fe40003f26070 */
[----:B------:R-:W-:Y:S01]  /*6b6d0*/  SEL R41, RZ, 0x1, P0 ;  /* 0x00000001ff297807 */ /* 0x000fe20000000000 */
[-C--:B------:R-:W-:Y:S01]  /*6b6e0*/  IMAD R15, R40, R5.reuse, R15 ;  /* 0x00000005280f7224 */ /* 0x080fe200078e020f */
[----:B------:R-:W-:Y:S01]  /*6b6f0*/  IADD3 R9, P3, PT, R37, R46, RZ ;  /* 0x0000002e25097210 */ /* 0x000fe20007f7e0ff */
[----:B------:R-:W-:Y:S02]  /*6b700*/  IMAD.IADD R39, R45, 0x1, R73 ;  /* 0x000000012d277824 */ /* 0x000fe400078e0249 */
        /* <DEDUP_REMOVED lines=9> */
[----:B------:R-:W-:Y:S01]  /*6b7a0*/  IMAD.WIDE.U32 R46, R5, R25, RZ ;  /* 0x00000019052e7225 */ /* 0x000fe200078e00ff */
[----:B------:R-:W-:-:S02]  /*6b7b0*/  ISETP.GE.U32.AND.EX P1, PT, R28, R49, PT, P1 ;  /* 0x000000311c00720c */ /* 0x000fc40003f26110 */
[----:B------:R-:W-:Y:S01]  /*6b7c0*/  IADD3.X R37, PT, PT, R42, R43, RZ, P2, P4 ;  /* 0x0000002b2a257210 */ /* 0x000fe200017e84ff */
[----:B------:R-:W-:Y:S01]  /*6b7d0*/  IMAD.MOV.U32 R16, RZ, RZ, R81 ;  /* 0x000000ffff107224 */ /* 0x000fe200078e0051 */
[----:B------:R-:W-:Y:S01]  /*6b7e0*/  ISETP.GE.U32.AND P2, PT, R35, R9, PT ;  /* 0x000000092300720c */ /* 0x000fe20003f46070 */
[----:B------:R-:W-:Y:S01]  /*6b7f0*/  IMAD.WIDE.U32 R48, R0, R20, RZ ;  /* 0x0000001400307225 */ /* 0x000fe200078e00ff */
[----:B------:R-:W-:Y:S02]  /*6b800*/  IADD3 RZ, P5, PT, R79, R80, RZ ;  /* 0x000000504fff7210 */ /* 0x000fe40007fbe0ff */
[----:B------:R-:W-:Y:S01]  /*6b810*/  ISETP.GE.U32.AND.EX P3, PT, R42, R15, PT, P3 ;  /* 0x0000000f2a00720c */ /* 0x000fe20003f66130 */
[-C--:B------:R-:W-:Y:S01]  /*6b820*/  IMAD.WIDE.U32 R52, R0, R25.reuse, RZ ;  /* 0x0000001900347225 */ /* 0x080fe200078e00ff */
[----:B------:R-:W-:Y:S02]  /*6b830*/  SEL R9, RZ, 0x1, P1 ;  /* 0x00000001ff097807 */ /* 0x000fe40000800000 */
[----:B------:R-:W-:Y:S01]  /*6b840*/  ISETP.GE.U32.AND.EX P2, PT, R37, R42, PT, P2 ;  /* 0x0000002a2500720c */ /* 0x000fe20003f46120 */
[----:B------:R-:W-:Y:S01]  /*6b850*/  IMAD.WIDE.U32 R42, R4, R25, RZ ;  /* 0x00000019042a7225 */ /* 0x000fe200078e00ff */
[----:B------:R-:W-:-:S02]  /*6b860*/  ISETP.GE.U32.AND P0, PT, R33, R44, PT ;  /* 0x0000002c2100720c */ /* 0x000fc40003f06070 */
[----:B------:R-:W-:Y:S01]  /*6b870*/  SEL R28, RZ, 0x1, P3 ;  /* 0x00000001ff1c7807 */ /* 0x000fe20001800000 */
[----:B------:R-:W-:Y:S01]  /*6b880*/  IMAD.WIDE.U32 R46, P1, R22, R4, R46 ;  /* 0x00000004162e7225 */ /* 0x000fe2000782002e */
[----:B------:R-:W-:Y:S02]  /*6b890*/  IADD3 R44, P3, P4, R9, R30, R41 ;  /* 0x0000001e092c7210 */ /* 0x000fe40007c7e029 */
[----:B------:R-:W-:Y:S01]  /*6b8a0*/  SEL R9, RZ, 0x1, P2 ;  /* 0x00000001ff097807 */ /* 0x000fe20001000000 */
[----:B------:R-:W-:Y:S01]  /*6b8b0*/  IMAD.WIDE.U32.X R16, R38, R5, R16, P5 ;  /* 0x0000000526107225 */ /* 0x000fe200028e0410 */
[----:B------:R-:W-:Y:S02]  /*6b8c0*/  IADD3 RZ, P2, PT, R43, R46, RZ ;  /* 0x0000002e2bff7210 */ /* 0x000fe40007f5e0ff */
[----:B------:R-:W-:Y:S01]  /*6b8d0*/  ISETP.GE.U32.AND.EX P0, PT, R50, R39, PT, P0 ;  /* 0x000000273200720c */ /* 0x000fe20003f06100 */
[-C--:B------:R-:W-:Y:S01]  /*6b8e0*/  IMAD R46, R22, R4.reuse, RZ ;  /* 0x00000004162e7224 */ /* 0x080fe200078e02ff */
[----:B------:R-:W-:Y:S01]  /*6b8f0*/  IADD3.X R39, PT, PT, RZ, R31, RZ, P3, P4 ;  /* 0x0000001fff277210 */ /* 0x000fe20001fe84ff */
[----:B------:R-:W-:Y:S01]  /*6b900*/  IMAD.WIDE.U32 R30, R25, R4, RZ ;  /* 0x00000004191e7225 */ /* 0x000fe200078e00ff */
[----:B------:R-:W-:-:S02]  /*6b910*/  IADD3 R28, P3, P4, R9, R16, R28 ;  /* 0x00000010091c7210 */ /* 0x000fc40007c7e01c */
[----:B------:R-:W-:Y:S01]  /*6b920*/  IADD3 R15, P5, PT, R33, R44, RZ ;  /* 0x0000002c210f7210 */ /* 0x000fe20007fbe0ff */
[----:B------:R-:W-:Y:S01]  /*6b930*/  IMAD R9, R25, R5, R46 ;  /* 0x0000000519097224 */ /* 0x000fe200078e022e */
[----:B------:R-:W-:Y:S01]  /*6b940*/  IADD3.X R66, PT, PT, RZ, R17, RZ, P3, P4 ;  /* 0x00000011ff427210 */ /* 0x000fe20001fe84ff */
[----:B------:R-:W-:Y:S01]  /*6b950*/  IMAD.WIDE.U32 R16, R4, R23, RZ ;  /* 0x0000001704107225 */ /* 0x000fe200078e00ff */
[----:B------:R-:W-:Y:S02]  /*6b960*/  SEL R41, RZ, 0x1, P0 ;  /* 0x00000001ff297807 */ /* 0x000fe40000000000 */
[----:B------:R-:W-:Y:S01]  /*6b970*/  ISETP.GE.U32.AND P0, PT, R15, R33, PT ;  /* 0x000000210f00720c */ /* 0x000fe20003f06070 */
[----:B------:R-:W-:Y:S01]  /*6b980*/  IMAD.IADD R16, R31, 0x1, R9 ;  /* 0x000000011f107824 */ /* 0x000fe200078e0209 */
[----:B------:R-:W-:Y:S01]  /*6b990*/  IADD3 R9, P4, PT, R15, R30, RZ ;  /* 0x0000001e0f097210 */ /* 0x000fe20007f9e0ff */
[----:B------:R-:W-:Y:S02]  /*6b9a0*/  IMAD.X R31, R50, 0x1, R39, P5 ;  /* 0x00000001321f7824 */ /* 0x000fe400028e0627 */
[----:B------:R-:W-:Y:S01]  /*6b9b0*/  IMAD.WIDE.U32 R42, R5, R23, RZ ;  /* 0x00000017052a7225 */ /* 0x000fe200078e00ff */
[----:B------:R-:W-:-:S02]  /*6b9c0*/  IADD3 R15, P5, PT, R9, R28, RZ ;  /* 0x0000001c090f7210 */ /* 0x000fc40007fbe0ff */
[----:B------:R-:W-:Y:S01]  /*6b9d0*/  ISETP.GE.U32.AND.EX P0, PT, R31, R50, PT, P0 ;  /* 0x000000321f00720c */ /* 0x000fe20003f06100 */
[----:B------:R-:W-:Y:S02]  /*6b9e0*/  IMAD.X R33, R16, 0x1, R31, P4 ;  /* 0x0000000110217824 */ /* 0x000fe400020e061f */
[----:B------:R-:W-:Y:S01]  /*6b9f0*/  IMAD.WIDE.U32 R42, P3, R21, R4, R42 ;  /* 0x00000004152a7225 */ /* 0x000fe2000786002a */
[----:B------:R-:W-:Y:S02]  /*6ba00*/  SEL R39, RZ, 0x1, P0 ;  /* 0x00000001ff277807 */ /* 0x000fe40000000000 */
[----:B------:R-:W-:Y:S01]  /*6ba10*/  ISETP.GE.U32.AND P0, PT, R15, R9, PT ;  /* 0x000000090f00720c */ /* 0x000fe20003f06070 */
[----:B------:R-:W-:Y:S01]  /*6ba20*/  IMAD.X R66, R33, 0x1, R66, P5 ;  /* 0x0000000121427824 */ /* 0x000fe200028e0642 */
[----:B------:R-:W-:Y:S01]  /*6ba30*/  IADD3 RZ, P4, PT, R17, R42, RZ ;  /* 0x0000002a11ff7210 */ /* 0x000fe20007f9e0ff */
[----:B------:R-:W-:Y:S01]  /*6ba40*/  IMAD.X R31, RZ, RZ, RZ, P1 ;  /* 0x000000ffff1f7224 */ /* 0x000fe200008e06ff */
[----:B------:R-:W-:Y:S01]  /*6ba50*/  ISETP.GE.U32.AND P1, PT, R9, R30, PT ;  /* 0x0000001e0900720c */ /* 0x000fe20003f26070 */
[----:B------:R-:W-:Y:S01]  /*6ba60*/  IMAD.X R17, RZ, RZ, RZ, P3 ;  /* 0x000000ffff117224 */ /* 0x000fe200018e06ff */
[----:B------:R-:W-:Y:S01]  /*6ba70*/  ISETP.GE.U32.AND.EX P0, PT, R66, R33, PT, P0 ;  /* 0x000000214200720c */ /* 0x000fe20003f06100 */
[----:B------:R-:W-:Y:S01]  /*6ba80*/  IMAD.MOV.U32 R30, RZ, RZ, R47 ;  /* 0x000000ffff1e7224 */ /* 0x000fe200078e002f */
[----:B------:R-:W-:Y:S01]  /*6ba90*/  ISETP.GE.U32.AND.EX P1, PT, R33, R16, PT, P1 ;  /* 0x000000102100720c */ /* 0x000fe20003f26110 */
[----:B------:R-:W-:Y:S01]  /*6baa0*/  IMAD.MOV.U32 R16, RZ, RZ, R43 ;  /* 0x000000ffff107224 */ /* 0x000fe200078e002b */
[----:B------:R-:W-:Y:S01]  /*6bab0*/  SEL R9, RZ, 0x1, P0 ;  /* 0x00000001ff097807 */ /* 0x000fe20000000000 */
[----:B------:R-:W-:Y:S01]  /*6bac0*/  IMAD R28, R21, R4, RZ ;  /* 0x00000004151c7224 */ /* 0x000fe200078e02ff */
[----:B------:R-:W-:Y:S01]  /*6bad0*/  SEL R62, RZ, 0x1, P1 ;  /* 0x00000001ff3e7807 */ /* 0x000fe20000800000 */
[----:B------:R-:W-:Y:S01]  /*6bae0*/  IMAD.WIDE.U32.X R30, R22, R5, R30, P2 ;  /* 0x00000005161e7225 */ /* 0x000fe200010e041e */
[----:B------:R-:W-:-:S03]  /*6baf0*/  IADD3 R39, P0, P1, R39, R18, R41 ;  /* 0x0000001227277210 */ /* 0x000fc6000791e029 */
[----:B------:R-:W-:Y:S01]  /*6bb00*/  IMAD R73, R23, R5, R28 ;  /* 0x0000000517497224 */ /* 0x000fe200078e021c */
[----:B------:R-:W-:Y:S01]  /*6bb10*/  IADD3.X R41, PT, PT, RZ, R19, RZ, P0, P1 ;  /* 0x00000013ff297210 */ /* 0x000fe200007e24ff */
[----:B------:R-:W-:Y:S01]  /*6bb20*/  IMAD.WIDE.U32.X R16, R21, R5, R16, P4 ;  /* 0x0000000515107225 */ /* 0x000fe200020e0410 */
[----:B------:R-:W-:-:S03]  /*6bb30*/  IADD3 R62, P2, P4, R9, R30, R62 ;  /* 0x0000001e093e7210 */ /* 0x000fc60007c5e03e */
[----:B------:R-:W-:Y:S01]  /*6bb40*/  IMAD R5, R29, R3, RZ ;  /* 0x000000031d057224 */ /* 0x000fe200078e02ff */
[----:B------:R-:W-:Y:S01]  /*6bb50*/  IADD3.X R64, PT, PT, RZ, R31, RZ, P2, P4 ;  /* 0x0000001fff407210 */ /* 0x000fe200017e84ff */
[----:B------:R-:W-:-:S04]  /*6bb60*/  IMAD.WIDE.U32 R18, R20, R3, RZ ;  /* 0x0000000314127225 */ /* 0x000fc800078e00ff */
[----:B------:R-:W-:Y:S02]  /*6bb70*/  IMAD R5, R20, R0, R5 ;  /* 0x0000000014057224 */ /* 0x000fe400078e0205 */
[----:B------:R-:W-:-:S04]  /*6bb80*/  IMAD.WIDE.U32 R44, R3, R20, RZ ;  /* 0x00000014032c7225 */ /* 0x000fc800078e00ff */
[----:B------:R-:W-:-:S04]  /*6bb90*/  IMAD.WIDE.U32 R48, P5, R29, R3, R48 ;  /* 0x000000031d307225 */ /* 0x000fc800078a0030 */
[----:B------:R-:W-:Y:S01]  /*6bba0*/  IMAD.IADD R28, R19, 0x1, R5 ;  /* 0x00000001131c7824 */ /* 0x000fe200078e0205 */
[----:B------:R-:W-:Y:S01]  /*6bbb0*/  IADD3 R5, P2, PT, R35, R18, RZ ;  /* 0x0000001223057210 */ /* 0x000fe20007f5e0ff */
[----:B------:R-:W-:Y:S01]  /*6bbc0*/  IMAD R33, R38, R3, RZ ;  /* 0x0000000326217224 */ /* 0x000fe200078e02ff */
[----:B------:R-:W-:Y:S01]  /*6bbd0*/  IADD3 RZ, P3, PT, R45, R48, RZ ;  /* 0x000000302dff7210 */ /* 0x000fe20007f7e0ff */
[----:B------:R-:W-:-:S04]  /*6bbe0*/  IMAD.WIDE.U32 R44, R0, R40, RZ ;  /* 0x00000028002c7225 */ /* 0x000fc800078e00ff */
[----:B------:R-:W-:Y:S01]  /*6bbf0*/  IMAD.X R9, R28, 0x1, R37, P2 ;  /* 0x000000011c097824 */ /* 0x000fe200010e0625 */
[----:B------:R-:W-:Y:S01]  /*6bc00*/  ISETP.GE.U32.AND P2, PT, R5, R18, PT ;  /* 0x000000120500720c */ /* 0x000fe20003f46070 */
[----:B------:R-:W-:-:S03]  /*6bc10*/  IMAD.WIDE.U32 R42, R3, R40, RZ ;  /* 0x00000028032a7225 */ /* 0x000fc600078e00ff */
[----:B------:R-:W-:Y:S01]  /*6bc20*/  ISETP.GE.U32.AND.EX P2, PT, R9, R28, PT, P2 ;  /* 0x0000001c0900720c */ /* 0x000fe20003f46120 */
[----:B------:R-:W-:-:S04]  /*6bc30*/  IMAD.WIDE.U32 R46, P1, R38, R3, R44 ;  /* 0x00000003262e7225 */ /* 0x000fc8000782002c */
[----:B------:R-:W-:-:S04]  /*6bc40*/  IMAD.WIDE.U32 R50, R3, R25, RZ ;  /* 0x0000001903327225 */ /* 0x000fc800078e00ff */
[----:B------:R-:W-:-:S04]  /*6bc50*/  IMAD.WIDE.U32 R52, P0, R22, R3, R52 ;  /* 0x0000000316347225 */ /* 0x000fc80007800034 */
[----:B------:R-:W-:Y:S01]  /*6bc60*/  IMAD.WIDE.U32 R30, R0, R23, RZ ;  /* 0x00000017001e7225 */ /* 0x000fe200078e00ff */
[----:B------:R-:W-:-:S03]  /*6bc70*/  IADD3 RZ, P4, PT, R51, R52, RZ ;  /* 0x0000003433ff7210 */ /* 0x000fc60007f9e0ff */
[----:B------:R-:W-:-:S04]  /*6bc80*/  IMAD.WIDE.U32 R18, R40, R3, RZ ;  /* 0x0000000328127225 */ /* 0x000fc800078e00ff */
[----:B------:R-:W-:Y:S02]  /*6bc90*/  IMAD R33, R40, R0, R33 ;  /* 0x0000000028217224 */ /* 0x000fe400078e0221 */
[----:B------:R-:W-:Y:S01]  /*6bca0*/  IMAD.X R45, RZ, RZ, RZ, P5 ;  /* 0x000000ffff2d7224 */ /* 0x000fe200028e06ff */
[----:B------:R-:W-:Y:S01]  /*6bcb0*/  IADD3 RZ, P5, PT, R43, R46, RZ ;  /* 0x0000002e2bff7210 */ /* 0x000fe20007fbe0ff */
        /* <DEDUP_REMOVED lines=15> */
[----:B------:R-:W-:Y:S01]  /*6bdb0*/  IADD3 R35, P3, PT, R39, R42, RZ ;  /* 0x0000002a27237210 */ /* 0x000fe20007f7e0ff */
[----:B------:R-:W-:Y:S01]  /*6bdc0*/  IMAD.X R47, RZ, RZ, RZ, P1 ;  /* 0x000000ffff2f7224 */ /* 0x000fe200008e06ff */
[----:B------:R-:W-:Y:S01]  /*6bdd0*/  ISETP.GE.U32.AND P1, PT, R15, R18, PT ;  /* 0x000000120f00720c */ /* 0x000fe20003f26070 */
[----:B------:R-:W-:Y:S01]  /*6bde0*/  IMAD.IADD R18, R43, 0x1, R73 ;  /* 0x000000012b127824 */ /* 0x000fe200078e0249 */
[----:B------:R-:W-:Y:S01]  /*6bdf0*/  ISETP.GE.U32.AND P2, PT, R19, R15, PT ;  /* 0x0000000f1300720c */ /* 0x000fe20003f46070 */
[----:B------:R-:W-:Y:S01]  /*6be00*/  IMAD.WIDE.U32 R44, R25, R3, RZ ;  /* 0x00000003192c7225 */ /* 0x000fe200078e00ff */
[----:B------:R-:W-:Y:S02]  /*6be10*/  ISETP.GE.U32.AND.EX P1, PT, R28, R33, PT, P1 ;  /* 0x000000211c00720c */ /* 0x000fe40003f26110 */
[----:B------:R-:W-:Y:S01]  /*6be20*/  ISETP.GE.U32.AND.EX P2, PT, R63, R28, PT, P2 ;  /* 0x0000001c3f00720c */ /* 0x000fe20003f46120 */
[----:B------:R-:W-:Y:S01]  /*6be30*/  IMAD.X R33, R18, 0x1, R41, P3 ;  /* 0x0000000112217824 */ /* 0x000fe200018e0629 */
[----:B------:R-:W-:Y:S01]  /*6be40*/  ISETP.GE.U32.AND P3, PT, R35, R42, PT ;  /* 0x0000002a2300720c */ /* 0x000fe20003f66070 */
[----:B------:R-:W-:Y:S01]  /*6be50*/  IMAD.WIDE.U32.X R42, R38, R0, R48, P5 ;  /* 0x00000000262a7225 */ /* 0x000fe200028e0430 */
[----:B------:R-:W-:-:S02]  /*6be60*/  SEL R4, RZ, 0x1, P1 ;  /* 0x00000001ff047807 */ /* 0x000fc40000800000 */
[----:B------:R-:W-:Y:S01]  /*6be70*/  SEL R41, RZ, 0x1, P2 ;  /* 0x00000001ff297807 */ /* 0x000fe20001000000 */
[----:B------:R-:W-:Y:S01]  /*6be80*/  IMAD.MOV.U32 R30, RZ, RZ, R53 ;  /* 0x000000ffff1e7224 */ /* 0x000fe200078e0035 */
[----:B------:R-:W-:Y:S01]  /*6be90*/  ISETP.GE.U32.AND.EX P2, PT, R33, R18, PT, P3 ;  /* 0x000000122100720c */ /* 0x000fe20003f46130 */
[C---:B------:R-:W-:Y:S01]  /*6bea0*/  IMAD R18, R22.reuse, R3, RZ ;  /* 0x0000000316127224 */ /* 0x040fe200078e02ff */
[----:B------:R-:W-:Y:S01]  /*6beb0*/  IADD3 R15, P1, PT, R35, R62, RZ ;  /* 0x0000003e230f7210 */ /* 0x000fe20007f3e0ff */
[----:B------:R-:W-:Y:S01]  /*6bec0*/  IMAD.MOV.U32 R46, RZ, RZ, R51 ;  /* 0x000000ffff2e7224 */ /* 0x000fe200078e0033 */
[----:B------:R-:W-:Y:S01]  /*6bed0*/  IADD3 R41, P3, P5, R41, R42, R4 ;  /* 0x0000002a29297210 */ /* 0x000fe20007d7e004 */
[-C--:B------:R-:W-:Y:S01]  /*6bee0*/  IMAD R37, R25, R0.reuse, R18 ;  /* 0x0000000019257224 */ /* 0x080fe200078e0212 */
[----:B------:R-:W-:Y:S01]  /*6bef0*/  SEL R28, RZ, 0x1, P2 ;  /* 0x00000001ff1c7807 */ /* 0x000fe20001000000 */
[----:B------:R-:W-:Y:S01]  /*6bf00*/  IMAD.X R18, R33, 0x1, R64, P1 ;  /* 0x0000000121127824 */ /* 0x000fe200008e0640 */
[----:B------:R-:W-:Y:S01]  /*6bf10*/  IADD3.X R53, PT, PT, RZ, R43, RZ, P3, P5 ;  /* 0x0000002bff357210 */ /* 0x000fe20001fea4ff */
[----:B------:R-:W-:Y:S01]  /*6bf20*/  IMAD.WIDE.U32.X R30, R22, R0, R30, P4 ;  /* 0x00000000161e7225 */ /* 0x000fe200020e041e */
[----:B------:R-:W-:-:S02]  /*6bf30*/  ISETP.GE.U32.AND P1, PT, R15, R35, PT ;  /* 0x000000230f00720c */ /* 0x000fc40003f26070 */
[----:B------:R-:W-:Y:S01]  /*6bf40*/  IADD3 R4, P3, PT, R15, R44, RZ ;  /* 0x0000002c0f047210 */ /* 0x000fe20007f7e0ff */
[----:B------:R-:W-:Y:S01]  /*6bf50*/  IMAD.IADD R15, R45, 0x1, R37 ;  /* 0x000000012d0f7824 */ /* 0x000fe200078e0225 */
[----:B------:R-:W-:Y:S01]  /*6bf60*/  ISETP.GE.U32.AND.EX P1, PT, R18, R33, PT, P1 ;  /* 0x000000211200720c */ /* 0x000fe20003f26110 */
[----:B------:R-:W-:Y:S01]  /*6bf70*/  IMAD.WIDE.U32.X R42, R21, R0, R46, P0 ;  /* 0x00000000152a7225 */ /* 0x000fe200000e042e */
[C---:B------:R-:W-:Y:S02]  /*6bf80*/  IADD3 R41, P5, PT, R4.reuse, R41, RZ ;  /* 0x0000002904297210 */ /* 0x040fe40007fbe0ff */
[----:B------:R-:W-:Y:S01]  /*6bf90*/  SEL R33, RZ, 0x1, P1 ;  /* 0x00000001ff217807 */ /* 0x000fe20000800000 */
[----:B------:R-:W-:Y:S01]  /*6bfa0*/  IMAD.X R18, R15, 0x1, R18, P3 ;  /* 0x000000010f127824 */ /* 0x000fe200018e0612 */
[----:B------:R-:W-:Y:S01]  /*6bfb0*/  ISETP.GE.U32.AND P3, PT, R4, R44, PT ;  /* 0x0000002c0400720c */ /* 0x000fe20003f66070 */
[----:B------:R-:W-:Y:S01]  /*6bfc0*/  IMAD.WIDE.U32 R44, R63, 0x3d1, RZ ;  /* 0x000003d13f2c7825 */ /* 0x000fe200078e00ff */
[----:B------:R-:W-:-:S02]  /*6bfd0*/  ISETP.GE.U32.AND P2, PT, R41, R4, PT ;  /* 0x000000042900720c */ /* 0x000fc40003f46070 */
[C---:B------:R-:W-:Y:S01]  /*6bfe0*/  ISETP.GE.U32.AND.EX P1, PT, R18.reuse, R15, PT, P3 ;  /* 0x0000000f1200720c */ /* 0x040fe20003f26130 */
[----:B------:R-:W-:Y:S01]  /*6bff0*/  IMAD.X R53, R18, 0x1, R53, P5 ;  /* 0x0000000112357824 */ /* 0x000fe200028e0635 */
[----:B------:R-:W-:Y:S01]  /*6c000*/  IADD3 R15, P3, P5, R33, R16, R28 ;  /* 0x00000010210f7210 */ /* 0x000fe20007d7e01c */
[----:B------:R-:W-:-:S03]  /*6c010*/  IMAD R4, R21, R3, RZ ;  /* 0x0000000315047224 */ /* 0x000fc600078e02ff */
[----:B------:R-:W-:Y:S01]  /*6c020*/  ISETP.GE.U32.AND.EX P2, PT, R53, R18, PT, P2 ;  /* 0x000000123500720c */ /* 0x000fe20003f46120 */
[C---:B------:R-:W-:Y:S01]  /*6c030*/  IMAD R35, R23.reuse, R0, R4 ;  /* 0x0000000017237224 */ /* 0x040fe200078e0204 */
[----:B------:R-:W-:Y:S01]  /*6c040*/  IADD3.X R33, PT, PT, RZ, R17, RZ, P3, P5 ;  /* 0x00000011ff217210 */ /* 0x000fe20001fea4ff */
[----:B------:R-:W-:Y:S01]  /*6c050*/  IMAD.WIDE.U32 R16, R23, R3, RZ ;  /* 0x0000000317107225 */ /* 0x000fe200078e00ff */
[----:B------:R-:W-:Y:S02]  /*6c060*/  SEL R0, RZ, 0x1, P1 ;  /* 0x00000001ff007807 */ /* 0x000fe40000800000 */
[----:B------:R-:W-:Y:S01]  /*6c070*/  SEL R39, RZ, 0x1, P2 ;  /* 0x00000001ff277807 */ /* 0x000fe20001000000 */
[----:B------:R-:W-:-:S03]  /*6c080*/  IMAD.WIDE.U32 R46, P1, RZ, R19, R44 ;  /* 0x00000013ff2e7225 */ /* 0x000fc6000782002c */
[----:B------:R-:W-:Y:S01]  /*6c090*/  IADD3 R39, P5, P0, R39, R30, R0 ;  /* 0x0000001e27277210 */ /* 0x000fe200078be000 */
[----:B------:R-:W-:Y:S02]  /*6c0a0*/  IMAD.MOV.U32 R18, RZ, RZ, RZ ;  /* 0x000000ffff127224 */ /* 0x000fe400078e00ff */
[----:B------:R-:W-:Y:S01]  /*6c0b0*/  IMAD.X R49, RZ, RZ, RZ, P1 ;  /* 0x000000ffff317224 */ /* 0x000fe200008e06ff */
[----:B------:R-:W-:Y:S01]  /*6c0c0*/  IADD3 R0, P1, PT, R15, R16, RZ ;  /* 0x000000100f007210 */ /* 0x000fe20007f3e0ff */
[----:B------:R-:W-:-:S03]  /*6c0d0*/  IMAD.WIDE.U32 R50, R19, 0x3d1, R18 ;  /* 0x000003d113327825 */ /* 0x000fc600078e0012 */
[----:B------:R-:W-:Y:S01]  /*6c0e0*/  IADD3 R39, P3, PT, R0, R39, RZ ;  /* 0x0000002700277210 */ /* 0x000fe20007f7e0ff */
[----:B------:R-:W-:Y:S01]  /*6c0f0*/  IMAD.WIDE.U32 R44, R19, 0x3d1, RZ ;  /* 0x000003d1132c7825 */ /* 0x000fe200078e00ff */
[----:B------:R-:W-:Y:S02]  /*6c100*/  IADD3.X R44, PT, PT, RZ, R31, RZ, P5, P0 ;  /* 0x0000001fff2c7210 */ /* 0x000fe40002fe04ff */
[----:B------:R-:W-:Y:S01]  /*6c110*/  ISETP.GE.U32.AND P4, PT, R50, RZ, PT ;  /* 0x000000ff3200720c */ /* 0x000fe20003f86070 */
[----:B------:R-:W-:Y:S01]  /*6c120*/  IMAD.IADD R4, R17, 0x1, R35 ;  /* 0x0000000111047824 */ /* 0x000fe200078e0223 */
[----:B------:R-:W-:Y:S01]  /*6c130*/  IADD3 RZ, P2, PT, R45, R46, RZ ;  /* 0x0000002e2dff7210 */ /* 0x000fe20007f5e0ff */
        /* <DEDUP_REMOVED lines=25> */
[----:B------:R-:W-:Y:S01]  /*6c2d0*/  SEL R0, RZ, 0x1, P4 ;  /* 0x00000001ff007807 */ /* 0x000fe20002000000 */
[----:B------:R-:W-:Y:S01]  /*6c2e0*/  IMAD.WIDE.U32 R16, R44, 0x3d1, RZ ;  /* 0x000003d12c107825 */ /* 0x000fe200078e00ff */
[----:B------:R-:W-:-:S02]  /*6c2f0*/  ISETP.GE.U32.AND.EX P5, PT, R35, R51, PT, P5 ;  /* 0x000000332300720c */ /* 0x000fc40003fa6150 */
[----:B------:R-:W-:Y:S01]  /*6c300*/  IADD3.X R43, PT, PT, RZ, R43, RZ, P1, P3 ;  /* 0x0000002bff2b7210 */ /* 0x000fe20000fe64ff */
[----:B------:R-:W-:Y:S01]  /*6c310*/  IMAD.WIDE.U32.X R14, RZ, R53, R14, P2 ;  /* 0x00000035ff0e7225 */ /* 0x000fe200010e040e */
[----:B------:R-:W-:Y:S02]  /*6c320*/  IADD3 R0, P1, P3, R33, R63, R0 ;  /* 0x0000003f21007210 */ /* 0x000fe40007b3e000 */
[----:B------:R-:W-:Y:S02]  /*6c330*/  SEL R33, RZ, 0x1, P5 ;  /* 0x00000001ff217807 */ /* 0x000fe40002800000 */
[C---:B------:R-:W-:Y:S02]  /*6c340*/  ISETP.GE.U32.AND.EX P0, PT, R4.reuse, R19, PT, P0 ;  /* 0x000000130400720c */ /* 0x040fe40003f06100 */
[----:B------:R-:W-:Y:S02]  /*6c350*/  IADD3.X R4, PT, PT, R4, R41, RZ, P1, P3 ;  /* 0x0000002904047210 */ /* 0x000fe40000fe64ff */
[----:B------:R-:W-:-:S02]  /*6c360*/  IADD3 R33, P1, P3, R33, R0, R12 ;  /* 0x0000000021217210 */ /* 0x000fc40007b3e00c */
[C---:B------:R-:W-:Y:S02]  /*6c370*/  ISETP.EQ.U32.AND P2, PT, R0.reuse, R63, PT ;  /* 0x0000003f0000720c */ /* 0x040fe40003f42070 */
[----:B------:R-:W-:Y:S02]  /*6c380*/  SEL R3, RZ, 0x1, P0 ;  /* 0x00000001ff037807 */ /* 0x000fe40000000000 */
[----:B------:R-:W-:Y:S01]  /*6c390*/  IADD3.X R42, PT, PT, RZ, R4, R13, P1, P3 ;  /* 0x00000004ff2a7210 */ /* 0x000fe20000fe640d */
[----:B------:R-:W-:Y:S01]  /*6c3a0*/  IMAD.WIDE.U32 R18, P3, RZ, R39, R16 ;  /* 0x00000027ff127225 */ /* 0x000fe20007860010 */
[----:B------:R-:W-:Y:S02]  /*6c3b0*/  ISETP.LT.U32.AND P0, PT, R0, R63, PT ;  /* 0x0000003f0000720c */ /* 0x000fe40003f01070 */
[----:B------:R-:W-:Y:S01]  /*6c3c0*/  ISETP.EQ.AND.EX P4, PT, R4, R41, !P4, P2 ;  /* 0x000000290400720c */ /* 0x000fe20006782320 */
[----:B------:R-:W-:Y:S01]  /*6c3d0*/  IMAD.WIDE.U32 R16, R39, 0x3d1, RZ ;  /* 0x000003d127107825 */ /* 0x000fe200078e00ff */
[----:B------:R-:W-:-:S02]  /*6c3e0*/  ISETP.EQ.U32.AND P2, PT, R33, R12, PT ;  /* 0x0000000c2100720c */ /* 0x000fc40003f42070 */
[----:B------:R-:W-:Y:S01]  /*6c3f0*/  ISETP.LT.U32.OR.EX P0, PT, R4, R41, P4, P0 ;  /* 0x000000290400720c */ /* 0x000fe20002701500 */
[----:B------:R-:W-:Y:S01]  /*6c400*/  IMAD.X R31, RZ, RZ, RZ, P3 ;  /* 0x000000ffff1f7224 */ /* 0x000fe200018e06ff */
[----:B------:R-:W-:Y:S01]  /*6c410*/  ISETP.LT.U32.AND P1, PT, R33, R12, PT ;  /* 0x0000000c2100720c */ /* 0x000fe20003f21070 */
[----:B------:R-:W-:Y:S01]  /*6c420*/  IMAD.MOV.U32 R30, RZ, RZ, R19 ;  /* 0x000000ffff1e7224 */ /* 0x000fe200078e0013 */
[----:B------:R-:W-:Y:S02]  /*6c430*/  ISETP.EQ.AND.EX P5, PT, R42, R13, !P5, P2 ;  /* 0x0000000d2a00720c */ /* 0x000fe40006fa2320 */
[----:B------:R-:W-:Y:S02]  /*6c440*/  IADD3 R3, P3, P4, R16, R14, R3 ;  /* 0x0000000e10037210 */ /* 0x000fe40007c7e003 */
[----:B------:R-:W-:Y:S02]  /*6c450*/  IADD3 R17, P2, PT, R17, R18, RZ ;  /* 0x0000001211117210 */ /* 0x000fe40007f5e0ff */
[----:B------:R-:W-:-:S02]  /*6c460*/  SEL R0, RZ, 0x1, !P0 ;  /* 0x00000001ff007807 */ /* 0x000fc40004000000 */
        /* <DEDUP_REMOVED lines=10> */
[CC--:B------:R-:W-:Y:S02]  /*6c510*/  ISETP.EQ.U32.AND P4, PT, R0.reuse, R53.reuse, PT ;  /* 0x000000350000720c */ /* 0x0c0fe40003f82070 */
[----:B------:R-:W-:Y:S02]  /*6c520*/  SEL R19, RZ, 0x1, P5 ;  /* 0x00000001ff137807 */ /* 0x000fe40002800000 */
[----:B------:R-:W-:Y:S02]  /*6c530*/  IADD3 R31, P5, P2, R3, R0, R6 ;  /* 0x00000000031f7210 */ /* 0x000fe40007abe006 */
[----:B------:R-:W-:Y:S02]  /*6c540*/  ISETP.LT.U32.AND P3, PT, R0, R53, PT ;  /* 0x000000350000720c */ /* 0x000fe40003f61070 */
[----:B------:R-:W-:Y:S01]  /*6c550*/  ISETP.EQ.AND.EX P4, PT, R4, R39, P0, P4 ;  /* 0x000000270400720c */ /* 0x000fe20000782340 */
[----:B------:R-:W-:Y:S01]  /*6c560*/  IMAD.WIDE.U32 R16, P0, RZ, R37, R16 ;  /* 0x00000025ff107225 */ /* 0x000fe20007800010 */
[----:B------:R-:W-:-:S02]  /*6c570*/  IADD3.X R28, PT, PT, RZ, R4, R7, P5, P2 ;  /* 0x00000004ff1c7210 */ /* 0x000fc40002fe4407 */
[C---:B------:R-:W-:Y:S01]  /*6c580*/  ISETP.EQ.U32.AND P2, PT, R31.reuse, R6, PT ;  /* 0x000000061f00720c */ /* 0x040fe20003f42070 */
[----:B------:R-:W-:Y:S01]  /*6c590*/  IMAD.MOV.U32 R18, RZ, RZ, R17 ;  /* 0x000000ffff127224 */ /* 0x000fe200078e0011 */
[----:B------:R-:W-:Y:S02]  /*6c5a0*/  ISETP.LT.U32.OR.EX P3, PT, R4, R39, P4, P3 ;  /* 0x000000270400720c */ /* 0x000fe40002761530 */
[----:B------:R-:W-:Y:S01]  /*6c5b0*/  IADD3 R0, P5, P4, R14, R12, R19 ;  /* 0x0000000c0e007210 */ /* 0x000fe20007cbe013 */
[----:B------:R-:W-:Y:S01]  /*6c5c0*/  IMAD.X R19, RZ, RZ, RZ, P0 ;  /* 0x000000ffff137224 */ /* 0x000fe200000e06ff */
[----:B------:R-:W-:Y:S02]  /*6c5d0*/  ISETP.EQ.AND.EX P1, PT, R28, R7, P1, P2 ;  /* 0x000000071c00720c */ /* 0x000fe40000f22320 */
[----:B------:R-:W-:Y:S02]  /*6c5e0*/  ISETP.LT.U32.AND P0, PT, R31, R6, PT ;  /* 0x000000061f00720c */ /* 0x000fe40003f01070 */
[----:B------:R-:W-:-:S02]  /*6c5f0*/  IADD3 R15, P2, PT, R15, R16, RZ ;  /* 0x000000100f0f7210 */ /* 0x000fc40007f5e0ff */
[----:B------:R-:W-:Y:S02]  /*6c600*/  SEL R3, RZ, 0x1, !P3 ;  /* 0x00000001ff037807 */ /* 0x000fe40005800000 */
[----:B------:R-:W-:Y:S01]  /*6c610*/  ISETP.LT.U32.OR.EX P1, PT, R28, R7, P1, P0 ;  /* 0x000000071c00720c */ /* 0x000fe20000f21500 */
[----:B------:R-:W-:Y:S01]  /*6c620*/  IMAD.WIDE.U32.X R6, RZ, R43, R18, P2 ;  /* 0x0000002bff067225 */ /* 0x000fe200010e0412 */
[----:B------:R-:W-:Y:S02]  /*6c630*/  IADD3.X R12, PT, PT, R15, R13, RZ, P5, P4 ;  /* 0x0000000d0f0c7210 */ /* 0x000fe40002fe84ff */
[C---:B------:R-:W-:Y:S01]  /*6c640*/  IADD3 R3, P0, P5, R0.reuse, R44, R3 ;  /* 0x0000002c00037210 */ /* 0x040fe20007d1e003 */
[----:B------:R-:W-:Y:S01]  /*6c650*/  IMAD.MOV.U32 R19, RZ, RZ, R2 ;  /* 0x000000ffff137224 */ /* 0x000fe200078e0002 */
[----:B------:R-:W-:Y:S02]  /*6c660*/  ISETP.GE.U32.AND P4, PT, R0, R14, PT ;  /* 0x0000000e0000720c */ /* 0x000fe40003f86070 */
[----:B------:R-:W-:-:S02]  /*6c670*/  SEL R0, RZ, 0x1, !P1 ;  /* 0x00000001ff007807 */ /* 0x000fc40004800000 */
[----:B------:R-:W-:Y:S02]  /*6c680*/  IADD3.X R4, PT, PT, R12, R37, RZ, P0, P5 ;  /* 0x000000250c047210 */ /* 0x000fe400007ea4ff */
[----:B------:R-:W-:Y:S02]  /*6c690*/  ISETP.EQ.U32.AND P0, PT, R3, R44, PT ;  /* 0x0000002c0300720c */ /* 0x000fe40003f02070 */
[----:B------:R-:W-:Y:S02]  /*6c6a0*/  IADD3 R13, P5, P2, R0, R3, R5 ;  /* 0x00000003000d7210 */ /* 0x000fe40007abe005 */
[----:B------:R-:W-:Y:S02]  /*6c6b0*/  ISETP.GE.U32.AND.EX P4, PT, R12, R15, PT, P4 ;  /* 0x0000000f0c00720c */ /* 0x000fe40003f86140 */
[----:B------:R-:W-:Y:S02]  /*6c6c0*/  ISETP.EQ.AND.EX P3, PT, R4, R37, P3, P0 ;  /* 0x000000250400720c */ /* 0x000fe40001f62300 */
[----:B------:R-:W-:-:S02]  /*6c6d0*/  IADD3.X R15, PT, PT, RZ, R4, R9, P5, P2 ;  /* 0x00000004ff0f7210 */ /* 0x000fc40002fe4409 */
[----:B------:R-:W-:Y:S02]  /*6c6e0*/  ISETP.LT.U32.AND P0, PT, R3, R44, PT ;  /* 0x0000002c0300720c */ /* 0x000fe40003f01070 */
[CC--:B------:R-:W-:Y:S02]  /*6c6f0*/  ISETP.EQ.U32.AND P2, PT, R13.reuse, R5.reuse, PT ;  /* 0x000000050d00720c */ /* 0x0c0fe40003f42070 */
        /* <DEDUP_REMOVED lines=20> */
[----:B------:R-:W-:-:S07]  /*6c840*/  IMAD.MOV.U32 R7, RZ, RZ, R42 ;  /* 0x000000ffff077224 */ /* 0x000fce00078e002a */
.L_x_536:
        /* <DEDUP_REMOVED lines=34> */
.L_x_535:
[----:B------:R-:W-:Y:S02]  /*6ca70*/  IMAD.MOV.U32 R33, RZ, RZ, R5 ;  /* 0x000000ffff217224 */ /* 0x000fe400078e0005 */
[----:B------:R-:W-:Y:S02]  /*6ca80*/  IMAD.MOV.U32 R42, RZ, RZ, R6 ;  /* 0x000000ffff2a7224 */ /* 0x000fe400078e0006 */
[----:B------:R-:W-:Y:S02]  /*6ca90*/  IMAD.MOV.U32 R31, RZ, RZ, R3 ;  /* 0x000000ffff1f7224 */ /* 0x000fe400078e0003 */
[----:B------:R-:W-:Y:S02]  /*6caa0*/  IMAD.MOV.U32 R28, RZ, RZ, R4 ;  /* 0x000000ffff1c7224 */ /* 0x000fe400078e0004 */
[----:B------:R-:W-:Y:S02]  /*6cab0*/  IMAD.MOV.U32 R13, RZ, RZ, R0 ;  /* 0x000000ffff0d7224 */ /* 0x000fe400078e0000 */
[----:B------:R-:W-:-:S07]  /*6cac0*/  IMAD.MOV.U32 R15, RZ, RZ, R2 ;  /* 0x000000ffff0f7224 */ /* 0x000fce00078e0002 */
.L_x_534:
[----:B------:R-:W-:Y:S05]  /*6cad0*/  BSYNC.RECONVERGENT B2 ;  /* 0x0000000000027941 */ /* 0x000fea0003800200 */
.L_x_533:
        /* <DEDUP_REMOVED lines=43> */
.L_x_532:
[----:B------:R-:W-:Y:S05]  /*6cd90*/  BSYNC.RECONVERGENT B1 ;  /* 0x0000000000017941 */ /* 0x000fea0003800200 */
.L_x_531:
        /* <DEDUP_REMOVED lines=51> */
[----:B------:R-:W-:Y:S02]  /*6d0d0*/  IADD3.X R41, PT, PT, R28, R19, RZ, P2, P5 ;  /* 0x000000131c297210 */ /* 0x000fe400017ea4ff */
[----:B------:R-:W-:Y:S01]  /*6d0e0*/  ISETP.GE.U32.AND P2, PT, R37, R33, PT ;  /* 0x000000212500720c */ /* 0x000fe20003f46070 */
[----:B------:R-:W-:Y:S01]  /*6d0f0*/  IMAD.WIDE.U32 R18, P5, R20, R22, R14 ;  /* 0x0000001614127225 */ /* 0x000fe200078a000e */
[----:B------:R-:W-:Y:S02]  /*6d100*/  ISETP.GE.U32.AND.EX P0, PT, R28, R35, PT, P0 ;  /* 0x000000231c00720c */ /* 0x000fe40003f06100 */
[----:B------:R-:W-:Y:S01]  /*6d110*/  ISETP.GE.U32.AND.EX P2, PT, R41, R28, PT, P2 ;  /* 0x0000001c2900720c */ /* 0x000fe20003f46120 */
[----:B------:R-:W-:Y:S01]  /*6d120*/  IMAD.WIDE.U32 R14, R20, R25, RZ ;  /* 0x00000019140e7225 */ /* 0x000fe200078e00ff */
[----:B------:R-:W-:-:S03]  /*6d130*/  SEL R14, RZ, 0x1, P0 ;  /* 0x00000001ff0e7807 */ /* 0x000fc60000000000 */
[----:B------:R-:W-:Y:S01]  /*6d140*/  IMAD.WIDE.U32.X R46, R38, R38, R30, P1 ;  /* 0x00000026262e7225 */ /* 0x000fe200008e041e */
[----:B------:R-:W-:Y:S02]  /*6d150*/  ISETP.GE.U32.AND P1, PT, R39, R42, PT ;  /* 0x0000002a2700720c */ /* 0x000fe40003f26070 */
        /* <DEDUP_REMOVED lines=33> */
[C---:B------:R-:W-:Y:S01]  /*6d370*/  IMAD.WIDE.U32 R52, R22.reuse, R23, RZ ;  /* 0x0000001716347225 */ /* 0x040fe200078e00ff */
[----:B------:R-:W-:Y:S02]  /*6d380*/  IADD3.X R64, PT, PT, R33, R47, RZ, P5, P6 ;  /* 0x0000002f21407210 */ /* 0x000fe40002fec4ff */
[----:B------:R-:W-:Y:S01]  /*6d390*/  IADD3 R30, P5, PT, R43, R72, RZ ;  /* 0x000000482b1e7210 */ /* 0x000fe20007fbe0ff */
[----:B------:R-:W-:-:S04]  /*6d3a0*/  IMAD.WIDE.U32 R46, R22, R40, RZ ;  /* 0x00000028162e7225 */ /* 0x000fc800078e00ff */
[----:B------:R-:W-:Y:S01]  /*6d3b0*/  IMAD.WIDE.U32.X R48, R29, R22, R48, P3 ;  /* 0x000000161d307225 */ /* 0x000fe200018e0430 */
[----:B------:R-:W-:-:S03]  /*6d3c0*/  IADD3 R15, P3, PT, R37, R42, RZ ;  /* 0x0000002a250f7210 */ /* 0x000fc60007f7e0ff */
[----:B------:R-:W-:-:S04]  /*6d3d0*/  IMAD.WIDE.U32 R46, P4, R38, R25, R46 ;  /* 0x00000019262e7225 */ /* 0x000fc8000788002e */
[----:B------:R-:W-:Y:S01]  /*6d3e0*/  IMAD.X R17, R41, 0x1, R51, P3 ;  /* 0x0000000129117824 */ /* 0x000fe200018e0633 */
[----:B------:R-:W-:Y:S01]  /*6d3f0*/  IADD3 R73, P3, PT, R73, R46, RZ ;  /* 0x0000002e49497210 */ /* 0x000fe20007f7e0ff */
[----:B------:R-:W-:Y:S02]  /*6d400*/  IMAD.X R77, RZ, RZ, RZ, P4 ;  /* 0x000000ffff4d7224 */ /* 0x000fe400020e06ff */
[----:B------:R-:W-:-:S04]  /*6d410*/  IMAD.WIDE.U32 R80, R25, R23, RZ ;  /* 0x0000001719507225 */ /* 0x000fc800078e00ff */
[----:B------:R-:W-:Y:S01]  /*6d420*/  IMAD.X R41, R73, 0x1, R50, P5 ;  /* 0x0000000149297824 */ /* 0x000fe200028e0632 */
[----:B------:R-:W-:Y:S01]  /*6d430*/  ISETP.GE.U32.AND P5, PT, R15, R42, PT ;  /* 0x0000002a0f00720c */ /* 0x000fe20003fa6070 */
[----:B------:R-:W-:-:S03]  /*6d440*/  IMAD.WIDE.U32 R42, R38, R25, RZ ;  /* 0x00000019262a7225 */ /* 0x000fc600078e00ff */
[----:B------:R-:W-:Y:S01]  /*6d450*/  ISETP.GE.U32.AND.EX P5, PT, R17, R51, PT, P5 ;  /* 0x000000331100720c */ /* 0x000fe20003fa6150 */
[----:B------:R-:W-:Y:S02]  /*6d460*/  IMAD.MOV.U32 R76, RZ, RZ, R47 ;  /* 0x000000ffff4c7224 */ /* 0x000fe400078e002f */
[----:B------:R-:W-:Y:S01]  /*6d470*/  IMAD.MOV.U32 R80, RZ, RZ, R45 ;  /* 0x000000ffff507224 */ /* 0x000fe200078e002d */
        /* <DEDUP_REMOVED lines=22> */
[----:B------:R-:W-:-:S03]  /*6d5e0*/  LOP3.LUT P6, RZ, R10, 0x1, RZ, 0xc0, !PT ;  /* 0x000000010aff7812 */ /* 0x000fc600078cc0ff */
[----:B------:R-:W-:-:S04]  /*6d5f0*/  IMAD.WIDE.U32 R48, P5, R40, R21, R42 ;  /* 0x0000001528307225 */ /* 0x000fc800078a002a */
[----:B------:R-:W-:-:S04]  /*6d600*/  IMAD.WIDE.U32 R42, R22, R25, RZ ;  /* 0x00000019162a7225 */ /* 0x000fc800078e00ff */
[----:B------:R-:W-:-:S04]  /*6d610*/  IMAD.WIDE.U32 R40, R40, R23, RZ ;  /* 0x0000001728287225 */ /* 0x000fc800078e00ff */
[----:B------:R-:W-:-:S04]  /*6d620*/  IMAD.WIDE.U32 R78, P4, R25, R22, R42 ;  /* 0x00000016194e7225 */ /* 0x000fc8000788002a */
[----:B------:R-:W-:Y:S02]  /*6d630*/  IMAD.X R51, RZ, RZ, RZ, P4 ;  /* 0x000000ffff337224 */ /* 0x000fe400020e06ff */
[----:B------:R-:W-:-:S04]  /*6d640*/  IMAD.WIDE.U32 R82, P4, R25, R21, R52 ;  /* 0x0000001519527225 */ /* 0x000fc80007880034 */
[----:B------:R-:W-:Y:S01]  /*6d650*/  IMAD.X R53, RZ, RZ, RZ, P4 ;  /* 0x000000ffff357224 */ /* 0x000fe200020e06ff */
[----:B------:R-:W-:Y:S01]  /*6d660*/  IADD3 RZ, P4, PT, R41, R48, RZ ;  /* 0x0000003029ff7210 */ /* 0x000fe20007f9e0ff */
[----:B------:R-:W-:Y:S02]  /*6d670*/  IMAD.X R41, RZ, RZ, RZ, P6 ;  /* 0x000000ffff297224 */ /* 0x000fe400030e06ff */
[----:B------:R-:W-:Y:S02]  /*6d680*/  IMAD.MOV.U32 R40, RZ, RZ, R31 ;  /* 0x000000ffff287224 */ /* 0x000fe400078e001f */
[----:B------:R-:W-:Y:S01]  /*6d690*/  IMAD.X R75, RZ, RZ, RZ, P5 ;  /* 0x000000ffff4b7224 */ /* 0x000fe200028e06ff */
[----:B------:R-:W-:Y:S01]  /*6d6a0*/  IADD3 RZ, P5, PT, R81, R82, RZ ;  /* 0x0000005251ff7210 */ /* 0x000fe20007fbe0ff */
[----:B------:R-:W-:Y:S02]  /*6d6b0*/  IMAD.MOV.U32 R74, RZ, RZ, R49 ;  /* 0x000000ffff4a7224 */ /* 0x000fe400078e0031 */
[----:B------:R-:W-:-:S02]  /*6d6c0*/  IMAD.X R81, RZ, RZ, RZ, P0 ;  /* 0x000000ffff517224 */ /* 0x000fc400000e06ff */
[----:B------:R-:W-:Y:S01]  /*6d6d0*/  IMAD.WIDE.U32.X R46, R29, R21, R40, P1 ;  /* 0x000000151d2e7225 */ /* 0x000fe200008e0428 */
[----:B------:R-:W-:-:S03]  /*6d6e0*/  ISETP.GE.U32.AND P1, PT, R19, R72, PT ;  /* 0x000000481300720c */ /* 0x000fc60003f26070 */
[----:B------:R-:W-:Y:S01]  /*6d6f0*/  IMAD.WIDE.U32.X R30, R38, R22, R76, P3 ;  /* 0x00000016261e7225 */ /* 0x000fe200018e044c */
[----:B------:R-:W-:Y:S02]  /*6d700*/  ISETP.GE.U32.AND P3, PT, R37, R19, PT ;  /* 0x000000132500720c */ /* 0x000fe40003f66070 */
[----:B------:R-:W-:Y:S01]  /*6d710*/  ISETP.GE.U32.AND.EX P1, PT, R44, R73, PT, P1 ;  /* 0x000000492c00720c */ /* 0x000fe20003f26110 */
[----:B------:R-:W-:-:S03]  /*6d720*/  IMAD.WIDE.U32 R28, R21, R25, RZ ;  /* 0x00000019151c7225 */ /* 0x000fc600078e00ff */
[----:B------:R-:W-:Y:S01]  /*6d730*/  SEL R70, RZ, 0x1, P1 ;  /* 0x00000001ff467807 */ /* 0x000fe20000800000 */
[----:B------:R-:W-:-:S04]  /*6d740*/  IMAD.WIDE.U32.X R48, R38, R21, R74, P4 ;  /* 0x0000001526307225 */ /* 0x000fc800020e044a */
[----:B------:R-:W-:-:S04]  /*6d750*/  IMAD.WIDE.U32 R40, R21, R23, RZ ;  /* 0x0000001715287225 */ /* 0x000fc800078e00ff */
[----:B------:R-:W-:Y:S01]  /*6d760*/  IMAD.WIDE.U32.X R38, R38, R21, R80, P2 ;  /* 0x0000001526267225 */ /* 0x000fe200010e0450 */
[----:B------:R-:W-:-:S03]  /*6d770*/  ISETP.GE.U32.AND.EX P2, PT, R63, R44, PT, P3 ;  /* 0x0000002c3f00720c */ /* 0x000fc60003f46130 */
[----:B------:R-:W-:Y:S01]  /*6d780*/  IMAD.WIDE.U32 R72, P3, R22, R23, R28 ;  /* 0x0000001716487225 */ /* 0x000fe2000786001c */
[----:B------:R-:W-:-:S03]  /*6d790*/  SEL R19, RZ, 0x1, P2 ;  /* 0x00000001ff137807 */ /* 0x000fc60001000000 */
[----:B------:R-:W-:-:S04]  /*6d7a0*/  IMAD.WIDE.U32 R42, R25, R25, RZ ;  /* 0x00000019192a7225 */ /* 0x000fc800078e00ff */
[----:B------:R-:W-:Y:S01]  /*6d7b0*/  IMAD.WIDE.U32 R76, P1, R23, R21, R40 ;  /* 0x00000015174c7225 */ /* 0x000fe20007820028 */
[----:B------:R-:W-:-:S03]  /*6d7c0*/  IADD3 R68, P0, PT, R43, R78, RZ ;  /* 0x0000004e2b447210 */ /* 0x000fc60007f1e0ff */
[----:B------:R-:W-:-:S04]  /*6d7d0*/  IMAD.WIDE.U32 R40, R23, R25, RZ ;  /* 0x0000001917287225 */ /* 0x000fc800078e00ff */
[----:B------:R-:W-:Y:S01]  /*6d7e0*/  IMAD.X R75, RZ, RZ, RZ, P3 ;  /* 0x000000ffff4b7224 */ /* 0x000fe200018e06ff */
[----:B------:R-:W-:Y:S01]  /*6d7f0*/  IADD3 R70, P3, P4, R19, R30, R70 ;  /* 0x0000001e13467210 */ /* 0x000fe20007c7e046 */
[----:B------:R-:W-:Y:S01]  /*6d800*/  IMAD.WIDE.U32 R28, R23, R23, RZ ;  /* 0x00000017171c7225 */ /* 0x000fe200078e00ff */
[----:B------:R-:W-:Y:S02]  /*6d810*/  IADD3 R66, P2, PT, R41, R72, RZ ;  /* 0x0000004829427210 */ /* 0x000fe40007f5e0ff */
[----:B------:R-:W-:Y:S01]  /*6d820*/  IADD3.X R72, PT, PT, RZ, R31, RZ, P3, P4 ;  /* 0x0000001fff487210 */ /* 0x000fe20001fe84ff */
[----:B------:R-:W-:Y:S01]  /*6d830*/  IMAD.MOV.U32 R50, RZ, RZ, R79 ;  /* 0x000000ffff327224 */ /* 0x000fe200078e004f */
[----:B------:R-:W-:Y:S01]  /*6d840*/  IADD3 R23, P3, PT, R37, R14, RZ ;  /* 0x0000000e25177210 */ /* 0x000fe20007f7e0ff */
[----:B------:R-:W-:Y:S01]  /*6d850*/  IMAD.X R45, RZ, RZ, RZ, P1 ;  /* 0x000000ffff2d7224 */ /* 0x000fe200008e06ff */
[----:B------:R-:W-:Y:S01]  /*6d860*/  IADD3 R25, P1, PT, R29, R76, RZ ;  /* 0x0000004c1d197210 */ /* 0x000fe20007f3e0ff */
[----:B------:R-:W-:Y:S01]  /*6d870*/  IMAD.WIDE.U32.X R50, R22, R22, R50, P0 ;  /* 0x0000001616327225 */ /* 0x000fe200000e0432 */
[----:B------:R-:W-:-:S02]  /*6d880*/  IADD3 R29, P0, PT, R35, R84, RZ ;  /* 0x00000054231d7210 */ /* 0x000fc40007f1e0ff */
[----:B------:R-:W-:Y:S01]  /*6d890*/  ISETP.GE.U32.AND P4, PT, R35, R18, PT ;  /* 0x000000122300720c */ /* 0x000fe20003f86070 */
[----:B------:R-:W-:Y:S01]  /*6d8a0*/  IMAD.X R19, R63, 0x1, R62, P3 ;  /* 0x000000013f137824 */ /* 0x000fe200018e063e */
[----:B------:R-:W-:Y:S01]  /*6d8b0*/  ISETP.GE.U32.AND P3, PT, R23, R14, PT ;  /* 0x0000000e1700720c */ /* 0x000fe20003f66070 */
[C---:B------:R-:W-:Y:S01]  /*6d8c0*/  IMAD.X R43, R64.reuse, 0x1, R85, P0 ;  /* 0x00000001402b7824 */ /* 0x040fe200000e0655 */
[----:B------:R-:W-:Y:S01]  /*6d8d0*/  ISETP.GE.U32.AND.EX P4, PT, R64, R33, PT, P4 ;  /* 0x000000214000720c */ /* 0x000fe20003f86140 */
[----:B------:R-:W-:Y:S01]  /*6d8e0*/  IMAD.MOV.U32 R52, RZ, RZ, R83 ;  /* 0x000000ffff347224 */ /* 0x000fe200078e0053 */
[----:B------:R-:W-:Y:S01]  /*6d8f0*/  IADD3 R37, P0, PT, R29, R42, RZ ;  /* 0x0000002a1d257210 */ /* 0x000fe20007f1e0ff */
[----:B------:R-:W-:Y:S01]  /*6d900*/  IMAD.MOV.U32 R74, RZ, RZ, R73 ;  /* 0x000000ffff4a7224 */ /* 0x000fe200078e0049 */
[----:B------:R-:W-:Y:S01]  /*6d910*/  ISETP.GE.U32.AND.EX P3, PT, R19, R62, PT, P3 ;  /* 0x0000003e1300720c */ /* 0x000fe20003f66130 */
[----:B------:R-:W-:Y:S01]  /*6d920*/  IMAD.WIDE.U32.X R30, R22, R21, R52, P5 ;  /* 0x00000015161e7225 */ /* 0x000fe200028e0434 */
[----:B------:R-:W-:-:S02]  /*6d930*/  SEL R62, RZ, 0x1, P4 ;  /* 0x00000001ff3e7807 */ /* 0x000fc40002000000 */
[----:B------:R-:W-:Y:S01]  /*6d940*/  ISETP.GE.U32.AND P4, PT, R29, R35, PT ;  /* 0x000000231d00720c */ /* 0x000fe20003f86070 */
[----:B------:R-:W-:Y:S01]  /*6d950*/  IMAD.X R35, R68, 0x1, R43, P0 ;  /* 0x0000000144237824 */ /* 0x000fe200000e062b */
[----:B------:R-:W-:Y:S01]  /*6d960*/  IADD3 R29, P0, PT, R37, R70, RZ ;  /* 0x00000046251d7210 */ /* 0x000fe20007f1e0ff */
[----:B------:R-:W-:Y:S01]  /*6d970*/  IMAD.MOV.U32 R44, RZ, RZ, R77 ;  /* 0x000000ffff2c7224 */ /* 0x000fe200078e004d */
[----:B------:R-:W-:Y:S02]  /*6d980*/  ISETP.GE.U32.AND.EX P4, PT, R43, R64, PT, P4 ;  /* 0x000000402b00720c */ /* 0x000fe40003f86140 */
[----:B------:R-:W-:Y:S01]  /*6d990*/  SEL R41, RZ, 0x1, P3 ;  /* 0x00000001ff297807 */ /* 0x000fe20001800000 */
[----:B------:R-:W-:Y:S01]  /*6d9a0*/  IMAD.X R14, R35, 0x1, R72, P0 ;  /* 0x00000001230e7824 */ /* 0x000fe200000e0648 */
[----:B------:R-:W-:Y:S01]  /*6d9b0*/  ISETP.GE.U32.AND P0, PT, R29, R37, PT ;  /* 0x000000251d00720c */ /* 0x000fe20003f06070 */
[----:B------:R-:W-:Y:S01]  /*6d9c0*/  IMAD.WIDE.U32.X R44, R21, R21, R44, P1 ;  /* 0x00000015152c7225 */ /* 0x000fe200008e042c */
[----:B------:R-:W-:-:S02]  /*6d9d0*/  ISETP.GE.U32.AND P3, PT, R37, R42, PT ;  /* 0x0000002a2500720c */ /* 0x000fc40003f66070 */
[----:B------:R-:W-:Y:S01]  /*6d9e0*/  SEL R53, RZ, 0x1, P4 ;  /* 0x00000001ff357807 */ /* 0x000fe20002000000 */
[----:B------:R-:W-:Y:S01]  /*6d9f0*/  IMAD.WIDE.U32.X R42, R22, R21, R74, P2 ;  /* 0x00000015162a7225 */ /* 0x000fe200010e044a */
[----:B------:R-:W-:Y:S02]  /*6da00*/  IADD3 R29, P4, PT, R29, R18, RZ ;  /* 0x000000121d1d7210 */ /* 0x000fe40007f9e0ff */
[C---:B------:R-:W-:Y:S02]  /*6da10*/  ISETP.GE.U32.AND.EX P0, PT, R14.reuse, R35, PT, P0 ;  /* 0x000000230e00720c */ /* 0x040fe40003f06100 */
[----:B------:R-:W-:Y:S01]  /*6da20*/  ISETP.GE.U32.AND.EX P3, PT, R35, R68, PT, P3 ;  /* 0x000000442300720c */ /* 0x000fe20003f66130 */
[----:B------:R-:W-:Y:S01]  /*6da30*/  IMAD.X R14, R14, 0x1, R33, P4 ;  /* 0x000000010e0e7824 */ /* 0x000fe200020e0621 */
[----:B------:R-:W-:Y:S02]  /*6da40*/  SEL R37, RZ, 0x1, P0 ;  /* 0x00000001ff257807 */ /* 0x000fe40000000000 */
[----:B------:R-:W-:-:S02]  /*6da50*/  IADD3 R41, P0, P4, R29, R46, R41 ;  /* 0x0000002e1d297210 */ /* 0x000fc40007c1e029 */
[----:B------:R-:W-:Y:S02]  /*6da60*/  SEL R52, RZ, 0x1, P3 ;  /* 0x00000001ff347807 */ /* 0x000fe40001800000 */
[----:B------:R-:W-:Y:S02]  /*6da70*/  IADD3 R53, P5, P3, R53, R48, R62 ;  /* 0x0000003035357210 */ /* 0x000fe40007bbe03e */
[----:B------:R-:W-:Y:S02]  /*6da80*/  IADD3.X R35, PT, PT, R14, R47, RZ, P0, P4 ;  /* 0x0000002f0e237210 */ /* 0x000fe400007e84ff */
[----:B------:R-:W-:Y:S02]  /*6da90*/  ISETP.GE.U32.AND P2, PT, R29, R18, PT ;  /* 0x000000121d00720c */ /* 0x000fe40003f46070 */
[----:B------:R-:W-:Y:S02]  /*6daa0*/  ISETP.GE.U32.AND P0, PT, R41, R29, PT ;  /* 0x0000001d2900720c */ /* 0x000fe40003f06070 */
        /* <DEDUP_REMOVED lines=9> */
[----:B------:R-:W-:Y:S01]  /*6db40*/  SEL R29, RZ, 0x1, P0 ;  /* 0x00000001ff1d7807 */ /* 0x000fe20000000000 */
[----:B------:R-:W-:Y:S01]  /*6db50*/  IMAD.X R14, R37, 0x1, R14, P3 ;  /* 0x00000001250e7824 */ /* 0x000fe200018e060e */
[----:B------:R-:W-:Y:S02]  /*6db60*/  ISETP.GE.U32.AND P5, PT, R18, R40, PT ;  /* 0x000000281200720c */ /* 0x000fe40003fa6070 */
[----:B------:R-:W-:Y:S02]  /*6db70*/  IADD3 R22, P4, P2, R29, R38, R22 ;  /* 0x000000261d167210 */ /* 0x000fe40007a9e016 */
[----:B------:R-:W-:Y:S02]  /*6db80*/  IADD3 R29, P3, PT, R33, R40, RZ ;  /* 0x00000028211d7210 */ /* 0x000fe40007f7e0ff */
[----:B------:R-:W-:-:S02]  /*6db90*/  ISETP.GE.U32.AND.EX P1, PT, R37, R66, PT, P5 ;  /* 0x000000422500720c */ /* 0x000fc40003f26150 */
[----:B------:R-:W-:Y:S01]  /*6dba0*/  IADD3 R22, P5, PT, R29, R22, RZ ;  /* 0x000000161d167210 */ /* 0x000fe20007fbe0ff */
[----:B------:R-:W-:Y:S01]  /*6dbb0*/  IMAD.X R21, R14, 0x1, R66, P3 ;  /* 0x000000010e157824 */ /* 0x000fe200018e0642 */
[----:B------:R-:W-:Y:S01]  /*6dbc0*/  IADD3.X R50, PT, PT, RZ, R39, RZ, P4, P2 ;  /* 0x00000027ff327210 */ /* 0x000fe200027e44ff */
[----:B------:R-:W-:Y:S01]  /*6dbd0*/  IMAD.WIDE.U32 R38, R35, 0x3d1, RZ ;  /* 0x000003d123267825 */ /* 0x000fe200078e00ff */
[----:B------:R-:W-:Y:S02]  /*6dbe0*/  ISETP.GE.U32.AND P0, PT, R33, R18, PT ;  /* 0x000000122100720c */ /* 0x000fe40003f06070 */
[----:B------:R-:W-:Y:S01]  /*6dbf0*/  ISETP.GE.U32.AND P3, PT, R22, R29, PT ;  /* 0x0000001d1600720c */ /* 0x000fe20003f66070 */
[----:B------:R-:W-:Y:S01]  /*6dc00*/  IMAD.X R50, R21, 0x1, R50, P5 ;  /* 0x0000000115327824 */ /* 0x000fe200028e0632 */
[----:B------:R-:W-:Y:S02]  /*6dc10*/  ISETP.GE.U32.AND.EX P0, PT, R14, R37, PT, P0 ;  /* 0x000000250e00720c */ /* 0x000fe40003f06100 */
[----:B------:R-:W-:Y:S01]  /*6dc20*/  ISETP.GE.U32.AND P2, PT, R29, R40, PT ;  /* 0x000000281d00720c */ /* 0x000fe20003f46070 */
[----:B------:R-:W-:Y:S01]  /*6dc30*/  IMAD.MOV.U32 R40, RZ, RZ, RZ ;  /* 0x000000ffff287224 */ /* 0x000fe200078e00ff */
[----:B------:R-:W-:-:S02]  /*6dc40*/  SEL R14, RZ, 0x1, P1 ;  /* 0x00000001ff0e7807 */ /* 0x000fc40000800000 */
[----:B------:R-:W-:Y:S01]  /*6dc50*/  SEL R29, RZ, 0x1, P0 ;  /* 0x00000001ff1d7807 */ /* 0x000fe20000000000 */
[----:B------:R-:W-:Y:S01]  /*6dc60*/  IMAD.WIDE.U32 R48, R41, 0x3d1, R40 ;  /* 0x000003d129307825 */ /* 0x000fe200078e0028 */
[----:B------:R-:W-:Y:S02]  /*6dc70*/  ISETP.GE.U32.AND.EX P1, PT, R50, R21, PT, P3 ;  /* 0x000000153200720c */ /* 0x000fe40003f26130 */
[----:B------:R-:W-:Y:S02]  /*6dc80*/  ISETP.GE.U32.AND.EX P0, PT, R21, R66, PT, P2 ;  /* 0x000000421500720c */ /* 0x000fe40003f06120 */
[----:B------:R-:W-:Y:S02]  /*6dc90*/  IADD3 R21, P2, P3, R29, R30, R14 ;  /* 0x0000001e1d157210 */ /* 0x000fe40007b5e00e */
[----:B------:R-:W-:Y:S01]  /*6dca0*/  SEL R37, RZ, 0x1, P1 ;  /* 0x00000001ff257807 */ /* 0x000fe20000800000 */
[----:B------:R-:W-:Y:S01]  /*6dcb0*/  IMAD.WIDE.U32 R38, P1, RZ, R41, R38 ;  /* 0x00000029ff267225 */ /* 0x000fe20007820026 */
[----:B------:R-:W-:-:S02]  /*6dcc0*/  SEL R14, RZ, 0x1, P0 ;  /* 0x00000001ff0e7807 */ /* 0x000fc40000000000 */
[----:B------:R-:W-:Y:S01]  /*6dcd0*/  IADD3.X R18, PT, PT, RZ, R31, RZ, P2, P3 ;  /* 0x0000001fff127210 */ /* 0x000fe200017e64ff */
[----:B------:R-:W-:Y:S01]  /*6dce0*/  IMAD.X R47, RZ, RZ, RZ, P1 ;  /* 0x000000ffff2f7224 */ /* 0x000fe200008e06ff */
[----:B------:R-:W-:Y:S01]  /*6dcf0*/  IADD3 R37, P0, P5, R37, R42, R14 ;  /* 0x0000002a25257210 */ /* 0x000fe20007d1e00e */
[----:B------:R-:W-:Y:S01]  /*6dd00*/  IMAD.WIDE.U32 R30, R41, 0x3d1, RZ ;  /* 0x000003d1291e7825 */ /* 0x000fe200078e00ff */
[----:B------:R-:W-:Y:S02]  /*6dd10*/  IADD3 R14, P1, PT, R21, R28, RZ ;  /* 0x0000001c150e7210 */ /* 0x000fe40007f3e0ff */
[----:B------:R-:W-:Y:S01]  /*6dd20*/  IADD3.X R43, PT, PT, RZ, R43, RZ, P0, P5 ;  /* 0x0000002bff2b7210 */ /* 0x000fe200007ea4ff */
[----:B------:R-:W-:Y:S01]  /*6dd30*/  IMAD.IADD R49, R38, 0x1, R49 ;  /* 0x0000000126317824 */ /* 0x000fe200078e0231 */
[----:B------:R-:W-:Y:S01]  /*6dd40*/  IADD3 R37, P3, PT, R14, R37, RZ ;  /* 0x000000250e257210 */ /* 0x000fe20007f7e0ff */
[----:B------:R-:W-:Y:S01]  /*6dd50*/  IMAD.MOV.U32 R46, RZ, RZ, R39 ;  /* 0x000000ffff2e7224 */ /* 0x000fe200078e0027 */
[----:B------:R-:W-:Y:S01]  /*6dd60*/  IADD3 RZ, P2, PT, R31, R38, RZ ;  /* 0x000000261fff7210 */ /* 0x000fe20007f5e0ff */
[----:B------:R-:W-:Y:S01]  /*6dd70*/  IMAD.WIDE.U32 R38, R50, 0x3d1, RZ ;  /* 0x000003d132267825 */ /* 0x000fe200078e00ff */
[----:B------:R-:W-:-:S02]  /*6dd80*/  ISETP.GE.U32.AND P5, PT, R14, R28, PT ;  /* 0x0000001c0e00720c */ /* 0x000fc40003fa6070 */
[----:B------:R-:W-:Y:S01]  /*6dd90*/  ISETP.GE.U32.AND P0, PT, R37, R14, PT ;  /* 0x0000000e2500720c */ /* 0x000fe20003f06070 */
[----:B------:R-:W-:Y:S01]  /*6dda0*/  IMAD.X R14, R25, 0x1, R18, P1 ;  /* 0x00000001190e7824 */ /* 0x000fe200008e0612 */
[----:B------:R-:W-:Y:S01]  /*6ddb0*/  ISETP.GE.U32.AND P4, PT, R48, RZ, PT ;  /* 0x000000ff3000720c */ /* 0x000fe20003f86070 */
[----:B------:R-:W-:-:S03]  /*6ddc0*/  IMAD.WIDE.U32.X R28, RZ, R35, R46, P2 ;  /* 0x00000023ff1c7225 */ /* 0x000fc600010e042e */
[C---:B------:R-:W-:Y:S01]  /*6ddd0*/  ISETP.GE.U32.AND.EX P5, PT, R14.reuse, R25, PT, P5 ;  /* 0x000000190e00720c */ /* 0x040fe20003fa6150 */
[----:B------:R-:W-:Y:S01]  /*6dde0*/  IMAD.X R43, R14, 0x1, R43, P3 ;  /* 0x000000010e2b7824 */ /* 0x000fe200018e062b */
[----:B------:R-:W-:Y:S01]  /*6ddf0*/  ISETP.GE.U32.AND.EX P4, PT, R49, R41, PT, P4 ;  /* 0x000000293100720c */ /* 0x000fe20003f86140 */
[----:B------:R-:W-:-:S03]  /*6de00*/  IMAD.WIDE.U32 R30, R22, 0x3d1, RZ ;  /* 0x000003d1161e7825 */ /* 0x000fc600078e00ff */
[----:B------:R-:W-:Y:S01]  /*6de10*/  ISETP.GE.U32.AND.EX P0, PT, R43, R14, PT, P0 ;  /* 0x0000000e2b00720c */ /* 0x000fe20003f06100 */
[----:B------:R-:W-:Y:S01]  /*6de20*/  IMAD.WIDE.U32 R38, P1, RZ, R22, R38 ;  /* 0x00000016ff267225 */ /* 0x000fe20007820026 */
[----:B------:R-:W-:Y:S02]  /*6de30*/  IADD3 R25, P3, PT, R28, R30, RZ ;  /* 0x0000001e1c197210 */ /* 0x000fe40007f7e0ff */
[----:B------:R-:W-:Y:S01]  /*6de40*/  SEL R14, RZ, 0x1, P5 ;  /* 0x00000001ff0e7807 */ /* 0x000fe20002800000 */
[----:B------:R-:W-:Y:S01]  /*6de50*/  IMAD.WIDE.U32 R20, R20, R20, R48 ;  /* 0x0000001414147225 */ /* 0x000fe200078e0030 */
[----:B------:R-:W-:Y:S02]  /*6de60*/  IADD3 R18, P2, PT, R31, R38, RZ ;  /* 0x000000261f127210 */ /* 0x000fe40007f5e0ff */
        /* <DEDUP_REMOVED lines=18> */
[CC--:B------:R-:W-:Y:S02]  /*6df90*/  ISETP.EQ.U32.AND P2, PT, R14.reuse, R35.reuse, PT ;  /* 0x000000230e00720c */ /* 0x0c0fe40003f42070 */
[----:B------:R-:W-:Y:S02]  /*6dfa0*/  SEL R25, RZ, 0x1, P0 ;  /* 0x00000001ff197807 */ /* 0x000fe40000000000 */
[----:B------:R-:W-:Y:S02]  /*6dfb0*/  ISETP.LT.U32.AND P0, PT, R14, R35, PT ;  /* 0x000000230e00720c */ /* 0x000fe40003f01070 */
[----:B------:R-:W-:Y:S01]  /*6dfc0*/  IADD3.X R35, PT, PT, RZ, R21, R16, P1, P3 ;  /* 0x00000015ff237210 */ /* 0x000fe20000fe6410 */
[----:B------:R-:W-:Y:S01]  /*6dfd0*/  IMAD.WIDE.U32 R40, P3, RZ, R37, R38 ;  /* 0x00000025ff287225 */ /* 0x000fe20007860026 */
[----:B------:R-:W-:Y:S02]  /*6dfe0*/  ISETP.EQ.AND.EX P4, PT, R21, R22, !P4, P2 ;  /* 0x000000161500720c */ /* 0x000fe40006782320 */
[-C--:B------:R-:W-:Y:S01]  /*6dff0*/  ISETP.EQ.U32.AND P2, PT, R33, R13.reuse, PT ;  /* 0x0000000d2100720c */ /* 0x080fe20003f42070 */
[----:B------:R-:W-:Y:S01]  /*6e000*/  IMAD.WIDE.U32 R38, R37, 0x3d1, RZ ;  /* 0x000003d125267825 */ /* 0x000fe200078e00ff */
[----:B------:R-:W-:-:S02]  /*6e010*/  ISETP.LT.U32.AND P1, PT, R33, R13, PT ;  /* 0x0000000d2100720c */ /* 0x000fc40003f21070 */
[----:B------:R-:W-:Y:S01]  /*6e020*/  ISETP.LT.U32.OR.EX P0, PT, R21, R22, P4, P0 ;  /* 0x000000161500720c */ /* 0x000fe20002701500 */
[----:B------:R-:W-:Y:S01]  /*6e030*/  IMAD.X R13, RZ, RZ, RZ, P3 ;  /* 0x000000ffff0d7224 */ /* 0x000fe200018e06ff */
[----:B------:R-:W-:Y:S02]  /*6e040*/  ISETP.EQ.AND.EX P5, PT, R35, R16, !P5, P2 ;  /* 0x000000102300720c */ /* 0x000fe40006fa2320 */
[----:B------:R-:W-:Y:S02]  /*6e050*/  IADD3 R12, P3, P4, R38, R30, R25 ;  /* 0x0000001e260c7210 */ /* 0x000fe40007c7e019 */
[----:B------:R-:W-:Y:S02]  /*6e060*/  IADD3 R25, P2, PT, R39, R40, RZ ;  /* 0x0000002827197210 */ /* 0x000fe40007f5e0ff */
[----:B------:R-:W-:Y:S02]  /*6e070*/  SEL R21, RZ, 0x1, !P0 ;  /* 0x00000001ff157807 */ /* 0x000fe40004000000 */
[----:B------:R-:W-:-:S02]  /*6e080*/  ISETP.LT.U32.OR.EX P1, PT, R35, R16, P5, P1 ;  /* 0x000000102300720c */ /* 0x000fc40002f21510 */
[C---:B------:R-:W-:Y:S01]  /*6e090*/  ISETP.GE.U32.AND P5, PT, R12.reuse, R38, PT ;  /* 0x000000260c00720c */ /* 0x040fe20003fa6070 */
[----:B------:R-:W-:Y:S01]  /*6e0a0*/  IMAD.WIDE.U32 R38, R45, 0x3d1, RZ ;  /* 0x000003d12d267825 */ /* 0x000fe200078e00ff */
[----:B------:R-:W-:Y:S02]  /*6e0b0*/  IADD3.X R16, PT, PT, R25, R31, RZ, P3, P4 ;  /* 0x0000001f19107210 */ /* 0x000fe40001fe84ff */
[-C--:B------:R-:W-:Y:S01]  /*6e0c0*/  IADD3 R21, P3, P4, R12, R50.reuse, R21 ;  /* 0x000000320c157210 */ /* 0x080fe20007c7e015 */
[----:B------:R-:W-:Y:S01]  /*6e0d0*/  IMAD.MOV.U32 R12, RZ, RZ, R41 ;  /* 0x000000ffff0c7224 */ /* 0x000fe200078e0029 */
[C---:B------:R-:W-:Y:S01]  /*6e0e0*/  ISETP.GE.U32.AND.EX P5, PT, R16.reuse, R25, PT, P5 ;  /* 0x000000191000720c */ /* 0x040fe20003fa6150 */
[----:B------:R-:W-:Y:S01]  /*6e0f0*/  IMAD.WIDE.U32 R30, R29, 0x3d1, RZ ;  /* 0x000003d11d1e7825 */ /* 0x000fe200078e00ff */
[----:B------:R-:W-:Y:S02]  /*6e100*/  SEL R14, RZ, 0x1, !P1 ;  /* 0x00000001ff0e7807 */ /* 0x000fe40004800000 */
[----:B------:R-:W-:Y:S01]  /*6e110*/  IADD3.X R16, PT, PT, R16, R37, RZ, P3, P4 ;  /* 0x0000002510107210 */ /* 0x000fe20001fe84ff */
[----:B------:R-:W-:Y:S01]  /*6e120*/  IMAD.WIDE.U32.X R12, RZ, R43, R12, P2 ;  /* 0x0000002bff0c7225 */ /* 0x000fe200010e040c */
[----:B------:R-:W-:-:S02]  /*6e130*/  ISETP.EQ.U32.AND P4, PT, R21, R50, PT ;  /* 0x000000321500720c */ /* 0x000fc40003f82070 */
[----:B------:R-:W-:Y:S02]  /*6e140*/  ISETP.LT.U32.AND P3, PT, R21, R50, PT ;  /* 0x000000321500720c */ /* 0x000fe40003f61070 */
[----:B------:R-:W-:Y:S02]  /*6e150*/  SEL R25, RZ, 0x1, P5 ;  /* 0x00000001ff197807 */ /* 0x000fe40002800000 */
[----:B------:R-:W-:Y:S02]  /*6e160*/  IADD3 R21, P5, P2, R14, R21, R15 ;  /* 0x000000150e157210 */ /* 0x000fe40007abe00f */
[C---:B------:R-:W-:Y:S01]  /*6e170*/  ISETP.EQ.AND.EX P4, PT, R16.reuse, R37, P0, P4 ;  /* 0x000000251000720c */ /* 0x040fe20000782340 */
[----:B------:R-:W-:Y:S01]  /*6e180*/  IMAD.WIDE.U32 R38, P0, RZ, R29, R38 ;  /* 0x0000001dff267225 */ /* 0x000fe20007800026 */
[----:B------:R-:W-:Y:S02]  /*6e190*/  IADD3.X R44, PT, PT, RZ, R16, R17, P5, P2 ;  /* 0x00000010ff2c7210 */ /* 0x000fe40002fe4411 */
[----:B------:R-:W-:Y:S01]  /*6e1a0*/  ISETP.EQ.U32.AND P2, PT, R21, R15, PT ;  /* 0x0000000f1500720c */ /* 0x000fe20003f42070 */
[----:B------:R-:W-:Y:S01]  /*6e1b0*/  IMAD.X R41, RZ, RZ, RZ, P0 ;  /* 0x000000ffff297224 */ /* 0x000fe200000e06ff */
[----:B------:R-:W-:Y:S01]  /*6e1c0*/  ISETP.LT.U32.OR.EX P3, PT, R16, R37, P4, P3 ;  /* 0x000000251000720c */ /* 0x000fe20002761530 */
[----:B------:R-:W-:Y:S01]  /*6e1d0*/  IMAD.MOV.U32 R40, RZ, RZ, R39 ;  /* 0x000000ffff287224 */ /* 0x000fe200078e0027 */
[----:B------:R-:W-:-:S02]  /*6e1e0*/  ISETP.EQ.AND.EX P1, PT, R44, R17, P1, P2 ;  /* 0x000000112c00720c */ /* 0x000fc40000f22320 */
[----:B------:R-:W-:Y:S02]  /*6e1f0*/  ISETP.LT.U32.AND P0, PT, R21, R15, PT ;  /* 0x0000000f1500720c */ /* 0x000fe40003f01070 */
[----:B------:R-:W-:Y:S02]  /*6e200*/  IADD3 R25, P5, P4, R30, R12, R25 ;  /* 0x0000000c1e197210 */ /* 0x000fe40007cbe019 */
[----:B------:R-:W-:Y:S01]  /*6e210*/  IADD3 R18, P2, PT, R31, R38, RZ ;  /* 0x000000261f127210 */ /* 0x000fe20007f5e0ff */
[----:B------:R-:W-:Y:S01]  /*6e220*/  IMAD.MOV.U32 R31, RZ, RZ, R20 ;  /* 0x000000ffff1f7224 */ /* 0x000fe200078e0014 */
[----:B------:R-:W-:Y:S02]  /*6e230*/  SEL R14, RZ, 0x1, !P3 ;  /* 0x00000001ff0e7807 */ /* 0x000fe40005800000 */
[----:B------:R-:W-:Y:S02]  /*6e240*/  ISETP.LT.U32.OR.EX P1, PT, R44, R17, P1, P0 ;  /* 0x000000112c00720c */ /* 0x000fe40000f21500 */
[----:B------:R-:W-:Y:S01]  /*6e250*/  IADD3.X R15, PT, PT, R18, R13, RZ, P5, P4 ;  /* 0x0000000d120f7210 */ /* 0x000fe20002fe84ff */
[----:B------:R-:W-:Y:S01]  /*6e260*/  IMAD.WIDE.U32.X R12, RZ, R45, R40, P2 ;  /* 0x0000002dff0c7225 */ /* 0x000fe200010e0428 */
[----:B------:R-:W-:-:S02]  /*6e270*/  IADD3 R14, P0, P5, R25, R43, R14 ;  /* 0x0000002b190e7210 */ /* 0x000fc40007d1e00e */
[----:B------:R-:W-:Y:S02]  /*6e280*/  ISETP.GE.U32.AND P4, PT, R25, R30, PT ;  /* 0x0000001e1900720c */ /* 0x000fe40003f86070 */
[----:B------:R-:W-:Y:S02]  /*6e290*/  SEL R30, RZ, 0x1, !P1 ;  /* 0x00000001ff1e7807 */ /* 0x000fe40004800000 */
[C---:B------:R-:W-:Y:S02]  /*6e2a0*/  IADD3.X R16, PT, PT, R15.reuse, R29, RZ, P0, P5 ;  /* 0x0000001d0f107210 */ /* 0x040fe400007ea4ff */
[----:B------:R-:W-:Y:S02]  /*6e2b0*/  ISETP.EQ.U32.AND P0, PT, R14, R43, PT ;  /* 0x0000002b0e00720c */ /* 0x000fe40003f02070 */
[----:B------:R-:W-:Y:S02]  /*6e2c0*/  IADD3 R30, P5, P2, R30, R14, R23 ;  /* 0x0000000e1e1e7210 */ /* 0x000fe40007abe017 */
[----:B------:R-:W-:-:S02]  /*6e2d0*/  ISETP.GE.U32.AND.EX P4, PT, R15, R18, PT, P4 ;  /* 0x000000120f00720c */ /* 0x000fc40003f86140 */
[----:B------:R-:W-:Y:S02]  /*6e2e0*/  ISETP.EQ.AND.EX P3, PT, R16, R29, P3, P0 ;  /* 0x0000001d1000720c */ /* 0x000fe40001f62300 */
[----:B------:R-:W-:Y:S02]  /*6e2f0*/  IADD3.X R42, PT, PT, RZ, R16, R19, P5, P2 ;  /* 0x00000010ff2a7210 */ /* 0x000fe40002fe4413 */
[----:B------:R-:W-:Y:S02]  /*6e300*/  ISETP.LT.U32.AND P0, PT, R14, R43, PT ;  /* 0x0000002b0e00720c */ /* 0x000fe40003f01070 */
[CC--:B------:R-:W-:Y:S02]  /*6e310*/  ISETP.EQ.U32.AND P2, PT, R30.reuse, R23.reuse, PT ;  /* 0x000000171e00720c */ /* 0x0c0fe40003f42070 */
        /* <DEDUP_REMOVED lines=22> */
.L_x_540:
        /* <DEDUP_REMOVED lines=34> */
.L_x_539:
[----:B------:R-:W-:Y:S02]  /*6e6a0*/  IMAD.MOV.U32 R33, RZ, RZ, R16 ;  /* 0x000000ffff217224 */ /* 0x000fe400078e0010 */
[----:B------:R-:W-:Y:S02]  /*6e6b0*/  IMAD.MOV.U32 R35, RZ, RZ, R17 ;  /* 0x000000ffff237224 */ /* 0x000fe400078e0011 */
[----:B------:R-:W-:Y:S02]  /*6e6c0*/  IMAD.MOV.U32 R21, RZ, RZ, R14 ;  /* 0x000000ffff157224 */ /* 0x000fe400078e000e */
[----:B------:R-:W-:Y:S02]  /*6e6d0*/  IMAD.MOV.U32 R44, RZ, RZ, R15 ;  /* 0x000000ffff2c7224 */ /* 0x000fe400078e000f */
[----:B------:R-:W-:Y:S02]  /*6e6e0*/  IMAD.MOV.U32 R30, RZ, RZ, R12 ;  /* 0x000000ffff1e7224 */ /* 0x000fe400078e000c */
[----:B------:R-:W-:-:S07]  /*6e6f0*/  IMAD.MOV.U32 R42, RZ, RZ, R13 ;  /* 0x000000ffff2a7224 */ /* 0x000fce00078e000d */
.L_x_538:
[----:B------:R-:W-:Y:S05]  /*6e700*/  BSYNC.RECONVERGENT B1 ;  /* 0x0000000000017941 */ /* 0x000fea0003800200 */
.L_x_537:
        /* <DEDUP_REMOVED lines=21> */
[----:B------:R-:W-:Y:S02]  /*6e860*/  IADD3 R40, P1, PT, R23, R16, RZ ;  /* 0x0000001017287210 */ /* 0x000fe40007f3e0ff */
[----:B------:R-:W-:Y:S02]  /*6e870*/  @P0 ISETP.NE.OR.EX P3, PT, R42, R15, !P4, P2 ;  /* 0x0000000f2a00020c */ /* 0x000fe40006765720 */
[----:B------:R-:W-:Y:S01]  /*6e880*/  IADD3 R25, P0, PT, R25, R18, RZ ;  /* 0x0000001219197210 */ /* 0x000fe20007f1e0ff */
[----:B------:R-:W-:Y:S01]  /*6e890*/  IMAD.X R38, RZ, RZ, R17, P1 ;  /* 0x000000ffff267224 */ /* 0x000fe200008e0611 */
[----:B------:R-:W-:-:S02]  /*6e8a0*/  SEL R23, RZ, 0x1, !P4 ;  /* 0x00000001ff177807 */ /* 0x000fc40006000000 */
[----:B------:R-:W-:Y:S01]  /*6e8b0*/  SEL R25, R25, RZ, P3 ;  /* 0x000000ff19197207 */ /* 0x000fe20001800000 */
[----:B------:R-:W-:Y:S01]  /*6e8c0*/  IMAD.X R22, RZ, RZ, R19, P0 ;  /* 0x000000ffff167224 */ /* 0x000fe200000e0613 */
[----:B------:R-:W-:Y:S02]  /*6e8d0*/  IADD3 R23, P2, PT, R23, R14, RZ ;  /* 0x0000000e17177210 */ /* 0x000fe40007f5e0ff */
[----:B------:R-:W-:Y:S02]  /*6e8e0*/  IADD3 R25, P4, PT, R21, -R25, RZ ;  /* 0x8000001915197210 */ /* 0x000fe40007f9e0ff */
[----:B------:R-:W-:Y:S01]  /*6e8f0*/  SEL R40, R40, RZ, P3 ;  /* 0x000000ff28287207 */ /* 0x000fe20001800000 */
[----:B------:R-:W-:Y:S01]  /*6e900*/  IMAD.X R21, RZ, RZ, R15, P2 ;  /* 0x000000ffff157224 */ /* 0x000fe200010e060f */
[----:B------:R-:W-:Y:S02]  /*6e910*/  ISETP.NE.AND P2, PT, R11, 0x40, PT ;  /* 0x000000400b00780c */ /* 0x000fe40003f45270 */
        /* <DEDUP_REMOVED lines=49> */
[----:B------:R-:W-:-:S04]  /*6ec30*/  IMAD.WIDE.U32 R38, P3, R5, R9, R30 ;  /* 0x0000000905267225 */ /* 0x000fc8000786001e */
[----:B------:R-:W-:-:S04]  /*6ec40*/  IMAD.WIDE.U32 R46, R7, R3, RZ ;  /* 0x00000003072e7225 */ /* 0x000fc800078e00ff */
[----:B------:R-:W-:Y:S01]  /*6ec50*/  IMAD.X R31, RZ, RZ, RZ, P6 ;  /* 0x000000ffff1f7224 */ /* 0x000fe200030e06ff */
[----:B------:R-:W-:Y:S01]  /*6ec60*/  IADD3 RZ, P6, PT, R23, R38, RZ ;  /* 0x0000002617ff7210 */ /* 0x000fe20007fde0ff */
[----:B------:R-:W-:-:S04]  /*6ec70*/  IMAD.WIDE.U32 R28, P2, R9, R7, R28 ;  /* 0x00000007091c7225 */ /* 0x000fc8000784001c */
[----:B------:R-:W-:-:S04]  /*6ec80*/  IMAD.WIDE.U32 R22, R9, R9, RZ ;  /* 0x0000000909167225 */ /* 0x000fc800078e00ff */
[----:B------:R-:W-:Y:S02]  /*6ec90*/  IMAD.MOV.U32 R30, RZ, RZ, R27 ;  /* 0x000000ffff1e7224 */ /* 0x000fe400078e001b */
[----:B------:R-:W-:-:S04]  /*6eca0*/  IMAD.WIDE.U32 R44, R9, R3, RZ ;  /* 0x00000003092c7225 */ /* 0x000fc800078e00ff */
[----:B------:R-:W-:-:S04]  /*6ecb0*/  IMAD.WIDE.U32 R52, P4, R0, R9, R46 ;  /* 0x0000000900347225 */ /* 0x000fc8000788002e */
[----:B------:R-:W-:Y:S01]  /*6ecc0*/  IMAD.X R51, RZ, RZ, RZ, P3 ;  /* 0x000000ffff337224 */ /* 0x000fe200018e06ff */
[----:B------:R-:W-:Y:S01]  /*6ecd0*/  IADD3 R64, P3, PT, R23, R28, RZ ;  /* 0x0000001c17407210 */ /* 0x000fe20007f7e0ff */
[----:B------:R-:W-:-:S04]  /*6ece0*/  IMAD.WIDE.U32 R26, R6, R4, RZ ;  /* 0x00000004061a7225 */ /* 0x000fc800078e00ff */
[----:B------:R-:W-:Y:S02]  /*6ecf0*/  IMAD.MOV.U32 R48, RZ, RZ, R29 ;  /* 0x000000ffff307224 */ /* 0x000fe400078e001d */
[----:B------:R-:W-:-:S04]  /*6ed00*/  IMAD.WIDE.U32 R28, R6, R3, RZ ;  /* 0x00000003061c7225 */ /* 0x000fc800078e00ff */
[----:B------:R-:W-:Y:S01]  /*6ed10*/  IMAD.X R49, RZ, RZ, RZ, P2 ;  /* 0x000000ffff317224 */ /* 0x000fe200010e06ff */
[----:B------:R-:W-:Y:S01]  /*6ed20*/  IADD3 RZ, P2, PT, R45, R52, RZ ;  /* 0x000000342dff7210 */ /* 0x000fe20007f5e0ff */
[----:B------:R-:W-:-:S04]  /*6ed30*/  IMAD.WIDE.U32.X R30, R6, R7, R30, P1 ;  /* 0x00000007061e7225 */ /* 0x000fc800008e041e */
[----:B------:R-:W-:-:S04]  /*6ed40*/  IMAD.WIDE.U32 R44, P1, R5, R2, R26 ;  /* 0x00000002052c7225 */ /* 0x000fc8000782001a */
[----:B------:R-:W-:-:S04]  /*6ed50*/  IMAD.WIDE.U32.X R26, R7, R7, R48, P3 ;  /* 0x00000007071a7225 */ /* 0x000fc800018e0430 */
[----:B------:R-:W-:Y:S02]  /*6ed60*/  IMAD.MOV.U32 R50, RZ, RZ, R39 ;  /* 0x000000ffff327224 */ /* 0x000fe400078e0027 */
[----:B------:R-:W-:-:S04]  /*6ed70*/  IMAD.WIDE.U32 R46, R2, R3, RZ ;  /* 0x00000003022e7225 */ /* 0x000fc800078e00ff */
[----:B------:R-:W-:-:S04]  /*6ed80*/  IMAD.WIDE.U32 R48, P3, R0, R2, R28 ;  /* 0x0000000200307225 */ /* 0x000fc8000786001c */
[----:B------:R-:W-:Y:S01]  /*6ed90*/  IMAD.WIDE.U32.X R28, R5, R7, R50, P6 ;  /* 0x00000007051c7225 */ /* 0x000fe200030e0432 */
[----:B------:R-:W-:-:S03]  /*6eda0*/  IADD3 RZ, P6, PT, R47, R48, RZ ;  /* 0x000000302fff7210 */ /* 0x000fc60007fde0ff */
[----:B------:R-:W-:-:S04]  /*6edb0*/  IMAD.WIDE.U32 R38, R2, R4, RZ ;  /* 0x0000000402267225 */ /* 0x000fc800078e00ff */
[----:B------:R-:W-:-:S04]  /*6edc0*/  IMAD.WIDE.U32 R46, R5, R9, RZ ;  /* 0x00000009052e7225 */ /* 0x000fc800078e00ff */
[----:B------:R-:W-:Y:S01]  /*6edd0*/  IMAD.X R63, RZ, RZ, RZ, P4 ;  /* 0x000000ffff3f7224 */ /* 0x000fe200020e06ff */
[----:B------:R-:W-:Y:S01]  /*6ede0*/  IADD3 RZ, P4, PT, R39, R44, RZ ;  /* 0x0000002c27ff7210 */ /* 0x000fe20007f9e0ff */
[----:B------:R-:W-:Y:S02]  /*6edf0*/  IMAD.MOV.U32 R62, RZ, RZ, R53 ;  /* 0x000000ffff3e7224 */ /* 0x000fe400078e0035 */
[----:B------:R-:W-:-:S04]  /*6ee00*/  IMAD.WIDE.U32 R72, R5, R3, RZ ;  /* 0x0000000305487225 */ /* 0x000fc800078e00ff */
[----:B------:R-:W-:-:S04]  /*6ee10*/  IMAD.WIDE.U32.X R38, R0, R7, R62, P2 ;  /* 0x0000000700267225 */ /* 0x000fc800010e043e */
[----:B------:R-:W-:-:S04]  /*6ee20*/  IMAD.WIDE.U32 R50, R5, R4, RZ ;  /* 0x0000000405327225 */ /* 0x000fc800078e00ff */
[----:B------:R-:W-:-:S04]  /*6ee30*/  IMAD.WIDE.U32 R46, P2, R4, R7, R46 ;  /* 0x00000007042e7225 */ /* 0x000fc8000784002e */
[----:B------:R-:W-:Y:S02]  /*6ee40*/  IMAD.X R79, RZ, RZ, RZ, P1 ;  /* 0x000000ffff4f7224 */ /* 0x000fe400008e06ff */
[----:B------:R-:W-:-:S04]  /*6ee50*/  IMAD.WIDE.U32 R80, P1, R0, R4, R72 ;  /* 0x0000000400507225 */ /* 0x000fc80007820048 */
[----:B------:R-:W-:Y:S01]  /*6ee60*/  IMAD.X R73, RZ, RZ, RZ, P2 ;  /* 0x000000ffff497224 */ /* 0x000fe200010e06ff */
[----:B------:R-:W-:Y:S01]  /*6ee70*/  IADD3 R21, P2, PT, R25, R40, RZ ;  /* 0x0000002819157210 */ /* 0x000fe20007f5e0ff */
[----:B------:R-:W-:-:S04]  /*6ee80*/  IMAD.WIDE.U32 R52, R4, R3, RZ ;  /* 0x0000000304347225 */ /* 0x000fc800078e00ff */
[----:B------:R-:W-:Y:S02]  /*6ee90*/  IMAD.MOV.U32 R78, RZ, RZ, R45 ;  /* 0x000000ffff4e7224 */ /* 0x000fe400078e002d */
[----:B------:R-:W-:Y:S02]  /*6eea0*/  IMAD.X R77, RZ, RZ, RZ, P0 ;  /* 0x000000ffff4d7224 */ /* 0x000fe400000e06ff */
[----:B------:R-:W-:Y:S02]  /*6eeb0*/  IMAD.MOV.U32 R76, RZ, RZ, R43 ;  /* 0x000000ffff4c7224 */ /* 0x000fe400078e002b */
[----:B------:R-:W-:-:S04]  /*6eec0*/  IMAD.WIDE.U32 R50, P0, R4, R5, R50 ;  /* 0x0000000504327225 */ /* 0x000fc80007800032 */
[----:B------:R-:W-:-:S04]  /*6eed0*/  IMAD.WIDE.U32 R42, R4, R4, RZ ;  /* 0x00000004042a7225 */ /* 0x000fc800078e00ff */
[----:B------:R-:W-:-:S04]  /*6eee0*/  IMAD.WIDE.U32 R40, R0, R2, RZ ;  /* 0x0000000200287225 */ /* 0x000fc800078e00ff */
[----:B------:R-:W-:-:S04]  /*6eef0*/  IMAD.WIDE.U32 R44, R0, R9, RZ ;  /* 0x00000009002c7225 */ /* 0x000fc800078e00ff */
[----:B------:R-:W-:Y:S01]  /*6ef00*/  IMAD.X R75, RZ, RZ, RZ, P3 ;  /* 0x000000ffff4b7224 */ /* 0x000fe200018e06ff */
[----:B------:R-:W-:Y:S01]  /*6ef10*/  IADD3 RZ, P3, PT, R53, R80, RZ ;  /* 0x0000005035ff7210 */ /* 0x000fe20007f7e0ff */
[----:B------:R-:W-:Y:S02]  /*6ef20*/  IMAD.MOV.U32 R74, RZ, RZ, R49 ;  /* 0x000000ffff4a7224 */ /* 0x000fe400078e0031 */
[----:B------:R-:W-:Y:S01]  /*6ef30*/  IMAD.X R11, R68, 0x1, R11, P2 ;  /* 0x00000001440b7824 */ /* 0x000fe200010e060b */
[----:B------:R-:W-:Y:S01]  /*6ef40*/  IADD3 R37, P2, PT, R43, R50, RZ ;  /* 0x000000322b257210 */ /* 0x000fe20007f5e0ff */
[----:B------:R-:W-:-:S04]  /*6ef50*/  IMAD.WIDE.U32 R52, R4, R9, RZ ;  /* 0x0000000904347225 */ /* 0x000fc800078e00ff */
[----:B------:R-:W-:Y:S02]  /*6ef60*/  IMAD.MOV.U32 R48, RZ, RZ, R51 ;  /* 0x000000ffff307224 */ /* 0x000fe400078e0033 */
[----:B------:R-:W-:-:S04]  /*6ef70*/  IMAD.WIDE.U32.X R78, R5, R6, R78, P4 ;  /* 0x00000006054e7225 */ /* 0x000fc800020e044e */
[----:B------:R-:W-:-:S04]  /*6ef80*/  IMAD.WIDE.U32.X R74, R0, R6, R74, P6 ;  /* 0x00000006004a7225 */ /* 0x000fc800030e044a */
[----:B------:R-:W-:Y:S01]  /*6ef90*/  IMAD.X R83, RZ, RZ, RZ, P1 ;  /* 0x000000ffff537224 */ /* 0x000fe200008e06ff */
[----:B------:R-:W-:Y:S01]  /*6efa0*/  ISETP.GE.U32.AND P1, PT, R21, R25, PT ;  /* 0x000000191500720c */ /* 0x000fe20003f26070 */
[----:B------:R-:W-:-:S03]  /*6efb0*/  IMAD.WIDE.U32 R40, P4, R3, R6, R40 ;  /* 0x0000000603287225 */ /* 0x000fc60007880028 */
[----:B------:R-:W-:Y:S01]  /*6efc0*/  ISETP.GE.U32.AND.EX P1, PT, R11, R68, PT, P1 ;  /* 0x000000440b00720c */ /* 0x000fe20003f26110 */
[----:B------:R-:W-:-:S04]  /*6efd0*/  IMAD.WIDE.U32 R50, R0, R4, RZ ;  /* 0x0000000400327225 */ /* 0x000fc800078e00ff */
[----:B------:R-:W-:-:S04]  /*6efe0*/  IMAD.WIDE.U32 R44, P6, R3, R7, R44 ;  /* 0x00000007032c7225 */ /* 0x000fc800078c002c */
[----:B------:R-:W-:-:S04]  /*6eff0*/  IMAD.WIDE.U32 R62, R3, R2, RZ ;  /* 0x00000002033e7225 */ /* 0x000fc800078e00ff */
[----:B------:R-:W-:Y:S01]  /*6f000*/  IMAD.X R49, RZ, RZ, RZ, P0 ;  /* 0x000000ffff317224 */ /* 0x000fe200000e06ff */
[----:B------:R-:W-:Y:S01]  /*6f010*/  IADD3 R66, P0, PT, R53, R46, RZ ;  /* 0x0000002e35427210 */ /* 0x000fe20007f1e0ff */
[----:B------:R-:W-:Y:S02]  /*6f020*/  IMAD.MOV.U32 R82, RZ, RZ, R81 ;  /* 0x000000ffff527224 */ /* 0x000fe400078e0051 */
[----:B------:R-:W-:Y:S01]  /*6f030*/  IMAD.X R85, RZ, RZ, RZ, P6 ;  /* 0x000000ffff557224 */ /* 0x000fe200030e06ff */
[----:B------:R-:W-:Y:S01]  /*6f040*/  IADD3 R53, P6, PT, R63, R40, RZ ;  /* 0x000000283f357210 */ /* 0x000fe20007fde0ff */
[----:B------:R-:W-:Y:S02]  /*6f050*/  IMAD.X R81, RZ, RZ, RZ, P4 ;  /* 0x000000ffff517224 */ /* 0x000fe400020e06ff */
[----:B------:R-:W-:Y:S02]  /*6f060*/  IMAD.MOV.U32 R80, RZ, RZ, R41 ;  /* 0x000000ffff507224 */ /* 0x000fe400078e0029 */
[----:B------:R-:W-:-:S02]  /*6f070*/  IMAD.MOV.U32 R72, RZ, RZ, R47 ;  /* 0x000000ffff487224 */ /* 0x000fc400078e002f */
[----:B------:R-:W-:-:S04]  /*6f080*/  IMAD.WIDE.U32 R50, P4, R3, R5, R50 ;  /* 0x0000000503327225 */ /* 0x000fc80007880032 */
[----:B------:R-:W-:-:S04]  /*6f090*/  IMAD.WIDE.U32 R40, R3, R4, RZ ;  /* 0x0000000403287225 */ /* 0x000fc800078e00ff */
[----:B------:R-:W-:Y:S01]  /*6f0a0*/  IMAD.WIDE.U32.X R76, R5, R6, R76, P5 ;  /* 0x00000006054c7225 */ /* 0x000fe200028e044c */
[----:B------:R-:W-:-:S03]  /*6f0b0*/  IADD3 R23, P5, PT, R35, R22, RZ ;  /* 0x0000001623177210 */ /* 0x000fc60007fbe0ff */
[----:B------:R-:W-:Y:S01]  /*6f0c0*/  IMAD.WIDE.U32 R46, R3, R9, RZ ;  /* 0x00000009032e7225 */ /* 0x000fe200078e00ff */
[----:B------:R-:W-:-:S03]  /*6f0d0*/  SEL R9, RZ, 0x1, P1 ;  /* 0x00000001ff097807 */ /* 0x000fc60000800000 */
[----:B------:R-:W-:Y:S01]  /*6f0e0*/  IMAD.X R87, RZ, RZ, RZ, P4 ;  /* 0x000000ffff577224 */ /* 0x000fe200020e06ff */
[----:B------:R-:W-:Y:S01]  /*6f0f0*/  IADD3 R25, P4, PT, R41, R50, RZ ;  /* 0x0000003229197210 */ /* 0x000fe20007f9e0ff */
[----:B------:R-:W-:Y:S01]  /*6f100*/  IMAD.WIDE.U32.X R72, R5, R7, R72, P0 ;  /* 0x0000000705487225 */ /* 0x000fe200000e0448 */
[----:B------:R-:W-:Y:S02]  /*6f110*/  ISETP.GE.U32.AND P0, PT, R35, R20, PT ;  /* 0x000000142300720c */ /* 0x000fe40003f06070 */
[----:B------:R-:W-:Y:S01]  /*6f120*/  IADD3 R43, P1, PT, R47, R44, RZ ;  /* 0x0000002c2f2b7210 */ /* 0x000fe20007f3e0ff */
[----:B------:R-:W-:Y:S01]  /*6f130*/  IMAD.MOV.U32 R86, RZ, RZ, R51 ;  /* 0x000000ffff567224 */ /* 0x000fe200078e0033 */
[----:B------:R-:W-:Y:S01]  /*6f140*/  ISETP.GE.U32.AND.EX P0, PT, R33, R8, PT, P0 ;  /* 0x000000082100720c */ /* 0x000fe20003f06100 */
[----:B------:R-:W-:-:S04]  /*6f150*/  IMAD.WIDE.U32.X R50, R0, R6, R80, P6 ;  /* 0x0000000600327225 */ /* 0x000fc800030e0450 */
[----:B------:R-:W-:Y:S01]  /*6f160*/  IMAD.X R35, R64, 0x1, R33, P5 ;  /* 0x0000000140237824 */ /* 0x000fe200028e0621 */
[----:B------:R-:W-:Y:S01]  /*6f170*/  IADD3 R9, P5, P6, R23, R30, R9 ;  /* 0x0000001e17097210 */ /* 0x000fe20007ebe009 */
[----:B------:R-:W-:Y:S02]  /*6f180*/  IMAD.MOV.U32 R84, RZ, RZ, R45 ;  /* 0x000000ffff547224 */ /* 0x000fe400078e002d */
[----:B------:R-:W-:Y:S01]  /*6f190*/  IMAD.WIDE.U32.X R48, R5, R5, R48, P2 ;  /* 0x0000000505307225 */ /* 0x000fe200010e0430 */
[----:B------:R-:W-:Y:S02]  /*6f1a0*/  IADD3.X R33, PT, PT, R35, R31, RZ, P5, P6 ;  /* 0x0000001f23217210 */ /* 0x000fe40002fec4ff */
[----:B------:R-:W-:Y:S01]  /*6f1b0*/  ISETP.GE.U32.AND P5, PT, R9, R23, PT ;  /* 0x000000170900720c */ /* 0x000fe20003fa6070 */
[----:B------:R-:W-:Y:S01]  /*6f1c0*/  IMAD.WIDE.U32.X R44, R0, R7, R84, P1 ;  /* 0x00000007002c7225 */ /* 0x000fe200008e0454 */
[----:B------:R-:W-:-:S03]  /*6f1d0*/  ISETP.GE.U32.AND P1, PT, R23, R22, PT ;  /* 0x000000161700720c */ /* 0x000fc60003f26070 */
[----:B------:R-:W-:Y:S01]  /*6f1e0*/  IMAD.WIDE.U32.X R30, R0, R5, R82, P3 ;  /* 0x00000005001e7225 */ /* 0x000fe200018e0452 */
[----:B------:R-:W-:-:S03]  /*6f1f0*/  ISETP.GE.U32.AND.EX P1, PT, R35, R64, PT, P1 ;  /* 0x000000402300720c */ /* 0x000fc60003f26110 */
[----:B------:R-:W-:Y:S01]  /*6f200*/  IMAD.WIDE.U32.X R22, R0, R5, R86, P4 ;  /* 0x0000000500167225 */ /* 0x000fe200020e0456 */
[----:B------:R-:W-:Y:S02]  /*6f210*/  SEL R5, RZ, 0x1, P0 ;  /* 0x00000001ff057807 */ /* 0x000fe40000000000 */
[----:B------:R-:W-:Y:S02]  /*6f220*/  ISETP.GE.U32.AND.EX P0, PT, R33, R35, PT, P5 ;  /* 0x000000232100720c */ /* 0x000fe40003f06150 */
[----:B------:R-:W-:Y:S02]  /*6f230*/  IADD3 R7, P4, PT, R9, R20, RZ ;  /* 0x0000001409077210 */ /* 0x000fe40007f9e0ff */
[----:B------:R-:W-:Y:S02]  /*6f240*/  IADD3 R35, P2, P3, R62, R78, R5 ;  /* 0x0000004e3e237210 */ /* 0x000fe40007b5e005 */
[----:B------:R-:W-:Y:S01]  /*6f250*/  SEL R4, RZ, 0x1, P1 ;  /* 0x00000001ff047807 */ /* 0x000fe20000800000 */
[----:B------:R-:W-:Y:S01]  /*6f260*/  IMAD.X R5, R33, 0x1, R8, P4 ;  /* 0x0000000121057824 */ /* 0x000fe200020e0608 */
[----:B------:R-:W-:-:S02]  /*6f270*/  SEL R9, RZ, 0x1, P0 ;  /* 0x00000001ff097807 */ /* 0x000fc40000000000 */
[----:B------:R-:W-:Y:S02]  /*6f280*/  IADD3.X R79, PT, PT, R53, R79, RZ, P2, P3 ;  /* 0x0000004f354f7210 */ /* 0x000fe400017e64ff */
[----:B------:R-:W-:Y:S02]  /*6f290*/  IADD3 R9, P3, P4, R9, R26, R4 ;  /* 0x0000001a09097210 */ /* 0x000fe40007c7e004 */
[C---:B------:R-:W-:Y:S02]  /*6f2a0*/  IADD3 R4, P1, PT, R35.reuse, R52, RZ ;  /* 0x0000003423047210 */ /* 0x040fe40007f3e0ff */
[----:B------:R-:W-:Y:S02]  /*6f2b0*/  ISETP.GE.U32.AND P2, PT, R35, R62, PT ;  /* 0x0000003e2300720c */ /* 0x000fe40003f46070 */
[----:B------:R-:W-:Y:S01]  /*6f2c0*/  IADD3.X R26, PT, PT, RZ, R27, RZ, P3, P4 ;  /* 0x0000001bff1a7210 */ /* 0x000fe20001fe84ff */
[----:B------:R-:W-:Y:S01]  /*6f2d0*/  IMAD.X R35, R66, 0x1, R79, P1 ;  /* 0x0000000142237824 */ /* 0x000fe200008e064f */
[----:B------:R-:W-:-:S02]  /*6f2e0*/  ISETP.GE.U32.AND P0, PT, R7, R20, PT ;  /* 0x000000140700720c */ /* 0x000fc40003f06070 */
[C---:B------:R-:W-:Y:S02]  /*6f2f0*/  IADD3 R27, P4, PT, R4.reuse, R9, RZ ;  /* 0x00000009041b7210 */ /* 0x040fe40007f9e0ff */
[----:B------:R-:W-:Y:S02]  /*6f300*/  ISETP.GE.U32.AND.EX P2, PT, R79, R53, PT, P2 ;  /* 0x000000354f00720c */ /* 0x000fe40003f46120 */
[----:B------:R-:W-:Y:S02]  /*6f310*/  ISETP.GE.U32.AND.EX P0, PT, R5, R8, PT, P0 ;  /* 0x000000080500720c */ /* 0x000fe40003f06100 */
[----:B------:R-:W-:Y:S02]  /*6f320*/  ISETP.GE.U32.AND P3, PT, R4, R52, PT ;  /* 0x000000340400720c */ /* 0x000fe40003f66070 */
[----:B------:R-:W-:Y:S01]  /*6f330*/  ISETP.GE.U32.AND P1, PT, R27, R4, PT ;  /* 0x000000041b00720c */ /* 0x000fe20003f26070 */
[----:B------:R-:W-:Y:S01]  /*6f340*/  IMAD.X R4, R35, 0x1, R26, P4 ;  /* 0x0000000123047824 */ /* 0x000fe200020e061a */
[----:B------:R-:W-:-:S02]  /*6f350*/  SEL R33, RZ, 0x1, P2 ;  /* 0x00000001ff217807 */ /* 0x000fc40001000000 */
[----:B------:R-:W-:Y:S02]  /*6f360*/  IADD3 R27, P4, PT, R27, R52, RZ ;  /* 0x000000341b1b7210 */ /* 0x000fe40007f9e0ff */
[----:B------:R-:W-:Y:S02]  /*6f370*/  SEL R9, RZ, 0x1, P0 ;  /* 0x00000001ff097807 */ /* 0x000fe40000000000 */
[----:B------:R-:W-:Y:S01]  /*6f380*/  IADD3 R20, P5, P2, R46, R74, R33 ;  /* 0x0000004a2e147210 */ /* 0x000fe20007abe021 */
[C---:B------:R-:W-:Y:S01]  /*6f390*/  IMAD.X R33, R4.reuse, 0x1, R66, P4 ;  /* 0x0000000104217824 */ /* 0x040fe200020e0642 */
[----:B------:R-:W-:Y:S02]  /*6f3a0*/  ISETP.GE.U32.AND.EX P0, PT, R35, R66, PT, P3 ;  /* 0x000000422300720c */ /* 0x000fe40003f06130 */
[----:B------:R-:W-:Y:S02]  /*6f3b0*/  IADD3 R9, P3, P4, R27, R76, R9 ;  /* 0x0000004c1b097210 */ /* 0x000fe40007c7e009 */
[----:B------:R-:W-:-:S02]  /*6f3c0*/  ISETP.GE.U32.AND.EX P6, PT, R4, R35, PT, P1 ;  /* 0x000000230400720c */ /* 0x000fc40003fc6110 */
[----:B------:R-:W-:Y:S02]  /*6f3d0*/  IADD3.X R75, PT, PT, R43, R75, RZ, P5, P2 ;  /* 0x0000004b2b4b7210 */ /* 0x000fe40002fe44ff */
[----:B------:R-:W-:Y:S02]  /*6f3e0*/  ISETP.GE.U32.AND P1, PT, R27, R52, PT ;  /* 0x000000341b00720c */ /* 0x000fe40003f26070 */
[----:B------:R-:W-:Y:S02]  /*6f3f0*/  ISETP.GE.U32.AND P2, PT, R9, R27, PT ;  /* 0x0000001b0900720c */ /* 0x000fe40003f46070 */
[----:B------:R-:W-:Y:S02]  /*6f400*/  IADD3.X R6, PT, PT, R33, R77, RZ, P3, P4 ;  /* 0x0000004d21067210 */ /* 0x000fe40001fe84ff */
[----:B------:R-:W-:Y:S02]  /*6f410*/  SEL R8, RZ, 0x1, P0 ;  /* 0x00000001ff087807 */ /* 0x000fe40000000000 */
[----:B------:R-:W-:-:S02]  /*6f420*/  SEL R27, RZ, 0x1, P6 ;  /* 0x00000001ff1b7807 */ /* 0x000fc40003000000 */
[----:B------:R-:W-:Y:S02]  /*6f430*/  ISETP.GE.U32.AND.EX P1, PT, R33, R66, PT, P1 ;  /* 0x000000422100720c */ /* 0x000fe40003f26110 */
[C---:B------:R-:W-:Y:S02]  /*6f440*/  ISETP.GE.U32.AND.EX P0, PT, R6.reuse, R33, PT, P2 ;  /* 0x000000210600720c */ /* 0x040fe40003f06120 */
[----:B------:R-:W-:Y:S02]  /*6f450*/  IADD3 R27, P4, P5, R27, R28, R8 ;  /* 0x0000001c1b1b7210 */ /* 0x000fe40007d9e008 */
[----:B------:R-:W-:Y:S02]  /*6f460*/  IADD3 R4, P3, PT, R9, R62, RZ ;  /* 0x0000003e09047210 */ /* 0x000fe40007f7e0ff */
[----:B------:R-:W-:Y:S02]  /*6f470*/  SEL R8, RZ, 0x1, P1 ;  /* 0x00000001ff087807 */ /* 0x000fe40000800000 */
[----:B------:R-:W-:Y:S01]  /*6f480*/  SEL R9, RZ, 0x1, P0 ;  /* 0x00000001ff097807 */ /* 0x000fe20000000000 */
[----:B------:R-:W-:Y:S01]  /*6f490*/  IMAD.X R6, R6, 0x1, R53, P3 ;  /* 0x0000000106067824 */ /* 0x000fe200018e0635 */
[----:B------:R-:W-:-:S02]  /*6f4a0*/  IADD3.X R28, PT, PT, RZ, R29, RZ, P4, P5 ;  /* 0x0000001dff1c7210 */ /* 0x000fc400027ea4ff */
[----:B------:R-:W-:Y:S02]  /*6f4b0*/  IADD3 R27, P1, PT, R20, R27, RZ ;  /* 0x0000001b141b7210 */ /* 0x000fe40007f3e0ff */
[----:B------:R-:W-:Y:S02]  /*6f4c0*/  IADD3 R9, P4, P5, R9, R72, R8 ;  /* 0x0000004809097210 */ /* 0x000fe40007d9e008 */
[----:B------:R-:W-:Y:S01]  /*6f4d0*/  IADD3 R26, P6, PT, R27, R42, RZ ;  /* 0x0000002a1b1a7210 */ /* 0x000fe20007fde0ff */
[----:B------:R-:W-:Y:S01]  /*6f4e0*/  IMAD.X R8, R75, 0x1, R28, P1 ;  /* 0x000000014b087824 */ /* 0x000fe200008e061c */
[----:B------:R-:W-:Y:S02]  /*6f4f0*/  ISETP.GE.U32.AND P2, PT, R4, R62, PT ;  /* 0x0000003e0400720c */ /* 0x000fe40003f46070 */
[----:B------:R-:W-:Y:S01]  /*6f500*/  IADD3.X R73, PT, PT, RZ, R73, RZ, P4, P5 ;  /* 0x00000049ff497210 */ /* 0x000fe200027ea4ff */
[----:B------:R-:W-:Y:S01]  /*6f510*/  IMAD.X R28, R37, 0x1, R8, P6 ;  /* 0x00000001251c7824 */ /* 0x000fe200030e0608 */
[----:B------:R-:W-:-:S02]  /*6f520*/  IADD3 R9, P3, PT, R26, R9, RZ ;  /* 0x000000091a097210 */ /* 0x000fc40007f7e0ff */
[----:B------:R-:W-:Y:S02]  /*6f530*/  ISETP.GE.U32.AND P1, PT, R27, R20, PT ;  /* 0x000000141b00720c */ /* 0x000fe40003f26070 */
[-C--:B------:R-:W-:Y:S01]  /*6f540*/  ISETP.GE.U32.AND P0, PT, R20, R46.reuse, PT ;  /* 0x0000002e1400720c */ /* 0x080fe20003f06070 */
[----:B------:R-:W-:Y:S01]  /*6f550*/  IMAD.X R20, R28, 0x1, R73, P3 ;  /* 0x000000011c147824 */ /* 0x000fe200018e0649 */
[----:B------:R-:W-:Y:S02]  /*6f560*/  ISETP.GE.U32.AND.EX P2, PT, R6, R53, PT, P2 ;  /* 0x000000350600720c */ /* 0x000fe40003f46120 */
[C---:B------:R-:W-:Y:S02]  /*6f570*/  IADD3 R27, P3, PT, R9.reuse, R46, RZ ;  /* 0x0000002e091b7210 */ /* 0x040fe40007f7e0ff */
[----:B------:R-:W-:Y:S02]  /*6f580*/  ISETP.GE.U32.AND.EX P1, PT, R8, R75, PT, P1 ;  /* 0x0000004b0800720c */ /* 0x000fe40003f26110 */
[----:B------:R-:W-:Y:S01]  /*6f590*/  SEL R8, RZ, 0x1, P2 ;  /* 0x00000001ff087807 */ /* 0x000fe20001000000 */
[----:B------:R-:W-:Y:S01]  /*6f5a0*/  IMAD.X R29, R20, 0x1, R43, P3 ;  /* 0x00000001141d7824 */ /* 0x000fe200018e062b */
[----:B------:R-:W-:-:S02]  /*6f5b0*/  ISETP.GE.U32.AND P4, PT, R9, R26, PT ;  /* 0x0000001a0900720c */ /* 0x000fc40003f86070 */
[----:B------:R-:W-:Y:S02]  /*6f5c0*/  ISETP.GE.U32.AND.EX P0, PT, R75, R43, PT, P0 ;  /* 0x0000002b4b00720c */ /* 0x000fe40003f06100 */
[----:B------:R-:W-:Y:S02]  /*6f5d0*/  ISETP.GE.U32.AND P2, PT, R26, R42, PT ;  /* 0x0000002a1a00720c */ /* 0x000fe40003f46070 */
[----:B------:R-:W-:Y:S02]  /*6f5e0*/  IADD3 R9, P5, P6, R27, R50, R8 ;  /* 0x000000321b097210 */ /* 0x000fe40007ebe008 */
[----:B------:R-:W-:Y:S02]  /*6f5f0*/  ISETP.GE.U32.AND.EX P4, PT, R20, R28, PT, P4 ;  /* 0x0000001c1400720c */ /* 0x000fe40003f86140 */
[----:B------:R-:W-:Y:S02]  /*6f600*/  ISETP.GE.U32.AND.EX P2, PT, R28, R37, PT, P2 ;  /* 0x000000251c00720c */ /* 0x000fe40003f46120 */
[----:B------:R-:W-:-:S02]  /*6f610*/  SEL R20, RZ, 0x1, P0 ;  /* 0x00000001ff147807 */ /* 0x000fc40000000000 */
[----:B------:R-:W-:Y:S02]  /*6f620*/  ISETP.GE.U32.AND P3, PT, R27, R46, PT ;  /* 0x0000002e1b00720c */ /* 0x000fe40003f66070 */
[----:B------:R-:W-:Y:S02]  /*6f630*/  IADD3.X R50, PT, PT, R29, R51, RZ, P5, P6 ;  /* 0x000000331d327210 */ /* 0x000fe40002fec4ff */
[----:B------:R-:W-:Y:S02]  /*6f640*/  ISETP.GE.U32.AND P0, PT, R9, R27, PT ;  /* 0x0000001b0900720c */ /* 0x000fe40003f06070 */
[----:B------:R-:W-:Y:S02]  /*6f650*/  SEL R37, RZ, 0x1, P1 ;  /* 0x00000001ff257807 */ /* 0x000fe40000800000 */
[----:B------:R-:W-:Y:S02]  /*6f660*/  SEL R8, RZ, 0x1, P2 ;  /* 0x00000001ff087807 */ /* 0x000fe40001000000 */
[----:B------:R-:W-:-:S02]  /*6f670*/  SEL R33, RZ, 0x1, P4 ;  /* 0x00000001ff217807 */ /* 0x000fc40002000000 */
[----:B------:R-:W-:Y:S02]  /*6f680*/  ISETP.GE.U32.AND.EX P3, PT, R29, R43, PT, P3 ;  /* 0x0000002b1d00720c */ /* 0x000fe40003f66130 */
[C---:B------:R-:W-:Y:S01]  /*6f690*/  ISETP.GE.U32.AND.EX P0, PT, R50.reuse, R29, PT, P0 ;  /* 0x0000001d3200720c */ /* 0x040fe20003f06100 */
[----:B------:R-:W-:Y:S01]  /*6f6a0*/  IMAD.WIDE.U32 R28, R50, 0x3d1, RZ ;  /* 0x000003d1321c7825 */ /* 0x000fe200078e00ff */
[----:B------:R-:W-:Y:S02]  /*6f6b0*/  IADD3 R37, P2, P1, R37, R38, R20 ;  /* 0x0000002625257210 */ /* 0x000fe4000795e014 */
[----:B------:R-:W-:Y:S02]  /*6f6c0*/  IADD3 R33, P4, P5, R33, R48, R8 ;  /* 0x0000003021217210 */ /* 0x000fe40007d9e008 */
[----:B------:R-:W-:Y:S02]  /*6f6d0*/  SEL R8, RZ, 0x1, P3 ;  /* 0x00000001ff087807 */ /* 0x000fe40001800000 */
[----:B------:R-:W-:-:S02]  /*6f6e0*/  SEL R27, RZ, 0x1, P0 ;  /* 0x00000001ff1b7807 */ /* 0x000fc40000000000 */
[----:B------:R-:W-:Y:S02]  /*6f6f0*/  IADD3.X R38, PT, PT, RZ, R39, RZ, P2, P1 ;  /* 0x00000027ff267210 */ /* 0x000fe400017e24ff */
[----:B------:R-:W-:Y:S02]  /*6f700*/  IADD3 R20, P0, PT, R37, R40, RZ ;  /* 0x0000002825147210 */ /* 0x000fe40007f1e0ff */
[----:B------:R-:W-:Y:S02]  /*6f710*/  IADD3.X R35, PT, PT, RZ, R49, RZ, P4, P5 ;  /* 0x00000031ff237210 */ /* 0x000fe400027ea4ff */
[----:B------:R-:W-:Y:S01]  /*6f720*/  IADD3 R49, P2, P5, R27, R44, R8 ;  /* 0x0000002c1b317210 */ /* 0x000fe20007d5e008 */
[----:B------:R-:W-:Y:S01]  /*6f730*/  IMAD.WIDE.U32 R26, R9, 0x3d1, RZ ;  /* 0x000003d1091a7825 */ /* 0x000fe200078e00ff */
[C---:B------:R-:W-:Y:S02]  /*6f740*/  IADD3 R33, P4, PT, R20.reuse, R33, RZ ;  /* 0x0000002114217210 */ /* 0x040fe40007f9e0ff */
[----:B------:R-:W-:Y:S01]  /*6f750*/  IADD3.X R45, PT, PT, RZ, R45, RZ, P2, P5 ;  /* 0x0000002dff2d7210 */ /* 0x000fe200017ea4ff */
[----:B------:R-:W-:Y:S01]  /*6f760*/  IMAD.X R26, R25, 0x1, R38, P0 ;  /* 0x00000001191a7824 */ /* 0x000fe200000e0626 */
[----:B------:R-:W-:Y:S01]  /*6f770*/  ISETP.GE.U32.AND P0, PT, R20, R40, PT ;  /* 0x000000281400720c */ /* 0x000fe20003f06070 */
[----:B------:R-:W-:Y:S01]  /*6f780*/  IMAD.WIDE.U32 R38, P3, RZ, R9, R28 ;  /* 0x00000009ff267225 */ /* 0x000fe2000786001c */
[----:B------:R-:W-:-:S02]  /*6f790*/  ISETP.GE.U32.AND P1, PT, R33, R20, PT ;  /* 0x000000142100720c */ /* 0x000fc40003f26070 */
[----:B------:R-:W-:Y:S01]  /*6f7a0*/  IADD3 R8, P5, PT, R33, R40, RZ ;  /* 0x0000002821087210 */ /* 0x000fe20007fbe0ff */
[C---:B------:R-:W-:Y:S01]  /*6f7b0*/  IMAD.X R20, R26.reuse, 0x1, R35, P4 ;  /* 0x000000011a147824 */ /* 0x040fe200020e0623 */
[----:B------:R-:W-:Y:S01]  /*6f7c0*/  ISETP.GE.U32.AND.EX P0, PT, R26, R25, PT, P0 ;  /* 0x000000191a00720c */ /* 0x000fe20003f06100 */
[----:B------:R-:W-:Y:S01]  /*6f7d0*/  IMAD.X R41, RZ, RZ, RZ, P3 ;  /* 0x000000ffff297224 */ /* 0x000fe200018e06ff */
[----:B------:R-:W-:Y:S02]  /*6f7e0*/  IADD3 R49, P4, PT, R8, R49, RZ ;  /* 0x0000003108317210 */ /* 0x000fe40007f9e0ff */
[C---:B------:R-:W-:Y:S01]  /*6f7f0*/  ISETP.GE.U32.AND.EX P6, PT, R20.reuse, R26, PT, P1 ;  /* 0x0000001a1400720c */ /* 0x040fe20003fc6110 */
[----:B------:R-:W-:Y:S01]  /*6f800*/  IMAD.X R20, R20, 0x1, R25, P5 ;  /* 0x0000000114147824 */ /* 0x000fe200028e0619 */
[----:B------:R-:W-:Y:S01]  /*6f810*/  IADD3 RZ, P2, PT, R27, R38, RZ ;  /* 0x000000261bff7210 */ /* 0x000fe20007f5e0ff */
[----:B------:R-:W-:Y:S01]  /*6f820*/  IMAD.WIDE.U32 R26, R0, R3, RZ ;  /* 0x00000003001a7225 */ /* 0x000fe200078e00ff */
[----:B------:R-:W-:-:S02]  /*6f830*/  SEL R28, RZ, 0x1, P0 ;  /* 0x00000001ff1c7807 */ /* 0x000fc40000000000 */
[----:B------:R-:W-:Y:S01]  /*6f840*/  ISETP.GE.U32.AND P0, PT, R8, R40, PT ;  /* 0x000000280800720c */ /* 0x000fe20003f06070 */
[----:B------:R-:W-:Y:S01]  /*6f850*/  IMAD.X R48, R20, 0x1, R45, P4 ;  /* 0x0000000114307824 */ /* 0x000fe200020e062d */
[----:B------:R-:W-:Y:S01]  /*6f860*/  ISETP.GE.U32.AND P1, PT, R49, R8, PT ;  /* 0x000000083100720c */ /* 0x000fe20003f26070 */
[----:B------:R-:W-:Y:S01]  /*6f870*/  IMAD.MOV.U32 R40, RZ, RZ, R39 ;  /* 0x000000ffff287224 */ /* 0x000fe200078e0027 */
[----:B------:R-:W-:Y:S01]  /*6f880*/  SEL R33, RZ, 0x1, P6 ;  /* 0x00000001ff217807 */ /* 0x000fe20003000000 */
[----:B------:R-:W-:Y:S01]  /*6f890*/  IMAD.WIDE.U32 R44, R48, 0x3d1, RZ ;  /* 0x000003d1302c7825 */ /* 0x000fe200078e00ff */
[----:B------:R-:W-:Y:S02]  /*6f8a0*/  ISETP.GE.U32.AND.EX P0, PT, R20, R25, PT, P0 ;  /* 0x000000191400720c */ /* 0x000fe40003f06100 */
[----:B------:R-:W-:Y:S01]  /*6f8b0*/  ISETP.GE.U32.AND.EX P3, PT, R48, R20, PT, P1 ;  /* 0x000000143000720c */ /* 0x000fe20003f66110 */
[----:B------:R-:W-:Y:S01]  /*6f8c0*/  IMAD.WIDE.U32.X R40, RZ, R50, R40, P2 ;  /* 0x00000032ff287225 */ /* 0x000fe200010e0428 */
[----:B------:R-:W-:-:S02]  /*6f8d0*/  IADD3 R33, P4, P5, R33, R30, R28 ;  /* 0x0000001e21217210 */ /* 0x000fc40007d9e01c */
[----:B------:R-:W-:Y:S01]  /*6f8e0*/  SEL R8, RZ, 0x1, P0 ;  /* 0x00000001ff087807 */ /* 0x000fe20000000000 */
[----:B------:R-:W-:Y:S01]  /*6f8f0*/  IMAD.WIDE.U32 R28, P1, R3, R0, R26 ;  /* 0x00000000031c7225 */ /* 0x000fe2000782001a */
[----:B------:R-:W-:-:S03]  /*6f900*/  IADD3.X R46, PT, PT, RZ, R31, RZ, P4, P5 ;  /* 0x0000001fff2e7210 */ /* 0x000fc600027ea4ff */
[----:B------:R-:W-:Y:S01]  /*6f910*/  IMAD.WIDE.U32 R26, R3, R3, RZ ;  /* 0x00000003031a7225 */ /* 0x000fe200078e00ff */
[----:B------:R-:W-:-:S03]  /*6f920*/  SEL R3, RZ, 0x1, P3 ;  /* 0x00000001ff037807 */ /* 0x000fc60001800000 */
[----:B------:R-:W-:Y:S01]  /*6f930*/  IMAD.WIDE.U32 R42, R49, 0x3d1, RZ ;  /* 0x000003d1312a7825 */ /* 0x000fe200078e00ff */
[----:B------:R-:W-:Y:S02]  /*6f940*/  IADD3 R8, P0, P6, R3, R22, R8 ;  /* 0x0000001603087210 */ /* 0x000fe40007e1e008 */
[----:B------:R-:W-:Y:S01]  /*6f950*/  IADD3 R33, P5, PT, R33, R26, RZ ;  /* 0x0000001a21217210 */ /* 0x000fe20007fbe0ff */
[----:B------:R-:W-:Y:S01]  /*6f960*/  IMAD.WIDE.U32 R44, P4, RZ, R49, R44 ;  /* 0x00000031ff2c7225 */ /* 0x000fe2000788002c */
[----:B------:R-:W-:Y:S02]  /*6f970*/  IADD3 R47, P3, PT, R27, R28, RZ ;  /* 0x0000001c1b2f7210 */ /* 0x000fe40007f7e0ff */
[----:B------:R-:W-:Y:S01]  /*6f980*/  IADD3.X R37, PT, PT, RZ, R23, RZ, P0, P6 ;  /* 0x00000017ff257210 */ /* 0x000fe200007ec4ff */
[----:B------:R-:W-:Y:S01]  /*6f990*/  IMAD.X R23, RZ, RZ, RZ, P4 ;  /* 0x000000ffff177224 */ /* 0x000fe200020e06ff */
[----:B------:R-:W-:Y:S01]  /*6f9a0*/  IADD3 R20, P2, PT, R40, R42, RZ ;  /* 0x0000002a28147210 */ /* 0x000fe20007f5e0ff */
[----:B------:R-:W-:Y:S01]  /*6f9b0*/  IMAD.X R46, R47, 0x1, R46, P5 ;  /* 0x000000012f2e7824 */ /* 0x000fe200028e062e */
[----:B------:R-:W-:Y:S01]  /*6f9c0*/  IADD3 R35, P6, PT, R33, R8, RZ ;  /* 0x0000000821237210 */ /* 0x000fe20007fde0ff */
[----:B------:R-:W-:Y:S01]  /*6f9d0*/  IMAD.MOV.U32 R8, RZ, RZ, RZ ;  /* 0x000000ffff087224 */ /* 0x000fe200078e00ff */
[----:B------:R-:W-:Y:S01]  /*6f9e0*/  IADD3 R3, P5, PT, R43, R44, RZ ;  /* 0x0000002c2b037210 */ /* 0x000fe20007fbe0ff */
[----:B------:R-:W-:Y:S01]  /*6f9f0*/  IMAD.MOV.U32 R22, RZ, RZ, R45 ;  /* 0x000000ffff167224 */ /* 0x000fe200078e002d */
[----:B------:R-:W-:Y:S01]  /*6fa00*/  ISETP.GE.U32.AND P0, PT, R20, R42, PT ;  /* 0x0000002a1400720c */ /* 0x000fe20003f06070 */
[----:B------:R-:W-:-:S04]  /*6fa10*/  IMAD.WIDE.U32 R42, R9, 0x3d1, R8 ;  /* 0x000003d1092a7825 */ /* 0x000fc800078e0008 */
[----:B------:R-:W-:Y:S02]  /*6fa20*/  IMAD.X R37, R46, 0x1, R37, P6 ;  /* 0x000000012e257824 */ /* 0x000fe400030e0625 */
[----:B------:R-:W-:Y:S02]  /*6fa30*/  IMAD.X R40, R3, 0x1, R41, P2 ;  /* 0x0000000103287824 */ /* 0x000fe400010e0629 */
[----:B------:R-:W-:Y:S02]  /*6fa40*/  IMAD.IADD R43, R38, 0x1, R43 ;  /* 0x00000001262b7824 */ /* 0x000fe400078e022b */
[----:B------:R-:W-:Y:S01]  /*6fa50*/  IMAD.WIDE.U32 R38, R37, 0x3d1, RZ ;  /* 0x000003d125267825 */ /* 0x000fe200078e00ff */
[----:B------:R-:W-:-:S03]  /*6fa60*/  ISETP.GE.U32.AND.EX P0, PT, R40, R3, PT, P0 ;  /* 0x000000032800720c */ /* 0x000fc60003f06100 */
[----:B------:R-:W-:Y:S01]  /*6fa70*/  IMAD.WIDE.U32.X R22, RZ, R48, R22, P5 ;  /* 0x00000030ff167225 */ /* 0x000fe200028e0416 */
[----:B------:R-:W-:Y:S02]  /*6fa80*/  SEL R25, RZ, 0x1, P0 ;  /* 0x00000001ff197807 */ /* 0x000fe40000000000 */
[----:B------:R-:W-:Y:S01]  /*6fa90*/  ISETP.GE.U32.AND P5, PT, R42, RZ, PT ;  /* 0x000000ff2a00720c */ /* 0x000fe20003fa6070 */
[----:B------:R-:W-:-:S03]  /*6faa0*/  IMAD.WIDE.U32 R30, R35, 0x3d1, RZ ;  /* 0x000003d1231e7825 */ /* 0x000fc600078e00ff */
[----:B------:R-:W-:Y:S01]  /*6fab0*/  ISETP.GE.U32.AND.EX P5, PT, R43, R9, PT, P5 ;  /* 0x000000092b00720c */ /* 0x000fe20003fa6150 */
        /* <DEDUP_REMOVED lines=9> */
[----:B------:R-:W-:Y:S02]  /*6fb50*/  SEL R3, RZ, 0x1, P5 ;  /* 0x00000001ff037807 */ /* 0x000fe40002800000 */
        /* <DEDUP_REMOVED lines=16> */
[----:B------:R-:W-:Y:S02]  /*6fc60*/  ISETP.EQ.U32.AND P3, PT, R28, R21, PT ;  /* 0x000000151c00720c */ /* 0x000fe40003f62070 */
[----:B------:R-:W-:-:S02]  /*6fc70*/  SEL R29, RZ, 0x1, P1 ;  /* 0x00000001ff1d7807 */ /* 0x000fc40000800000 */
[----:B------:R-:W-:Y:S02]  /*6fc80*/  ISETP.LT.U32.OR.EX P2, PT, R10, R49, P5, P2 ;  /* 0x000000310a00720c */ /* 0x000fe40002f41520 */
[----:B------:R-:W-:Y:S01]  /*6fc90*/  ISETP.LT.U32.AND P1, PT, R28, R21, PT ;  /* 0x000000151c00720c */ /* 0x000fe20003f21070 */
[----:B------:R-:W-:Y:S01]  /*6fca0*/  IMAD.X R21, RZ, RZ, RZ, P4 ;  /* 0x000000ffff157224 */ /* 0x000fe200020e06ff */
[CC--:B------:R-:W-:Y:S02]  /*6fcb0*/  ISETP.EQ.AND.EX P6, PT, R38.reuse, R11.reuse, !P6, P3 ;  /* 0x0000000b2600720c */ /* 0x0c0fe400077c2330 */
[----:B------:R-:W-:Y:S02]  /*6fcc0*/  IADD3 R29, P3, P5, R29, R8, R0 ;  /* 0x000000081d1d7210 */ /* 0x000fe40007d7e000 */
[----:B------:R-:W-:Y:S02]  /*6fcd0*/  SEL R25, RZ, 0x1, !P2 ;  /* 0x00000001ff197807 */ /* 0x000fe40005000000 */
[----:B------:R-:W-:Y:S01]  /*6fce0*/  ISETP.LT.U32.OR.EX P1, PT, R38, R11, P6, P1 ;  /* 0x0000000b2600720c */ /* 0x000fe20003721510 */
[----:B------:R-:W-:Y:S01]  /*6fcf0*/  IMAD.WIDE.U32 R10, R29, 0x3d1, RZ ;  /* 0x000003d11d0a7825 */ /* 0x000fe200078e00ff */
[----:B------:R-:W-:-:S02]  /*6fd00*/  IADD3.X R33, PT, PT, RZ, R9, RZ, P3, P5 ;  /* 0x00000009ff217210 */ /* 0x000fc40001fea4ff */
[C---:B------:R-:W-:Y:S01]  /*6fd10*/  IADD3 R25, P5, P6, R22.reuse, R48, R25 ;  /* 0x0000003016197210 */ /* 0x040fe20007ebe019 */
[----:B------:R-:W-:Y:S01]  /*6fd20*/  IMAD.WIDE.U32.X R8, RZ, R37, R20, P0 ;  /* 0x00000025ff087225 */ /* 0x000fe200000e0414 */
        /* <DEDUP_REMOVED lines=58> */
.L_x_546:
        /* <DEDUP_REMOVED lines=34> */
.L_x_545:
[----:B------:R-:W-:Y:S02]  /*702f0*/  IMAD.MOV.U32 R28, RZ, RZ, R5 ;  /* 0x000000ffff1c7224 */ /* 0x000fe400078e0005 */
[----:B------:R-:W-:Y:S02]  /*70300*/  IMAD.MOV.U32 R38, RZ, RZ, R6 ;  /* 0x000000ffff267224 */ /* 0x000fe400078e0006 */
[----:B------:R-:W-:Y:S02]  /*70310*/  IMAD.MOV.U32 R25, RZ, RZ, R3 ;  /* 0x000000ffff197224 */ /* 0x000fe400078e0003 */
[----:B------:R-:W-:Y:S02]  /*70320*/  IMAD.MOV.U32 R26, RZ, RZ, R4 ;  /* 0x000000ffff1a7224 */ /* 0x000fe400078e0004 */
[----:B------:R-:W-:Y:S02]  /*70330*/  IMAD.MOV.U32 R11, RZ, RZ, R0 ;  /* 0x000000ffff0b7224 */ /* 0x000fe400078e0000 */
[----:B------:R-:W-:-:S07]  /*70340*/  IMAD.MOV.U32 R40, RZ, RZ, R2 ;  /* 0x000000ffff287224 */ /* 0x000fce00078e0002 */
.L_x_544:
[----:B------:R-:W-:Y:S05]  /*70350*/  BSYNC.RECONVERGENT B1 ;  /* 0x0000000000017941 */ /* 0x000fea0003800200 */
.L_x_543:
        /* <DEDUP_REMOVED lines=15> */
[----:B------:R-:W-:Y:S02]  /*70450*/  SEL R3, RZ, 0x1, !P2 ;  /* 0x00000001ff037807 */ /* 0x000fe40005000000 */
[----:B------:R-:W-:Y:S02]  /*70460*/  PLOP3.LUT P1, PT, PT, PT, PT, 0x8, 0x80 ;  /* 0x000000000080781c */ /* 0x000fe40003f2e170 */
[----:B------:R-:W-:Y:S02]  /*70470*/  @P0 ISETP.NE.OR.EX P1, PT, R40, R15, !P3, P4 ;  /* 0x0000000f2800020c */ /* 0x000fe40005f25740 */
[----:B------:R-:W-:-:S02]  /*70480*/  IADD3 R4, P6, PT, R3, R18, RZ ;  /* 0x0000001203047210 */ /* 0x000fc40007fde0ff */
[----:B------:R-:W-:Y:S02]  /*70490*/  IADD3 R5, P5, PT, R5, R16, RZ ;  /* 0x0000001005057210 */ /* 0x000fe40007fbe0ff */
[----:B------:R-:W-:Y:S01]  /*704a0*/  SEL R3, R12, RZ, P1 ;  /* 0x000000ff0c037207 */ /* 0x000fe20000800000 */
[----:B------:R-:W-:Y:S01]  /*704b0*/  IMAD.X R2, RZ, RZ, R19, P6 ;  /* 0x000000ffff027224 */ /* 0x000fe200030e0613 */
[----:B------:R-:W-:Y:S01]  /*704c0*/  SEL R7, RZ, 0x1, !P3 ;  /* 0x00000001ff077807 */ /* 0x000fe20005800000 */
[----:B------:R-:W-:Y:S01]  /*704d0*/  IMAD.X R6, RZ, RZ, R17, P5 ;  /* 0x000000ffff067224 */ /* 0x000fe200028e0611 */
[----:B------:R-:W-:Y:S02]  /*704e0*/  SEL R5, R5, RZ, P1 ;  /* 0x000000ff05057207 */ /* 0x000fe40000800000 */
[----:B------:R-:W-:Y:S02]  /*704f0*/  SEL R4, R4, RZ, P1 ;  /* 0x000000ff04047207 */ /* 0x000fe40000800000 */
[----:B------:R-:W-:-:S02]  /*70500*/  IADD3 R3, P4, PT, R23, -R3, RZ ;  /* 0x8000000317037210 */ /* 0x000fc40007f9e0ff */
[----:B------:R-:W-:Y:S02]  /*70510*/  IADD3 R0, P3, PT, R7, R14, RZ ;  /* 0x0000000e07007210 */ /* 0x000fe40007f7e0ff */
[----:B------:R-:W-:Y:S01]  /*70520*/  SEL R8, R13, RZ, P1 ;  /* 0x000000ff0d087207 */ /* 0x000fe20000800000 */
[----:B------:R-:W-:Y:S01]  /*70530*/  IMAD.WIDE.U32 R20, R24, R3, RZ ;  /* 0x0000000318147225 */ /* 0x000fe200078e00ff */
[----:B------:R-:W-:Y:S02]  /*70540*/  IADD3 R5, P2, PT, R28, -R5, RZ ;  /* 0x800000051c057210 */ /* 0x000fe40007f5e0ff */
[----:B------:R-:W-:Y:S01]  /*70550*/  IADD3 R4, P0, PT, R25, -R4, RZ ;  /* 0x8000000419047210 */ /* 0x000fe20007f1e0ff */
[----:B------:R-:W-:Y:S01]  /*70560*/  IMAD.X R7, RZ, RZ, R15, P3 ;  /* 0x000000ffff077224 */ /* 0x000fe200018e060f */
[----:B------:R-:W-:Y:S01]  /*70570*/  SEL R2, R2, RZ, P1 ;  /* 0x000000ff02027207 */ /* 0x000fe20000800000 */
[----:B------:R-:W-:Y:S01]  /*70580*/  IMAD.X R8, R27, 0x1, ~R8, P4 ;  /* 0x000000011b087824 */ /* 0x000fe200020e0e08 */
[----:B------:R-:W-:Y:S01]  /*70590*/  SEL R6, R6, RZ, P1 ;  /* 0x000000ff06067207 */ /* 0x000fe20000800000 */
[----:B------:R-:W-:Y:S01]  /*705a0*/  IMAD.WIDE.U32 R22, R24, R5, RZ ;  /* 0x0000000518167225 */ /* 0x000fe200078e00ff */
[----:B------:R-:W-:-:S02]  /*705b0*/  SEL R0, R0, RZ, P1 ;  /* 0x000000ff00007207 */ /* 0x000fc40000800000 */
[----:B------:R-:W-:Y:S01]  /*705c0*/  SEL R7, R7, RZ, P1 ;  /* 0x000000ff07077207 */ /* 0x000fe20000800000 */
[----:B------:R-:W-:Y:S01]  /*705d0*/  IMAD.X R2, R26, 0x1, ~R2, P0 ;  /* 0x000000011a027824 */ /* 0x000fe200000e0e02 */
[----:B------:R-:W-:Y:S01]  /*705e0*/  IADD3 R0, P0, PT, R11, -R0, RZ ;  /* 0x800000000b007210 */ /* 0x000fe20007f1e0ff */
[----:B------:R-:W-:Y:S02]  /*705f0*/  IMAD.X R6, R38, 0x1, ~R6, P2 ;  /* 0x0000000126067824 */ /* 0x000fe400010e0e06 */
[----:B------:R-:W-:-:S04]  /*70600*/  IMAD.WIDE.U32 R10, R65, R3, RZ ;  /* 0x00000003410a7225 */ /* 0x000fc800078e00ff */
[----:B------:R-:W-:-:S04]  /*70610*/  IMAD.WIDE.U32 R20, P1, R65, R8, R20 ;  /* 0x0000000841147225 */ /* 0x000fc80007820014 */
[----:B------:R-:W-:-:S04]  /*70620*/  IMAD.WIDE.U32 R26, R65, R5, RZ ;  /* 0x00000005411a7225 */ /* 0x000fc800078e00ff */
[----:B------:R-:W-:-:S04]  /*70630*/  IMAD.WIDE.U32 R28, P2, R65, R6, R22 ;  /* 0x00000006411c7225 */ /* 0x000fc80007840016 */
[----:B------:R-:W-:Y:S01]  /*70640*/  IMAD.X R10, R40, 0x1, ~R7, P0 ;  /* 0x00000001280a7824 */ /* 0x000fe200000e0e07 */
[----:B------:R-:W-:Y:S01]  /*70650*/  IADD3 RZ, P0, PT, R11, R20, RZ ;  /* 0x000000140bff7210 */ /* 0x000fe20007f1e0ff */
[----:B------:R-:W-:Y:S01]  /*70660*/  IMAD.WIDE.U32 R38, R24, R4, RZ ;  /* 0x0000000418267225 */ /* 0x000fe200078e00ff */
[----:B------:R-:W-:-:S03]  /*70670*/  IADD3 RZ, P4, PT, R27, R28, RZ ;  /* 0x0000001c1bff7210 */ /* 0x000fc60007f9e0ff */
[----:B------:R-:W-:Y:S02]  /*70680*/  IMAD.X R23, RZ, RZ, RZ, P1 ;  /* 0x000000ffff177224 */ /* 0x000fe400008e06ff */
[----:B------:R-:W-:Y:S02]  /*70690*/  IMAD.MOV.U32 R22, RZ, RZ, R21 ;  /* 0x000000ffff167224 */ /* 0x000fe400078e0015 */
[-C--:B------:R-:W-:Y:S02]  /*706a0*/  IMAD R7, R6, R65.reuse, RZ ;  /* 0x0000004106077224 */ /* 0x080fe400078e02ff */
[----:B------:R-:W-:-:S04]  /*706b0*/  IMAD.WIDE.U32 R26, R5, R65, RZ ;  /* 0x00000041051a7225 */ /* 0x000fc800078e00ff */
[----:B------:R-:W-:-:S04]  /*706c0*/  IMAD.WIDE.U32.X R20, R24, R8, R22, P0 ;  /* 0x0000000818147225 */ /* 0x000fc800000e0416 */
[----:B------:R-:W-:-:S04]  /*706d0*/  IMAD.WIDE.U32 R30, R65, R4, RZ ;  /* 0x00000004411e7225 */ /* 0x000fc800078e00ff */
[----:B------:R-:W-:-:S04]  /*706e0*/  IMAD.WIDE.U32 R38, P3, R65, R2, R38 ;  /* 0x0000000241267225 */ /* 0x000fc80007860026 */
[----:B------:R-:W-:Y:S01]  /*706f0*/  IMAD R11, R24, R5, R7 ;  /* 0x00000005180b7224 */ /* 0x000fe200078e0207 */
[----:B------:R-:W-:Y:S01]  /*70700*/  IADD3 R7, P0, PT, R20, R26, RZ ;  /* 0x0000001a14077210 */ /* 0x000fe20007f1e0ff */
[-C--:B------:R-:W-:Y:S01]  /*70710*/  IMAD R9, R8, R67.reuse, RZ ;  /* 0x0000004308097224 */ /* 0x080fe200078e02ff */
[----:B------:R-:W-:Y:S01]  /*70720*/  IADD3 RZ, P1, PT, R31, R38, RZ ;  /* 0x000000261fff7210 */ /* 0x000fe20007f3e0ff */
[----:B------:R-:W-:Y:S02]  /*70730*/  IMAD.IADD R11, R27, 0x1, R11 ;  /* 0x000000011b0b7824 */ /* 0x000fe400078e020b */
[----:B------:R-:W-:-:S04]  /*70740*/  IMAD.WIDE.U32 R30, R3, R67, RZ ;  /* 0x00000043031e7225 */ /* 0x000fc800078e00ff */
[CC--:B------:R-:W-:Y:S02]  /*70750*/  IMAD R25, R32.reuse, R3.reuse, R9 ;  /* 0x0000000320197224 */ /* 0x0c0fe400078e0209 */
[----:B------:R-:W-:Y:S01]  /*70760*/  IMAD.X R23, RZ, RZ, RZ, P2 ;  /* 0x000000ffff177224 */ /* 0x000fe200010e06ff */
[----:B------:R-:W-:Y:S01]  /*70770*/  ISETP.GE.U32.AND P2, PT, R7, R26, PT ;  /* 0x0000001a0700720c */ /* 0x000fe20003f46070 */
[----:B------:R-:W-:Y:S01]  /*70780*/  IMAD.X R9, R11, 0x1, R21, P0 ;  /* 0x000000010b097824 */ /* 0x000fe200000e0615 */
[----:B------:R-:W-:Y:S01]  /*70790*/  IADD3 R7, P5, PT, R7, R30, RZ ;  /* 0x0000001e07077210 */ /* 0x000fe20007fbe0ff */
[----:B------:R-:W-:-:S03]  /*707a0*/  IMAD.WIDE.U32 R20, R32, R3, RZ ;  /* 0x0000000320147225 */ /* 0x000fc600078e00ff */
[----:B------:R-:W-:Y:S01]  /*707b0*/  ISETP.GE.U32.AND.EX P2, PT, R9, R11, PT, P2 ;  /* 0x0000000b0900720c */ /* 0x000fe20003f46120 */
[----:B------:R-:W-:Y:S01]  /*707c0*/  IMAD.IADD R38, R31, 0x1, R25 ;  /* 0x000000011f267824 */ /* 0x000fe200078e0219 */
[----:B------:R-:W-:Y:S01]  /*707d0*/  ISETP.GE.U32.AND P0, PT, R7, R30, PT ;  /* 0x0000001e0700720c */ /* 0x000fe20003f06070 */
[----:B------:R-:W-:Y:S01]  /*707e0*/  IMAD.MOV.U32 R22, RZ, RZ, R29 ;  /* 0x000000ffff167224 */ /* 0x000fe200078e001d */
[----:B------:R-:W-:Y:S01]  /*707f0*/  SEL R11, RZ, 0x1, P2 ;  /* 0x00000001ff0b7807 */ /* 0x000fe20001000000 */
[----:B------:R-:W-:Y:S02]  /*70800*/  IMAD R25, R2, R65, RZ ;  /* 0x0000004102197224 */ /* 0x000fe400078e02ff */
[----:B------:R-:W-:-:S04]  /*70810*/  IMAD.WIDE.U32 R30, P6, R67, R8, R20 ;  /* 0x00000008431e7225 */ /* 0x000fc800078c0014 */
[----:B------:R-:W-:-:S04]  /*70820*/  IMAD.WIDE.U32 R26, R4, R65, RZ ;  /* 0x00000041041a7225 */ /* 0x000fc800078e00ff */
[C---:B------:R-:W-:Y:S02]  /*70830*/  IMAD R25, R24.reuse, R4, R25 ;  /* 0x0000000418197224 */ /* 0x040fe400078e0219 */
[----:B------:R-:W-:-:S04]  /*70840*/  IMAD.WIDE.U32.X R20, R24, R6, R22, P4 ;  /* 0x0000000618147225 */ /* 0x000fc800020e0416 */
[----:B------:R-:W-:-:S04]  /*70850*/  IMAD.WIDE.U32 R28, R67, R3, RZ ;  /* 0x00000003431c7225 */ /* 0x000fc800078e00ff */
[----:B------:R-:W-:Y:S01]  /*70860*/  IMAD.IADD R35, R27, 0x1, R25 ;  /* 0x000000011b237824 */ /* 0x000fe200078e0219 */
[----:B------:R-:W-:Y:S01]  /*70870*/  IADD3 RZ, P2, PT, R29, R30, RZ ;  /* 0x0000001e1dff7210 */ /* 0x000fe20007f5e0ff */
[----:B------:R-:W-:Y:S01]  /*70880*/  IMAD.X R9, R38, 0x1, R9, P5 ;  /* 0x0000000126097824 */ /* 0x000fe200028e0609 */
[----:B------:R-:W-:Y:S01]  /*70890*/  IADD3 R27, P4, P5, R26, R20, R11 ;  /* 0x000000141a1b7210 */ /* 0x000fe20007d9e00b */
[----:B------:R-:W-:Y:S02]  /*708a0*/  IMAD R11, R6, R67, RZ ;  /* 0x00000043060b7224 */ /* 0x000fe400078e02ff */
[----:B------:R-:W-:Y:S01]  /*708b0*/  IMAD.MOV.U32 R22, RZ, RZ, R31 ;  /* 0x000000ffff167224 */ /* 0x000fe200078e001f */
[----:B------:R-:W-:Y:S01]  /*708c0*/  IADD3.X R33, PT, PT, R35, R21, RZ, P4, P5 ;  /* 0x0000001523217210 */ /* 0x000fe200027ea4ff */
[----:B------:R-:W-:Y:S01]  /*708d0*/  IMAD.WIDE.U32 R30, R5, R67, RZ ;  /* 0x00000043051e7225 */ /* 0x000fe200078e00ff */
[----:B------:R-:W-:-:S03]  /*708e0*/  ISETP.GE.U32.AND.EX P0, PT, R9, R38, PT, P0 ;  /* 0x000000260900720c */ /* 0x000fc60003f06100 */
[----:B------:R-:W-:Y:S01]  /*708f0*/  IMAD.X R23, RZ, RZ, RZ, P6 ;  /* 0x000000ffff177224 */ /* 0x000fe200030e06ff */
[----:B------:R-:W-:Y:S01]  /*70900*/  IADD3 R25, P6, PT, R27, R30, RZ ;  /* 0x0000001e1b197210 */ /* 0x000fe20007fde0ff */
[----:B------:R-:W-:-:S04]  /*70910*/  IMAD.WIDE.U32 R20, R32, R5, RZ ;  /* 0x0000000520147225 */ /* 0x000fc800078e00ff */
[C---:B------:R-:W-:Y:S01]  /*70920*/  IMAD R37, R32.reuse, R5, R11 ;  /* 0x0000000520257224 */ /* 0x040fe200078e020b */
[----:B------:R-:W-:Y:S01]  /*70930*/  SEL R11, RZ, 0x1, P0 ;  /* 0x00000001ff0b7807 */ /* 0x000fe20000000000 */
[----:B------:R-:W-:-:S04]  /*70940*/  IMAD.WIDE.U32 R46, R32, R4, RZ ;  /* 0x00000004202e7225 */ /* 0x000fc800078e00ff */
[----:B------:R-:W-:-:S04]  /*70950*/  IMAD.WIDE.U32 R40, R67, R5, RZ ;  /* 0x0000000543287225 */ /* 0x000fc800078e00ff */
[----:B------:R-:W-:-:S04]  /*70960*/  IMAD.WIDE.U32.X R28, R32, R8, R22, P2 ;  /* 0x00000008201c7225 */ /* 0x000fc800010e0416 */
[----:B------:R-:W-:Y:S01]  /*70970*/  IMAD.IADD R40, R31, 0x1, R37 ;  /* 0x000000011f287824 */ /* 0x000fe200078e0225 */
[----:B------:R-:W-:Y:S01]  /*70980*/  IADD3 R11, P0, P4, R25, R28, R11 ;  /* 0x0000001c190b7210 */ /* 0x000fe20007c1e00b */
[----:B------:R-:W-:-:S04]  /*70990*/  IMAD.WIDE.U32 R42, P5, R67, R6, R20 ;  /* 0x00000006432a7225 */ /* 0x000fc800078a0014 */
[----:B------:R-:W-:-:S04]  /*709a0*/  IMAD.WIDE.U32 R44, R67, R4, RZ ;  /* 0x00000004432c7225 */ /* 0x000fc800078e00ff */
[----:B------:R-:W-:-:S04]  /*709b0*/  IMAD.WIDE.U32 R20, P2, R67, R2, R46 ;  /* 0x0000000243147225 */ /* 0x000fc8000784002e */
[----:B------:R-:W-:Y:S01]  /*709c0*/  IMAD.X R31, R40, 0x1, R33, P6 ;  /* 0x00000001281f7824 */ /* 0x000fe200030e0621 */
[----:B------:R-:W-:Y:S01]  /*709d0*/  IADD3 RZ, P6, PT, R45, R20, RZ ;  /* 0x000000142dff7210 */ /* 0x000fe20007fde0ff */
[----:B------:R-:W-:Y:S01]  /*709e0*/  IMAD.X R23, RZ, RZ, RZ, P3 ;  /* 0x000000ffff177224 */ /* 0x000fe200018e06ff */
[----:B------:R-:W-:Y:S01]  /*709f0*/  IADD3 RZ, P3, PT, R41, R42, RZ ;  /* 0x0000002a29ff7210 */ /* 0x000fe20007f7e0ff */
[----:B------:R-:W-:Y:S01]  /*70a00*/  IMAD.MOV.U32 R22, RZ, RZ, R39 ;  /* 0x000000ffff167224 */ /* 0x000fe200078e0027 */
[----:B------:R-:W-:Y:S01]  /*70a10*/  IADD3.X R20, PT, PT, R31, R29, RZ, P0, P4 ;  /* 0x0000001d1f147210 */ /* 0x000fe200007e84ff */
[----:B------:R-:W-:Y:S01]  /*70a20*/  IMAD.X R29, RZ, RZ, RZ, P5 ;  /* 0x000000ffff1d7224 */ /* 0x000fe200028e06ff */
[----:B------:R-:W-:Y:S01]  /*70a30*/  ISETP.GE.U32.AND P0, PT, R27, R26, PT ;  /* 0x0000001a1b00720c */ /* 0x000fe20003f06070 */
[----:B------:R-:W-:Y:S02]  /*70a40*/  IMAD.MOV.U32 R28, RZ, RZ, R43 ;  /* 0x000000ffff1c7224 */ /* 0x000fe400078e002b */
[----:B------:R-:W-:Y:S01]  /*70a50*/  IMAD.WIDE.U32 R48, R34, R3, RZ ;  /* 0x0000000322307225 */ /* 0x000fe200078e00ff */
[----:B------:R-:W-:-:S03]  /*70a60*/  ISETP.GE.U32.AND.EX P0, PT, R33, R35, PT, P0 ;  /* 0x000000232100720c */ /* 0x000fc60003f06100 */
[----:B------:R-:W-:Y:S01]  /*70a70*/  IMAD.WIDE.U32.X R22, R24, R2, R22, P1 ;  /* 0x0000000218167225 */ /* 0x000fe200008e0416 */
[----:B------:R-:W-:Y:S02]  /*70a80*/  ISETP.GE.U32.AND P1, PT, R25, R30, PT ;  /* 0x0000001e1900720c */ /* 0x000fe40003f26070 */
[----:B------:R-:W-:Y:S01]  /*70a90*/  SEL R95, RZ, 0x1, P0 ;  /* 0x00000001ff5f7807 */ /* 0x000fe20000000000 */
[----:B------:R-:W-:Y:S01]  /*70aa0*/  IMAD R33, R10, R65, RZ ;  /* 0x000000410a217224 */ /* 0x000fe200078e02ff */
[----:B------:R-:W-:Y:S01]  /*70ab0*/  ISETP.GE.U32.AND.EX P1, PT, R31, R40, PT, P1 ;  /* 0x000000281f00720c */ /* 0x000fe20003f26110 */
[----:B------:R-:W-:Y:S01]  /*70ac0*/  IMAD.WIDE.U32.X R28, R32, R6, R28, P3 ;  /* 0x00000006201c7225 */ /* 0x000fe200018e041c */
[----:B------:R-:W-:-:S03]  /*70ad0*/  ISETP.GE.U32.AND P3, PT, R11, R25, PT ;  /* 0x000000190b00720c */ /* 0x000fc60003f66070 */
[----:B------:R-:W-:Y:S01]  /*70ae0*/  IMAD.WIDE.U32 R26, R0, R65, RZ ;  /* 0x00000041001a7225 */ /* 0x000fe200078e00ff */
[----:B------:R-:W-:-:S03]  /*70af0*/  ISETP.GE.U32.AND.EX P3, PT, R20, R31, PT, P3 ;  /* 0x0000001f1400720c */ /* 0x000fc60003f66130 */
[----:B------:R-:W-:Y:S02]  /*70b00*/  IMAD R33, R24, R0, R33 ;  /* 0x0000000018217224 */ /* 0x000fe400078e0221 */
[----:B------:R-:W-:-:S04]  /*70b10*/  IMAD.WIDE.U32 R38, R69, R3, RZ ;  /* 0x0000000345267225 */ /* 0x000fc800078e00ff */
[----:B------:R-:W-:-:S04]  /*70b20*/  IMAD.WIDE.U32 R48, P4, R69, R8, R48 ;  /* 0x0000000845307225 */ /* 0x000fc80007880030 */
[----:B------:R-:W-:Y:S01]  /*70b30*/  IMAD.WIDE.U32 R30, R3, R69, RZ ;  /* 0x00000045031e7225 */ /* 0x000fe200078e00ff */
[----:B------:R-:W-:-:S03]  /*70b40*/  IADD3 RZ, P5, PT, R39, R48, RZ ;  /* 0x0000003027ff7210 */ /* 0x000fc60007fbe0ff */
[----:B------:R-:W-:Y:S02]  /*70b50*/  IMAD R25, R8, R69, RZ ;  /* 0x0000004508197224 */ /* 0x000fe400078e02ff */
[----:B------:R-:W-:Y:S01]  /*70b60*/  IMAD.IADD R37, R27, 0x1, R33 ;  /* 0x000000011b257824 */ /* 0x000fe200078e0221 */
[----:B------:R-:W-:Y:S01]  /*70b70*/  SEL R33, RZ, 0x1, P1 ;  /* 0x00000001ff217807 */ /* 0x000fe20000800000 */
[----:B------:R-:W-:Y:S01]  /*70b80*/  IMAD.X R39, RZ, RZ, RZ, P4 ;  /* 0x000000ffff277224 */ /* 0x000fe200020e06ff */
[----:B------:R-:W-:Y:S01]  /*70b90*/  SEL R27, RZ, 0x1, P3 ;  /* 0x00000001ff1b7807 */ /* 0x000fe20001800000 */
[----:B------:R-:W-:Y:S01]  /*70ba0*/  IMAD R25, R34, R3, R25 ;  /* 0x0000000322197224 */ /* 0x000fe200078e0219 */
[----:B------:R-:W-:Y:S01]  /*70bb0*/  IADD3 R95, P1, P3, R26, R22, R95 ;  /* 0x000000161a5f7210 */ /* 0x000fe20007b3e05f */
[----:B------:R-:W-:Y:S01]  /*70bc0*/  IMAD.MOV.U32 R38, RZ, RZ, R49 ;  /* 0x000000ffff267224 */ /* 0x000fe200078e0031 */
[-C--:B------:R-:W-:Y:S01]  /*70bd0*/  IADD3 R11, P4, PT, R11, R30.reuse, RZ ;  /* 0x0000001e0b0b7210 */ /* 0x080fe20007f9e0ff */
[----:B------:R-:W-:Y:S01]  /*70be0*/  IMAD.IADD R25, R31, 0x1, R25 ;  /* 0x000000011f197824 */ /* 0x000fe200078e0219 */
[----:B------:R-:W-:Y:S01]  /*70bf0*/  IADD3.X R70, PT, PT, R37, R23, RZ, P1, P3 ;  /* 0x0000001725467210 */ /* 0x000fe20000fe64ff */
[-C--:B------:R-:W-:Y:S01]  /*70c00*/  IMAD R23, R2, R67.reuse, RZ ;  /* 0x0000004302177224 */ /* 0x080fe200078e02ff */
[----:B------:R-:W-:Y:S01]  /*70c10*/  ISETP.GE.U32.AND P0, PT, R11, R30, PT ;  /* 0x0000001e0b00720c */ /* 0x000fe20003f06070 */
[----:B------:R-:W-:Y:S01]  /*70c20*/  IMAD.WIDE.U32 R30, R4, R67, RZ ;  /* 0x00000043041e7225 */ /* 0x000fe200078e00ff */
[----:B------:R-:W-:-:S03]  /*70c30*/  IADD3 R28, P3, P1, R27, R28, R33 ;  /* 0x0000001c1b1c7210 */ /* 0x000fc6000797e021 */
[----:B------:R-:W-:Y:S01]  /*70c40*/  IMAD R27, R32, R4, R23 ;  /* 0x00000004201b7224 */ /* 0x000fe200078e0217 */
[----:B------:R-:W-:Y:S01]  /*70c50*/  IADD3.X R66, PT, PT, RZ, R29, RZ, P3, P1 ;  /* 0x0000001dff427210 */ /* 0x000fe20001fe24ff */
[----:B------:R-:W-:Y:S01]  /*70c60*/  IMAD.X R20, R25, 0x1, R20, P4 ;  /* 0x0000000119147824 */ /* 0x000fe200020e0614 */
[----:B------:R-:W-:Y:S01]  /*70c70*/  IADD3 R35, P4, PT, R95, R30, RZ ;  /* 0x0000001e5f237210 */ /* 0x000fe20007f9e0ff */
[----:B------:R-:W-:Y:S02]  /*70c80*/  IMAD R33, R6, R69, RZ ;  /* 0x0000004506217224 */ /* 0x000fe400078e02ff */
[----:B------:R-:W-:Y:S01]  /*70c90*/  IMAD.IADD R68, R31, 0x1, R27 ;  /* 0x000000011f447824 */ /* 0x000fe200078e021b */
[----:B------:R-:W-:Y:S01]  /*70ca0*/  ISETP.GE.U32.AND.EX P0, PT, R20, R25, PT, P0 ;  /* 0x000000191400720c */ /* 0x000fe20003f06100 */
[----:B------:R-:W-:Y:S01]  /*70cb0*/  IMAD.WIDE.U32 R22, R5, R69, RZ ;  /* 0x0000004505167225 */ /* 0x000fe200078e00ff */
[----:B------:R-:W-:Y:S02]  /*70cc0*/  IADD3 R31, P1, PT, R35, R28, RZ ;  /* 0x0000001c231f7210 */ /* 0x000fe40007f3e0ff */
[----:B------:R-:W-:Y:S01]  /*70cd0*/  SEL R85, RZ, 0x1, P0 ;  /* 0x00000001ff557807 */ /* 0x000fe20000000000 */
[----:B------:R-:W-:Y:S01]  /*70ce0*/  IMAD R33, R34, R5, R33 ;  /* 0x0000000522217224 */ /* 0x000fe200078e0221 */
[----:B------:R-:W-:Y:S01]  /*70cf0*/  IADD3 R89, P0, PT, R31, R22, RZ ;  /* 0x000000161f597210 */ /* 0x000fe20007f1e0ff */
[----:B------:R-:W-:-:S02]  /*70d00*/  IMAD.X R93, R68, 0x1, R70, P4 ;  /* 0x00000001445d7824 */ /* 0x000fc400020e0646 */
[----:B------:R-:W-:Y:S02]  /*70d10*/  IMAD.IADD R91, R23, 0x1, R33 ;  /* 0x00000001175b7824 */ /* 0x000fe400078e0221 */
[----:B------:R-:W-:-:S04]  /*70d20*/  IMAD.WIDE.U32.X R38, R34, R8, R38, P5 ;  /* 0x0000000822267225 */ /* 0x000fc800028e0426 */
[----:B------:R-:W-:Y:S01]  /*70d30*/  IMAD.X R66, R93, 0x1, R66, P1 ;  /* 0x000000015d427824 */ /* 0x000fe200008e0642 */
[----:B------:R-:W-:Y:S01]  /*70d40*/  IADD3 R85, P1, P3, R89, R38, R85 ;  /* 0x0000002659557210 */ /* 0x000fe20007b3e055 */
[----:B------:R-:W-:-:S04]  /*70d50*/  IMAD.WIDE.U32 R42, R34, R5, RZ ;  /* 0x00000005222a7225 */ /* 0x000fc800078e00ff */
        /* <DEDUP_REMOVED lines=9> */
[----:B------:R-:W-:Y:S01]  /*70df0*/  IMAD.WIDE.U32 R38, P4, R65, R10, R28 ;  /* 0x0000000a41267225 */ /* 0x000fe2000788001c */
[----:B------:R-:W-:-:S03]  /*70e00*/  IADD3 RZ, P3, PT, R45, R76, RZ ;  /* 0x0000004c2dff7210 */ /* 0x000fc60007f7e0ff */
[----:B------:R-:W-:-:S04]  /*70e10*/  IMAD.WIDE.U32 R28, R65, R0, RZ ;  /* 0x00000000411c7225 */ /* 0x000fc800078e00ff */
[----:B------:R-:W-:Y:S01]  /*70e20*/  IMAD.X R41, RZ, RZ, RZ, P4 ;  /* 0x000000ffff297224 */ /* 0x000fe200020e06ff */
[----:B------:R-:W-:Y:S01]  /*70e30*/  IADD3 RZ, P4, PT, R29, R38, RZ ;  /* 0x000000261dff7210 */ /* 0x000fe20007f9e0ff */
[----:B------:R-:W-:-:S04]  /*70e40*/  IMAD.WIDE.U32 R44, R36, R5, RZ ;  /* 0x00000005242c7225 */ /* 0x000fc800078e00ff */
[----:B------:R-:W-:-:S04]  /*70e50*/  IMAD.WIDE.U32 R28, R32, R0, RZ ;  /* 0x00000000201c7225 */ /* 0x000fc800078e00ff */
[----:B------:R-:W-:Y:S02]  /*70e60*/  IMAD.X R43, RZ, RZ, RZ, P2 ;  /* 0x000000ffff2b7224 */ /* 0x000fe400010e06ff */
[----:B------:R-:W-:Y:S02]  /*70e70*/  IMAD.MOV.U32 R42, RZ, RZ, R21 ;  /* 0x000000ffff2a7224 */ /* 0x000fe400078e0015 */
[----:B------:R-:W-:Y:S02]  /*70e80*/  IMAD.MOV.U32 R40, RZ, RZ, R39 ;  /* 0x000000ffff287224 */ /* 0x000fe400078e0027 */
[----:B------:R-:W-:-:S04]  /*70e90*/  IMAD.WIDE.U32 R46, R71, R5, RZ ;  /* 0x00000005472e7225 */ /* 0x000fc800078e00ff */
[----:B------:R-:W-:-:S04]  /*70ea0*/  IMAD.WIDE.U32 R80, P2, R71, R6, R44 ;  /* 0x0000000647507225 */ /* 0x000fc8000784002c */
[----:B------:R-:W-:-:S04]  /*70eb0*/  IMAD.WIDE.U32 R50, R34, R4, RZ ;  /* 0x0000000422327225 */ /* 0x000fc800078e00ff */
[----:B------:R-:W-:-:S04]  /*70ec0*/  IMAD.WIDE.U32.X R38, R32, R2, R42, P6 ;  /* 0x0000000220267225 */ /* 0x000fc800030e042a */
[----:B------:R-:W-:-:S04]  /*70ed0*/  IMAD.WIDE.U32 R44, P6, R67, R10, R28 ;  /* 0x0000000a432c7225 */ /* 0x000fc800078c001c */
        /* <DEDUP_REMOVED lines=15> */
[----:B------:R-:W-:Y:S01]  /*70fd0*/  IMAD.X R25, RZ, RZ, RZ, P0 ;  /* 0x000000ffff197224 */ /* 0x000fe200000e06ff */
[----:B------:R-:W-:Y:S01]  /*70fe0*/  IADD3 RZ, P0, PT, R43, R44, RZ ;  /* 0x0000002c2bff7210 */ /* 0x000fe20007f1e0ff */
[----:B------:R-:W-:Y:S02]  /*70ff0*/  IMAD.X R63, RZ, RZ, RZ, P6 ;  /* 0x000000ffff3f7224 */ /* 0x000fe400030e06ff */
[----:B------:R-:W-:Y:S02]  /*71000*/  IMAD R21, R10, R67, RZ ;  /* 0x000000430a157224 */ /* 0x000fe400078e02ff */
[----:B------:R-:W-:-:S04]  /*71010*/  IMAD.WIDE.U32 R74, P6, R69, R10, R72 ;  /* 0x0000000a454a7225 */ /* 0x000fc800078c0048 */
[----:B------:R-:W-:Y:S02]  /*71020*/  IMAD.MOV.U32 R46, RZ, RZ, R45 ;  /* 0x000000ffff2e7224 */ /* 0x000fe400078e002d */
[----:B------:R-:W-:-:S04]  /*71030*/  IMAD.WIDE.U32 R72, R69, R0, RZ ;  /* 0x0000000045487225 */ /* 0x000fc800078e00ff */
[----:B------:R-:W-:Y:S02]  /*71040*/  IMAD.MOV.U32 R50, RZ, RZ, R49 ;  /* 0x000000ffff327224 */ /* 0x000fe400078e0031 */
[C---:B------:R-:W-:Y:S02]  /*71050*/  IMAD R49, R32.reuse, R0, R21 ;  /* 0x0000000020317224 */ /* 0x040fe400078e0215 */
[----:B------:R-:W-:Y:S01]  /*71060*/  IMAD.WIDE.U32.X R32, R32, R10, R46, P0 ;  /* 0x0000000a20207225 */ /* 0x000fe200000e042e */
[----:B------:R-:W-:-:S03]  /*71070*/  ISETP.GE.U32.AND P0, PT, R95, R26, PT ;  /* 0x0000001a5f00720c */ /* 0x000fc60003f06070 */
[----:B------:R-:W-:Y:S01]  /*71080*/  IMAD.X R43, RZ, RZ, RZ, P6 ;  /* 0x000000ffff2b7224 */ /* 0x000fe200030e06ff */
[----:B------:R-:W-:Y:S01]  /*71090*/  IADD3 RZ, P6, PT, R73, R74, RZ ;  /* 0x0000004a49ff7210 */ /* 0x000fe20007fde0ff */
[----:B------:R-:W-:Y:S01]  /*710a0*/  IMAD.MOV.U32 R62, RZ, RZ, R53 ;  /* 0x000000ffff3e7224 */ /* 0x000fe200078e0035 */
[----:B------:R-:W-:Y:S01]  /*710b0*/  ISETP.GE.U32.AND.EX P0, PT, R70, R37, PT, P0 ;  /* 0x000000254600720c */ /* 0x000fe20003f06100 */
[-C--:B------:R-:W-:Y:S02]  /*710c0*/  IMAD R21, R2, R69.reuse, RZ ;  /* 0x0000004502157224 */ /* 0x080fe400078e02ff */
[----:B------:R-:W-:Y:S02]  /*710d0*/  IMAD R47, R10, R69, RZ ;  /* 0x000000450a2f7224 */ /* 0x000fe400078e02ff */
[----:B------:R-:W-:Y:S02]  /*710e0*/  IMAD.MOV.U32 R42, RZ, RZ, R75 ;  /* 0x000000ffff2a7224 */ /* 0x000fe400078e004b */
[----:B------:R-:W-:Y:S01]  /*710f0*/  IMAD.WIDE.U32.X R44, R34, R6, R50, P1 ;  /* 0x00000006222c7225 */ /* 0x000fe200008e0432 */
[----:B------:R-:W-:-:S03]  /*71100*/  ISETP.GE.U32.AND P1, PT, R35, R30, PT ;  /* 0x0000001e2300720c */ /* 0x000fc60003f26070 */
[----:B------:R-:W-:Y:S01]  /*71110*/  IMAD.MOV.U32 R78, RZ, RZ, R77 ;  /* 0x000000ffff4e7224 */ /* 0x000fe200078e004d */
[----:B------:R-:W-:Y:S01]  /*71120*/  ISETP.GE.U32.AND.EX P1, PT, R93, R68, PT, P1 ;  /* 0x000000445d00720c */ /* 0x000fe20003f26110 */
[----:B------:R-:W-:Y:S01]  /*71130*/  IMAD.WIDE.U32.X R26, R34, R2, R62, P5 ;  /* 0x00000002221a7225 */ /* 0x000fe200028e043e */
[----:B------:R-:W-:-:S03]  /*71140*/  ISETP.GE.U32.AND P5, PT, R31, R35, PT ;  /* 0x000000231f00720c */ /* 0x000fc60003fa6070 */
[C---:B------:R-:W-:Y:S01]  /*71150*/  IMAD R51, R34.reuse, R4, R21 ;  /* 0x0000000422337224 */ /* 0x040fe200078e0215 */
[----:B------:R-:W-:Y:S01]  /*71160*/  SEL R21, RZ, 0x1, P0 ;  /* 0x00000001ff157807 */ /* 0x000fe20000000000 */
[----:B------:R-:W-:Y:S01]  /*71170*/  IMAD R53, R34, R0, R47 ;  /* 0x0000000022357224 */ /* 0x000fe200078e022f */
[----:B------:R-:W-:Y:S01]  /*71180*/  ISETP.GE.U32.AND.EX P5, PT, R66, R93, PT, P5 ;  /* 0x0000005d4200720c */ /* 0x000fe20003fa6150 */
[----:B------:R-:W-:Y:S01]  /*71190*/  IMAD.WIDE.U32.X R34, R34, R10, R42, P6 ;  /* 0x0000000a22227225 */ /* 0x000fe200030e042a */
[----:B------:R-:W-:-:S03]  /*711a0*/  ISETP.GE.U32.AND P0, PT, R85, R89, PT ;  /* 0x000000595500720c */ /* 0x000fc60003f06070 */
[----:B------:R-:W-:Y:S01]  /*711b0*/  IMAD.WIDE.U32 R42, R0, R67, RZ ;  /* 0x00000043002a7225 */ /* 0x000fe200078e00ff */
[----:B------:R-:W-:-:S03]  /*711c0*/  ISETP.GE.U32.AND.EX P0, PT, R87, R64, PT, P0 ;  /* 0x000000405700720c */ /* 0x000fc60003f06100 */
[----:B------:R-:W-:Y:S01]  /*711d0*/  IMAD.WIDE.U32.X R30, R36, R8, R78, P3 ;  /* 0x00000008241e7225 */ /* 0x000fe200018e044e */
[----:B------:R-:W-:-:S03]  /*711e0*/  ISETP.GE.U32.AND P3, PT, R89, R22, PT ;  /* 0x000000165900720c */ /* 0x000fc60003f66070 */
[----:B------:R-:W-:Y:S01]  /*711f0*/  IMAD R23, R8, R65, RZ ;  /* 0x0000004108177224 */ /* 0x000fe200078e02ff */
[----:B------:R-:W-:Y:S01]  /*71200*/  ISETP.GE.U32.AND.EX P3, PT, R64, R91, PT, P3 ;  /* 0x0000005b4000720c */ /* 0x000fe20003f66130 */
[-C--:B------:R-:W-:Y:S01]  /*71210*/  IMAD R22, R8, R71.reuse, RZ ;  /* 0x0000004708167224 */ /* 0x080fe200078e02ff */
[----:B------:R-:W-:Y:S01]  /*71220*/  SEL R8, RZ, 0x1, P1 ;  /* 0x00000001ff087807 */ /* 0x000fe20000800000 */
[----:B------:R-:W-:Y:S01]  /*71230*/  IMAD.IADD R43, R43, 0x1, R49 ;  /* 0x000000012b2b7824 */ /* 0x000fe200078e0231 */
[----:B------:R-:W-:Y:S01]  /*71240*/  IADD3 R40, P1, P6, R42, R40, R21 ;  /* 0x000000282a287210 */ /* 0x000fe20007e3e015 */
[----:B------:R-:W-:Y:S01]  /*71250*/  IMAD.WIDE.U32 R46, R3, R71, RZ ;  /* 0x00000047032e7225 */ /* 0x000fe200078e00ff */
[----:B------:R-:W-:Y:S02]  /*71260*/  SEL R21, RZ, 0x1, P5 ;  /* 0x00000001ff157807 */ /* 0x000fe40002800000 */
[----:B------:R-:W-:Y:S01]  /*71270*/  IADD3.X R49, PT, PT, R43, R41, RZ, P1, P6 ;  /* 0x000000292b317210 */ /* 0x000fe20000fec4ff */
[-C--:B------:R-:W-:Y:S01]  /*71280*/  IMAD R37, R36, R3.reuse, R22 ;  /* 0x0000000324257224 */ /* 0x080fe200078e0216 */
[----:B------:R-:W-:Y:S01]  /*71290*/  IADD3 R41, P5, P1, R21, R38, R8 ;  /* 0x0000002615297210 */ /* 0x000fe200079be008 */
[----:B------:R-:W-:Y:S01]  /*712a0*/  IMAD.MOV.U32 R28, RZ, RZ, R81 ;  /* 0x000000ffff1c7224 */ /* 0x000fe200078e0051 */
[----:B------:R-:W-:Y:S01]  /*712b0*/  IADD3 R8, P6, PT, R85, R46, RZ ;  /* 0x0000002e55087210 */ /* 0x000fe20007fde0ff */
[----:B------:R-:W-:Y:S01]  /*712c0*/  IMAD.IADD R22, R47, 0x1, R37 ;  /* 0x000000012f167824 */ /* 0x000fe200078e0225 */
[----:B------:R-:W-:Y:S01]  /*712d0*/  SEL R38, RZ, 0x1, P3 ;  /* 0x00000001ff267807 */ /* 0x000fe20001800000 */
[----:B------:R-:W-:Y:S01]  /*712e0*/  IMAD R23, R24, R3, R23 ;  /* 0x0000000318177224 */ /* 0x000fe200078e0217 */
[----:B------:R-:W-:Y:S01]  /*712f0*/  SEL R37, RZ, 0x1, P0 ;  /* 0x00000001ff257807 */ /* 0x000fe20000000000 */
[----:B------:R-:W-:Y:S01]  /*71300*/  IMAD.X R21, R22, 0x1, R87, P6 ;  /* 0x0000000116157824 */ /* 0x000fe200030e0657 */
[----:B------:R-:W-:Y:S01]  /*71310*/  ISETP.GE.U32.AND P0, PT, R40, R42, PT ;  /* 0x0000002a2800720c */ /* 0x000fe20003f06070 */
[----:B------:R-:W-:Y:S01]  /*71320*/  IMAD.MOV.U32 R24, RZ, RZ, R83 ;  /* 0x000000ffff187224 */ /* 0x000fe200078e0053 */
[----:B------:R-:W-:-:S02]  /*71330*/  IADD3.X R42, PT, PT, RZ, R39, RZ, P5, P1 ;  /* 0x00000027ff2a7210 */ /* 0x000fc40002fe24ff */
[----:B------:R-:W-:Y:S01]  /*71340*/  IADD3 R37, P1, P5, R37, R44, R38 ;  /* 0x0000002c25257210 */ /* 0x000fe20007d3e026 */
[----:B------:R-:W-:Y:S01]  /*71350*/  IMAD.WIDE.U32 R38, R4, R69, RZ ;  /* 0x0000004504267225 */ /* 0x000fe200078e00ff */
[----:B------:R-:W-:Y:S02]  /*71360*/  IADD3 R41, P6, PT, R40, R41, RZ ;  /* 0x0000002928297210 */ /* 0x000fe40007fde0ff */
[----:B------:R-:W-:Y:S01]  /*71370*/  ISETP.GE.U32.AND P3, PT, R8, R46, PT ;  /* 0x0000002e0800720c */ /* 0x000fe20003f66070 */
[----:B------:R-:W-:Y:S01]  /*71380*/  IMAD.IADD R39, R39, 0x1, R51 ;  /* 0x0000000127277824 */ /* 0x000fe200078e0233 */
[C---:B------:R-:W-:Y:S01]  /*71390*/  ISETP.GE.U32.AND.EX P0, PT, R49.reuse, R43, PT, P0 ;  /* 0x0000002b3100720c */ /* 0x040fe20003f06100 */
[----:B------:R-:W-:Y:S01]  /*713a0*/  IMAD.X R42, R49, 0x1, R42, P6 ;  /* 0x00000001312a7824 */ /* 0x000fe200030e062a */
[----:B------:R-:W-:Y:S01]  /*713b0*/  ISETP.GE.U32.AND.EX P3, PT, R21, R22, PT, P3 ;  /* 0x000000161500720c */ /* 0x000fe20003f66130 */
[----:B------:R-:W-:Y:S01]  /*713c0*/  IMAD.WIDE.U32.X R24, R36, R2, R24, P2 ;  /* 0x0000000224187225 */ /* 0x000fe200010e0418 */
[----:B------:R-:W-:-:S02]  /*713d0*/  IADD3.X R43, PT, PT, RZ, R45, RZ, P1, P5 ;  /* 0x0000002dff2b7210 */ /* 0x000fc40000fea4ff */
[C---:B------:R-:W-:Y:S02]  /*713e0*/  IADD3 R22, P5, PT, R41.reuse, R38, RZ ;  /* 0x0000002629167210 */ /* 0x040fe40007fbe0ff */
[----:B------:R-:W-:Y:S01]  /*713f0*/  ISETP.GE.U32.AND P6, PT, R41, R40, PT ;  /* 0x000000282900720c */ /* 0x000fe20003fc6070 */
[----:B------:R-:W-:Y:S01]  /*71400*/  IMAD.WIDE.U32.X R40, R36, R6, R28, P4 ;  /* 0x0000000624287225 */ /* 0x000fe200020e041c */
[----:B------:R-:W-:Y:S02]  /*71410*/  ISETP.GE.U32.AND P1, PT, R22, R38, PT ;  /* 0x000000261600720c */ /* 0x000fe40003f26070 */
[----:B------:R-:W-:Y:S01]  /*71420*/  ISETP.GE.U32.AND.EX P4, PT, R42, R49, PT, P6 ;  /* 0x000000312a00720c */ /* 0x000fe20003f86160 */
[----:B------:R-:W-:Y:S01]  /*71430*/  IMAD R28, R6, R71, RZ ;  /* 0x00000047061c7224 */ /* 0x000fe200078e02ff */
[----:B------:R-:W-:Y:S01]  /*71440*/  IADD3 R37, P6, PT, R22, R37, RZ ;  /* 0x0000002516257210 */ /* 0x000fe20007fde0ff */
[----:B------:R-:W-:Y:S01]  /*71450*/  IMAD.X R42, R39, 0x1, R42, P5 ;  /* 0x00000001272a7824 */ /* 0x000fe200028e062a */
[----:B------:R-:W-:Y:S01]  /*71460*/  SEL R6, RZ, 0x1, P0 ;  /* 0x00000001ff067807 */ /* 0x000fe20000000000 */
[----:B------:R-:W-:Y:S01]  /*71470*/  IMAD R47, R36, R5, R28 ;  /* 0x00000005242f7224 */ /* 0x000fe200078e021c */
[----:B------:R-:W-:Y:S01]  /*71480*/  SEL R45, RZ, 0x1, P4 ;  /* 0x00000001ff2d7807 */ /* 0x000fe20002000000 */
[----:B------:R-:W-:Y:S01]  /*71490*/  IMAD.WIDE.U32 R28, R5, R71, RZ ;  /* 0x00000047051c7225 */ /* 0x000fe200078e00ff */
[----:B------:R-:W-:-:S02]  /*714a0*/  SEL R38, RZ, 0x1, P3 ;  /* 0x00000001ff267807 */ /* 0x000fc40001800000 */
[C---:B------:R-:W-:Y:S01]  /*714b0*/  ISETP.GE.U32.AND P0, PT, R37.reuse, R22, PT ;  /* 0x000000162500720c */ /* 0x040fe20003f06070 */
[C---:B------:R-:W-:Y:S01]  /*714c0*/  IMAD.X R43, R42.reuse, 0x1, R43, P6 ;  /* 0x000000012a2b7824 */ /* 0x040fe200030e062b */
[----:B------:R-:W-:Y:S02]  /*714d0*/  IADD3 R5, P3, PT, R37, R28, RZ ;  /* 0x0000001c25057210 */ /* 0x000fe40007f7e0ff */
[----:B------:R-:W-:Y:S01]  /*714e0*/  IADD3 R37, P4, P5, R45, R32, R6 ;  /* 0x000000202d257210 */ /* 0x000fe20007d9e006 */
[----:B------:R-:W-:Y:S01]  /*714f0*/  IMAD.IADD R6, R29, 0x1, R47 ;  /* 0x000000011d067824 */ /* 0x000fe200078e022f */
[----:B------:R-:W-:Y:S02]  /*71500*/  ISETP.GE.U32.AND.EX P1, PT, R42, R39, PT, P1 ;  /* 0x000000272a00720c */ /* 0x000fe40003f26110 */
[----:B------:R-:W-:Y:S01]  /*71510*/  IADD3.X R32, PT, PT, RZ, R33, RZ, P4, P5 ;  /* 0x00000021ff207210 */ /* 0x000fe200027ea4ff */
[----:B------:R-:W-:Y:S01]  /*71520*/  IMAD.X R33, R6, 0x1, R43, P3 ;  /* 0x0000000106217824 */ /* 0x000fe200018e062b */
[C---:B------:R-:W-:Y:S01]  /*71530*/  ISETP.GE.U32.AND P6, PT, R5.reuse, R28, PT ;  /* 0x0000001c0500720c */ /* 0x040fe20003fc6070 */
[----:B------:R-:W-:Y:S01]  /*71540*/  IMAD.WIDE.U32 R28, R0, R69, RZ ;  /* 0x00000045001c7225 */ /* 0x000fe200078e00ff */
[----:B------:R-:W-:-:S02]  /*71550*/  IADD3 R39, P4, P3, R5, R30, R38 ;  /* 0x0000001e05277210 */ /* 0x000fc40007b9e026 */
[----:B------:R-:W-:Y:S01]  /*71560*/  ISETP.GE.U32.AND.EX P0, PT, R43, R42, PT, P0 ;  /* 0x0000002a2b00720c */ /* 0x000fe20003f06100 */
[----:B------:R-:W-:Y:S01]  /*71570*/  IMAD.MOV.U32 R38, RZ, RZ, RZ ;  /* 0x000000ffff267224 */ /* 0x000fe200078e00ff */
[C---:B------:R-:W-:Y:S02]  /*71580*/  ISETP.GE.U32.AND.EX P6, PT, R33.reuse, R6, PT, P6 ;  /* 0x000000062100720c */ /* 0x040fe40003fc6160 */
[----:B------:R-:W-:Y:S01]  /*71590*/  IADD3.X R44, PT, PT, R33, R31, RZ, P4, P3 ;  /* 0x0000001f212c7210 */ /* 0x000fe200027e64ff */
[----:B------:R-:W-:Y:S01]  /*715a0*/  IMAD R31, R2, R71, RZ ;  /* 0x00000047021f7224 */ /* 0x000fe200078e02ff */
[----:B------:R-:W-:Y:S02]  /*715b0*/  IADD3 R6, P4, PT, R37, R28, RZ ;  /* 0x0000001c25067210 */ /* 0x000fe40007f9e0ff */
[----:B------:R-:W-:Y:S01]  /*715c0*/  ISETP.GE.U32.AND P3, PT, R39, R5, PT ;  /* 0x000000052700720c */ /* 0x000fe20003f66070 */
[----:B------:R-:W-:Y:S01]  /*715d0*/  IMAD.IADD R5, R29, 0x1, R53 ;  /* 0x000000011d057824 */ /* 0x000fe200078e0235 */
[----:B------:R-:W-:Y:S01]  /*715e0*/  SEL R22, RZ, 0x1, P1 ;  /* 0x00000001ff167807 */ /* 0x000fe20000800000 */
[----:B------:R-:W-:Y:S01]  /*715f0*/  IMAD R45, R36, R4, R31 ;  /* 0x00000004242d7224 */ /* 0x000fe200078e021f */
[----:B------:R-:W-:-:S02]  /*71600*/  SEL R37, RZ, 0x1, P0 ;  /* 0x00000001ff257807 */ /* 0x000fc40000000000 */
[----:B------:R-:W-:Y:S01]  /*71610*/  ISETP.GE.U32.AND P1, PT, R6, R28, PT ;  /* 0x0000001c0600720c */ /* 0x000fe20003f26070 */
[C---:B------:R-:W-:Y:S01]  /*71620*/  IMAD.WIDE.U32 R28, R44.reuse, 0x3d1, RZ ;  /* 0x000003d12c1c7825 */ /* 0x040fe200078e00ff */
[----:B------:R-:W-:Y:S02]  /*71630*/  IADD3 R37, P0, P2, R37, R26, R22 ;  /* 0x0000001a25257210 */ /* 0x000fe40007a1e016 */
[----:B------:R-:W-:Y:S01]  /*71640*/  ISETP.GE.U32.AND.EX P3, PT, R44, R33, PT, P3 ;  /* 0x000000212c00720c */ /* 0x000fe20003f66130 */
[----:B------:R-:W-:Y:S01]  /*71650*/  IMAD.X R22, R5, 0x1, R32, P4 ;  /* 0x0000000105167824 */ /* 0x000fe200020e0620 */
[----:B------:R-:W-:Y:S01]  /*71660*/  IADD3.X R43, PT, PT, RZ, R27, RZ, P0, P2 ;  /* 0x0000001bff2b7210 */ /* 0x000fe200007e44ff */
[----:B------:R-:W-:Y:S01]  /*71670*/  IMAD.WIDE.U32 R26, R39, 0x3d1, RZ ;  /* 0x000003d1271a7825 */ /* 0x000fe200078e00ff */
[----:B------:R-:W-:Y:S02]  /*71680*/  IADD3 R33, P2, PT, R6, R37, RZ ;  /* 0x0000002506217210 */ /* 0x000fe40007f5e0ff */
[----:B------:R-:W-:Y:S01]  /*71690*/  ISETP.GE.U32.AND.EX P1, PT, R22, R5, PT, P1 ;  /* 0x000000051600720c */ /* 0x000fe20003f26110 */
[----:B------:R-:W-:Y:S01]  /*716a0*/  IMAD.WIDE.U32 R4, R4, R71, RZ ;  /* 0x0000004704047225 */ /* 0x000fe200078e00ff */
[----:B------:R-:W-:-:S02]  /*716b0*/  SEL R2, RZ, 0x1, P6 ;  /* 0x00000001ff027807 */ /* 0x000fc40003000000 */
[----:B------:R-:W-:Y:S01]  /*716c0*/  SEL R31, RZ, 0x1, P3 ;  /* 0x00000001ff1f7807 */ /* 0x000fe20001800000 */
[----:B------:R-:W-:Y:S01]  /*716d0*/  IMAD.X R37, R22, 0x1, R43, P2 ;  /* 0x0000000116257824 */ /* 0x000fe200010e062b */
[----:B------:R-:W-:Y:S01]  /*716e0*/  ISETP.GE.U32.AND P2, PT, R33, R6, PT ;  /* 0x000000062100720c */ /* 0x000fe20003f46070 */
[----:B------:R-:W-:Y:S01]  /*716f0*/  IMAD.WIDE.U32 R28, P0, RZ, R39, R28 ;  /* 0x00000027ff1c7225 */ /* 0x000fe2000780001c */
[----:B------:R-:W-:Y:S02]  /*71700*/  IADD3 R31, P4, P5, R31, R40, R2 ;  /* 0x000000281f1f7210 */ /* 0x000fe40007d9e002 */
[----:B------:R-:W-:Y:S01]  /*71710*/  IADD3 R2, P6, PT, R33, R4, RZ ;  /* 0x0000000421027210 */ /* 0x000fe20007fde0ff */
[----:B------:R-:W-:Y:S01]  /*71720*/  IMAD.IADD R6, R5, 0x1, R45 ;  /* 0x0000000105067824 */ /* 0x000fe200078e022d */
[----:B------:R-:W-:Y:S01]  /*71730*/  IADD3.X R42, PT, PT, RZ, R41, RZ, P4, P5 ;  /* 0x00000029ff2a7210 */ /* 0x000fe200027ea4ff */
[----:B------:R-:W-:Y:S01]  /*71740*/  IMAD.WIDE.U32 R32, R39, 0x3d1, R38 ;  /* 0x000003d127207825 */ /* 0x000fe200078e0026 */
[----:B------:R-:W-:-:S02]  /*71750*/  IADD3 R41, P5, PT, R2, R31, RZ ;  /* 0x0000001f02297210 */ /* 0x000fc40007fbe0ff */
[----:B------:R-:W-:Y:S01]  /*71760*/  IADD3 RZ, P3, PT, R27, R28, RZ ;  /* 0x0000001c1bff7210 */ /* 0x000fe20007f7e0ff */
        /* <DEDUP_REMOVED lines=9> */
[----:B------:R-:W-:Y:S01]  /*71800*/  ISETP.GE.U32.AND P4, PT, R32, RZ, PT ;  /* 0x000000ff2000720c */ /* 0x000fe20003f86070 */
[----:B------:R-:W-:Y:S01]  /*71810*/  IMAD.MOV.U32 R26, RZ, RZ, R29 ;  /* 0x000000ffff1a7224 */ /* 0x000fe200078e001d */
[----:B------:R-:W-:Y:S01]  /*71820*/  SEL R37, RZ, 0x1, P2 ;  /* 0x00000001ff257807 */ /* 0x000fe20001000000 */
[----:B------:R-:W-:Y:S01]  /*71830*/  IMAD.WIDE.U32 R2, R65, R3, R32 ;  /* 0x0000000341027225 */ /* 0x000fe200078e0020 */
[----:B------:R-:W-:-:S02]  /*71840*/  ISETP.GE.U32.AND.EX P0, PT, R5, R6, PT, P0 ;  /* 0x000000060500720c */ /* 0x000fc40003f06100 */
[----:B------:R-:W-:Y:S01]  /*71850*/  ISETP.GE.U32.AND.EX P1, PT, R42, R5, PT, P1 ;  /* 0x000000052a00720c */ /* 0x000fe20003f26110 */
[----:B------:R-:W-:Y:S01]  /*71860*/  IMAD.WIDE.U32.X R26, RZ, R44, R26, P3 ;  /* 0x0000002cff1a7225 */ /* 0x000fe200018e041a */
[----:B------:R-:W-:Y:S02]  /*71870*/  ISETP.GE.U32.AND.EX P4, PT, R33, R39, PT, P4 ;  /* 0x000000272100720c */ /* 0x000fe40003f86140 */
[----:B------:R-:W-:Y:S01]  /*71880*/  IADD3 R37, P2, P5, R37, R34, R4 ;  /* 0x0000002225257210 */ /* 0x000fe20007d5e004 */
[----:B------:R-:W-:Y:S01]  /*71890*/  IMAD R39, R36, R0, R31 ;  /* 0x0000000024277224 */ /* 0x000fe200078e021f */
[----:B------:R-:W-:Y:S01]  /*718a0*/  SEL R38, RZ, 0x1, P0 ;  /* 0x00000001ff267807 */ /* 0x000fe20000000000 */
[----:B------:R-:W-:Y:S01]  /*718b0*/  IMAD.WIDE.U32 R4, R0, R71, RZ ;  /* 0x0000004700047225 */ /* 0x000fe200078e00ff */
[----:B------:R-:W-:Y:S02]  /*718c0*/  SEL R29, RZ, 0x1, P1 ;  /* 0x00000001ff1d7807 */ /* 0x000fe40000800000 */
[----:B------:R-:W-:Y:S01]  /*718d0*/  IADD3.X R40, PT, PT, RZ, R35, RZ, P2, P5 ;  /* 0x00000023ff287210 */ /* 0x000fe200017ea4ff */
[----:B------:R-:W-:Y:S01]  /*718e0*/  IMAD.WIDE.U32 R30, R42, 0x3d1, RZ ;  /* 0x000003d12a1e7825 */ /* 0x000fe200078e00ff */
[----:B------:R-:W-:-:S02]  /*718f0*/  IADD3 R38, P0, P2, R29, R24, R38 ;  /* 0x000000181d267210 */ /* 0x000fc40007a1e026 */
[----:B------:R-:W-:Y:S01]  /*71900*/  IADD3 R37, P3, PT, R37, R4, RZ ;  /* 0x0000000425257210 */ /* 0x000fe20007f7e0ff */
[----:B------:R-:W-:Y:S01]  /*71910*/  IMAD.WIDE.U32 R28, R41, 0x3d1, RZ ;  /* 0x000003d1291c7825 */ /* 0x000fe200078e00ff */
[----:B------:R-:W-:Y:S02]  /*71920*/  IADD3.X R35, PT, PT, RZ, R25, RZ, P0, P2 ;  /* 0x00000019ff237210 */ /* 0x000fe400007e44ff */
[----:B------:R-:W-:Y:S01]  /*71930*/  IADD3 R38, P2, PT, R37, R38, RZ ;  /* 0x0000002625267210 */ /* 0x000fe20007f5e0ff */
[----:B------:R-:W-:Y:S01]  /*71940*/  IMAD.IADD R39, R5, 0x1, R39 ;  /* 0x0000000105277824 */ /* 0x000fe200078e0227 */
[----:B------:R-:W-:Y:S01]  /*71950*/  IADD3 R22, P5, PT, R26, R28, RZ ;  /* 0x0000001c1a167210 */ /* 0x000fe20007fbe0ff */
[----:B------:R-:W-:Y:S01]  /*71960*/  IMAD.WIDE.U32 R30, P1, RZ, R41, R30 ;  /* 0x00000029ff1e7225 */ /* 0x000fe2000782001e */
[----:B------:R-:W-:Y:S02]  /*71970*/  ISETP.GE.U32.AND P6, PT, R2, R32, PT ;  /* 0x000000200200720c */ /* 0x000fe40003fc6070 */
[----:B------:R-:W-:Y:S01]  /*71980*/  ISETP.GE.U32.AND P0, PT, R22, R28, PT ;  /* 0x0000001c1600720c */ /* 0x000fe20003f06070 */
[----:B------:R-:W-:Y:S01]  /*71990*/  IMAD.X R40, R39, 0x1, R40, P3 ;  /* 0x0000000127287824 */ /* 0x000fe200018e0628 */
[----:B------:R-:W-:Y:S01]  /*719a0*/  IADD3 R5, P3, PT, R29, R30, RZ ;  /* 0x0000001e1d057210 */ /* 0x000fe20007f7e0ff */
[----:B------:R-:W-:-:S02]  /*719b0*/  IMAD.MOV.U32 R28, RZ, RZ, R31 ;  /* 0x000000ffff1c7224 */ /* 0x000fc400078e001f */
[----:B------:R-:W-:Y:S02]  /*719c0*/  IMAD.X R35, R40, 0x1, R35, P2 ;  /* 0x0000000128237824 */ /* 0x000fe400010e0623 */
[----:B------:R-:W-:Y:S02]  /*719d0*/  IMAD.X R34, R5, 0x1, R27, P5 ;  /* 0x0000000105227824 */ /* 0x000fe400028e061b */
[----:B------:R-:W-:-:S03]  /*719e0*/  IMAD.WIDE.U32 R30, R35, 0x3d1, RZ ;  /* 0x000003d1231e7825 */ /* 0x000fc600078e00ff */
[----:B------:R-:W-:Y:S01]  /*719f0*/  ISETP.GE.U32.AND.EX P0, PT, R34, R5, PT, P0 ;  /* 0x000000052200720c */ /* 0x000fe20003f06100 */
[----:B------:R-:W-:Y:S02]  /*71a00*/  IMAD.X R29, RZ, RZ, RZ, P1 ;  /* 0x000000ffff1d7224 */ /* 0x000fe400008e06ff */
[----:B------:R-:W-:Y:S01]  /*71a10*/  IMAD.WIDE.U32 R30, P2, RZ, R38, R30 ;  /* 0x00000026ff1e7225 */ /* 0x000fe2000784001e */
[----:B------:R-:W-:-:S03]  /*71a20*/  SEL R5, RZ, 0x1, P0 ;  /* 0x00000001ff057807 */ /* 0x000fc60000000000 */
[----:B------:R-:W-:-:S04]  /*71a30*/  IMAD.WIDE.U32.X R26, RZ, R42, R28, P3 ;  /* 0x0000002aff1a7225 */ /* 0x000fc800018e041c */
[----:B------:R-:W-:-:S04]  /*71a40*/  IMAD.WIDE.U32 R28, R38, 0x3d1, RZ ;  /* 0x000003d1261c7825 */ /* 0x000fc800078e00ff */
[----:B------:R-:W-:Y:S01]  /*71a50*/  IMAD.WIDE.U32 R24, R36, R0, RZ ;  /* 0x0000000024187225 */ /* 0x000fe200078e00ff */
[----:B------:R-:W-:Y:S02]  /*71a60*/  IADD3 R6, P0, P3, R28, R26, R5 ;  /* 0x0000001a1c067210 */ /* 0x000fe40007b1e005 */
[----:B------:R-:W-:Y:S01]  /*71a70*/  IADD3 R29, P5, PT, R29, R30, RZ ;  /* 0x0000001e1d1d7210 */ /* 0x000fe20007fbe0ff */
[----:B------:R-:W-:Y:S01]  /*71a80*/  IMAD.IADD R32, R3, 0x1, R23 ;  /* 0x0000000103207824 */ /* 0x000fe200078e0217 */
[----:B------:R-:W-:Y:S01]  /*71a90*/  SEL R3, RZ, 0x1, P4 ;  /* 0x00000001ff037807 */ /* 0x000fe20002000000 */
[----:B------:R-:W-:Y:S01]  /*71aa0*/  IMAD.WIDE.U32 R24, P1, R71, R10, R24 ;  /* 0x0000000a47187225 */ /* 0x000fe20007820018 */
[----:B------:R-:W-:Y:S02]  /*71ab0*/  IADD3.X R27, PT, PT, R29, R27, RZ, P0, P3 ;  /* 0x0000001b1d1b7210 */ /* 0x000fe400007e64ff */
[----:B------:R-:W-:Y:S01]  /*71ac0*/  ISETP.GE.U32.AND.EX P6, PT, R32, R33, PT, P6 ;  /* 0x000000212000720c */ /* 0x000fe20003fc6160 */
[----:B------:R-:W-:Y:S01]  /*71ad0*/  IMAD.X R23, RZ, RZ, RZ, P1 ;  /* 0x000000ffff177224 */ /* 0x000fe200008e06ff */
[----:B------:R-:W-:Y:S01]  /*71ae0*/  IADD3 R3, P0, P3, R22, R44, R3 ;  /* 0x0000002c16037210 */ /* 0x000fe20007b1e003 */
[----:B------:R-:W-:Y:S01]  /*71af0*/  IMAD.MOV.U32 R22, RZ, RZ, R25 ;  /* 0x000000ffff167224 */ /* 0x000fe200078e0019 */
[----:B------:R-:W-:-:S02]  /*71b00*/  SEL R26, RZ, 0x1, P6 ;  /* 0x00000001ff1a7807 */ /* 0x000fc40003000000 */
[----:B------:R-:W-:Y:S01]  /*71b10*/  ISETP.GE.U32.AND P1, PT, R37, R4, PT ;  /* 0x000000042500720c */ /* 0x000fe20003f26070 */
[----:B------:R-:W-:Y:S01]  /*71b20*/  IMAD.WIDE.U32 R4, R71, R0, RZ ;  /* 0x0000000047047225 */ /* 0x000fe200078e00ff */
[----:B------:R-:W-:Y:S02]  /*71b30*/  IADD3.X R0, PT, PT, R34, R41, RZ, P0, P3 ;  /* 0x0000002922007210 */ /* 0x000fe400007e64ff */
        /* <DEDUP_REMOVED lines=13> */
[----:B------:R-:W-:Y:S02]  /*71c10*/  ISETP.EQ.U32.AND P0, PT, R26, R7, PT ;  /* 0x000000071a00720c */ /* 0x000fe40003f02070 */
[----:B------:R-:W-:Y:S02]  /*71c20*/  ISETP.LT.U32.OR.EX P3, PT, R0, R41, P4, P3 ;  /* 0x000000290000720c */ /* 0x000fe40002761530 */
[----:B------:R-:W-:Y:S02]  /*71c30*/  ISETP.EQ.AND.EX P6, PT, R30, R9, !P6, P0 ;  /* 0x000000091e00720c */ /* 0x000fe400077c2300 */
[----:B------:R-:W-:Y:S02]  /*71c40*/  ISETP.LT.U32.AND P1, PT, R26, R7, PT ;  /* 0x000000071a00720c */ /* 0x000fe40003f21070 */
[----:B------:R-:W-:Y:S01]  /*71c50*/  IADD3 R33, P0, P4, R33, R36, R4 ;  /* 0x0000002421217210 */ /* 0x000fe20007c1e004 */
[----:B------:R-:W-:Y:S01]  /*71c60*/  IMAD.MOV.U32 R4, RZ, RZ, R31 ;  /* 0x000000ffff047224 */ /* 0x000fe200078e001f */
[----:B------:R-:W-:-:S02]  /*71c70*/  SEL R25, RZ, 0x1, !P3 ;  /* 0x00000001ff197807 */ /* 0x000fc40005800000 */
[----:B------:R-:W-:Y:S01]  /*71c80*/  ISETP.LT.U32.OR.EX P1, PT, R30, R9, P6, P1 ;  /* 0x000000091e00720c */ /* 0x000fe20003721510 */
[----:B------:R-:W-:Y:S01]  /*71c90*/  IMAD.WIDE.U32.X R4, RZ, R35, R4, P5 ;  /* 0x00000023ff047225 */ /* 0x000fe200028e0404 */
[----:B------:R-:W-:Y:S02]  /*71ca0*/  IADD3.X R37, PT, PT, RZ, R37, RZ, P0, P4 ;  /* 0x00000025ff257210 */ /* 0x000fe400007e84ff */
[C---:B------:R-:W-:Y:S02]  /*71cb0*/  IADD3 R25, P0, P4, R6.reuse, R42, R25 ;  /* 0x0000002a06197210 */ /* 0x040fe40007c1e019 */
[----:B------:R-:W-:Y:S01]  /*71cc0*/  ISETP.GE.U32.AND P2, PT, R6, R28, PT ;  /* 0x0000001c0600720c */ /* 0x000fe20003f46070 */
[----:B------:R-:W-:Y:S01]  /*71cd0*/  IMAD.WIDE.U32 R22, R37, 0x3d1, RZ ;  /* 0x000003d125167825 */ /* 0x000fe200078e00ff */
[----:B------:R-:W-:Y:S02]  /*71ce0*/  SEL R0, RZ, 0x1, !P1 ;  /* 0x00000001ff007807 */ /* 0x000fe40004800000 */
[----:B------:R-:W-:Y:S01]  /*71cf0*/  IADD3.X R3, PT, PT, R27, R38, RZ, P0, P4 ;  /* 0x000000261b037210 */ /* 0x000fe200007e84ff */
[----:B------:R-:W-:Y:S01]  /*71d00*/  IMAD.WIDE.U32 R6, R33, 0x3d1, RZ ;  /* 0x000003d121067825 */ /* 0x000fe200078e00ff */
[----:B------:R-:W-:-:S02]  /*71d10*/  ISETP.EQ.U32.AND P4, PT, R25, R42, PT ;  /* 0x0000002a1900720c */ /* 0x000fc40003f82070 */
[----:B------:R-:W-:Y:S02]  /*71d20*/  ISETP.GE.U32.AND.EX P2, PT, R27, R29, PT, P2 ;  /* 0x0000001d1b00720c */ /* 0x000fe40003f46120 */
[----:B------:R-:W-:Y:S02]  /*71d30*/  ISETP.LT.U32.AND P0, PT, R25, R42, PT ;  /* 0x0000002a1900720c */ /* 0x000fe40003f01070 */
[----:B------:R-:W-:Y:S02]  /*71d40*/  IADD3 R25, P6, P5, R0, R25, R11 ;  /* 0x0000001900197210 */ /* 0x000fe40007dde00b */
[-C--:B------:R-:W-:Y:S01]  /*71d50*/  ISETP.EQ.AND.EX P4, PT, R3, R38.reuse, P3, P4 ;  /* 0x000000260300720c */ /* 0x080fe20001f82340 */
[----:B------:R-:W-:Y:S01]  /*71d60*/  IMAD.WIDE.U32 R22, P3, RZ, R33, R22 ;  /* 0x00000021ff167225 */ /* 0x000fe20007860016 */
[----:B------:R-:W-:Y:S02]  /*71d70*/  SEL R9, RZ, 0x1, P2 ;  /* 0x00000001ff097807 */ /* 0x000fe40001000000 */
[----:B------:R-:W-:Y:S01]  /*71d80*/  ISETP.EQ.U32.AND P2, PT, R25, R11, PT ;  /* 0x0000000b1900720c */ /* 0x000fe20003f42070 */
[----:B------:R-:W-:Y:S01]  /*71d90*/  IMAD.MOV.U32 R10, RZ, RZ, R23 ;  /* 0x000000ffff0a7224 */ /* 0x000fe200078e0017 */
        /* <DEDUP_REMOVED lines=46> */
.L_x_550:
        /* <DEDUP_REMOVED lines=34> */
.L_x_549:
[----:B------:R-:W-:Y:S02]  /*722a0*/  IMAD.MOV.U32 R30, RZ, RZ, R6 ;  /* 0x000000ffff1e7224 */ /* 0x000fe400078e0006 */
[----:B------:R-:W-:Y:S02]  /*722b0*/  IMAD.MOV.U32 R26, RZ, RZ, R5 ;  /* 0x000000ffff1a7224 */ /* 0x000fe400078e0005 */
[----:B------:R-:W-:Y:S02]  /*722c0*/  IMAD.MOV.U32 R25, RZ, RZ, R3 ;  /* 0x000000ffff197224 */ /* 0x000fe400078e0003 */
[----:B------:R-:W-:Y:S02]  /*722d0*/  IMAD.MOV.U32 R27, RZ, RZ, R4 ;  /* 0x000000ffff1b7224 */ /* 0x000fe400078e0004 */
[----:B------:R-:W-:Y:S02]  /*722e0*/  IMAD.MOV.U32 R9, RZ, RZ, R0 ;  /* 0x000000ffff097224 */ /* 0x000fe400078e0000 */
[----:B------:R-:W-:-:S07]  /*722f0*/  IMAD.MOV.U32 R6, RZ, RZ, R2 ;  /* 0x000000ffff067224 */ /* 0x000fce00078e0002 */
.L_x_548:
[----:B------:R-:W-:Y:S05]  /*72300*/  BSYNC.RECONVERGENT B1 ;  /* 0x0000000000017941 */ /* 0x000fea0003800200 */
.L_x_547:
        /* <DEDUP_REMOVED lines=40> */
.L_x_530:
[----:B------:R-:W-:Y:S05]  /*72590*/  BSYNC.RECONVERGENT B0 ;  /* 0x0000000000007941 */ /* 0x000fea0003800200 */
.L_x_529:
[----:B------:R-:W0:Y:S01]  /*725a0*/  S2R R0, SR_TID.X ;  /* 0x0000000000007919 */ /* 0x000e220000002100 */
[----:B------:R-:W0:Y:S01]  /*725b0*/  S2UR UR4, SR_CTAID.X ;  /* 0x00000000000479c3 */ /* 0x000e220000002500 */
[----:B------:R-:W-:Y:S02]  /*725c0*/  ISETP.NE.U32.AND P0, PT, R31, R58, PT ;  /* 0x0000003a1f00720c */ /* 0x000fe40003f05070 */
[----:B------:R-:W-:Y:S02]  /*725d0*/  ISETP.EQ.U32.AND P1, PT, R33, R60, PT ;  /* 0x0000003c2100720c */ /* 0x000fe40003f22070 */
[----:B------:R-:W-:Y:S02]  /*725e0*/  ISETP.NE.AND.EX P0, PT, R13, R59, PT, P0 ;  /* 0x0000003b0d00720c */ /* 0x000fe40003f05300 */
[----:B------:R-:W-:Y:S01]  /*725f0*/  ISETP.EQ.U32.AND P2, PT, R11, R56, PT ;  /* 0x000000380b00720c */ /* 0x000fe20003f42070 */
[----:B------:R-:W0:Y:S01]  /*72600*/  LDC R5, c[0x0][0x360] ;  /* 0x0000d800ff057b82 */ /* 0x000e220000000800 */
[----:B------:R-:W-:-:S02]  /*72610*/  ISETP.EQ.AND.EX P0, PT, R15, R61, !P0, P1 ;  /* 0x0000003d0f00720c */ /* 0x000fc40004702310 */
[----:B------:R-:W-:Y:S02]  /*72620*/  ISETP.EQ.U32.AND P1, PT, R9, R54, PT ;  /* 0x000000360900720c */ /* 0x000fe40003f22070 */
[----:B------:R-:W-:-:S03]  /*72630*/  ISETP.EQ.AND.EX P0, PT, R27, R57, P0, P2 ;  /* 0x000000391b00720c */ /* 0x000fc60000702320 */
[----:B------:R-:W1:Y:S01]  /*72640*/  LDC.64 R2, c[0x0][0x390] ;  /* 0x0000e400ff027b82 */ /* 0x000e620000000a00 */
[----:B------:R-:W-:Y:S01]  /*72650*/  ISETP.EQ.AND.EX P0, PT, R7, R55, P0, P1 ;  /* 0x000000370700720c */ /* 0x000fe20000702310 */
[----:B0-----:R-:W-:-:S04]  /*72660*/  IMAD R5, R5, UR4, R0 ;  /* 0x0000000405057c24 */ /* 0x001fc8000f8e0200 */
[----:B-1----:R-:W-:Y:S01]  /*72670*/  IMAD.WIDE.U32 R2, R5, 0x4, R2 ;  /* 0x0000000405027825 */ /* 0x002fe200078e0002 */
[----:B------:R-:W-:-:S05]  /*72680*/  SEL R5, RZ, 0x1, !P0 ;  /* 0x00000001ff057807 */ /* 0x000fca0004000000 */
[----:B------:R-:W-:Y:S01]  /*72690*/  STG.E desc[UR8][R2.64], R5 ;  /* 0x0000000502007986 */ /* 0x000fe2000c101908 */
[----:B------:R-:W-:Y:S05]  /*726a0*/  EXIT ;  /* 0x000000000000794d */ /* 0x000fea0003800000 */
.L_x_551:
        /* <DEDUP_REMOVED lines=13> */
.L_x_638:


//--------------------- .text.gtable_scalar_mul   --------------------------
	.section	.text.gtable_scalar_mul,"ax",@progbits
	.align	128
        .global         gtable_scalar_mul
        .type           gtable_scalar_mul,@function
        .size           gtable_scalar_mul,(.L_x_639 - gtable_scalar_mul)
        .other          gtable_scalar_mul,@"STO_CUDA_ENTRY STV_DEFAULT"
gtable_scalar_mul:
.text.gtable_scalar_mul:
[----:B------:R-:W0:Y:S01]  /*0000*/  LDC R1, c[0x0][0x37c] ;  /* 0x0000df00ff017b82 */ /* 0x000e220000000800 */
[----:B------:R-:W1:Y:S07]  /*0010*/  S2R R0, SR_TID.X ;  /* 0x0000000000007919 */ /* 0x000e6e0000002100 */
[----:B------:R-:W1:Y:S01]  /*0020*/  S2UR UR4, SR_CTAID.X ;  /* 0x00000000000479c3 */ /* 0x000e620000002500 */
[----:B------:R-:W2:Y:S01]  /*0030*/  LDCU UR5, c[0x0][0x398] ;  /* 0x00007300ff0577ac */ /* 0x000ea20008000800 */
[----:B0-----:R-:W-:-:S06]  /*0040*/  VIADD R1, R1, 0xffffffc0 ;  /* 0xffffffc001017836 */ /* 0x001fcc0000000000 */
[----:B------:R-:W1:Y:S02]  /*0050*/  LDC R3, c[0x0][0x360] ;  /* 0x0000d800ff037b82 */ /* 0x000e640000000800 */
[----:B-1----:R-:W-:-:S05]  /*0060*/  IMAD R3, R3, UR4, R0 ;  /* 0x0000000403037c24 */ /* 0x002fca000f8e0200 */
[----:B--2---:R-:W-:-:S13]  /*0070*/  ISETP.GE.U32.AND P0, PT, R3, UR5, PT ;  /* 0x0000000503007c0c */ /* 0x004fda000bf06070 */
[----:B------:R-:W-:Y:S05]  /*0080*/  @P0 EXIT ;  /* 0x000000000000094d */ /* 0x000fea0003800000 */
[----:B------:R-:W0:Y:S01]  /*0090*/  LDC.64 R12, c[0x0][0x388] ;  /* 0x0000e200ff0c7b82 */ /* 0x000e220000000a00 */
[----:B------:R-:W1:Y:S01]  /*00a0*/  LDCU.64 UR4, c[0x0][0x358] ;  /* 0x00006b00ff0477ac */ /* 0x000e620008000a00 */
[----:B0-----:R-:W-:-:S05]  /*00b0*/  IMAD.WIDE.U32 R12, R3, 0x20, R12 ;  /* 0x00000020030c7825 */ /* 0x001fca00078e000c */
[----:B-1----:R-:W2:Y:S04]  /*00c0*/  LDG.E.64.CONSTANT R4, desc[UR4][R12.64] ;  /* 0x000000040c047981 */ /* 0x002ea8000c1e9b00 */
[----:B------:R-:W2:Y:S04]  /*00d0*/  LDG.E.64.CONSTANT R6, desc[UR4][R12.64+0x8] ;  /* 0x000008040c067981 */ /* 0x000ea8000c1e9b00 */
[----:B------:R-:W3:Y:S04]  /*00e0*/  LDG.E.64.CONSTANT R8, desc[UR4][R12.64+0x10] ;  /* 0x000010040c087981 */ /* 0x000ee8000c1e9b00 */
[----:B------:R-:W3:Y:S01]  /*00f0*/  LDG.E.64.CONSTANT R10, desc[UR4][R12.64+0x18] ;  /* 0x000018040c0a7981 */ /* 0x000ee2000c1e9b00 */
[----:B------:R-:W-:Y:S01]  /*0100*/  VIADD R0, R1, 0x20 ;  /* 0x0000002001007836 */ /* 0x000fe20000000000 */
        /* <DEDUP_REMOVED lines=9> */
[----:B------:R-:W-:-:S02]  /*01a0*/  IMAD.MOV.U32 R59, RZ, RZ, RZ ;  /* 0x000000ffff3b7224 */ /* 0x000fc400078e00ff */
[----:B------:R-:W-:Y:S02]  /*01b0*/  IMAD.MOV.U32 R100, RZ, RZ, RZ ;  /* 0x000000ffff647224 */ /* 0x000fe400078e00ff */
[----:B------:R-:W-:Y:S02]  /*01c0*/  IMAD.MOV.U32 R103, RZ, RZ, RZ ;  /* 0x000000ffff677224 */ /* 0x000fe400078e00ff */
[----:B------:R-:W-:Y:S01]  /*01d0*/  IMAD.MOV.U32 R80, RZ, RZ, RZ ;  /* 0x000000ffff507224 */ /* 0x000fe200078e00ff */
[----:B--2---:R0:W-:Y:S04]  /*01e0*/  STL.128 [R1+0x20], R4 ;  /* 0x0000200401007387 */ /* 0x0041e80000100c00 */
[----:B---3--:R1:W-:Y:S01]  /*01f0*/  STL.128 [R1+0x30], R8 ;  /* 0x0000300801007387 */ /* 0x0083e20000100c00 */
[----:B0-----:R-:W-:-:S02]  /*0200*/  CS2R R4, SRZ ;  /* 0x0000000000047805 */ /* 0x001fc4000001ff00 */
[----:B------:R-:W-:Y:S01]  /*0210*/  CS2R R6, SRZ ;  /* 0x0000000000067805 */ /* 0x000fe2000001ff00 */
[----:B-1----:R-:W-:Y:S02]  /*0220*/  IMAD.MOV.U32 R8, RZ, RZ, RZ ;  /* 0x000000ffff087224 */ /* 0x002fe400078e00ff */
[----:B------:R-:W-:Y:S02]  /*0230*/  IMAD.MOV.U32 R9, RZ, RZ, 0x1 ;  /* 0x00000001ff097424 */ /* 0x000fe400078e00ff */
[----:B------:R-:W-:-:S07]  /*0240*/  IMAD.MOV.U32 R10, RZ, RZ, RZ ;  /* 0x000000ffff0a7224 */ /* 0x000fce00078e00ff */
.L_x_605:
[----:B------:R-:W-:-:S05]  /*0250*/  SHF.R.U32.HI R11, RZ, 0x2, R2 ;  /* 0x00000002ff0b7819 */ /* 0x000fca0000011602 */
[----:B------:R-:W-:-:S06]  /*0260*/  IMAD R12, R11, 0x8, R0 ;  /* 0x000000080b0c7824 */ /* 0x000fcc00078e0200 */
[----:B------:R-:W2:Y:S01]  /*0270*/  LDL.64 R12, [R12] ;  /* 0x000000000c0c7983 */ /* 0x000ea20000100a00 */
[----:B------:R-:W-:Y:S01]  /*0280*/  IMAD.SHL.U32 R11, R2, 0x10, RZ ;  /* 0x00000010020b7824 */ /* 0x000fe200078e00ff */
[----:B------:R-:W-:Y:S04]  /*0290*/  BSSY.RECONVERGENT B0, `(.L_x_552) ;  /* 0x00018ba000007945 */ /* 0x000fe80003800200 */
[----:B------:R-:W-:-:S04]  /*02a0*/  LOP3.LUT R11, R11, 0x30, RZ, 0xc0, !PT ;  /* 0x000000300b0b7812 */ /* 0x000fc800078ec0ff */
[----:B--2---:R-:W-:-:S04]  /*02b0*/  SHF.R.U64 R11, R12, R11, R13 ;  /* 0x0000000b0c0b7219 */ /* 0x004fc8000000120d */
[----:B------:R-:W-:-:S13]  /*02c0*/  LOP3.LUT P0, R11, R11, 0xffff, RZ, 0xc0, !PT ;  /* 0x0000ffff0b0b7812 */ /* 0x000fda000780c0ff */
[----:B------:R-:W-:Y:S05]  /*02d0*/  @!P0 BRA `(.L_x_553) ;  /* 0x0000018800d48947 */ /* 0x000fea0003800000 */
[----:B------:R-:W0:Y:S01]  /*02e0*/  LDC.64 R12, c[0x0][0x380] ;  /* 0x0000e000ff0c7b82 */ /* 0x000e220000000a00 */
[----:B------:R-:W-:-:S04]  /*02f0*/  IMAD R11, R2, 0x10000, R11 ;  /* 0x00010000020b7824 */ /* 0x000fc800078e020b */
[----:B------:R-:W-:-:S04]  /*0300*/  VIADD R11, R11, 0xffffffff ;  /* 0xffffffff0b0b7836 */ /* 0x000fc80000000000 */
[----:B0-----:R-:W-:-:S05]  /*0310*/  IMAD.WIDE.U32 R12, R11, 0x48, R12 ;  /* 0x000000480b0c7825 */ /* 0x001fca00078e000c */
[----:B------:R-:W2:Y:S02]  /*0320*/  LDG.E.CONSTANT R11, desc[UR4][R12.64+0x40] ;  /* 0x000040040c0b7981 */ /* 0x000ea4000c1e9900 */
[----:B--2---:R-:W-:-:S13]  /*0330*/  ISETP.NE.AND P0, PT, R11, RZ, PT ;  /* 0x000000ff0b00720c */ /* 0x004fda0003f05270 */
[----:B------:R-:W-:Y:S05]  /*0340*/  @P0 BRA `(.L_x_553) ;  /* 0x0000018800b80947 */ /* 0x000fea0003800000 */
[----:B------:R-:W2:Y:S04]  /*0350*/  LDG.E.64.CONSTANT R34, desc[UR4][R12.64] ;  /* 0x000000040c227981 */ /* 0x000ea8000c1e9b00 */
[----:B------:R-:W3:Y:S04]  /*0360*/  LDG.E.64.CONSTANT R50, desc[UR4][R12.64+0x8] ;  /* 0x000008040c327981 */ /* 0x000ee8000c1e9b00 */
[----:B------:R-:W4:Y:S04]  /*0370*/  LDG.E.64.CONSTANT R52, desc[UR4][R12.64+0x10] ;  /* 0x000010040c347981 */ /* 0x000f28000c1e9b00 */
[----:B------:R-:W5:Y:S04]  /*0380*/  LDG.E.64.CONSTANT R32, desc[UR4][R12.64+0x18] ;  /* 0x000018040c207981 */ /* 0x000f68000c1e9b00 */
[----:B------:R-:W5:Y:S04]  /*0390*/  LDG.E.64.CONSTANT R38, desc[UR4][R12.64+0x20] ;  /* 0x000020040c267981 */ /* 0x000f68000c1e9b00 */
[----:B------:R-:W5:Y:S04]  /*03a0*/  LDG.E.64.CONSTANT R40, desc[UR4][R12.64+0x28] ;  /* 0x000028040c287981 */ /* 0x000f68000c1e9b00 */
[----:B------:R-:W5:Y:S04]  /*03b0*/  LDG.E.64.CONSTANT R30, desc[UR4][R12.64+0x30] ;  /* 0x000030040c1e7981 */ /* 0x000f68000c1e9b00 */
[----:B------:R0:W5:Y:S01]  /*03c0*/  LDG.E.64.CONSTANT R36, desc[UR4][R12.64+0x38] ;  /* 0x000038040c247981 */ /* 0x000162000c1e9b00 */
[----:B------:R-:W-:Y:S01]  /*03d0*/  LOP3.LUT R14, R19, R22, R61, 0xfe, !PT ;  /* 0x00000016130e7212 */ /* 0x000fe200078efe3d */
[----:B------:R-:W-:Y:S01]  /*03e0*/  IMAD.MOV.U32 R65, RZ, RZ, R9 ;  /* 0x000000ffff417224 */ /* 0x000fe200078e0009 */
[----:B------:R-:W-:Y:S01]  /*03f0*/  LOP3.LUT R11, R23, R20, R60, 0xfe, !PT ;  /* 0x00000014170b7212 */ /* 0x000fe200078efe3c */
[----:B------:R-:W-:Y:S01]  /*0400*/  IMAD.MOV.U32 R74, RZ, RZ, R10 ;  /* 0x000000ffff4a7224 */ /* 0x000fe200078e000a */
[----:B------:R-:W-:Y:S01]  /*0410*/  LOP3.LUT P0, RZ, R14, R21, RZ, 0xfc, !PT ;  /* 0x000000150eff7212 */ /* 0x000fe2000780fcff */
[----:B------:R-:W-:-:S02]  /*0420*/  IMAD.MOV.U32 R55, RZ, RZ, R7 ;  /* 0x000000ffff377224 */ /* 0x000fc400078e0007 */
[----:B------:R-:W-:Y:S01]  /*0430*/  IMAD.MOV.U32 R54, RZ, RZ, R8 ;  /* 0x000000ffff367224 */ /* 0x000fe200078e0008 */
[----:B------:R-:W-:Y:S01]  /*0440*/  LOP3.LUT P0, RZ, R11, R84, RZ, 0xfc, P0 ;  /* 0x000000540bff7212 */ /* 0x000fe2000000fcff */
        /* <DEDUP_REMOVED lines=13> */
[----:B0-----:R-:W-:Y:S02]  /*0520*/  IMAD.MOV.U32 R12, RZ, RZ, R60 ;  /* 0x000000ffff0c7224 */ /* 0x001fe400078e003c */
[----:B------:R-:W-:Y:S02]  /*0530*/  IMAD.MOV.U32 R13, RZ, RZ, R22 ;  /* 0x000000ffff0d7224 */ /* 0x000fe400078e0016 */
[----:B------:R-:W-:Y:S02]  /*0540*/  IMAD.MOV.U32 R14, RZ, RZ, R20 ;  /* 0x000000ffff0e7224 */ /* 0x000fe400078e0014 */
[----:B------:R-:W-:-:S02]  /*0550*/  IMAD.MOV.U32 R15, RZ, RZ, R19 ;  /* 0x000000ffff0f7224 */ /* 0x000fc400078e0013 */
[----:B------:R-:W-:Y:S01]  /*0560*/  IMAD.MOV.U32 R16, RZ, RZ, R23 ;  /* 0x000000ffff107224 */ /* 0x000fe200078e0017 */
[----:B------:R-:W-:Y:S01]  /*0570*/  CS2R R22, SRZ ;  /* 0x0000000000167805 */ /* 0x000fe2000001ff00 */
[----:B------:R-:W-:Y:S01]  /*0580*/  IMAD.MOV.U32 R17, RZ, RZ, R21 ;  /* 0x000000ffff117224 */ /* 0x000fe200078e0015 */
[----:B------:R-:W-:Y:S01]  /*0590*/  CS2R R20, SRZ ;  /* 0x0000000000147805 */ /* 0x000fe2000001ff00 */
[----:B------:R-:W-:Y:S02]  /*05a0*/  IMAD.MOV.U32 R18, RZ, RZ, R84 ;  /* 0x000000ffff127224 */ /* 0x000fe400078e0054 */
[----:B------:R-:W-:Y:S02]  /*05b0*/  IMAD.MOV.U32 R61, RZ, RZ, 0x1 ;  /* 0x00000001ff3d7424 */ /* 0x000fe400078e00ff */
[----:B------:R-:W-:Y:S02]  /*05c0*/  IMAD.MOV.U32 R60, RZ, RZ, RZ ;  /* 0x000000ffff3c7224 */ /* 0x000fe400078e00ff */
[----:B------:R-:W-:-:S02]  /*05d0*/  IMAD.MOV.U32 R19, RZ, RZ, RZ ;  /* 0x000000ffff137224 */ /* 0x000fc400078e00ff */
[----:B------:R-:W-:Y:S02]  /*05e0*/  IMAD.MOV.U32 R84, RZ, RZ, RZ ;  /* 0x000000ffff547224 */ /* 0x000fe400078e00ff */
[----:B--2---:R-:W-:Y:S02]  /*05f0*/  IMAD.MOV.U32 R9, RZ, RZ, R34 ;  /* 0x000000ffff097224 */ /* 0x004fe400078e0022 */
[----:B------:R-:W-:Y:S02]  /*0600*/  IMAD.MOV.U32 R10, RZ, RZ, R35 ;  /* 0x000000ffff0a7224 */ /* 0x000fe400078e0023 */
[----:B---3--:R-:W-:Y:S02]  /*0610*/  IMAD.MOV.U32 R7, RZ, RZ, R50 ;  /* 0x000000ffff077224 */ /* 0x008fe400078e0032 */
[----:B------:R-:W-:Y:S02]  /*0620*/  IMAD.MOV.U32 R8, RZ, RZ, R51 ;  /* 0x000000ffff087224 */ /* 0x000fe400078e0033 */
[----:B----4-:R-:W-:-:S02]  /*0630*/  IMAD.MOV.U32 R5, RZ, RZ, R52 ;  /* 0x000000ffff057224 */ /* 0x010fc400078e0034 */
[----:B------:R-:W-:Y:S02]  /*0640*/  IMAD.MOV.U32 R6, RZ, RZ, R53 ;  /* 0x000000ffff067224 */ /* 0x000fe400078e0035 */
[----:B-----5:R-:W-:Y:S02]  /*0650*/  IMAD.MOV.U32 R3, RZ, RZ, R32 ;  /* 0x000000ffff037224 */ /* 0x020fe400078e0020 */
        /* <DEDUP_REMOVED lines=85> */
[C---:B------:R-:W-:Y:S01]  /*0bb0*/  IMAD.WIDE.U32 R8, P2, R18.reuse, R11, R8 ;  /* 0x0000000b12087225 */ /* 0x040fe20007840008 */
        /* <DEDUP_REMOVED lines=8> */
[----:B------:R-:W-:-:S04]  /*0c40*/  IMAD.WIDE.U32.X R28, R18, R12, R28, P2 ;  /* 0x0000000c121c7225 */ /* 0x000fc800010e041c */
[----:B------:R-:W-:-:S04]  /*0c50*/  IMAD.WIDE.U32 R6, R17, R13, RZ ;  /* 0x0000000d11067225 */ /* 0x000fc800078e00ff */
[----:B------:R-:W-:Y:S01]  /*0c60*/  IMAD.WIDE.U32 R8, P2, R17, R14, R44 ;  /* 0x0000000e11087225 */ /* 0x000fe2000784002c */
[----:B------:R-:W-:Y:S02]  /*0c70*/  IADD3.X R44, PT, PT, RZ, R27, RZ, P0, P5 ;  /* 0x0000001bff2c7210 */ /* 0x000fe400007ea4ff */
[----:B------:R-:W-:Y:S01]  /*0c80*/  IADD3 R57, P5, P6, R6, R28, R57 ;  /* 0x0000001c06397210 */ /* 0x000fe20007ebe039 */
[----:B------:R-:W-:Y:S01]  /*0c90*/  IMAD.WIDE.U32 R26, R16, R13, RZ ;  /* 0x0000000d101a7225 */ /* 0x000fe200078e00ff */
[----:B------:R-:W-:-:S03]  /*0ca0*/  IADD3 R8, P0, PT, R7, R8, RZ ;  /* 0x0000000807087210 */ /* 0x000fc60007f1e0ff */
[----:B------:R-:W-:Y:S01]  /*0cb0*/  IMAD.MOV.U32 R28, RZ, RZ, R23 ;  /* 0x000000ffff1c7224 */ /* 0x000fe200078e0017 */
[----:B------:R-:W-:Y:S01]  /*0cc0*/  IADD3.X R49, PT, PT, R8, R29, RZ, P5, P6 ;  /* 0x0000001d08317210 */ /* 0x000fe20002fec4ff */
[----:B------:R-:W-:Y:S01]  /*0cd0*/  IMAD.X R29, RZ, RZ, RZ, P4 ;  /* 0x000000ffff1d7224 */ /* 0x000fe200020e06ff */
        /* <DEDUP_REMOVED lines=14> */
[----:B------:R-:W-:Y:S01]  /*0dc0*/  IADD3 R21, P4, PT, R47, R24, RZ ;  /* 0x000000182f157210 */ /* 0x000fe20007f9e0ff */
[----:B------:R-:W-:-:S04]  /*0dd0*/  IMAD.WIDE.U32 R44, R13, R15, RZ ;  /* 0x0000000f0d2c7225 */ /* 0x000fc800078e00ff */
[----:B------:R-:W-:Y:S01]  /*0de0*/  IMAD.X R25, R26, 0x1, R48, P4 ;  /* 0x000000011a197824 */ /* 0x000fe200020e0630 */
[----:B------:R-:W-:-:S04]  /*0df0*/  IADD3 R59, P4, P6, R21, R22, R59 ;  /* 0x00000016153b7210 */ /* 0x000fc80007e9e03b */
[----:B------:R-:W-:Y:S01]  /*0e00*/  IADD3.X R7, PT, PT, R25, R23, RZ, P4, P6 ;  /* 0x0000001719077210 */ /* 0x000fe200027ec4ff */
[----:B------:R-:W-:Y:S01]  /*0e10*/  IMAD.WIDE.U32 R22, R14, R15, RZ ;  /* 0x0000000f0e167225 */ /* 0x000fe200078e00ff */
[----:B------:R-:W-:-:S03]  /*0e20*/  ISETP.NE.AND P6, PT, R56, RZ, PT ;  /* 0x000000ff3800720c */ /* 0x000fc60003fc5270 */
[----:B------:R-:W-:-:S04]  /*0e30*/  IMAD.WIDE.U32 R22, P4, R16, R13, R22 ;  /* 0x0000000d10167225 */ /* 0x000fc80007880016 */
[----:B------:R-:W-:Y:S01]  /*0e40*/  IMAD.X R29, RZ, RZ, RZ, P4 ;  /* 0x000000ffff1d7224 */ /* 0x000fe200020e06ff */
[----:B------:R-:W-:Y:S01]  /*0e50*/  IADD3 RZ, P4, PT, R45, R22, RZ ;  /* 0x000000162dff7210 */ /* 0x000fe20007f9e0ff */
[----:B------:R-:W-:Y:S02]  /*0e60*/  IMAD.MOV.U32 R28, RZ, RZ, R23 ;  /* 0x000000ffff1c7224 */ /* 0x000fe400078e0017 */
[----:B------:R-:W-:Y:S01]  /*0e70*/  IMAD.X R23, RZ, RZ, RZ, P5 ;  /* 0x000000ffff177224 */ /* 0x000fe200028e06ff */
[----:B------:R-:W-:Y:S01]  /*0e80*/  ISETP.GE.U32.AND P5, PT, R46, R24, PT ;  /* 0x000000182e00720c */ /* 0x000fe20003fa6070 */
[----:B------:R-:W-:Y:S02]  /*0e90*/  IMAD.MOV.U32 R22, RZ, RZ, R27 ;  /* 0x000000ffff167224 */ /* 0x000fe400078e001b */
[C---:B------:R-:W-:Y:S01]  /*0ea0*/  IMAD.WIDE.U32.X R28, R16.reuse, R14, R28, P4 ;  /* 0x0000000e101c7225 */ /* 0x040fe200020e041c */
        /* <DEDUP_REMOVED lines=8> */
[----:B------:R-:W-:Y:S01]  /*0f30*/  IMAD.X R63, RZ, RZ, RZ, P6 ;  /* 0x000000ffff3f7224 */ /* 0x000fe200030e06ff */
[----:B------:R-:W-:Y:S01]  /*0f40*/  ISETP.GE.U32.AND.EX P3, PT, R25, R48, PT, P3 ;  /* 0x000000301900720c */ /* 0x000fe20003f66130 */
[C---:B------:R-:W-:Y:S01]  /*0f50*/  IMAD.WIDE.U32 R44, R16.reuse, R17, RZ ;  /* 0x00000011102c7225 */ /* 0x040fe200078e00ff */
[----:B------:R-:W-:Y:S02]  /*0f60*/  SEL R27, RZ, 0x1, P4 ;  /* 0x00000001ff1b7807 */ /* 0x000fe40002000000 */
[----:B------:R-:W-:Y:S01]  /*0f70*/  ISETP.GE.U32.AND.EX P5, PT, R7, R25, PT, P5 ;  /* 0x000000190700720c */ /* 0x000fe20003fa6150 */
[----:B------:R-:W-:Y:S01]  /*0f80*/  IMAD.WIDE.U32 R24, R16, R15, RZ ;  /* 0x0000000f10187225 */ /* 0x000fe200078e00ff */
[----:B------:R-:W-:-:S02]  /*0f90*/  SEL R21, RZ, 0x1, P3 ;  /* 0x00000001ff157807 */ /* 0x000fc40001800000 */
[----:B------:R-:W-:Y:S01]  /*0fa0*/  IADD3 R56, P3, P4, R27, R28, R56 ;  /* 0x0000001c1b387210 */ /* 0x000fe20007c7e038 */
[C---:B------:R-:W-:Y:S01]  /*0fb0*/  IMAD.WIDE.U32 R60, R15.reuse, R17, RZ ;  /* 0x000000110f3c7225 */ /* 0x040fe200078e00ff */
[----:B------:R-:W-:Y:S02]  /*0fc0*/  SEL R69, RZ, 0x1, P5 ;  /* 0x00000001ff457807 */ /* 0x000fe40002800000 */
[----:B------:R-:W-:Y:S01]  /*0fd0*/  IADD3.X R68, PT, PT, RZ, R29, RZ, P3, P4 ;  /* 0x0000001dff447210 */ /* 0x000fe20001fe84ff */
[----:B------:R-:W-:Y:S01]  /*0fe0*/  IMAD.WIDE.U32 R28, R15, R15, RZ ;  /* 0x0000000f0f1c7225 */ /* 0x000fe200078e00ff */
[----:B------:R-:W-:-:S03]  /*0ff0*/  IADD3 R69, P3, P4, R69, R22, R21 ;  /* 0x0000001645457210 */ /* 0x000fc60007c7e015 */
[C---:B------:R-:W-:Y:S01]  /*1000*/  IMAD.WIDE.U32.X R62, R18.reuse, R12, R62, P1 ;  /* 0x0000000c123e7225 */ /* 0x040fe200008e043e */
[----:B------:R-:W-:Y:S02]  /*1010*/  IADD3.X R71, PT, PT, RZ, R23, RZ, P3, P4 ;  /* 0x00000017ff477210 */ /* 0x000fe40001fe84ff */
[----:B------:R-:W-:Y:S01]  /*1020*/  IADD3 R56, P3, PT, R57, R56, RZ ;  /* 0x0000003839387210 */ /* 0x000fe20007f7e0ff */
[----:B------:R-:W-:-:S04]  /*1030*/  IMAD.WIDE.U32 R46, P4, R18, R13, R46 ;  /* 0x0000000d122e7225 */ /* 0x000fc8000788002e */
        /* <DEDUP_REMOVED lines=12> */
[----:B------:R-:W-:Y:S01]  /*1100*/  IMAD.X R47, RZ, RZ, RZ, P2 ;  /* 0x000000ffff2f7224 */ /* 0x000fe200010e06ff */
[----:B------:R-:W-:Y:S01]  /*1110*/  IADD3 RZ, P5, PT, R67, R46, RZ ;  /* 0x0000002e43ff7210 */ /* 0x000fe20007fbe0ff */
[----:B------:R-:W-:Y:S01]  /*1120*/  IMAD.X R71, R48, 0x1, R71, P6 ;  /* 0x0000000130477824 */ /* 0x000fe200030e0647 */
[----:B------:R-:W-:Y:S01]  /*1130*/  ISETP.GE.U32.AND.EX P3, PT, R27, R42, PT, P3 ;  /* 0x0000002a1b00720c */ /* 0x000fe20003f66130 */
[----:B------:R-:W-:-:S03]  /*1140*/  IMAD.WIDE.U32 R44, P6, R18, R15, R44 ;  /* 0x0000000f122c7225 */ /* 0x000fc600078c002c */
[----:B------:R-:W-:Y:S01]  /*1150*/  SEL R7, RZ, 0x1, P3 ;  /* 0x00000001ff077807 */ /* 0x000fe20001800000 */
[----:B------:R-:W-:Y:S01]  /*1160*/  IMAD.X R43, RZ, RZ, RZ, P6 ;  /* 0x000000ffff2b7224 */ /* 0x000fe200030e06ff */
[----:B------:R-:W-:Y:S01]  /*1170*/  IADD3 R59, P3, PT, R69, R6, RZ ;  /* 0x00000006453b7210 */ /* 0x000fe20007f7e0ff */
[----:B------:R-:W-:Y:S01]  /*1180*/  IMAD.WIDE.U32.X R24, R18, R14, R24, P5 ;  /* 0x0000000e12187225 */ /* 0x000fe200028e0418 */
[----:B------:R-:W-:Y:S02]  /*1190*/  IADD3 RZ, P1, PT, R61, R44, RZ ;  /* 0x0000002c3dff7210 */ /* 0x000fe40007f3e0ff */
[----:B------:R-:W-:Y:S01]  /*11a0*/  ISETP.GE.U32.AND P6, PT, R57, R6, PT ;  /* 0x000000063900720c */ /* 0x000fe20003fc6070 */
[----:B------:R-:W-:Y:S01]  /*11b0*/  IMAD.X R61, R71, 0x1, R8, P3 ;  /* 0x00000001473d7824 */ /* 0x000fe200018e0608 */
[----:B------:R-:W-:Y:S01]  /*11c0*/  IADD3 R7, P2, P3, R59, R62, R7 ;  /* 0x0000003e3b077210 */ /* 0x000fe20007b5e007 */
[----:B------:R-:W-:Y:S01]  /*11d0*/  IMAD.MOV.U32 R20, RZ, RZ, R23 ;  /* 0x000000ffff147224 */ /* 0x000fe200078e0017 */
[----:B------:R-:W-:Y:S01]  /*11e0*/  ISETP.GE.U32.AND P5, PT, R69, R22, PT ;  /* 0x000000164500720c */ /* 0x000fe20003fa6070 */
[----:B------:R-:W-:Y:S01]  /*11f0*/  IMAD.MOV.U32 R42, RZ, RZ, R45 ;  /* 0x000000ffff2a7224 */ /* 0x000fe200078e002d */
[----:B------:R-:W-:Y:S01]  /*1200*/  IADD3.X R29, PT, PT, R61, R63, RZ, P2, P3 ;  /* 0x0000003f3d1d7210 */ /* 0x000fe200017e64ff */
[----:B------:R-:W-:Y:S01]  /*1210*/  IMAD.WIDE.U32.X R44, R16, R16, R20, P4 ;  /* 0x00000010102c7225 */ /* 0x000fe200020e0414 */
[----:B------:R-:W-:-:S02]  /*1220*/  ISETP.GE.U32.AND P3, PT, R56, R57, PT ;  /* 0x000000393800720c */ /* 0x000fc40003f66070 */
[----:B------:R-:W-:Y:S01]  /*1230*/  ISETP.GE.U32.AND P2, PT, R22, R28, PT ;  /* 0x0000001c1600720c */ /* 0x000fe20003f46070 */
[----:B------:R-:W-:Y:S01]  /*1240*/  IMAD.MOV.U32 R46, RZ, RZ, R9 ;  /* 0x000000ffff2e7224 */ /* 0x000fe200078e0009 */
[----:B------:R-:W-:Y:S02]  /*1250*/  ISETP.GE.U32.AND.EX P6, PT, R49, R8, PT, P6 ;  /* 0x000000083100720c */ /* 0x000fe40003fc6160 */
[----:B------:R-:W-:Y:S01]  /*1260*/  ISETP.GE.U32.AND.EX P3, PT, R68, R49, PT, P3 ;  /* 0x000000314400720c */ /* 0x000fe20003f66130 */
[----:B------:R-:W-:Y:S01]  /*1270*/  IMAD.WIDE.U32.X R46, R18, R14, R46, P0 ;  /* 0x0000000e122e7225 */ /* 0x000fe200000e042e */
[----:B------:R-:W-:Y:S02]  /*1280*/  ISETP.GE.U32.AND.EX P2, PT, R48, R73, PT, P2 ;  /* 0x000000493000720c */ /* 0x000fe40003f46120 */
[----:B------:R-:W-:Y:S01]  /*1290*/  ISETP.GE.U32.AND.EX P5, PT, R71, R48, PT, P5 ;  /* 0x000000304700720c */ /* 0x000fe20003fa6150 */
[----:B------:R-:W-:Y:S01]  /*12a0*/  IMAD.WIDE.U32 R48, R18, R15, RZ ;  /* 0x0000000f12307225 */ /* 0x000fe200078e00ff */
[----:B------:R-:W-:-:S02]  /*12b0*/  SEL R22, RZ, 0x1, P6 ;  /* 0x00000001ff167807 */ /* 0x000fc40003000000 */
[----:B------:R-:W-:Y:S02]  /*12c0*/  SEL R23, RZ, 0x1, P3 ;  /* 0x00000001ff177807 */ /* 0x000fe40001800000 */
[----:B------:R-:W-:Y:S01]  /*12d0*/  ISETP.GE.U32.AND P6, PT, R59, R6, PT ;  /* 0x000000063b00720c */ /* 0x000fe20003fc6070 */
[----:B------:R-:W-:Y:S01]  /*12e0*/  IMAD.WIDE.U32 R48, P4, R17, R16, R48 ;  /* 0x0000001011307225 */ /* 0x000fe20007880030 */
[----:B------:R-:W-:Y:S02]  /*12f0*/  ISETP.GE.U32.AND P3, PT, R7, R59, PT ;  /* 0x0000003b0700720c */ /* 0x000fe40003f66070 */
[----:B------:R-:W-:Y:S01]  /*1300*/  SEL R9, RZ, 0x1, P2 ;  /* 0x00000001ff097807 */ /* 0x000fe20001000000 */
[----:B------:R-:W-:Y:S01]  /*1310*/  IMAD.X R21, RZ, RZ, RZ, P4 ;  /* 0x000000ffff157224 */ /* 0x000fe200020e06ff */
[----:B------:R-:W-:Y:S01]  /*1320*/  SEL R57, RZ, 0x1, P5 ;  /* 0x00000001ff397807 */ /* 0x000fe20002800000 */
[----:B------:R-:W-:Y:S01]  /*1330*/  IMAD.MOV.U32 R20, RZ, RZ, R49 ;  /* 0x000000ffff147224 */ /* 0x000fe200078e0031 */
[----:B------:R-:W-:-:S02]  /*1340*/  ISETP.GE.U32.AND.EX P6, PT, R61, R8, PT, P6 ;  /* 0x000000083d00720c */ /* 0x000fc40003fc6160 */
[----:B------:R-:W-:Y:S02]  /*1350*/  ISETP.GE.U32.AND.EX P3, PT, R29, R61, PT, P3 ;  /* 0x0000003d1d00720c */ /* 0x000fe40003f66130 */
[----:B------:R-:W-:Y:S01]  /*1360*/  IADD3 R59, P2, P5, R23, R24, R22 ;  /* 0x00000018173b7210 */ /* 0x000fe20007d5e016 */
[----:B------:R-:W-:Y:S01]  /*1370*/  IMAD.WIDE.U32 R22, R17, R15, RZ ;  /* 0x0000000f11167225 */ /* 0x000fe200078e00ff */
[----:B------:R-:W-:Y:S02]  /*1380*/  IADD3 R57, P0, P4, R57, R44, R9 ;  /* 0x0000002c39397210 */ /* 0x000fe40007c1e009 */
[----:B------:R-:W-:Y:S02]  /*1390*/  SEL R6, RZ, 0x1, P6 ;  /* 0x00000001ff067807 */ /* 0x000fe40003000000 */
[----:B------:R-:W-:Y:S02]  /*13a0*/  SEL R9, RZ, 0x1, P3 ;  /* 0x00000001ff097807 */ /* 0x000fe40001800000 */
[----:B------:R-:W-:-:S02]  /*13b0*/  IADD3.X R25, PT, PT, RZ, R25, RZ, P2, P5 ;  /* 0x00000019ff197210 */ /* 0x000fc400017ea4ff */
[----:B------:R-:W-:Y:S01]  /*13c0*/  IADD3 R49, P2, P5, R9, R46, R6 ;  /* 0x0000002e09317210 */ /* 0x000fe20007d5e006 */
[----:B------:R-:W-:Y:S01]  /*13d0*/  IMAD.WIDE.U32 R8, R29, 0x3d1, RZ ;  /* 0x000003d11d087825 */ /* 0x000fe200078e00ff */
[----:B------:R-:W-:Y:S02]  /*13e0*/  IADD3.X R24, PT, PT, RZ, R45, RZ, P0, P4 ;  /* 0x0000002dff187210 */ /* 0x000fe400007e84ff */
[----:B------:R-:W-:Y:S01]  /*13f0*/  IADD3 R6, P0, PT, R59, R22, RZ ;  /* 0x000000163b067210 */ /* 0x000fe20007f1e0ff */
[----:B------:R-:W-:Y:S01]  /*1400*/  IMAD.WIDE.U32 R44, R7, 0x3d1, RZ ;  /* 0x000003d1072c7825 */ /* 0x000fe200078e00ff */
[----:B------:R-:W-:Y:S02]  /*1410*/  IADD3 R48, P3, PT, R23, R48, RZ ;  /* 0x0000003017307210 */ /* 0x000fe40007f7e0ff */
[----:B------:R-:W-:Y:S01]  /*1420*/  IADD3 R23, P6, PT, R6, R57, RZ ;  /* 0x0000003906177210 */ /* 0x000fe20007fde0ff */
[----:B------:R-:W-:Y:S01]  /*1430*/  IMAD.WIDE.U32 R8, P4, RZ, R7, R8 ;  /* 0x00000007ff087225 */ /* 0x000fe20007880008 */
[----:B------:R-:W-:-:S02]  /*1440*/  IADD3.X R28, PT, PT, RZ, R47, RZ, P2, P5 ;  /* 0x0000002fff1c7210 */ /* 0x000fc400017ea4ff */
[----:B------:R-:W-:Y:S01]  /*1450*/  ISETP.GE.U32.AND P2, PT, R6, R22, PT ;  /* 0x000000160600720c */ /* 0x000fe20003f46070 */
[----:B------:R-:W-:Y:S01]  /*1460*/  IMAD.X R47, R48, 0x1, R25, P0 ;  /* 0x00000001302f7824 */ /* 0x000fe200000e0619 */
[C---:B------:R-:W-:Y:S02]  /*1470*/  ISETP.GE.U32.AND P0, PT, R23.reuse, R6, PT ;  /* 0x000000061700720c */ /* 0x040fe40003f06070 */
[----:B------:R-:W-:Y:S01]  /*1480*/  IADD3 R6, P5, PT, R23, R22, RZ ;  /* 0x0000001617067210 */ /* 0x000fe20007fbe0ff */
[C---:B------:R-:W-:Y:S01]  /*1490*/  IMAD.X R44, R47.reuse, 0x1, R24, P6 ;  /* 0x000000012f2c7824 */ /* 0x040fe200030e0618 */
[----:B------:R-:W-:Y:S01]  /*14a0*/  ISETP.GE.U32.AND.EX P2, PT, R47, R48, PT, P2 ;  /* 0x000000302f00720c */ /* 0x000fe20003f46120 */
[----:B------:R-:W-:Y:S01]  /*14b0*/  IMAD.WIDE.U32.X R24, R18, R16, R42, P1 ;  /* 0x0000001012187225 */ /* 0x000fe200008e042a */
[----:B------:R-:W-:Y:S02]  /*14c0*/  ISETP.GE.U32.AND P1, PT, R6, R22, PT ;  /* 0x000000160600720c */ /* 0x000fe40003f26070 */
        /* <DEDUP_REMOVED lines=8> */
[----:B------:R-:W-:Y:S01]  /*1550*/  IMAD.WIDE.U32.X R46, R18, R16, R20, P3 ;  /* 0x00000010122e7225 */ /* 0x000fe200018e0414 */
[----:B------:R-:W-:Y:S02]  /*1560*/  ISETP.GE.U32.AND.EX P1, PT, R23, R48, PT, P1 ;  /* 0x000000301700720c */ /* 0x000fe40003f26110 */
[----:B------:R-:W-:Y:S01]  /*1570*/  ISETP.GE.U32.AND.EX P0, PT, R28, R23, PT, P0 ;  /* 0x000000171c00720c */ /* 0x000fe20003f06100 */
[----:B------:R-:W-:Y:S01]  /*1580*/  IMAD.WIDE.U32 R20, P3, R17, R18, R42 ;  /* 0x0000001211147225 */ /* 0x000fe2000786002a */
[----:B------:R-:W-:Y:S02]  /*1590*/  IADD3 RZ, P6, PT, R45, R8, RZ ;  /* 0x000000082dff7210 */ /* 0x000fe40007fde0ff */
[----:B------:R-:W-:Y:S01]  /*15a0*/  IADD3 R61, P2, P5, R61, R24, R22 ;  /* 0x000000183d3d7210 */ /* 0x000fe20007d5e016 */
[----:B------:R-:W-:Y:S01]  /*15b0*/  IMAD.X R45, RZ, RZ, RZ, P4 ;  /* 0x000000ffff2d7224 */ /* 0x000fe200020e06ff */
[----:B------:R-:W-:Y:S01]  /*15c0*/  SEL R48, RZ, 0x1, P1 ;  /* 0x00000001ff307807 */ /* 0x000fe20000800000 */
[----:B------:R-:W-:Y:S01]  /*15d0*/  IMAD.WIDE.U32 R22, R17, R17, RZ ;  /* 0x0000001111167225 */ /* 0x000fe200078e00ff */
[----:B------:R-:W-:-:S03]  /*15e0*/  IADD3.X R63, PT, PT, RZ, R25, RZ, P2, P5 ;  /* 0x00000019ff3f7210 */ /* 0x000fc600017ea4ff */
[----:B------:R-:W-:Y:S01]  /*15f0*/  IMAD.MOV.U32 R44, RZ, RZ, R9 ;  /* 0x000000ffff2c7224 */ /* 0x000fe200078e0009 */
[----:B------:R-:W-:Y:S01]  /*1600*/  SEL R9, RZ, 0x1, P0 ;  /* 0x00000001ff097807 */ /* 0x000fe20000000000 */
        /* <DEDUP_REMOVED lines=60> */
[----:B------:R-:W-:Y:S01]  /*19d0*/  ISETP.GE.U32.AND P0, PT, R57, R24, PT ;  /* 0x000000183900720c */ /* 0x000fe20003f06070 */
[----:B------:R-:W-:Y:S01]  /*19e0*/  IMAD.MOV.U32 R24, RZ, RZ, R43 ;  /* 0x000000ffff187224 */ /* 0x000fe200078e002b */
[----:B------:R-:W-:-:S02]  /*19f0*/  ISETP.LT.U32.OR.EX P1, PT, R4, R19, P3, P1 ;  /* 0x000000130400720c */ /* 0x000fc40001f21510 */
[----:B------:R-:W-:Y:S01]  /*1a00*/  IADD3.X R59, PT, PT, RZ, R23, RZ, P4, P6 ;  /* 0x00000017ff3b7210 */ /* 0x000fe200027ec4ff */
[----:B------:R-:W-:Y:S01]  /*1a10*/  IMAD.WIDE.U32.X R22, RZ, R20, R24, P5 ;  /* 0x00000014ff167225 */ /* 0x000fe200028e0418 */
[----:B------:R-:W-:Y:S02]  /*1a20*/  IADD3 R9, P3, P4, R57, R28, R9 ;  /* 0x0000001c39097210 */ /* 0x000fe40007c7e009 */
[----:B------:R-:W-:Y:S01]  /*1a30*/  SEL R10, RZ, 0x1, !P1 ;  /* 0x00000001ff0a7807 */ /* 0x000fe20004800000 */
[----:B------:R-:W-:Y:S01]  /*1a40*/  IMAD.WIDE.U32 R24, R59, 0x3d1, RZ ;  /* 0x000003d13b187825 */ /* 0x000fe200078e00ff */
[----:B------:R-:W-:Y:S02]  /*1a50*/  ISETP.GE.U32.AND.EX P0, PT, R47, R46, PT, P0 ;  /* 0x0000002e2f00720c */ /* 0x000fe40003f06100 */
[----:B------:R-:W-:Y:S02]  /*1a60*/  ISETP.EQ.U32.AND P6, PT, R9, R28, PT ;  /* 0x0000001c0900720c */ /* 0x000fe40003fc2070 */
[----:B------:R-:W-:-:S02]  /*1a70*/  IADD3.X R19, PT, PT, R47, R48, RZ, P3, P4 ;  /* 0x000000302f137210 */ /* 0x000fc40001fe84ff */
[----:B------:R-:W-:Y:S01]  /*1a80*/  ISETP.LT.U32.AND P5, PT, R9, R28, PT ;  /* 0x0000001c0900720c */ /* 0x000fe20003fa1070 */
[----:B------:R-:W-:Y:S01]  /*1a90*/  IMAD.WIDE.U32 R28, R49, 0x3d1, RZ ;  /* 0x000003d1311c7825 */ /* 0x000fe200078e00ff */
[----:B------:R-:W-:Y:S02]  /*1aa0*/  IADD3 R9, P4, P3, R10, R9, R3 ;  /* 0x000000090a097210 */ /* 0x000fe40007b9e003 */
[----:B------:R-:W-:Y:S01]  /*1ab0*/  SEL R21, RZ, 0x1, P0 ;  /* 0x00000001ff157807 */ /* 0x000fe20000000000 */
[----:B------:R-:W-:Y:S01]  /*1ac0*/  IMAD.WIDE.U32 R42, P0, RZ, R49, R24 ;  /* 0x00000031ff2a7225 */ /* 0x000fe20007800018 */
[-C--:B------:R-:W-:Y:S02]  /*1ad0*/  ISETP.EQ.AND.EX P6, PT, R19, R48.reuse, P2, P6 ;  /* 0x000000301300720c */ /* 0x080fe400017c2360 */
[----:B------:R-:W-:Y:S01]  /*1ae0*/  ISETP.EQ.U32.AND P2, PT, R9, R3, PT ;  /* 0x000000030900720c */ /* 0x000fe20003f42070 */
[----:B------:R-:W-:Y:S01]  /*1af0*/  IMAD.X R45, RZ, RZ, RZ, P0 ;  /* 0x000000ffff2d7224 */ /* 0x000fe200000e06ff */
[----:B------:R-:W-:Y:S01]  /*1b00*/  IADD3.X R24, PT, PT, RZ, R19, R5, P4, P3 ;  /* 0x00000013ff187210 */ /* 0x000fe200027e6405 */
[----:B------:R-:W-:Y:S01]  /*1b10*/  IMAD.MOV.U32 R44, RZ, RZ, R43 ;  /* 0x000000ffff2c7224 */ /* 0x000fe200078e002b */
[----:B------:R-:W-:Y:S01]  /*1b20*/  ISETP.LT.U32.OR.EX P5, PT, R19, R48, P6, P5 ;  /* 0x000000301300720c */ /* 0x000fe200037a1550 */
[----:B------:R-:W-:Y:S01]  /*1b30*/  IMAD.MOV.U32 R25, RZ, RZ, R8 ;  /* 0x000000ffff197224 */ /* 0x000fe200078e0008 */
[----:B------:R-:W-:-:S02]  /*1b40*/  ISETP.LT.U32.AND P3, PT, R9, R3, PT ;  /* 0x000000030900720c */ /* 0x000fc40003f61070 */
[----:B------:R-:W-:Y:S02]  /*1b50*/  IADD3 R19, P6, P4, R28, R22, R21 ;  /* 0x000000161c137210 */ /* 0x000fe40007cde015 */
[CC--:B------:R-:W-:Y:S02]  /*1b60*/  ISETP.EQ.AND.EX P2, PT, R24.reuse, R5.reuse, P1, P2 ;  /* 0x000000051800720c */ /* 0x0c0fe40000f42320 */
        /* <DEDUP_REMOVED lines=37> */
.L_x_557:
        /* <DEDUP_REMOVED lines=34> */
.L_x_556:
[----:B------:R-:W-:Y:S02]  /*1fe0*/  IMAD.MOV.U32 R9, RZ, RZ, R8 ;  /* 0x000000ffff097224 */ /* 0x000fe400078e0008 */
[----:B------:R-:W-:Y:S02]  /*1ff0*/  IMAD.MOV.U32 R10, RZ, RZ, R3 ;  /* 0x000000ffff0a7224 */ /* 0x000fe400078e0003 */
[----:B------:R-:W-:-:S07]  /*2000*/  IMAD.MOV.U32 R28, RZ, RZ, R5 ;  /* 0x000000ffff1c7224 */ /* 0x000fce00078e0005 */
.L_x_555:
[----:B------:R-:W-:Y:S05]  /*2010*/  BSYNC.RECONVERGENT B1 ;  /* 0x0000000000017941 */ /* 0x000fea0003800200 */
.L_x_554:
[----:B------:R-:W0:Y:S01]  /*2020*/  LDC.64 R48, c[0x3][0x8] ;  /* 0x00c00200ff307b82 */ /* 0x000e220000000a00 */
[----:B------:R-:W-:Y:S07]  /*2030*/  BSSY.RECONVERGENT B1, `(.L_x_558) ;  /* 0x00001fc000017945 */ /* 0x000fee0003800200 */
[----:B------:R-:W1:Y:S08]  /*2040*/  LDC.64 R46, c[0x3][0x18] ;  /* 0x00c00600ff2e7b82 */ /* 0x000e700000000a00 */
[----:B------:R-:W2:Y:S08]  /*2050*/  LDC.64 R44, c[0x3][RZ] ;  /* 0x00c00000ff2c7b82 */ /* 0x000eb00000000a00 */
[----:B------:R-:W3:Y:S01]  /*2060*/  LDC.64 R42, c[0x3][0x10] ;  /* 0x00c00400ff2a7b82 */ /* 0x000ee20000000a00 */
[----:B0-----:R-:W-:-:S02]  /*2070*/  ISETP.NE.U32.AND P4, PT, R7, R48, PT ;  /* 0x000000300700720c */ /* 0x001fc40003f85070 */
[CC--:B------:R-:W-:Y:S02]  /*2080*/  ISETP.LT.U32.AND P1, PT, R7.reuse, R48.reuse, PT ;  /* 0x000000300700720c */ /* 0x0c0fe40003f21070 */
[----:B------:R-:W-:Y:S02]  /*2090*/  ISETP.NE.AND.EX P4, PT, R4, R49, PT, P4 ;  /* 0x000000310400720c */ /* 0x000fe40003f85340 */
[----:B------:R-:W-:Y:S02]  /*20a0*/  ISETP.EQ.U32.AND P6, PT, R7, R48, PT ;  /* 0x000000300700720c */ /* 0x000fe40003fc2070 */
[----:B-1----:R-:W-:-:S04]  /*20b0*/  ISETP.GE.U32.AND P0, PT, R10, R46, PT ;  /* 0x0000002e0a00720c */ /* 0x002fc80003f06070 */
[----:B------:R-:W-:Y:S02]  /*20c0*/  ISETP.GE.U32.AND.EX P0, PT, R28, R47, PT, P0 ;  /* 0x0000002f1c00720c */ /* 0x000fe40003f06100 */
[CC--:B--2---:R-:W-:Y:S02]  /*20d0*/  ISETP.LT.U32.AND P2, PT, R25.reuse, R44.reuse, PT ;  /* 0x0000002c1900720c */ /* 0x0c4fe40003f41070 */
[----:B------:R-:W-:Y:S02]  /*20e0*/  ISETP.GE.U32.AND P3, PT, R25, R44, PT ;  /* 0x0000002c1900720c */ /* 0x000fe40003f66070 */
[CC--:B------:R-:W-:Y:S02]  /*20f0*/  ISETP.LT.U32.AND.EX P4, PT, R6.reuse, R45.reuse, !P4, P2 ;  /* 0x0000002d0600720c */ /* 0x0c0fe40006781120 */
[----:B------:R-:W-:Y:S02]  /*2100*/  ISETP.GE.U32.AND.EX P3, PT, R6, R45, PT, P3 ;  /* 0x0000002d0600720c */ /* 0x000fe40003f66130 */
[----:B---3--:R-:W-:-:S02]  /*2110*/  ISETP.EQ.U32.AND P2, PT, R9, R42, PT ;  /* 0x0000002a0900720c */ /* 0x008fc40003f42070 */
[CC--:B------:R-:W-:Y:S02]  /*2120*/  ISETP.LT.U32.OR.EX P4, PT, R4.reuse, R49.reuse, P4, P1 ;  /* 0x000000310400720c */ /* 0x0c0fe40002781510 */
[----:B------:R-:W-:Y:S02]  /*2130*/  ISETP.LT.U32.AND P5, PT, R9, R42, PT ;  /* 0x0000002a0900720c */ /* 0x000fe40003fa1070 */
[----:B------:R-:W-:Y:S02]  /*2140*/  ISETP.EQ.AND.EX P6, PT, R4, R49, !P3, P6 ;  /* 0x000000310400720c */ /* 0x000fe40005fc2360 */
[----:B------:R-:W-:Y:S02]  /*2150*/  ISETP.EQ.AND.EX P2, PT, R24, R43, P4, P2 ;  /* 0x0000002b1800720c */ /* 0x000fe40002742320 */
[----:B------:R-:W-:Y:S02]  /*2160*/  @P0 ISETP.NE.U32.AND P4, PT, R10, R46, PT ;  /* 0x0000002e0a00020c */ /* 0x000fe40003f85070 */
[----:B------:R-:W-:-:S02]  /*2170*/  ISETP.LT.U32.OR.EX P6, PT, R4, R49, P6, P1 ;  /* 0x000000310400720c */ /* 0x000fc400037c1510 */
[----:B------:R-:W-:Y:S02]  /*2180*/  ISETP.LT.U32.OR.EX P2, PT, R24, R43, P2, P5 ;  /* 0x0000002b1800720c */ /* 0x000fe40001741550 */
[----:B------:R-:W-:Y:S02]  /*2190*/  PLOP3.LUT P1, PT, PT, PT, PT, 0x8, 0x80 ;  /* 0x000000000080781c */ /* 0x000fe40003f2e170 */
[----:B------:R-:W-:Y:S02]  /*21a0*/  SEL R5, RZ, 0x1, !P6 ;  /* 0x00000001ff057807 */ /* 0x000fe40007000000 */
[----:B------:R-:W-:Y:S02]  /*21b0*/  @P0 ISETP.NE.OR.EX P1, PT, R28, R47, !P2, P4 ;  /* 0x0000002f1c00020c */ /* 0x000fe40005725740 */
[----:B------:R-:W-:Y:S02]  /*21c0*/  SEL R3, RZ, 0x1, P3 ;  /* 0x00000001ff037807 */ /* 0x000fe40001800000 */
[----:B------:R-:W-:-:S02]  /*21d0*/  IADD3 R20, P3, PT, R5, R42, RZ ;  /* 0x0000002a05147210 */ /* 0x000fc40007f7e0ff */
[----:B------:R-:W-:Y:S02]  /*21e0*/  SEL R19, R44, RZ, P1 ;  /* 0x000000ff2c137207 */ /* 0x000fe40000800000 */
[----:B------:R-:W-:Y:S02]  /*21f0*/  IADD3 R8, P0, PT, R3, R48, RZ ;  /* 0x0000003003087210 */ /* 0x000fe40007f1e0ff */
[----:B------:R-:W-:Y:S02]  /*2200*/  SEL R20, R20, RZ, P1 ;  /* 0x000000ff14147207 */ /* 0x000fe40000800000 */
[----:B------:R-:W-:Y:S01]  /*2210*/  IADD3 R19, P6, PT, R25, -R19, RZ ;  /* 0x8000001319137210 */ /* 0x000fe20007fde0ff */
[----:B------:R-:W-:Y:S01]  /*2220*/  IMAD.X R25, RZ, RZ, R49, P0 ;  /* 0x000000ffff197224 */ /* 0x000fe200000e0631 */
[----:B------:R-:W-:Y:S02]  /*2230*/  SEL R8, R8, RZ, P1 ;  /* 0x000000ff08087207 */ /* 0x000fe40000800000 */
[----:B------:R-:W-:-:S02]  /*2240*/  SEL R3, R45, RZ, P1 ;  /* 0x000000ff2d037207 */ /* 0x000fc40000800000 */
[----:B------:R-:W-:Y:S02]  /*2250*/  IADD3 R20, P4, PT, R9, -R20, RZ ;  /* 0x8000001409147210 */ /* 0x000fe40007f9e0ff */
[----:B------:R-:W-:Y:S01]  /*2260*/  IADD3 R21, P5, PT, R7, -R8, RZ ;  /* 0x8000000807157210 */ /* 0x000fe20007fbe0ff */
[----:B------:R-:W-:Y:S01]  /*2270*/  IMAD.WIDE.U32 R8, R35, R19, RZ ;  /* 0x0000001323087225 */ /* 0x000fe200078e00ff */
[----:B------:R-:W-:Y:S02]  /*2280*/  SEL R23, RZ, 0x1, !P2 ;  /* 0x00000001ff177807 */ /* 0x000fe40005000000 */
[----:B------:R-:W-:Y:S01]  /*2290*/  SEL R25, R25, RZ, P1 ;  /* 0x000000ff19197207 */ /* 0x000fe20000800000 */
[----:B------:R-:W-:Y:S01]  /*22a0*/  IMAD.X R22, R6, 0x1, ~R3, P6 ;  /* 0x0000000106167824 */ /* 0x000fe200030e0e03 */
[----:B------:R-:W-:Y:S01]  /*22b0*/  IADD3 R23, P2, PT, R23, R46, RZ ;  /* 0x0000002e17177210 */ /* 0x000fe20007f5e0ff */
[----:B------:R-:W-:Y:S02]  /*22c0*/  IMAD.X R3, RZ, RZ, R43, P3 ;  /* 0x000000ffff037224 */ /* 0x000fe400018e062b */
[----:B------:R-:W-:Y:S01]  /*22d0*/  IMAD.WIDE.U32 R8, P0, R34, R22, R8 ;  /* 0x0000001622087225 */ /* 0x000fe20007800008 */
[----:B------:R-:W-:-:S02]  /*22e0*/  SEL R23, R23, RZ, P1 ;  /* 0x000000ff17177207 */ /* 0x000fc40000800000 */
[----:B------:R-:W-:Y:S01]  /*22f0*/  SEL R3, R3, RZ, P1 ;  /* 0x000000ff03037207 */ /* 0x000fe20000800000 */
[----:B------:R-:W-:Y:S01]  /*2300*/  IMAD.WIDE.U32 R6, R34, R19, RZ ;  /* 0x0000001322067225 */ /* 0x000fe200078e00ff */
[----:B------:R-:W-:-:S03]  /*2310*/  IADD3 R23, P3, PT, R10, -R23, RZ ;  /* 0x800000170a177210 */ /* 0x000fc60007f7e0ff */
[----:B------:R-:W-:Y:S01]  /*2320*/  IMAD.X R5, RZ, RZ, RZ, P0 ;  /* 0x000000ffff057224 */ /* 0x000fe200000e06ff */
[----:B------:R-:W-:Y:S01]  /*2330*/  IADD3 RZ, P0, PT, R7, R8, RZ ;  /* 0x0000000807ff7210 */ /* 0x000fe20007f1e0ff */
[----:B------:R-:W-:Y:S02]  /*2340*/  IMAD.X R25, R4, 0x1, ~R25, P5 ;  /* 0x0000000104197824 */ /* 0x000fe400028e0e19 */
[----:B------:R-:W-:Y:S02]  /*2350*/  IMAD.MOV.U32 R4, RZ, RZ, R9 ;  /* 0x000000ffff047224 */ /* 0x000fe400078e0009 */
[----:B------:R-:W-:Y:S02]  /*2360*/  IMAD.X R26, RZ, RZ, R47, P2 ;  /* 0x000000ffff1a7224 */ /* 0x000fe400010e062f */
[----:B------:R-:W-:Y:S02]  /*2370*/  IMAD.X R24, R24, 0x1, ~R3, P4 ;  /* 0x0000000118187824 */ /* 0x000fe400020e0e03 */
[----:B------:R-:W-:Y:S01]  /*2380*/  IMAD R3, R25, R34, RZ ;  /* 0x0000002219037224 */ /* 0x000fe200078e02ff */
[----:B------:R-:W-:Y:S01]  /*2390*/  SEL R26, R26, RZ, P1 ;  /* 0x000000ff1a1a7207 */ /* 0x000fe20000800000 */
[----:B------:R-:W-:-:S04]  /*23a0*/  IMAD.WIDE.U32 R56, R35, R21, RZ ;  /* 0x0000001523387225 */ /* 0x000fc800078e00ff */
[----:B------:R-:W-:-:S04]  /*23b0*/  IMAD.WIDE.U32 R8, R21, R34, RZ ;  /* 0x0000002215087225 */ /* 0x000fc800078e00ff */
[----:B------:R-:W-:-:S04]  /*23c0*/  IMAD.WIDE.U32.X R6, R35, R22, R4, P0 ;  /* 0x0000001623067225 */ /* 0x000fc800000e0404 */
[----:B------:R-:W-:Y:S01]  /*23d0*/  IMAD R5, R35, R21, R3 ;  /* 0x0000001523057224 */ /* 0x000fe200078e0203 */
[----:B------:R-:W-:Y:S01]  /*23e0*/  IADD3 R3, P2, PT, R6, R8, RZ ;  /* 0x0000000806037210 */ /* 0x000fe20007f5e0ff */
[----:B------:R-:W-:-:S04]  /*23f0*/  IMAD.WIDE.U32 R56, P0, R34, R25, R56 ;  /* 0x0000001922387225 */ /* 0x000fc80007800038 */
[----:B------:R-:W-:Y:S02]  /*2400*/  IMAD.IADD R6, R9, 0x1, R5 ;  /* 0x0000000109067824 */ /* 0x000fe400078e0205 */
[----:B------:R-:W-:Y:S02]  /*2410*/  IMAD.X R26, R28, 0x1, ~R26, P3 ;  /* 0x000000011c1a7824 */ /* 0x000fe400018e0e1a */
[----:B------:R-:W-:-:S04]  /*2420*/  IMAD.WIDE.U32 R28, R34, R21, RZ ;  /* 0x00000015221c7225 */ /* 0x000fc800078e00ff */
        /* <DEDUP_REMOVED lines=21> */
[-C--:B------:R-:W-:Y:S01]  /*2580*/  IMAD R59, R51, R19.reuse, R4 ;  /* 0x00000013333b7224 */ /* 0x080fe200078e0204 */
[----:B------:R-:W-:Y:S01]  /*2590*/  IADD3 R76, P4, PT, R3, R28, RZ ;  /* 0x0000001c034c7210 */ /* 0x000fe20007f9e0ff */
[----:B------:R-:W-:-:S04]  /*25a0*/  IMAD.WIDE.U32 R60, R50, R19, RZ ;  /* 0x00000013323c7225 */ /* 0x000fc800078e00ff */
[----:B------:R-:W-:-:S04]  /*25b0*/  IMAD.WIDE.U32 R56, P0, R50, R22, R56 ;  /* 0x0000001632387225 */ /* 0x000fc80007800038 */
[----:B------:R-:W-:Y:S01]  /*25c0*/  IMAD.IADD R4, R29, 0x1, R59 ;  /* 0x000000011d047824 */ /* 0x000fe200078e023b */
[----:B------:R-:W-:Y:S01]  /*25d0*/  IADD3 RZ, P2, PT, R61, R56, RZ ;  /* 0x000000383dff7210 */ /* 0x000fe20007f5e0ff */
[----:B------:R-:W-:-:S04]  /*25e0*/  IMAD.WIDE.U32 R8, R51, R21, RZ ;  /* 0x0000001533087225 */ /* 0x000fc800078e00ff */
[----:B------:R-:W-:Y:S01]  /*25f0*/  IMAD.X R61, RZ, RZ, RZ, P0 ;  /* 0x000000ffff3d7224 */ /* 0x000fe200000e06ff */
[----:B------:R-:W-:Y:S01]  /*2600*/  ISETP.GE.U32.AND P0, PT, R76, R28, PT ;  /* 0x0000001c4c00720c */ /* 0x000fe20003f06070 */
[----:B------:R-:W-:Y:S02]  /*2610*/  IMAD.X R3, R4, 0x1, R27, P4 ;  /* 0x0000000104037824 */ /* 0x000fe400020e061b */
[----:B------:R-:W-:Y:S02]  /*2620*/  IMAD R7, R25, R50, RZ ;  /* 0x0000003219077224 */ /* 0x000fe400078e02ff */
[----:B------:R-:W-:Y:S01]  /*2630*/  IMAD.MOV.U32 R60, RZ, RZ, R57 ;  /* 0x000000ffff3c7224 */ /* 0x000fe200078e0039 */
[----:B------:R-:W-:Y:S01]  /*2640*/  ISETP.GE.U32.AND.EX P0, PT, R3, R4, PT, P0 ;  /* 0x000000040300720c */ /* 0x000fe20003f06100 */
[----:B------:R-:W-:-:S03]  /*2650*/  IMAD.WIDE.U32 R56, R21, R50, RZ ;  /* 0x0000003215387225 */ /* 0x000fc600078e00ff */
[----:B------:R-:W-:Y:S01]  /*2660*/  SEL R59, RZ, 0x1, P0 ;  /* 0x00000001ff3b7807 */ /* 0x000fe20000000000 */
[-C--:B------:R-:W-:Y:S01]  /*2670*/  IMAD R7, R51, R21.reuse, R7 ;  /* 0x0000001533077224 */ /* 0x080fe200078e0207 */
[----:B------:R-:W-:Y:S01]  /*2680*/  ISETP.GE.U32.AND P0, PT, R69, R6, PT ;  /* 0x000000064500720c */ /* 0x000fe20003f06070 */
[----:B------:R-:W-:-:S03]  /*2690*/  IMAD.WIDE.U32 R62, R50, R21, RZ ;  /* 0x00000015323e7225 */ /* 0x000fc600078e00ff */
[----:B------:R-:W-:Y:S01]  /*26a0*/  ISETP.GE.U32.AND.EX P0, PT, R66, R71, PT, P0 ;  /* 0x000000474200720c */ /* 0x000fe20003f06100 */
[----:B------:R-:W-:-:S04]  /*26b0*/  IMAD.WIDE.U32 R8, P3, R50, R25, R8 ;  /* 0x0000001932087225 */ /* 0x000fc80007860008 */
[----:B------:R-:W-:Y:S01]  /*26c0*/  IMAD.X R29, RZ, RZ, RZ, P1 ;  /* 0x000000ffff1d7224 */ /* 0x000fe200008e06ff */
[----:B------:R-:W-:Y:S01]  /*26d0*/  IADD3 R27, P1, PT, R69, R56, RZ ;  /* 0x00000038451b7210 */ /* 0x000fe20007f3e0ff */
[----:B------:R-:W-:Y:S01]  /*26e0*/  IMAD.IADD R57, R57, 0x1, R7 ;  /* 0x0000000139397824 */ /* 0x000fe200078e0207 */
[----:B------:R-:W-:Y:S01]  /*26f0*/  IADD3 RZ, P6, PT, R63, R8, RZ ;  /* 0x000000083fff7210 */ /* 0x000fe20007fde0ff */
[----:B------:R-:W-:-:S04]  /*2700*/  IMAD.WIDE.U32.X R60, R51, R22, R60, P2 ;  /* 0x00000016333c7225 */ /* 0x000fc800010e043c */
[----:B------:R-:W-:Y:S02]  /*2710*/  IMAD.X R7, RZ, RZ, RZ, P3 ;  /* 0x000000ffff077224 */ /* 0x000fe400018e06ff */
[----:B------:R-:W-:Y:S01]  /*2720*/  IMAD.X R8, R57, 0x1, R66, P1 ;  /* 0x0000000139087824 */ /* 0x000fe200008e0642 */
[C---:B------:R-:W-:Y:S01]  /*2730*/  IADD3 R59, P1, P3, R27.reuse, R60, R59 ;  /* 0x0000003c1b3b7210 */ /* 0x040fe20007b3e03b */
[----:B------:R-:W-:Y:S02]  /*2740*/  IMAD.MOV.U32 R6, RZ, RZ, R9 ;  /* 0x000000ffff067224 */ /* 0x000fe400078e0009 */
[----:B------:R-:W-:Y:S01]  /*2750*/  IMAD R9, R26, R34, RZ ;  /* 0x000000221a097224 */ /* 0x000fe200078e02ff */
[----:B------:R-:W-:Y:S01]  /*2760*/  IADD3.X R75, PT, PT, R8, R61, RZ, P1, P3 ;  /* 0x0000003d084b7210 */ /* 0x000fe20000fe64ff */
[----:B------:R-:W-:Y:S01]  /*2770*/  IMAD.MOV.U32 R28, RZ, RZ, R5 ;  /* 0x000000ffff1c7224 */ /* 0x000fe200078e0005 */
[----:B------:R-:W-:Y:S01]  /*2780*/  ISETP.GE.U32.AND P3, PT, R27, R56, PT ;  /* 0x000000381b00720c */ /* 0x000fe20003f66070 */
[----:B------:R-:W-:Y:S01]  /*2790*/  IMAD.WIDE.U32 R4, R23, R34, RZ ;  /* 0x0000002217047225 */ /* 0x000fe200078e00ff */
[----:B------:R-:W-:-:S02]  /*27a0*/  ISETP.GE.U32.AND P1, PT, R59, R27, PT ;  /* 0x0000001b3b00720c */ /* 0x000fc40003f26070 */
[----:B------:R-:W-:Y:S01]  /*27b0*/  ISETP.GE.U32.AND.EX P3, PT, R8, R57, PT, P3 ;  /* 0x000000390800720c */ /* 0x000fe20003f66130 */
[----:B------:R-:W-:Y:S01]  /*27c0*/  IMAD R9, R35, R23, R9 ;  /* 0x0000001723097224 */ /* 0x000fe200078e0209 */
[----:B------:R-:W-:Y:S01]  /*27d0*/  ISETP.GE.U32.AND.EX P1, PT, R75, R8, PT, P1 ;  /* 0x000000084b00720c */ /* 0x000fe20003f26110 */
[----:B------:R-:W-:Y:S01]  /*27e0*/  IMAD.WIDE.U32.X R82, R35, R24, R28, P5 ;  /* 0x0000001823527225 */ /* 0x000fe200028e041c */
[----:B------:R-:W-:Y:S02]  /*27f0*/  SEL R29, RZ, 0x1, P0 ;  /* 0x00000001ff1d7807 */ /* 0x000fe40000000000 */
[----:B------:R-:W-:Y:S01]  /*2800*/  SEL R10, RZ, 0x1, P3 ;  /* 0x00000001ff0a7807 */ /* 0x000fe20001800000 */
[----:B------:R-:W-:Y:S01]  /*2810*/  IMAD.IADD R27, R5, 0x1, R9 ;  /* 0x00000001051b7824 */ /* 0x000fe200078e0209 */
[----:B------:R-:W-:Y:S01]  /*2820*/  SEL R61, RZ, 0x1, P1 ;  /* 0x00000001ff3d7807 */ /* 0x000fe20000800000 */
[----:B------:R-:W-:-:S04]  /*2830*/  IMAD.WIDE.U32 R56, R53, R19, RZ ;  /* 0x0000001335387225 */ /* 0x000fc800078e00ff */
[----:B------:R-:W-:Y:S01]  /*2840*/  IMAD.WIDE.U32.X R8, R51, R25, R6, P6 ;  /* 0x0000001933087225 */ /* 0x000fe200030e0406 */
[----:B------:R-:W-:-:S03]  /*2850*/  IADD3 R5, P5, P6, R4, R82, R29 ;  /* 0x0000005204057210 */ /* 0x000fc60007ebe01d */
[----:B------:R-:W-:Y:S01]  /*2860*/  IMAD.WIDE.U32 R80, R51, R20, RZ ;  /* 0x0000001433507225 */ /* 0x000fe200078e00ff */
[----:B------:R-:W-:Y:S02]  /*2870*/  IADD3.X R82, PT, PT, R27, R83, RZ, P5, P6 ;  /* 0x000000531b527210 */ /* 0x000fe40002fec4ff */
[----:B------:R-:W-:Y:S01]  /*2880*/  IADD3 R83, P1, P3, R61, R8, R10 ;  /* 0x000000083d537210 */ /* 0x000fe20007b3e00a */
[----:B------:R-:W-:-:S03]  /*2890*/  IMAD.WIDE.U32 R6, P0, R52, R22, R56 ;  /* 0x0000001634067225 */ /* 0x000fc60007800038 */
[----:B------:R-:W-:Y:S01]  /*28a0*/  IADD3.X R85, PT, PT, RZ, R9, RZ, P1, P3 ;  /* 0x00000009ff557210 */ /* 0x000fe20000fe64ff */
[----:B------:R-:W-:-:S04]  /*28b0*/  IMAD.WIDE.U32 R62, R50, R20, RZ ;  /* 0x00000014323e7225 */ /* 0x000fc800078e00ff */
[----:B------:R-:W-:-:S04]  /*28c0*/  IMAD.WIDE.U32 R80, P4, R50, R24, R80 ;  /* 0x0000001832507225 */ /* 0x000fc80007880050 */
[----:B------:R-:W-:Y:S01]  /*28d0*/  IMAD.WIDE.U32 R28, R52, R19, RZ ;  /* 0x00000013341c7225 */ /* 0x000fe200078e00ff */
[----:B------:R-:W-:-:S03]  /*28e0*/  IADD3 RZ, P2, PT, R63, R80, RZ ;  /* 0x000000503fff7210 */ /* 0x000fc60007f5e0ff */
[----:B------:R-:W-:Y:S01]  /*28f0*/  IMAD.WIDE.U32 R56, R53, R21, RZ ;  /* 0x0000001535387225 */ /* 0x000fe200078e00ff */
[----:B------:R-:W-:-:S03]  /*2900*/  IADD3 RZ, P5, PT, R29, R6, RZ ;  /* 0x000000061dff7210 */ /* 0x000fc60007fbe0ff */
[-C--:B------:R-:W-:Y:S02]  /*2910*/  IMAD R61, R24, R50.reuse, RZ ;  /* 0x00000032183d7224 */ /* 0x080fe400078e02ff */
[----:B------:R-:W-:-:S04]  /*2920*/  IMAD.WIDE.U32 R8, R20, R50, RZ ;  /* 0x0000003214087225 */ /* 0x000fc800078e00ff */
[----:B------:R-:W-:Y:S01]  /*2930*/  IMAD R63, R51, R20, R61 ;  /* 0x00000014333f7224 */ /* 0x000fe200078e023d */
[----:B------:R-:W-:Y:S01]  /*2940*/  IADD3 R84, P6, PT, R5, R8, RZ ;  /* 0x0000000805547210 */ /* 0x000fe20007fde0ff */
[----:B------:R-:W-:-:S04]  /*2950*/  IMAD.WIDE.U32 R28, P1, R52, R25, R56 ;  /* 0x00000019341c7225 */ /* 0x000fc80007820038 */
[----:B------:R-:W-:-:S04]  /*2960*/  IMAD.WIDE.U32 R56, R35, R23, RZ ;  /* 0x0000001723387225 */ /* 0x000fc800078e00ff */
[----:B------:R-:W-:-:S04]  /*2970*/  IMAD.WIDE.U32 R60, R51, R23, RZ ;  /* 0x00000017333c7225 */ /* 0x000fc800078e00ff */
[----:B------:R-:W-:Y:S02]  /*2980*/  IMAD.IADD R9, R9, 0x1, R63 ;  /* 0x0000000109097824 */ /* 0x000fe400078e023f */
[----:B------:R-:W-:-:S04]  /*2990*/  IMAD.WIDE.U32 R66, R52, R21, RZ ;  /* 0x0000001534427225 */ /* 0x000fc800078e00ff */
        /* <DEDUP_REMOVED lines=11> */
[-C--:B------:R-:W-:Y:S02]  /*2a50*/  IMAD R10, R22, R52.reuse, RZ ;  /* 0x00000034160a7224 */ /* 0x080fe400078e02ff */
[----:B------:R-:W-:Y:S01]  /*2a60*/  IMAD.X R73, RZ, RZ, RZ, P0 ;  /* 0x000000ffff497224 */ /* 0x000fe200000e06ff */
[----:B------:R-:W-:Y:S01]  /*2a70*/  IADD3 R83, P0, PT, R84, R83, RZ ;  /* 0x0000005354537210 */ /* 0x000fe20007f1e0ff */
[----:B------:R-:W-:-:S04]  /*2a80*/  IMAD.WIDE.U32 R70, R19, R52, RZ ;  /* 0x0000003413467225 */ /* 0x000fc800078e00ff */
[----:B------:R-:W-:Y:S02]  /*2a90*/  IMAD R87, R53, R19, R10 ;  /* 0x0000001335577224 */ /* 0x000fe400078e020a */
[----:B------:R-:W-:Y:S01]  /*2aa0*/  IMAD.X R85, R6, 0x1, R85, P0 ;  /* 0x0000000106557824 */ /* 0x000fe200000e0655 */
[----:B------:R-:W-:Y:S01]  /*2ab0*/  IADD3 R10, P0, PT, R59, R70, RZ ;  /* 0x000000463b0a7210 */ /* 0x000fe20007f1e0ff */
[----:B------:R-:W-:Y:S02]  /*2ac0*/  IMAD.MOV.U32 R62, RZ, RZ, R81 ;  /* 0x000000ffff3e7224 */ /* 0x000fe400078e0051 */
[----:B------:R-:W-:Y:S02]  /*2ad0*/  IMAD.IADD R28, R71, 0x1, R87 ;  /* 0x00000001471c7824 */ /* 0x000fe400078e0257 */
[----:B------:R-:W-:Y:S02]  /*2ae0*/  IMAD.MOV.U32 R72, RZ, RZ, R7 ;  /* 0x000000ffff487224 */ /* 0x000fe400078e0007 */
[----:B------:R-:W-:-:S02]  /*2af0*/  IMAD.MOV.U32 R66, RZ, RZ, R57 ;  /* 0x000000ffff427224 */ /* 0x000fc400078e0039 */
[----:B------:R-:W-:Y:S01]  /*2b00*/  IMAD.WIDE.U32.X R62, R51, R24, R62, P2 ;  /* 0x00000018333e7225 */ /* 0x000fe200010e043e */
[----:B------:R-:W-:-:S03]  /*2b10*/  ISETP.GE.U32.AND P2, PT, R84, R8, PT ;  /* 0x000000085400720c */ /* 0x000fc60003f46070 */
[----:B------:R-:W-:Y:S01]  /*2b20*/  IMAD.X R81, RZ, RZ, RZ, P1 ;  /* 0x000000ffff517224 */ /* 0x000fe200008e06ff */
[----:B------:R-:W-:Y:S01]  /*2b30*/  ISETP.GE.U32.AND P1, PT, R10, R70, PT ;  /* 0x000000460a00720c */ /* 0x000fe20003f26070 */
[----:B------:R-:W-:Y:S01]  /*2b40*/  IMAD.X R59, R28, 0x1, R75, P0 ;  /* 0x000000011c3b7824 */ /* 0x000fe200000e064b */
[----:B------:R-:W-:Y:S01]  /*2b50*/  ISETP.GE.U32.AND P0, PT, R5, R4, PT ;  /* 0x000000040500720c */ /* 0x000fe20003f06070 */
[----:B------:R-:W-:Y:S01]  /*2b60*/  IMAD.MOV.U32 R68, RZ, RZ, R61 ;  /* 0x000000ffff447224 */ /* 0x000fe200078e003d */
[----:B------:R-:W-:Y:S01]  /*2b70*/  ISETP.GE.U32.AND.EX P2, PT, R6, R9, PT, P2 ;  /* 0x000000090600720c */ /* 0x000fe20003f46120 */
[----:B------:R-:W-:Y:S01]  /*2b80*/  IMAD R7, R26, R50, RZ ;  /* 0x000000321a077224 */ /* 0x000fe200078e02ff */
[----:B------:R-:W-:Y:S01]  /*2b90*/  ISETP.GE.U32.AND.EX P1, PT, R59, R28, PT, P1 ;  /* 0x0000001c3b00720c */ /* 0x000fe20003f26110 */
[----:B------:R-:W-:Y:S01]  /*2ba0*/  IMAD R8, R25, R52, RZ ;  /* 0x0000003419087224 */ /* 0x000fe200078e02ff */
[----:B------:R-:W-:Y:S01]  /*2bb0*/  ISETP.GE.U32.AND.EX P0, PT, R82, R27, PT, P0 ;  /* 0x0000001b5200720c */ /* 0x000fe20003f06100 */
[----:B------:R-:W-:Y:S01]  /*2bc0*/  IMAD.WIDE.U32.X R66, R35, R26, R66, P3 ;  /* 0x0000001a23427225 */ /* 0x000fe200018e0442 */
[----:B------:R-:W-:-:S02]  /*2bd0*/  ISETP.GE.U32.AND P3, PT, R83, R84, PT ;  /* 0x000000545300720c */ /* 0x000fc40003f66070 */
[----:B------:R-:W-:Y:S01]  /*2be0*/  SEL R27, RZ, 0x1, P1 ;  /* 0x00000001ff1b7807 */ /* 0x000fe20000800000 */
[----:B------:R-:W-:Y:S01]  /*2bf0*/  IMAD.MOV.U32 R80, RZ, RZ, R29 ;  /* 0x000000ffff507224 */ /* 0x000fe200078e001d */
[----:B------:R-:W-:Y:S01]  /*2c00*/  ISETP.GE.U32.AND.EX P3, PT, R85, R6, PT, P3 ;  /* 0x000000065500720c */ /* 0x000fe20003f66130 */
[C---:B------:R-:W-:Y:S01]  /*2c10*/  IMAD R7, R51.reuse, R23, R7 ;  /* 0x0000001733077224 */ /* 0x040fe200078e0207 */
[----:B------:R-:W-:Y:S01]  /*2c20*/  SEL R28, RZ, 0x1, P2 ;  /* 0x00000001ff1c7807 */ /* 0x000fe20001000000 */
[----:B------:R-:W-:-:S04]  /*2c30*/  IMAD.WIDE.U32.X R68, R51, R26, R68, P6 ;  /* 0x0000001a33447225 */ /* 0x000fc800030e0444 */
[----:B------:R-:W-:-:S04]  /*2c40*/  IMAD.WIDE.U32 R4, R21, R52, RZ ;  /* 0x0000003415047225 */ /* 0x000fc800078e00ff */
[----:B------:R-:W-:Y:S02]  /*2c50*/  IMAD R29, R53, R21, R8 ;  /* 0x00000015351d7224 */ /* 0x000fe400078e0208 */
[----:B------:R-:W-:-:S04]  /*2c60*/  IMAD.WIDE.U32 R50, R23, R50, RZ ;  /* 0x0000003217327225 */ /* 0x000fc800078e00ff */
[----:B------:R-:W-:Y:S01]  /*2c70*/  IMAD.IADD R6, R5, 0x1, R29 ;  /* 0x0000000105067824 */ /* 0x000fe200078e021d */
[----:B------:R-:W-:Y:S01]  /*2c80*/  IADD3 R5, P1, PT, R83, R4, RZ ;  /* 0x0000000453057210 */ /* 0x000fe20007f3e0ff */
[----:B------:R-:W-:Y:S01]  /*2c90*/  IMAD.IADD R9, R51, 0x1, R7 ;  /* 0x0000000133097824 */ /* 0x000fe200078e0207 */
[----:B------:R-:W-:Y:S01]  /*2ca0*/  SEL R7, RZ, 0x1, P0 ;  /* 0x00000001ff077807 */ /* 0x000fe20000000000 */
[----:B------:R-:W-:Y:S01]  /*2cb0*/  IMAD.WIDE.U32.X R72, R53, R22, R72, P5 ;  /* 0x0000001635487225 */ /* 0x000fe200028e0448 */
[----:B------:R-:W-:Y:S02]  /*2cc0*/  SEL R29, RZ, 0x1, P3 ;  /* 0x00000001ff1d7807 */ /* 0x000fe40001800000 */
[----:B------:R-:W-:Y:S01]  /*2cd0*/  IADD3 R8, P0, P5, R50, R66, R7 ;  /* 0x0000004232087210 */ /* 0x000fe20007d1e007 */
[----:B------:R-:W-:Y:S01]  /*2ce0*/  IMAD.X R7, R6, 0x1, R85, P1 ;  /* 0x0000000106077824 */ /* 0x000fe200008e0655 */
[----:B------:R-:W-:Y:S01]  /*2cf0*/  IADD3 R27, P2, P1, R5, R72, R27 ;  /* 0x00000048051b7210 */ /* 0x000fe2000795e01b */
[----:B------:R-:W-:Y:S01]  /*2d00*/  IMAD.WIDE.U32.X R80, R53, R25, R80, P4 ;  /* 0x0000001935507225 */ /* 0x000fe200020e0450 */
[----:B------:R-:W-:-:S02]  /*2d10*/  IADD3.X R66, PT, PT, R9, R67, RZ, P0, P5 ;  /* 0x0000004309427210 */ /* 0x000fc400007ea4ff */
[----:B------:R-:W-:Y:S01]  /*2d20*/  IADD3 R29, P3, P5, R29, R62, R28 ;  /* 0x0000003e1d1d7210 */ /* 0x000fe20007d7e01c */
[----:B------:R-:W-:Y:S01]  /*2d30*/  IMAD.WIDE.U32 R56, R33, R20, RZ ;  /* 0x0000001421387225 */ /* 0x000fe200078e00ff */
[----:B------:R-:W-:Y:S02]  /*2d40*/  IADD3.X R72, PT, PT, R7, R73, RZ, P2, P1 ;  /* 0x0000004907487210 */ /* 0x000fe400017e24ff */
[----:B------:R-:W-:Y:S02]  /*2d50*/  ISETP.GE.U32.AND P0, PT, R5, R4, PT ;  /* 0x000000040500720c */ /* 0x000fe40003f06070 */
[----:B------:R-:W-:Y:S02]  /*2d60*/  ISETP.GE.U32.AND P2, PT, R27, R5, PT ;  /* 0x000000051b00720c */ /* 0x000fe40003f46070 */
[----:B------:R-:W-:Y:S01]  /*2d70*/  IADD3.X R75, PT, PT, RZ, R63, RZ, P3, P5 ;  /* 0x0000003fff4b7210 */ /* 0x000fe20001fea4ff */
[----:B------:R-:W-:Y:S01]  /*2d80*/  IMAD.WIDE.U32 R62, R20, R52, RZ ;  /* 0x00000034143e7225 */ /* 0x000fe200078e00ff */
[----:B------:R-:W-:-:S02]  /*2d90*/  ISETP.GE.U32.AND.EX P3, PT, R7, R6, PT, P0 ;  /* 0x000000060700720c */ /* 0x000fc40003f66100 */
[----:B------:R-:W-:Y:S01]  /*2da0*/  ISETP.GE.U32.AND.EX P2, PT, R72, R7, PT, P2 ;  /* 0x000000074800720c */ /* 0x000fe20003f46120 */
[-C--:B------:R-:W-:Y:S01]  /*2db0*/  IMAD.WIDE.U32 R6, R53, R20.reuse, RZ ;  /* 0x0000001435067225 */ /* 0x080fe200078e00ff */
[----:B------:R-:W-:Y:S02]  /*2dc0*/  IADD3 R73, P5, PT, R8, R29, RZ ;  /* 0x0000001d08497210 */ /* 0x000fe40007fbe0ff */
[----:B------:R-:W-:Y:S01]  /*2dd0*/  SEL R82, RZ, 0x1, P3 ;  /* 0x00000001ff527807 */ /* 0x000fe20001800000 */
[----:B------:R-:W-:Y:S01]  /*2de0*/  IMAD.WIDE.U32 R28, R52, R20, RZ ;  /* 0x00000014341c7225 */ /* 0x000fe200078e00ff */
[----:B------:R-:W-:Y:S02]  /*2df0*/  SEL R5, RZ, 0x1, P2 ;  /* 0x00000001ff057807 */ /* 0x000fe40001000000 */
[----:B------:R-:W-:Y:S01]  /*2e00*/  ISETP.GE.U32.AND P1, PT, R8, R50, PT ;  /* 0x000000320800720c */ /* 0x000fe20003f26070 */
[----:B------:R-:W-:Y:S01]  /*2e10*/  IMAD.X R75, R66, 0x1, R75, P5 ;  /* 0x00000001424b7824 */ /* 0x000fe200028e064b */
[----:B------:R-:W-:Y:S01]  /*2e20*/  ISETP.GE.U32.AND P0, PT, R73, R8, PT ;  /* 0x000000084900720c */ /* 0x000fe20003f06070 */
[----:B------:R-:W-:Y:S01]  /*2e30*/  IMAD.WIDE.U32 R6, P3, R52, R24, R6 ;  /* 0x0000001834067225 */ /* 0x000fe20007860006 */
[----:B------:R-:W-:-:S02]  /*2e40*/  IADD3 R82, P4, P6, R5, R80, R82 ;  /* 0x0000005005527210 */ /* 0x000fc40007e9e052 */
[----:B------:R-:W-:Y:S01]  /*2e50*/  ISETP.GE.U32.AND.EX P1, PT, R66, R9, PT, P1 ;  /* 0x000000094200720c */ /* 0x000fe20003f26110 */
[-C--:B------:R-:W-:Y:S01]  /*2e60*/  IMAD.WIDE.U32 R4, R33, R19.reuse, RZ ;  /* 0x0000001321047225 */ /* 0x080fe200078e00ff */
[----:B------:R-:W-:Y:S02]  /*2e70*/  ISETP.GE.U32.AND.EX P0, PT, R75, R66, PT, P0 ;  /* 0x000000424b00720c */ /* 0x000fe40003f06100 */
[----:B------:R-:W-:Y:S01]  /*2e80*/  SEL R28, RZ, 0x1, P1 ;  /* 0x00000001ff1c7807 */ /* 0x000fe20000800000 */
[C---:B------:R-:W-:Y:S01]  /*2e90*/  IMAD.WIDE.U32 R8, R32.reuse, R19, RZ ;  /* 0x0000001320087225 */ /* 0x040fe200078e00ff */
[----:B------:R-:W-:Y:S02]  /*2ea0*/  SEL R71, RZ, 0x1, P0 ;  /* 0x00000001ff477807 */ /* 0x000fe40000000000 */
[----:B------:R-:W-:Y:S01]  /*2eb0*/  IADD3 RZ, P0, PT, R29, R6, RZ ;  /* 0x000000061dff7210 */ /* 0x000fe20007f1e0ff */
[----:B------:R-:W-:Y:S01]  /*2ec0*/  IMAD.WIDE.U32 R4, P5, R32, R22, R4 ;  /* 0x0000001620047225 */ /* 0x000fe200078a0004 */
[----:B------:R-:W-:-:S02]  /*2ed0*/  IADD3 R71, P1, P2, R71, R68, R28 ;  /* 0x0000004447477210 */ /* 0x000fc40007a3e01c */
[----:B------:R-:W-:Y:S01]  /*2ee0*/  IADD3.X R6, PT, PT, RZ, R81, RZ, P4, P6 ;  /* 0x00000051ff067210 */ /* 0x000fe200027ec4ff */
[----:B------:R-:W-:Y:S01]  /*2ef0*/  IMAD R29, R24, R52, RZ ;  /* 0x00000034181d7224 */ /* 0x000fe200078e02ff */
[----:B------:R-:W-:Y:S01]  /*2f00*/  IADD3 RZ, P6, PT, R9, R4, RZ ;  /* 0x0000000409ff7210 */ /* 0x000fe20007fde0ff */
[----:B------:R-:W-:Y:S01]  /*2f10*/  IMAD.WIDE.U32 R50, R53, R23, RZ ;  /* 0x0000001735327225 */ /* 0x000fe200078e00ff */
[----:B------:R-:W-:Y:S02]  /*2f20*/  IADD3.X R70, PT, PT, RZ, R69, RZ, P1, P2 ;  /* 0x00000045ff467210 */ /* 0x000fe40000fe44ff */
[----:B------:R-:W-:Y:S01]  /*2f30*/  IADD3 R73, P2, PT, R73, R62, RZ ;  /* 0x0000003e49497210 */ /* 0x000fe20007f5e0ff */
[----:B------:R-:W-:Y:S02]  /*2f40*/  IMAD R9, R53, R20, R29 ;  /* 0x0000001435097224 */ /* 0x000fe400078e021d */
[----:B------:R-:W-:-:S04]  /*2f50*/  IMAD.WIDE.U32 R28, R33, R21, RZ ;  /* 0x00000015211c7225 */ /* 0x000fc800078e00ff */
[----:B------:R-:W-:Y:S02]  /*2f60*/  IMAD.IADD R80, R63, 0x1, R9 ;  /* 0x000000013f507824 */ /* 0x000fe400078e0209 */
[----:B------:R-:W-:-:S04]  /*2f70*/  IMAD.WIDE.U32 R8, R32, R20, RZ ;  /* 0x0000001420087225 */ /* 0x000fc800078e00ff */
[----:B------:R-:W-:Y:S02]  /*2f80*/  IMAD.X R75, R80, 0x1, R75, P2 ;  /* 0x00000001504b7824 */ /* 0x000fe400010e064b */
        /* <DEDUP_REMOVED lines=18> */
[----:B------:R-:W-:Y:S01]  /*30b0*/  IADD3 R50, P1, PT, R27, R66, RZ ;  /* 0x000000421b327210 */ /* 0x000fe20007f3e0ff */
[----:B------:R-:W-:Y:S02]  /*30c0*/  IMAD.IADD R27, R67, 0x1, R81 ;  /* 0x00000001431b7824 */ /* 0x000fe400078e0251 */
[----:B------:R-:W-:Y:S02]  /*30d0*/  IMAD.MOV.U32 R8, RZ, RZ, R5 ;  /* 0x000000ffff087224 */ /* 0x000fe400078e0005 */
[----:B------:R-:W-:Y:S01]  /*30e0*/  IMAD.X R56, R27, 0x1, R72, P1 ;  /* 0x000000011b387824 */ /* 0x000fe200008e0648 */
[----:B------:R-:W-:Y:S01]  /*30f0*/  ISETP.GE.U32.AND P1, PT, R73, R62, PT ;  /* 0x0000003e4900720c */ /* 0x000fe20003f26070 */
[----:B------:R-:W-:-:S02]  /*3100*/  IMAD.MOV.U32 R62, RZ, RZ, R51 ;  /* 0x000000ffff3e7224 */ /* 0x000fc400078e0033 */
[----:B------:R-:W-:Y:S01]  /*3110*/  IMAD R51, R25, R32, RZ ;  /* 0x0000002019337224 */ /* 0x000fe200078e02ff */
[----:B------:R-:W-:Y:S01]  /*3120*/  ISETP.GE.U32.AND.EX P1, PT, R75, R80, PT, P1 ;  /* 0x000000504b00720c */ /* 0x000fe20003f26110 */
[----:B------:R-:W-:Y:S01]  /*3130*/  IMAD.X R5, RZ, RZ, RZ, P2 ;  /* 0x000000ffff057224 */ /* 0x000fe200010e06ff */
[----:B------:R-:W-:Y:S01]  /*3140*/  ISETP.GE.U32.AND P2, PT, R50, R66, PT ;  /* 0x000000423200720c */ /* 0x000fe20003f46070 */
[----:B------:R-:W-:Y:S02]  /*3150*/  IMAD.MOV.U32 R6, RZ, RZ, R29 ;  /* 0x000000ffff067224 */ /* 0x000fe400078e001d */
[----:B------:R-:W-:Y:S01]  /*3160*/  IMAD.WIDE.U32 R28, R21, R32, RZ ;  /* 0x00000020151c7225 */ /* 0x000fe200078e00ff */
[----:B------:R-:W-:-:S03]  /*3170*/  ISETP.GE.U32.AND.EX P2, PT, R56, R27, PT, P2 ;  /* 0x0000001b3800720c */ /* 0x000fc60003f46120 */
[----:B------:R-:W-:Y:S02]  /*3180*/  IMAD R51, R33, R21, R51 ;  /* 0x0000001521337224 */ /* 0x000fe400078e0233 */
[----:B------:R-:W-:Y:S01]  /*3190*/  IMAD.WIDE.U32.X R62, R53, R26, R62, P5 ;  /* 0x0000001a353e7225 */ /* 0x000fe200028e043e */
[----:B------:R-:W-:-:S03]  /*31a0*/  IADD3 R27, P5, PT, R69, R28, RZ ;  /* 0x0000001c451b7210 */ /* 0x000fc60007fbe0ff */
[----:B------:R-:W-:Y:S02]  /*31b0*/  IMAD.IADD R29, R29, 0x1, R51 ;  /* 0x000000011d1d7824 */ /* 0x000fe400078e0233 */
[----:B------:R-:W-:Y:S01]  /*31c0*/  IMAD.WIDE.U32.X R60, R53, R24, R60, P0 ;  /* 0x00000018353c7225 */ /* 0x000fe200000e043c */
[----:B------:R-:W-:-:S03]  /*31d0*/  ISETP.GE.U32.AND P0, PT, R69, R73, PT ;  /* 0x000000494500720c */ /* 0x000fc60003f06070 */
[----:B------:R-:W-:Y:S01]  /*31e0*/  IMAD.WIDE.U32.X R66, R33, R22, R8, P6 ;  /* 0x0000001621427225 */ /* 0x000fe200030e0408 */
[----:B------:R-:W-:Y:S02]  /*31f0*/  SEL R9, RZ, 0x1, P2 ;  /* 0x00000001ff097807 */ /* 0x000fe40001000000 */
[----:B------:R-:W-:Y:S01]  /*3200*/  ISETP.GE.U32.AND P2, PT, R27, R28, PT ;  /* 0x0000001c1b00720c */ /* 0x000fe20003f46070 */
[----:B------:R-:W-:Y:S01]  /*3210*/  IMAD R28, R26, R52, RZ ;  /* 0x000000341a1c7224 */ /* 0x000fe200078e02ff */
[----:B------:R-:W-:Y:S01]  /*3220*/  ISETP.GE.U32.AND.EX P0, PT, R68, R75, PT, P0 ;  /* 0x0000004b4400720c */ /* 0x000fe20003f06100 */
[----:B------:R-:W-:Y:S01]  /*3230*/  IMAD.X R8, R29, 0x1, R68, P5 ;  /* 0x000000011d087824 */ /* 0x000fe200028e0644 */
[----:B------:R-:W-:Y:S01]  /*3240*/  IADD3 R9, P5, P6, R27, R66, R9 ;  /* 0x000000421b097210 */ /* 0x000fe20007ebe009 */
[----:B------:R-:W-:Y:S01]  /*3250*/  IMAD.MOV.U32 R4, RZ, RZ, R57 ;  /* 0x000000ffff047224 */ /* 0x000fe200078e0039 */
[----:B------:R-:W-:Y:S01]  /*3260*/  SEL R68, RZ, 0x1, P1 ;  /* 0x00000001ff447807 */ /* 0x000fe20000800000 */
[----:B------:R-:W-:Y:S01]  /*3270*/  IMAD R57, R53, R23, R28 ;  /* 0x0000001735397224 */ /* 0x000fe200078e021c */
[C---:B------:R-:W-:Y:S01]  /*3280*/  ISETP.GE.U32.AND.EX P2, PT, R8.reuse, R29, PT, P2 ;  /* 0x0000001d0800720c */ /* 0x040fe20003f46120 */
[----:B------:R-:W-:Y:S01]  /*3290*/  IMAD.WIDE.U32 R52, R23, R52, RZ ;  /* 0x0000003417347225 */ /* 0x000fe200078e00ff */
[----:B------:R-:W-:-:S02]  /*32a0*/  IADD3.X R51, PT, PT, R8, R67, RZ, P5, P6 ;  /* 0x0000004308337210 */ /* 0x000fc40002fec4ff */
[----:B------:R-:W-:Y:S01]  /*32b0*/  SEL R29, RZ, 0x1, P0 ;  /* 0x00000001ff1d7807 */ /* 0x000fe20000000000 */
[----:B------:R-:W-:Y:S01]  /*32c0*/  IMAD.IADD R66, R53, 0x1, R57 ;  /* 0x0000000135427824 */ /* 0x000fe200078e0239 */
[----:B------:R-:W-:Y:S01]  /*32d0*/  IADD3 R57, P0, PT, R71, R52, RZ ;  /* 0x0000003447397210 */ /* 0x000fe20007f1e0ff */
[----:B------:R-:W-:Y:S01]  /*32e0*/  IMAD.WIDE.U32.X R4, R33, R24, R4, P4 ;  /* 0x0000001821047225 */ /* 0x000fe200020e0404 */
[----:B------:R-:W-:Y:S02]  /*32f0*/  IADD3 R68, P5, P6, R29, R60, R68 ;  /* 0x0000003c1d447210 */ /* 0x000fe40007ebe044 */
[----:B------:R-:W-:Y:S01]  /*3300*/  ISETP.GE.U32.AND P1, PT, R9, R27, PT ;  /* 0x0000001b0900720c */ /* 0x000fe20003f26070 */
[----:B------:R-:W-:-:S03]  /*3310*/  IMAD.WIDE.U32 R28, R51, 0x3d1, RZ ;  /* 0x000003d1331c7825 */ /* 0x000fc600078e00ff */
[----:B------:R-:W-:Y:S01]  /*3320*/  ISETP.GE.U32.AND.EX P1, PT, R51, R8, PT, P1 ;  /* 0x000000083300720c */ /* 0x000fe20003f26110 */
[----:B------:R-:W-:Y:S01]  /*3330*/  IMAD.X R69, R66, 0x1, R70, P0 ;  /* 0x0000000142457824 */ /* 0x000fe200000e0646 */
[C---:B------:R-:W-:Y:S02]  /*3340*/  ISETP.GE.U32.AND P0, PT, R57.reuse, R52, PT ;  /* 0x000000343900720c */ /* 0x040fe40003f06070 */
[----:B------:R-:W-:Y:S01]  /*3350*/  IADD3.X R8, PT, PT, RZ, R61, RZ, P5, P6 ;  /* 0x0000003dff087210 */ /* 0x000fe20002fec4ff */
[----:B------:R-:W-:Y:S01]  /*3360*/  IMAD.WIDE.U32 R52, P5, RZ, R9, R28 ;  /* 0x00000009ff347225 */ /* 0x000fe200078a001c */
[----:B------:R-:W-:Y:S02]  /*3370*/  SEL R71, RZ, 0x1, P1 ;  /* 0x00000001ff477807 */ /* 0x000fe40000800000 */
[----:B------:R-:W-:Y:S01]  /*3380*/  IADD3 R27, P1, PT, R57, R68, RZ ;  /* 0x00000044391b7210 */ /* 0x000fe20007f3e0ff */
[----:B------:R-:W-:Y:S01]  /*3390*/  IMAD.WIDE.U32 R60, R9, 0x3d1, RZ ;  /* 0x000003d1093c7825 */ /* 0x000fe200078e00ff */
[----:B------:R-:W-:-:S03]  /*33a0*/  ISETP.GE.U32.AND.EX P0, PT, R69, R66, PT, P0 ;  /* 0x000000424500720c */ /* 0x000fc60003f06100 */
[----:B------:R-:W-:Y:S01]  /*33b0*/  IMAD.WIDE.U32.X R28, R33, R25, R6, P3 ;  /* 0x00000019211c7225 */ /* 0x000fe200018e0406 */
[----:B------:R-:W-:Y:S02]  /*33c0*/  SEL R6, RZ, 0x1, P2 ;  /* 0x00000001ff067807 */ /* 0x000fe40001000000 */
[----:B------:R-:W-:Y:S01]  /*33d0*/  IADD3 RZ, P2, PT, R61, R52, RZ ;  /* 0x000000343dff7210 */ /* 0x000fe20007f5e0ff */
[----:B------:R-:W-:Y:S01]  /*33e0*/  IMAD R61, R24, R32, RZ ;  /* 0x00000020183d7224 */ /* 0x000fe200078e02ff */
[----:B------:R-:W-:Y:S01]  /*33f0*/  IADD3 R71, P3, P6, R71, R28, R6 ;  /* 0x0000001c47477210 */ /* 0x000fe20007e7e006 */
[----:B------:R-:W-:-:S03]  /*3400*/  IMAD.WIDE.U32 R6, R20, R32, RZ ;  /* 0x0000002014067225 */ /* 0x000fc600078e00ff */
[----:B------:R-:W-:Y:S01]  /*3410*/  IADD3.X R67, PT, PT, RZ, R29, RZ, P3, P6 ;  /* 0x0000001dff437210 */ /* 0x000fe20001fec4ff */
[----:B------:R-:W-:Y:S01]  /*3420*/  IMAD.X R28, R69, 0x1, R8, P1 ;  /* 0x00000001451c7824 */ /* 0x000fe200008e0608 */
[----:B------:R-:W-:Y:S01]  /*3430*/  ISETP.GE.U32.AND P1, PT, R27, R57, PT ;  /* 0x000000391b00720c */ /* 0x000fe20003f26070 */
[----:B------:R-:W-:Y:S01]  /*3440*/  IMAD R61, R33, R20, R61 ;  /* 0x00000014213d7224 */ /* 0x000fe200078e023d */
[-C--:B------:R-:W-:Y:S01]  /*3450*/  IADD3 R8, P3, PT, R27, R6.reuse, RZ ;  /* 0x000000061b087210 */ /* 0x080fe20007f7e0ff */
[----:B------:R-:W-:Y:S01]  /*3460*/  IMAD.MOV.U32 R60, RZ, RZ, R53 ;  /* 0x000000ffff3c7224 */ /* 0x000fe200078e0035 */
[----:B------:R-:W-:Y:S01]  /*3470*/  ISETP.GE.U32.AND.EX P1, PT, R28, R69, PT, P1 ;  /* 0x000000451c00720c */ /* 0x000fe20003f26110 */
[----:B------:R-:W-:Y:S01]  /*3480*/  IMAD.IADD R7, R7, 0x1, R61 ;  /* 0x0000000107077824 */ /* 0x000fe200078e023d */
[----:B------:R-:W-:Y:S01]  /*3490*/  SEL R29, RZ, 0x1, P0 ;  /* 0x00000001ff1d7807 */ /* 0x000fe20000000000 */
[----:B------:R-:W-:Y:S01]  /*34a0*/  IMAD.X R61, RZ, RZ, RZ, P5 ;  /* 0x000000ffff3d7224 */ /* 0x000fe200028e06ff */
[C---:B------:R-:W-:Y:S01]  /*34b0*/  IADD3 R71, P0, PT, R8.reuse, R71, RZ ;  /* 0x0000004708477210 */ /* 0x040fe20007f1e0ff */
[----:B------:R-:W-:Y:S01]  /*34c0*/  IMAD.X R28, R7, 0x1, R28, P3 ;  /* 0x00000001071c7824 */ /* 0x000fe200018e061c */
[----:B------:R-:W-:Y:S01]  /*34d0*/  SEL R27, RZ, 0x1, P1 ;  /* 0x00000001ff1b7807 */ /* 0x000fe20000800000 */
[----:B------:R-:W-:Y:S01]  /*34e0*/  IMAD.WIDE.U32.X R60, RZ, R51, R60, P2 ;  /* 0x00000033ff3c7225 */ /* 0x000fe200010e043c */
[----:B------:R-:W-:-:S02]  /*34f0*/  ISETP.GE.U32.AND P3, PT, R8, R6, PT ;  /* 0x000000060800720c */ /* 0x000fc40003f66070 */
[----:B------:R-:W-:Y:S01]  /*3500*/  ISETP.GE.U32.AND P1, PT, R71, R8, PT ;  /* 0x000000084700720c */ /* 0x000fe20003f26070 */
[----:B------:R-:W-:Y:S02]  /*3510*/  IMAD R8, R26, R32, RZ ;  /* 0x000000201a087224 */ /* 0x000fe400078e02ff */
[C---:B------:R-:W-:Y:S01]  /*3520*/  IMAD.X R67, R28.reuse, 0x1, R67, P0 ;  /* 0x000000011c437824 */ /* 0x040fe200000e0643 */
[----:B------:R-:W-:Y:S01]  /*3530*/  ISETP.GE.U32.AND.EX P0, PT, R28, R7, PT, P3 ;  /* 0x000000071c00720c */ /* 0x000fe20003f06130 */
[----:B------:R-:W-:Y:S01]  /*3540*/  IMAD R57, R33, R23, R8 ;  /* 0x0000001721397224 */ /* 0x000fe200078e0208 */
[----:B------:R-:W-:Y:S01]  /*3550*/  IADD3 R27, P3, P6, R27, R62, R29 ;  /* 0x0000003e1b1b7210 */ /* 0x000fe20007e7e01d */
[----:B------:R-:W-:Y:S01]  /*3560*/  IMAD.MOV.U32 R8, RZ, RZ, RZ ;  /* 0x000000ffff087224 */ /* 0x000fe200078e00ff */
[----:B------:R-:W-:Y:S01]  /*3570*/  ISETP.GE.U32.AND.EX P1, PT, R67, R28, PT, P1 ;  /* 0x0000001c4300720c */ /* 0x000fe20003f26110 */
[----:B------:R-:W-:Y:S01]  /*3580*/  IMAD.WIDE.U32 R6, R23, R32, RZ ;  /* 0x0000002017067225 */ /* 0x000fe200078e00ff */
[----:B------:R-:W-:-:S02]  /*3590*/  IADD3.X R73, PT, PT, RZ, R63, RZ, P3, P6 ;  /* 0x0000003fff497210 */ /* 0x000fc40001fec4ff */
[----:B------:R-:W-:Y:S01]  /*35a0*/  SEL R69, RZ, 0x1, P1 ;  /* 0x00000001ff457807 */ /* 0x000fe20000800000 */
[----:B------:R-:W-:Y:S01]  /*35b0*/  IMAD.WIDE.U32 R28, R9, 0x3d1, R8 ;  /* 0x000003d1091c7825 */ /* 0x000fe200078e0008 */
[----:B------:R-:W-:Y:S02]  /*35c0*/  SEL R8, RZ, 0x1, P0 ;  /* 0x00000001ff087807 */ /* 0x000fe40000000000 */
[----:B------:R-:W-:Y:S01]  /*35d0*/  IADD3 R68, P2, PT, R27, R6, RZ ;  /* 0x000000061b447210 */ /* 0x000fe20007f5e0ff */
[----:B------:R-:W-:Y:S01]  /*35e0*/  IMAD.IADD R29, R52, 0x1, R29 ;  /* 0x00000001341d7824 */ /* 0x000fe200078e021d */
[----:B------:R-:W-:Y:S01]  /*35f0*/  IADD3 R69, P0, P3, R69, R4, R8 ;  /* 0x0000000445457210 */ /* 0x000fe20007b1e008 */
[----:B------:R-:W-:Y:S01]  /*3600*/  IMAD.WIDE.U32 R52, R67, 0x3d1, RZ ;  /* 0x000003d143347825 */ /* 0x000fe200078e00ff */
[----:B------:R-:W-:Y:S02]  /*3610*/  ISETP.GE.U32.AND P5, PT, R28, RZ, PT ;  /* 0x000000ff1c00720c */ /* 0x000fe40003fa6070 */
[----:B------:R-:W-:Y:S01]  /*3620*/  IADD3.X R4, PT, PT, RZ, R5, RZ, P0, P3 ;  /* 0x00000005ff047210 */ /* 0x000fe200007e64ff */
[----:B------:R-:W-:Y:S01]  /*3630*/  IMAD.IADD R66, R7, 0x1, R57 ;  /* 0x0000000107427824 */ /* 0x000fe200078e0239 */
[----:B------:R-:W-:Y:S01]  /*3640*/  ISETP.GE.U32.AND.EX P5, PT, R29, R9, PT, P5 ;  /* 0x000000091d00720c */ /* 0x000fe20003fa6150 */
[----:B------:R-:W-:-:S04]  /*3650*/  IMAD.WIDE.U32 R62, R71, 0x3d1, RZ ;  /* 0x000003d1473e7825 */ /* 0x000fc800078e00ff */
[----:B------:R-:W-:Y:S01]  /*3660*/  IMAD.WIDE.U32 R52, P1, RZ, R71, R52 ;  /* 0x00000047ff347225 */ /* 0x000fe20007820034 */
[----:B------:R-:W-:-:S03]  /*3670*/  IADD3 R27, P3, PT, R60, R62, RZ ;  /* 0x0000003e3c1b7210 */ /* 0x000fc60007f7e0ff */
[----:B------:R-:W-:Y:S01]  /*3680*/  IMAD.X R73, R66, 0x1, R73, P2 ;  /* 0x0000000142497824 */ /* 0x000fe200010e0649 */
[----:B------:R-:W-:Y:S01]  /*3690*/  IADD3 R69, P2, PT, R68, R69, RZ ;  /* 0x0000004544457210 */ /* 0x000fe20007f5e0ff */
[----:B------:R-:W-:Y:S01]  /*36a0*/  IMAD R5, R22, R34, RZ ;  /* 0x0000002216057224 */ /* 0x000fe200078e02ff */
[----:B------:R-:W-:Y:S01]  /*36b0*/  IADD3 R7, P4, PT, R63, R52, RZ ;  /* 0x000000343f077210 */ /* 0x000fe20007f9e0ff */
[----:B------:R-:W-:Y:S01]  /*36c0*/  IMAD.MOV.U32 R60, RZ, RZ, R53 ;  /* 0x000000ffff3c7224 */ /* 0x000fe200078e0035 */
[----:B------:R-:W-:Y:S01]  /*36d0*/  ISETP.GE.U32.AND P0, PT, R27, R62, PT ;  /* 0x0000003e1b00720c */ /* 0x000fe20003f06070 */
[----:B------:R-:W-:Y:S02]  /*36e0*/  IMAD.X R57, R73, 0x1, R4, P2 ;  /* 0x0000000149397824 */ /* 0x000fe400010e0604 */
[----:B------:R-:W-:Y:S02]  /*36f0*/  IMAD.X R72, R7, 0x1, R61, P3 ;  /* 0x0000000107487824 */ /* 0x000fe400018e063d */
[----:B------:R-:W-:-:S02]  /*3700*/  IMAD R75, R35, R19, R5 ;  /* 0x00000013234b7224 */ /* 0x000fc400078e0205 */
[----:B------:R-:W-:Y:S01]  /*3710*/  IMAD.WIDE.U32 R4, R34, R19, R28 ;  /* 0x0000001322047225 */ /* 0x000fe200078e001c */
[----:B------:R-:W-:-:S03]  /*3720*/  ISETP.GE.U32.AND.EX P0, PT, R72, R7, PT, P0 ;  /* 0x000000074800720c */ /* 0x000fc60003f06100 */
[----:B------:R-:W-:Y:S01]  /*3730*/  IMAD.WIDE.U32 R34, R57, 0x3d1, RZ ;  /* 0x000003d139227825 */ /* 0x000fe200078e00ff */
[----:B------:R-:W-:Y:S02]  /*3740*/  SEL R7, RZ, 0x1, P0 ;  /* 0x00000001ff077807 */ /* 0x000fe40000000000 */
[----:B------:R-:W-:Y:S01]  /*3750*/  ISETP.GE.U32.AND P6, PT, R4, R28, PT ;  /* 0x0000001c0400720c */ /* 0x000fe20003fc6070 */
[----:B------:R-:W-:Y:S02]  /*3760*/  IMAD.X R61, RZ, RZ, RZ, P1 ;  /* 0x000000ffff3d7224 */ /* 0x000fe400008e06ff */
[----:B------:R-:W-:-:S04]  /*3770*/  IMAD.WIDE.U32 R8, R69, 0x3d1, RZ ;  /* 0x000003d145087825 */ /* 0x000fc800078e00ff */
[----:B------:R-:W-:-:S04]  /*3780*/  IMAD.WIDE.U32.X R60, RZ, R67, R60, P4 ;  /* 0x00000043ff3c7225 */ /* 0x000fc800020e043c */
[----:B------:R-:W-:-:S04]  /*3790*/  IMAD.WIDE.U32 R52, P2, RZ, R69, R34 ;  /* 0x00000045ff347225 */ /* 0x000fc80007840022 */
[----:B------:R-:W-:Y:S01]  /*37a0*/  IMAD.IADD R34, R5, 0x1, R75 ;  /* 0x0000000105227824 */ /* 0x000fe200078e024b */
[----:B------:R-:W-:Y:S01]  /*37b0*/  IADD3 R5, P0, P1, R8, R60, R7 ;  /* 0x0000003c08057210 */ /* 0x000fe2000791e007 */
[----:B------:R-:W-:Y:S01]  /*37c0*/  IMAD.WIDE.U32 R62, R33, R23, RZ ;  /* 0x00000017213e7225 */ /* 0x000fe200078e00ff */
[----:B------:R-:W-:Y:S02]  /*37d0*/  IADD3 R35, P4, PT, R9, R52, RZ ;  /* 0x0000003409237210 */ /* 0x000fe40007f9e0ff */
[----:B------:R-:W-:Y:S01]  /*37e0*/  SEL R52, RZ, 0x1, P5 ;  /* 0x00000001ff347807 */ /* 0x000fe20002800000 */
[----:B------:R-:W-:Y:S01]  /*37f0*/  IMAD.X R9, RZ, RZ, RZ, P2 ;  /* 0x000000ffff097224 */ /* 0x000fe200010e06ff */
[----:B------:R-:W-:Y:S02]  /*3800*/  ISETP.GE.U32.AND.EX P6, PT, R34, R29, PT, P6 ;  /* 0x0000001d2200720c */ /* 0x000fe40003fc6160 */
[----:B------:R-:W-:Y:S01]  /*3810*/  IADD3.X R70, PT, PT, R35, R61, RZ, P0, P1 ;  /* 0x0000003d23467210 */ /* 0x000fe200007e24ff */
[----:B------:R-:W-:Y:S01]  /*3820*/  IMAD.WIDE.U32 R28, P1, R32, R26, R62 ;  /* 0x0000001a201c7225 */ /* 0x000fe2000782003e */
[----:B------:R-:W-:-:S02]  /*3830*/  IADD3 R52, P0, P3, R27, R51, R52 ;  /* 0x000000331b347210 */ /* 0x000fc40007b1e034 */
[----:B------:R-:W-:Y:S01]  /*3840*/  SEL R27, RZ, 0x1, P6 ;  /* 0x00000001ff1b7807 */ /* 0x000fe20003000000 */
[----:B------:R-:W-:Y:S01]  /*3850*/  IMAD.WIDE.U32 R60, R32, R23, RZ ;  /* 0x00000017203c7225 */ /* 0x000fe200078e00ff */
[----:B------:R-:W-:Y:S02]  /*3860*/  IADD3.X R32, PT, PT, R72, R71, RZ, P0, P3 ;  /* 0x0000004748207210 */ /* 0x000fe400007e64ff */
[----:B------:R-:W-:Y:S01]  /*3870*/  IADD3 R27, P0, P3, R27, R52, R76 ;  /* 0x000000341b1b7210 */ /* 0x000fe20007b1e04c */
[----:B------:R-:W-:Y:S01]  /*3880*/  IMAD.X R7, RZ, RZ, RZ, P1 ;  /* 0x000000ffff077224 */ /* 0x000fe200008e06ff */
[----:B------:R-:W-:Y:S02]  /*3890*/  IADD3 RZ, P1, PT, R61, R28, RZ ;  /* 0x0000001c3dff7210 */ /* 0x000fe40007f3e0ff */
[----:B------:R-:W-:Y:S02]  /*38a0*/  IADD3.X R28, PT, PT, RZ, R32, R3, P0, P3 ;  /* 0x00000020ff1c7210 */ /* 0x000fe400007e6403 */
[----:B------:R-:W-:Y:S01]  /*38b0*/  ISETP.GE.U32.AND P3, PT, R68, R6, PT ;  /* 0x000000064400720c */ /* 0x000fe20003f66070 */
[----:B------:R-:W-:Y:S01]  /*38c0*/  IMAD.MOV.U32 R6, RZ, RZ, R29 ;  /* 0x000000ffff067224 */ /* 0x000fe200078e001d */
[----:B------:R-:W-:-:S02]  /*38d0*/  ISETP.GE.U32.AND P0, PT, R69, R68, PT ;  /* 0x000000444500720c */ /* 0x000fc40003f06070 */
[----:B------:R-:W-:Y:S01]  /*38e0*/  ISETP.GE.U32.AND.EX P3, PT, R73, R66, PT, P3 ;  /* 0x000000424900720c */ /* 0x000fe20003f66130 */
[----:B------:R-:W-:Y:S01]  /*38f0*/  IMAD.WIDE.U32.X R6, R33, R26, R6, P1 ;  /* 0x0000001a21067225 */ /* 0x000fe200008e0406 */
[C---:B------:R-:W-:Y:S02]  /*3900*/  ISETP.EQ.U32.AND P1, PT, R52.reuse, R51, PT ;  /* 0x000000333400720c */ /* 0x040fe40003f22070 */
[----:B------:R-:W-:Y:S02]  /*3910*/  ISETP.GE.U32.AND.EX P0, PT, R57, R73, PT, P0 ;  /* 0x000000493900720c */ /* 0x000fe40003f06100 */
[----:B------:R-:W-:Y:S02]  /*3920*/  SEL R66, RZ, 0x1, P3 ;  /* 0x00000001ff427807 */ /* 0x000fe40001800000 */
[----:B------:R-:W-:Y:S02]  /*3930*/  ISETP.LT.U32.AND P3, PT, R52, R51, PT ;  /* 0x000000333400720c */ /* 0x000fe40003f61070 */
[----:B------:R-:W-:-:S02]  /*3940*/  ISETP.EQ.AND.EX P5, PT, R32, R71, !P5, P1 ;  /* 0x000000472000720c */ /* 0x000fc40006fa2310 */
[CC--:B------:R-:W-:Y:S02]  /*3950*/  ISETP.EQ.U32.AND P1, PT, R27.reuse, R76.reuse, PT ;  /* 0x0000004c1b00720c */ /* 0x0c0fe40003f22070 */
[----:B------:R-:W-:Y:S02]  /*3960*/  SEL R29, RZ, 0x1, P0 ;  /* 0x00000001ff1d7807 */ /* 0x000fe40000000000 */
[----:B------:R-:W-:Y:S02]  /*3970*/  ISETP.LT.U32.OR.EX P3, PT, R32, R71, P5, P3 ;  /* 0x000000472000720c */ /* 0x000fe40002f61530 */
[----:B------:R-:W-:Y:S02]  /*3980*/  ISETP.EQ.AND.EX P6, PT, R28, R3, !P6, P1 ;  /* 0x000000031c00720c */ /* 0x000fe400077c2310 */
[----:B------:R-:W-:Y:S02]  /*3990*/  ISETP.LT.U32.AND P0, PT, R27, R76, PT ;  /* 0x0000004c1b00720c */ /* 0x000fe40003f01070 */
[----:B------:R-:W-:-:S02]  /*39a0*/  IADD3 R66, P1, P5, R29, R6, R66 ;  /* 0x000000061d427210 */ /* 0x000fc40007d3e042 */
[----:B------:R-:W-:Y:S02]  /*39b0*/  SEL R6, RZ, 0x1, !P3 ;  /* 0x00000001ff067807 */ /* 0x000fe40005800000 */
[C---:B------:R-:W-:Y:S01]  /*39c0*/  ISETP.GE.U32.AND P2, PT, R5.reuse, R8, PT ;  /* 0x000000080500720c */ /* 0x040fe20003f46070 */
[----:B------:R-:W-:Y:S01]  /*39d0*/  IMAD.MOV.U32 R8, RZ, RZ, R53 ;  /* 0x000000ffff087224 */ /* 0x000fe200078e0035 */
[----:B------:R-:W-:Y:S01]  /*39e0*/  ISETP.LT.U32.OR.EX P0, PT, R28, R3, P6, P0 ;  /* 0x000000031c00720c */ /* 0x000fe20003701500 */
[----:B------:R-:W-:Y:S01]  /*39f0*/  IMAD.WIDE.U32 R52, R66, 0x3d1, RZ ;  /* 0x000003d142347825 */ /* 0x000fe200078e00ff */
[----:B------:R-:W-:Y:S02]  /*3a00*/  IADD3.X R29, PT, PT, RZ, R7, RZ, P1, P5 ;  /* 0x00000007ff1d7210 */ /* 0x000fe40000fea4ff */
[----:B------:R-:W-:Y:S01]  /*3a10*/  IADD3 R6, P1, P5, R5, R67, R6 ;  /* 0x0000004305067210 */ /* 0x000fe20007d3e006 */
[----:B------:R-:W-:Y:S01]  /*3a20*/  IMAD.WIDE.U32.X R8, RZ, R57, R8, P4 ;  /* 0x00000039ff087225 */ /* 0x000fe200020e0408 */
[----:B------:R-:W-:-:S02]  /*3a30*/  ISETP.GE.U32.AND.EX P2, PT, R70, R35, PT, P2 ;  /* 0x000000234600720c */ /* 0x000fc40003f46120 */
[----:B------:R-:W-:Y:S01]  /*3a40*/  SEL R35, RZ, 0x1, !P0 ;  /* 0x00000001ff237807 */ /* 0x000fe20004000000 */
[----:B------:R-:W-:Y:S01]  /*3a50*/  IMAD.WIDE.U32 R60, R29, 0x3d1, RZ ;  /* 0x000003d11d3c7825 */ /* 0x000fe200078e00ff */
        /* <DEDUP_REMOVED lines=13> */
[----:B------:R-:W-:Y:S02]  /*3b30*/  IADD3 R3, P5, P3, R52, R8, R3 ;  /* 0x0000000834037210 */ /* 0x000fe40007bbe003 */
[----:B------:R-:W-:-:S02]  /*3b40*/  ISETP.EQ.AND.EX P2, PT, R32, R59, P0, P2 ;  /* 0x0000003b2000720c */ /* 0x000fc40000742320 */
[----:B------:R-:W-:Y:S02]  /*3b50*/  IADD3 R10, P6, PT, R53, R60, RZ ;  /* 0x0000003c350a7210 */ /* 0x000fe40007fde0ff */
[----:B------:R-:W-:Y:S02]  /*3b60*/  SEL R8, RZ, 0x1, !P1 ;  /* 0x00000001ff087807 */ /* 0x000fe40004800000 */
[C---:B------:R-:W-:Y:S01]  /*3b70*/  ISETP.GE.U32.AND P0, PT, R3.reuse, R52, PT ;  /* 0x000000340300720c */ /* 0x040fe20003f06070 */
[----:B------:R-:W-:Y:S01]  /*3b80*/  IMAD.WIDE.U32.X R6, RZ, R29, R6, P6 ;  /* 0x0000001dff067225 */ /* 0x000fe200030e0406 */
[----:B------:R-:W-:Y:S02]  /*3b90*/  ISETP.LT.U32.OR.EX P2, PT, R32, R59, P2, P4 ;  /* 0x0000003b2000720c */ /* 0x000fe40001741540 */
[----:B------:R-:W-:Y:S02]  /*3ba0*/  IADD3.X R5, PT, PT, R10, R9, RZ, P5, P3 ;  /* 0x000000090a057210 */ /* 0x000fe40002fe64ff */
[----:B------:R-:W-:-:S02]  /*3bb0*/  IADD3 R8, P3, P4, R3, R57, R8 ;  /* 0x0000003903087210 */ /* 0x000fc40007c7e008 */
[----:B------:R-:W-:Y:S02]  /*3bc0*/  SEL R3, RZ, 0x1, !P2 ;  /* 0x00000001ff037807 */ /* 0x000fe40005000000 */
[C---:B------:R-:W-:Y:S01]  /*3bd0*/  ISETP.GE.U32.AND.EX P0, PT, R5.reuse, R10, PT, P0 ;  /* 0x0000000a0500720c */ /* 0x040fe20003f06100 */
[----:B------:R-:W-:Y:S01]  /*3be0*/  IMAD.MOV.U32 R10, RZ, RZ, R4 ;  /* 0x000000ffff0a7224 */ /* 0x000fe200078e0004 */
[----:B------:R-:W-:Y:S02]  /*3bf0*/  IADD3.X R5, PT, PT, R5, R66, RZ, P3, P4 ;  /* 0x0000004205057210 */ /* 0x000fe40001fe84ff */
[CC--:B------:R-:W-:Y:S02]  /*3c00*/  ISETP.EQ.U32.AND P3, PT, R8.reuse, R57.reuse, PT ;  /* 0x000000390800720c */ /* 0x0c0fe40003f62070 */
[----:B------:R-:W-:Y:S02]  /*3c10*/  IADD3 R3, P5, P4, R3, R8, R50 ;  /* 0x0000000803037210 */ /* 0x000fe40007cbe032 */
[----:B------:R-:W-:-:S02]  /*3c20*/  ISETP.LT.U32.AND P6, PT, R8, R57, PT ;  /* 0x000000390800720c */ /* 0x000fc40003fc1070 */
[----:B------:R-:W-:Y:S02]  /*3c30*/  ISETP.EQ.AND.EX P3, PT, R5, R66, P1, P3 ;  /* 0x000000420500720c */ /* 0x000fe40000f62330 */
[----:B------:R-:W-:Y:S02]  /*3c40*/  ISETP.EQ.U32.AND P1, PT, R3, R50, PT ;  /* 0x000000320300720c */ /* 0x000fe40003f22070 */
[----:B------:R-:W-:Y:S02]  /*3c50*/  IADD3.X R33, PT, PT, RZ, R5, R56, P5, P4 ;  /* 0x00000005ff217210 */ /* 0x000fe40002fe8438 */
[----:B------:R-:W-:Y:S02]  /*3c60*/  SEL R9, RZ, 0x1, P0 ;  /* 0x00000001ff097807 */ /* 0x000fe40000000000 */
[----:B------:R-:W-:Y:S02]  /*3c70*/  ISETP.LT.U32.OR.EX P3, PT, R5, R66, P3, P6 ;  /* 0x000000420500720c */ /* 0x000fe40001f61560 */
[----:B------:R-:W-:-:S02]  /*3c80*/  ISETP.LT.U32.AND P4, PT, R3, R50, PT ;  /* 0x000000320300720c */ /* 0x000fc40003f81070 */
[----:B------:R-:W-:Y:S02]  /*3c90*/  ISETP.EQ.AND.EX P1, PT, R33, R56, P2, P1 ;  /* 0x000000382100720c */ /* 0x000fe40001722310 */
[----:B------:R-:W-:Y:S02]  /*3ca0*/  IADD3 R6, P0, PT, R9, R6, RZ ;  /* 0x0000000609067210 */ /* 0x000fe40007f1e0ff */
[----:B------:R-:W-:Y:S02]  /*3cb0*/  SEL R5, RZ, 0x1, !P3 ;  /* 0x00000001ff057807 */ /* 0x000fe40005800000 */
[----:B------:R-:W-:Y:S02]  /*3cc0*/  ISETP.LT.U32.OR.EX P1, PT, R33, R56, P1, P4 ;  /* 0x000000382100720c */ /* 0x000fe40000f21540 */
        /* <DEDUP_REMOVED lines=16> */
.L_x_560:
        /* <DEDUP_REMOVED lines=34> */
.L_x_559:
[----:B------:R-:W-:Y:S05]  /*3ff0*/  BSYNC.RECONVERGENT B1 ;  /* 0x0000000000017941 */ /* 0x000fea0003800200 */
.L_x_558:
[C---:B------:R-:W-:Y:S01]  /*4000*/  IMAD.WIDE.U32 R6, R39.reuse, R11, RZ ;  /* 0x0000000b27067225 */ /* 0x040fe200078e00ff */
[----:B------:R-:W-:Y:S03]  /*4010*/  BSSY.RECONVERGENT B1, `(.L_x_561) ;  /* 0x00001fb000017945 */ /* 0x000fe60003800200 */
[----:B------:R-:W-:-:S04]  /*4020*/  IMAD.WIDE.U32 R8, R39, R13, RZ ;  /* 0x0000000d27087225 */ /* 0x000fc800078e00ff */
[----:B------:R-:W-:-:S04]  /*4030*/  IMAD.WIDE.U32 R52, R39, R15, RZ ;  /* 0x0000000f27347225 */ /* 0x000fc800078e00ff */
[----:B------:R-:W-:-:S04]  /*4040*/  IMAD.WIDE.U32 R4, R38, R11, RZ ;  /* 0x0000000b26047225 */ /* 0x000fc800078e00ff */
[----:B------:R-:W-:-:S04]  /*4050*/  IMAD.WIDE.U32 R50, P0, R38, R12, R6 ;  /* 0x0000000c26327225 */ /* 0x000fc80007800006 */
[----:B------:R-:W-:-:S04]  /*4060*/  IMAD.WIDE.U32 R6, P1, R38, R14, R8 ;  /* 0x0000000e26067225 */ /* 0x000fc80007820008 */
        /* <DEDUP_REMOVED lines=11> */
[----:B------:R-:W-:Y:S02]  /*4120*/  IMAD R6, R12, R40, RZ ;  /* 0x000000280c067224 */ /* 0x000fe400078e02ff */
[----:B------:R-:W-:Y:S02]  /*4130*/  IMAD.IADD R52, R57, 0x1, R59 ;  /* 0x0000000139347824 */ /* 0x000fe400078e023b */
[----:B------:R-:W-:-:S04]  /*4140*/  IMAD.WIDE.U32 R60, R38, R15, RZ ;  /* 0x0000000f263c7225 */ /* 0x000fc800078e00ff */
[----:B------:R-:W-:Y:S01]  /*4150*/  IMAD.X R5, RZ, RZ, RZ, P1 ;  /* 0x000000ffff057224 */ /* 0x000fe200008e06ff */
[----:B------:R-:W-:Y:S01]  /*4160*/  ISETP.GE.U32.AND P1, PT, R29, R56, PT ;  /* 0x000000381d00720c */ /* 0x000fe20003f26070 */
[----:B------:R-:W-:Y:S01]  /*4170*/  IMAD.WIDE.U32 R50, R11, R40, RZ ;  /* 0x000000280b327225 */ /* 0x000fe200078e00ff */
[----:B------:R-:W-:-:S03]  /*4180*/  IADD3 RZ, P3, PT, R61, R8, RZ ;  /* 0x000000083dff7210 */ /* 0x000fc60007f7e0ff */
[----:B------:R-:W-:Y:S01]  /*4190*/  IMAD.X R59, R52, 0x1, R53, P0 ;  /* 0x00000001343b7824 */ /* 0x000fe200000e0635 */
[----:B------:R-:W-:Y:S01]  /*41a0*/  IADD3 R29, P4, PT, R29, R50, RZ ;  /* 0x000000321d1d7210 */ /* 0x000fe20007f9e0ff */
[-C--:B------:R-:W-:Y:S02]  /*41b0*/  IMAD R57, R41, R11.reuse, R6 ;  /* 0x0000000b29397224 */ /* 0x080fe400078e0206 */
[----:B------:R-:W-:Y:S01]  /*41c0*/  IMAD.MOV.U32 R4, RZ, RZ, R7 ;  /* 0x000000ffff047224 */ /* 0x000fe200078e0007 */
[----:B------:R-:W-:Y:S01]  /*41d0*/  ISETP.GE.U32.AND.EX P1, PT, R59, R52, PT, P1 ;  /* 0x000000343b00720c */ /* 0x000fe20003f26110 */
[----:B------:R-:W-:Y:S01]  /*41e0*/  IMAD R53, R16, R38, RZ ;  /* 0x0000002610357224 */ /* 0x000fe200078e02ff */
[----:B------:R-:W-:Y:S01]  /*41f0*/  ISETP.GE.U32.AND P0, PT, R29, R50, PT ;  /* 0x000000321d00720c */ /* 0x000fe20003f06070 */
[----:B------:R-:W-:Y:S01]  /*4200*/  IMAD.IADD R8, R51, 0x1, R57 ;  /* 0x0000000133087824 */ /* 0x000fe200078e0239 */
[----:B------:R-:W-:Y:S01]  /*4210*/  SEL R57, RZ, 0x1, P1 ;  /* 0x00000001ff397807 */ /* 0x000fe20000800000 */
[----:B------:R-:W-:-:S04]  /*4220*/  IMAD.WIDE.U32 R6, R41, R11, RZ ;  /* 0x0000000b29067225 */ /* 0x000fc800078e00ff */
[----:B------:R-:W-:-:S04]  /*4230*/  IMAD.WIDE.U32 R66, R15, R38, RZ ;  /* 0x000000260f427225 */ /* 0x000fc800078e00ff */
[C---:B------:R-:W-:Y:S02]  /*4240*/  IMAD R61, R39.reuse, R15, R53 ;  /* 0x0000000f273d7224 */ /* 0x040fe400078e0235 */
[----:B------:R-:W-:-:S04]  /*4250*/  IMAD.WIDE.U32.X R4, R39, R14, R4, P2 ;  /* 0x0000000e27047225 */ /* 0x000fc800010e0404 */
[----:B------:R-:W-:Y:S02]  /*4260*/  IMAD.X R59, R8, 0x1, R59, P4 ;  /* 0x00000001083b7824 */ /* 0x000fe400020e063b */
[----:B------:R-:W-:Y:S01]  /*4270*/  IMAD.IADD R68, R67, 0x1, R61 ;  /* 0x0000000143447824 */ /* 0x000fe200078e023d */
[----:B------:R-:W-:Y:S01]  /*4280*/  IADD3 R67, P2, P4, R66, R4, R57 ;  /* 0x0000000442437210 */ /* 0x000fe20007c5e039 */
[----:B------:R-:W-:Y:S01]  /*4290*/  IMAD.WIDE.U32 R50, P6, R40, R12, R6 ;  /* 0x0000000c28327225 */ /* 0x000fe200078c0006 */
[----:B------:R-:W-:Y:S02]  /*42a0*/  ISETP.GE.U32.AND.EX P0, PT, R59, R8, PT, P0 ;  /* 0x000000083b00720c */ /* 0x000fe40003f06100 */
[----:B------:R-:W-:Y:S01]  /*42b0*/  IADD3.X R69, PT, PT, R68, R5, RZ, P2, P4 ;  /* 0x0000000544457210 */ /* 0x000fe200017e84ff */
[----:B------:R-:W-:Y:S01]  /*42c0*/  IMAD.WIDE.U32 R52, R40, R11, RZ ;  /* 0x0000000b28347225 */ /* 0x000fe200078e00ff */
[----:B------:R-:W-:-:S03]  /*42d0*/  SEL R75, RZ, 0x1, P0 ;  /* 0x00000001ff4b7807 */ /* 0x000fc60000000000 */
[----:B------:R-:W-:Y:S01]  /*42e0*/  IMAD R8, R14, R40, RZ ;  /* 0x000000280e087224 */ /* 0x000fe200078e02ff */
[----:B------:R-:W-:Y:S01]  /*42f0*/  IADD3 RZ, P1, PT, R53, R50, RZ ;  /* 0x0000003235ff7210 */ /* 0x000fe20007f3e0ff */
[----:B------:R-:W-:-:S04]  /*4300*/  IMAD.WIDE.U32 R4, R41, R13, RZ ;  /* 0x0000000d29047225 */ /* 0x000fc800078e00ff */
[----:B------:R-:W-:Y:S02]  /*4310*/  IMAD.MOV.U32 R6, RZ, RZ, R51 ;  /* 0x000000ffff067224 */ /* 0x000fe400078e0033 */
[----:B------:R-:W-:Y:S02]  /*4320*/  IMAD.X R7, RZ, RZ, RZ, P6 ;  /* 0x000000ffff077224 */ /* 0x000fe400030e06ff */
[----:B------:R-:W-:-:S04]  /*4330*/  IMAD.WIDE.U32 R50, R13, R40, RZ ;  /* 0x000000280d327225 */ /* 0x000fc800078e00ff */
[C---:B------:R-:W-:Y:S02]  /*4340*/  IMAD R63, R41.reuse, R13, R8 ;  /* 0x0000000d293f7224 */ /* 0x040fe400078e0208 */
[----:B------:R-:W-:-:S04]  /*4350*/  IMAD.WIDE.U32 R56, R41, R15, RZ ;  /* 0x0000000f29387225 */ /* 0x000fc800078e00ff */
[----:B------:R-:W-:-:S04]  /*4360*/  IMAD.WIDE.U32 R52, R40, R13, RZ ;  /* 0x0000000d28347225 */ /* 0x000fc800078e00ff */
[----:B------:R-:W-:-:S04]  /*4370*/  IMAD.WIDE.U32 R4, P2, R40, R14, R4 ;  /* 0x0000000e28047225 */ /* 0x000fc80007840004 */
[----:B------:R-:W-:Y:S01]  /*4380*/  IMAD.IADD R8, R51, 0x1, R63 ;  /* 0x0000000133087824 */ /* 0x000fe200078e023f */
[----:B------:R-:W-:Y:S01]  /*4390*/  IADD3 RZ, P6, PT, R53, R4, RZ ;  /* 0x0000000435ff7210 */ /* 0x000fe20007fde0ff */
[----:B------:R-:W-:Y:S01]  /*43a0*/  IMAD.WIDE.U32.X R6, R41, R12, R6, P1 ;  /* 0x0000000c29067225 */ /* 0x000fe200008e0406 */
[----:B------:R-:W-:-:S03]  /*43b0*/  IADD3 R51, P1, PT, R67, R50, RZ ;  /* 0x0000003243337210 */ /* 0x000fc60007f3e0ff */
[----:B------:R-:W-:-:S04]  /*43c0*/  IMAD.WIDE.U32 R60, R40, R15, RZ ;  /* 0x0000000f283c7225 */ /* 0x000fc800078e00ff */
[----:B------:R-:W-:-:S04]  /*43d0*/  IMAD.WIDE.U32 R56, P4, R40, R16, R56 ;  /* 0x0000001028387225 */ /* 0x000fc80007880038 */
[----:B------:R-:W-:Y:S01]  /*43e0*/  IMAD.X R53, R8, 0x1, R69, P1 ;  /* 0x0000000108357824 */ /* 0x000fe200008e0645 */
[----:B------:R-:W-:Y:S01]  /*43f0*/  IADD3 R75, P0, P1, R51, R6, R75 ;  /* 0x00000006334b7210 */ /* 0x000fe2000791e04b */
[----:B------:R-:W-:Y:S01]  /*4400*/  IMAD.X R63, RZ, RZ, RZ, P5 ;  /* 0x000000ffff3f7224 */ /* 0x000fe200028e06ff */
[----:B------:R-:W-:Y:S01]  /*4410*/  IADD3 RZ, P5, PT, R61, R56, RZ ;  /* 0x000000383dff7210 */ /* 0x000fe20007fbe0ff */
[----:B------:R-:W-:Y:S01]  /*4420*/  IMAD.X R61, RZ, RZ, RZ, P2 ;  /* 0x000000ffff3d7224 */ /* 0x000fe200010e06ff */
[----:B------:R-:W-:Y:S01]  /*4430*/  ISETP.GE.U32.AND P2, PT, R67, R66, PT ;  /* 0x000000424300720c */ /* 0x000fe20003f46070 */
[----:B------:R-:W-:Y:S01]  /*4440*/  IMAD.MOV.U32 R62, RZ, RZ, R9 ;  /* 0x000000ffff3e7224 */ /* 0x000fe200078e0009 */
[----:B------:R-:W-:Y:S01]  /*4450*/  IADD3.X R76, PT, PT, R53, R7, RZ, P0, P1 ;  /* 0x00000007354c7210 */ /* 0x000fe200007e24ff */
[----:B------:R-:W-:Y:S01]  /*4460*/  IMAD.MOV.U32 R60, RZ, RZ, R5 ;  /* 0x000000ffff3c7224 */ /* 0x000fe200078e0005 */
[----:B------:R-:W-:Y:S01]  /*4470*/  ISETP.GE.U32.AND P0, PT, R51, R50, PT ;  /* 0x000000323300720c */ /* 0x000fe20003f06070 */
[----:B------:R-:W-:Y:S01]  /*4480*/  IMAD R50, R18, R38, RZ ;  /* 0x0000002612327224 */ /* 0x000fe200078e02ff */
[----:B------:R-:W-:Y:S01]  /*4490*/  ISETP.GE.U32.AND.EX P2, PT, R69, R68, PT, P2 ;  /* 0x000000444500720c */ /* 0x000fe20003f46120 */
[----:B------:R-:W-:Y:S01]  /*44a0*/  IMAD.WIDE.U32 R4, R17, R38, RZ ;  /* 0x0000002611047225 */ /* 0x000fe200078e00ff */
[----:B------:R-:W-:-:S02]  /*44b0*/  ISETP.GE.U32.AND.EX P0, PT, R53, R8, PT, P0 ;  /* 0x000000083500720c */ /* 0x000fc40003f06100 */
[----:B------:R-:W-:Y:S01]  /*44c0*/  ISETP.GE.U32.AND P1, PT, R75, R51, PT ;  /* 0x000000334b00720c */ /* 0x000fe20003f26070 */
[C---:B------:R-:W-:Y:S01]  /*44d0*/  IMAD.WIDE.U32 R8, R39.reuse, R17, RZ ;  /* 0x0000001127087225 */ /* 0x040fe200078e00ff */
[----:B------:R-:W-:Y:S02]  /*44e0*/  SEL R67, RZ, 0x1, P2 ;  /* 0x00000001ff437807 */ /* 0x000fe40001000000 */
[----:B------:R-:W-:Y:S01]  /*44f0*/  ISETP.GE.U32.AND.EX P1, PT, R76, R53, PT, P1 ;  /* 0x000000354c00720c */ /* 0x000fe20003f26110 */
[C---:B------:R-:W-:Y:S01]  /*4500*/  IMAD R69, R39.reuse, R17, R50 ;  /* 0x0000001127457224 */ /* 0x040fe200078e0232 */
[----:B------:R-:W-:Y:S01]  /*4510*/  SEL R82, RZ, 0x1, P0 ;  /* 0x00000001ff527807 */ /* 0x000fe20000000000 */
[----:B------:R-:W-:-:S04]  /*4520*/  IMAD.WIDE.U32.X R62, R39, R16, R62, P3 ;  /* 0x00000010273e7225 */ /* 0x000fc800018e043e */
[----:B------:R-:W-:-:S04]  /*4530*/  IMAD.WIDE.U32 R6, R41, R17, RZ ;  /* 0x0000001129067225 */ /* 0x000fc800078e00ff */
[----:B------:R-:W-:Y:S01]  /*4540*/  IMAD.IADD R84, R5, 0x1, R69 ;  /* 0x0000000105547824 */ /* 0x000fe200078e0245 */
[----:B------:R-:W-:Y:S01]  /*4550*/  IADD3 R5, P0, P2, R4, R62, R67 ;  /* 0x0000003e04057210 */ /* 0x000fe20007a1e043 */
[----:B------:R-:W-:Y:S01]  /*4560*/  IMAD.WIDE.U32.X R60, R41, R14, R60, P6 ;  /* 0x0000000e293c7225 */ /* 0x000fe200030e043c */
        /* <DEDUP_REMOVED lines=8> */
[----:B------:R-:W-:Y:S01]  /*45f0*/  IADD3 R82, P0, P4, R67, R60, R82 ;  /* 0x0000003c43527210 */ /* 0x000fe20007c1e052 */
[----:B------:R-:W-:Y:S01]  /*4600*/  IMAD R8, R16, R40, RZ ;  /* 0x0000002810087224 */ /* 0x000fe200078e02ff */
[----:B------:R-:W-:Y:S01]  /*4610*/  IADD3 RZ, P1, PT, R53, R6, RZ ;  /* 0x0000000635ff7210 */ /* 0x000fe20007f3e0ff */
[----:B------:R-:W-:Y:S01]  /*4620*/  IMAD.MOV.U32 R68, RZ, RZ, R57 ;  /* 0x000000ffff447224 */ /* 0x000fe200078e0039 */
[----:B------:R-:W-:Y:S01]  /*4630*/  IADD3.X R6, PT, PT, RZ, R61, RZ, P0, P4 ;  /* 0x0000003dff067210 */ /* 0x000fe200007e84ff */
[----:B------:R-:W-:-:S04]  /*4640*/  IMAD.WIDE.U32 R50, R15, R40, RZ ;  /* 0x000000280f327225 */ /* 0x000fc800078e00ff */
[----:B------:R-:W-:Y:S02]  /*4650*/  IMAD R72, R12, R30, RZ ;  /* 0x0000001e0c487224 */ /* 0x000fe400078e02ff */
[----:B------:R-:W-:Y:S02]  /*4660*/  IMAD R73, R41, R15, R8 ;  /* 0x0000000f29497224 */ /* 0x000fe400078e0208 */
[----:B------:R-:W-:-:S04]  /*4670*/  IMAD.WIDE.U32 R60, R30, R13, RZ ;  /* 0x0000000d1e3c7225 */ /* 0x000fc800078e00ff */
[----:B------:R-:W-:Y:S01]  /*4680*/  IMAD.WIDE.U32.X R68, R41, R16, R68, P5 ;  /* 0x0000001029447225 */ /* 0x000fe200028e0444 */
[----:B------:R-:W-:-:S03]  /*4690*/  IADD3 R87, P5, PT, R5, R50, RZ ;  /* 0x0000003205577210 */ /* 0x000fc60007fbe0ff */
[----:B------:R-:W-:-:S04]  /*46a0*/  IMAD.WIDE.U32 R52, R11, R30, RZ ;  /* 0x0000001e0b347225 */ /* 0x000fc800078e00ff */
[C---:B------:R-:W-:Y:S02]  /*46b0*/  IMAD R83, R31.reuse, R11, R72 ;  /* 0x0000000b1f537224 */ /* 0x040fe400078e0248 */
[----:B------:R-:W-:-:S04]  /*46c0*/  IMAD.WIDE.U32 R70, R31, R13, RZ ;  /* 0x0000000d1f467225 */ /* 0x000fc800078e00ff */
[----:B------:R-:W-:Y:S02]  /*46d0*/  IMAD.IADD R60, R51, 0x1, R73 ;  /* 0x00000001333c7824 */ /* 0x000fe400078e0249 */
[----:B------:R-:W-:Y:S02]  /*46e0*/  IMAD.IADD R51, R53, 0x1, R83 ;  /* 0x0000000135337824 */ /* 0x000fe400078e0253 */
[----:B------:R-:W-:Y:S01]  /*46f0*/  IMAD.X R53, R60, 0x1, R85, P5 ;  /* 0x000000013c357824 */ /* 0x000fe200028e0655 */
[----:B------:R-:W-:Y:S01]  /*4700*/  IADD3 R75, P5, PT, R75, R52, RZ ;  /* 0x000000344b4b7210 */ /* 0x000fe20007fbe0ff */
[----:B------:R-:W-:-:S04]  /*4710*/  IMAD.WIDE.U32 R70, P0, R30, R14, R70 ;  /* 0x0000000e1e467225 */ /* 0x000fc80007800046 */
[----:B------:R-:W-:-:S04]  /*4720*/  IMAD.WIDE.U32 R80, R37, R11, RZ ;  /* 0x0000000b25507225 */ /* 0x000fc800078e00ff */
[----:B------:R-:W-:Y:S01]  /*4730*/  IMAD.X R76, R51, 0x1, R76, P5 ;  /* 0x00000001334c7824 */ /* 0x000fe200028e064c */
[----:B------:R-:W-:Y:S01]  /*4740*/  IADD3 RZ, P5, PT, R61, R70, RZ ;  /* 0x000000463dff7210 */ /* 0x000fe20007fbe0ff */
[----:B------:R-:W-:Y:S02]  /*4750*/  IMAD.MOV.U32 R72, RZ, RZ, R7 ;  /* 0x000000ffff487224 */ /* 0x000fe400078e0007 */
[----:B------:R-:W-:-:S04]  /*4760*/  IMAD.WIDE.U32 R66, R31, R11, RZ ;  /* 0x0000000b1f427225 */ /* 0x000fc800078e00ff */
[----:B------:R-:W-:Y:S01]  /*4770*/  IMAD.X R7, RZ, RZ, RZ, P0 ;  /* 0x000000ffff077224 */ /* 0x000fe200000e06ff */
[----:B------:R-:W-:Y:S01]  /*4780*/  IADD3 R61, P0, PT, R87, R82, RZ ;  /* 0x00000052573d7210 */ /* 0x000fe20007f1e0ff */
[----:B------:R-:W-:Y:S02]  /*4790*/  IMAD.X R73, RZ, RZ, RZ, P3 ;  /* 0x000000ffff497224 */ /* 0x000fe400018e06ff */
[----:B------:R-:W-:-:S04]  /*47a0*/  IMAD.WIDE.U32 R80, P3, R36, R12, R80 ;  /* 0x0000000c24507225 */ /* 0x000fc80007860050 */
[----:B------:R-:W-:-:S04]  /*47b0*/  IMAD.WIDE.U32 R62, R36, R11, RZ ;  /* 0x0000000b243e7225 */ /* 0x000fc800078e00ff */
[----:B------:R-:W-:Y:S02]  /*47c0*/  IMAD.MOV.U32 R82, RZ, RZ, R9 ;  /* 0x000000ffff527224 */ /* 0x000fe400078e0009 */
[----:B------:R-:W-:-:S04]  /*47d0*/  IMAD.WIDE.U32 R56, R30, R11, RZ ;  /* 0x0000000b1e387225 */ /* 0x000fc800078e00ff */
[----:B------:R-:W-:-:S04]  /*47e0*/  IMAD.WIDE.U32 R66, P4, R30, R12, R66 ;  /* 0x0000000c1e427225 */ /* 0x000fc80007880042 */
[----:B------:R-:W-:Y:S01]  /*47f0*/  IMAD.X R9, RZ, RZ, RZ, P3 ;  /* 0x000000ffff097224 */ /* 0x000fe200018e06ff */
[----:B------:R-:W-:Y:S01]  /*4800*/  ISETP.GE.U32.AND P3, PT, R5, R4, PT ;  /* 0x000000040500720c */ /* 0x000fe20003f66070 */
[----:B------:R-:W-:Y:S01]  /*4810*/  IMAD.X R62, R53, 0x1, R6, P0 ;  /* 0x00000001353e7824 */ /* 0x000fe200000e0606 */
[----:B------:R-:W-:Y:S01]  /*4820*/  ISETP.GE.U32.AND P0, PT, R75, R52, PT ;  /* 0x000000344b00720c */ /* 0x000fe20003f06070 */
[----:B------:R-:W-:Y:S01]  /*4830*/  IMAD.X R83, RZ, RZ, RZ, P6 ;  /* 0x000000ffff537224 */ /* 0x000fe200030e06ff */
[----:B------:R-:W-:Y:S01]  /*4840*/  IADD3 RZ, P6, PT, R57, R66, RZ ;  /* 0x0000004239ff7210 */ /* 0x000fe20007fde0ff */
[----:B------:R-:W-:Y:S01]  /*4850*/  IMAD.WIDE.U32.X R72, R41, R18, R72, P1 ;  /* 0x0000001229487225 */ /* 0x000fe200008e0448 */
[----:B------:R-:W-:Y:S02]  /*4860*/  ISETP.GE.U32.AND P1, PT, R87, R50, PT ;  /* 0x000000325700720c */ /* 0x000fe40003f26070 */
        /* <DEDUP_REMOVED lines=8> */
[----:B------:R-:W-:Y:S01]  /*48f0*/  IMAD.X R57, RZ, RZ, RZ, P4 ;  /* 0x000000ffff397224 */ /* 0x000fe200020e06ff */
[----:B------:R-:W-:Y:S01]  /*4900*/  IADD3 RZ, P4, PT, R63, R80, RZ ;  /* 0x000000503fff7210 */ /* 0x000fe20007f9e0ff */
[----:B------:R-:W-:Y:S01]  /*4910*/  IMAD R51, R41, R17, R4 ;  /* 0x0000001129337224 */ /* 0x000fe200078e0204 */
[----:B------:R-:W-:Y:S01]  /*4920*/  ISETP.GE.U32.AND.EX P2, PT, R62, R53, PT, P2 ;  /* 0x000000353e00720c */ /* 0x000fe20003f46120 */
[----:B------:R-:W-:-:S03]  /*4930*/  IMAD.WIDE.U32 R40, R17, R40, RZ ;  /* 0x0000002811287225 */ /* 0x000fc600078e00ff */
[----:B------:R-:W-:Y:S01]  /*4940*/  SEL R85, RZ, 0x1, P2 ;  /* 0x00000001ff557807 */ /* 0x000fe20001000000 */
[----:B------:R-:W-:-:S04]  /*4950*/  IMAD.WIDE.U32 R4, R13, R30, RZ ;  /* 0x0000001e0d047225 */ /* 0x000fc800078e00ff */
[----:B------:R-:W-:Y:S02]  /*4960*/  IMAD R63, R31, R13, R50 ;  /* 0x0000000d1f3f7224 */ /* 0x000fe400078e0232 */
[----:B------:R-:W-:Y:S01]  /*4970*/  IMAD.IADD R53, R41, 0x1, R51 ;  /* 0x0000000129357824 */ /* 0x000fe200078e0233 */
[----:B------:R-:W-:Y:S01]  /*4980*/  SEL R41, RZ, 0x1, P0 ;  /* 0x00000001ff297807 */ /* 0x000fe20000000000 */
[----:B------:R-:W-:Y:S02]  /*4990*/  IMAD.MOV.U32 R56, RZ, RZ, R67 ;  /* 0x000000ffff387224 */ /* 0x000fe400078e0043 */
[----:B------:R-:W-:Y:S01]  /*49a0*/  IMAD.IADD R51, R5, 0x1, R63 ;  /* 0x0000000105337824 */ /* 0x000fe200078e023f */
[----:B------:R-:W-:Y:S01]  /*49b0*/  SEL R63, RZ, 0x1, P3 ;  /* 0x00000001ff3f7807 */ /* 0x000fe20001800000 */
[----:B------:R-:W-:Y:S01]  /*49c0*/  IMAD.WIDE.U32.X R56, R31, R12, R56, P6 ;  /* 0x0000000c1f387225 */ /* 0x000fe200030e0438 */
[----:B------:R-:W-:Y:S02]  /*49d0*/  IADD3 R5, P3, PT, R61, R4, RZ ;  /* 0x000000043d057210 */ /* 0x000fe40007f7e0ff */
[----:B------:R-:W-:Y:S01]  /*49e0*/  IADD3 R52, P6, P1, R40, R82, R63 ;  /* 0x0000005228347210 */ /* 0x000fe200079de03f */
[----:B------:R-:W-:-:S02]  /*49f0*/  IMAD.MOV.U32 R6, RZ, RZ, R71 ;  /* 0x000000ffff067224 */ /* 0x000fc400078e0047 */
[----:B------:R-:W-:Y:S01]  /*4a00*/  IMAD.X R50, R51, 0x1, R62, P3 ;  /* 0x0000000133327824 */ /* 0x000fe200018e063e */
[----:B------:R-:W-:Y:S01]  /*4a10*/  IADD3.X R82, PT, PT, R53, R83, RZ, P6, P1 ;  /* 0x0000005335527210 */ /* 0x000fe200037e24ff */
[----:B------:R-:W-:Y:S01]  /*4a20*/  IMAD.WIDE.U32.X R6, R31, R14, R6, P5 ;  /* 0x0000000e1f067225 */ /* 0x000fe200028e0406 */
[----:B------:R-:W-:Y:S02]  /*4a30*/  IADD3 R41, P2, P3, R5, R56, R41 ;  /* 0x0000003805297210 */ /* 0x000fe40007b5e029 */
[----:B------:R-:W-:Y:S01]  /*4a40*/  IADD3 R85, P1, P6, R85, R68, R60 ;  /* 0x0000004455557210 */ /* 0x000fe20007e3e03c */
[----:B------:R-:W-:Y:S01]  /*4a50*/  IMAD.MOV.U32 R8, RZ, RZ, R81 ;  /* 0x000000ffff087224 */ /* 0x000fe200078e0051 */
[----:B------:R-:W-:Y:S01]  /*4a60*/  ISETP.GE.U32.AND P0, PT, R52, R40, PT ;  /* 0x000000283400720c */ /* 0x000fe20003f06070 */
[----:B------:R-:W-:Y:S01]  /*4a70*/  IMAD R40, R12, R36, RZ ;  /* 0x000000240c287224 */ /* 0x000fe200078e02ff */
[----:B------:R-:W-:Y:S01]  /*4a80*/  IADD3.X R57, PT, PT, R50, R57, RZ, P2, P3 ;  /* 0x0000003932397210 */ /* 0x000fe200017e64ff */
[----:B------:R-:W-:Y:S01]  /*4a90*/  IMAD.WIDE.U32 R62, R37, R15, RZ ;  /* 0x0000000f253e7225 */ /* 0x000fe200078e00ff */
[----:B------:R-:W-:-:S02]  /*4aa0*/  IADD3.X R83, PT, PT, RZ, R69, RZ, P1, P6 ;  /* 0x00000045ff537210 */ /* 0x000fc40000fec4ff */
[----:B------:R-:W-:Y:S01]  /*4ab0*/  ISETP.GE.U32.AND P2, PT, R5, R4, PT ;  /* 0x000000040500720c */ /* 0x000fe20003f46070 */
[----:B------:R-:W-:Y:S01]  /*4ac0*/  IMAD R61, R37, R11, R40 ;  /* 0x0000000b253d7224 */ /* 0x000fe200078e0228 */
[----:B------:R-:W-:Y:S01]  /*4ad0*/  ISETP.GE.U32.AND P1, PT, R41, R5, PT ;  /* 0x000000052900720c */ /* 0x000fe20003f26070 */
[----:B------:R-:W-:Y:S01]  /*4ae0*/  IMAD.WIDE.U32 R4, R11, R36, RZ ;  /* 0x000000240b047225 */ /* 0x000fe200078e00ff */
[----:B------:R-:W-:Y:S02]  /*4af0*/  IADD3 R85, P3, PT, R52, R85, RZ ;  /* 0x0000005534557210 */ /* 0x000fe40007f7e0ff */
[----:B------:R-:W-:Y:S01]  /*4b00*/  ISETP.GE.U32.AND.EX P2, PT, R50, R51, PT, P2 ;  /* 0x000000333200720c */ /* 0x000fe20003f46120 */
[----:B------:R-:W-:Y:S01]  /*4b10*/  IMAD.IADD R40, R5, 0x1, R61 ;  /* 0x0000000105287824 */ /* 0x000fe200078e023d */
[----:B------:R-:W-:Y:S01]  /*4b20*/  ISETP.GE.U32.AND.EX P6, PT, R57, R50, PT, P1 ;  /* 0x000000323900720c */ /* 0x000fe20003fc6110 */
[----:B------:R-:W-:Y:S01]  /*4b30*/  IMAD.X R83, R82, 0x1, R83, P3 ;  /* 0x0000000152537824 */ /* 0x000fe200018e0653 */
[----:B------:R-:W-:Y:S01]  /*4b40*/  IADD3 R70, P3, PT, R41, R4, RZ ;  /* 0x0000000429467210 */ /* 0x000fe20007f7e0ff */
[----:B------:R-:W-:Y:S01]  /*4b50*/  IMAD R50, R14, R36, RZ ;  /* 0x000000240e327224 */ /* 0x000fe200078e02ff */
[----:B------:R-:W-:Y:S01]  /*4b60*/  SEL R84, RZ, 0x1, P2 ;  /* 0x00000001ff547807 */ /* 0x000fe20001000000 */
[----:B------:R-:W-:Y:S01]  /*4b70*/  IMAD.WIDE.U32 R60, R31, R17, RZ ;  /* 0x000000111f3c7225 */ /* 0x000fe200078e00ff */
[----:B------:R-:W-:-:S02]  /*4b80*/  SEL R5, RZ, 0x1, P6 ;  /* 0x00000001ff057807 */ /* 0x000fc40003000000 */
[----:B------:R-:W-:Y:S01]  /*4b90*/  ISETP.GE.U32.AND P1, PT, R85, R52, PT ;  /* 0x000000345500720c */ /* 0x000fe20003f26070 */
[----:B------:R-:W-:Y:S01]  /*4ba0*/  IMAD.X R71, R40, 0x1, R57, P3 ;  /* 0x0000000128477824 */ /* 0x000fe200018e0639 */
[----:B------:R-:W-:Y:S01]  /*4bb0*/  IADD3 R84, P3, P5, R5, R6, R84 ;  /* 0x0000000605547210 */ /* 0x000fe20007d7e054 */
[----:B------:R-:W-:Y:S01]  /*4bc0*/  IMAD R5, R16, R30, RZ ;  /* 0x0000001e10057224 */ /* 0x000fe200078e02ff */
[----:B------:R-:W-:Y:S01]  /*4bd0*/  ISETP.GE.U32.AND.EX P0, PT, R82, R53, PT, P0 ;  /* 0x000000355200720c */ /* 0x000fe20003f06100 */
[----:B------:R-:W-:Y:S01]  /*4be0*/  IMAD.WIDE.U32 R56, R30, R15, RZ ;  /* 0x0000000f1e387225 */ /* 0x000fe200078e00ff */
[----:B------:R-:W-:Y:S02]  /*4bf0*/  IADD3.X R90, PT, PT, RZ, R7, RZ, P3, P5 ;  /* 0x00000007ff5a7210 */ /* 0x000fe40001fea4ff */
[----:B------:R-:W-:Y:S01]  /*4c00*/  ISETP.GE.U32.AND P2, PT, R70, R4, PT ;  /* 0x000000044600720c */ /* 0x000fe20003f46070 */
[----:B------:R-:W-:Y:S01]  /*4c10*/  IMAD.WIDE.U32 R6, R15, R30, RZ ;  /* 0x0000001e0f067225 */ /* 0x000fe200078e00ff */
[----:B------:R-:W-:-:S02]  /*4c20*/  ISETP.GE.U32.AND.EX P1, PT, R83, R82, PT, P1 ;  /* 0x000000525300720c */ /* 0x000fc40003f26110 */
[----:B------:R-:W-:Y:S01]  /*4c30*/  SEL R4, RZ, 0x1, P0 ;  /* 0x00000001ff047807 */ /* 0x000fe20000000000 */
[----:B------:R-:W-:Y:S01]  /*4c40*/  IMAD R5, R31, R15, R5 ;  /* 0x0000000f1f057224 */ /* 0x000fe200078e0205 */
[----:B------:R-:W-:Y:S01]  /*4c50*/  IADD3 R85, P0, PT, R85, R6, RZ ;  /* 0x0000000655557210 */ /* 0x000fe20007f1e0ff */
[----:B------:R-:W-:Y:S01]  /*4c60*/  IMAD.WIDE.U32 R66, R37, R17, RZ ;  /* 0x0000001125427225 */ /* 0x000fe200078e00ff */
[----:B------:R-:W-:Y:S02]  /*4c70*/  SEL R81, RZ, 0x1, P1 ;  /* 0x00000001ff517807 */ /* 0x000fe40000800000 */
[----:B------:R-:W-:Y:S01]  /*4c80*/  ISETP.GE.U32.AND.EX P2, PT, R71, R40, PT, P2 ;  /* 0x000000284700720c */ /* 0x000fe20003f46120 */
[----:B------:R-:W-:Y:S01]  /*4c90*/  IMAD.IADD R82, R7, 0x1, R5 ;  /* 0x0000000107527824 */ /* 0x000fe200078e0205 */
[----:B------:R-:W-:Y:S01]  /*4ca0*/  IADD3 R81, P3, P6, R81, R72, R4 ;  /* 0x0000004851517210 */ /* 0x000fe20007e7e004 */
[----:B------:R-:W-:-:S03]  /*4cb0*/  IMAD.WIDE.U32 R4, R13, R36, RZ ;  /* 0x000000240d047225 */ /* 0x000fc600078e00ff */
[----:B------:R-:W-:Y:S01]  /*4cc0*/  IADD3.X R73, PT, PT, RZ, R73, RZ, P3, P6 ;  /* 0x00000049ff497210 */ /* 0x000fe20001fec4ff */
[----:B------:R-:W-:Y:S01]  /*4cd0*/  IMAD.X R83, R82, 0x1, R83, P0 ;  /* 0x0000000152537824 */ /* 0x000fe200000e0653 */
[----:B------:R-:W-:Y:S01]  /*4ce0*/  IADD3 R84, P0, PT, R85, R84, RZ ;  /* 0x0000005455547210 */ /* 0x000fe20007f1e0ff */
[----:B------:R-:W-:Y:S02]  /*4cf0*/  IMAD R7, R37, R13, R50 ;  /* 0x0000000d25077224 */ /* 0x000fe400078e0232 */
[----:B------:R-:W-:-:S04]  /*4d00*/  IMAD.WIDE.U32 R40, R31, R15, RZ ;  /* 0x0000000f1f287225 */ /* 0x000fc800078e00ff */
[----:B------:R-:W-:Y:S01]  /*4d10*/  IMAD.X R90, R83, 0x1, R90, P0 ;  /* 0x00000001535a7824 */ /* 0x000fe200000e065a */
[----:B------:R-:W-:Y:S01]  /*4d20*/  IADD3 R89, P0, PT, R84, R4, RZ ;  /* 0x0000000454597210 */ /* 0x000fe20007f1e0ff */
[----:B------:R-:W-:Y:S01]  /*4d30*/  IMAD.IADD R80, R5, 0x1, R7 ;  /* 0x0000000105507824 */ /* 0x000fe200078e0207 */
[----:B------:R-:W-:Y:S01]  /*4d40*/  SEL R5, RZ, 0x1, P2 ;  /* 0x00000001ff057807 */ /* 0x000fe20001000000 */
[----:B------:R-:W-:-:S04]  /*4d50*/  IMAD.WIDE.U32.X R50, R37, R12, R8, P4 ;  /* 0x0000000c25327225 */ /* 0x000fc800020e0408 */
[----:B------:R-:W-:-:S04]  /*4d60*/  IMAD.WIDE.U32 R40, P5, R30, R16, R40 ;  /* 0x000000101e287225 */ /* 0x000fc800078a0028 */
[----:B------:R-:W-:Y:S01]  /*4d70*/  IMAD.X R87, R80, 0x1, R90, P0 ;  /* 0x0000000150577824 */ /* 0x000fe200000e065a */
[----:B------:R-:W-:Y:S01]  /*4d80*/  IADD3 R5, P0, P1, R89, R50, R5 ;  /* 0x0000003259057210 */ /* 0x000fe2000791e005 */
[----:B------:R-:W-:Y:S01]  /*4d90*/  IMAD.WIDE.U32 R52, R30, R17, RZ ;  /* 0x000000111e347225 */ /* 0x000fe200078e00ff */
[----:B------:R-:W-:Y:S02]  /*4da0*/  IADD3 RZ, P2, PT, R57, R40, RZ ;  /* 0x0000002839ff7210 */ /* 0x000fe40007f5e0ff */
[----:B------:R-:W-:Y:S01]  /*4db0*/  IADD3.X R72, PT, PT, R87, R51, RZ, P0, P1 ;  /* 0x0000003357487210 */ /* 0x000fe200007e24ff */
[----:B------:R-:W-:-:S04]  /*4dc0*/  IMAD.WIDE.U32 R56, R37, R13, RZ ;  /* 0x0000000d25387225 */ /* 0x000fc800078e00ff */
[----:B------:R-:W-:-:S04]  /*4dd0*/  IMAD.WIDE.U32 R62, P0, R36, R16, R62 ;  /* 0x00000010243e7225 */ /* 0x000fc8000780003e */
[----:B------:R-:W-:-:S04]  /*4de0*/  IMAD.WIDE.U32 R8, P4, R30, R18, R60 ;  /* 0x000000121e087225 */ /* 0x000fc8000788003c */
[----:B------:R-:W-:Y:S01]  /*4df0*/  IMAD.WIDE.U32 R66, P1, R36, R18, R66 ;  /* 0x0000001224427225 */ /* 0x000fe20007820042 */
[----:B------:R-:W-:-:S03]  /*4e00*/  IADD3 RZ, P3, PT, R53, R8, RZ ;  /* 0x0000000835ff7210 */ /* 0x000fc60007f7e0ff */
[----:B------:R-:W-:Y:S02]  /*4e10*/  IMAD.MOV.U32 R68, RZ, RZ, R41 ;  /* 0x000000ffff447224 */ /* 0x000fe400078e0029 */
[----:B------:R-:W-:-:S04]  /*4e20*/  IMAD.WIDE.U32 R50, R36, R13, RZ ;  /* 0x0000000d24327225 */ /* 0x000fc800078e00ff */
[----:B------:R-:W-:Y:S01]  /*4e30*/  IMAD.X R41, RZ, RZ, RZ, P0 ;  /* 0x000000ffff297224 */ /* 0x000fe200000e06ff */
[----:B------:R-:W-:Y:S01]  /*4e40*/  ISETP.GE.U32.AND P0, PT, R85, R6, PT ;  /* 0x000000065500720c */ /* 0x000fe20003f06070 */
[----:B------:R-:W-:-:S03]  /*4e50*/  IMAD.WIDE.U32 R56, P6, R36, R14, R56 ;  /* 0x0000000e24387225 */ /* 0x000fc600078c0038 */
[----:B------:R-:W-:Y:S01]  /*4e60*/  ISETP.GE.U32.AND.EX P0, PT, R83, R82, PT, P0 ;  /* 0x000000525300720c */ /* 0x000fe20003f06100 */
[----:B------:R-:W-:Y:S02]  /*4e70*/  IMAD.MOV.U32 R50, RZ, RZ, R9 ;  /* 0x000000ffff327224 */ /* 0x000fe400078e0009 */
[----:B------:R-:W-:-:S04]  /*4e80*/  IMAD.WIDE.U32 R52, R36, R15, RZ ;  /* 0x0000000f24347225 */ /* 0x000fc800078e00ff */
[----:B------:R-:W-:Y:S01]  /*4e90*/  IMAD.X R9, RZ, RZ, RZ, P1 ;  /* 0x000000ffff097224 */ /* 0x000fe200008e06ff */
[----:B------:R-:W-:Y:S01]  /*4ea0*/  ISETP.GE.U32.AND P1, PT, R84, R85, PT ;  /* 0x000000555400720c */ /* 0x000fe20003f26070 */
[----:B------:R-:W-:Y:S01]  /*4eb0*/  IMAD.X R69, RZ, RZ, RZ, P5 ;  /* 0x000000ffff457224 */ /* 0x000fe200028e06ff */
[----:B------:R-:W-:Y:S01]  /*4ec0*/  IADD3 RZ, P5, PT, R51, R56, RZ ;  /* 0x0000003833ff7210 */ /* 0x000fe20007fbe0ff */
[----:B------:R-:W-:Y:S01]  /*4ed0*/  IMAD.X R51, RZ, RZ, RZ, P4 ;  /* 0x000000ffff337224 */ /* 0x000fe200020e06ff */
[----:B------:R-:W-:Y:S01]  /*4ee0*/  IADD3 RZ, P4, PT, R53, R62, RZ ;  /* 0x0000003e35ff7210 */ /* 0x000fe20007f9e0ff */
[----:B------:R-:W-:Y:S01]  /*4ef0*/  IMAD.WIDE.U32 R60, R36, R17, RZ ;  /* 0x00000011243c7225 */ /* 0x000fe200078e00ff */
[----:B------:R-:W-:Y:S02]  /*4f00*/  ISETP.GE.U32.AND.EX P1, PT, R90, R83, PT, P1 ;  /* 0x000000535a00720c */ /* 0x000fe40003f26110 */
[----:B------:R-:W-:Y:S01]  /*4f10*/  SEL R62, RZ, 0x1, P0 ;  /* 0x00000001ff3e7807 */ /* 0x000fe20000000000 */
[----:B------:R-:W-:Y:S01]  /*4f20*/  IMAD.MOV.U32 R6, RZ, RZ, R57 ;  /* 0x000000ffff067224 */ /* 0x000fe200078e0039 */
[----:B------:R-:W-:Y:S01]  /*4f30*/  ISETP.GE.U32.AND P0, PT, R89, R4, PT ;  /* 0x000000045900720c */ /* 0x000fe20003f06070 */
[-C--:B------:R-:W-:Y:S01]  /*4f40*/  IMAD R4, R18, R30.reuse, RZ ;  /* 0x0000001e12047224 */ /* 0x080fe200078e02ff */
[----:B------:R-:W-:Y:S01]  /*4f50*/  SEL R57, RZ, 0x1, P1 ;  /* 0x00000001ff397807 */ /* 0x000fe20000800000 */
[----:B------:R-:W-:Y:S01]  /*4f60*/  IMAD.X R7, RZ, RZ, RZ, P6 ;  /* 0x000000ffff077224 */ /* 0x000fe200030e06ff */
[----:B------:R-:W-:Y:S01]  /*4f70*/  ISETP.GE.U32.AND P1, PT, R5, R89, PT ;  /* 0x000000590500720c */ /* 0x000fe20003f26070 */
[----:B------:R-:W-:Y:S01]  /*4f80*/  IMAD.WIDE.U32 R52, R17, R30, RZ ;  /* 0x0000001e11347225 */ /* 0x000fe200078e00ff */
[----:B------:R-:W-:-:S02]  /*4f90*/  ISETP.GE.U32.AND.EX P0, PT, R87, R80, PT, P0 ;  /* 0x000000505700720c */ /* 0x000fc40003f06100 */
[----:B------:R-:W-:Y:S01]  /*4fa0*/  IADD3 RZ, P6, PT, R61, R66, RZ ;  /* 0x000000423dff7210 */ /* 0x000fe20007fde0ff */
[----:B------:R-:W-:Y:S01]  /*4fb0*/  IMAD.WIDE.U32.X R68, R31, R16, R68, P2 ;  /* 0x000000101f447225 */ /* 0x000fe200010e0444 */
[----:B------:R-:W-:-:S03]  /*4fc0*/  ISETP.GE.U32.AND.EX P1, PT, R72, R87, PT, P1 ;  /* 0x000000574800720c */ /* 0x000fc60003f26110 */
[C---:B------:R-:W-:Y:S01]  /*4fd0*/  IMAD R61, R31.reuse, R17, R4 ;  /* 0x000000111f3d7224 */ /* 0x040fe200078e0204 */
[----:B------:R-:W-:Y:S01]  /*4fe0*/  SEL R4, RZ, 0x1, P0 ;  /* 0x00000001ff047807 */ /* 0x000fe20000000000 */
[----:B------:R-:W-:Y:S01]  /*4ff0*/  IMAD.WIDE.U32.X R30, R31, R18, R50, P3 ;  /* 0x000000121f1e7225 */ /* 0x000fe200018e0432 */
[----:B------:R-:W-:Y:S02]  /*5000*/  IADD3 R81, P0, PT, R81, R52, RZ ;  /* 0x0000003451517210 */ /* 0x000fe40007f1e0ff */
[----:B------:R-:W-:Y:S01]  /*5010*/  IADD3 R62, P3, P2, R57, R68, R62 ;  /* 0x00000044393e7210 */ /* 0x000fe20007a7e03e */
[----:B------:R-:W-:-:S03]  /*5020*/  IMAD.WIDE.U32 R50, R72, 0x3d1, RZ ;  /* 0x000003d148327825 */ /* 0x000fc600078e00ff */
[----:B------:R-:W-:Y:S01]  /*5030*/  IADD3.X R68, PT, PT, RZ, R69, RZ, P3, P2 ;  /* 0x00000045ff447210 */ /* 0x000fe20001fe44ff */
[----:B------:R-:W-:Y:S01]  /*5040*/  IMAD.MOV.U32 R40, RZ, RZ, R63 ;  /* 0x000000ffff287224 */ /* 0x000fe200078e003f */
[----:B------:R-:W-:Y:S01]  /*5050*/  SEL R63, RZ, 0x1, P1 ;  /* 0x00000001ff3f7807 */ /* 0x000fe20000800000 */
[----:B------:R-:W-:Y:S01]  /*5060*/  IMAD.IADD R60, R53, 0x1, R61 ;  /* 0x00000001353c7824 */ /* 0x000fe200078e023d */
[----:B------:R-:W-:Y:S01]  /*5070*/  ISETP.GE.U32.AND P1, PT, R81, R52, PT ;  /* 0x000000345100720c */ /* 0x000fe20003f26070 */
[----:B------:R-:W-:-:S04]  /*5080*/  IMAD.WIDE.U32.X R6, R37, R14, R6, P5 ;  /* 0x0000000e25067225 */ /* 0x000fc800028e0406 */
[----:B------:R-:W-:Y:S01]  /*5090*/  IMAD.X R73, R60, 0x1, R73, P0 ;  /* 0x000000013c497824 */ /* 0x000fe200000e0649 */
[----:B------:R-:W-:Y:S01]  /*50a0*/  IADD3 R63, P2, P3, R63, R6, R4 ;  /* 0x000000063f3f7210 */ /* 0x000fe20007b5e004 */
[----:B------:R-:W-:-:S03]  /*50b0*/  IMAD.WIDE.U32 R56, R5, 0x3d1, RZ ;  /* 0x000003d105387825 */ /* 0x000fc600078e00ff */
[----:B------:R-:W-:Y:S01]  /*50c0*/  ISETP.GE.U32.AND.EX P5, PT, R73, R60, PT, P1 ;  /* 0x0000003c4900720c */ /* 0x000fe20003fa6110 */
[----:B------:R-:W-:-:S03]  /*50d0*/  IMAD.WIDE.U32 R52, P0, RZ, R5, R50 ;  /* 0x00000005ff347225 */ /* 0x000fc60007800032 */
[----:B------:R-:W-:Y:S01]  /*50e0*/  SEL R60, RZ, 0x1, P5 ;  /* 0x00000001ff3c7807 */ /* 0x000fe20002800000 */
[-C--:B------:R-:W-:Y:S02]  /*50f0*/  IMAD R4, R16, R36.reuse, RZ ;  /* 0x0000002410047224 */ /* 0x080fe400078e02ff */
[----:B------:R-:W-:Y:S01]  /*5100*/  IMAD.MOV.U32 R8, RZ, RZ, R67 ;  /* 0x000000ffff087224 */ /* 0x000fe200078e0043 */
[----:B------:R-:W-:Y:S01]  /*5110*/  IADD3.X R67, PT, PT, RZ, R7, RZ, P2, P3 ;  /* 0x00000007ff437210 */ /* 0x000fe200017e64ff */
[----:B------:R-:W-:Y:S01]  /*5120*/  IMAD.WIDE.U32 R50, R15, R36, RZ ;  /* 0x000000240f327225 */ /* 0x000fe200078e00ff */
[----:B------:R-:W-:Y:S02]  /*5130*/  IADD3 RZ, P3, PT, R57, R52, RZ ;  /* 0x0000003439ff7210 */ /* 0x000fe40007f7e0ff */
[----:B------:R-:W-:Y:S01]  /*5140*/  IADD3 R7, P1, PT, R81, R62, RZ ;  /* 0x0000003e51077210 */ /* 0x000fe20007f3e0ff */
[----:B------:R-:W-:Y:S02]  /*5150*/  IMAD R57, R37, R15, R4 ;  /* 0x0000000f25397224 */ /* 0x000fe400078e0204 */
[----:B------:R-:W-:Y:S01]  /*5160*/  IMAD.MOV.U32 R4, RZ, RZ, RZ ;  /* 0x000000ffff047224 */ /* 0x000fe200078e00ff */
[----:B------:R-:W-:Y:S01]  /*5170*/  ISETP.GE.U32.AND P2, PT, R7, R81, PT ;  /* 0x000000510700720c */ /* 0x000fe20003f46070 */
[----:B------:R-:W-:Y:S01]  /*5180*/  IMAD.IADD R57, R51, 0x1, R57 ;  /* 0x0000000133397824 */ /* 0x000fe200078e0239 */
[----:B------:R-:W-:Y:S01]  /*5190*/  IADD3 R56, P5, PT, R7, R50, RZ ;  /* 0x0000003207387210 */ /* 0x000fe20007fbe0ff */
[----:B------:R-:W-:-:S04]  /*51a0*/  IMAD.WIDE.U32 R6, R5, 0x3d1, R4 ;  /* 0x000003d105067825 */ /* 0x000fc800078e0004 */
[----:B------:R-:W-:Y:S01]  /*51b0*/  IMAD.X R4, R73, 0x1, R68, P1 ;  /* 0x0000000149047824 */ /* 0x000fe200008e0644 */
[----:B------:R-:W-:Y:S01]  /*51c0*/  ISETP.GE.U32.AND P1, PT, R56, R50, PT ;  /* 0x000000323800720c */ /* 0x000fe20003f26070 */
[----:B------:R-:W-:Y:S01]  /*51d0*/  IMAD.X R51, RZ, RZ, RZ, P0 ;  /* 0x000000ffff337224 */ /* 0x000fe200000e06ff */
[----:B------:R-:W-:Y:S01]  /*51e0*/  ISETP.GE.U32.AND P0, PT, R6, RZ, PT ;  /* 0x000000ff0600720c */ /* 0x000fe20003f06070 */
[----:B------:R-:W-:Y:S01]  /*51f0*/  IMAD.IADD R7, R52, 0x1, R7 ;  /* 0x0000000134077824 */ /* 0x000fe200078e0207 */
[----:B------:R-:W-:Y:S01]  /*5200*/  ISETP.GE.U32.AND.EX P2, PT, R4, R73, PT, P2 ;  /* 0x000000490400720c */ /* 0x000fe20003f46120 */
[----:B------:R-:W-:Y:S01]  /*5210*/  IMAD.X R4, R57, 0x1, R4, P5 ;  /* 0x0000000139047824 */ /* 0x000fe200028e0604 */
[----:B------:R-:W-:Y:S01]  /*5220*/  IADD3 R63, P5, PT, R56, R63, RZ ;  /* 0x0000003f383f7210 */ /* 0x000fe20007fbe0ff */
[----:B------:R-:W-:Y:S01]  /*5230*/  IMAD.MOV.U32 R50, RZ, RZ, R53 ;  /* 0x000000ffff327224 */ /* 0x000fe200078e0035 */
[----:B------:R-:W-:Y:S01]  /*5240*/  ISETP.GE.U32.AND.EX P0, PT, R7, R5, PT, P0 ;  /* 0x000000050700720c */ /* 0x000fe20003f06100 */
[----:B------:R-:W-:Y:S01]  /*5250*/  IMAD R61, R12, R38, RZ ;  /* 0x000000260c3d7224 */ /* 0x000fe200078e02ff */
[----:B------:R-:W-:Y:S01]  /*5260*/  SEL R69, RZ, 0x1, P2 ;  /* 0x00000001ff457807 */ /* 0x000fe20001000000 */
[----:B------:R-:W-:Y:S01]  /*5270*/  IMAD.X R53, R4, 0x1, R67, P5 ;  /* 0x0000000104357824 */ /* 0x000fe200028e0643 */
[----:B------:R-:W-:Y:S01]  /*5280*/  ISETP.GE.U32.AND P2, PT, R63, R56, PT ;  /* 0x000000383f00720c */ /* 0x000fe20003f46070 */
[----:B------:R-:W-:Y:S01]  /*5290*/  IMAD R5, R18, R36, RZ ;  /* 0x0000002412057224 */ /* 0x000fe200078e02ff */
[----:B------:R-:W-:Y:S01]  /*52a0*/  ISETP.GE.U32.AND.EX P1, PT, R4, R57, PT, P1 ;  /* 0x000000390400720c */ /* 0x000fe20003f26110 */
[-C--:B------:R-:W-:Y:S01]  /*52b0*/  IMAD R61, R39, R11.reuse, R61 ;  /* 0x0000000b273d7224 */ /* 0x080fe200078e023d */
[----:B------:R-:W-:Y:S01]  /*52c0*/  ISETP.GE.U32.AND.EX P2, PT, R53, R4, PT, P2 ;  /* 0x000000043500720c */ /* 0x000fe20003f46120 */
[----:B------:R-:W-:-:S03]  /*52d0*/  IMAD.WIDE.U32 R38, R38, R11, R6 ;  /* 0x0000000b26267225 */ /* 0x000fc600078e0006 */
[----:B------:R-:W-:Y:S01]  /*52e0*/  SEL R67, RZ, 0x1, P2 ;  /* 0x00000001ff437807 */ /* 0x000fe20001000000 */
[----:B------:R-:W-:Y:S01]  /*52f0*/  IMAD.WIDE.U32.X R40, R37, R16, R40, P4 ;  /* 0x0000001025287225 */ /* 0x000fe200020e0428 */
[----:B------:R-:W-:Y:S02]  /*5300*/  IADD3 R69, P4, P5, R69, R30, R60 ;  /* 0x0000001e45457210 */ /* 0x000fe40007d9e03c */
[----:B------:R-:W-:Y:S01]  /*5310*/  SEL R30, RZ, 0x1, P1 ;  /* 0x00000001ff1e7807 */ /* 0x000fe20000800000 */
[C---:B------:R-:W-:Y:S01]  /*5320*/  IMAD R57, R37.reuse, R17, R5 ;  /* 0x0000001125397224 */ /* 0x040fe200078e0205 */
[----:B------:R-:W-:Y:S01]  /*5330*/  ISETP.GE.U32.AND P2, PT, R38, R6, PT ;  /* 0x000000062600720c */ /* 0x000fe20003f46070 */
[----:B------:R-:W-:Y:S01]  /*5340*/  IMAD.WIDE.U32.X R8, R37, R18, R8, P6 ;  /* 0x0000001225087225 */ /* 0x000fe200030e0408 */
[----:B------:R-:W-:Y:S02]  /*5350*/  IADD3.X R52, PT, PT, RZ, R31, RZ, P4, P5 ;  /* 0x0000001fff347210 */ /* 0x000fe400027ea4ff */
[----:B------:R-:W-:Y:S01]  /*5360*/  IADD3 R67, P6, P5, R67, R40, R30 ;  /* 0x0000002843437210 */ /* 0x000fe20007dde01e */
[----:B------:R-:W-:-:S04]  /*5370*/  IMAD.WIDE.U32 R36, R17, R36, RZ ;  /* 0x0000002411247225 */ /* 0x000fc800078e00ff */
[----:B------:R-:W-:Y:S01]  /*5380*/  IMAD.WIDE.U32 R4, R53, 0x3d1, RZ ;  /* 0x000003d135047825 */ /* 0x000fe200078e00ff */
[----:B------:R-:W-:Y:S02]  /*5390*/  IADD3 R6, P1, PT, R69, R36, RZ ;  /* 0x0000002445067210 */ /* 0x000fe40007f3e0ff */
[----:B------:R-:W-:Y:S01]  /*53a0*/  IADD3.X R69, PT, PT, RZ, R41, RZ, P6, P5 ;  /* 0x00000029ff457210 */ /* 0x000fe200037ea4ff */
[----:B------:R-:W-:Y:S02]  /*53b0*/  IMAD.IADD R57, R37, 0x1, R57 ;  /* 0x0000000125397824 */ /* 0x000fe400078e0239 */
[----:B------:R-:W-:-:S04]  /*53c0*/  IMAD.WIDE.U32.X R50, RZ, R72, R50, P3 ;  /* 0x00000048ff327225 */ /* 0x000fc800018e0432 */
[----:B------:R-:W-:-:S04]  /*53d0*/  IMAD.WIDE.U32 R30, R63, 0x3d1, RZ ;  /* 0x000003d13f1e7825 */ /* 0x000fc800078e00ff */
[----:B------:R-:W-:Y:S01]  /*53e0*/  IMAD.WIDE.U32 R4, P4, RZ, R63, R4 ;  /* 0x0000003fff047225 */ /* 0x000fe20007880004 */
[----:B------:R-:W-:-:S03]  /*53f0*/  IADD3 R37, P5, PT, R50, R30, RZ ;  /* 0x0000001e32257210 */ /* 0x000fc60007fbe0ff */
[----:B------:R-:W-:Y:S01]  /*5400*/  IMAD.X R40, R57, 0x1, R52, P1 ;  /* 0x0000000139287824 */ /* 0x000fe200008e0634 */
[----:B------:R-:W-:Y:S02]  /*5410*/  ISETP.GE.U32.AND P1, PT, R6, R36, PT ;  /* 0x000000240600720c */ /* 0x000fe40003f26070 */
[----:B------:R-:W-:Y:S01]  /*5420*/  IADD3 R41, P6, PT, R31, R4, RZ ;  /* 0x000000041f297210 */ /* 0x000fe20007fde0ff */
[----:B------:R-:W-:Y:S01]  /*5430*/  IMAD.X R31, RZ, RZ, RZ, P4 ;  /* 0x000000ffff1f7224 */ /* 0x000fe200020e06ff */
[----:B------:R-:W-:Y:S02]  /*5440*/  ISETP.GE.U32.AND.EX P3, PT, R40, R57, PT, P1 ;  /* 0x000000392800720c */ /* 0x000fe40003f66110 */
[----:B------:R-:W-:Y:S01]  /*5450*/  IADD3 R57, P1, PT, R6, R67, RZ ;  /* 0x0000004306397210 */ /* 0x000fe20007f3e0ff */
[----:B------:R-:W-:Y:S01]  /*5460*/  IMAD.X R50, R41, 0x1, R51, P5 ;  /* 0x0000000129327824 */ /* 0x000fe200028e0633 */
[----:B------:R-:W-:Y:S02]  /*5470*/  SEL R67, RZ, 0x1, P0 ;  /* 0x00000001ff437807 */ /* 0x000fe40000000000 */
[----:B------:R-:W-:Y:S01]  /*5480*/  SEL R4, RZ, 0x1, P3 ;  /* 0x00000001ff047807 */ /* 0x000fe20001800000 */
[----:B------:R-:W-:Y:S01]  /*5490*/  IMAD.X R51, R40, 0x1, R69, P1 ;  /* 0x0000000128337824 */ /* 0x000fe200008e0645 */
[----:B------:R-:W-:-:S02]  /*54a0*/  ISETP.GE.U32.AND P3, PT, R57, R6, PT ;  /* 0x000000063900720c */ /* 0x000fc40003f66070 */
[C---:B------:R-:W-:Y:S02]  /*54b0*/  IADD3 R67, P1, P5, R37.reuse, R72, R67 ;  /* 0x0000004825437210 */ /* 0x040fe40007d3e043 */
[----:B------:R-:W-:Y:S01]  /*54c0*/  ISETP.GE.U32.AND P4, PT, R37, R30, PT ;  /* 0x0000001e2500720c */ /* 0x000fe20003f86070 */
[C---:B------:R-:W-:Y:S01]  /*54d0*/  IMAD.WIDE.U32 R36, R51.reuse, 0x3d1, RZ ;  /* 0x000003d133247825 */ /* 0x040fe200078e00ff */
[----:B------:R-:W-:Y:S02]  /*54e0*/  ISETP.GE.U32.AND.EX P3, PT, R51, R40, PT, P3 ;  /* 0x000000283300720c */ /* 0x000fe40003f66130 */
[C---:B------:R-:W-:Y:S01]  /*54f0*/  IADD3.X R6, PT, PT, R50.reuse, R63, RZ, P1, P5 ;  /* 0x0000003f32067210 */ /* 0x040fe20000fea4ff */
[----:B------:R-:W-:Y:S01]  /*5500*/  IMAD.MOV.U32 R30, RZ, RZ, R5 ;  /* 0x000000ffff1e7224 */ /* 0x000fe200078e0005 */
[----:B------:R-:W-:Y:S02]  /*5510*/  ISETP.EQ.U32.AND P1, PT, R67, R72, PT ;  /* 0x000000484300720c */ /* 0x000fe40003f22070 */
[----:B------:R-:W-:Y:S01]  /*5520*/  ISETP.GE.U32.AND.EX P4, PT, R50, R41, PT, P4 ;  /* 0x000000293200720c */ /* 0x000fe20003f86140 */
[----:B------:R-:W-:Y:S01]  /*5530*/  IMAD.WIDE.U32 R40, R57, 0x3d1, RZ ;  /* 0x000003d139287825 */ /* 0x000fe200078e00ff */
[----:B------:R-:W-:-:S02]  /*5540*/  SEL R73, RZ, 0x1, P3 ;  /* 0x00000001ff497807 */ /* 0x000fc40001800000 */
[----:B------:R-:W-:Y:S01]  /*5550*/  ISETP.LT.U32.AND P5, PT, R67, R72, PT ;  /* 0x000000484300720c */ /* 0x000fe20003fa1070 */
[----:B------:R-:W-:Y:S01]  /*5560*/  IMAD.WIDE.U32 R36, P3, RZ, R57, R36 ;  /* 0x00000039ff247225 */ /* 0x000fe20007860024 */
[C---:B------:R-:W-:Y:S02]  /*5570*/  ISETP.EQ.AND.EX P0, PT, R6.reuse, R63, !P0, P1 ;  /* 0x0000003f0600720c */ /* 0x040fe40004702310 */
[----:B------:R-:W-:Y:S01]  /*5580*/  SEL R69, RZ, 0x1, P4 ;  /* 0x00000001ff457807 */ /* 0x000fe20002000000 */
[----:B------:R-:W-:Y:S01]  /*5590*/  IMAD.WIDE.U32.X R30, RZ, R53, R30, P6 ;  /* 0x00000035ff1e7225 */ /* 0x000fe200030e041e */
[----:B------:R-:W-:Y:S02]  /*55a0*/  IADD3 R73, P1, P6, R73, R8, R4 ;  /* 0x0000000849497210 */ /* 0x000fe40007e3e004 */
[----:B------:R-:W-:Y:S01]  /*55b0*/  ISETP.LT.U32.OR.EX P0, PT, R6, R63, P0, P5 ;  /* 0x0000003f0600720c */ /* 0x000fe20000701550 */
[----:B------:R-:W-:Y:S01]  /*55c0*/  IMAD.X R5, RZ, RZ, RZ, P3 ;  /* 0x000000ffff057224 */ /* 0x000fe200018e06ff */
[----:B------:R-:W-:Y:S01]  /*55d0*/  IADD3 R63, P5, PT, R41, R36, RZ ;  /* 0x00000024293f7210 */ /* 0x000fe20007fbe0ff */
[----:B------:R-:W-:Y:S01]  /*55e0*/  IMAD.MOV.U32 R4, RZ, RZ, R37 ;  /* 0x000000ffff047224 */ /* 0x000fe200078e0025 */
        /* <DEDUP_REMOVED lines=10> */
[----:B------:R-:W-:Y:S01]  /*5690*/  IMAD.WIDE.U32 R8, R73, 0x3d1, RZ ;  /* 0x000003d149087825 */ /* 0x000fe200078e00ff */
[----:B------:R-:W-:-:S02]  /*56a0*/  ISETP.LT.U32.AND P6, PT, R10, R44, PT ;  /* 0x0000002c0a00720c */ /* 0x000fc40003fc1070 */
[----:B------:R-:W-:Y:S01]  /*56b0*/  ISETP.GE.U32.AND.EX P2, PT, R40, R7, PT, P2 ;  /* 0x000000072800720c */ /* 0x000fe20003f46120 */
[----:B------:R-:W-:Y:S01]  /*56c0*/  IMAD.WIDE.U32 R4, P5, RZ, R73, R30 ;  /* 0x00000049ff047225 */ /* 0x000fe200078a001e */
[----:B------:R-:W-:Y:S02]  /*56d0*/  SEL R31, RZ, 0x1, P1 ;  /* 0x00000001ff1f7807 */ /* 0x000fe40000800000 */
        /* <DEDUP_REMOVED lines=8> */
[----:B------:R-:W-:Y:S01]  /*5760*/  IADD3.X R36, PT, PT, RZ, R6, R59, P4, P5 ;  /* 0x00000006ff247210 */ /* 0x000fe200027ea43b */
[----:B------:R-:W-:Y:S01]  /*5770*/  IMAD.MOV.U32 R6, RZ, RZ, R5 ;  /* 0x000000ffff067224 */ /* 0x000fe200078e0005 */
        /* <DEDUP_REMOVED lines=53> */
[CC--:B------:R-:W-:Y:S02]  /*5ad0*/  ISETP.EQ.U32.AND P3, PT, R59.reuse, R70.reuse, PT ;  /* 0x000000463b00720c */ /* 0x0c0fe40003f62070 */
[----:B------:R-:W-:Y:S02]  /*5ae0*/  ISETP.LT.U32.OR.EX P1, PT, R30, R73, P6, P1 ;  /* 0x000000491e00720c */ /* 0x000fe40003721510 */
[----:B------:R-:W-:Y:S02]  /*5af0*/  ISETP.LT.U32.AND P4, PT, R59, R70, PT ;  /* 0x000000463b00720c */ /* 0x000fe40003f81070 */
[----:B------:R-:W-:Y:S02]  /*5b00*/  ISETP.EQ.AND.EX P3, PT, R8, R71, P0, P3 ;  /* 0x000000470800720c */ /* 0x000fe40000762330 */
[----:B------:R-:W-:-:S02]  /*5b10*/  SEL R6, RZ, 0x1, !P1 ;  /* 0x00000001ff067807 */ /* 0x000fc40004800000 */
[----:B------:R-:W-:Y:S02]  /*5b20*/  IADD3 R37, P1, PT, R37, R46, RZ ;  /* 0x0000002e25257210 */ /* 0x000fe40007f3e0ff */
[----:B------:R-:W-:Y:S02]  /*5b30*/  IADD3 R30, P6, PT, R29, R48, RZ ;  /* 0x000000301d1e7210 */ /* 0x000fe40007fde0ff */
[----:B------:R-:W-:Y:S02]  /*5b40*/  ISETP.LT.U32.OR.EX P3, PT, R8, R71, P3, P4 ;  /* 0x000000470800720c */ /* 0x000fe40001f61540 */
[----:B------:R-:W-:Y:S01]  /*5b50*/  IADD3 R50, P5, PT, R39, R42, RZ ;  /* 0x0000002a27327210 */ /* 0x000fe20007fbe0ff */
[----:B------:R-:W-:Y:S01]  /*5b60*/  IMAD.X R39, RZ, RZ, R47, P1 ;  /* 0x000000ffff277224 */ /* 0x000fe200008e062f */
[----:B------:R-:W-:Y:S02]  /*5b70*/  SEL R30, R30, RZ, P2 ;  /* 0x000000ff1e1e7207 */ /* 0x000fe40001000000 */
[----:B------:R-:W-:Y:S01]  /*5b80*/  IADD3 R6, P1, P4, R5, R41, R6 ;  /* 0x0000002905067210 */ /* 0x000fe20007c3e006 */
[----:B------:R-:W-:Y:S01]  /*5b90*/  IMAD.MOV.U32 R41, RZ, RZ, R38 ;  /* 0x000000ffff297224 */ /* 0x000fe200078e0026 */
[----:B------:R-:W-:-:S02]  /*5ba0*/  SEL R5, RZ, 0x1, !P3 ;  /* 0x00000001ff057807 */ /* 0x000fc40005800000 */
[----:B------:R-:W-:Y:S02]  /*5bb0*/  IADD3 R27, P3, PT, R27, -R30, RZ ;  /* 0x8000001e1b1b7210 */ /* 0x000fe40007f7e0ff */
[----:B------:R-:W-:Y:S02]  /*5bc0*/  IADD3.X R7, PT, PT, R7, RZ, RZ, P1, P4 ;  /* 0x000000ff07077210 */ /* 0x000fe40000fe84ff */
[----:B------:R-:W-:Y:S01]  /*5bd0*/  SEL R30, R37, RZ, P2 ;  /* 0x000000ff251e7207 */ /* 0x000fe20001000000 */
[----:B------:R-:W-:Y:S01]  /*5be0*/  IMAD.X R37, RZ, RZ, R43, P5 ;  /* 0x000000ffff257224 */ /* 0x000fe200028e062b */
[----:B------:R-:W-:Y:S02]  /*5bf0*/  IADD3 R5, P4, PT, R5, R6, RZ ;  /* 0x0000000605057210 */ /* 0x000fe40007f9e0ff */
[----:B------:R-:W-:Y:S02]  /*5c00*/  IADD3 R30, P5, PT, R3, -R30, RZ ;  /* 0x8000001e031e7210 */ /* 0x000fe40007fbe0ff */
[----:B------:R-:W-:Y:S01]  /*5c10*/  SEL R50, R50, RZ, P2 ;  /* 0x000000ff32327207 */ /* 0x000fe20001000000 */
[----:B------:R-:W-:Y:S01]  /*5c20*/  IMAD.X R3, RZ, RZ, R7, P4 ;  /* 0x000000ffff037224 */ /* 0x000fe200020e0607 */
[----:B------:R-:W-:-:S02]  /*5c30*/  ISETP.NE.U32.AND P4, PT, R5, RZ, PT ;  /* 0x000000ff0500720c */ /* 0x000fc40003f85070 */
[----:B------:R-:W-:Y:S01]  /*5c40*/  IADD3 R29, P0, PT, R35, -R50, RZ ;  /* 0x80000032231d7210 */ /* 0x000fe20007f1e0ff */
[----:B------:R-:W-:Y:S01]  /*5c50*/  IMAD.X R35, RZ, RZ, R49, P6 ;  /* 0x000000ffff237224 */ /* 0x000fe200030e0631 */
[----:B------:R-:W-:Y:S02]  /*5c60*/  ISETP.NE.AND.EX P4, PT, R3, RZ, PT, P4 ;  /* 0x000000ff0300720c */ /* 0x000fe40003f85340 */
[----:B------:R-:W-:Y:S02]  /*5c70*/  SEL R31, R44, RZ, P2 ;  /* 0x000000ff2c1f7207 */ /* 0x000fe40001000000 */
[----:B------:R-:W-:Y:S02]  /*5c80*/  SEL R37, R37, RZ, P2 ;  /* 0x000000ff25257207 */ /* 0x000fe40001000000 */
        /* <DEDUP_REMOVED lines=17> */
.L_x_563:
        /* <DEDUP_REMOVED lines=34> */
.L_x_562:
[----:B------:R-:W-:Y:S05]  /*5fc0*/  BSYNC.RECONVERGENT B1 ;  /* 0x0000000000017941 */ /* 0x000fea0003800200 */
.L_x_561:
        /* <DEDUP_REMOVED lines=27> */
[----:B------:R-:W-:Y:S01]  /*6180*/  IADD3 R6, P6, PT, R5, R48, RZ ;  /* 0x0000003005067210 */ /* 0x000fe20007fde0ff */
[----:B------:R-:W-:Y:S01]  /*6190*/  IMAD.X R76, R40, 0x1, ~R3, P1 ;  /* 0x00000001284c7824 */ /* 0x000fe200008e0e03 */
[----:B------:R-:W-:Y:S01]  /*61a0*/  SEL R75, R75, RZ, P5 ;  /* 0x000000ff4b4b7207 */ /* 0x000fe20002800000 */
[----:B------:R-:W-:Y:S01]  /*61b0*/  IMAD.X R3, RZ, RZ, R43, P0 ;  /* 0x000000ffff037224 */ /* 0x000fe200000e062b */
[----:B------:R-:W-:Y:S01]  /*61c0*/  SEL R7, RZ, 0x1, !P4 ;  /* 0x00000001ff077807 */ /* 0x000fe20006000000 */
[----:B------:R-:W-:Y:S01]  /*61d0*/  IMAD.X R73, RZ, RZ, R49, P6 ;  /* 0x000000ffff497224 */ /* 0x000fe200030e0631 */
[----:B------:R-:W-:Y:S01]  /*61e0*/  SEL R6, R6, RZ, P5 ;  /* 0x000000ff06067207 */ /* 0x000fe20002800000 */
[----:B------:R-:W-:Y:S01]  /*61f0*/  IMAD.WIDE.U32 R38, R76, R20, RZ ;  /* 0x000000144c267225 */ /* 0x000fe200078e00ff */
[----:B------:R-:W-:-:S02]  /*6200*/  IADD3 R75, P3, PT, R4, -R75, RZ ;  /* 0x8000004b044b7210 */ /* 0x000fc40007f7e0ff */
[----:B------:R-:W-:Y:S01]  /*6210*/  IADD3 R10, P4, PT, R7, R46, RZ ;  /* 0x0000002e070a7210 */ /* 0x000fe20007f9e0ff */
[-C--:B------:R-:W-:Y:S01]  /*6220*/  IMAD.WIDE.U32 R4, R76, R19.reuse, RZ ;  /* 0x000000134c047225 */ /* 0x080fe200078e00ff */
[----:B------:R-:W-:Y:S02]  /*6230*/  IADD3 R71, P2, PT, R9, -R6, RZ ;  /* 0x8000000609477210 */ /* 0x000fe40007f5e0ff */
[----:B------:R-:W-:Y:S01]  /*6240*/  SEL R73, R73, RZ, P5 ;  /* 0x000000ff49497207 */ /* 0x000fe20002800000 */
[----:B------:R-:W-:Y:S01]  /*6250*/  IMAD.WIDE.U32 R6, R70, R19, RZ ;  /* 0x0000001346067225 */ /* 0x000fe200078e00ff */
[----:B------:R-:W-:Y:S02]  /*6260*/  SEL R10, R10, RZ, P5 ;  /* 0x000000ff0a0a7207 */ /* 0x000fe40002800000 */
[----:B------:R-:W-:Y:S01]  /*6270*/  SEL R3, R3, RZ, P5 ;  /* 0x000000ff03037207 */ /* 0x000fe20002800000 */
[----:B------:R-:W-:Y:S01]  /*6280*/  IMAD.WIDE.U32 R4, P0, R70, R22, R4 ;  /* 0x0000001646047225 */ /* 0x000fe20007800004 */
[----:B------:R-:W-:-:S03]  /*6290*/  IADD3 R59, P1, PT, R59, -R10, RZ ;  /* 0x8000000a3b3b7210 */ /* 0x000fc60007f3e0ff */
[----:B------:R-:W-:Y:S02]  /*62a0*/  IMAD.X R73, R36, 0x1, ~R73, P2 ;  /* 0x0000000124497824 */ /* 0x000fe400010e0e49 */
[----:B------:R-:W-:Y:S02]  /*62b0*/  IMAD.X R9, RZ, RZ, R47, P4 ;  /* 0x000000ffff097224 */ /* 0x000fe400020e062f */
[----:B------:R-:W-:Y:S01]  /*62c0*/  IMAD.X R53, RZ, RZ, RZ, P0 ;  /* 0x000000ffff357224 */ /* 0x000fe200000e06ff */
[----:B------:R-:W-:Y:S01]  /*62d0*/  IADD3 RZ, P0, PT, R7, R4, RZ ;  /* 0x0000000407ff7210 */ /* 0x000fe20007f1e0ff */
[----:B------:R-:W-:Y:S01]  /*62e0*/  IMAD.MOV.U32 R52, RZ, RZ, R5 ;  /* 0x000000ffff347224 */ /* 0x000fe200078e0005 */
[----:B------:R-:W-:Y:S01]  /*62f0*/  SEL R9, R9, RZ, P5 ;  /* 0x000000ff09097207 */ /* 0x000fe20002800000 */
        /* <DEDUP_REMOVED lines=10> */
[----:B------:R-:W-:Y:S01]  /*63a0*/  IMAD.X R3, R8, 0x1, ~R9, P1 ;  /* 0x0000000108037824 */ /* 0x000fe200008e0e09 */
[----:B------:R-:W-:Y:S01]  /*63b0*/  IADD3 RZ, P4, PT, R37, R6, RZ ;  /* 0x0000000625ff7210 */ /* 0x000fe20007f9e0ff */
[----:B------:R-:W-:-:S04]  /*63c0*/  IMAD.WIDE.U32 R8, R70, R20, RZ ;  /* 0x0000001446087225 */ /* 0x000fc800078e00ff */
[----:B------:R-:W-:-:S04]  /*63d0*/  IMAD.WIDE.U32 R38, P3, R70, R24, R38 ;  /* 0x0000001846267225 */ /* 0x000fc80007860026 */
[----:B------:R-:W-:Y:S01]  /*63e0*/  IMAD.IADD R4, R51, 0x1, R35 ;  /* 0x0000000133047824 */ /* 0x000fe200078e0223 */
[----:B------:R-:W-:Y:S01]  /*63f0*/  IADD3 R35, P6, PT, R52, R50, RZ ;  /* 0x0000003234237210 */ /* 0x000fe20007fde0ff */
[----:B------:R-:W-:Y:S01]  /*6400*/  IMAD.WIDE.U32 R40, P1, R70, R25, R40 ;  /* 0x0000001946287225 */ /* 0x000fe20007820028 */
[----:B------:R-:W-:-:S03]  /*6410*/  IADD3 RZ, P0, PT, R9, R38, RZ ;  /* 0x0000002609ff7210 */ /* 0x000fc60007f1e0ff */
        /* <DEDUP_REMOVED lines=8> */
[----:B------:R-:W-:Y:S01]  /*64a0*/  IADD3 R10, P6, PT, R35, R36, RZ ;  /* 0x00000024230a7210 */ /* 0x000fe20007fde0ff */
[----:B------:R-:W-:Y:S01]  /*64b0*/  IMAD.MOV.U32 R8, RZ, RZ, R41 ;  /* 0x000000ffff087224 */ /* 0x000fe200078e0029 */
[----:B------:R-:W-:Y:S01]  /*64c0*/  SEL R83, RZ, 0x1, P1 ;  /* 0x00000001ff537807 */ /* 0x000fe20000800000 */
[----:B------:R-:W-:Y:S01]  /*64d0*/  IMAD R51, R24, R70, RZ ;  /* 0x0000004618337224 */ /* 0x000fe200078e02ff */
[----:B------:R-:W-:Y:S01]  /*64e0*/  ISETP.GE.U32.AND P1, PT, R10, R36, PT ;  /* 0x000000240a00720c */ /* 0x000fe20003f26070 */
[----:B------:R-:W-:Y:S02]  /*64f0*/  IMAD.IADD R6, R37, 0x1, R57 ;  /* 0x0000000125067824 */ /* 0x000fe400078e0239 */
[----:B------:R-:W-:-:S04]  /*6500*/  IMAD.WIDE.U32 R4, R20, R70, RZ ;  /* 0x0000004614047225 */ /* 0x000fc800078e00ff */
[----:B------:R-:W-:-:S04]  /*6510*/  IMAD.WIDE.U32.X R8, R76, R25, R8, P2 ;  /* 0x000000194c087225 */ /* 0x000fc800010e0408 */
[----:B------:R-:W-:Y:S02]  /*6520*/  IMAD R51, R76, R20, R51 ;  /* 0x000000144c337224 */ /* 0x000fe400078e0233 */
        /* <DEDUP_REMOVED lines=8> */
[----:B------:R-:W-:-:S04]  /*65b0*/  IMAD.WIDE.U32 R6, R21, R71, RZ ;  /* 0x0000004715067225 */ /* 0x000fc800078e00ff */
[----:B------:R-:W-:Y:S01]  /*65c0*/  IMAD.WIDE.U32 R52, R73, R21, RZ ;  /* 0x0000001549347225 */ /* 0x000fe200078e00ff */
[----:B------:R-:W-:-:S03]  /*65d0*/  IADD3 R80, P5, PT, R83, R6, RZ ;  /* 0x0000000653507210 */ /* 0x000fc60007fbe0ff */
[C---:B------:R-:W-:Y:S02]  /*65e0*/  IMAD R5, R73.reuse, R21, R8 ;  /* 0x0000001549057224 */ /* 0x040fe400078e0208 */
[----:B------:R-:W-:-:S04]  /*65f0*/  IMAD.WIDE.U32 R8, R73, R20, RZ ;  /* 0x0000001449087225 */ /* 0x000fc800078e00ff */
[----:B------:R-:W-:Y:S01]  /*6600*/  IMAD.IADD R7, R7, 0x1, R5 ;  /* 0x0000000107077824 */ /* 0x000fe200078e0205 */
[----:B------:R-:W-:Y:S01]  /*6610*/  SEL R5, RZ, 0x1, P1 ;  /* 0x00000001ff057807 */ /* 0x000fe20000800000 */
        /* <DEDUP_REMOVED lines=15> */
[----:B------:R-:W-:-:S04]  /*6710*/  IMAD.WIDE.U32 R36, P4, R70, R26, R36 ;  /* 0x0000001a46247225 */ /* 0x000fc80007880024 */
[----:B------:R-:W-:-:S04]  /*6720*/  IMAD.WIDE.U32.X R56, R76, R24, R56, P0 ;  /* 0x000000184c387225 */ /* 0x000fc800000e0438 */
[----:B------:R-:W-:-:S04]  /*6730*/  IMAD.WIDE.U32 R40, R75, R19, RZ ;  /* 0x000000134b287225 */ /* 0x000fc800078e00ff */
[----:B------:R-:W-:-:S04]  /*6740*/  IMAD.WIDE.U32 R60, P0, R75, R22, R60 ;  /* 0x000000164b3c7225 */ /* 0x000fc8000780003c */
[----:B------:R-:W-:Y:S02]  /*6750*/  IMAD.MOV.U32 R62, RZ, RZ, R53 ;  /* 0x000000ffff3e7224 */ /* 0x000fe400078e0035 */
[----:B------:R-:W-:-:S04]  /*6760*/  IMAD.WIDE.U32 R52, R73, R23, RZ ;  /* 0x0000001749347225 */ /* 0x000fc800078e00ff */
[----:B------:R-:W-:Y:S01]  /*6770*/  IMAD.X R5, RZ, RZ, RZ, P4 ;  /* 0x000000ffff057224 */ /* 0x000fe200020e06ff */
[----:B------:R-:W-:Y:S01]  /*6780*/  IADD3 RZ, P4, PT, R41, R60, RZ ;  /* 0x0000003c29ff7210 */ /* 0x000fe20007f9e0ff */
[----:B------:R-:W-:Y:S01]  /*6790*/  IMAD.X R41, RZ, RZ, RZ, P0 ;  /* 0x000000ffff297224 */ /* 0x000fe200000e06ff */
[----:B------:R-:W-:Y:S01]  /*67a0*/  ISETP.GE.U32.AND P0, PT, R83, R4, PT ;  /* 0x000000045300720c */ /* 0x000fe20003f06070 */
[----:B------:R-:W-:-:S03]  /*67b0*/  IMAD.WIDE.U32 R52, P1, R71, R26, R52 ;  /* 0x0000001a47347225 */ /* 0x000fc60007820034 */
[----:B------:R-:W-:Y:S01]  /*67c0*/  ISETP.GE.U32.AND.EX P0, PT, R81, R82, PT, P0 ;  /* 0x000000525100720c */ /* 0x000fe20003f06100 */
[----:B------:R-:W-:Y:S02]  /*67d0*/  IMAD.X R69, RZ, RZ, RZ, P6 ;  /* 0x000000ffff457224 */ /* 0x000fe400030e06ff */
[----:B------:R-:W-:Y:S02]  /*67e0*/  IMAD.MOV.U32 R68, RZ, RZ, R9 ;  /* 0x000000ffff447224 */ /* 0x000fe400078e0009 */
[----:B------:R-:W-:Y:S02]  /*67f0*/  IMAD R9, R26, R70, RZ ;  /* 0x000000461a097224 */ /* 0x000fe400078e02ff */
[----:B------:R-:W-:-:S04]  /*6800*/  IMAD.WIDE.U32 R38, R71, R23, RZ ;  /* 0x0000001747267225 */ /* 0x000fc800078e00ff */
[----:B------:R-:W-:Y:S01]  /*6810*/  IMAD.WIDE.U32 R50, R70, R23, RZ ;  /* 0x0000001746327225 */ /* 0x000fe200078e00ff */
[----:B------:R-:W-:-:S03]  /*6820*/  IADD3 RZ, P6, PT, R39, R52, RZ ;  /* 0x0000003427ff7210 */ /* 0x000fc60007fde0ff */
        /* <DEDUP_REMOVED lines=33> */
[----:B------:R-:W-:Y:S01]  /*6a40*/  IMAD R60, R26, R71, RZ ;  /* 0x000000471a3c7224 */ /* 0x000fe200078e02ff */
[----:B------:R-:W-:Y:S01]  /*6a50*/  ISETP.GE.U32.AND.EX P2, PT, R50, R53, PT, P2 ;  /* 0x000000353200720c */ /* 0x000fe20003f46120 */
[----:B------:R-:W-:Y:S01]  /*6a60*/  IMAD.X R50, R51, 0x1, R50, P3 ;  /* 0x0000000133327824 */ /* 0x000fe200018e0632 */
[C---:B------:R-:W-:Y:S01]  /*6a70*/  IADD3 R53, P3, PT, R7.reuse, R52, RZ ;  /* 0x0000003407357210 */ /* 0x040fe20007f7e0ff */
[----:B------:R-:W-:Y:S01]  /*6a80*/  IMAD R9, R72, R19, R6 ;  /* 0x0000001348097224 */ /* 0x000fe200078e0206 */
[----:B------:R-:W-:Y:S01]  /*6a90*/  ISETP.GE.U32.AND P0, PT, R7, R36, PT ;  /* 0x000000240700720c */ /* 0x000fe20003f06070 */
[----:B------:R-:W-:-:S03]  /*6aa0*/  IMAD.WIDE.U32 R36, R19, R75, RZ ;  /* 0x0000004b13247225 */ /* 0x000fc600078e00ff */
[C---:B------:R-:W-:Y:S01]  /*6ab0*/  ISETP.GE.U32.AND.EX P0, PT, R50.reuse, R51, PT, P0 ;  /* 0x000000333200720c */ /* 0x040fe20003f06100 */
[----:B------:R-:W-:Y:S01]  /*6ac0*/  IMAD.X R57, R50, 0x1, R57, P3 ;  /* 0x0000000132397824 */ /* 0x000fe200018e0639 */
[----:B------:R-:W-:Y:S01]  /*6ad0*/  ISETP.GE.U32.AND P3, PT, R53, R7, PT ;  /* 0x000000073500720c */ /* 0x000fe20003f66070 */
[----:B------:R-:W-:Y:S01]  /*6ae0*/  IMAD R81, R73, R23, R60 ;  /* 0x0000001749517224 */ /* 0x000fe200078e023c */
[----:B------:R-:W-:Y:S01]  /*6af0*/  IADD3 R84, P6, PT, R84, R36, RZ ;  /* 0x0000002454547210 */ /* 0x000fe20007fde0ff */
[----:B------:R-:W-:Y:S01]  /*6b00*/  IMAD.WIDE.U32 R6, R23, R71, RZ ;  /* 0x0000004717067225 */ /* 0x000fe200078e00ff */
[----:B------:R-:W-:-:S03]  /*6b10*/  ISETP.GE.U32.AND.EX P3, PT, R57, R50, PT, P3 ;  /* 0x000000323900720c */ /* 0x000fc60003f66130 */
[----:B------:R-:W-:Y:S01]  /*6b20*/  IMAD.IADD R9, R37, 0x1, R9 ;  /* 0x0000000125097824 */ /* 0x000fe200078e0209 */
[----:B------:R-:W-:Y:S01]  /*6b30*/  SEL R37, RZ, 0x1, P3 ;  /* 0x00000001ff257807 */ /* 0x000fe20001800000 */
[----:B------:R-:W-:Y:S01]  /*6b40*/  IMAD.MOV.U32 R40, RZ, RZ, R61 ;  /* 0x000000ffff287224 */ /* 0x000fe200078e003d */
[----:B------:R-:W-:Y:S01]  /*6b50*/  SEL R61, RZ, 0x1, P2 ;  /* 0x00000001ff3d7807 */ /* 0x000fe20001000000 */
[----:B------:R-:W-:Y:S01]  /*6b60*/  IMAD.IADD R66, R7, 0x1, R81 ;  /* 0x0000000107427824 */ /* 0x000fe200078e0251 */
[----:B------:R-:W-:Y:S01]  /*6b70*/  ISETP.GE.U32.AND P2, PT, R84, R36, PT ;  /* 0x000000245400720c */ /* 0x000fe20003f46070 */
[----:B------:R-:W-:Y:S01]  /*6b80*/  IMAD.X R7, R9, 0x1, R8, P6 ;  /* 0x0000000109077824 */ /* 0x000fe200030e0608 */
[----:B------:R-:W-:Y:S01]  /*6b90*/  SEL R36, RZ, 0x1, P0 ;  /* 0x00000001ff247807 */ /* 0x000fe20000000000 */
[----:B------:R-:W-:Y:S01]  /*6ba0*/  IMAD R50, R25, R75, RZ ;  /* 0x0000004b19327224 */ /* 0x000fe200078e02ff */
[----:B------:R-:W-:Y:S01]  /*6bb0*/  IADD3 R71, P0, P3, R6, R4, R61 ;  /* 0x0000000406477210 */ /* 0x000fe20007b1e03d */
[----:B------:R-:W-:Y:S01]  /*6bc0*/  IMAD.WIDE.U32.X R40, R72, R22, R40, P4 ;  /* 0x0000001648287225 */ /* 0x000fe200020e0428 */
[----:B------:R-:W-:-:S02]  /*6bd0*/  ISETP.GE.U32.AND.EX P2, PT, R7, R9, PT, P2 ;  /* 0x000000090700720c */ /* 0x000fc40003f46120 */
[----:B------:R-:W-:Y:S01]  /*6be0*/  IADD3.X R73, PT, PT, R66, R5, RZ, P0, P3 ;  /* 0x0000000542497210 */ /* 0x000fe200007e64ff */
[----:B------:R-:W-:Y:S01]  /*6bf0*/  IMAD.WIDE.U32 R8, R21, R75, RZ ;  /* 0x0000004b15087225 */ /* 0x000fe200078e00ff */
[----:B------:R-:W-:Y:S02]  /*6c00*/  IADD3 R68, P3, P0, R37, R68, R36 ;  /* 0x0000004425447210 */ /* 0x000fe4000787e024 */
[----:B------:R-:W-:Y:S01]  /*6c10*/  SEL R81, RZ, 0x1, P2 ;  /* 0x00000001ff517807 */ /* 0x000fe20001000000 */
[C---:B------:R-:W-:Y:S01]  /*6c20*/  IMAD R61, R72.reuse, R21, R50 ;  /* 0x00000015483d7224 */ /* 0x040fe200078e0232 */
[----:B------:R-:W-:Y:S01]  /*6c30*/  IADD3 R53, P2, PT, R53, R8, RZ ;  /* 0x0000000835357210 */ /* 0x000fe20007f5e0ff */
[----:B------:R-:W-:Y:S01]  /*6c40*/  IMAD.WIDE.U32 R36, R72, R20, RZ ;  /* 0x0000001448247225 */ /* 0x000fe200078e00ff */
[----:B------:R-:W-:Y:S02]  /*6c50*/  IADD3.X R69, PT, PT, RZ, R69, RZ, P3, P0 ;  /* 0x00000045ff457210 */ /* 0x000fe40001fe04ff */
[----:B------:R-:W-:Y:S01]  /*6c60*/  ISETP.GE.U32.AND P0, PT, R53, R8, PT ;  /* 0x000000083500720c */ /* 0x000fe20003f06070 */
[----:B------:R-:W-:Y:S01]  /*6c70*/  IMAD.IADD R52, R9, 0x1, R61 ;  /* 0x0000000109347824 */ /* 0x000fe200078e023d */
[----:B------:R-:W-:Y:S01]  /*6c80*/  IADD3 R81, P3, P4, R53, R40, R81 ;  /* 0x0000002835517210 */ /* 0x000fe20007c7e051 */
[----:B------:R-:W-:-:S02]  /*6c90*/  IMAD R95, R22, R70, RZ ;  /* 0x00000046165f7224 */ /* 0x000fc400078e02ff */
[----:B------:R-:W-:Y:S02]  /*6ca0*/  IMAD.X R57, R52, 0x1, R57, P2 ;  /* 0x0000000134397824 */ /* 0x000fe400010e0639 */
[----:B------:R-:W-:-:S03]  /*6cb0*/  IMAD.WIDE.U32 R8, R3, R19, RZ ;  /* 0x0000001303087225 */ /* 0x000fc600078e00ff */
[----:B------:R-:W-:Y:S01]  /*6cc0*/  ISETP.GE.U32.AND.EX P0, PT, R57, R52, PT, P0 ;  /* 0x000000343900720c */ /* 0x000fe20003f06100 */
[----:B------:R-:W-:-:S04]  /*6cd0*/  IMAD.WIDE.U32 R50, R75, R20, RZ ;  /* 0x000000144b327225 */ /* 0x000fc800078e00ff */
[----:B------:R-:W-:-:S04]  /*6ce0*/  IMAD.WIDE.U32 R36, P6, R75, R24, R36 ;  /* 0x000000184b247225 */ /* 0x000fc800078c0024 */
[----:B------:R-:W-:Y:S01]  /*6cf0*/  IMAD.WIDE.U32 R4, R72, R23, RZ ;  /* 0x0000001748047225 */ /* 0x000fe200078e00ff */
[----:B------:R-:W-:-:S03]  /*6d00*/  IADD3 RZ, P2, PT, R51, R36, RZ ;  /* 0x0000002433ff7210 */ /* 0x000fc60007f5e0ff */
[----:B------:R-:W-:Y:S01]  /*6d10*/  IMAD R95, R76, R19, R95 ;  /* 0x000000134c5f7224 */ /* 0x000fe200078e025f */
[----:B------:R-:W-:Y:S01]  /*6d20*/  IADD3.X R76, PT, PT, R57, R41, RZ, P3, P4 ;  /* 0x00000029394c7210 */ /* 0x000fe20001fe84ff */
        /* <DEDUP_REMOVED lines=11> */
[----:B------:R-:W-:Y:S01]  /*6de0*/  IMAD.WIDE.U32 R50, R3, R20, RZ ;  /* 0x0000001403327225 */ /* 0x000fe200078e00ff */
[----:B------:R-:W-:-:S03]  /*6df0*/  ISETP.GE.U32.AND P0, PT, R81, R53, PT ;  /* 0x000000355100720c */ /* 0x000fc60003f06070 */
[----:B------:R-:W-:Y:S01]  /*6e00*/  IMAD.MOV.U32 R60, RZ, RZ, R37 ;  /* 0x000000ffff3c7224 */ /* 0x000fe200078e0025 */
[----:B------:R-:W-:Y:S01]  /*6e10*/  ISETP.GE.U32.AND.EX P0, PT, R76, R57, PT, P0 ;  /* 0x000000394c00720c */ /* 0x000fe20003f06100 */
[----:B------:R-:W-:-:S03]  /*6e20*/  IMAD.WIDE.U32.X R62, R72, R25, R62, P1 ;  /* 0x00000019483e7225 */ /* 0x000fc600008e043e */
[----:B------:R-:W-:Y:S01]  /*6e30*/  SEL R83, RZ, 0x1, P0 ;  /* 0x00000001ff537807 */ /* 0x000fe20000000000 */
[----:B------:R-:W-:-:S04]  /*6e40*/  IMAD.WIDE.U32 R52, R59, R21, RZ ;  /* 0x000000153b347225 */ /* 0x000fc800078e00ff */
[----:B------:R-:W-:-:S04]  /*6e50*/  IMAD.WIDE.U32 R40, P1, R59, R25, R40 ;  /* 0x000000193b287225 */ /* 0x000fc80007820028 */
[----:B------:R-:W-:-:S04]  /*6e60*/  IMAD.WIDE.U32.X R60, R72, R24, R60, P2 ;  /* 0x00000018483c7225 */ /* 0x000fc800010e043c */
[----:B------:R-:W-:-:S04]  /*6e70*/  IMAD.WIDE.U32 R36, R59, R20, RZ ;  /* 0x000000143b247225 */ /* 0x000fc800078e00ff */
[----:B------:R-:W-:-:S04]  /*6e80*/  IMAD.WIDE.U32 R50, P2, R59, R24, R50 ;  /* 0x000000183b327225 */ /* 0x000fc80007840032 */
[----:B------:R-:W-:Y:S01]  /*6e90*/  IMAD.X R57, RZ, RZ, RZ, P3 ;  /* 0x000000ffff397224 */ /* 0x000fe200018e06ff */
[----:B------:R-:W-:Y:S01]  /*6ea0*/  IADD3 RZ, P3, PT, R53, R40, RZ ;  /* 0x0000002835ff7210 */ /* 0x000fe20007f7e0ff */
[----:B------:R-:W-:Y:S01]  /*6eb0*/  IMAD.MOV.U32 R56, RZ, RZ, R5 ;  /* 0x000000ffff387224 */ /* 0x000fe200078e0005 */
[----:B------:R-:W-:Y:S01]  /*6ec0*/  IADD3 RZ, P0, PT, R37, R50, RZ ;  /* 0x0000003225ff7210 */ /* 0x000fe20007f1e0ff */
[----:B------:R-:W-:Y:S02]  /*6ed0*/  IMAD R53, R24, R75, RZ ;  /* 0x0000004b18357224 */ /* 0x000fe400078e02ff */
[----:B------:R-:W-:-:S04]  /*6ee0*/  IMAD.WIDE.U32.X R56, R72, R26, R56, P5 ;  /* 0x0000001a48387225 */ /* 0x000fc800028e0438 */
[-C--:B------:R-:W-:Y:S02]  /*6ef0*/  IMAD R8, R22, R59.reuse, RZ ;  /* 0x0000003b16087224 */ /* 0x080fe400078e02ff */
[----:B------:R-:W-:Y:S01]  /*6f00*/  IMAD.X R37, RZ, RZ, RZ, P4 ;  /* 0x000000ffff257224 */ /* 0x000fe200020e06ff */
[----:B------:R-:W-:Y:S01]  /*6f10*/  IADD3 R83, P4, P5, R83, R62, R4 ;  /* 0x0000003e53537210 */ /* 0x000fe20007d9e004 */
[----:B------:R-:W-:Y:S02]  /*6f20*/  IMAD R87, R72, R20, R53 ;  /* 0x0000001448577224 */ /* 0x000fe400078e0235 */
[----:B------:R-:W-:Y:S01]  /*6f30*/  IMAD.WIDE.U32 R52, R19, R59, RZ ;  /* 0x0000003b13347225 */ /* 0x000fe200078e00ff */
[----:B------:R-:W-:Y:S02]  /*6f40*/  IADD3.X R85, PT, PT, RZ, R63, RZ, P4, P5 ;  /* 0x0000003fff557210 */ /* 0x000fe400027ea4ff */
[----:B------:R-:W-:Y:S01]  /*6f50*/  IADD3 R68, P5, PT, R71, R68, RZ ;  /* 0x0000004447447210 */ /* 0x000fe20007fbe0ff */
[----:B------:R-:W-:-:S02]  /*6f60*/  IMAD R89, R3, R19, R8 ;  /* 0x0000001303597224 */ /* 0x000fc400078e0208 */
[----:B------:R-:W-:Y:S01]  /*6f70*/  IMAD.X R5, RZ, RZ, RZ, P1 ;  /* 0x000000ffff057224 */ /* 0x000fe200008e06ff */
[----:B------:R-:W-:Y:S01]  /*6f80*/  ISETP.GE.U32.AND P1, PT, R71, R6, PT ;  /* 0x000000064700720c */ /* 0x000fe20003f26070 */
[----:B------:R-:W-:Y:S01]  /*6f90*/  IMAD.IADD R50, R53, 0x1, R89 ;  /* 0x0000000135327824 */ /* 0x000fe200078e0259 */
[----:B------:R-:W-:Y:S01]  /*6fa0*/  IADD3 R6, P4, PT, R81, R52, RZ ;  /* 0x0000003451067210 */ /* 0x000fe20007f9e0ff */
[----:B------:R-:W-:Y:S01]  /*6fb0*/  IMAD.MOV.U32 R4, RZ, RZ, R41 ;  /* 0x000000ffff047224 */ /* 0x000fe200078e0029 */
[----:B------:R-:W-:Y:S01]  /*6fc0*/  ISETP.GE.U32.AND.EX P1, PT, R73, R66, PT, P1 ;  /* 0x000000424900720c */ /* 0x000fe20003f26110 */
[----:B------:R-:W-:Y:S02]  /*6fd0*/  IMAD.MOV.U32 R36, RZ, RZ, R9 ;  /* 0x000000ffff247224 */ /* 0x000fe400078e0009 */
[----:B------:R-:W-:-:S04]  /*6fe0*/  IMAD.WIDE.U32 R40, R20, R75, RZ ;  /* 0x0000004b14287225 */ /* 0x000fc800078e00ff */
[----:B------:R-:W-:Y:S01]  /*6ff0*/  IMAD.X R9, RZ, RZ, RZ, P2 ;  /* 0x000000ffff097224 */ /* 0x000fe200010e06ff */
[----:B------:R-:W-:Y:S01]  /*7000*/  ISETP.GE.U32.AND P2, PT, R68, R71, PT ;  /* 0x000000474400720c */ /* 0x000fe20003f46070 */
[----:B------:R-:W-:Y:S02]  /*7010*/  IMAD.X R62, R73, 0x1, R69, P5 ;  /* 0x00000001493e7824 */ /* 0x000fe400028e0645 */
[----:B------:R-:W-:Y:S01]  /*7020*/  IMAD.X R53, R50, 0x1, R76, P4 ;  /* 0x0000000132357824 */ /* 0x000fe200020e064c */
[----:B------:R-:W-:Y:S01]  /*7030*/  ISETP.GE.U32.AND P4, PT, R6, R52, PT ;  /* 0x000000340600720c */ /* 0x000fe20003f86070 */
[----:B------:R-:W-:Y:S01]  /*7040*/  IMAD.MOV.U32 R8, RZ, RZ, R51 ;  /* 0x000000ffff087224 */ /* 0x000fe200078e0033 */
[----:B------:R-:W-:Y:S01]  /*7050*/  IADD3 R52, P5, PT, R68, R40, RZ ;  /* 0x0000002844347210 */ /* 0x000fe20007fbe0ff */
[----:B------:R-:W-:Y:S01]  /*7060*/  IMAD.IADD R71, R41, 0x1, R87 ;  /* 0x0000000129477824 */ /* 0x000fe200078e0257 */
[----:B------:R-:W-:Y:S01]  /*7070*/  ISETP.GE.U32.AND.EX P2, PT, R62, R73, PT, P2 ;  /* 0x000000493e00720c */ /* 0x000fe20003f46120 */
[----:B------:R-:W-:Y:S01]  /*7080*/  IMAD.WIDE.U32.X R36, R3, R22, R36, P6 ;  /* 0x0000001603247225 */ /* 0x000fe200030e0424 */
[----:B------:R-:W-:-:S02]  /*7090*/  ISETP.GE.U32.AND.EX P4, PT, R53, R50, PT, P4 ;  /* 0x000000323500720c */ /* 0x000fc40003f86140 */
[----:B------:R-:W-:Y:S01]  /*70a0*/  SEL R51, RZ, 0x1, P1 ;  /* 0x00000001ff337807 */ /* 0x000fe20000800000 */
[-C--:B------:R-:W-:Y:S01]  /*70b0*/  IMAD R50, R25, R59.reuse, RZ ;  /* 0x0000003b19327224 */ /* 0x080fe200078e02ff */
[C---:B------:R-:W-:Y:S01]  /*70c0*/  ISETP.GE.U32.AND P1, PT, R52.reuse, R40, PT ;  /* 0x000000283400720c */ /* 0x040fe20003f26070 */
[----:B------:R-:W-:Y:S01]  /*70d0*/  IMAD.WIDE.U32 R40, R21, R59, RZ ;  /* 0x0000003b15287225 */ /* 0x000fe200078e00ff */
[----:B------:R-:W-:Y:S02]  /*70e0*/  SEL R73, RZ, 0x1, P2 ;  /* 0x00000001ff497807 */ /* 0x000fe40001000000 */
[----:B------:R-:W-:Y:S01]  /*70f0*/  IADD3 R63, P2, PT, R52, R83, RZ ;  /* 0x00000053343f7210 */ /* 0x000fe20007f5e0ff */
[----:B------:R-:W-:Y:S01]  /*7100*/  IMAD R81, R3, R21, R50 ;  /* 0x0000001503517224 */ /* 0x000fe200078e0232 */
[----:B------:R-:W-:Y:S01]  /*7110*/  SEL R50, RZ, 0x1, P4 ;  /* 0x00000001ff327807 */ /* 0x000fe20002000000 */
[----:B------:R-:W-:Y:S01]  /*7120*/  IMAD.X R62, R71, 0x1, R62, P5 ;  /* 0x00000001473e7824 */ /* 0x000fe200028e063e */
[----:B------:R-:W-:Y:S01]  /*7130*/  IADD3 R73, P4, P5, R73, R38, R51 ;  /* 0x0000002649497210 */ /* 0x000fe20007d9e033 */
[----:B------:R-:W-:Y:S01]  /*7140*/  IMAD.IADD R38, R41, 0x1, R81 ;  /* 0x0000000129267824 */ /* 0x000fe200078e0251 */
[C---:B------:R-:W-:Y:S01]  /*7150*/  IADD3 R51, P6, PT, R63.reuse, R40, RZ ;  /* 0x000000283f337210 */ /* 0x040fe20007fde0ff */
[----:B------:R-:W-:Y:S01]  /*7160*/  IMAD.X R69, R62, 0x1, R85, P2 ;  /* 0x000000013e457824 */ /* 0x000fe200010e0655 */
[----:B------:R-:W-:Y:S01]  /*7170*/  ISETP.GE.U32.AND P2, PT, R63, R52, PT ;  /* 0x000000343f00720c */ /* 0x000fe20003f46070 */
[----:B------:R-:W-:Y:S01]  /*7180*/  IMAD R67, R26, R75, RZ ;  /* 0x0000004b1a437224 */ /* 0x000fe200078e02ff */
[----:B------:R-:W-:Y:S01]  /*7190*/  IADD3.X R81, PT, PT, RZ, R39, RZ, P4, P5 ;  /* 0x00000027ff517210 */ /* 0x000fe200027ea4ff */
[----:B------:R-:W-:Y:S01]  /*71a0*/  IMAD.X R41, R38, 0x1, R69, P6 ;  /* 0x0000000126297824 */ /* 0x000fe200030e0645 */
[----:B------:R-:W-:Y:S01]  /*71b0*/  ISETP.GE.U32.AND.EX P1, PT, R62, R71, PT, P1 ;  /* 0x000000473e00720c */ /* 0x000fe20003f26110 */
[----:B------:R-:W-:Y:S01]  /*71c0*/  IMAD.WIDE.U32.X R4, R3, R25, R4, P3 ;  /* 0x0000001903047225 */ /* 0x000fe200018e0404 */
[----:B------:R-:W-:-:S02]  /*71d0*/  IADD3 R39, P5, P4, R51, R36, R50 ;  /* 0x0000002433277210 */ /* 0x000fc40007cbe032 */
[----:B------:R-:W-:Y:S01]  /*71e0*/  ISETP.GE.U32.AND.EX P6, PT, R69, R62, PT, P2 ;  /* 0x0000003e4500720c */ /* 0x000fe20003fc6120 */
[----:B------:R-:W-:Y:S01]  /*71f0*/  IMAD R67, R72, R23, R67 ;  /* 0x0000001748437224 */ /* 0x000fe200078e0243 */
        /* <DEDUP_REMOVED lines=10> */
[----:B------:R-:W-:Y:S01]  /*72a0*/  IADD3 R71, P6, P5, R71, R60, R40 ;  /* 0x0000003c47477210 */ /* 0x000fe20007dde028 */
[----:B------:R-:W-:Y:S01]  /*72b0*/  IMAD.WIDE.U32 R40, R52, 0x3d1, RZ ;  /* 0x000003d134287825 */ /* 0x000fe200078e00ff */
[----:B------:R-:W-:Y:S02]  /*72c0*/  SEL R38, RZ, 0x1, P2 ;  /* 0x00000001ff267807 */ /* 0x000fe40001000000 */
[----:B------:R-:W-:Y:S02]  /*72d0*/  SEL R63, RZ, 0x1, P1 ;  /* 0x00000001ff3f7807 */ /* 0x000fe40000800000 */
[----:B------:R-:W-:Y:S02]  /*72e0*/  IADD3 R60, P4, PT, R73, R36, RZ ;  /* 0x00000024493c7210 */ /* 0x000fe40007f9e0ff */
        /* <DEDUP_REMOVED lines=9> */
[----:B------:R-:W-:Y:S01]  /*7380*/  ISETP.GE.U32.AND P2, PT, R67, R60, PT ;  /* 0x0000003c4300720c */ /* 0x000fe20003f46070 */
[----:B------:R-:W-:Y:S01]  /*7390*/  IMAD.IADD R51, R51, 0x1, R37 ;  /* 0x0000000133337824 */ /* 0x000fe200078e0225 */
[----:B------:R-:W-:Y:S01]  /*73a0*/  ISETP.GE.U32.AND.EX P1, PT, R69, R62, PT, P1 ;  /* 0x0000003e4500720c */ /* 0x000fe20003f26110 */
        /* <DEDUP_REMOVED lines=63> */
[----:B------:R-:W-:Y:S01]  /*77a0*/  IMAD.MOV.U32 R80, RZ, RZ, R70 ;  /* 0x000000ffff507224 */ /* 0x000fe200078e0046 */
        /* <DEDUP_REMOVED lines=54> */
[----:B------:R-:W-:Y:S02]  /*7b10*/  IADD3.X R5, PT, PT, R9, R5, RZ, P5, P3 ;  /* 0x0000000509057210 */ /* 0x000fe40002fe64ff */
[C---:B------:R-:W-:Y:S02]  /*7b20*/  IADD3 R4, P3, P4, R3.reuse, R57, R4 ;  /* 0x0000003903047210 */ /* 0x040fe40007c7e004 */
[----:B------:R-:W-:Y:S02]  /*7b30*/  ISETP.GE.U32.AND P0, PT, R3, R8, PT ;  /* 0x000000080300720c */ /* 0x000fe40003f06070 */
[----:B------:R-:W-:-:S02]  /*7b40*/  SEL R3, RZ, 0x1, !P2 ;  /* 0x00000001ff037807 */ /* 0x000fc40005000000 */
[----:B------:R-:W-:Y:S02]  /*7b50*/  IADD3.X R8, PT, PT, R5, R41, RZ, P3, P4 ;  /* 0x0000002905087210 */ /* 0x000fe40001fe84ff */
[----:B------:R-:W-:Y:S02]  /*7b60*/  ISETP.EQ.U32.AND P3, PT, R4, R57, PT ;  /* 0x000000390400720c */ /* 0x000fe40003f62070 */
[----:B------:R-:W-:Y:S02]  /*7b70*/  IADD3 R3, P5, P4, R3, R4, R6 ;  /* 0x0000000403037210 */ /* 0x000fe40007cbe006 */
[----:B------:R-:W-:Y:S02]  /*7b80*/  ISETP.GE.U32.AND.EX P0, PT, R5, R9, PT, P0 ;  /* 0x000000090500720c */ /* 0x000fe40003f06100 */
        /* <DEDUP_REMOVED lines=27> */
.L_x_566:
        /* <DEDUP_REMOVED lines=34> */
.L_x_565:
[----:B------:R-:W-:Y:S05]  /*7f60*/  BSYNC.RECONVERGENT B1 ;  /* 0x0000000000017941 */ /* 0x000fea0003800200 */
.L_x_564:
        /* <DEDUP_REMOVED lines=52> */
.L_x_568:
[----:B------:R-:W-:Y:S05]  /*82b0*/  BSYNC.RECONVERGENT B1 ;  /* 0x0000000000017941 */ /* 0x000fea0003800200 */
.L_x_567:
        /* <DEDUP_REMOVED lines=9> */
[----:B------:R-:W-:-:S04]  /*8350*/  IMAD.WIDE.U32.X R8, R34, R34, R8, P1 ;  /* 0x0000002222087225 */ /* 0x000fc800008e0408 */
[----:B------:R-:W-:Y:S01]  /*8360*/  IMAD.WIDE.U32 R36, P2, R34, R27, R36 ;  /* 0x0000001b22247225 */ /* 0x000fe20007840024 */
[----:B------:R-:W-:-:S03]  /*8370*/  IADD3 R35, P4, PT, R8, R40, RZ ;  /* 0x0000002808237210 */ /* 0x000fc60007f9e0ff */
[-C--:B------:R-:W-:Y:S01]  /*8380*/  IMAD.WIDE.U32 R6, R34, R27.reuse, RZ ;  /* 0x0000001b22067225 */ /* 0x080fe200078e00ff */
[----:B------:R-:W-:Y:S02]  /*8390*/  IADD3 R8, P5, PT, R41, R36, RZ ;  /* 0x0000002429087210 */ /* 0x000fe40007fbe0ff */
[----:B------:R-:W-:Y:S01]  /*83a0*/  ISETP.GE.U32.AND P1, PT, R35, R40, PT ;  /* 0x000000282300720c */ /* 0x000fe20003f26070 */
[----:B------:R-:W-:-:S04]  /*83b0*/  IMAD.WIDE.U32 R4, R31, R27, RZ ;  /* 0x0000001b1f047225 */ /* 0x000fc800078e00ff */
[----:B------:R-:W-:-:S04]  /*83c0*/  IMAD.WIDE.U32 R6, P0, R31, R28, R6 ;  /* 0x0000001c1f067225 */ /* 0x000fc80007800006 */
[----:B------:R-:W-:Y:S01]  /*83d0*/  IMAD.X R57, R8, 0x1, R9, P4 ;  /* 0x0000000108397824 */ /* 0x000fe200020e0609 */
[----:B------:R-:W-:Y:S01]  /*83e0*/  IADD3 RZ, P3, PT, R5, R6, RZ ;  /* 0x0000000605ff7210 */ /* 0x000fe20007f7e0ff */
[----:B------:R-:W-:-:S03]  /*83f0*/  IMAD.WIDE.U32 R52, R32, R31, RZ ;  /* 0x0000001f20347225 */ /* 0x000fc600078e00ff */
[----:B------:R-:W-:Y:S01]  /*8400*/  ISETP.GE.U32.AND.EX P1, PT, R57, R8, PT, P1 ;  /* 0x000000083900720c */ /* 0x000fe20003f26110 */
[----:B------:R-:W-:Y:S02]  /*8410*/  IMAD.X R5, RZ, RZ, RZ, P0 ;  /* 0x000000ffff057224 */ /* 0x000fe400000e06ff */
[----:B------:R-:W-:Y:S01]  /*8420*/  IMAD.MOV.U32 R4, RZ, RZ, R7 ;  /* 0x000000ffff047224 */ /* 0x000fe200078e0007 */
[----:B------:R-:W-:Y:S01]  /*8430*/  SEL R61, RZ, 0x1, P1 ;  /* 0x00000001ff3d7807 */ /* 0x000fe20000800000 */
[----:B------:R-:W-:Y:S01]  /*8440*/  IMAD.X R51, RZ, RZ, RZ, P2 ;  /* 0x000000ffff337224 */ /* 0x000fe200010e06ff */
[----:B------:R-:W-:Y:S01]  /*8450*/  IADD3 R39, P2, PT, R35, R40, RZ ;  /* 0x0000002823277210 */ /* 0x000fe20007f5e0ff */
[----:B------:R-:W-:Y:S02]  /*8460*/  IMAD.MOV.U32 R50, RZ, RZ, R37 ;  /* 0x000000ffff327224 */ /* 0x000fe400078e0025 */
[----:B------:R-:W-:Y:S01]  /*8470*/  IMAD.WIDE.U32 R36, R29, R31, RZ ;  /* 0x0000001f1d247225 */ /* 0x000fe200078e00ff */
[----:B------:R-:W-:-:S03]  /*8480*/  ISETP.GE.U32.AND P4, PT, R39, R35, PT ;  /* 0x000000232700720c */ /* 0x000fc60003f86070 */
[----:B------:R-:W-:-:S04]  /*8490*/  IMAD.WIDE.U32 R52, P0, R34, R29, R52 ;  /* 0x0000001d22347225 */ /* 0x000fc80007800034 */
[----:B------:R-:W-:-:S04]  /*84a0*/  IMAD.WIDE.U32 R6, R28, R27, RZ ;  /* 0x0000001b1c067225 */ /* 0x000fc800078e00ff */
[----:B------:R-:W-:Y:S01]  /*84b0*/  IMAD.WIDE.U32.X R4, R34, R28, R4, P3 ;  /* 0x0000001c22047225 */ /* 0x000fe200018e0404 */
[----:B------:R-:W-:-:S03]  /*84c0*/  IADD3 R35, P3, PT, R37, R52, RZ ;  /* 0x0000003425237210 */ /* 0x000fc60007f7e0ff */
        /* <DEDUP_REMOVED lines=27> */
[----:B------:R-:W-:Y:S02]  /*8680*/  ISETP.GE.U32.AND.EX P6, PT, R50, R57, PT, P6 ;  /* 0x000000393200720c */ /* 0x000fe40003fc6160 */
[----:B------:R-:W-:Y:S01]  /*8690*/  SEL R37, RZ, 0x1, P0 ;  /* 0x00000001ff257807 */ /* 0x000fe20000000000 */
[----:B------:R-:W-:Y:S01]  /*86a0*/  IMAD.X R7, RZ, RZ, RZ, P1 ;  /* 0x000000ffff077224 */ /* 0x000fe200008e06ff */
[----:B------:R-:W-:Y:S01]  /*86b0*/  ISETP.GE.U32.AND.EX P2, PT, R60, R35, PT, P5 ;  /* 0x000000233c00720c */ /* 0x000fe20003f46150 */
[----:B------:R-:W-:Y:S01]  /*86c0*/  IMAD.MOV.U32 R6, RZ, RZ, R41 ;  /* 0x000000ffff067224 */ /* 0x000fe200078e0029 */
[----:B------:R-:W-:Y:S01]  /*86d0*/  SEL R51, RZ, 0x1, P6 ;  /* 0x00000001ff337807 */ /* 0x000fe20003000000 */
[----:B------:R-:W-:Y:S01]  /*86e0*/  IMAD.WIDE.U32 R62, R30, R31, RZ ;  /* 0x0000001f1e3e7225 */ /* 0x000fe200078e00ff */
[----:B------:R-:W-:-:S02]  /*86f0*/  IADD3 R69, P0, PT, R69, R36, RZ ;  /* 0x0000002445457210 */ /* 0x000fc40007f1e0ff */
[----:B------:R-:W-:Y:S01]  /*8700*/  SEL R71, RZ, 0x1, P2 ;  /* 0x00000001ff477807 */ /* 0x000fe20001000000 */
[----:B------:R-:W-:Y:S01]  /*8710*/  IMAD.WIDE.U32 R52, P1, R34, R30, R52 ;  /* 0x0000001e22347225 */ /* 0x000fe20007820034 */
[----:B------:R-:W-:Y:S02]  /*8720*/  IADD3 R51, P5, P6, R51, R4, R37 ;  /* 0x0000000433337210 */ /* 0x000fe40007ebe025 */
[----:B------:R-:W-:Y:S01]  /*8730*/  ISETP.GE.U32.AND P2, PT, R69, R36, PT ;  /* 0x000000244500720c */ /* 0x000fe20003f46070 */
[----:B------:R-:W-:Y:S01]  /*8740*/  IMAD.WIDE.U32 R36, R32, R27, RZ ;  /* 0x0000001b20247225 */ /* 0x000fe200078e00ff */
[----:B------:R-:W-:Y:S02]  /*8750*/  IADD3.X R56, PT, PT, RZ, R5, RZ, P5, P6 ;  /* 0x00000005ff387210 */ /* 0x000fe40002fec4ff */
[----:B------:R-:W-:Y:S01]  /*8760*/  IADD3 R52, P5, PT, R63, R52, RZ ;  /* 0x000000343f347210 */ /* 0x000fe20007fbe0ff */
[----:B------:R-:W-:-:S04]  /*8770*/  IMAD.WIDE.U32.X R6, R34, R32, R6, P4 ;  /* 0x0000002022067225 */ /* 0x000fc800020e0406 */
[----:B------:R-:W-:Y:S01]  /*8780*/  IMAD.X R68, R50, 0x1, R35, P0 ;  /* 0x0000000132447824 */ /* 0x000fe200000e0623 */
[----:B------:R-:W-:Y:S01]  /*8790*/  IADD3 R71, P4, P6, R62, R6, R71 ;  /* 0x000000063e477210 */ /* 0x000fe20007e9e047 */
[----:B------:R-:W-:-:S03]  /*87a0*/  IMAD.WIDE.U32 R4, R29, R27, RZ ;  /* 0x0000001b1d047225 */ /* 0x000fc600078e00ff */
[----:B------:R-:W-:Y:S01]  /*87b0*/  ISETP.GE.U32.AND.EX P2, PT, R68, R35, PT, P2 ;  /* 0x000000234400720c */ /* 0x000fe20003f46120 */
[----:B------:R-:W-:Y:S01]  /*87c0*/  IMAD.WIDE.U32 R36, P0, R28, R29, R36 ;  /* 0x0000001d1c247225 */ /* 0x000fe20007800024 */
        /* <DEDUP_REMOVED lines=16> */
[----:B------:R-:W-:Y:S01]  /*88d0*/  IMAD.WIDE.U32 R8, R34, R30, RZ ;  /* 0x0000001e22087225 */ /* 0x000fe200078e00ff */
[----:B------:R-:W-:Y:S02]  /*88e0*/  ISETP.GE.U32.AND P2, PT, R6, R4, PT ;  /* 0x000000040600720c */ /* 0x000fe40003f46070 */
[----:B------:R-:W-:Y:S01]  /*88f0*/  ISETP.GE.U32.AND P3, PT, R5, R6, PT ;  /* 0x000000060500720c */ /* 0x000fe20003f66070 */
[----:B------:R-:W-:Y:S01]  /*8900*/  IMAD.MOV.U32 R6, RZ, RZ, R41 ;  /* 0x000000ffff067224 */ /* 0x000fe200078e0029 */
[----:B------:R-:W-:Y:S01]  /*8910*/  IADD3 RZ, P6, PT, R51, R40, RZ ;  /* 0x0000002833ff7210 */ /* 0x000fe20007fde0ff */
[----:B------:R-:W-:Y:S01]  /*8920*/  IMAD.WIDE.U32 R40, R31, R30, RZ ;  /* 0x0000001e1f287225 */ /* 0x000fe200078e00ff */
[----:B------:R-:W-:Y:S02]  /*8930*/  ISETP.GE.U32.AND.EX P2, PT, R63, R60, PT, P2 ;  /* 0x0000003c3f00720c */ /* 0x000fe40003f46120 */
[----:B------:R-:W-:Y:S01]  /*8940*/  ISETP.GE.U32.AND.EX P3, PT, R56, R63, PT, P3 ;  /* 0x0000003f3800720c */ /* 0x000fe20003f66130 */
[----:B------:R-:W-:Y:S01]  /*8950*/  IMAD.X R5, RZ, RZ, RZ, P0 ;  /* 0x000000ffff057224 */ /* 0x000fe200000e06ff */
[----:B------:R-:W-:Y:S01]  /*8960*/  SEL R40, RZ, 0x1, P2 ;  /* 0x00000001ff287807 */ /* 0x000fe20001000000 */
[----:B------:R-:W-:Y:S01]  /*8970*/  IMAD.WIDE.U32.X R6, R28, R32, R6, P6 ;  /* 0x000000201c067225 */ /* 0x000fe200030e0406 */
[----:B------:R-:W-:-:S02]  /*8980*/  ISETP.GE.U32.AND P0, PT, R61, R4, PT ;  /* 0x000000043d00720c */ /* 0x000fc40003f06070 */
[----:B------:R-:W-:Y:S01]  /*8990*/  ISETP.GE.U32.AND P2, PT, R67, R61, PT ;  /* 0x0000003d4300720c */ /* 0x000fe20003f46070 */
[----:B------:R-:W-:Y:S01]  /*89a0*/  IMAD.WIDE.U32 R8, P6, R31, R33, R8 ;  /* 0x000000211f087225 */ /* 0x000fe200078c0008 */
[----:B------:R-:W-:Y:S02]  /*89b0*/  SEL R63, RZ, 0x1, P3 ;  /* 0x00000001ff3f7807 */ /* 0x000fe40001800000 */
[----:B------:R-:W-:Y:S01]  /*89c0*/  ISETP.GE.U32.AND.EX P0, PT, R36, R60, PT, P0 ;  /* 0x0000003c2400720c */ /* 0x000fe20003f06100 */
[----:B------:R-:W-:Y:S01]  /*89d0*/  IMAD.MOV.U32 R4, RZ, RZ, R37 ;  /* 0x000000ffff047224 */ /* 0x000fe200078e0025 */
[----:B------:R-:W-:Y:S01]  /*89e0*/  ISETP.GE.U32.AND.EX P2, PT, R35, R36, PT, P2 ;  /* 0x000000242300720c */ /* 0x000fe20003f46120 */
[----:B------:R-:W-:Y:S01]  /*89f0*/  IMAD.X R37, RZ, RZ, RZ, P6 ;  /* 0x000000ffff257224 */ /* 0x000fe200030e06ff */
[----:B------:R-:W-:Y:S01]  /*8a00*/  IADD3 RZ, P3, PT, R41, R8, RZ ;  /* 0x0000000829ff7210 */ /* 0x000fe20007f7e0ff */
[----:B------:R-:W-:Y:S01]  /*8a10*/  IMAD.WIDE.U32.X R4, R28, R32, R4, P4 ;  /* 0x000000201c047225 */ /* 0x000fe200020e0404 */
[----:B------:R-:W-:-:S02]  /*8a20*/  IADD3 R63, P4, P6, R63, R6, R40 ;  /* 0x000000063f3f7210 */ /* 0x000fc40007e9e028 */
[----:B------:R-:W-:Y:S01]  /*8a30*/  SEL R72, RZ, 0x1, P0 ;  /* 0x00000001ff487807 */ /* 0x000fe20000000000 */
[----:B------:R-:W-:Y:S01]  /*8a40*/  IMAD.WIDE.U32 R50, R33, R27, RZ ;  /* 0x0000001b21327225 */ /* 0x000fe200078e00ff */
[----:B------:R-:W-:Y:S02]  /*8a50*/  SEL R41, RZ, 0x1, P2 ;  /* 0x00000001ff297807 */ /* 0x000fe40001000000 */
[----:B------:R-:W-:Y:S01]  /*8a60*/  ISETP.GE.U32.AND P0, PT, R71, R62, PT ;  /* 0x0000003e4700720c */ /* 0x000fe20003f06070 */
[----:B------:R-:W-:Y:S01]  /*8a70*/  IMAD.MOV.U32 R36, RZ, RZ, R9 ;  /* 0x000000ffff247224 */ /* 0x000fe200078e0009 */
[----:B------:R-:W-:Y:S01]  /*8a80*/  IADD3.X R83, PT, PT, RZ, R7, RZ, P4, P6 ;  /* 0x00000007ff537210 */ /* 0x000fe200027ec4ff */
[----:B------:R-:W-:Y:S01]  /*8a90*/  IMAD.WIDE.U32 R6, R28, R30, RZ ;  /* 0x0000001e1c067225 */ /* 0x000fe200078e00ff */
[----:B------:R-:W-:Y:S02]  /*8aa0*/  IADD3 R72, P2, P4, R41, R4, R72 ;  /* 0x0000000429487210 */ /* 0x000fe40007c5e048 */
[----:B------:R-:W-:Y:S01]  /*8ab0*/  ISETP.GE.U32.AND.EX P0, PT, R57, R52, PT, P0 ;  /* 0x000000343900720c */ /* 0x000fe20003f06100 */
[----:B------:R-:W-:Y:S01]  /*8ac0*/  IMAD.WIDE.U32 R8, R27, R30, RZ ;  /* 0x0000001e1b087225 */ /* 0x000fe200078e00ff */
[----:B------:R-:W-:-:S02]  /*8ad0*/  IADD3.X R70, PT, PT, RZ, R5, RZ, P2, P4 ;  /* 0x00000005ff467210 */ /* 0x000fc400017e84ff */
[----:B------:R-:W-:Y:S01]  /*8ae0*/  SEL R57, RZ, 0x1, P0 ;  /* 0x00000001ff397807 */ /* 0x000fe20000000000 */
[----:B------:R-:W-:-:S04]  /*8af0*/  IMAD.WIDE.U32 R4, R30, R27, RZ ;  /* 0x0000001b1e047225 */ /* 0x000fc800078e00ff */
[----:B------:R-:W-:-:S04]  /*8b00*/  IMAD.WIDE.U32 R6, P4, R27, R33, R6 ;  /* 0x000000211b067225 */ /* 0x000fc80007880006 */
[----:B------:R-:W-:-:S04]  /*8b10*/  IMAD.WIDE.U32 R50, P2, R28, R30, R50 ;  /* 0x0000001e1c327225 */ /* 0x000fc80007840032 */
[----:B------:R-:W-:Y:S01]  /*8b20*/  IMAD.WIDE.U32.X R36, R34, R33, R36, P3 ;  /* 0x0000002122247225 */ /* 0x000fe200018e0424 */
[----:B------:R-:W-:-:S03]  /*8b30*/  IADD3 R71, P3, PT, R5, R50, RZ ;  /* 0x0000003205477210 */ /* 0x000fc60007f7e0ff */
[----:B------:R-:W-:Y:S01]  /*8b40*/  IMAD.X R41, RZ, RZ, RZ, P4 ;  /* 0x000000ffff297224 */ /* 0x000fe200020e06ff */
[----:B------:R-:W-:Y:S01]  /*8b50*/  IADD3 R56, P0, P6, R4, R36, R57 ;  /* 0x0000002404387210 */ /* 0x000fe20007e1e039 */
[----:B------:R-:W-:Y:S01]  /*8b60*/  IMAD.WIDE.U32 R60, R32, R29, RZ ;  /* 0x0000001d203c7225 */ /* 0x000fe200078e00ff */
[----:B------:R-:W-:Y:S02]  /*8b70*/  IADD3 RZ, P4, PT, R9, R6, RZ ;  /* 0x0000000609ff7210 */ /* 0x000fe40007f9e0ff */
[----:B------:R-:W-:Y:S01]  /*8b80*/  IADD3.X R6, PT, PT, R71, R37, RZ, P0, P6 ;  /* 0x0000002547067210 */ /* 0x000fe200007ec4ff */
[----:B------:R-:W-:Y:S01]  /*8b90*/  IMAD.MOV.U32 R40, RZ, RZ, R7 ;  /* 0x000000ffff287224 */ /* 0x000fe200078e0007 */
[----:B------:R-:W-:Y:S01]  /*8ba0*/  ISETP.GE.U32.AND P6, PT, R56, R4, PT ;  /* 0x000000043800720c */ /* 0x000fe20003fc6070 */
[----:B------:R-:W-:-:S03]  /*8bb0*/  IMAD.WIDE.U32 R8, R29, R29, RZ ;  /* 0x0000001d1d087225 */ /* 0x000fc600078e00ff */
[----:B------:R-:W-:Y:S01]  /*8bc0*/  ISETP.GE.U32.AND.EX P6, PT, R6, R71, PT, P6 ;  /* 0x000000470600720c */ /* 0x000fe20003fc6160 */
[----:B------:R-:W-:Y:S01]  /*8bd0*/  IMAD.WIDE.U32.X R40, R28, R33, R40, P4 ;  /* 0x000000211c287225 */ /* 0x000fe200020e0428 */
[----:B------:R-:W-:-:S03]  /*8be0*/  IADD3 R5, P4, PT, R56, R63, RZ ;  /* 0x0000003f38057210 */ /* 0x000fc60007f9e0ff */
[----:B------:R-:W-:-:S04]  /*8bf0*/  IMAD.WIDE.U32 R60, P0, R29, R32, R60 ;  /* 0x000000201d3c7225 */ /* 0x000fc8000780003c */
[----:B------:R-:W-:Y:S01]  /*8c00*/  IMAD.X R83, R6, 0x1, R83, P4 ;  /* 0x0000000106537824 */ /* 0x000fe200020e0653 */
[----:B------:R-:W-:Y:S01]  /*8c10*/  IADD3 R50, P4, PT, R9, R60, RZ ;  /* 0x0000003c09327210 */ /* 0x000fe20007f9e0ff */
[----:B------:R-:W-:Y:S01]  /*8c20*/  IMAD.X R7, RZ, RZ, RZ, P0 ;  /* 0x000000ffff077224 */ /* 0x000fe200000e06ff */
[----:B------:R-:W-:Y:S01]  /*8c30*/  SEL R9, RZ, 0x1, P6 ;  /* 0x00000001ff097807 */ /* 0x000fe20003000000 */
[----:B------:R-:W-:Y:S01]  /*8c40*/  IMAD.WIDE.U32 R36, R32, R30, RZ ;  /* 0x0000001e20247225 */ /* 0x000fe200078e00ff */
[C---:B------:R-:W-:Y:S02]  /*8c50*/  IADD3 R73, P6, PT, R5.reuse, R8, RZ ;  /* 0x0000000805497210 */ /* 0x040fe40007fde0ff */
[----:B------:R-:W-:Y:S01]  /*8c60*/  ISETP.GE.U32.AND P0, PT, R5, R56, PT ;  /* 0x000000380500720c */ /* 0x000fe20003f06070 */
[----:B------:R-:W-:Y:S01]  /*8c70*/  IMAD.X R63, RZ, RZ, RZ, P1 ;  /* 0x000000ffff3f7224 */ /* 0x000fe200008e06ff */
[----:B------:R-:W-:Y:S01]  /*8c80*/  IADD3 R67, P1, PT, R67, R62, RZ ;  /* 0x0000003e43437210 */ /* 0x000fe20007f3e0ff */
[----:B------:R-:W-:Y:S01]  /*8c90*/  IMAD.X R81, R50, 0x1, R83, P6 ;  /* 0x0000000132517824 */ /* 0x000fe200030e0653 */
[----:B------:R-:W-:Y:S01]  /*8ca0*/  ISETP.GE.U32.AND.EX P0, PT, R83, R6, PT, P0 ;  /* 0x000000065300720c */ /* 0x000fe20003f06100 */
[----:B------:R-:W-:-:S03]  /*8cb0*/  IMAD.WIDE.U32 R56, R29, R30, RZ ;  /* 0x0000001e1d387225 */ /* 0x000fc600078e00ff */
[----:B------:R-:W-:Y:S01]  /*8cc0*/  SEL R83, RZ, 0x1, P0 ;  /* 0x00000001ff537807 */ /* 0x000fe20000000000 */
[----:B------:R-:W-:Y:S01]  /*8cd0*/  IMAD.WIDE.U32 R36, P6, R29, R33, R36 ;  /* 0x000000211d247225 */ /* 0x000fe200078c0024 */
[----:B------:R-:W-:-:S03]  /*8ce0*/  ISETP.GE.U32.AND P0, PT, R67, R62, PT ;  /* 0x0000003e4300720c */ /* 0x000fc60003f06070 */
[----:B------:R-:W-:Y:S01]  /*8cf0*/  IMAD.X R35, R35, 0x1, R52, P1 ;  /* 0x0000000123237824 */ /* 0x000fe200008e0634 */
[----:B------:R-:W-:Y:S01]  /*8d00*/  IADD3 RZ, P1, PT, R57, R36, RZ ;  /* 0x0000002439ff7210 */ /* 0x000fe20007f3e0ff */
[----:B------:R-:W-:Y:S02]  /*8d10*/  IMAD.MOV.U32 R6, RZ, RZ, R61 ;  /* 0x000000ffff067224 */ /* 0x000fe400078e003d */
[----:B------:R-:W-:Y:S01]  /*8d20*/  IMAD.X R57, RZ, RZ, RZ, P2 ;  /* 0x000000ffff397224 */ /* 0x000fe200010e06ff */
[----:B------:R-:W-:Y:S01]  /*8d30*/  IADD3 R61, P2, PT, R73, R72, RZ ;  /* 0x00000048493d7210 */ /* 0x000fe20007f5e0ff */
[----:B------:R-:W-:Y:S01]  /*8d40*/  IMAD.MOV.U32 R62, RZ, RZ, R53 ;  /* 0x000000ffff3e7224 */ /* 0x000fe200078e0035 */
[----:B------:R-:W-:Y:S01]  /*8d50*/  ISETP.GE.U32.AND.EX P0, PT, R35, R52, PT, P0 ;  /* 0x000000342300720c */ /* 0x000fe20003f06100 */
[----:B------:R-:W-:Y:S02]  /*8d60*/  IMAD.MOV.U32 R56, RZ, RZ, R51 ;  /* 0x000000ffff387224 */ /* 0x000fe400078e0033 */
[----:B------:R-:W-:Y:S01]  /*8d70*/  IMAD.WIDE.U32.X R62, R34, R33, R62, P5 ;  /* 0x00000021223e7225 */ /* 0x000fe200028e043e */
[----:B------:R-:W-:-:S02]  /*8d80*/  SEL R5, RZ, 0x1, P0 ;  /* 0x00000001ff057807 */ /* 0x000fc40000000000 */
[----:B------:R-:W-:Y:S01]  /*8d90*/  IADD3 R51, P0, PT, R61, R4, RZ ;  /* 0x000000043d337210 */ /* 0x000fe20007f1e0ff */
[----:B------:R-:W-:Y:S01]  /*8da0*/  IMAD.X R36, R81, 0x1, R70, P2 ;  /* 0x0000000151247824 */ /* 0x000fe200010e0646 */
[----:B------:R-:W-:Y:S01]  /*8db0*/  IADD3 R83, P5, P2, R83, R40, R9 ;  /* 0x0000002853537210 */ /* 0x000fe20007abe009 */
[----:B------:R-:W-:Y:S01]  /*8dc0*/  IMAD.X R9, RZ, RZ, RZ, P6 ;  /* 0x000000ffff097224 */ /* 0x000fe200030e06ff */
[----:B------:R-:W-:Y:S01]  /*8dd0*/  ISETP.GE.U32.AND P6, PT, R73, R8, PT ;  /* 0x000000084900720c */ /* 0x000fe20003fc6070 */
[----:B------:R-:W-:Y:S01]  /*8de0*/  IMAD.X R53, R36, 0x1, R71, P0 ;  /* 0x0000000124357824 */ /* 0x000fe200000e0647 */
[----:B------:R-:W-:Y:S01]  /*8df0*/  IADD3.X R70, PT, PT, RZ, R41, RZ, P5, P2 ;  /* 0x00000029ff467210 */ /* 0x000fe20002fe44ff */
[----:B------:R-:W-:Y:S01]  /*8e00*/  IMAD.WIDE.U32 R40, R33, R29, RZ ;  /* 0x0000001d21287225 */ /* 0x000fe200078e00ff */
[----:B------:R-:W-:Y:S02]  /*8e10*/  IADD3 R5, P2, P5, R51, R62, R5 ;  /* 0x0000003e33057210 */ /* 0x000fe40007d5e005 */
[----:B------:R-:W-:Y:S01]  /*8e20*/  ISETP.GE.U32.AND P0, PT, R61, R73, PT ;  /* 0x000000493d00720c */ /* 0x000fe20003f06070 */
[----:B------:R-:W-:Y:S01]  /*8e30*/  IMAD.MOV.U32 R8, RZ, RZ, R37 ;  /* 0x000000ffff087224 */ /* 0x000fe200078e0025 */
[----:B------:R-:W-:-:S02]  /*8e40*/  IADD3.X R62, PT, PT, R53, R63, RZ, P2, P5 ;  /* 0x0000003f353e7210 */ /* 0x000fc400017ea4ff */
[----:B------:R-:W-:Y:S02]  /*8e50*/  ISETP.GE.U32.AND P5, PT, R51, R4, PT ;  /* 0x000000043300720c */ /* 0x000fe40003fa6070 */
[----:B------:R-:W-:Y:S01]  /*8e60*/  ISETP.GE.U32.AND P2, PT, R5, R51, PT ;  /* 0x000000330500720c */ /* 0x000fe20003f46070 */
[----:B------:R-:W-:Y:S01]  /*8e70*/  IMAD.WIDE.U32 R60, R62, 0x3d1, RZ ;  /* 0x000003d13e3c7825 */ /* 0x000fe200078e00ff */
[----:B------:R-:W-:Y:S02]  /*8e80*/  ISETP.GE.U32.AND.EX P6, PT, R81, R50, PT, P6 ;  /* 0x000000325100720c */ /* 0x000fe40003fc6160 */
[----:B------:R-:W-:Y:S01]  /*8e90*/  ISETP.GE.U32.AND.EX P0, PT, R36, R81, PT, P0 ;  /* 0x000000512400720c */ /* 0x000fe20003f06100 */
[----:B------:R-:W-:Y:S01]  /*8ea0*/  IMAD.WIDE.U32.X R50, R32, R32, R6, P4 ;  /* 0x0000002020327225 */ /* 0x000fe200020e0406 */
[----:B------:R-:W-:Y:S02]  /*8eb0*/  ISETP.GE.U32.AND.EX P5, PT, R53, R71, PT, P5 ;  /* 0x000000473500720c */ /* 0x000fe40003fa6150 */
[----:B------:R-:W-:Y:S01]  /*8ec0*/  ISETP.GE.U32.AND.EX P2, PT, R62, R53, PT, P2 ;  /* 0x000000353e00720c */ /* 0x000fe20003f46120 */
[----:B------:R-:W-:Y:S01]  /*8ed0*/  IMAD.WIDE.U32.X R6, R28, R33, R56, P3 ;  /* 0x000000211c067225 */ /* 0x000fe200018e0438 */
[----:B------:R-:W-:-:S02]  /*8ee0*/  SEL R56, RZ, 0x1, P6 ;  /* 0x00000001ff387807 */ /* 0x000fc40003000000 */
[----:B------:R-:W-:Y:S01]  /*8ef0*/  SEL R71, RZ, 0x1, P0 ;  /* 0x00000001ff477807 */ /* 0x000fe20000000000 */
[----:B------:R-:W-:Y:S01]  /*8f00*/  IMAD.WIDE.U32 R40, P4, R32, R30, R40 ;  /* 0x0000001e20287225 */ /* 0x000fe20007880028 */
[----:B------:R-:W-:Y:S02]  /*8f10*/  SEL R4, RZ, 0x1, P5 ;  /* 0x00000001ff047807 */ /* 0x000fe40002800000 */
[----:B------:R-:W-:Y:S01]  /*8f20*/  SEL R63, RZ, 0x1, P2 ;  /* 0x00000001ff3f7807 */ /* 0x000fe20001000000 */
[----:B------:R-:W-:Y:S01]  /*8f30*/  IMAD.WIDE.U32 R36, R30, R29, RZ ;  /* 0x0000001d1e247225 */ /* 0x000fe200078e00ff */
[----:B------:R-:W-:-:S03]  /*8f40*/  IADD3 R71, P0, P3, R71, R50, R56 ;  /* 0x0000003247477210 */ /* 0x000fc60007b1e038 */
[----:B------:R-:W-:Y:S01]  /*8f50*/  IMAD.WIDE.U32 R52, R33, R30, RZ ;  /* 0x0000001e21347225 */ /* 0x000fe200078e00ff */
[----:B------:R-:W-:-:S03]  /*8f60*/  IADD3 R73, P2, PT, R37, R40, RZ ;  /* 0x0000002825497210 */ /* 0x000fc60007f5e0ff */
[----:B------:R-:W-:Y:S01]  /*8f70*/  IMAD.X R57, RZ, RZ, RZ, P4 ;  /* 0x000000ffff397224 */ /* 0x000fe200020e06ff */
[----:B------:R-:W-:Y:S01]  /*8f80*/  IADD3 R63, P4, P5, R63, R6, R4 ;  /* 0x000000063f3f7210 */ /* 0x000fe20007d9e004 */
[----:B------:R-:W-:Y:S01]  /*8f90*/  IMAD.MOV.U32 R56, RZ, RZ, R41 ;  /* 0x000000ffff387224 */ /* 0x000fe200078e0029 */
[----:B------:R-:W-:Y:S01]  /*8fa0*/  IADD3.X R6, PT, PT, RZ, R51, RZ, P0, P3 ;  /* 0x00000033ff067210 */ /* 0x000fe200007e64ff */
[----:B------:R-:W-:Y:S01]  /*8fb0*/  IMAD.WIDE.U32 R40, P3, R30, R33, R52 ;  /* 0x000000211e287225 */ /* 0x000fe20007860034 */
[----:B------:R-:W-:Y:S02]  /*8fc0*/  IADD3 R4, P0, PT, R83, R36, RZ ;  /* 0x0000002453047210 */ /* 0x000fe40007f1e0ff */
[----:B------:R-:W-:Y:S01]  /*8fd0*/  IADD3.X R72, PT, PT, RZ, R7, RZ, P4, P5 ;  /* 0x00000007ff487210 */ /* 0x000fe200027ea4ff */
[----:B------:R-:W-:Y:S01]  /*8fe0*/  IMAD.X R7, RZ, RZ, RZ, P3 ;  /* 0x000000ffff077224 */ /* 0x000fe200018e06ff */
[----:B------:R-:W-:Y:S01]  /*8ff0*/  IADD3 R37, P3, PT, R4, R71, RZ ;  /* 0x0000004704257210 */ /* 0x000fe20007f7e0ff */
[----:B------:R-:W-:Y:S01]  /*9000*/  IMAD.WIDE.U32 R50, R30, R30, RZ ;  /* 0x0000001e1e327225 */ /* 0x000fe200078e00ff */
[----:B------:R-:W-:-:S03]  /*9010*/  ISETP.GE.U32.AND P4, PT, R4, R36, PT ;  /* 0x000000240400720c */ /* 0x000fc60003f86070 */
[----:B------:R-:W-:Y:S01]  /*9020*/  IMAD.X R71, R73, 0x1, R70, P0 ;  /* 0x0000000149477824 */ /* 0x000fe200000e0646 */
[----:B------:R-:W-:Y:S01]  /*9030*/  ISETP.GE.U32.AND P0, PT, R37, R4, PT ;  /* 0x000000042500720c */ /* 0x000fe20003f06070 */
[----:B------:R-:W-:Y:S02]  /*9040*/  IMAD.MOV.U32 R4, RZ, RZ, RZ ;  /* 0x000000ffff047224 */ /* 0x000fe400078e00ff */
[----:B------:R-:W-:Y:S01]  /*9050*/  IMAD.X R70, R71, 0x1, R6, P3 ;  /* 0x0000000147467824 */ /* 0x000fe200018e0606 */
[----:B------:R-:W-:Y:S01]  /*9060*/  IADD3 R51, P3, PT, R51, R40, RZ ;  /* 0x0000002833337210 */ /* 0x000fe20007f7e0ff */
[----:B------:R-:W-:Y:S01]  /*9070*/  IMAD.MOV.U32 R6, RZ, RZ, R41 ;  /* 0x000000ffff067224 */ /* 0x000fe200078e0029 */
[----:B------:R-:W-:Y:S01]  /*9080*/  ISETP.GE.U32.AND.EX P4, PT, R71, R73, PT, P4 ;  /* 0x000000494700720c */ /* 0x000fe20003f86140 */
[----:B------:R-:W-:Y:S01]  /*9090*/  IMAD.WIDE.U32 R52, R5, 0x3d1, RZ ;  /* 0x000003d105347825 */ /* 0x000fe200078e00ff */
[----:B------:R-:W-:-:S03]  /*90a0*/  ISETP.GE.U32.AND.EX P0, PT, R70, R71, PT, P0 ;  /* 0x000000474600720c */ /* 0x000fc60003f06100 */
[----:B------:R-:W-:Y:S01]  /*90b0*/  IMAD.WIDE.U32 R60, P6, RZ, R5, R60 ;  /* 0x00000005ff3c7225 */ /* 0x000fe200078c003c */
[----:B------:R-:W-:-:S03]  /*90c0*/  SEL R71, RZ, 0x1, P0 ;  /* 0x00000001ff477807 */ /* 0x000fc60000000000 */
[----:B------:R-:W-:Y:S01]  /*90d0*/  IMAD.WIDE.U32.X R40, R32, R33, R8, P1 ;  /* 0x0000002120287225 */ /* 0x000fe200008e0408 */
[----:B------:R-:W-:Y:S02]  /*90e0*/  IADD3 R52, P1, PT, R37, R36, RZ ;  /* 0x0000002425347210 */ /* 0x000fe40007f3e0ff */
[----:B------:R-:W-:Y:S01]  /*90f0*/  IADD3 RZ, P5, PT, R53, R60, RZ ;  /* 0x0000003c35ff7210 */ /* 0x000fe20007fbe0ff */
[----:B------:R-:W-:Y:S01]  /*9100*/  IMAD.WIDE.U32 R8, R5, 0x3d1, R4 ;  /* 0x000003d105087825 */ /* 0x000fe200078e0004 */
[----:B------:R-:W-:Y:S02]  /*9110*/  SEL R4, RZ, 0x1, P4 ;  /* 0x00000001ff047807 */ /* 0x000fe40002000000 */
[----:B------:R-:W-:Y:S01]  /*9120*/  IADD3 R63, P4, PT, R52, R63, RZ ;  /* 0x0000003f343f7210 */ /* 0x000fe20007f9e0ff */
[----:B------:R-:W-:Y:S01]  /*9130*/  IMAD.X R53, R70, 0x1, R73, P1 ;  /* 0x0000000146357824 */ /* 0x000fe200008e0649 */
[----:B------:R-:W-:Y:S01]  /*9140*/  ISETP.GE.U32.AND P1, PT, R52, R36, PT ;  /* 0x000000243400720c */ /* 0x000fe20003f26070 */
[----:B------:R-:W-:Y:S01]  /*9150*/  IMAD.IADD R9, R60, 0x1, R9 ;  /* 0x000000013c097824 */ /* 0x000fe200078e0209 */
[----:B------:R-:W-:Y:S01]  /*9160*/  ISETP.GE.U32.AND P0, PT, R63, R52, PT ;  /* 0x000000343f00720c */ /* 0x000fe20003f06070 */
[C---:B------:R-:W-:Y:S01]  /*9170*/  IMAD.X R60, R53.reuse, 0x1, R72, P4 ;  /* 0x00000001353c7824 */ /* 0x040fe200020e0648 */
[----:B------:R-:W-:Y:S01]  /*9180*/  ISETP.GE.U32.AND.EX P1, PT, R53, R73, PT, P1 ;  /* 0x000000493500720c */ /* 0x000fe20003f26110 */
[----:B------:R-:W-:-:S02]  /*9190*/  IMAD.X R37, RZ, RZ, RZ, P6 ;  /* 0x000000ffff257224 */ /* 0x000fc400030e06ff */
[----:B------:R-:W-:Y:S01]  /*91a0*/  IMAD.MOV.U32 R36, RZ, RZ, R61 ;  /* 0x000000ffff247224 */ /* 0x000fe200078e003d */
[----:B------:R-:W-:Y:S01]  /*91b0*/  IADD3 R61, P4, P6, R71, R40, R4 ;  /* 0x00000028473d7210 */ /* 0x000fe20007e9e004 */
[----:B------:R-:W-:Y:S01]  /*91c0*/  IMAD.WIDE.U32.X R56, R32, R33, R56, P2 ;  /* 0x0000002120387225 */ /* 0x000fe200010e0438 */
[C---:B------:R-:W-:Y:S02]  /*91d0*/  ISETP.GE.U32.AND.EX P0, PT, R60.reuse, R53, PT, P0 ;  /* 0x000000353c00720c */ /* 0x040fe40003f06100 */
[----:B------:R-:W-:Y:S01]  /*91e0*/  IADD3 R4, P2, PT, R61, R50, RZ ;  /* 0x000000323d047210 */ /* 0x000fe20007f5e0ff */
[----:B------:R-:W-:Y:S01]  /*91f0*/  IMAD.WIDE.U32 R52, R60, 0x3d1, RZ ;  /* 0x000003d13c347825 */ /* 0x000fe200078e00ff */
[----:B------:R-:W-:Y:S02]  /*9200*/  SEL R40, RZ, 0x1, P1 ;  /* 0x00000001ff287807 */ /* 0x000fe40000800000 */
[----:B------:R-:W-:Y:S01]  /*9210*/  SEL R61, RZ, 0x1, P0 ;  /* 0x00000001ff3d7807 */ /* 0x000fe20000000000 */
[----:B------:R-:W-:Y:S01]  /*9220*/  IMAD.WIDE.U32.X R6, R33, R33, R6, P3 ;  /* 0x0000002121067225 */ /* 0x000fe200018e0406 */
[----:B------:R-:W-:-:S02]  /*9230*/  IADD3.X R70, PT, PT, RZ, R41, RZ, P4, P6 ;  /* 0x00000029ff467210 */ /* 0x000fc400027ec4ff */
[----:B------:R-:W-:Y:S01]  /*9240*/  IADD3 R61, P4, P6, R61, R56, R40 ;  /* 0x000000383d3d7210 */ /* 0x000fe20007e9e028 */
[----:B------:R-:W-:Y:S01]  /*9250*/  IMAD.WIDE.U32.X R40, RZ, R62, R36, P5 ;  /* 0x0000003eff287225 */ /* 0x000fe200028e0424 */
[C---:B------:R-:W-:Y:S02]  /*9260*/  ISETP.GE.U32.AND P1, PT, R4.reuse, R50, PT ;  /* 0x000000320400720c */ /* 0x040fe40003f26070 */
[----:B------:R-:W-:Y:S01]  /*9270*/  IADD3 R61, P0, PT, R4, R61, RZ ;  /* 0x0000003d043d7210 */ /* 0x000fe20007f1e0ff */
[----:B------:R-:W-:Y:S01]  /*9280*/  IMAD.X R50, R51, 0x1, R70, P2 ;  /* 0x0000000133327824 */ /* 0x000fe200010e0646 */
[----:B------:R-:W-:Y:S01]  /*9290*/  IADD3.X R57, PT, PT, RZ, R57, RZ, P4, P6 ;  /* 0x00000039ff397210 */ /* 0x000fe200027ec4ff */
[----:B------:R-:W-:Y:S01]  /*92a0*/  IMAD.WIDE.U32 R36, R63, 0x3d1, RZ ;  /* 0x000003d13f247825 */ /* 0x000fe200078e00ff */
[----:B------:R-:W-:Y:S02]  /*92b0*/  ISETP.GE.U32.AND P2, PT, R61, R4, PT ;  /* 0x000000043d00720c */ /* 0x000fe40003f46070 */
[----:B------:R-:W-:Y:S01]  /*92c0*/  ISETP.GE.U32.AND.EX P1, PT, R50, R51, PT, P1 ;  /* 0x000000333200720c */ /* 0x000fe20003f26110 */
[----:B------:R-:W-:Y:S01]  /*92d0*/  IMAD.WIDE.U32 R52, P5, RZ, R63, R52 ;  /* 0x0000003fff347225 */ /* 0x000fe200078a0034 */
[----:B------:R-:W-:-:S02]  /*92e0*/  IADD3 R83, P6, PT, R40, R36, RZ ;  /* 0x0000002428537210 */ /* 0x000fc40007fde0ff */
[----:B------:R-:W-:Y:S01]  /*92f0*/  SEL R4, RZ, 0x1, P1 ;  /* 0x00000001ff047807 */ /* 0x000fe20000800000 */
[----:B------:R-:W-:Y:S01]  /*9300*/  IMAD.X R57, R50, 0x1, R57, P0 ;  /* 0x0000000132397824 */ /* 0x000fe200000e0639 */
[----:B------:R-:W-:Y:S01]  /*9310*/  IADD3 R71, P4, PT, R37, R52, RZ ;  /* 0x0000003425477210 */ /* 0x000fe20007f9e0ff */
[----:B------:R-:W-:Y:S01]  /*9320*/  IMAD.X R37, RZ, RZ, RZ, P5 ;  /* 0x000000ffff257224 */ /* 0x000fe200028e06ff */
[----:B------:R-:W-:Y:S01]  /*9330*/  ISETP.GE.U32.AND P0, PT, R83, R36, PT ;  /* 0x000000245300720c */ /* 0x000fe20003f06070 */
[----:B------:R-:W-:Y:S01]  /*9340*/  IMAD.MOV.U32 R36, RZ, RZ, R53 ;  /* 0x000000ffff247224 */ /* 0x000fe200078e0035 */
[----:B------:R-:W-:Y:S01]  /*9350*/  ISETP.GE.U32.AND.EX P2, PT, R57, R50, PT, P2 ;  /* 0x000000323900720c */ /* 0x000fe20003f46120 */
[----:B------:R-:W-:Y:S01]  /*9360*/  IMAD.X R52, R71, 0x1, R41, P6 ;  /* 0x0000000147347824 */ /* 0x000fe200030e0629 */
[----:B------:R-:W-:Y:S01]  /*9370*/  ISETP.GE.U32.AND P5, PT, R8, RZ, PT ;  /* 0x000000ff0800720c */ /* 0x000fe20003fa6070 */
[----:B------:R-:W-:Y:S01]  /*9380*/  IMAD.WIDE.U32.X R50, RZ, R60, R36, P4 ;  /* 0x0000003cff327225 */ /* 0x000fe200020e0424 */
[----:B------:R-:W-:-:S02]  /*9390*/  SEL R41, RZ, 0x1, P2 ;  /* 0x00000001ff297807 */ /* 0x000fc40001000000 */
[----:B------:R-:W-:Y:S01]  /*93a0*/  ISETP.GE.U32.AND.EX P0, PT, R52, R71, PT, P0 ;  /* 0x000000473400720c */ /* 0x000fe20003f06100 */
[----:B------:R-:W-:Y:S01]  /*93b0*/  IMAD.WIDE.U32 R36, R61, 0x3d1, RZ ;  /* 0x000003d13d247825 */ /* 0x000fe200078e00ff */
[----:B------:R-:W-:Y:S02]  /*93c0*/  IADD3 R53, P2, P3, R41, R6, R4 ;  /* 0x0000000629357210 */ /* 0x000fe40007b5e004 */
[----:B------:R-:W-:Y:S01]  /*93d0*/  SEL R81, RZ, 0x1, P0 ;  /* 0x00000001ff517807 */ /* 0x000fe20000000000 */
[----:B------:R-:W-:Y:S01]  /*93e0*/  IMAD.WIDE.U32 R40, R57, 0x3d1, RZ ;  /* 0x000003d139287825 */ /* 0x000fe200078e00ff */
[----:B------:R-:W-:Y:S02]  /*93f0*/  ISETP.GE.U32.AND.EX P1, PT, R9, R5, PT, P5 ;  /* 0x000000050900720c */ /* 0x000fe40003f26150 */
[----:B------:R-:W-:Y:S01]  /*9400*/  IADD3.X R71, PT, PT, RZ, R7, RZ, P2, P3 ;  /* 0x00000007ff477210 */ /* 0x000fe200017e64ff */
[----:B------:R-:W-:Y:S01]  /*9410*/  IMAD.WIDE.U32 R4, R31, R31, R8 ;  /* 0x0000001f1f047225 */ /* 0x000fe200078e0008 */
[----:B------:R-:W-:-:S03]  /*9420*/  IADD3 R81, P2, P3, R36, R50, R81 ;  /* 0x0000003224517210 */ /* 0x000fc60007b5e051 */
[----:B------:R-:W-:Y:S01]  /*9430*/  IMAD.WIDE.U32 R40, P0, RZ, R61, R40 ;  /* 0x0000003dff287225 */ /* 0x000fe20007800028 */
[----:B------:R-:W-:-:S03]  /*9440*/  ISETP.GE.U32.AND P4, PT, R4, R8, PT ;  /* 0x000000080400720c */ /* 0x000fc60003f86070 */
[----:B------:R-:W-:Y:S01]  /*9450*/  IMAD.X R7, RZ, RZ, RZ, P0 ;  /* 0x000000ffff077224 */ /* 0x000fe200000e06ff */
[----:B------:R-:W-:Y:S01]  /*9460*/  IADD3 R73, P5, PT, R37, R40, RZ ;  /* 0x0000002825497210 */ /* 0x000fe20007fbe0ff */
[----:B------:R-:W-:Y:S01]  /*9470*/  IMAD.IADD R8, R38, 0x1, R5 ;  /* 0x0000000126087824 */ /* 0x000fe200078e0205 */
[----:B------:R-:W-:Y:S01]  /*9480*/  ISETP.GE.U32.AND P0, PT, R81, R36, PT ;  /* 0x000000245100720c */ /* 0x000fe20003f06070 */
[----:B------:R-:W-:Y:S01]  /*9490*/  IMAD.WIDE.U32 R36, R71, 0x3d1, RZ ;  /* 0x000003d147247825 */ /* 0x000fe200078e00ff */
[----:B------:R-:W-:Y:S02]  /*94a0*/  IADD3.X R56, PT, PT, R73, R51, RZ, P2, P3 ;  /* 0x0000003349387210 */ /* 0x000fe400017e64ff */
[----:B------:R-:W-:Y:S01]  /*94b0*/  SEL R5, RZ, 0x1, P1 ;  /* 0x00000001ff057807 */ /* 0x000fe20000800000 */
[----:B------:R-:W-:Y:S01]  /*94c0*/  IMAD.MOV.U32 R6, RZ, RZ, R41 ;  /* 0x000000ffff067224 */ /* 0x000fe200078e0029 */
[----:B------:R-:W-:Y:S01]  /*94d0*/  ISETP.GE.U32.AND.EX P0, PT, R56, R73, PT, P0 ;  /* 0x000000493800720c */ /* 0x000fe20003f06100 */
[----:B------:R-:W-:Y:S01]  /*94e0*/  IMAD.WIDE.U32 R40, R53, 0x3d1, RZ ;  /* 0x000003d135287825 */ /* 0x000fe200078e00ff */
[----:B------:R-:W-:-:S02]  /*94f0*/  IADD3 R51, P3, P2, R83, R62, R5 ;  /* 0x0000003e53337210 */ /* 0x000fc40007a7e005 */
[----:B------:R-:W-:Y:S01]  /*9500*/  SEL R73, RZ, 0x1, P0 ;  /* 0x00000001ff497807 */ /* 0x000fe20000000000 */
[----:B------:R-:W-:Y:S01]  /*9510*/  IMAD.WIDE.U32.X R6, RZ, R57, R6, P5 ;  /* 0x00000039ff067225 */ /* 0x000fe200028e0406 */
[----:B------:R-:W-:Y:S02]  /*9520*/  ISETP.GE.U32.AND.EX P4, PT, R8, R9, PT, P4 ;  /* 0x000000090800720c */ /* 0x000fe40003f86140 */
[----:B------:R-:W-:Y:S01]  /*9530*/  IADD3.X R50, PT, PT, R52, R63, RZ, P3, P2 ;  /* 0x0000003f34327210 */ /* 0x000fe20001fe44ff */
[----:B------:R-:W-:Y:S01]  /*9540*/  IMAD.WIDE.U32 R36, P6, RZ, R53, R36 ;  /* 0x00000035ff247225 */ /* 0x000fe200078c0024 */
[----:B------:R-:W-:Y:S02]  /*9550*/  IADD3 R73, P2, P3, R40, R6, R73 ;  /* 0x0000000628497210 */ /* 0x000fe40007b5e049 */
[----:B------:R-:W-:Y:S02]  /*9560*/  SEL R6, RZ, 0x1, P4 ;  /* 0x00000001ff067807 */ /* 0x000fe40002000000 */
[----:B------:R-:W-:-:S02]  /*9570*/  IADD3 R41, P5, PT, R41, R36, RZ ;  /* 0x0000002429297210 */ /* 0x000fc40007fbe0ff */
[-C--:B------:R-:W-:Y:S02]  /*9580*/  ISETP.EQ.U32.AND P0, PT, R51, R62.reuse, PT ;  /* 0x0000003e3300720c */ /* 0x080fe40003f02070 */
[----:B------:R-:W-:Y:S01]  /*9590*/  IADD3.X R52, PT, PT, R41, R7, RZ, P2, P3 ;  /* 0x0000000729347210 */ /* 0x000fe200017e64ff */
[----:B------:R-:W-:Y:S01]  /*95a0*/  IMAD.X R7, RZ, RZ, RZ, P6 ;  /* 0x000000ffff077224 */ /* 0x000fe200030e06ff */
[----:B------:R-:W-:Y:S02]  /*95b0*/  IADD3 R5, P2, P3, R6, R51, R39 ;  /* 0x0000003306057210 */ /* 0x000fe40007b5e027 */
[----:B------:R-:W-:Y:S02]  /*95c0*/  ISETP.EQ.AND.EX P1, PT, R50, R63, !P1, P0 ;  /* 0x0000003f3200720c */ /* 0x000fe40004f22300 */
[----:B------:R-:W-:Y:S02]  /*95d0*/  ISETP.LT.U32.AND P0, PT, R51, R62, PT ;  /* 0x0000003e3300720c */ /* 0x000fe40003f01070 */
[----:B------:R-:W-:-:S02]  /*95e0*/  IADD3.X R38, PT, PT, RZ, R50, R66, P2, P3 ;  /* 0x00000032ff267210 */ /* 0x000fc400017e6442 */
[C---:B------:R-:W-:Y:S02]  /*95f0*/  ISETP.EQ.U32.AND P2, PT, R5.reuse, R39, PT ;  /* 0x000000270500720c */ /* 0x040fe40003f42070 */
[----:B------:R-:W-:Y:S02]  /*9600*/  ISETP.LT.U32.OR.EX P1, PT, R50, R63, P1, P0 ;  /* 0x0000003f3200720c */ /* 0x000fe40000f21500 */
[----:B------:R-:W-:Y:S02]  /*9610*/  ISETP.GE.U32.AND P0, PT, R80, R44, PT ;  /* 0x0000002c5000720c */ /* 0x000fe40003f06070 */
[----:B------:R-:W-:Y:S02]  /*9620*/  ISETP.LT.U32.AND P3, PT, R5, R39, PT ;  /* 0x000000270500720c */ /* 0x000fe40003f61070 */
[----:B------:R-:W-:Y:S02]  /*9630*/  ISETP.EQ.AND.EX P4, PT, R38, R66, !P4, P2 ;  /* 0x000000422600720c */ /* 0x000fe40006782320 */
[----:B------:R-:W-:-:S02]  /*9640*/  ISETP.EQ.U32.AND P2, PT, R75, R48, PT ;  /* 0x000000304b00720c */ /* 0x000fc40003f42070 */
[----:B------:R-:W-:Y:S02]  /*9650*/  ISETP.GE.U32.AND.EX P0, PT, R95, R45, PT, P0 ;  /* 0x0000002d5f00720c */ /* 0x000fe40003f06100 */
[----:B------:R-:W-:Y:S02]  /*9660*/  SEL R9, RZ, 0x1, !P1 ;  /* 0x00000001ff097807 */ /* 0x000fe40004800000 */
[----:B------:R-:W-:Y:S02]  /*9670*/  ISETP.LT.U32.OR.EX P3, PT, R38, R66, P4, P3 ;  /* 0x000000422600720c */ /* 0x000fe40002761530 */
[----:B------:R-:W-:Y:S02]  /*9680*/  ISETP.EQ.AND.EX P2, PT, R59, R49, !P0, P2 ;  /* 0x000000313b00720c */ /* 0x000fe40004742320 */
[----:B------:R-:W-:Y:S02]  /*9690*/  SEL R51, RZ, 0x1, P0 ;  /* 0x00000001ff337807 */ /* 0x000fe40000000000 */
[----:B------:R-:W-:-:S02]  /*96a0*/  IADD3 R9, P0, P4, R81, R60, R9 ;  /* 0x0000003c51097210 */ /* 0x000fc40007c1e009 */
[----:B------:R-:W-:Y:S02]  /*96b0*/  SEL R6, RZ, 0x1, !P3 ;  /* 0x00000001ff067807 */ /* 0x000fe40005800000 */
[----:B------:R-:W-:Y:S02]  /*96c0*/  IADD3.X R36, PT, PT, R56, R61, RZ, P0, P4 ;  /* 0x0000003d38247210 */ /* 0x000fe400007e84ff */
[----:B------:R-:W-:Y:S01]  /*96d0*/  IADD3 R39, P0, P4, R6, R9, R69 ;  /* 0x0000000906277210 */ /* 0x000fe20007c1e045 */
[----:B------:R-:W-:Y:S01]  /*96e0*/  IMAD.MOV.U32 R6, RZ, RZ, R37 ;  /* 0x000000ffff067224 */ /* 0x000fe200078e0025 */
[----:B------:R-:W-:Y:S02]  /*96f0*/  ISETP.GE.U32.AND P6, PT, R73, R40, PT ;  /* 0x000000284900720c */ /* 0x000fe40003fc6070 */
[----:B------:R-:W-:Y:S01]  /*9700*/  IADD3.X R40, PT, PT, RZ, R36, R68, P0, P4 ;  /* 0x00000024ff287210 */ /* 0x000fe200007e8444 */
[----:B------:R-:W-:Y:S01]  /*9710*/  IMAD.WIDE.U32.X R6, RZ, R71, R6, P5 ;  /* 0x00000047ff067225 */ /* 0x000fe200028e0406 */
[----:B------:R-:W-:-:S02]  /*9720*/  ISETP.LT.U32.AND P0, PT, R75, R48, PT ;  /* 0x000000304b00720c */ /* 0x000fc40003f01070 */
[----:B------:R-:W-:Y:S02]  /*9730*/  ISETP.GE.U32.AND.EX P6, PT, R52, R41, PT, P6 ;  /* 0x000000293400720c */ /* 0x000fe40003fc6160 */
[----:B------:R-:W-:Y:S02]  /*9740*/  ISETP.EQ.U32.AND P4, PT, R119, R42, PT ;  /* 0x0000002a7700720c */ /* 0x000fe40003f82070 */
[----:B------:R-:W-:Y:S02]  /*9750*/  ISETP.LT.U32.OR.EX P2, PT, R59, R49, P2, P0 ;  /* 0x000000313b00720c */ /* 0x000fe40001741500 */
[----:B------:R-:W-:Y:S02]  /*9760*/  ISETP.GE.U32.AND P5, PT, R3, R46, PT ;  /* 0x0000002e0300720c */ /* 0x000fe40003fa6070 */
[----:B------:R-:W-:Y:S02]  /*9770*/  SEL R37, RZ, 0x1, P6 ;  /* 0x00000001ff257807 */ /* 0x000fe40003000000 */
[----:B------:R-:W-:-:S02]  /*9780*/  ISETP.LT.U32.AND P0, PT, R119, R42, PT ;  /* 0x0000002a7700720c */ /* 0x000fc40003f01070 */
[----:B------:R-:W-:Y:S02]  /*9790*/  ISETP.EQ.AND.EX P4, PT, R107, R43, P2, P4 ;  /* 0x0000002b6b00720c */ /* 0x000fe40001782340 */
[----:B------:R-:W-:Y:S02]  /*97a0*/  ISETP.GE.U32.AND.EX P5, PT, R10, R47, PT, P5 ;  /* 0x0000002f0a00720c */ /* 0x000fe40003fa6150 */
[----:B------:R-:W-:Y:S02]  /*97b0*/  IADD3 R37, P6, PT, R37, R6, RZ ;  /* 0x0000000625257210 */ /* 0x000fe40007fde0ff */
[----:B------:R-:W-:Y:S02]  /*97c0*/  ISETP.LT.U32.OR.EX P0, PT, R107, R43, P4, P0 ;  /* 0x0000002b6b00720c */ /* 0x000fe40002701500 */
[CC--:B------:R-:W-:Y:S01]  /*97d0*/  ISETP.EQ.U32.AND P4, PT, R9.reuse, R60.reuse, PT ;  /* 0x0000003c0900720c */ /* 0x0c0fe20003f82070 */
[----:B------:R-:W-:Y:S01]  /*97e0*/  IMAD.X R7, RZ, RZ, R7, P6 ;  /* 0x000000ffff077224 */ /* 0x000fe200030e0607 */
[----:B------:R-:W-:-:S02]  /*97f0*/  ISETP.LT.U32.AND P6, PT, R9, R60, PT ;  /* 0x0000003c0900720c */ /* 0x000fc40003fc1070 */
[C---:B------:R-:W-:Y:S02]  /*9800*/  ISETP.EQ.AND.EX P4, PT, R36.reuse, R61, P1, P4 ;  /* 0x0000003d2400720c */ /* 0x040fe40000f82340 */
[C---:B------:R-:W-:Y:S02]  /*9810*/  ISETP.EQ.U32.AND P1, PT, R39.reuse, R69, PT ;  /* 0x000000452700720c */ /* 0x040fe40003f22070 */
[----:B------:R-:W-:Y:S02]  /*9820*/  ISETP.LT.U32.OR.EX P6, PT, R36, R61, P4, P6 ;  /* 0x0000003d2400720c */ /* 0x000fe400027c1560 */
[----:B------:R-:W-:Y:S02]  /*9830*/  ISETP.LT.U32.AND P4, PT, R39, R69, PT ;  /* 0x000000452700720c */ /* 0x000fe40003f81070 */
[----:B------:R-:W-:Y:S02]  /*9840*/  ISETP.EQ.AND.EX P3, PT, R40, R68, P3, P1 ;  /* 0x000000442800720c */ /* 0x000fe40001f62310 */
[----:B------:R-:W-:-:S02]  /*9850*/  @P5 ISETP.NE.U32.AND P1, PT, R3, R46, PT ;  /* 0x0000002e0300520c */ /* 0x000fc40003f25070 */
[----:B------:R-:W-:Y:S02]  /*9860*/  SEL R36, RZ, 0x1, !P6 ;  /* 0x00000001ff247807 */ /* 0x000fe40007000000 */
[----:B------:R-:W-:Y:S02]  /*9870*/  ISETP.LT.U32.OR.EX P4, PT, R40, R68, P3, P4 ;  /* 0x000000442800720c */ /* 0x000fe40001f81540 */
[----:B------:R-:W-:Y:S02]  /*9880*/  PLOP3.LUT P3, PT, PT, PT, PT, 0x8, 0x80 ;  /* 0x000000000080781c */ /* 0x000fe40003f6e170 */
[----:B------:R-:W-:Y:S02]  /*9890*/  @P5 ISETP.NE.OR.EX P3, PT, R10, R47, !P0, P1 ;  /* 0x0000002f0a00520c */ /* 0x000fe40004765710 */
[----:B------:R-:W-:Y:S02]  /*98a0*/  IADD3 R36, P1, P5, R73, R57, R36 ;  /* 0x0000003949247210 */ /* 0x000fe40007d3e024 */
[----:B------:R-:W-:-:S02]  /*98b0*/  SEL R6, RZ, 0x1, !P4 ;  /* 0x00000001ff067807 */ /* 0x000fc40006000000 */
[----:B------:R-:W-:Y:S02]  /*98c0*/  IADD3.X R50, PT, PT, R52, R53, RZ, P1, P5 ;  /* 0x0000003534327210 */ /* 0x000fe40000fea4ff */
[----:B------:R-:W-:Y:S02]  /*98d0*/  SEL R9, RZ, 0x1, !P2 ;  /* 0x00000001ff097807 */ /* 0x000fe40005000000 */
[----:B------:R-:W-:Y:S02]  /*98e0*/  IADD3 R41, P5, P2, R6, R36, R67 ;  /* 0x0000002406297210 */ /* 0x000fe40007abe043 */
[----:B------:R-:W-:Y:S02]  /*98f0*/  ISETP.EQ.U32.AND P1, PT, R36, R57, PT ;  /* 0x000000392400720c */ /* 0x000fe40003f22070 */
[----:B------:R-:W-:Y:S02]  /*9900*/  IADD3.X R84, PT, PT, RZ, R50, R35, P5, P2 ;  /* 0x00000032ff547210 */ /* 0x000fe40002fe4423 */
[----:B------:R-:W-:-:S02]  /*9910*/  ISETP.EQ.AND.EX P1, PT, R50, R53, P6, P1 ;  /* 0x000000353200720c */ /* 0x000fc40003722310 */
[----:B------:R-:W-:Y:S02]  /*9920*/  IADD3 R6, P5, PT, R9, R42, RZ ;  /* 0x0000002a09067210 */ /* 0x000fe40007fbe0ff */
[----:B------:R-:W-:Y:S02]  /*9930*/  ISETP.LT.U32.AND P6, PT, R36, R57, PT ;  /* 0x000000392400720c */ /* 0x000fe40003fc1070 */
[C---:B------:R-:W-:Y:S02]  /*9940*/  ISETP.EQ.U32.AND P2, PT, R41.reuse, R67, PT ;  /* 0x000000432900720c */ /* 0x040fe40003f42070 */
[----:B------:R-:W-:Y:S02]  /*9950*/  SEL R6, R6, RZ, P3 ;  /* 0x000000ff06067207 */ /* 0x000fe40001800000 */
[----:B------:R-:W-:Y:S01]  /*9960*/  ISETP.LT.U32.OR.EX P1, PT, R50, R53, P1, P6 ;  /* 0x000000353200720c */ /* 0x000fe20000f21560 */
[----:B------:R-:W-:Y:S01]  /*9970*/  IMAD.X R50, RZ, RZ, R43, P5 ;  /* 0x000000ffff327224 */ /* 0x000fe200028e062b */
[----:B------:R-:W-:-:S02]  /*9980*/  ISETP.LT.U32.AND P6, PT, R41, R67, PT ;  /* 0x000000432900720c */ /* 0x000fc40003fc1070 */
[CC--:B------:R-:W-:Y:S02]  /*9990*/  ISETP.EQ.AND.EX P4, PT, R84.reuse, R35.reuse, P4, P2 ;  /* 0x000000235400720c */ /* 0x0c0fe40002782320 */
[----:B------:R-:W-:Y:S02]  /*99a0*/  IADD3 R119, P2, PT, R119, -R6, RZ ;  /* 0x8000000677777210 */ /* 0x000fe40007f5e0ff */
[----:B------:R-:W-:Y:S02]  /*99b0*/  SEL R6, RZ, 0x1, !P1 ;  /* 0x00000001ff067807 */ /* 0x000fe40004800000 */
[----:B------:R-:W-:Y:S02]  /*99c0*/  IADD3 R9, P1, PT, R51, R48, RZ ;  /* 0x0000003033097210 */ /* 0x000fe40007f3e0ff */
[----:B------:R-:W-:Y:S02]  /*99d0*/  ISETP.LT.U32.OR.EX P6, PT, R84, R35, P4, P6 ;  /* 0x000000235400720c */ /* 0x000fe400027c1560 */
[----:B------:R-:W-:Y:S01]  /*99e0*/  SEL R35, RZ, 0x1, !P0 ;  /* 0x00000001ff237807 */ /* 0x000fe20004000000 */
[----:B------:R-:W-:Y:S01]  /*99f0*/  IMAD.X R36, RZ, RZ, R49, P1 ;  /* 0x000000ffff247224 */ /* 0x000fe200008e0631 */
[----:B------:R-:W-:Y:S01]  /*9a00*/  IADD3 R71, P4, P5, R37, R71, R6 ;  /* 0x0000004725477210 */ /* 0x000fe20007d9e006 */
[----:B------:R-:W-:Y:S01]  /*9a10*/  IMAD.MOV.U32 R37, RZ, RZ, R4 ;  /* 0x000000ffff257224 */ /* 0x000fe200078e0004 */
[----:B------:R-:W-:-:S02]  /*9a20*/  SEL R6, R9, RZ, P3 ;  /* 0x000000ff09067207 */ /* 0x000fc40001800000 */
[----:B------:R-:W-:Y:S02]  /*9a30*/  IADD3 R62, P0, PT, R35, R46, RZ ;  /* 0x0000002e233e7210 */ /* 0x000fe40007f1e0ff */
[----:B------:R-:W-:Y:S02]  /*9a40*/  SEL R52, RZ, 0x1, !P6 ;  /* 0x00000001ff347807 */ /* 0x000fe40007000000 */
[----:B------:R-:W-:Y:S02]  /*9a50*/  IADD3 R75, P6, PT, R75, -R6, RZ ;  /* 0x800000064b4b7210 */ /* 0x000fe40007fde0ff */
[----:B------:R-:W-:Y:S01]  /*9a60*/  IADD3.X R6, PT, PT, R7, RZ, RZ, P4, P5 ;  /* 0x000000ff07067210 */ /* 0x000fe200027ea4ff */
[----:B------:R-:W-:Y:S01]  /*9a70*/  IMAD.X R7, RZ, RZ, R47, P0 ;  /* 0x000000ffff077224 */ /* 0x000fe200000e062f */
[----:B------:R-:W-:Y:S02]  /*9a80*/  SEL R62, R62, RZ, P3 ;  /* 0x000000ff3e3e7207 */ /* 0x000fe40001800000 */
[----:B------:R-:W-:-:S02]  /*9a90*/  IADD3 R52, P5, PT, R52, R71, RZ ;  /* 0x0000004734347210 */ /* 0x000fc40007fbe0ff */
[----:B------:R-:W-:Y:S02]  /*9aa0*/  IADD3 R62, P1, PT, R3, -R62, RZ ;  /* 0x8000003e033e7210 */ /* 0x000fe40007f3e0ff */
[----:B------:R-:W-:Y:S01]  /*9ab0*/  ISETP.NE.U32.AND P0, PT, R52, RZ, PT ;  /* 0x000000ff3400720c */ /* 0x000fe20003f05070 */
[----:B------:R-:W-:Y:S01]  /*9ac0*/  IMAD.X R3, RZ, RZ, R6, P5 ;  /* 0x000000ffff037224 */ /* 0x000fe200028e0606 */
[----:B------:R-:W-:Y:S02]  /*9ad0*/  SEL R9, R44, RZ, P3 ;  /* 0x000000ff2c097207 */ /* 0x000fe40001800000 */
[----:B------:R-:W-:Y:S02]  /*9ae0*/  SEL R50, R50, RZ, P3 ;  /* 0x000000ff32327207 */ /* 0x000fe40001800000 */
[----:B------:R-:W-:Y:S02]  /*9af0*/  ISETP.NE.AND.EX P0, PT, R3, RZ, PT, P0 ;  /* 0x000000ff0300720c */ /* 0x000fe40003f05300 */
[----:B------:R-:W-:Y:S01]  /*9b00*/  IADD3 R80, P4, PT, R80, -R9, RZ ;  /* 0x8000000950507210 */ /* 0x000fe20007f9e0ff */
[----:B------:R-:W-:Y:S01]  /*9b10*/  IMAD.X R107, R107, 0x1, ~R50, P2 ;  /* 0x000000016b6b7824 */ /* 0x000fe200010e0e32 */
        /* <DEDUP_REMOVED lines=14> */
.L_x_571:
        /* <DEDUP_REMOVED lines=34> */
.L_x_570:
[----:B------:R-:W-:Y:S05]  /*9e20*/  BSYNC.RECONVERGENT B1 ;  /* 0x0000000000017941 */ /* 0x000fea0003800200 */
.L_x_569:
        /* <DEDUP_REMOVED lines=13> */
[----:B------:R-:W-:Y:S02]  /*9f00*/  ISETP.GE.U32.AND.EX P2, PT, R8, R45, PT, P5 ;  /* 0x0000002d0800720c */ /* 0x000fe40003f46150 */
[----:B------:R-:W-:Y:S02]  /*9f10*/  @P0 ISETP.NE.U32.AND P5, PT, R41, R46, PT ;  /* 0x0000002e2900020c */ /* 0x000fe40003fa5070 */
[----:B------:R-:W-:Y:S02]  /*9f20*/  ISETP.LT.U32.OR.EX P3, PT, R40, R43, P4, P3 ;  /* 0x0000002b2800720c */ /* 0x000fe40002761530 */
[----:B------:R-:W-:Y:S02]  /*9f30*/  PLOP3.LUT P4, PT, PT, PT, PT, 0x8, 0x80 ;  /* 0x000000000080781c */ /* 0x000fe40003f8e170 */
[----:B------:R-:W-:Y:S02]  /*9f40*/  SEL R3, RZ, 0x1, P2 ;  /* 0x00000001ff037807 */ /* 0x000fe40001000000 */
[----:B------:R-:W-:-:S02]  /*9f50*/  @P0 ISETP.NE.OR.EX P4, PT, R84, R47, !P3, P5 ;  /* 0x0000002f5400020c */ /* 0x000fc40005f85750 */
[-C--:B------:R-:W-:Y:S02]  /*9f60*/  ISETP.EQ.U32.AND P0, PT, R5, R48.reuse, PT ;  /* 0x000000300500720c */ /* 0x080fe40003f02070 */
[----:B------:R-:W-:Y:S02]  /*9f70*/  IADD3 R36, P5, PT, R3, R48, RZ ;  /* 0x0000003003247210 */ /* 0x000fe40007fbe0ff */
[----:B------:R-:W-:Y:S02]  /*9f80*/  SEL R35, R44, RZ, P4 ;  /* 0x000000ff2c237207 */ /* 0x000fe40002000000 */
[----:B------:R-:W-:Y:S01]  /*9f90*/  ISETP.EQ.AND.EX P2, PT, R38, R49, !P2, P0 ;  /* 0x000000312600720c */ /* 0x000fe20005742300 */
[----:B------:R-:W-:Y:S01]  /*9fa0*/  IMAD.X R3, RZ, RZ, R49, P5 ;  /* 0x000000ffff037224 */ /* 0x000fe200028e0631 */
[----:B------:R-:W-:Y:S02]  /*9fb0*/  IADD3 R35, P0, PT, R37, -R35, RZ ;  /* 0x8000002325237210 */ /* 0x000fe40007f1e0ff */
[----:B------:R-:W-:-:S02]  /*9fc0*/  SEL R36, R36, RZ, P4 ;  /* 0x000000ff24247207 */ /* 0x000fc40002000000 */
[----:B------:R-:W-:Y:S01]  /*9fd0*/  SEL R37, R45, RZ, P4 ;  /* 0x000000ff2d257207 */ /* 0x000fe20002000000 */
[----:B------:R-:W-:Y:S01]  /*9fe0*/  IMAD.SHL.U32 R7, R35, 0x2, RZ ;  /* 0x0000000223077824 */ /* 0x000fe200078e00ff */
[----:B------:R-:W-:Y:S02]  /*9ff0*/  ISETP.LT.U32.OR.EX P2, PT, R38, R49, P2, P1 ;  /* 0x000000312600720c */ /* 0x000fe40001741510 */
[----:B------:R-:W-:Y:S01]  /*a000*/  IADD3 R36, P1, PT, R5, -R36, RZ ;  /* 0x8000002405247210 */ /* 0x000fe20007f3e0ff */
[----:B------:R-:W-:Y:S01]  /*a010*/  IMAD.X R37, R8, 0x1, ~R37, P0 ;  /* 0x0000000108257824 */ /* 0x000fe200000e0e25 */
[----:B------:R-:W-:Y:S02]  /*a020*/  SEL R3, R3, RZ, P4 ;  /* 0x000000ff03037207 */ /* 0x000fe40002000000 */
[----:B------:R-:W-:Y:S02]  /*a030*/  SEL R5, RZ, 0x1, !P2 ;  /* 0x00000001ff057807 */ /* 0x000fe40005000000 */
[----:B------:R-:W-:Y:S01]  /*a040*/  SHF.L.W.U32.HI R9, R37, 0x1, R36 ;  /* 0x0000000125097819 */ /* 0x000fe20000010e24 */
[----:B------:R-:W-:Y:S01]  /*a050*/  IMAD.X R38, R38, 0x1, ~R3, P1 ;  /* 0x0000000126267824 */ /* 0x000fe200008e0e03 */
[----:B------:R-:W-:-:S02]  /*a060*/  IADD3 R4, P5, PT, R5, R42, RZ ;  /* 0x0000002a05047210 */ /* 0x000fc40007fbe0ff */
[----:B------:R-:W-:Y:S02]  /*a070*/  ISETP.GE.AND P2, PT, R37, RZ, PT ;  /* 0x000000ff2500720c */ /* 0x000fe40003f46270 */
[----:B------:R-:W-:Y:S01]  /*a080*/  SHF.L.W.U32.HI R50, R36, 0x1, R38 ;  /* 0x0000000124327819 */ /* 0x000fe20000010e26 */
[----:B------:R-:W-:Y:S01]  /*a090*/  IMAD.X R3, RZ, RZ, R43, P5 ;  /* 0x000000ffff037224 */ /* 0x000fe200028e062b */
[CC--:B------:R-:W-:Y:S02]  /*a0a0*/  ISETP.EQ.U32.AND P1, PT, R9.reuse, R36.reuse, PT ;  /* 0x000000240900720c */ /* 0x0c0fe40003f22070 */
[----:B------:R-:W-:Y:S02]  /*a0b0*/  SEL R4, R4, RZ, P4 ;  /* 0x000000ff04047207 */ /* 0x000fe40002000000 */
[----:B------:R-:W-:Y:S02]  /*a0c0*/  ISETP.LT.U32.AND P0, PT, R9, R36, PT ;  /* 0x000000240900720c */ /* 0x000fe40003f01070 */
[----:B------:R-:W-:-:S02]  /*a0d0*/  ISETP.EQ.AND.EX P1, PT, R50, R38, !P2, P1 ;  /* 0x000000263200720c */ /* 0x000fc40005722310 */
[----:B------:R-:W-:Y:S02]  /*a0e0*/  IADD3 R39, P2, PT, R39, -R4, RZ ;  /* 0x8000000427277210 */ /* 0x000fe40007f5e0ff */
[----:B------:R-:W-:Y:S02]  /*a0f0*/  ISETP.LT.U32.OR.EX P0, PT, R50, R38, P1, P0 ;  /* 0x000000263200720c */ /* 0x000fe40000f01500 */
[----:B------:R-:W-:Y:S01]  /*a100*/  SEL R3, R3, RZ, P4 ;  /* 0x000000ff03037207 */ /* 0x000fe20002000000 */
[----:B------:R-:W-:Y:S01]  /*a110*/  IMAD.SHL.U32 R51, R39, 0x2, RZ ;  /* 0x0000000227337824 */ /* 0x000fe200078e00ff */
[----:B------:R-:W-:Y:S02]  /*a120*/  SEL R6, RZ, 0x1, !P0 ;  /* 0x00000001ff067807 */ /* 0x000fe40004000000 */
[----:B------:R-:W-:Y:S01]  /*a130*/  SEL R5, RZ, 0x1, !P3 ;  /* 0x00000001ff057807 */ /* 0x000fe20005800000 */
[----:B------:R-:W-:Y:S01]  /*a140*/  IMAD.X R40, R40, 0x1, ~R3, P2 ;  /* 0x0000000128287824 */ /* 0x000fe200010e0e03 */
[----:B------:R-:W-:-:S02]  /*a150*/  LOP3.LUT R6, R51, R6, RZ, 0xfc, !PT ;  /* 0x0000000633067212 */ /* 0x000fc400078efcff */
[----:B------:R-:W-:Y:S02]  /*a160*/  IADD3 R4, P1, PT, R5, R46, RZ ;  /* 0x0000002e05047210 */ /* 0x000fe40007f3e0ff */
[----:B------:R-:W-:Y:S02]  /*a170*/  SHF.L.U64.HI R53, R39, 0x1, R40 ;  /* 0x0000000127357819 */ /* 0x000fe40000010228 */
[-C--:B------:R-:W-:Y:S01]  /*a180*/  ISETP.EQ.U32.AND P2, PT, R6, R39.reuse, PT ;  /* 0x000000270600720c */ /* 0x080fe20003f42070 */
[----:B------:R-:W-:Y:S01]  /*a190*/  IMAD.X R3, RZ, RZ, R47, P1 ;  /* 0x000000ffff037224 */ /* 0x000fe200008e062f */
[----:B------:R-:W-:Y:S02]  /*a1a0*/  SEL R4, R4, RZ, P4 ;  /* 0x000000ff04047207 */ /* 0x000fe40002000000 */
[----:B------:R-:W-:Y:S02]  /*a1b0*/  ISETP.LT.U32.AND P1, PT, R6, R39, PT ;  /* 0x000000270600720c */ /* 0x000fe40003f21070 */
[----:B------:R-:W-:-:S02]  /*a1c0*/  ISETP.EQ.AND.EX P2, PT, R53, R40, P0, P2 ;  /* 0x000000283500720c */ /* 0x000fc40000742320 */
[----:B------:R-:W-:Y:S02]  /*a1d0*/  IADD3 R41, P0, PT, R41, -R4, RZ ;  /* 0x8000000429297210 */ /* 0x000fe40007f1e0ff */
[----:B------:R-:W-:Y:S02]  /*a1e0*/  ISETP.LT.U32.OR.EX P2, PT, R53, R40, P2, P1 ;  /* 0x000000283500720c */ /* 0x000fe40001741510 */
[----:B------:R-:W-:Y:S01]  /*a1f0*/  SEL R3, R3, RZ, P4 ;  /* 0x000000ff03037207 */ /* 0x000fe20002000000 */
[----:B------:R-:W-:Y:S01]  /*a200*/  IMAD.SHL.U32 R52, R41, 0x2, RZ ;  /* 0x0000000229347824 */ /* 0x000fe200078e00ff */
[----:B------:R-:W-:Y:S02]  /*a210*/  SEL R5, RZ, 0x1, !P2 ;  /* 0x00000001ff057807 */ /* 0x000fe40005000000 */
[----:B------:R-:W-:Y:S01]  /*a220*/  ISETP.NE.U32.AND P5, PT, R9, R48, PT ;  /* 0x000000300900720c */ /* 0x000fe20003fa5070 */
[----:B------:R-:W-:Y:S01]  /*a230*/  IMAD.X R84, R84, 0x1, ~R3, P0 ;  /* 0x0000000154547824 */ /* 0x000fe200000e0e03 */
[----:B------:R-:W-:-:S02]  /*a240*/  LOP3.LUT R8, R52, R5, RZ, 0xfc, !PT ;  /* 0x0000000534087212 */ /* 0x000fc400078efcff */
[----:B------:R-:W-:Y:S02]  /*a250*/  SEL R3, RZ, 0x1, !P2 ;  /* 0x00000001ff037807 */ /* 0x000fe40005000000 */
[----:B------:R-:W-:Y:S02]  /*a260*/  SHF.L.U64.HI R56, R41, 0x1, R84 ;  /* 0x0000000129387819 */ /* 0x000fe40000010254 */
[----:B------:R-:W-:Y:S02]  /*a270*/  ISETP.GE.U32.AND P3, PT, R8, R41, PT ;  /* 0x000000290800720c */ /* 0x000fe40003f66070 */
[----:B------:R-:W-:Y:S02]  /*a280*/  LOP3.LUT R3, R52, R3, RZ, 0xfc, !PT ;  /* 0x0000000334037212 */ /* 0x000fe400078efcff */
[----:B------:R-:W-:Y:S02]  /*a290*/  ISETP.LT.U32.AND P1, PT, R7, R44, PT ;  /* 0x0000002c0700720c */ /* 0x000fe40003f21070 */
[----:B------:R-:W-:-:S02]  /*a2a0*/  SHF.L.U64.HI R4, R35, 0x1, R37 ;  /* 0x0000000123047819 */ /* 0x000fc40000010225 */
[----:B------:R-:W-:Y:S02]  /*a2b0*/  ISETP.NE.AND.EX P5, PT, R50, R49, PT, P5 ;  /* 0x000000313200720c */ /* 0x000fe40003fa5350 */
[----:B------:R-:W-:Y:S02]  /*a2c0*/  ISETP.GE.U32.AND.EX P3, PT, R56, R84, PT, P3 ;  /* 0x000000543800720c */ /* 0x000fe40003f66130 */
[----:B------:R-:W-:Y:S02]  /*a2d0*/  ISETP.GE.U32.AND P4, PT, R3, R46, PT ;  /* 0x0000002e0300720c */ /* 0x000fe40003f86070 */
[----:B------:R-:W-:Y:S02]  /*a2e0*/  ISETP.LT.U32.AND P0, PT, R9, R48, PT ;  /* 0x000000300900720c */ /* 0x000fe40003f01070 */
[----:B------:R-:W-:Y:S02]  /*a2f0*/  ISETP.LT.U32.AND.EX P1, PT, R4, R45, !P5, P1 ;  /* 0x0000002d0400720c */ /* 0x000fe40006f21110 */
[----:B------:R-:W-:-:S02]  /*a300*/  ISETP.GE.U32.AND.EX P4, PT, R56, R47, PT, P4 ;  /* 0x0000002f3800720c */ /* 0x000fc40003f86140 */
[----:B------:R-:W-:Y:S02]  /*a310*/  ISETP.LT.U32.OR.EX P0, PT, R50, R49, P1, P0 ;  /* 0x000000313200720c */ /* 0x000fe40000f01500 */
[CC--:B------:R-:W-:Y:S02]  /*a320*/  ISETP.EQ.U32.AND P5, PT, R6.reuse, R42.reuse, PT ;  /* 0x0000002a0600720c */ /* 0x0c0fe40003fa2070 */
[----:B------:R-:W-:Y:S02]  /*a330*/  ISETP.LT.U32.AND P1, PT, R6, R42, PT ;  /* 0x0000002a0600720c */ /* 0x000fe40003f21070 */
[C---:B------:R-:W-:Y:S02]  /*a340*/  ISETP.EQ.AND.EX P0, PT, R53.reuse, R43, P0, P5 ;  /* 0x0000002b3500720c */ /* 0x040fe40000702350 */
[----:B------:R-:W-:Y:S02]  /*a350*/  @P3 ISETP.EQ.U32.AND P5, PT, R8, R41, PT ;  /* 0x000000290800320c */ /* 0x000fe40003fa2070 */
[----:B------:R-:W-:-:S02]  /*a360*/  ISETP.LT.U32.OR.EX P1, PT, R53, R43, P0, P1 ;  /* 0x0000002b3500720c */ /* 0x000fc40000721510 */
[----:B------:R-:W-:Y:S02]  /*a370*/  PLOP3.LUT P0, PT, PT, PT, PT, 0x80, 0x8 ;  /* 0x000000000008781c */ /* 0x000fe40003f0f070 */
[C---:B------:R-:W-:Y:S02]  /*a380*/  @P3 ISETP.EQ.AND.EX P0, PT, R56.reuse, R84, P2, P5 ;  /* 0x000000543800320c */ /* 0x040fe40001702350 */
[----:B------:R-:W-:Y:S02]  /*a390*/  @P4 ISETP.NE.U32.AND P6, PT, R3, R46, PT ;  /* 0x0000002e0300420c */ /* 0x000fe40003fc5070 */
[----:B------:R-:W-:Y:S02]  /*a3a0*/  ISETP.GE.U32.AND P2, PT, R7, R44, PT ;  /* 0x0000002c0700720c */ /* 0x000fe40003f46070 */
[----:B------:R-:W-:Y:S02]  /*a3b0*/  PLOP3.LUT P3, PT, PT, PT, PT, 0x8, 0x80 ;  /* 0x000000000080781c */ /* 0x000fe40003f6e170 */
[----:B------:R-:W-:-:S02]  /*a3c0*/  @P4 ISETP.NE.OR.EX P3, PT, R56, R47, !P1, P6 ;  /* 0x0000002f3800420c */ /* 0x000fc40004f65760 */
[----:B------:R-:W-:Y:S02]  /*a3d0*/  ISETP.GE.U32.AND.EX P2, PT, R4, R45, PT, P2 ;  /* 0x0000002d0400720c */ /* 0x000fe40003f46120 */
[----:B------:R-:W-:Y:S02]  /*a3e0*/  PLOP3.LUT P0, PT, P0, P3, PT, 0xf8, 0x8f ;  /* 0x00000000008f781c */ /* 0x000fe40000707f70 */
[----:B------:R-:W-:Y:S02]  /*a3f0*/  SEL R3, RZ, 0x1, P2 ;  /* 0x00000001ff037807 */ /* 0x000fe40001000000 */
[----:B------:R-:W-:Y:S02]  /*a400*/  SEL R5, R44, RZ, P0 ;  /* 0x000000ff2c057207 */ /* 0x000fe40000000000 */
[----:B------:R-:W-:Y:S02]  /*a410*/  IADD3 R3, P3, PT, R3, R48, RZ ;  /* 0x0000003003037210 */ /* 0x000fe40007f7e0ff */
[----:B------:R-:W-:-:S02]  /*a420*/  SEL R8, R45, RZ, P0 ;  /* 0x000000ff2d087207 */ /* 0x000fc40000000000 */
[----:B------:R-:W-:Y:S01]  /*a430*/  IADD3 R5, P4, PT, -R5, R7, RZ ;  /* 0x0000000705057210 */ /* 0x000fe20007f9e1ff */
[----:B------:R-:W-:Y:S01]  /*a440*/  IMAD.X R7, RZ, RZ, R49, P3 ;  /* 0x000000ffff077224 */ /* 0x000fe200018e0631 */
[----:B------:R-:W-:Y:S02]  /*a450*/  SEL R3, R3, RZ, P0 ;  /* 0x000000ff03037207 */ /* 0x000fe40000000000 */
[C---:B------:R-:W-:Y:S01]  /*a460*/  ISETP.EQ.U32.AND P3, PT, R9.reuse, R48, PT ;  /* 0x000000300900720c */ /* 0x040fe20003f62070 */
[----:B------:R-:W-:Y:S01]  /*a470*/  IMAD.X R8, R4, 0x1, ~R8, P4 ;  /* 0x0000000104087824 */ /* 0x000fe200020e0e08 */
[----:B------:R-:W-:Y:S02]  /*a480*/  ISETP.NE.U32.AND P4, PT, R9, R36, PT ;  /* 0x000000240900720c */ /* 0x000fe40003f85070 */
[----:B------:R-:W-:Y:S02]  /*a490*/  SEL R7, R7, RZ, P0 ;  /* 0x000000ff07077207 */ /* 0x000fe40000000000 */
[----:B------:R-:W-:-:S02]  /*a4a0*/  IADD3 R3, P5, PT, -R3, R9, RZ ;  /* 0x0000000903037210 */ /* 0x000fc40007fbe1ff */
[C---:B------:R-:W-:Y:S02]  /*a4b0*/  ISETP.NE.AND.EX P4, PT, R50.reuse, R38, PT, P4 ;  /* 0x000000263200720c */ /* 0x040fe40003f85340 */
[C---:B------:R-:W-:Y:S01]  /*a4c0*/  ISETP.EQ.AND.EX P2, PT, R50.reuse, R49, !P2, P3 ;  /* 0x000000313200720c */ /* 0x040fe20005742330 */
[----:B------:R-:W-:Y:S01]  /*a4d0*/  IMAD.X R7, R50, 0x1, ~R7, P5 ;  /* 0x0000000132077824 */ /* 0x000fe200028e0e07 */
[C---:B------:R-:W-:Y:S02]  /*a4e0*/  ISETP.LT.U32.AND P5, PT, R9.reuse, R48, PT ;  /* 0x000000300900720c */ /* 0x040fe40003fa1070 */
[----:B------:R-:W-:Y:S02]  /*a4f0*/  ISETP.LT.U32.AND P3, PT, R9, R36, PT ;  /* 0x000000240900720c */ /* 0x000fe40003f61070 */
[----:B------:R-:W-:Y:S02]  /*a500*/  ISETP.LT.AND P4, PT, R37, RZ, !P4 ;  /* 0x000000ff2500720c */ /* 0x000fe40006781270 */
[----:B------:R-:W-:-:S02]  /*a510*/  SHF.L.W.U32.HI R57, R8, 0x1, R3 ;  /* 0x0000000108397819 */ /* 0x000fc40000010e03 */
[C---:B------:R-:W-:Y:S02]  /*a520*/  ISETP.LT.U32.OR.EX P2, PT, R50.reuse, R49, P2, P5 ;  /* 0x000000313200720c */ /* 0x040fe40001741550 */
[----:B------:R-:W-:Y:S02]  /*a530*/  ISETP.LT.U32.OR.EX P3, PT, R50, R38, P4, P3 ;  /* 0x000000263200720c */ /* 0x000fe40002761530 */
[----:B------:R-:W-:Y:S02]  /*a540*/  SHF.L.W.U32.HI R4, R3, 0x1, R7 ;  /* 0x0000000103047819 */ /* 0x000fe40000010e07 */
[----:B------:R-:W-:Y:S02]  /*a550*/  ISETP.NE.U32.AND P6, PT, R57, R3, PT ;  /* 0x000000033900720c */ /* 0x000fe40003fc5070 */
[----:B------:R-:W-:Y:S02]  /*a560*/  SEL R9, RZ, 0x1, !P2 ;  /* 0x00000001ff097807 */ /* 0x000fe40005000000 */
[----:B------:R-:W-:-:S02]  /*a570*/  SEL R50, RZ, 0x1, !P3 ;  /* 0x00000001ff327807 */ /* 0x000fc40005800000 */
[----:B------:R-:W-:Y:S02]  /*a580*/  ISETP.NE.AND.EX P6, PT, R4, R7, PT, P6 ;  /* 0x000000070400720c */ /* 0x000fe40003fc5360 */
[----:B------:R-:W-:Y:S02]  /*a590*/  IADD3 R6, P5, PT, R9, R42, RZ ;  /* 0x0000002a09067210 */ /* 0x000fe40007fbe0ff */
[----:B------:R-:W-:Y:S02]  /*a5a0*/  LOP3.LUT R50, R51, R50, RZ, 0xfc, !PT ;  /* 0x0000003233327212 */ /* 0x000fe400078efcff */
[----:B------:R-:W-:Y:S01]  /*a5b0*/  ISETP.LT.U32.AND P2, PT, R57, R3, PT ;  /* 0x000000033900720c */ /* 0x000fe20003f41070 */
[----:B------:R-:W-:Y:S01]  /*a5c0*/  IMAD.X R9, RZ, RZ, R43, P5 ;  /* 0x000000ffff097224 */ /* 0x000fe200028e062b */
[----:B------:R-:W-:Y:S02]  /*a5d0*/  ISETP.LT.AND P6, PT, R8, RZ, !P6 ;  /* 0x000000ff0800720c */ /* 0x000fe400077c1270 */
[----:B------:R-:W-:-:S02]  /*a5e0*/  SEL R3, R6, RZ, P0 ;  /* 0x000000ff06037207 */ /* 0x000fc40000000000 */
[----:B------:R-:W-:Y:S02]  /*a5f0*/  ISETP.EQ.U32.AND P4, PT, R50, R39, PT ;  /* 0x000000273200720c */ /* 0x000fe40003f82070 */
[----:B------:R-:W-:Y:S02]  /*a600*/  ISETP.LT.U32.OR.EX P2, PT, R4, R7, P6, P2 ;  /* 0x000000070400720c */ /* 0x000fe40003741520 */
[----:B------:R-:W-:Y:S02]  /*a610*/  IADD3 R7, P5, PT, -R3, R50, RZ ;  /* 0x0000003203077210 */ /* 0x000fe40007fbe1ff */
[----:B------:R-:W-:Y:S02]  /*a620*/  ISETP.EQ.AND.EX P4, PT, R53, R40, P3, P4 ;  /* 0x000000283500720c */ /* 0x000fe40001f82340 */
[----:B------:R-:W-:Y:S01]  /*a630*/  ISETP.LT.U32.AND P3, PT, R50, R39, PT ;  /* 0x000000273200720c */ /* 0x000fe20003f61070 */
[----:B------:R-:W-:Y:S01]  /*a640*/  IMAD.SHL.U32 R3, R7, 0x2, RZ ;  /* 0x0000000207037824 */ /* 0x000fe200078e00ff */
[----:B------:R-:W-:-:S02]  /*a650*/  SEL R9, R9, RZ, P0 ;  /* 0x000000ff09097207 */ /* 0x000fc40000000000 */
[----:B------:R-:W-:Y:S02]  /*a660*/  SEL R6, RZ, 0x1, !P2 ;  /* 0x00000001ff067807 */ /* 0x000fe40005000000 */
[C---:B------:R-:W-:Y:S01]  /*a670*/  ISETP.LT.U32.OR.EX P4, PT, R53.reuse, R40, P4, P3 ;  /* 0x000000283500720c */ /* 0x040fe20002781530 */
[----:B------:R-:W-:Y:S01]  /*a680*/  IMAD.X R9, R53, 0x1, ~R9, P5 ;  /* 0x0000000135097824 */ /* 0x000fe200028e0e09 */
[----:B------:R-:W-:Y:S02]  /*a690*/  SEL R51, RZ, 0x1, !P1 ;  /* 0x00000001ff337807 */ /* 0x000fe40004800000 */
[----:B------:R-:W-:Y:S02]  /*a6a0*/  LOP3.LUT R53, R3, R6, RZ, 0xfc, !PT ;  /* 0x0000000603357212 */ /* 0x000fe400078efcff */
[----:B------:R-:W-:Y:S02]  /*a6b0*/  SEL R3, RZ, 0x1, !P4 ;  /* 0x00000001ff037807 */ /* 0x000fe40006000000 */
[----:B------:R-:W-:-:S02]  /*a6c0*/  IADD3 R6, P4, PT, R51, R46, RZ ;  /* 0x0000002e33067210 */ /* 0x000fc40007f9e0ff */
[----:B------:R-:W-:Y:S02]  /*a6d0*/  SHF.L.U64.HI R110, R7, 0x1, R9 ;  /* 0x00000001076e7819 */ /* 0x000fe40000010209 */
[C---:B------:R-:W-:Y:S02]  /*a6e0*/  ISETP.EQ.U32.AND P3, PT, R53.reuse, R7, PT ;  /* 0x000000073500720c */ /* 0x040fe40003f62070 */
[----:B------:R-:W-:Y:S02]  /*a6f0*/  LOP3.LUT R3, R52, R3, RZ, 0xfc, !PT ;  /* 0x0000000334037212 */ /* 0x000fe400078efcff */
[----:B------:R-:W-:Y:S02]  /*a700*/  SEL R6, R6, RZ, P0 ;  /* 0x000000ff06067207 */ /* 0x000fe40000000000 */
[----:B------:R-:W-:Y:S01]  /*a710*/  ISETP.LT.U32.AND P1, PT, R53, R7, PT ;  /* 0x000000073500720c */ /* 0x000fe20003f21070 */
[----:B------:R-:W-:Y:S01]  /*a720*/  IMAD.X R7, RZ, RZ, R47, P4 ;  /* 0x000000ffff077224 */ /* 0x000fe200020e062f */
[----:B------:R-:W-:-:S02]  /*a730*/  ISETP.EQ.AND.EX P3, PT, R110, R9, P2, P3 ;  /* 0x000000096e00720c */ /* 0x000fc40001762330 */
[----:B------:R-:W-:Y:S02]  /*a740*/  IADD3 R50, P2, PT, R3, -R6, RZ ;  /* 0x8000000603327210 */ /* 0x000fe40007f5e0ff */
[----:B------:R-:W-:Y:S01]  /*a750*/  ISETP.LT.U32.OR.EX P3, PT, R110, R9, P3, P1 ;  /* 0x000000096e00720c */ /* 0x000fe20001f61510 */
[----:B------:R-:W-:Y:S01]  /*a760*/  IMAD.SHL.U32 R9, R5, 0x2, RZ ;  /* 0x0000000205097824 */ /* 0x000fe200078e00ff */
[----:B------:R-:W-:Y:S01]  /*a770*/  SEL R7, R7, RZ, P0 ;  /* 0x000000ff07077207 */ /* 0x000fe20000000000 */
[----:B------:R-:W-:Y:S01]  /*a780*/  IMAD.SHL.U32 R3, R50, 0x2, RZ ;  /* 0x0000000232037824 */ /* 0x000fe200078e00ff */
[----:B------:R-:W-:Y:S02]  /*a790*/  SEL R6, RZ, 0x1, !P3 ;  /* 0x00000001ff067807 */ /* 0x000fe40005800000 */
[----:B------:R-:W-:Y:S01]  /*a7a0*/  ISETP.NE.U32.AND P5, PT, R57, R48, PT ;  /* 0x000000303900720c */ /* 0x000fe20003fa5070 */
[----:B------:R-:W-:Y:S01]  /*a7b0*/  IMAD.X R7, R56, 0x1, ~R7, P2 ;  /* 0x0000000138077824 */ /* 0x000fe200010e0e07 */
[----:B------:R-:W-:-:S02]  /*a7c0*/  LOP3.LUT R51, R3, R6, RZ, 0xfc, !PT ;  /* 0x0000000603337212 */ /* 0x000fc400078efcff */
[----:B------:R-:W-:Y:S02]  /*a7d0*/  SHF.L.U64.HI R8, R5, 0x1, R8 ;  /* 0x0000000105087819 */ /* 0x000fe40000010208 */
[----:B------:R-:W-:Y:S02]  /*a7e0*/  SHF.L.U64.HI R56, R50, 0x1, R7 ;  /* 0x0000000132387819 */ /* 0x000fe40000010207 */
[C---:B------:R-:W-:Y:S02]  /*a7f0*/  ISETP.GE.U32.AND P4, PT, R51.reuse, R50, PT ;  /* 0x000000323300720c */ /* 0x040fe40003f86070 */
[----:B------:R-:W-:Y:S02]  /*a800*/  ISETP.GE.U32.AND P2, PT, R51, R46, PT ;  /* 0x0000002e3300720c */ /* 0x000fe40003f46070 */
[----:B------:R-:W-:Y:S02]  /*a810*/  ISETP.GE.U32.AND.EX P4, PT, R56, R7, PT, P4 ;  /* 0x000000073800720c */ /* 0x000fe40003f86140 */
[----:B------:R-:W-:-:S02]  /*a820*/  ISETP.LT.U32.AND P0, PT, R9, R44, PT ;  /* 0x0000002c0900720c */ /* 0x000fc40003f01070 */
[----:B------:R-:W-:Y:S02]  /*a830*/  ISETP.NE.AND.EX P5, PT, R4, R49, PT, P5 ;  /* 0x000000310400720c */ /* 0x000fe40003fa5350 */
[----:B------:R-:W-:Y:S02]  /*a840*/  ISETP.GE.U32.AND.EX P2, PT, R56, R47, PT, P2 ;  /* 0x0000002f3800720c */ /* 0x000fe40003f46120 */
[----:B------:R-:W-:Y:S02]  /*a850*/  ISETP.LT.U32.AND P1, PT, R57, R48, PT ;  /* 0x000000303900720c */ /* 0x000fe40003f21070 */
[----:B------:R-:W-:Y:S02]  /*a860*/  ISETP.LT.U32.AND.EX P5, PT, R8, R45, !P5, P0 ;  /* 0x0000002d0800720c */ /* 0x000fe40006fa1100 */
[----:B------:R-:W-:Y:S02]  /*a870*/  PLOP3.LUT P0, PT, PT, PT, PT, 0x80, 0x8 ;  /* 0x000000000008781c */ /* 0x000fe40003f0f070 */
[----:B------:R-:W-:-:S02]  /*a880*/  @P4 ISETP.EQ.U32.AND P6, PT, R51, R50, PT ;  /* 0x000000323300420c */ /* 0x000fc40003fc2070 */
[----:B------:R-:W-:Y:S02]  /*a890*/  ISETP.LT.U32.OR.EX P5, PT, R4, R49, P5, P1 ;  /* 0x000000310400720c */ /* 0x000fe40002fa1510 */
[----:B------:R-:W-:Y:S02]  /*a8a0*/  @P4 ISETP.EQ.AND.EX P0, PT, R56, R7, P3, P6 ;  /* 0x000000073800420c */ /* 0x000fe40001f02360 */
[CC--:B------:R-:W-:Y:S02]  /*a8b0*/  ISETP.EQ.U32.AND P3, PT, R53.reuse, R42.reuse, PT ;  /* 0x0000002a3500720c */ /* 0x0c0fe40003f62070 */
[----:B------:R-:W-:Y:S02]  /*a8c0*/  ISETP.LT.U32.AND P4, PT, R53, R42, PT ;  /* 0x0000002a3500720c */ /* 0x000fe40003f81070 */
[----:B------:R-:W-:Y:S02]  /*a8d0*/  ISETP.EQ.AND.EX P3, PT, R110, R43, P5, P3 ;  /* 0x0000002b6e00720c */ /* 0x000fe40002f62330 */
[----:B------:R-:W-:-:S02]  /*a8e0*/  @P2 ISETP.NE.U32.AND P6, PT, R51, R46, PT ;  /* 0x0000002e3300220c */ /* 0x000fc40003fc5070 */
[----:B------:R-:W-:Y:S02]  /*a8f0*/  ISETP.LT.U32.OR.EX P4, PT, R110, R43, P3, P4 ;  /* 0x0000002b6e00720c */ /* 0x000fe40001f81540 */
[----:B------:R-:W-:Y:S02]  /*a900*/  ISETP.GE.U32.AND P5, PT, R9, R44, PT ;  /* 0x0000002c0900720c */ /* 0x000fe40003fa6070 */
[----:B------:R-:W-:Y:S02]  /*a910*/  PLOP3.LUT P3, PT, PT, PT, PT, 0x8, 0x80 ;  /* 0x000000000080781c */ /* 0x000fe40003f6e170 */
[----:B------:R-:W-:Y:S02]  /*a920*/  @P2 ISETP.NE.OR.EX P3, PT, R56, R47, !P4, P6 ;  /* 0x0000002f3800220c */ /* 0x000fe40006765760 */
[----:B------:R-:W-:Y:S02]  /*a930*/  ISETP.GE.U32.AND.EX P5, PT, R8, R45, PT, P5 ;  /* 0x0000002d0800720c */ /* 0x000fe40003fa6150 */
[----:B------:R-:W-:-:S02]  /*a940*/  ISETP.EQ.U32.AND P2, PT, R57, R48, PT ;  /* 0x000000303900720c */ /* 0x000fc40003f42070 */
[----:B------:R-:W-:Y:S02]  /*a950*/  PLOP3.LUT P0, PT, P0, P3, PT, 0xf8, 0x8f ;  /* 0x00000000008f781c */ /* 0x000fe40000707f70 */
[CC--:B------:R-:W-:Y:S02]  /*a960*/  ISETP.EQ.AND.EX P2, PT, R4.reuse, R49.reuse, !P5, P2 ;  /* 0x000000310400720c */ /* 0x0c0fe40006f42320 */
[----:B------:R-:W-:Y:S02]  /*a970*/  SEL R93, RZ, 0x1, P5 ;  /* 0x00000001ff5d7807 */ /* 0x000fe40002800000 */
[----:B------:R-:W-:Y:S02]  /*a980*/  ISETP.LT.U32.OR.EX P2, PT, R4, R49, P2, P1 ;  /* 0x000000310400720c */ /* 0x000fe40001741510 */
[----:B------:R-:W-:Y:S02]  /*a990*/  SEL R100, R44, RZ, P0 ;  /* 0x000000ff2c647207 */ /* 0x000fe40000000000 */
[----:B------:R-:W-:-:S02]  /*a9a0*/  SEL R3, RZ, 0x1, !P2 ;  /* 0x00000001ff037807 */ /* 0x000fc40005000000 */
[----:B------:R-:W-:Y:S02]  /*a9b0*/  IADD3 R93, P3, PT, R93, R48, RZ ;  /* 0x000000305d5d7210 */ /* 0x000fe40007f7e0ff */
[----:B------:R-:W-:Y:S02]  /*a9c0*/  SEL R105, RZ, 0x1, !P4 ;  /* 0x00000001ff697807 */ /* 0x000fe40006000000 */
[----:B------:R-:W-:Y:S01]  /*a9d0*/  IADD3 R96, P4, PT, R3, R42, RZ ;  /* 0x0000002a03607210 */ /* 0x000fe20007f9e0ff */
[----:B------:R-:W-:Y:S01]  /*a9e0*/  IMAD.X R83, RZ, RZ, R49, P3 ;  /* 0x000000ffff537224 */ /* 0x000fe200018e0631 */
[----:B------:R-:W-:Y:S02]  /*a9f0*/  IADD3 R100, P5, PT, -R100, R9, RZ ;  /* 0x0000000964647210 */ /* 0x000fe40007fbe1ff */
[----:B------:R-:W-:Y:S01]  /*aa00*/  SEL R93, R93, RZ, P0 ;  /* 0x000000ff5d5d7207 */ /* 0x000fe20000000000 */
[----:B------:R-:W-:Y:S01]  /*aa10*/  IMAD.X R3, RZ, RZ, R43, P4 ;  /* 0x000000ffff037224 */ /* 0x000fe200020e062b */
[----:B------:R-:W-:Y:S01]  /*aa20*/  SEL R82, R45, RZ, P0 ;  /* 0x000000ff2d527207 */ /* 0x000fe20000000000 */
[----:B------:R-:W-:Y:S01]  /*aa30*/  IMAD.WIDE.U32 R6, R34, R100, RZ ;  /* 0x0000006422067225 */ /* 0x000fe200078e00ff */
[----:B------:R-:W-:-:S02]  /*aa40*/  IADD3 R105, P1, PT, R105, R46, RZ ;  /* 0x0000002e69697210 */ /* 0x000fc40007f3e0ff */
[----:B------:R-:W-:Y:S01]  /*aa50*/  SEL R96, R96, RZ, P0 ;  /* 0x000000ff60607207 */ /* 0x000fe20000000000 */
[----:B------:R-:W-:Y:S01]  /*aa60*/  IMAD.X R82, R8, 0x1, ~R82, P5 ;  /* 0x0000000108527824 */ /* 0x000fe200028e0e52 */
[----:B------:R-:W-:Y:S01]  /*aa70*/  IADD3 R93, P6, PT, R57, -R93, RZ ;  /* 0x8000005d395d7210 */ /* 0x000fe20007fde0ff */
[----:B------:R-:W-:Y:S01]  /*aa80*/  IMAD.X R103, RZ, RZ, R47, P1 ;  /* 0x000000ffff677224 */ /* 0x000fe200008e062f */
[----:B------:R-:W-:Y:S01]  /*aa90*/  SEL R83, R83, RZ, P0 ;  /* 0x000000ff53537207 */ /* 0x000fe20000000000 */
[----:B------:R-:W-:Y:S01]  /*aaa0*/  IMAD.WIDE.U32 R6, P1, R31, R82, R6 ;  /* 0x000000521f067225 */ /* 0x000fe20007820006 */
[----:B------:R-:W-:Y:S02]  /*aab0*/  IADD3 R96, P3, PT, -R96, R53, RZ ;  /* 0x0000003560607210 */ /* 0x000fe40007f7e1ff */
[----:B------:R-:W-:Y:S01]  /*aac0*/  SEL R105, R105, RZ, P0 ;  /* 0x000000ff69697207 */ /* 0x000fe20000000000 */
[----:B------:R-:W-:Y:S01]  /*aad0*/  IMAD.WIDE.U32 R52, R34, R93, RZ ;  /* 0x0000005d22347225 */ /* 0x000fe200078e00ff */
[----:B------:R-:W-:-:S02]  /*aae0*/  SEL R3, R3, RZ, P0 ;  /* 0x000000ff03037207 */ /* 0x000fc40000000000 */
[----:B------:R-:W-:Y:S01]  /*aaf0*/  SEL R103, R103, RZ, P0 ;  /* 0x000000ff67677207 */ /* 0x000fe20000000000 */
[----:B------:R-:W-:Y:S01]  /*ab00*/  IMAD.X R83, R4, 0x1, ~R83, P6 ;  /* 0x0000000104537824 */ /* 0x000fe200030e0e53 */
[----:B------:R-:W-:Y:S01]  /*ab10*/  IADD3 R105, P2, PT, -R105, R51, RZ ;  /* 0x0000003369697210 */ /* 0x000fe20007f5e1ff */
[----:B------:R-:W-:-:S04]  /*ab20*/  IMAD.WIDE.U32 R8, R31, R100, RZ ;  /* 0x000000641f087225 */ /* 0x000fc800078e00ff */
[----:B------:R-:W-:-:S04]  /*ab30*/  IMAD.WIDE.U32 R4, R31, R93, RZ ;  /* 0x0000005d1f047225 */ /* 0x000fc800078e00ff */
[----:B------:R-:W-:-:S04]  /*ab40*/  IMAD.WIDE.U32 R52, P0, R31, R83, R52 ;  /* 0x000000531f347225 */ /* 0x000fc80007800034 */
[----:B------:R-:W-:Y:S01]  /*ab50*/  IMAD.X R61, RZ, RZ, RZ, P1 ;  /* 0x000000ffff3d7224 */ /* 0x000fe200008e06ff */
[----:B------:R-:W-:Y:S01]  /*ab60*/  IADD3 RZ, P1, PT, R9, R6, RZ ;  /* 0x0000000609ff7210 */ /* 0x000fe20007f3e0ff */
[----:B------:R-:W-:Y:S01]  /*ab70*/  IMAD.MOV.U32 R60, RZ, RZ, R7 ;  /* 0x000000ffff3c7224 */ /* 0x000fe200078e0007 */
[----:B------:R-:W-:Y:S01]  /*ab80*/  IADD3 RZ, P4, PT, R5, R52, RZ ;  /* 0x0000003405ff7210 */ /* 0x000fe20007f9e0ff */
[----:B------:R-:W-:Y:S02]  /*ab90*/  IMAD.X R110, R110, 0x1, ~R3, P3 ;  /* 0x000000016e6e7824 */ /* 0x000fe400018e0e03 */
[-C--:B------:R-:W-:Y:S02]  /*aba0*/  IMAD R3, R83, R31.reuse, RZ ;  /* 0x0000001f53037224 */ /* 0x080fe400078e02ff */
[----:B------:R-:W-:-:S04]  /*abb0*/  IMAD.WIDE.U32 R4, R93, R31, RZ ;  /* 0x0000001f5d047225 */ /* 0x000fc800078e00ff */
[----:B------:R-:W-:-:S04]  /*abc0*/  IMAD.WIDE.U32 R6, R28, R100, RZ ;  /* 0x000000641c067225 */ /* 0x000fc800078e00ff */
[----:B------:R-:W-:-:S04]  /*abd0*/  IMAD.WIDE.U32.X R60, R34, R82, R60, P1 ;  /* 0x00000052223c7225 */ /* 0x000fc800008e043c */
[----:B------:R-:W-:Y:S02]  /*abe0*/  IMAD.X R103, R56, 0x1, ~R103, P2 ;  /* 0x0000000138677824 */ /* 0x000fe400010e0e67 */
[----:B------:R-:W-:-:S04]  /*abf0*/  IMAD.WIDE.U32 R56, R34, R96, RZ ;  /* 0x0000006022387225 */ /* 0x000fc800078e00ff */
[----:B------:R-:W-:Y:S01]  /*ac00*/  IMAD R63, R34, R93, R3 ;  /* 0x0000005d223f7224 */ /* 0x000fe200078e0203 */
[----:B------:R-:W-:Y:S01]  /*ac10*/  IADD3 R3, P3, PT, R60, R4, RZ ;  /* 0x000000043c037210 */ /* 0x000fe20007f7e0ff */
[----:B------:R-:W-:-:S04]  /*ac20*/  IMAD.WIDE.U32 R8, R27, R100, RZ ;  /* 0x000000641b087225 */ /* 0x000fc800078e00ff */
[----:B------:R-:W-:-:S04]  /*ac30*/  IMAD.WIDE.U32 R6, P5, R27, R82, R6 ;  /* 0x000000521b067225 */ /* 0x000fc800078a0006 */
[----:B------:R-:W-:Y:S02]  /*ac40*/  IMAD.IADD R60, R5, 0x1, R63 ;  /* 0x00000001053c7824 */ /* 0x000fe400078e023f */
[----:B------:R-:W-:-:S04]  /*ac50*/  IMAD.WIDE.U32 R50, R31, R96, RZ ;  /* 0x000000601f327225 */ /* 0x000fc800078e00ff */
[----:B------:R-:W-:-:S04]  /*ac60*/  IMAD.WIDE.U32 R56, P1, R31, R110, R56 ;  /* 0x0000006e1f387225 */ /* 0x000fc80007820038 */
[----:B------:R-:W-:Y:S01]  /*ac70*/  IMAD.X R71, R60, 0x1, R61, P3 ;  /* 0x000000013c477824 */ /* 0x000fe200018e063d */
[----:B------:R-:W-:Y:S01]  /*ac80*/  IADD3 RZ, P3, PT, R9, R6, RZ ;  /* 0x0000000609ff7210 */ /* 0x000fe20007f7e0ff */
[----:B------:R-:W-:Y:S01]  /*ac90*/  IMAD.X R5, RZ, RZ, RZ, P0 ;  /* 0x000000ffff057224 */ /* 0x000fe200000e06ff */
[----:B------:R-:W-:Y:S01]  /*aca0*/  IADD3 RZ, P2, PT, R51, R56, RZ ;  /* 0x0000003833ff7210 */ /* 0x000fe20007f5e0ff */
[-C--:B------:R-:W-:Y:S01]  /*acb0*/  IMAD R9, R82, R27.reuse, RZ ;  /* 0x0000001b52097224 */ /* 0x080fe200078e02ff */
[----:B------:R-:W-:Y:S01]  /*acc0*/  ISETP.GE.U32.AND P0, PT, R3, R4, PT ;  /* 0x000000040300720c */ /* 0x000fe20003f06070 */
[----:B------:R-:W-:-:S03]  /*acd0*/  IMAD.WIDE.U32 R50, R100, R27, RZ ;  /* 0x0000001b64327225 */ /* 0x000fc600078e00ff */
[----:B------:R-:W-:Y:S01]  /*ace0*/  ISETP.GE.U32.AND.EX P0, PT, R71, R60, PT, P0 ;  /* 0x0000003c4700720c */ /* 0x000fe20003f06100 */
[----:B------:R-:W-:Y:S02]  /*acf0*/  IMAD.MOV.U32 R4, RZ, RZ, R53 ;  /* 0x000000ffff047224 */ /* 0x000fe400078e0035 */
[-C--:B------:R-:W-:Y:S02]  /*ad00*/  IMAD R53, R110, R31.reuse, RZ ;  /* 0x0000001f6e357224 */ /* 0x080fe400078e02ff */
[----:B------:R-:W-:Y:S02]  /*ad10*/  IMAD R63, R28, R100, R9 ;  /* 0x000000641c3f7224 */ /* 0x000fe400078e0209 */
[----:B------:R-:W-:Y:S01]  /*ad20*/  IMAD.X R61, RZ, RZ, RZ, P5 ;  /* 0x000000ffff3d7224 */ /* 0x000fe200028e06ff */
[----:B------:R-:W-:Y:S01]  /*ad30*/  IADD3 R70, P5, PT, R3, R50, RZ ;  /* 0x0000003203467210 */ /* 0x000fe20007fbe0ff */
[----:B------:R-:W-:-:S04]  /*ad40*/  IMAD.WIDE.U32 R8, R96, R31, RZ ;  /* 0x0000001f60087225 */ /* 0x000fc800078e00ff */
[C---:B------:R-:W-:Y:S02]  /*ad50*/  IMAD R53, R34.reuse, R96, R53 ;  /* 0x0000006022357224 */ /* 0x040fe400078e0235 */
[----:B------:R-:W-:Y:S01]  /*ad60*/  IMAD.IADD R52, R51, 0x1, R63 ;  /* 0x0000000133347824 */ /* 0x000fe200078e023f */
[----:B------:R-:W-:Y:S01]  /*ad70*/  SEL R63, RZ, 0x1, P0 ;  /* 0x00000001ff3f7807 */ /* 0x000fe20000000000 */
[----:B------:R-:W-:Y:S01]  /*ad80*/  IMAD.WIDE.U32.X R4, R34, R83, R4, P4 ;  /* 0x0000005322047225 */ /* 0x000fe200020e0404 */
[----:B------:R-:W-:-:S03]  /*ad90*/  ISETP.GE.U32.AND P0, PT, R70, R50, PT ;  /* 0x000000324600720c */ /* 0x000fc60003f06070 */
[----:B------:R-:W-:Y:S02]  /*ada0*/  IMAD.IADD R56, R9, 0x1, R53 ;  /* 0x0000000109387824 */ /* 0x000fe400078e0235 */
[----:B------:R-:W-:Y:S01]  /*adb0*/  IMAD.X R71, R52, 0x1, R71, P5 ;  /* 0x0000000134477824 */ /* 0x000fe200028e0647 */
[----:B------:R-:W-:Y:S01]  /*adc0*/  IADD3 R63, P4, P5, R8, R4, R63 ;  /* 0x00000004083f7210 */ /* 0x000fe20007d9e03f */
[----:B------:R-:W-:Y:S02]  /*add0*/  IMAD R3, R83, R27, RZ ;  /* 0x0000001b53037224 */ /* 0x000fe400078e02ff */
[----:B------:R-:W-:Y:S01]  /*ade0*/  IMAD.MOV.U32 R60, RZ, RZ, R7 ;  /* 0x000000ffff3c7224 */ /* 0x000fe200078e0007 */
[----:B------:R-:W-:Y:S01]  /*adf0*/  IADD3.X R67, PT, PT, R56, R5, RZ, P4, P5 ;  /* 0x0000000538437210 */ /* 0x000fe200027ea4ff */
[----:B------:R-:W-:Y:S01]  /*ae00*/  IMAD.WIDE.U32 R4, R93, R27, RZ ;  /* 0x0000001b5d047225 */ /* 0x000fe200078e00ff */
[----:B------:R-:W-:-:S03]  /*ae10*/  ISETP.GE.U32.AND.EX P0, PT, R71, R52, PT, P0 ;  /* 0x000000344700720c */ /* 0x000fc60003f06100 */
[-C--:B------:R-:W-:Y:S01]  /*ae20*/  IMAD R9, R28, R93.reuse, R3 ;  /* 0x0000005d1c097224 */ /* 0x080fe200078e0203 */
[----:B------:R-:W-:Y:S01]  /*ae30*/  SEL R89, RZ, 0x1, P0 ;  /* 0x00000001ff597807 */ /* 0x000fe20000000000 */
[----:B------:R-:W-:Y:S01]  /*ae40*/  IMAD.WIDE.U32 R52, R27, R93, RZ ;  /* 0x0000005d1b347225 */ /* 0x000fe200078e00ff */
[----:B------:R-:W-:-:S03]  /*ae50*/  IADD3 R3, P0, PT, R63, R4, RZ ;  /* 0x000000043f037210 */ /* 0x000fc60007f1e0ff */
[----:B------:R-:W-:-:S04]  /*ae60*/  IMAD.WIDE.U32.X R60, R28, R82, R60, P3 ;  /* 0x000000521c3c7225 */ /* 0x000fc800018e043c */
[----:B------:R-:W-:Y:S01]  /*ae70*/  IMAD.IADD R52, R5, 0x1, R9 ;  /* 0x0000000105347824 */ /* 0x000fe200078e0209 */
[----:B------:R-:W-:Y:S01]  /*ae80*/  IADD3 R89, P3, P6, R3, R60, R89 ;  /* 0x0000003c03597210 */ /* 0x000fe20007e7e059 */
[----:B------:R-:W-:-:S04]  /*ae90*/  IMAD.WIDE.U32 R6, R28, R93, RZ ;  /* 0x0000005d1c067225 */ /* 0x000fc800078e00ff */
[----:B------:R-:W-:Y:S01]  /*aea0*/  IMAD.X R9, R52, 0x1, R67, P0 ;  /* 0x0000000134097824 */ /* 0x000fe200000e0643 */
[----:B------:R-:W-:Y:S01]  /*aeb0*/  ISETP.GE.U32.AND P0, PT, R63, R8, PT ;  /* 0x000000083f00720c */ /* 0x000fe20003f06070 */
[----:B------:R-:W-:-:S03]  /*aec0*/  IMAD.WIDE.U32 R6, P4, R27, R83, R6 ;  /* 0x000000531b067225 */ /* 0x000fc60007880006 */
[----:B------:R-:W-:Y:S01]  /*aed0*/  IADD3.X R60, PT, PT, R9, R61, RZ, P3, P6 ;  /* 0x0000003d093c7210 */ /* 0x000fe20001fec4ff */
[----:B------:R-:W-:Y:S01]  /*aee0*/  IMAD.X R51, RZ, RZ, RZ, P1 ;  /* 0x000000ffff337224 */ /* 0x000fe200008e06ff */
[----:B------:R-:W-:Y:S01]  /*aef0*/  ISETP.GE.U32.AND P1, PT, R3, R4, PT ;  /* 0x000000040300720c */ /* 0x000fe20003f26070 */
[----:B------:R-:W-:Y:S01]  /*af00*/  IMAD.MOV.U32 R50, RZ, RZ, R57 ;  /* 0x000000ffff327224 */ /* 0x000fe200078e0039 */
[----:B------:R-:W-:Y:S01]  /*af10*/  ISETP.GE.U32.AND P6, PT, R89, R3, PT ;  /* 0x000000035900720c */ /* 0x000fe20003fc6070 */
[----:B------:R-:W-:Y:S01]  /*af20*/  IMAD R3, R103, R31, RZ ;  /* 0x0000001f67037224 */ /* 0x000fe200078e02ff */
[----:B------:R-:W-:Y:S01]  /*af30*/  IADD3 RZ, P5, PT, R53, R6, RZ ;  /* 0x0000000635ff7210 */ /* 0x000fe20007fbe0ff */
[----:B------:R-:W-:Y:S01]  /*af40*/  IMAD.X R5, RZ, RZ, RZ, P4 ;  /* 0x000000ffff057224 */ /* 0x000fe200020e06ff */
[----:B------:R-:W-:Y:S01]  /*af50*/  ISETP.GE.U32.AND.EX P0, PT, R67, R56, PT, P0 ;  /* 0x000000384300720c */ /* 0x000fe20003f06100 */
[----:B------:R-:W-:Y:S01]  /*af60*/  IMAD.MOV.U32 R4, RZ, RZ, R7 ;  /* 0x000000ffff047224 */ /* 0x000fe200078e0007 */
[----:B------:R-:W-:Y:S01]  /*af70*/  ISETP.GE.U32.AND.EX P1, PT, R9, R52, PT, P1 ;  /* 0x000000340900720c */ /* 0x000fe20003f26110 */
[----:B------:R-:W-:Y:S01]  /*af80*/  IMAD.WIDE.U32 R68, R28, R96, RZ ;  /* 0x000000601c447225 */ /* 0x000fe200078e00ff */
[----:B------:R-:W-:-:S02]  /*af90*/  ISETP.GE.U32.AND.EX P6, PT, R60, R9, PT, P6 ;  /* 0x000000093c00720c */ /* 0x000fc40003fc6160 */
[----:B------:R-:W-:Y:S01]  /*afa0*/  SEL R53, RZ, 0x1, P0 ;  /* 0x00000001ff357807 */ /* 0x000fe20000000000 */
[----:B------:R-:W-:Y:S01]  /*afb0*/  IMAD.WIDE.U32 R116, R34, R105, RZ ;  /* 0x0000006922747225 */ /* 0x000fe200078e00ff */
[----:B------:R-:W-:-:S03]  /*afc0*/  SEL R87, RZ, 0x1, P6 ;  /* 0x00000001ff577807 */ /* 0x000fc60003000000 */
[----:B------:R-:W-:-:S04]  /*afd0*/  IMAD.WIDE.U32 R120, R105, R31, RZ ;  /* 0x0000001f69787225 */ /* 0x000fc800078e00ff */
[C---:B------:R-:W-:Y:S02]  /*afe0*/  IMAD R3, R34.reuse, R105, R3 ;  /* 0x0000006922037224 */ /* 0x040fe400078e0203 */
[----:B------:R-:W-:-:S04]  /*aff0*/  IMAD.WIDE.U32.X R50, R34, R110, R50, P2 ;  /* 0x0000006e22327225 */ /* 0x000fc800010e0432 */
[----:B------:R-:W-:Y:S01]  /*b000*/  IMAD.WIDE.U32 R6, R31, R105, RZ ;  /* 0x000000691f067225 */ /* 0x000fe200078e00ff */
[----:B------:R-:W-:Y:S02]  /*b010*/  SEL R6, RZ, 0x1, P1 ;  /* 0x00000001ff067807 */ /* 0x000fe40000800000 */
[----:B------:R-:W-:Y:S01]  /*b020*/  IADD3 R76, P2, P6, R120, R50, R53 ;  /* 0x00000032784c7210 */ /* 0x000fe20007e5e035 */
[----:B------:R-:W-:-:S04]  /*b030*/  IMAD.WIDE.U32.X R4, R28, R83, R4, P5 ;  /* 0x000000531c047225 */ /* 0x000fc800028e0404 */
[----:B------:R-:W-:Y:S01]  /*b040*/  IMAD R61, R110, R27, RZ ;  /* 0x0000001b6e3d7224 */ /* 0x000fe200078e02ff */
[----:B------:R-:W-:Y:S01]  /*b050*/  IADD3 R87, P0, P5, R87, R4, R6 ;  /* 0x0000000457577210 */ /* 0x000fe20007d1e006 */
[----:B------:R-:W-:-:S03]  /*b060*/  IMAD.WIDE.U32 R8, R27, R96, RZ ;  /* 0x000000601b087225 */ /* 0x000fc600078e00ff */
[----:B------:R-:W-:Y:S01]  /*b070*/  IADD3.X R81, PT, PT, RZ, R5, RZ, P0, P5 ;  /* 0x00000005ff517210 */ /* 0x000fe200007ea4ff */
[----:B------:R-:W-:-:S04]  /*b080*/  IMAD.WIDE.U32 R68, P4, R27, R110, R68 ;  /* 0x0000006e1b447225 */ /* 0x000fc80007880044 */
[----:B------:R-:W-:Y:S01]  /*b090*/  IMAD.IADD R3, R121, 0x1, R3 ;  /* 0x0000000179037824 */ /* 0x000fe200078e0203 */
[----:B------:R-:W-:Y:S01]  /*b0a0*/  IADD3 RZ, P1, PT, R9, R68, RZ ;  /* 0x0000004409ff7210 */ /* 0x000fe20007f3e0ff */
[----:B------:R-:W-:-:S03]  /*b0b0*/  IMAD.WIDE.U32 R116, P3, R31, R103, R116 ;  /* 0x000000671f747225 */ /* 0x000fc60007860074 */
[----:B------:R-:W-:Y:S01]  /*b0c0*/  IADD3.X R63, PT, PT, R3, R51, RZ, P2, P6 ;  /* 0x00000033033f7210 */ /* 0x000fe200017ec4ff */
[----:B------:R-:W-:Y:S01]  /*b0d0*/  IMAD.WIDE.U32 R72, R96, R27, RZ ;  /* 0x0000001b60487225 */ /* 0x000fe200078e00ff */
[----:B------:R-:W-:-:S03]  /*b0e0*/  IADD3 RZ, P2, PT, R7, R116, RZ ;  /* 0x0000007407ff7210 */ /* 0x000fc60007f5e0ff */
[C---:B------:R-:W-:Y:S02]  /*b0f0*/  IMAD R85, R28.reuse, R96, R61 ;  /* 0x000000601c557224 */ /* 0x040fe400078e023d */
[----:B------:R-:W-:-:S04]  /*b100*/  IMAD.WIDE.U32 R56, R28, R105, RZ ;  /* 0x000000691c387225 */ /* 0x000fc800078e00ff */
[----:B------:R-:W-:-:S04]  /*b110*/  IMAD.WIDE.U32 R50, R32, R100, RZ ;  /* 0x0000006420327225 */ /* 0x000fc800078e00ff */
[-C--:B------:R-:W-:Y:S02]  /*b120*/  IMAD R97, R82, R29.reuse, RZ ;  /* 0x0000001d52617224 */ /* 0x080fe400078e02ff */
[----:B------:R-:W-:Y:S01]  /*b130*/  IMAD.IADD R68, R73, 0x1, R85 ;  /* 0x0000000149447824 */ /* 0x000fe200078e0255 */
[----:B------:R-:W-:Y:S01]  /*b140*/  IADD3 R85, P5, PT, R76, R72, RZ ;  /* 0x000000484c557210 */ /* 0x000fe20007fbe0ff */
[----:B------:R-:W-:-:S04]  /*b150*/  IMAD.WIDE.U32 R52, R100, R29, RZ ;  /* 0x0000001d64347225 */ /* 0x000fc800078e00ff */
[----:B------:R-:W-:-:S04]  /*b160*/  IMAD.WIDE.U32 R6, R32, R93, RZ ;  /* 0x0000005d20067225 */ /* 0x000fc800078e00ff */
[----:B------:R-:W-:-:S04]  /*b170*/  IMAD.WIDE.U32 R4, R27, R105, RZ ;  /* 0x000000691b047225 */ /* 0x000fc800078e00ff */
[----:B------:R-:W-:-:S04]  /*b180*/  IMAD.WIDE.U32 R56, P6, R27, R103, R56 ;  /* 0x000000671b387225 */ /* 0x000fc800078c0038 */
[-C--:B------:R-:W-:Y:S02]  /*b190*/  IMAD R97, R32, R100.reuse, R97 ;  /* 0x0000006420617224 */ /* 0x080fe400078e0261 */
[----:B------:R-:W-:-:S04]  /*b1a0*/  IMAD.WIDE.U32 R66, R29, R100, RZ ;  /* 0x000000641d427225 */ /* 0x000fc800078e00ff */
[----:B------:R-:W-:-:S04]  /*b1b0*/  IMAD.WIDE.U32 R50, P0, R29, R82, R50 ;  /* 0x000000521d327225 */ /* 0x000fc80007800032 */
[----:B------:R-:W-:Y:S01]  /*b1c0*/  IMAD.X R73, R68, 0x1, R63, P5 ;  /* 0x0000000144497824 */ /* 0x000fe200028e063f */
[----:B------:R-:W-:Y:S01]  /*b1d0*/  IADD3 R66, P5, PT, R89, R52, RZ ;  /* 0x0000003459427210 */ /* 0x000fe20007fbe0ff */
[----:B------:R-:W-:Y:S02]  /*b1e0*/  IMAD.X R61, RZ, RZ, RZ, P4 ;  /* 0x000000ffff3d7224 */ /* 0x000fe400020e06ff */
[----:B------:R-:W-:-:S04]  /*b1f0*/  IMAD.WIDE.U32 R8, R29, R93, RZ ;  /* 0x0000005d1d087225 */ /* 0x000fc800078e00ff */
[----:B------:R-:W-:-:S04]  /*b200*/  IMAD.WIDE.U32 R6, P4, R29, R83, R6 ;  /* 0x000000531d067225 */ /* 0x000fc80007880006 */
[----:B------:R-:W-:Y:S01]  /*b210*/  IMAD.X R115, RZ, RZ, RZ, P3 ;  /* 0x000000ffff737224 */ /* 0x000fe200018e06ff */
[----:B------:R-:W-:Y:S01]  /*b220*/  IADD3 RZ, P3, PT, R5, R56, RZ ;  /* 0x0000003805ff7210 */ /* 0x000fe20007f7e0ff */
[----:B------:R-:W-:Y:S02]  /*b230*/  IMAD.IADD R90, R53, 0x1, R97 ;  /* 0x00000001355a7824 */ /* 0x000fe400078e0261 */
[----:B------:R-:W-:Y:S01]  /*b240*/  IMAD.X R5, RZ, RZ, RZ, P6 ;  /* 0x000000ffff057224 */ /* 0x000fe200030e06ff */
[----:B------:R-:W-:Y:S01]  /*b250*/  IADD3 RZ, P6, PT, R67, R50, RZ ;  /* 0x0000003243ff7210 */ /* 0x000fe20007fde0ff */
[----:B------:R-:W-:Y:S01]  /*b260*/  IMAD.X R67, R90, 0x1, R60, P5 ;  /* 0x000000015a437824 */ /* 0x000fe200028e063c */
[----:B------:R-:W-:Y:S01]  /*b270*/  IADD3 RZ, P5, PT, R9, R6, RZ ;  /* 0x0000000609ff7210 */ /* 0x000fe20007fbe0ff */
[----:B------:R-:W-:Y:S01]  /*b280*/  IMAD.X R9, RZ, RZ, RZ, P0 ;  /* 0x000000ffff097224 */ /* 0x000fe200000e06ff */
[----:B------:R-:W-:Y:S01]  /*b290*/  IADD3 R87, P0, PT, R85, R87, RZ ;  /* 0x0000005755577210 */ /* 0x000fe20007f1e0ff */
[----:B------:R-:W-:-:S02]  /*b2a0*/  IMAD.MOV.U32 R4, RZ, RZ, R57 ;  /* 0x000000ffff047224 */ /* 0x000fc400078e0039 */
[----:B------:R-:W-:Y:S02]  /*b2b0*/  IMAD.MOV.U32 R60, RZ, RZ, R69 ;  /* 0x000000ffff3c7224 */ /* 0x000fe400078e0045 */
[----:B------:R-:W-:Y:S02]  /*b2c0*/  IMAD R57, R103, R27, RZ ;  /* 0x0000001b67397224 */ /* 0x000fe400078e02ff */
        /* <DEDUP_REMOVED lines=8> */
[----:B------:R-:W-:-:S02]  /*b350*/  IMAD.MOV.U32 R52, RZ, RZ, R7 ;  /* 0x000000ffff347224 */ /* 0x000fc400078e0007 */
[----:B------:R-:W-:Y:S01]  /*b360*/  IMAD.MOV.U32 R8, RZ, RZ, R51 ;  /* 0x000000ffff087224 */ /* 0x000fe200078e0033 */
[----:B------:R-:W-:Y:S01]  /*b370*/  SEL R3, RZ, 0x1, P0 ;  /* 0x00000001ff037807 */ /* 0x000fe20000000000 */
[----:B------:R-:W-:Y:S01]  /*b380*/  IMAD.WIDE.U32.X R60, R28, R110, R60, P1 ;  /* 0x0000006e1c3c7225 */ /* 0x000fe200008e043c */
[----:B------:R-:W-:-:S03]  /*b390*/  ISETP.GE.U32.AND P1, PT, R85, R72, PT ;  /* 0x000000485500720c */ /* 0x000fc60003f26070 */
[----:B------:R-:W-:Y:S01]  /*b3a0*/  IMAD.WIDE.U32 R6, R105, R27, RZ ;  /* 0x0000001b69067225 */ /* 0x000fe200078e00ff */
[----:B------:R-:W-:-:S03]  /*b3b0*/  ISETP.GE.U32.AND.EX P1, PT, R73, R68, PT, P1 ;  /* 0x000000444900720c */ /* 0x000fc60003f26110 */
[----:B------:R-:W-:Y:S01]  /*b3c0*/  IMAD R57, R28, R105, R57 ;  /* 0x000000691c397224 */ /* 0x000fe200078e0239 */
[----:B------:R-:W-:Y:S01]  /*b3d0*/  SEL R68, RZ, 0x1, P1 ;  /* 0x00000001ff447807 */ /* 0x000fe20000800000 */
[----:B------:R-:W-:-:S04]  /*b3e0*/  IMAD.WIDE.U32 R50, R93, R29, RZ ;  /* 0x0000001d5d327225 */ /* 0x000fc800078e00ff */
[----:B------:R-:W-:Y:S02]  /*b3f0*/  IMAD R69, R32, R93, R69 ;  /* 0x0000005d20457224 */ /* 0x000fe400078e0245 */
[----:B------:R-:W-:Y:S01]  /*b400*/  IMAD.WIDE.U32.X R114, R34, R103, R114, P2 ;  /* 0x0000006722727225 */ /* 0x000fe200010e0472 */
[C---:B------:R-:W-:Y:S02]  /*b410*/  ISETP.GE.U32.AND P2, PT, R87.reuse, R85, PT ;  /* 0x000000555700720c */ /* 0x040fe40003f46070 */
[----:B------:R-:W-:Y:S01]  /*b420*/  IADD3 R87, P0, PT, R87, R50, RZ ;  /* 0x0000003257577210 */ /* 0x000fe20007f1e0ff */
[----:B------:R-:W-:Y:S01]  /*b430*/  IMAD.IADD R57, R7, 0x1, R57 ;  /* 0x0000000107397824 */ /* 0x000fe200078e0239 */
[----:B------:R-:W-:Y:S01]  /*b440*/  ISETP.GE.U32.AND.EX P2, PT, R56, R73, PT, P2 ;  /* 0x000000493800720c */ /* 0x000fe20003f46120 */
[----:B------:R-:W-:Y:S01]  /*b450*/  IMAD.IADD R7, R51, 0x1, R69 ;  /* 0x0000000133077824 */ /* 0x000fe200078e0245 */
[----:B------:R-:W-:Y:S01]  /*b460*/  SEL R51, RZ, 0x1, P4 ;  /* 0x00000001ff337807 */ /* 0x000fe20002000000 */
[----:B------:R-:W-:Y:S01]  /*b470*/  IMAD.WIDE.U32.X R8, R32, R82, R8, P6 ;  /* 0x0000005220087225 */ /* 0x000fe200030e0408 */
[----:B------:R-:W-:-:S02]  /*b480*/  SEL R63, RZ, 0x1, P2 ;  /* 0x00000001ff3f7807 */ /* 0x000fc40001000000 */
[----:B------:R-:W-:Y:S01]  /*b490*/  IADD3 R51, P1, P4, R6, R114, R51 ;  /* 0x0000007206337210 */ /* 0x000fe20007c3e033 */
[----:B------:R-:W-:Y:S01]  /*b4a0*/  IMAD.X R56, R7, 0x1, R56, P0 ;  /* 0x0000000107387824 */ /* 0x000fe200000e0638 */
[----:B------:R-:W-:Y:S02]  /*b4b0*/  IADD3 R3, P0, P6, R87, R8, R3 ;  /* 0x0000000857037210 */ /* 0x000fe40007e1e003 */
[----:B------:R-:W-:Y:S02]  /*b4c0*/  IADD3.X R115, PT, PT, R57, R115, RZ, P1, P4 ;  /* 0x0000007339737210 */ /* 0x000fe40000fe84ff */
[----:B------:R-:W-:Y:S01]  /*b4d0*/  IADD3 R8, P1, P4, R63, R60, R68 ;  /* 0x0000003c3f087210 */ /* 0x000fe20007c3e044 */
[----:B------:R-:W-:Y:S01]  /*b4e0*/  IMAD.WIDE.U32 R68, R32, R96, RZ ;  /* 0x0000006020447225 */ /* 0x000fe200078e00ff */
[----:B------:R-:W-:Y:S02]  /*b4f0*/  IADD3.X R63, PT, PT, R56, R9, RZ, P0, P6 ;  /* 0x00000009383f7210 */ /* 0x000fe400007ec4ff */
[----:B------:R-:W-:-:S02]  /*b500*/  ISETP.GE.U32.AND P2, PT, R87, R50, PT ;  /* 0x000000325700720c */ /* 0x000fc40003f46070 */
[----:B------:R-:W-:Y:S02]  /*b510*/  ISETP.GE.U32.AND P0, PT, R3, R87, PT ;  /* 0x000000570300720c */ /* 0x000fe40003f06070 */
[----:B------:R-:W-:Y:S02]  /*b520*/  IADD3.X R60, PT, PT, RZ, R61, RZ, P1, P4 ;  /* 0x0000003dff3c7210 */ /* 0x000fe40000fe84ff */
[----:B------:R-:W-:Y:S01]  /*b530*/  IADD3 R87, P4, PT, R51, R8, RZ ;  /* 0x0000000833577210 */ /* 0x000fe20007f9e0ff */
[----:B------:R-:W-:Y:S01]  /*b540*/  IMAD.WIDE.U32.X R8, R32, R83, R52, P5 ;  /* 0x0000005320087225 */ /* 0x000fe200028e0434 */
[----:B------:R-:W-:Y:S02]  /*b550*/  ISETP.GE.U32.AND.EX P6, PT, R63, R56, PT, P0 ;  /* 0x000000383f00720c */ /* 0x000fe40003fc6100 */
[----:B------:R-:W-:Y:S01]  /*b560*/  ISETP.GE.U32.AND P1, PT, R51, R6, PT ;  /* 0x000000063300720c */ /* 0x000fe20003f26070 */
[----:B------:R-:W-:Y:S01]  /*b570*/  IMAD.X R52, R115, 0x1, R60, P4 ;  /* 0x0000000173347824 */ /* 0x000fe200020e063c */
[----:B------:R-:W-:Y:S01]  /*b580*/  ISETP.GE.U32.AND P0, PT, R87, R51, PT ;  /* 0x000000335700720c */ /* 0x000fe20003f06070 */
[----:B------:R-:W-:Y:S01]  /*b590*/  IMAD.WIDE.U32.X R50, R28, R103, R4, P3 ;  /* 0x000000671c327225 */ /* 0x000fe200018e0404 */
[----:B------:R-:W-:-:S02]  /*b5a0*/  ISETP.GE.U32.AND.EX P2, PT, R56, R7, PT, P2 ;  /* 0x000000073800720c */ /* 0x000fc40003f46120 */
[----:B------:R-:W-:Y:S01]  /*b5b0*/  ISETP.GE.U32.AND.EX P1, PT, R115, R57, PT, P1 ;  /* 0x000000397300720c */ /* 0x000fe20003f26110 */
[----:B------:R-:W-:Y:S01]  /*b5c0*/  IMAD.WIDE.U32 R60, R32, R105, RZ ;  /* 0x00000069203c7225 */ /* 0x000fe200078e00ff */
[----:B------:R-:W-:Y:S02]  /*b5d0*/  ISETP.GE.U32.AND.EX P4, PT, R52, R115, PT, P0 ;  /* 0x000000733400720c */ /* 0x000fe40003f86100 */
[----:B------:R-:W-:Y:S01]  /*b5e0*/  SEL R6, RZ, 0x1, P2 ;  /* 0x00000001ff067807 */ /* 0x000fe20001000000 */
[C---:B------:R-:W-:Y:S01]  /*b5f0*/  IMAD.WIDE.U32 R68, P0, R29.reuse, R110, R68 ;  /* 0x0000006e1d447225 */ /* 0x040fe20007800044 */
[----:B------:R-:W-:Y:S02]  /*b600*/  SEL R81, RZ, 0x1, P6 ;  /* 0x00000001ff517807 */ /* 0x000fe40003000000 */
[----:B------:R-:W-:Y:S01]  /*b610*/  SEL R76, RZ, 0x1, P1 ;  /* 0x00000001ff4c7807 */ /* 0x000fe20000800000 */
[----:B------:R-:W-:Y:S01]  /*b620*/  IMAD.WIDE.U32 R4, R29, R105, RZ ;  /* 0x000000691d047225 */ /* 0x000fe200078e00ff */
[----:B------:R-:W-:-:S02]  /*b630*/  SEL R53, RZ, 0x1, P4 ;  /* 0x00000001ff357807 */ /* 0x000fc40002000000 */
[----:B------:R-:W-:Y:S01]  /*b640*/  IADD3 R81, P2, P6, R81, R8, R6 ;  /* 0x0000000851517210 */ /* 0x000fe20007e5e006 */
[----:B------:R-:W-:Y:S01]  /*b650*/  IMAD.WIDE.U32 R6, R29, R96, RZ ;  /* 0x000000601d067225 */ /* 0x000fe200078e00ff */
[----:B------:R-:W-:Y:S02]  /*b660*/  IADD3 R76, P4, P5, R53, R50, R76 ;  /* 0x00000032354c7210 */ /* 0x000fe40007d9e04c */
[----:B------:R-:W-:Y:S01]  /*b670*/  IADD3.X R85, PT, PT, RZ, R9, RZ, P2, P6 ;  /* 0x00000009ff557210 */ /* 0x000fe200017ec4ff */
[----:B------:R-:W-:Y:S01]  /*b680*/  IMAD.WIDE.U32 R60, P3, R29, R103, R60 ;  /* 0x000000671d3c7225 */ /* 0x000fe2000786003c */
[----:B------:R-:W-:Y:S02]  /*b690*/  IADD3 RZ, P1, PT, R7, R68, RZ ;  /* 0x0000004407ff7210 */ /* 0x000fe40007f3e0ff */
[----:B------:R-:W-:Y:S01]  /*b6a0*/  IADD3.X R68, PT, PT, RZ, R51, RZ, P4, P5 ;  /* 0x00000033ff447210 */ /* 0x000fe200027ea4ff */
[----:B------:R-:W-:Y:S01]  /*b6b0*/  IMAD R4, R82, R30, RZ ;  /* 0x0000001e52047224 */ /* 0x000fe200078e02ff */
[----:B------:R-:W-:Y:S01]  /*b6c0*/  IADD3 RZ, P2, PT, R5, R60, RZ ;  /* 0x0000003c05ff7210 */ /* 0x000fe20007f5e0ff */
[----:B------:R-:W-:-:S04]  /*b6d0*/  IMAD.WIDE.U32 R56, R33, R93, RZ ;  /* 0x0000005d21387225 */ /* 0x000fc800078e00ff */
[----:B------:R-:W-:-:S04]  /*b6e0*/  IMAD.WIDE.U32 R50, R100, R30, RZ ;  /* 0x0000001e64327225 */ /* 0x000fc800078e00ff */
[----:B------:R-:W-:Y:S01]  /*b6f0*/  IMAD R53, R33, R100, R4 ;  /* 0x0000006421357224 */ /* 0x000fe200078e0204 */
[----:B------:R-:W-:Y:S01]  /*b700*/  IADD3 R3, P5, PT, R3, R50, RZ ;  /* 0x0000003203037210 */ /* 0x000fe20007fbe0ff */
[----:B------:R-:W-:-:S04]  /*b710*/  IMAD.WIDE.U32 R4, R30, R93, RZ ;  /* 0x0000005d1e047225 */ /* 0x000fc800078e00ff */
[----:B------:R-:W-:-:S04]  /*b720*/  IMAD.WIDE.U32 R56, P4, R30, R83, R56 ;  /* 0x000000531e387225 */ /* 0x000fc80007880038 */
[----:B------:R-:W-:Y:S02]  /*b730*/  IMAD.IADD R4, R51, 0x1, R53 ;  /* 0x0000000133047824 */ /* 0x000fe400078e0235 */
[----:B------:R-:W-:-:S04]  /*b740*/  IMAD.WIDE.U32 R6, R33, R100, RZ ;  /* 0x0000006421067225 */ /* 0x000fc800078e00ff */
[----:B------:R-:W-:Y:S01]  /*b750*/  IMAD.X R63, R4, 0x1, R63, P5 ;  /* 0x00000001043f7824 */ /* 0x000fe200028e063f */
[----:B------:R-:W-:Y:S01]  /*b760*/  IADD3 RZ, P5, PT, R5, R56, RZ ;  /* 0x0000003805ff7210 */ /* 0x000fe20007fbe0ff */
[----:B------:R-:W-:Y:S01]  /*b770*/  IMAD.X R51, RZ, RZ, RZ, P0 ;  /* 0x000000ffff337224 */ /* 0x000fe200000e06ff */
[----:B------:R-:W-:Y:S01]  /*b780*/  ISETP.GE.U32.AND P0, PT, R3, R50, PT ;  /* 0x000000320300720c */ /* 0x000fe20003f06070 */
[----:B------:R-:W-:Y:S02]  /*b790*/  IMAD R5, R110, R29, RZ ;  /* 0x0000001d6e057224 */ /* 0x000fe400078e02ff */
[----:B------:R-:W-:Y:S01]  /*b7a0*/  IMAD.WIDE.U32 R8, R30, R100, RZ ;  /* 0x000000641e087225 */ /* 0x000fe200078e00ff */
[----:B------:R-:W-:-:S03]  /*b7b0*/  ISETP.GE.U32.AND.EX P0, PT, R63, R4, PT, P0 ;  /* 0x000000043f00720c */ /* 0x000fc60003f06100 */
[----:B------:R-:W-:Y:S01]  /*b7c0*/  IMAD.WIDE.U32 R6, P6, R30, R82, R6 ;  /* 0x000000521e067225 */ /* 0x000fe200078c0006 */
[----:B------:R-:W-:-:S03]  /*b7d0*/  SEL R56, RZ, 0x1, P0 ;  /* 0x00000001ff387807 */ /* 0x000fc60000000000 */
[----:B------:R-:W-:Y:S02]  /*b7e0*/  IMAD R89, R32, R96, R5 ;  /* 0x0000006020597224 */ /* 0x000fe400078e0205 */
[----:B------:R-:W-:-:S04]  /*b7f0*/  IMAD.WIDE.U32 R114, R96, R29, RZ ;  /* 0x0000001d60727225 */ /* 0x000fc800078e00ff */
[----:B------:R-:W-:-:S04]  /*b800*/  IMAD.WIDE.U32 R4, R33, R96, RZ ;  /* 0x0000006021047225 */ /* 0x000fc800078e00ff */
[----:B------:R-:W-:Y:S01]  /*b810*/  IMAD.X R73, RZ, RZ, RZ, P6 ;  /* 0x000000ffff497224 */ /* 0x000fe200030e06ff */
[----:B------:R-:W-:Y:S01]  /*b820*/  IADD3 RZ, P6, PT, R9, R6, RZ ;  /* 0x0000000609ff7210 */ /* 0x000fe20007fde0ff */
[----:B------:R-:W-:Y:S02]  /*b830*/  IMAD.MOV.U32 R72, RZ, RZ, R7 ;  /* 0x000000ffff487224 */ /* 0x000fe400078e0007 */
[----:B------:R-:W-:-:S04]  /*b840*/  IMAD.WIDE.U32 R6, R30, R96, RZ ;  /* 0x000000601e067225 */ /* 0x000fc800078e00ff */
[----:B------:R-:W-:Y:S01]  /*b850*/  IMAD.X R53, RZ, RZ, RZ, P3 ;  /* 0x000000ffff357224 */ /* 0x000fe200018e06ff */
[----:B------:R-:W-:Y:S01]  /*b860*/  IADD3 R87, P3, PT, R87, R114, RZ ;  /* 0x0000007257577210 */ /* 0x000fe20007f7e0ff */
[----:B------:R-:W-:Y:S02]  /*b870*/  IMAD R6, R83, R30, RZ ;  /* 0x0000001e53067224 */ /* 0x000fe400078e02ff */
[----:B------:R-:W-:Y:S02]  /*b880*/  IMAD.IADD R89, R115, 0x1, R89 ;  /* 0x0000000173597824 */ /* 0x000fe400078e0259 */
[----:B------:R-:W-:-:S04]  /*b890*/  IMAD.WIDE.U32 R4, P0, R30, R110, R4 ;  /* 0x0000006e1e047225 */ /* 0x000fc80007800004 */
[----:B------:R-:W-:-:S04]  /*b8a0*/  IMAD.WIDE.U32 R8, R93, R30, RZ ;  /* 0x0000001e5d087225 */ /* 0x000fc800078e00ff */
[----:B------:R-:W-:Y:S01]  /*b8b0*/  IMAD.WIDE.U32.X R72, R33, R82, R72, P6 ;  /* 0x0000005221487225 */ /* 0x000fe200030e0448 */
[----:B------:R-:W-:-:S03]  /*b8c0*/  IADD3 R60, P6, PT, R87, R81, RZ ;  /* 0x00000051573c7210 */ /* 0x000fc60007fde0ff */
[----:B------:R-:W-:Y:S02]  /*b8d0*/  IMAD R97, R33, R93, R6 ;  /* 0x0000005d21617224 */ /* 0x000fe400078e0206 */
[----:B------:R-:W-:Y:S01]  /*b8e0*/  IMAD.X R90, R89, 0x1, R52, P3 ;  /* 0x00000001595a7824 */ /* 0x000fe200018e0634 */
[----:B------:R-:W-:Y:S01]  /*b8f0*/  IADD3 RZ, P3, PT, R7, R4, RZ ;  /* 0x0000000407ff7210 */ /* 0x000fe20007f7e0ff */
[----:B------:R-:W-:Y:S01]  /*b900*/  IMAD.X R7, RZ, RZ, RZ, P4 ;  /* 0x000000ffff077224 */ /* 0x000fe200020e06ff */
[----:B------:R-:W-:Y:S01]  /*b910*/  IADD3 R81, P4, PT, R60, R8, RZ ;  /* 0x000000083c517210 */ /* 0x000fe20007f9e0ff */
[----:B------:R-:W-:Y:S02]  /*b920*/  IMAD.IADD R4, R9, 0x1, R97 ;  /* 0x0000000109047824 */ /* 0x000fe400078e0261 */
[----:B------:R-:W-:Y:S02]  /*b930*/  IMAD.X R85, R90, 0x1, R85, P6 ;  /* 0x000000015a557824 */ /* 0x000fe400030e0655 */
[----:B------:R-:W-:-:S02]  /*b940*/  IMAD.MOV.U32 R50, RZ, RZ, R69 ;  /* 0x000000ffff327224 */ /* 0x000fc400078e0045 */
        /* <DEDUP_REMOVED lines=9> */
[----:B------:R-:W-:Y:S01]  /*b9e0*/  IMAD.WIDE.U32 R60, R105, R29, RZ ;  /* 0x0000001d693c7225 */ /* 0x000fe200078e00ff */
[----:B------:R-:W-:-:S02]  /*b9f0*/  ISETP.GE.U32.AND.EX P6, PT, R90, R89, PT, P0 ;  /* 0x000000595a00720c */ /* 0x000fc40003fc6100 */
[----:B------:R-:W-:Y:S01]  /*ba00*/  ISETP.GE.U32.AND.EX P4, PT, R85, R90, PT, P4 ;  /* 0x0000005a5500720c */ /* 0x000fe20003f86140 */
[C---:B------:R-:W-:Y:S01]  /*ba10*/  IMAD R73, R32.reuse, R105, R56 ;  /* 0x0000006920497224 */ /* 0x040fe200078e0238 */
[----:B------:R-:W-:Y:S01]  /*ba20*/  ISETP.GE.U32.AND P0, PT, R81, R8, PT ;  /* 0x000000085100720c */ /* 0x000fe20003f06070 */
[----:B------:R-:W-:Y:S01]  /*ba30*/  IMAD.MOV.U32 R56, RZ, RZ, R5 ;  /* 0x000000ffff387224 */ /* 0x000fe200078e0005 */
[----:B------:R-:W-:Y:S01]  /*ba40*/  SEL R5, RZ, 0x1, P6 ;  /* 0x00000001ff057807 */ /* 0x000fe20003000000 */
[----:B------:R-:W-:Y:S01]  /*ba50*/  IMAD.WIDE.U32.X R50, R32, R110, R50, P1 ;  /* 0x0000006e20327225 */ /* 0x000fe200008e0432 */
[----:B------:R-:W-:Y:S02]  /*ba60*/  IADD3 R76, P6, PT, R76, R60, RZ ;  /* 0x0000003c4c4c7210 */ /* 0x000fe40007fde0ff */
[----:B------:R-:W-:Y:S01]  /*ba70*/  ISETP.GE.U32.AND P1, PT, R9, R81, PT ;  /* 0x000000510900720c */ /* 0x000fe20003f26070 */
[----:B------:R-:W-:Y:S01]  /*ba80*/  IMAD.IADD R8, R61, 0x1, R73 ;  /* 0x000000013d087824 */ /* 0x000fe200078e0249 */
[----:B------:R-:W-:Y:S01]  /*ba90*/  SEL R73, RZ, 0x1, P4 ;  /* 0x00000001ff497807 */ /* 0x000fe20002000000 */
[----:B------:R-:W-:Y:S01]  /*baa0*/  IMAD.WIDE.U32.X R52, R32, R103, R52, P2 ;  /* 0x0000006720347225 */ /* 0x000fe200010e0434 */
[----:B------:R-:W-:-:S02]  /*bab0*/  ISETP.GE.U32.AND.EX P0, PT, R69, R4, PT, P0 ;  /* 0x000000044500720c */ /* 0x000fc40003f06100 */
[----:B------:R-:W-:Y:S01]  /*bac0*/  ISETP.GE.U32.AND.EX P1, PT, R72, R69, PT, P1 ;  /* 0x000000454800720c */ /* 0x000fe20003f26110 */
[----:B------:R-:W-:Y:S01]  /*bad0*/  IMAD.X R81, R8, 0x1, R68, P6 ;  /* 0x0000000108517824 */ /* 0x000fe200030e0644 */
[----:B------:R-:W-:Y:S01]  /*bae0*/  IADD3 R73, P4, P6, R73, R50, R5 ;  /* 0x0000003249497210 */ /* 0x000fe20007e9e005 */
[----:B------:R-:W-:Y:S01]  /*baf0*/  IMAD.WIDE.U32 R4, R72, 0x3d1, RZ ;  /* 0x000003d148047825 */ /* 0x000fe200078e00ff */
[----:B------:R-:W-:Y:S02]  /*bb00*/  SEL R68, RZ, 0x1, P0 ;  /* 0x00000001ff447807 */ /* 0x000fe40000000000 */
[C---:B------:R-:W-:Y:S01]  /*bb10*/  ISETP.GE.U32.AND P0, PT, R76.reuse, R60, PT ;  /* 0x0000003c4c00720c */ /* 0x040fe20003f06070 */
[----:B------:R-:W-:Y:S01]  /*bb20*/  IMAD.WIDE.U32.X R60, R33, R83, R6, P5 ;  /* 0x00000053213c7225 */ /* 0x000fe200028e0406 */
[----:B------:R-:W-:Y:S02]  /*bb30*/  SEL R7, RZ, 0x1, P1 ;  /* 0x00000001ff077807 */ /* 0x000fe40000800000 */
[----:B------:R-:W-:Y:S01]  /*bb40*/  IADD3.X R6, PT, PT, RZ, R51, RZ, P4, P6 ;  /* 0x00000033ff067210 */ /* 0x000fe200027ec4ff */
[----:B------:R-:W-:Y:S01]  /*bb50*/  IMAD.WIDE.U32 R50, R9, 0x3d1, RZ ;  /* 0x000003d109327825 */ /* 0x000fe200078e00ff */
[----:B------:R-:W-:-:S02]  /*bb60*/  IADD3 R73, P1, PT, R76, R73, RZ ;  /* 0x000000494c497210 */ /* 0x000fc40007f3e0ff */
[----:B------:R-:W-:Y:S01]  /*bb70*/  IADD3 R68, P6, P4, R7, R60, R68 ;  /* 0x0000003c07447210 */ /* 0x000fe20007cde044 */
[----:B------:R-:W-:Y:S01]  /*bb80*/  IMAD R60, R110, R30, RZ ;  /* 0x0000001e6e3c7224 */ /* 0x000fe200078e02ff */
[C---:B------:R-:W-:Y:S01]  /*bb90*/  ISETP.GE.U32.AND.EX P0, PT, R81.reuse, R8, PT, P0 ;  /* 0x000000085100720c */ /* 0x040fe20003f06100 */
[----:B------:R-:W-:Y:S01]  /*bba0*/  IMAD.WIDE.U32 R4, P5, RZ, R9, R4 ;  /* 0x00000009ff047225 */ /* 0x000fe200078a0004 */
[----:B------:R-:W-:Y:S02]  /*bbb0*/  IADD3.X R69, PT, PT, RZ, R61, RZ, P6, P4 ;  /* 0x0000003dff457210 */ /* 0x000fe400037e84ff */
[----:B------:R-:W-:Y:S01]  /*bbc0*/  SEL R50, RZ, 0x1, P0 ;  /* 0x00000001ff327807 */ /* 0x000fe20000000000 */
[----:B------:R-:W-:Y:S01]  /*bbd0*/  IMAD.X R8, R81, 0x1, R6, P1 ;  /* 0x0000000151087824 */ /* 0x000fe200008e0606 */
[----:B------:R-:W-:Y:S01]  /*bbe0*/  IADD3 RZ, P4, PT, R51, R4, RZ ;  /* 0x0000000433ff7210 */ /* 0x000fe20007f9e0ff */
[----:B------:R-:W-:Y:S01]  /*bbf0*/  IMAD.WIDE.U32 R6, R96, R30, RZ ;  /* 0x0000001e60067225 */ /* 0x000fe200078e00ff */
[----:B------:R-:W-:-:S03]  /*bc00*/  ISETP.GE.U32.AND P1, PT, R73, R76, PT ;  /* 0x0000004c4900720c */ /* 0x000fc60003f26070 */
[----:B------:R-:W-:Y:S01]  /*bc10*/  IMAD R85, R33, R96, R60 ;  /* 0x0000006021557224 */ /* 0x000fe200078e023c */
[----:B------:R-:W-:Y:S01]  /*bc20*/  IADD3 R51, P6, PT, R73, R6, RZ ;  /* 0x0000000649337210 */ /* 0x000fe20007fde0ff */
[----:B------:R-:W-:Y:S01]  /*bc30*/  IMAD.WIDE.U32.X R56, R33, R110, R56, P3 ;  /* 0x0000006e21387225 */ /* 0x000fe200018e0438 */
[----:B------:R-:W-:Y:S02]  /*bc40*/  ISETP.GE.U32.AND.EX P1, PT, R8, R81, PT, P1 ;  /* 0x000000510800720c */ /* 0x000fe40003f26110 */
[----:B------:R-:W-:Y:S01]  /*bc50*/  IADD3 R68, P0, PT, R51, R68, RZ ;  /* 0x0000004433447210 */ /* 0x000fe20007f1e0ff */
[----:B------:R-:W-:Y:S01]  /*bc60*/  IMAD.IADD R7, R7, 0x1, R85 ;  /* 0x0000000107077824 */ /* 0x000fe200078e0255 */
[----:B------:R-:W-:Y:S01]  /*bc70*/  SEL R81, RZ, 0x1, P1 ;  /* 0x00000001ff517807 */ /* 0x000fe20000800000 */
[----:B------:R-:W-:Y:S01]  /*bc80*/  IMAD.WIDE.U32 R60, R105, R30, RZ ;  /* 0x0000001e693c7225 */ /* 0x000fe200078e00ff */
[----:B------:R-:W-:Y:S02]  /*bc90*/  ISETP.GE.U32.AND P2, PT, R51, R6, PT ;  /* 0x000000063300720c */ /* 0x000fe40003f46070 */
[----:B------:R-:W-:Y:S01]  /*bca0*/  ISETP.GE.U32.AND P1, PT, R68, R51, PT ;  /* 0x000000334400720c */ /* 0x000fe20003f26070 */
[----:B------:R-:W-:-:S02]  /*bcb0*/  IMAD.X R8, R7, 0x1, R8, P6 ;  /* 0x0000000107087824 */ /* 0x000fc400030e0608 */
[----:B------:R-:W-:Y:S02]  /*bcc0*/  IMAD R6, R103, R30, RZ ;  /* 0x0000001e67067224 */ /* 0x000fe400078e02ff */
[C---:B------:R-:W-:Y:S01]  /*bcd0*/  IMAD.X R69, R8.reuse, 0x1, R69, P0 ;  /* 0x0000000108457824 */ /* 0x040fe200000e0645 */
[----:B------:R-:W-:Y:S01]  /*bce0*/  ISETP.GE.U32.AND.EX P0, PT, R8, R7, PT, P2 ;  /* 0x000000070800720c */ /* 0x000fe20003f06120 */
[----:B------:R-:W-:Y:S01]  /*bcf0*/  IMAD R85, R33, R105, R6 ;  /* 0x0000006921557224 */ /* 0x000fe200078e0206 */
[----:B------:R-:W-:Y:S01]  /*bd00*/  IADD3 R81, P2, P6, R81, R52, R50 ;  /* 0x0000003451517210 */ /* 0x000fe20007e5e032 */
[----:B------:R-:W-:Y:S01]  /*bd10*/  IMAD.MOV.U32 R6, RZ, RZ, R5 ;  /* 0x000000ffff067224 */ /* 0x000fe200078e0005 */
[----:B------:R-:W-:Y:S01]  /*bd20*/  ISETP.GE.U32.AND.EX P1, PT, R69, R8, PT, P1 ;  /* 0x000000084500720c */ /* 0x000fe20003f26110 */
[----:B------:R-:W-:Y:S01]  /*bd30*/  IMAD.MOV.U32 R8, RZ, RZ, RZ ;  /* 0x000000ffff087224 */ /* 0x000fe200078e00ff */
[----:B------:R-:W-:Y:S01]  /*bd40*/  SEL R76, RZ, 0x1, P0 ;  /* 0x00000001ff4c7807 */ /* 0x000fe20000000000 */
[----:B------:R-:W-:Y:S01]  /*bd50*/  IMAD.X R7, RZ, RZ, RZ, P5 ;  /* 0x000000ffff077224 */ /* 0x000fe200028e06ff */
[----:B------:R-:W-:Y:S01]  /*bd60*/  SEL R73, RZ, 0x1, P1 ;  /* 0x00000001ff497807 */ /* 0x000fe20000800000 */
[----:B------:R-:W-:Y:S01]  /*bd70*/  IMAD.WIDE.U32 R50, R9, 0x3d1, R8 ;  /* 0x000003d109327825 */ /* 0x000fe200078e0008 */
[----:B------:R-:W-:-:S02]  /*bd80*/  IADD3.X R92, PT, PT, RZ, R53, RZ, P2, P6 ;  /* 0x00000035ff5c7210 */ /* 0x000fc400017ec4ff */
[----:B------:R-:W-:Y:S01]  /*bd90*/  IADD3 R76, P2, P3, R73, R56, R76 ;  /* 0x00000038494c7210 */ /* 0x000fe20007b5e04c */
[----:B------:R-:W-:Y:S01]  /*bda0*/  IMAD.IADD R51, R4, 0x1, R51 ;  /* 0x0000000104337824 */ /* 0x000fe200078e0233 */
[----:B------:R-:W-:Y:S01]  /*bdb0*/  ISETP.GE.U32.AND P0, PT, R50, RZ, PT ;  /* 0x000000ff3200720c */ /* 0x000fe20003f06070 */
[----:B------:R-:W-:-:S04]  /*bdc0*/  IMAD.WIDE.U32 R4, R69, 0x3d1, RZ ;  /* 0x000003d145047825 */ /* 0x000fc800078e00ff */
[----:B------:R-:W-:Y:S01]  /*bdd0*/  IMAD.WIDE.U32.X R6, RZ, R72, R6, P4 ;  /* 0x00000048ff067225 */ /* 0x000fe200020e0406 */
[----:B------:R-:W-:-:S03]  /*bde0*/  ISETP.GE.U32.AND.EX P4, PT, R51, R9, PT, P0 ;  /* 0x000000093300720c */ /* 0x000fc60003f86100 */
[----:B------:R-:W-:-:S04]  /*bdf0*/  IMAD.WIDE.U32 R52, R68, 0x3d1, RZ ;  /* 0x000003d144347825 */ /* 0x000fc800078e00ff */
[----:B------:R-:W-:-:S04]  /*be00*/  IMAD.WIDE.U32 R4, P1, RZ, R68, R4 ;  /* 0x00000044ff047225 */ /* 0x000fc80007820004 */
[----:B------:R-:W-:Y:S01]  /*be10*/  IMAD.IADD R73, R61, 0x1, R85 ;  /* 0x000000013d497824 */ /* 0x000fe200078e0255 */
[----:B------:R-:W-:Y:S01]  /*be20*/  IADD3 R61, P5, PT, R81, R60, RZ ;  /* 0x0000003c513d7210 */ /* 0x000fe20007fbe0ff */
[----:B------:R-:W-:Y:S01]  /*be30*/  IMAD.MOV.U32 R56, RZ, RZ, R5 ;  /* 0x000000ffff387224 */ /* 0x000fe200078e0005 */
        /* <DEDUP_REMOVED lines=10> */
[----:B------:R-:W-:-:S02]  /*bee0*/  IMAD R7, R82, R31, RZ ;  /* 0x0000001f52077224 */ /* 0x000fc400078e02ff */
[----:B------:R-:W-:Y:S01]  /*bef0*/  IMAD.X R81, R92, 0x1, R81, P1 ;  /* 0x000000015c517824 */ /* 0x000fe200008e0651 */
[----:B------:R-:W-:Y:S01]  /*bf00*/  ISETP.GE.U32.AND.EX P0, PT, R85, R6, PT, P0 ;  /* 0x000000065500720c */ /* 0x000fe20003f06100 */
[----:B------:R-:W-:Y:S02]  /*bf10*/  IMAD R87, R34, R100, R7 ;  /* 0x0000006422577224 */ /* 0x000fe400078e0207 */
[----:B------:R-:W-:Y:S01]  /*bf20*/  IMAD.WIDE.U32 R6, R81, 0x3d1, RZ ;  /* 0x000003d151067825 */ /* 0x000fe200078e00ff */
[----:B------:R-:W-:-:S03]  /*bf30*/  SEL R89, RZ, 0x1, P0 ;  /* 0x00000001ff597807 */ /* 0x000fc60000000000 */
[----:B------:R-:W-:-:S04]  /*bf40*/  IMAD.WIDE.U32.X R56, RZ, R69, R56, P3 ;  /* 0x00000045ff387225 */ /* 0x000fc800018e0438 */
        /* <DEDUP_REMOVED lines=8> */
[----:B------:R-:W-:Y:S01]  /*bfd0*/  IMAD.X R9, RZ, RZ, RZ, P2 ;  /* 0x000000ffff097224 */ /* 0x000fe200010e06ff */
[----:B------:R-:W-:Y:S01]  /*bfe0*/  IADD3.X R6, PT, PT, R89, R57, RZ, P0, P3 ;  /* 0x0000003959067210 */ /* 0x000fe200007e64ff */
[C---:B------:R-:W-:Y:S01]  /*bff0*/  IMAD.WIDE.U32 R52, P1, R30.reuse, R103, R52 ;  /* 0x000000671e347225 */ /* 0x040fe20007820034 */
[----:B------:R-:W-:Y:S02]  /*c000*/  IADD3 R97, P0, P3, R97, R72, R5 ;  /* 0x0000004861617210 */ /* 0x000fe40007b1e005 */
[----:B------:R-:W-:Y:S01]  /*c010*/  SEL R5, RZ, 0x1, P6 ;  /* 0x00000001ff057807 */ /* 0x000fe20003000000 */
[----:B------:R-:W-:Y:S01]  /*c020*/  IMAD.X R51, RZ, RZ, RZ, P1 ;  /* 0x000000ffff337224 */ /* 0x000fe200008e06ff */
[----:B------:R-:W-:Y:S01]  /*c030*/  ISETP.GE.U32.AND P1, PT, R61, R60, PT ;  /* 0x0000003c3d00720c */ /* 0x000fe20003f26070 */
[----:B------:R-:W-:Y:S01]  /*c040*/  IMAD.WIDE.U32 R56, R30, R105, RZ ;  /* 0x000000691e387225 */ /* 0x000fe200078e00ff */
[----:B------:R-:W-:-:S02]  /*c050*/  IADD3.X R85, PT, PT, R85, R68, RZ, P0, P3 ;  /* 0x0000004455557210 */ /* 0x000fc400007e64ff */
[----:B------:R-:W-:Y:S01]  /*c060*/  IADD3 R114, P0, P3, R5, R97, R70 ;  /* 0x0000006105727210 */ /* 0x000fe20007b1e046 */
[----:B------:R-:W-:Y:S01]  /*c070*/  IMAD.MOV.U32 R50, RZ, RZ, R53 ;  /* 0x000000ffff327224 */ /* 0x000fe200078e0035 */
        /* <DEDUP_REMOVED lines=15> */
[----:B------:R-:W-:Y:S02]  /*c170*/  IADD3 R5, P0, P4, R5, R50, R52 ;  /* 0x0000003205057210 */ /* 0x000fe40007c1e034 */
[----:B------:R-:W-:Y:S02]  /*c180*/  ISETP.LT.U32.AND P1, PT, R114, R70, PT ;  /* 0x000000467200720c */ /* 0x000fe40003f21070 */
[----:B------:R-:W-:Y:S02]  /*c190*/  SEL R50, RZ, 0x1, !P3 ;  /* 0x00000001ff327807 */ /* 0x000fe40005800000 */
[----:B------:R-:W-:Y:S01]  /*c1a0*/  ISETP.GE.U32.AND P2, PT, R94, R8, PT ;  /* 0x000000085e00720c */ /* 0x000fe20003f46070 */
[----:B------:R-:W-:Y:S01]  /*c1b0*/  IMAD.MOV.U32 R8, RZ, RZ, R7 ;  /* 0x000000ffff087224 */ /* 0x000fe200078e0007 */
[----:B------:R-:W-:-:S02]  /*c1c0*/  IADD3.X R57, PT, PT, RZ, R51, RZ, P0, P4 ;  /* 0x00000033ff397210 */ /* 0x000fc400007e84ff */
[----:B------:R-:W-:Y:S02]  /*c1d0*/  ISETP.LT.U32.OR.EX P1, PT, R90, R71, P6, P1 ;  /* 0x000000475a00720c */ /* 0x000fe40003721510 */
[----:B------:R-:W-:Y:S01]  /*c1e0*/  IADD3 R94, P0, P4, R94, R69, R50 ;  /* 0x000000455e5e7210 */ /* 0x000fe20007c1e032 */
[----:B------:R-:W-:Y:S01]  /*c1f0*/  IMAD.WIDE.U32.X R50, RZ, R81, R8, P5 ;  /* 0x00000051ff327225 */ /* 0x000fe200028e0408 */
[C---:B------:R-:W-:Y:S02]  /*c200*/  ISETP.GE.U32.AND.EX P2, PT, R6.reuse, R89, PT, P2 ;  /* 0x000000590600720c */ /* 0x040fe40003f46120 */
[----:B------:R-:W-:Y:S01]  /*c210*/  SEL R111, RZ, 0x1, !P1 ;  /* 0x00000001ff6f7807 */ /* 0x000fe20004800000 */
[----:B------:R-:W-:Y:S01]  /*c220*/  IMAD.WIDE.U32 R8, R5, 0x3d1, RZ ;  /* 0x000003d105087825 */ /* 0x000fe200078e00ff */
[----:B------:R-:W-:Y:S02]  /*c230*/  IADD3.X R53, PT, PT, R6, R76, RZ, P0, P4 ;  /* 0x0000004c06357210 */ /* 0x000fe400007e84ff */
[----:B------:R-:W-:Y:S01]  /*c240*/  ISETP.EQ.U32.AND P4, PT, R94, R69, PT ;  /* 0x000000455e00720c */ /* 0x000fe20003f82070 */
[----:B------:R-:W-:Y:S01]  /*c250*/  IMAD.WIDE.U32 R6, R57, 0x3d1, RZ ;  /* 0x000003d139067825 */ /* 0x000fe200078e00ff */
[----:B------:R-:W-:-:S02]  /*c260*/  IADD3 R111, P6, P5, R111, R94, R66 ;  /* 0x0000005e6f6f7210 */ /* 0x000fc40007dde042 */
[----:B------:R-:W-:Y:S02]  /*c270*/  ISETP.LT.U32.AND P0, PT, R94, R69, PT ;  /* 0x000000455e00720c */ /* 0x000fe40003f01070 */
[----:B------:R-:W-:Y:S01]  /*c280*/  ISETP.EQ.AND.EX P4, PT, R53, R76, P3, P4 ;  /* 0x0000004c3500720c */ /* 0x000fe20001f82340 */
[----:B------:R-:W-:Y:S01]  /*c290*/  IMAD.WIDE.U32 R6, P3, RZ, R5, R6 ;  /* 0x00000005ff067225 */ /* 0x000fe20007860006 */
[----:B------:R-:W-:Y:S02]  /*c2a0*/  SEL R61, RZ, 0x1, P2 ;  /* 0x00000001ff3d7807 */ /* 0x000fe40001000000 */
[----:B------:R-:W-:Y:S01]  /*c2b0*/  ISETP.EQ.U32.AND P2, PT, R111, R66, PT ;  /* 0x000000426f00720c */ /* 0x000fe20003f42070 */
[----:B------:R-:W-:Y:S01]  /*c2c0*/  IMAD.MOV.U32 R52, RZ, RZ, R7 ;  /* 0x000000ffff347224 */ /* 0x000fe200078e0007 */
[----:B------:R-:W-:Y:S02]  /*c2d0*/  IADD3.X R92, PT, PT, RZ, R53, R67, P6, P5 ;  /* 0x00000035ff5c7210 */ /* 0x000fe400037ea443 */
[----:B------:R-:W-:Y:S01]  /*c2e0*/  ISETP.LT.U32.OR.EX P0, PT, R53, R76, P4, P0 ;  /* 0x0000004c3500720c */ /* 0x000fe20002701500 */
[----:B------:R-:W-:Y:S01]  /*c2f0*/  IMAD.X R53, RZ, RZ, RZ, P3 ;  /* 0x000000ffff357224 */ /* 0x000fe200018e06ff */
[----:B------:R-:W-:-:S02]  /*c300*/  IADD3 R61, P6, P4, R8, R50, R61 ;  /* 0x00000032083d7210 */ /* 0x000fc40007cde03d */
        /* <DEDUP_REMOVED lines=16> */
[CC--:B------:R-:W-:Y:S02]  /*c410*/  ISETP.EQ.U32.AND P0, PT, R102.reuse, R3.reuse, PT ;  /* 0x000000036600720c */ /* 0x0c0fe40003f02070 */
[----:B------:R-:W-:Y:S02]  /*c420*/  IADD3.X R108, PT, PT, RZ, R8, R63, P6, P5 ;  /* 0x00000008ff6c7210 */ /* 0x000fe400037ea43f */
[----:B------:R-:W-:-:S02]  /*c430*/  ISETP.LT.U32.AND P5, PT, R102, R3, PT ;  /* 0x000000036600720c */ /* 0x000fc40003fa1070 */
[----:B------:R-:W-:Y:S02]  /*c440*/  SEL R3, RZ, 0x1, P1 ;  /* 0x00000001ff037807 */ /* 0x000fe40000800000 */
[----:B------:R-:W-:Y:S02]  /*c450*/  ISETP.LT.U32.OR.EX P3, PT, R8, R5, P4, P3 ;  /* 0x000000050800720c */ /* 0x000fe40002761530 */
        /* <DEDUP_REMOVED lines=20> */
.L_x_574:
        /* <DEDUP_REMOVED lines=34> */
.L_x_573:
[----:B------:R-:W-:Y:S05]  /*c7c0*/  BSYNC.RECONVERGENT B1 ;  /* 0x0000000000017941 */ /* 0x000fea0003800200 */
.L_x_572:
        /* <DEDUP_REMOVED lines=8> */
[----:B------:R-:W-:Y:S02]  /*c850*/  IMAD R3, R83, R65, RZ ;  /* 0x0000004153037224 */ /* 0x000fe400078e02ff */
[----:B------:R-:W-:-:S04]  /*c860*/  IMAD.WIDE.U32 R8, R54, R100, RZ ;  /* 0x0000006436087225 */ /* 0x000fc800078e00ff */
[----:B------:R-:W-:-:S04]  /*c870*/  IMAD.WIDE.U32 R56, R93, R65, RZ ;  /* 0x000000415d387225 */ /* 0x000fc800078e00ff */
[----:B------:R-:W-:-:S04]  /*c880*/  IMAD.WIDE.U32 R50, P1, R83, R65, R50 ;  /* 0x0000004153327225 */ /* 0x000fc80007820032 */
[----:B------:R-:W-:Y:S01]  /*c890*/  IMAD.WIDE.U32.X R60, R82, R74, R60, P0 ;  /* 0x0000004a523c7225 */ /* 0x000fe200000e043c */
[----:B------:R-:W-:-:S03]  /*c8a0*/  ISETP.GE.U32.AND P0, PT, R80, R86, PT ;  /* 0x000000565000720c */ /* 0x000fc60003f06070 */
[----:B------:R-:W-:Y:S01]  /*c8b0*/  IMAD R3, R93, R74, R3 ;  /* 0x0000004a5d037224 */ /* 0x000fe200078e0203 */
[----:B------:R-:W-:Y:S01]  /*c8c0*/  ISETP.GE.U32.AND.EX P0, PT, R95, R99, PT, P0 ;  /* 0x000000635f00720c */ /* 0x000fe20003f06100 */
[----:B------:R-:W-:Y:S01]  /*c8d0*/  IMAD.X R7, RZ, RZ, RZ, P1 ;  /* 0x000000ffff077224 */ /* 0x000fe200008e06ff */
[----:B------:R-:W-:Y:S01]  /*c8e0*/  IADD3 R101, P1, PT, R60, R56, RZ ;  /* 0x000000383c657210 */ /* 0x000fe20007f3e0ff */
[----:B------:R-:W-:-:S03]  /*c8f0*/  IMAD.WIDE.U32 R4, R55, R100, RZ ;  /* 0x0000006437047225 */ /* 0x000fc600078e00ff */
[----:B------:R-:W-:Y:S01]  /*c900*/  ISETP.GE.U32.AND P2, PT, R101, R56, PT ;  /* 0x000000386500720c */ /* 0x000fe20003f46070 */
[----:B------:R-:W-:-:S04]  /*c910*/  IMAD.WIDE.U32 R8, P5, R82, R55, R8 ;  /* 0x0000003752087225 */ /* 0x000fc800078a0008 */
[----:B------:R-:W-:Y:S01]  /*c920*/  IMAD.IADD R57, R57, 0x1, R3 ;  /* 0x0000000139397824 */ /* 0x000fe200078e0203 */
[----:B------:R-:W-:Y:S01]  /*c930*/  IADD3 RZ, P3, PT, R5, R8, RZ ;  /* 0x0000000805ff7210 */ /* 0x000fe20007f7e0ff */
[----:B------:R-:W-:Y:S01]  /*c940*/  IMAD.WIDE.U32 R52, R65, R93, RZ ;  /* 0x0000005d41347225 */ /* 0x000fe200078e00ff */
[----:B------:R-:W-:-:S03]  /*c950*/  SEL R8, RZ, 0xffffffff, P0 ;  /* 0xffffffffff087807 */ /* 0x000fc60000000000 */
[----:B------:R-:W-:Y:S01]  /*c960*/  IMAD.MOV.U32 R6, RZ, RZ, R51 ;  /* 0x000000ffff067224 */ /* 0x000fe200078e0033 */
[----:B------:R-:W-:Y:S01]  /*c970*/  IADD3 RZ, P6, PT, R53, R50, RZ ;  /* 0x0000003235ff7210 */ /* 0x000fe20007fde0ff */
[----:B------:R-:W-:Y:S01]  /*c980*/  IMAD.X R60, R57, 0x1, R61, P1 ;  /* 0x00000001393c7824 */ /* 0x000fe200008e063d */
[----:B------:R-:W-:Y:S01]  /*c990*/  ISETP.EQ.U32.AND P1, PT, R75, R91, PT ;  /* 0x0000005b4b00720c */ /* 0x000fe20003f22070 */
[-C--:B------:R-:W-:Y:S02]  /*c9a0*/  IMAD R51, R82, R55.reuse, RZ ;  /* 0x0000003752337224 */ /* 0x080fe400078e02ff */
[----:B------:R-:W-:Y:S01]  /*c9b0*/  IMAD.WIDE.U32 R4, R100, R55, RZ ;  /* 0x0000003764047225 */ /* 0x000fe200078e00ff */
[----:B------:R-:W-:Y:S02]  /*c9c0*/  ISETP.GE.U32.AND.EX P2, PT, R60, R57, PT, P2 ;  /* 0x000000393c00720c */ /* 0x000fe40003f46120 */
[----:B------:R-:W-:Y:S01]  /*c9d0*/  ISETP.EQ.AND.EX P1, PT, R59, R64, !P0, P1 ;  /* 0x000000403b00720c */ /* 0x000fe20004722310 */
[----:B------:R-:W-:Y:S01]  /*c9e0*/  IMAD R3, R110, R65, RZ ;  /* 0x000000416e037224 */ /* 0x000fe200078e02ff */
[----:B------:R-:W-:Y:S01]  /*c9f0*/  IADD3 R101, P4, PT, R101, R4, RZ ;  /* 0x0000000465657210 */ /* 0x000fe20007f9e0ff */
[----:B------:R-:W-:-:S02]  /*ca00*/  IMAD R61, R100, R54, R51 ;  /* 0x00000036643d7224 */ /* 0x000fc400078e0233 */
[----:B------:R-:W-:Y:S01]  /*ca10*/  IMAD R51, R96, R74, R3 ;  /* 0x0000004a60337224 */ /* 0x000fe200078e0203 */
[----:B------:R-:W-:Y:S01]  /*ca20*/  ISETP.GE.U32.AND P0, PT, R101, R4, PT ;  /* 0x000000046500720c */ /* 0x000fe20003f06070 */
[----:B------:R-:W-:Y:S01]  /*ca30*/  IMAD.WIDE.U32.X R6, R83, R74, R6, P6 ;  /* 0x0000004a53067225 */ /* 0x000fe200030e0406 */
[----:B------:R-:W-:-:S03]  /*ca40*/  ISETP.LT.U32.AND P6, PT, R75, R91, PT ;  /* 0x0000005b4b00720c */ /* 0x000fc60003fc1070 */
[----:B------:R-:W-:Y:S01]  /*ca50*/  IMAD.WIDE.U32 R52, R96, R65, RZ ;  /* 0x0000004160347225 */ /* 0x000fe200078e00ff */
[----:B------:R-:W-:-:S03]  /*ca60*/  ISETP.LT.U32.OR.EX P1, PT, R59, R64, P1, P6 ;  /* 0x000000403b00720c */ /* 0x000fc60000f21560 */
[----:B------:R-:W-:Y:S01]  /*ca70*/  IMAD.IADD R3, R5, 0x1, R61 ;  /* 0x0000000105037824 */ /* 0x000fe200078e023d */
[----:B------:R-:W-:Y:S01]  /*ca80*/  SEL R61, RZ, 0x1, P2 ;  /* 0x00000001ff3d7807 */ /* 0x000fe20001000000 */
[----:B------:R-:W-:Y:S02]  /*ca90*/  IMAD.IADD R53, R53, 0x1, R51 ;  /* 0x0000000135357824 */ /* 0x000fe400078e0233 */
[----:B------:R-:W-:Y:S01]  /*caa0*/  IMAD.X R104, R3, 0x1, R60, P4 ;  /* 0x0000000103687824 */ /* 0x000fe200020e063c */
[----:B------:R-:W-:Y:S01]  /*cab0*/  IADD3 R61, P4, P6, R52, R6, R61 ;  /* 0x00000006343d7210 */ /* 0x000fe20007e9e03d */
[----:B------:R-:W-:Y:S01]  /*cac0*/  IMAD.X R5, RZ, RZ, RZ, P5 ;  /* 0x000000ffff057224 */ /* 0x000fe200028e06ff */
[--C-:B------:R-:W-:Y:S01]  /*cad0*/  IADD3 R75, P5, P2, -R91, R75, R8.reuse ;  /* 0x0000004b5b4b7210 */ /* 0x100fe20007abe108 */
[----:B------:R-:W-:Y:S01]  /*cae0*/  IMAD.WIDE.U32 R50, R93, R55, RZ ;  /* 0x000000375d327225 */ /* 0x000fe200078e00ff */
[----:B------:R-:W-:Y:S02]  /*caf0*/  IADD3.X R60, PT, PT, R53, R7, RZ, P4, P6 ;  /* 0x00000007353c7210 */ /* 0x000fe400027ec4ff */
[----:B------:R-:W-:Y:S01]  /*cb00*/  IADD3.X R59, PT, PT, ~R64, R59, R8, P5, P2 ;  /* 0x0000003b403b7210 */ /* 0x000fe20002fe4508 */
[----:B------:R-:W-:Y:S01]  /*cb10*/  IMAD.MOV.U32 R4, RZ, RZ, R9 ;  /* 0x000000ffff047224 */ /* 0x000fe200078e0009 */
[----:B------:R-:W-:Y:S01]  /*cb20*/  ISETP.EQ.U32.AND P6, PT, R119, R112, PT ;  /* 0x000000707700720c */ /* 0x000fe20003fc2070 */
[----:B------:R-:W-:Y:S01]  /*cb30*/  IMAD.WIDE.U32 R6, R74, R96, RZ ;  /* 0x000000604a067225 */ /* 0x000fe200078e00ff */
[----:B------:R-:W-:-:S02]  /*cb40*/  ISETP.GE.U32.AND.EX P2, PT, R104, R3, PT, P0 ;  /* 0x000000036800720c */ /* 0x000fc40003f46100 */
[----:B------:R-:W-:Y:S01]  /*cb50*/  ISETP.LT.U32.AND P0, PT, R119, R112, PT ;  /* 0x000000707700720c */ /* 0x000fe20003f01070 */
[----:B------:R-:W-:Y:S01]  /*cb60*/  IMAD R3, R83, R55, RZ ;  /* 0x0000003753037224 */ /* 0x000fe200078e02ff */
[C---:B------:R-:W-:Y:S01]  /*cb70*/  ISETP.EQ.AND.EX P6, PT, R107.reuse, R118, P1, P6 ;  /* 0x000000766b00720c */ /* 0x040fe20000fc2360 */
[----:B------:R-:W-:Y:S01]  /*cb80*/  IMAD.WIDE.U32.X R4, R82, R54, R4, P3 ;  /* 0x0000003652047225 */ /* 0x000fe200018e0404 */
[----:B------:R-:W-:Y:S02]  /*cb90*/  SEL R76, RZ, 0x1, P2 ;  /* 0x00000001ff4c7807 */ /* 0x000fe40001000000 */
[----:B------:R-:W-:Y:S01]  /*cba0*/  ISETP.LT.U32.OR.EX P0, PT, R107, R118, P6, P0 ;  /* 0x000000766b00720c */ /* 0x000fe20003701500 */
[----:B------:R-:W-:Y:S01]  /*cbb0*/  IMAD R63, R93, R54, R3 ;  /* 0x000000365d3f7224 */ /* 0x000fe200078e0203 */
[----:B------:R-:W-:Y:S01]  /*cbc0*/  SEL R3, RZ, 0xffffffff, !P1 ;  /* 0xffffffffff037807 */ /* 0x000fe20004800000 */
[----:B------:R-:W-:Y:S01]  /*cbd0*/  IMAD.WIDE.U32 R8, R55, R93, RZ ;  /* 0x0000005d37087225 */ /* 0x000fe200078e00ff */
[----:B------:R-:W-:-:S02]  /*cbe0*/  IADD3 R67, P2, PT, R61, R50, RZ ;  /* 0x000000323d437210 */ /* 0x000fc40007f5e0ff */
[----:B------:R-:W-:Y:S01]  /*cbf0*/  IADD3 R119, P1, P3, R3, R119, -R112 ;  /* 0x0000007703777210 */ /* 0x000fe20007b3e870 */
[----:B------:R-:W-:Y:S01]  /*cc00*/  IMAD.IADD R63, R51, 0x1, R63 ;  /* 0x00000001333f7824 */ /* 0x000fe200078e023f */
[----:B------:R-:W-:Y:S01]  /*cc10*/  SEL R51, RZ, 0xffffffff, !P0 ;  /* 0xffffffffff337807 */ /* 0x000fe20004000000 */
[----:B------:R-:W-:Y:S01]  /*cc20*/  IMAD.WIDE.U32 R56, R65, R96, RZ ;  /* 0x0000006041387225 */ /* 0x000fe200078e00ff */
[----:B------:R-:W-:Y:S02]  /*cc30*/  IADD3.X R107, PT, PT, R3, R107, ~R118, P1, P3 ;  /* 0x0000006b036b7210 */ /* 0x000fe40000fe6c76 */
[----:B------:R-:W-:Y:S01]  /*cc40*/  IADD3 R76, P4, P5, R67, R4, R76 ;  /* 0x00000004434c7210 */ /* 0x000fe20007d9e04c */
[----:B------:R-:W-:Y:S01]  /*cc50*/  IMAD.X R66, R63, 0x1, R60, P2 ;  /* 0x000000013f427824 */ /* 0x000fe200010e063c */
[----:B------:R-:W-:Y:S01]  /*cc60*/  IADD3 R89, P1, P2, R51, R62, -R106 ;  /* 0x0000003e33597210 */ /* 0x000fe20007a3e86a */
[----:B------:R-:W-:Y:S01]  /*cc70*/  IMAD.WIDE.U32 R6, P3, R110, R65, R6 ;  /* 0x000000416e067225 */ /* 0x000fe20007860006 */
[----:B------:R-:W-:-:S02]  /*cc80*/  IADD3 R80, P6, PT, R80, -R86, RZ ;  /* 0x8000005650507210 */ /* 0x000fc40007fde0ff */
[----:B------:R-:W-:Y:S01]  /*cc90*/  IADD3.X R3, PT, PT, R66, R5, RZ, P4, P5 ;  /* 0x0000000542037210 */ /* 0x000fe200027ea4ff */
[----:B------:R-:W-:Y:S01]  /*cca0*/  IMAD.WIDE.U32 R4, R54, R93, RZ ;  /* 0x0000005d36047225 */ /* 0x000fe200078e00ff */
[----:B------:R-:W-:Y:S02]  /*ccb0*/  IADD3.X R98, PT, PT, R51, R10, ~R109, P1, P2 ;  /* 0x0000000a33627210 */ /* 0x000fe40000fe4c6d */
[CC--:B------:R-:W-:Y:S01]  /*ccc0*/  ISETP.NE.U32.AND P4, PT, R62.reuse, R106.reuse, PT ;  /* 0x0000006a3e00720c */ /* 0x0c0fe20003f85070 */
[----:B------:R-:W-:Y:S01]  /*ccd0*/  IMAD.X R95, R95, 0x1, ~R99, P6 ;  /* 0x000000015f5f7824 */ /* 0x000fe200030e0e63 */
[----:B------:R-:W-:Y:S01]  /*cce0*/  ISETP.GE.U32.AND P1, PT, R62, R106, PT ;  /* 0x0000006a3e00720c */ /* 0x000fe20003f26070 */
[----:B------:R-:W-:Y:S01]  /*ccf0*/  IMAD.WIDE.U32 R4, P5, R83, R55, R4 ;  /* 0x0000003753047225 */ /* 0x000fe200078a0004 */
[CC--:B------:R-:W-:Y:S02]  /*cd00*/  ISETP.NE.OR.EX P4, PT, R10.reuse, R109.reuse, !P0, P4 ;  /* 0x0000006d0a00720c */ /* 0x0c0fe40004785740 */
[----:B------:R-:W-:Y:S01]  /*cd10*/  ISETP.GE.U32.AND.EX P1, PT, R10, R109, PT, P1 ;  /* 0x0000006d0a00720c */ /* 0x000fe20003f26110 */
[----:B------:R-:W-:Y:S01]  /*cd20*/  IMAD.X R51, RZ, RZ, RZ, P3 ;  /* 0x000000ffff337224 */ /* 0x000fe200018e06ff */
[----:B------:R-:W-:Y:S01]  /*cd30*/  IADD3 RZ, P6, PT, R9, R4, RZ ;  /* 0x0000000409ff7210 */ /* 0x000fe20007fde0ff */
[----:B------:R-:W-:Y:S01]  /*cd40*/  IMAD.X R9, RZ, RZ, RZ, P5 ;  /* 0x000000ffff097224 */ /* 0x000fe200028e06ff */
[----:B------:R-:W-:Y:S01]  /*cd50*/  ISETP.GE.U32.AND P3, PT, R67, R50, PT ;  /* 0x000000324300720c */ /* 0x000fe20003f66070 */
[----:B------:R-:W-:Y:S01]  /*cd60*/  IMAD.MOV.U32 R50, RZ, RZ, R7 ;  /* 0x000000ffff327224 */ /* 0x000fe200078e0007 */
[----:B------:R-:W-:-:S02]  /*cd70*/  IADD3 RZ, P2, PT, R57, R6, RZ ;  /* 0x0000000639ff7210 */ /* 0x000fc40007f5e0ff */
[----:B------:R-:W-:-:S05]  /*cd80*/  ISETP.GE.U32.AND P0, PT, R61, R52, PT ;  /* 0x000000343d00720c */ /* 0x000fca0003f06070 */
        /* <DEDUP_REMOVED lines=26> */
.L_x_576:
[----:B------:R-:W-:Y:S05]  /*cf30*/  BSYNC.RECONVERGENT B1 ;  /* 0x0000000000017941 */ /* 0x000fea0003800200 */
.L_x_575:
[----:B------:R-:W-:Y:S01]  /*cf40*/  ISETP.GE.U32.AND.EX P0, PT, R60, R53, PT, P0 ;  /* 0x000000353c00720c */ /* 0x000fe20003f06100 */
[-C--:B------:R-:W-:Y:S01]  /*cf50*/  IMAD R56, R103, R65.reuse, RZ ;  /* 0x0000004167387224 */ /* 0x080fe200078e02ff */
[----:B------:R-:W-:Y:S01]  /*cf60*/  SHF.L.W.U32.HI R10, R95, 0x1, R75 ;  /* 0x000000015f0a7819 */ /* 0x000fe20000010e4b */
[----:B------:R-:W-:Y:S01]  /*cf70*/  IMAD.MOV.U32 R4, RZ, RZ, R5 ;  /* 0x000000ffff047224 */ /* 0x000fe200078e0005 */
[----:B------:R-:W-:Y:S01]  /*cf80*/  SEL R57, RZ, 0x1, P0 ;  /* 0x00000001ff397807 */ /* 0x000fe20000000000 */
[C---:B------:R-:W-:Y:S01]  /*cf90*/  IMAD.WIDE.U32 R52, R105.reuse, R65, RZ ;  /* 0x0000004169347225 */ /* 0x040fe200078e00ff */
[----:B------:R-:W-:Y:S01]  /*cfa0*/  ISETP.GE.U32.AND P5, PT, R76, R67, PT ;  /* 0x000000434c00720c */ /* 0x000fe20003fa6070 */
[----:B------:R-:W-:Y:S01]  /*cfb0*/  BSSY.RECONVERGENT B1, `(.L_x_577) ;  /* 0x0000209000017945 */ /* 0x000fe20003800200 */
[CC--:B------:R-:W-:Y:S01]  /*cfc0*/  ISETP.NE.U32.AND P1, PT, R10.reuse, R75.reuse, PT ;  /* 0x0000004b0a00720c */ /* 0x0c0fe20003f25070 */
[-C--:B------:R-:W-:Y:S01]  /*cfd0*/  IMAD R67, R105, R74.reuse, R56 ;  /* 0x0000004a69437224 */ /* 0x080fe200078e0238 */
[----:B------:R-:W-:Y:S01]  /*cfe0*/  ISETP.LT.U32.AND P0, PT, R10, R75, PT ;  /* 0x0000004b0a00720c */ /* 0x000fe20003f01070 */
[----:B------:R-:W-:Y:S01]  /*cff0*/  IMAD.WIDE.U32.X R50, R110, R74, R50, P2 ;  /* 0x0000004a6e327225 */ /* 0x000fe200010e0432 */
[----:B------:R-:W-:-:S02]  /*d000*/  SHF.L.W.U32.HI R75, R75, 0x1, R59 ;  /* 0x000000014b4b7819 */ /* 0x000fc40000010e3b */
[----:B------:R-:W-:Y:S01]  /*d010*/  ISETP.GE.U32.AND.EX P3, PT, R66, R63, PT, P3 ;  /* 0x0000003f4200720c */ /* 0x000fe20003f66130 */
[----:B------:R-:W-:Y:S01]  /*d020*/  IMAD.WIDE.U32 R62, R74, R105, RZ ;  /* 0x000000694a3e7225 */ /* 0x000fe200078e00ff */
[----:B------:R-:W-:Y:S02]  /*d030*/  ISETP.GE.U32.AND.EX P5, PT, R3, R66, PT, P5 ;  /* 0x000000420300720c */ /* 0x000fe40003fa6150 */
[----:B------:R-:W-:Y:S01]  /*d040*/  ISETP.NE.AND.EX P1, PT, R75, R59, PT, P1 ;  /* 0x0000003b4b00720c */ /* 0x000fe20003f25310 */
[----:B------:R-:W-:Y:S01]  /*d050*/  IMAD.MOV.U32 R5, RZ, RZ, R9 ;  /* 0x000000ffff057224 */ /* 0x000fe200078e0009 */
[----:B------:R-:W-:Y:S01]  /*d060*/  SEL R69, RZ, 0x1, P5 ;  /* 0x00000001ff457807 */ /* 0x000fe20002800000 */
[-C--:B------:R-:W-:Y:S01]  /*d070*/  IMAD.WIDE.U32 R60, R54, R96.reuse, RZ ;  /* 0x00000060363c7225 */ /* 0x080fe200078e00ff */
[----:B------:R-:W-:Y:S02]  /*d080*/  ISETP.LT.AND P1, PT, R95, RZ, !P1 ;  /* 0x000000ff5f00720c */ /* 0x000fe40004f21270 */
[----:B------:R-:W-:Y:S01]  /*d090*/  LOP3.LUT R88, R88, 0xfffffff7, RZ, 0xc0, !PT ;  /* 0xfffffff758587812 */ /* 0x000fe200078ec0ff */
[----:B------:R-:W-:Y:S01]  /*d0a0*/  IMAD.WIDE.U32 R6, R55, R96, RZ ;  /* 0x0000006037067225 */ /* 0x000fe200078e00ff */
[----:B------:R-:W-:-:S02]  /*d0b0*/  SEL R6, RZ, 0x1, P3 ;  /* 0x00000001ff067807 */ /* 0x000fc40001800000 */
[----:B------:R-:W-:Y:S01]  /*d0c0*/  IADD3 R66, P3, P5, R52, R50, R57 ;  /* 0x0000003234427210 */ /* 0x000fe20007d7e039 */
[----:B------:R-:W-:Y:S01]  /*d0d0*/  IMAD.IADD R53, R53, 0x1, R67 ;  /* 0x0000000135357824 */ /* 0x000fe200078e0243 */
[----:B------:R-:W-:Y:S01]  /*d0e0*/  ISETP.LT.U32.OR.EX P0, PT, R75, R59, P1, P0 ;  /* 0x0000003b4b00720c */ /* 0x000fe20000f01500 */
[----:B------:R-:W-:-:S03]  /*d0f0*/  IMAD.WIDE.U32 R8, R65, R105, RZ ;  /* 0x0000006941087225 */ /* 0x000fc600078e00ff */
[----:B------:R-:W-:Y:S01]  /*d100*/  IADD3.X R70, PT, PT, R53, R51, RZ, P3, P5 ;  /* 0x0000003335467210 */ /* 0x000fe20001fea4ff */
[----:B------:R-:W-:-:S04]  /*d110*/  IMAD.WIDE.U32 R62, P2, R103, R65, R62 ;  /* 0x00000041673e7225 */ /* 0x000fc8000784003e */
[----:B------:R-:W-:Y:S01]  /*d120*/  IMAD.WIDE.U32.X R4, R83, R54, R4, P6 ;  /* 0x0000003653047225 */ /* 0x000fe200030e0404 */
[----:B------:R-:W-:-:S03]  /*d130*/  IADD3 RZ, P3, PT, R9, R62, RZ ;  /* 0x0000003e09ff7210 */ /* 0x000fc60007f7e0ff */
[----:B------:R-:W-:Y:S01]  /*d140*/  IMAD.WIDE.U32 R60, P4, R110, R55, R60 ;  /* 0x000000376e3c7225 */ /* 0x000fe2000788003c */
[----:B------:R-:W-:-:S03]  /*d150*/  IADD3 R69, P1, P5, R69, R4, R6 ;  /* 0x0000000445457210 */ /* 0x000fc60007d3e006 */
[-C--:B------:R-:W-:Y:S01]  /*d160*/  IMAD R57, R110, R55.reuse, RZ ;  /* 0x000000376e397224 */ /* 0x080fe200078e02ff */
[----:B------:R-:W-:Y:S01]  /*d170*/  IADD3 RZ, P6, PT, R7, R60, RZ ;  /* 0x0000003c07ff7210 */ /* 0x000fe20007fde0ff */
[----:B------:R-:W-:Y:S01]  /*d180*/  IMAD.WIDE.U32 R8, R96, R55, RZ ;  /* 0x0000003760087225 */ /* 0x000fe200078e00ff */
[----:B------:R-:W-:-:S03]  /*d190*/  IADD3.X R68, PT, PT, RZ, R5, RZ, P1, P5 ;  /* 0x00000005ff447210 */ /* 0x000fc60000fea4ff */
[----:B------:R-:W-:Y:S02]  /*d1a0*/  IMAD R67, R82, R78, RZ ;  /* 0x0000004e52437224 */ /* 0x000fe400078e02ff */
[----:B------:R-:W-:Y:S02]  /*d1b0*/  IMAD R59, R96, R54, R57 ;  /* 0x00000036603b7224 */ /* 0x000fe400078e0239 */
[----:B------:R-:W-:-:S04]  /*d1c0*/  IMAD.WIDE.U32 R50, R58, R100, RZ ;  /* 0x000000643a327225 */ /* 0x000fc800078e00ff */
[----:B------:R-:W-:-:S04]  /*d1d0*/  IMAD.WIDE.U32 R6, R100, R78, RZ ;  /* 0x0000004e64067225 */ /* 0x000fc800078e00ff */
[----:B------:R-:W-:Y:S01]  /*d1e0*/  IMAD.X R5, RZ, RZ, RZ, P2 ;  /* 0x000000ffff057224 */ /* 0x000fe200010e06ff */
[----:B------:R-:W-:Y:S01]  /*d1f0*/  IADD3 R60, P2, PT, R66, R8, RZ ;  /* 0x00000008423c7210 */ /* 0x000fe20007f5e0ff */
[----:B------:R-:W-:Y:S01]  /*d200*/  IMAD R67, R100, R58, R67 ;  /* 0x0000003a64437224 */ /* 0x000fe200078e0243 */
[----:B------:R-:W-:Y:S01]  /*d210*/  IADD3 R76, P1, PT, R76, R6, RZ ;  /* 0x000000064c4c7210 */ /* 0x000fe20007f3e0ff */
[----:B------:R-:W-:Y:S02]  /*d220*/  IMAD.IADD R59, R9, 0x1, R59 ;  /* 0x00000001093b7824 */ /* 0x000fe400078e023b */
[----:B------:R-:W-:-:S04]  /*d230*/  IMAD.WIDE.U32 R56, R78, R100, RZ ;  /* 0x000000644e387225 */ /* 0x000fc800078e00ff */
[----:B------:R-:W-:-:S04]  /*d240*/  IMAD.WIDE.U32 R50, P5, R82, R78, R50 ;  /* 0x0000004e52327225 */ /* 0x000fc800078a0032 */
[----:B------:R-:W-:Y:S02]  /*d250*/  IMAD.IADD R56, R7, 0x1, R67 ;  /* 0x0000000107387824 */ /* 0x000fe400078e0243 */
[----:B------:R-:W-:Y:S01]  /*d260*/  IMAD.X R9, R59, 0x1, R70, P2 ;  /* 0x000000013b097824 */ /* 0x000fe200010e0646 */
[----:B------:R-:W-:Y:S01]  /*d270*/  ISETP.GE.U32.AND P2, PT, R66, R52, PT ;  /* 0x000000344200720c */ /* 0x000fe20003f46070 */
[----:B------:R-:W-:Y:S01]  /*d280*/  IMAD.X R7, RZ, RZ, RZ, P5 ;  /* 0x000000ffff077224 */ /* 0x000fe200028e06ff */
[----:B------:R-:W-:Y:S01]  /*d290*/  IADD3 RZ, P5, PT, R57, R50, RZ ;  /* 0x0000003239ff7210 */ /* 0x000fe20007fbe0ff */
[----:B------:R-:W-:Y:S01]  /*d2a0*/  IMAD.X R3, R56, 0x1, R3, P1 ;  /* 0x0000000138037824 */ /* 0x000fe200008e0603 */
[----:B------:R-:W-:Y:S01]  /*d2b0*/  ISETP.GE.U32.AND P1, PT, R76, R6, PT ;  /* 0x000000064c00720c */ /* 0x000fe20003f26070 */
[----:B------:R-:W-:Y:S01]  /*d2c0*/  IMAD R50, R103, R55, RZ ;  /* 0x0000003767327224 */ /* 0x000fe200078e02ff */
[----:B------:R-:W-:Y:S01]  /*d2d0*/  ISETP.GE.U32.AND.EX P2, PT, R70, R53, PT, P2 ;  /* 0x000000354600720c */ /* 0x000fe20003f46120 */
[----:B------:R-:W-:Y:S01]  /*d2e0*/  IMAD.MOV.U32 R4, RZ, RZ, R63 ;  /* 0x000000ffff047224 */ /* 0x000fe200078e003f */
[----:B------:R-:W-:Y:S01]  /*d2f0*/  ISETP.GE.U32.AND.EX P1, PT, R3, R56, PT, P1 ;  /* 0x000000380300720c */ /* 0x000fe20003f26110 */
[----:B------:R-:W-:Y:S01]  /*d300*/  IMAD R62, R83, R78, RZ ;  /* 0x0000004e533e7224 */ /* 0x000fe200078e02ff */
[----:B------:R-:W-:Y:S01]  /*d310*/  SEL R117, RZ, 0x1, P2 ;  /* 0x00000001ff757807 */ /* 0x000fe20001000000 */
[----:B------:R-:W-:Y:S01]  /*d320*/  IMAD.MOV.U32 R6, RZ, RZ, R51 ;  /* 0x000000ffff067224 */ /* 0x000fe200078e0033 */
[----:B------:R-:W-:Y:S01]  /*d330*/  IADD3 R69, P2, PT, R60, R69, RZ ;  /* 0x000000453c457210 */ /* 0x000fe20007f5e0ff */
[----:B------:R-:W-:-:S04]  /*d340*/  IMAD.WIDE.U32 R56, R105, R55, RZ ;  /* 0x0000003769387225 */ /* 0x000fc800078e00ff */
[----:B------:R-:W-:Y:S02]  /*d350*/  IMAD R51, R105, R54, R50 ;  /* 0x0000003669337224 */ /* 0x000fe400078e0232 */
[----:B------:R-:W-:-:S04]  /*d360*/  IMAD.WIDE.U32 R66, R93, R78, RZ ;  /* 0x0000004e5d427225 */ /* 0x000fc800078e00ff */
[----:B------:R-:W-:Y:S01]  /*d370*/  IMAD.WIDE.U32.X R4, R103, R74, R4, P3 ;  /* 0x0000004a67047225 */ /* 0x000fe200018e0404 */
[----:B------:R-:W-:-:S03]  /*d380*/  IADD3 R94, P3, PT, R69, R66, RZ ;  /* 0x00000042455e7210 */ /* 0x000fc60007f7e0ff */
[-C--:B------:R-:W-:Y:S02]  /*d390*/  IMAD R97, R93, R58.reuse, R62 ;  /* 0x0000003a5d617224 */ /* 0x080fe400078e023e */
[----:B------:R-:W-:Y:S01]  /*d3a0*/  IMAD.IADD R62, R57, 0x1, R51 ;  /* 0x00000001393e7824 */ /* 0x000fe200078e0233 */
[----:B------:R-:W-:Y:S01]  /*d3b0*/  SEL R51, RZ, 0x1, P1 ;  /* 0x00000001ff337807 */ /* 0x000fe20000800000 */
[----:B------:R-:W-:Y:S01]  /*d3c0*/  IMAD.WIDE.U32.X R6, R82, R58, R6, P5 ;  /* 0x0000003a52067225 */ /* 0x000fe200028e0406 */
[----:B------:R-:W-:-:S03]  /*d3d0*/  IADD3 R117, P1, P5, R56, R4, R117 ;  /* 0x0000000438757210 */ /* 0x000fc60007d3e075 */
[----:B------:R-:W-:Y:S01]  /*d3e0*/  IMAD.X R68, R9, 0x1, R68, P2 ;  /* 0x0000000109447824 */ /* 0x000fe200010e0644 */
        /* <DEDUP_REMOVED lines=11> */
[----:B------:R-:W-:Y:S01]  /*d4a0*/  IMAD.WIDE.U32 R4, R55, R105, RZ ;  /* 0x0000006937047225 */ /* 0x000fe200078e00ff */
[----:B------:R-:W-:Y:S02]  /*d4b0*/  ISETP.GE.U32.AND.EX P1, PT, R68, R9, PT, P1 ;  /* 0x000000094400720c */ /* 0x000fe40003f26110 */
[----:B------:R-:W-:Y:S01]  /*d4c0*/  SEL R81, RZ, 0x1, P3 ;  /* 0x00000001ff517807 */ /* 0x000fe20001800000 */
[----:B------:R-:W-:Y:S01]  /*d4d0*/  IMAD.WIDE.U32 R50, R58, R96, RZ ;  /* 0x000000603a327225 */ /* 0x000fe200078e00ff */
[----:B------:R-:W-:-:S02]  /*d4e0*/  IADD3 RZ, P2, PT, R5, R52, RZ ;  /* 0x0000003405ff7210 */ /* 0x000fc40007f5e0ff */
[----:B------:R-:W-:Y:S01]  /*d4f0*/  SEL R115, RZ, 0x1, P1 ;  /* 0x00000001ff737807 */ /* 0x000fe20000800000 */
[----:B------:R-:W-:-:S04]  /*d500*/  IMAD.WIDE.U32 R68, R78, R93, RZ ;  /* 0x0000005d4e447225 */ /* 0x000fc800078e00ff */
[----:B------:R-:W-:-:S04]  /*d510*/  IMAD.WIDE.U32 R70, P3, R83, R78, R70 ;  /* 0x0000004e53467225 */ /* 0x000fc80007860046 */
        /* <DEDUP_REMOVED lines=8> */
[----:B------:R-:W-:-:S04]  /*d5a0*/  IMAD.WIDE.U32 R8, R79, R100, RZ ;  /* 0x000000644f087225 */ /* 0x000fc800078e00ff */
[----:B------:R-:W-:Y:S02]  /*d5b0*/  IMAD.MOV.U32 R6, RZ, RZ, R53 ;  /* 0x000000ffff067224 */ /* 0x000fe400078e0035 */
[----:B------:R-:W-:-:S04]  /*d5c0*/  IMAD.WIDE.U32.X R4, R110, R54, R4, P6 ;  /* 0x000000366e047225 */ /* 0x000fc800030e0404 */
[----:B------:R-:W-:-:S04]  /*d5d0*/  IMAD.WIDE.U32 R52, R78, R105, RZ ;  /* 0x000000694e347225 */ /* 0x000fc800078e00ff */
[----:B------:R-:W-:-:S04]  /*d5e0*/  IMAD.WIDE.U32 R68, P6, R103, R78, R68 ;  /* 0x0000004e67447225 */ /* 0x000fc800078c0044 */
[----:B------:R-:W-:Y:S01]  /*d5f0*/  IMAD.WIDE.U32.X R6, R103, R54, R6, P2 ;  /* 0x0000003667067225 */ /* 0x000fe200010e0406 */
[----:B------:R-:W-:-:S03]  /*d600*/  IADD3 RZ, P2, PT, R53, R68, RZ ;  /* 0x0000004435ff7210 */ /* 0x000fc60007f5e0ff */
        /* <DEDUP_REMOVED lines=8> */
[----:B------:R-:W-:Y:S01]  /*d690*/  IMAD.WIDE.U32.X R50, R83, R58, R60, P1 ;  /* 0x0000003a53327225 */ /* 0x000fe200008e043c */
[----:B------:R-:W-:-:S03]  /*d6a0*/  ISETP.GE.U32.AND P1, PT, R117, R56, PT ;  /* 0x000000387500720c */ /* 0x000fc60003f26070 */
[----:B------:R-:W-:Y:S01]  /*d6b0*/  IMAD.WIDE.U32.X R52, R110, R58, R52, P5 ;  /* 0x0000003a6e347225 */ /* 0x000fe200028e0434 */
[----:B------:R-:W-:-:S03]  /*d6c0*/  ISETP.GE.U32.AND.EX P1, PT, R113, R62, PT, P1 ;  /* 0x0000003e7100720c */ /* 0x000fc60003f26110 */
[----:B------:R-:W-:-:S04]  /*d6d0*/  IMAD.WIDE.U32 R60, R77, R93, RZ ;  /* 0x0000005d4d3c7225 */ /* 0x000fc800078e00ff */
[----:B------:R-:W-:-:S04]  /*d6e0*/  IMAD.WIDE.U32 R54, P5, R83, R77, R54 ;  /* 0x0000004d53367225 */ /* 0x000fc800078a0036 */
[----:B------:R-:W-:Y:S01]  /*d6f0*/  IMAD.X R57, RZ, RZ, RZ, P6 ;  /* 0x000000ffff397224 */ /* 0x000fe200030e06ff */
[----:B------:R-:W-:Y:S01]  /*d700*/  IADD3 RZ, P6, PT, R61, R54, RZ ;  /* 0x000000363dff7210 */ /* 0x000fe20007fde0ff */
[----:B------:R-:W-:-:S04]  /*d710*/  IMAD.WIDE.U32 R60, R79, R96, RZ ;  /* 0x000000604f3c7225 */ /* 0x000fc800078e00ff */
[----:B------:R-:W-:Y:S02]  /*d720*/  IMAD.MOV.U32 R56, RZ, RZ, R69 ;  /* 0x000000ffff387224 */ /* 0x000fe400078e0045 */
[----:B------:R-:W-:Y:S02]  /*d730*/  IMAD.X R59, RZ, RZ, RZ, P3 ;  /* 0x000000ffff3b7224 */ /* 0x000fe400018e06ff */
[----:B------:R-:W-:Y:S01]  /*d740*/  IMAD.WIDE.U32.X R56, R103, R58, R56, P2 ;  /* 0x0000003a67387225 */ /* 0x000fe200010e0438 */
[----:B------:R-:W-:-:S03]  /*d750*/  ISETP.GE.U32.AND P2, PT, R94, R66, PT ;  /* 0x000000425e00720c */ /* 0x000fc60003f46070 */
[----:B------:R-:W-:Y:S01]  /*d760*/  IMAD.WIDE.U32 R60, P3, R110, R77, R60 ;  /* 0x0000004d6e3c7225 */ /* 0x000fe2000786003c */
[----:B------:R-:W-:-:S03]  /*d770*/  ISETP.GE.U32.AND.EX P2, PT, R121, R97, PT, P2 ;  /* 0x000000617900720c */ /* 0x000fc60003f46120 */
[----:B------:R-:W-:-:S04]  /*d780*/  IMAD.WIDE.U32 R66, R77, R96, RZ ;  /* 0x000000604d427225 */ /* 0x000fc800078e00ff */
[----:B------:R-:W-:-:S04]  /*d790*/  IMAD.WIDE.U32 R68, R79, R105, RZ ;  /* 0x000000694f447225 */ /* 0x000fc800078e00ff */
[----:B------:R-:W-:Y:S01]  /*d7a0*/  IMAD.X R63, RZ, RZ, RZ, P5 ;  /* 0x000000ffff3f7224 */ /* 0x000fe200028e06ff */
[----:B------:R-:W-:Y:S01]  /*d7b0*/  IADD3 RZ, P5, PT, R67, R60, RZ ;  /* 0x0000003c43ff7210 */ /* 0x000fe20007fbe0ff */
[----:B------:R-:W-:Y:S01]  /*d7c0*/  IMAD.X R67, RZ, RZ, RZ, P3 ;  /* 0x000000ffff437224 */ /* 0x000fe200018e06ff */
[----:B------:R-:W-:Y:S01]  /*d7d0*/  SEL R60, RZ, 0x1, !P0 ;  /* 0x00000001ff3c7807 */ /* 0x000fe20004000000 */
[----:B------:R-:W-:-:S04]  /*d7e0*/  IMAD.WIDE.U32 R68, P3, R103, R77, R68 ;  /* 0x0000004d67447225 */ /* 0x000fc80007860044 */
[----:B------:R-:W-:-:S04]  /*d7f0*/  IMAD.WIDE.U32 R70, R77, R105, RZ ;  /* 0x000000694d467225 */ /* 0x000fc800078e00ff */
[----:B------:R-:W-:Y:S01]  /*d800*/  IMAD.X R73, RZ, RZ, RZ, P3 ;  /* 0x000000ffff497224 */ /* 0x000fe200018e06ff */
[----:B------:R-:W-:Y:S01]  /*d810*/  IADD3 RZ, P3, PT, R71, R68, RZ ;  /* 0x0000004447ff7210 */ /* 0x000fe20007f7e0ff */
[-C--:B------:R-:W-:Y:S02]  /*d820*/  IMAD R71, R110, R78.reuse, RZ ;  /* 0x0000004e6e477224 */ /* 0x080fe400078e02ff */
[----:B------:R-:W-:Y:S02]  /*d830*/  IMAD R54, R103, R78, RZ ;  /* 0x0000004e67367224 */ /* 0x000fe400078e02ff */
[----:B------:R-:W-:Y:S02]  /*d840*/  IMAD.MOV.U32 R62, RZ, RZ, R55 ;  /* 0x000000ffff3e7224 */ /* 0x000fe400078e0037 */
[----:B------:R-:W-:Y:S02]  /*d850*/  IMAD.MOV.U32 R66, RZ, RZ, R61 ;  /* 0x000000ffff427224 */ /* 0x000fe400078e003d */
[----:B------:R-:W-:-:S02]  /*d860*/  IMAD R8, R96, R58, R71 ;  /* 0x0000003a60087224 */ /* 0x000fc400078e0247 */
[----:B------:R-:W-:Y:S02]  /*d870*/  IMAD R54, R105, R58, R54 ;  /* 0x0000003a69367224 */ /* 0x000fe400078e0236 */
[----:B------:R-:W-:-:S04]  /*d880*/  IMAD.WIDE.U32.X R62, R83, R79, R62, P6 ;  /* 0x0000004f533e7225 */ /* 0x000fc800030e043e */
[----:B------:R-:W-:Y:S01]  /*d890*/  IMAD.WIDE.U32.X R66, R110, R79, R66, P5 ;  /* 0x0000004f6e427225 */ /* 0x000fe200028e0442 */
[----:B------:R-:W-:Y:S02]  /*d8a0*/  IADD3 R68, P5, P6, R115, R4, R81 ;  /* 0x0000000473447210 */ /* 0x000fe40007ebe051 */
[----:B------:R-:W-:Y:S01]  /*d8b0*/  SHF.L.U64.HI R81, R89, 0x1, R98 ;  /* 0x0000000159517819 */ /* 0x000fe20000010262 */
[----:B------:R-:W-:Y:S02]  /*d8c0*/  IMAD.MOV.U32 R58, RZ, RZ, R9 ;  /* 0x000000ffff3a7224 */ /* 0x000fe400078e0009 */
[----:B------:R-:W-:Y:S02]  /*d8d0*/  IMAD.SHL.U32 R9, R119, 0x2, RZ ;  /* 0x0000000277097824 */ /* 0x000fe400078e00ff */
[----:B------:R-:W-:Y:S02]  /*d8e0*/  IMAD R4, R83, R77, RZ ;  /* 0x0000004d53047224 */ /* 0x000fe400078e02ff */
[----:B------:R-:W-:Y:S01]  /*d8f0*/  IMAD.MOV.U32 R72, RZ, RZ, R69 ;  /* 0x000000ffff487224 */ /* 0x000fe200078e0045 */
[----:B------:R-:W-:Y:S01]  /*d900*/  LOP3.LUT R9, R9, R60, RZ, 0xfc, !PT ;  /* 0x0000003c09097212 */ /* 0x000fe200078efcff */
[----:B------:R-:W-:-:S02]  /*d910*/  IMAD R61, R93, R79, R4 ;  /* 0x0000004f5d3d7224 */ /* 0x000fc400078e0204 */
[-C--:B------:R-:W-:Y:S02]  /*d920*/  IMAD R4, R82, R77.reuse, RZ ;  /* 0x0000004d52047224 */ /* 0x080fe400078e02ff */
[----:B------:R-:W-:Y:S01]  /*d930*/  IMAD R60, R110, R77, RZ ;  /* 0x0000004d6e3c7224 */ /* 0x000fe200078e02ff */
[----:B------:R-:W-:Y:S01]  /*d940*/  IADD3.X R110, PT, PT, RZ, R5, RZ, P5, P6 ;  /* 0x00000005ff6e7210 */ /* 0x000fe20002fec4ff */
[----:B------:R-:W-:Y:S01]  /*d950*/  IMAD.WIDE.U32.X R72, R103, R79, R72, P3 ;  /* 0x0000004f67487225 */ /* 0x000fe200018e0448 */
[CC--:B------:R-:W-:Y:S02]  /*d960*/  ISETP.EQ.U32.AND P5, PT, R9.reuse, R119.reuse, PT ;  /* 0x000000770900720c */ /* 0x0c0fe40003fa2070 */
[----:B------:R-:W-:Y:S01]  /*d970*/  ISETP.LT.U32.AND P3, PT, R9, R119, PT ;  /* 0x000000770900720c */ /* 0x000fe20003f61070 */
[C---:B------:R-:W-:Y:S01]  /*d980*/  IMAD R69, R100.reuse, R79, R4 ;  /* 0x0000004f64457224 */ /* 0x040fe200078e0204 */
[----:B------:R-:W-:Y:S01]  /*d990*/  SHF.L.U64.HI R119, R119, 0x1, R107 ;  /* 0x0000000177777819 */ /* 0x000fe2000001026b */
[----:B------:R-:W-:-:S03]  /*d9a0*/  IMAD.WIDE.U32 R4, R100, R77, RZ ;  /* 0x0000004d64047225 */ /* 0x000fc600078e00ff */
[----:B------:R-:W-:Y:S01]  /*d9b0*/  ISETP.EQ.AND.EX P0, PT, R119, R107, P0, P5 ;  /* 0x0000006b7700720c */ /* 0x000fe20000702350 */
[----:B------:R-:W-:Y:S01]  /*d9c0*/  IMAD.WIDE.U32.X R58, R82, R79, R58, P4 ;  /* 0x0000004f523a7225 */ /* 0x000fe200020e043a */
[C---:B------:R-:W-:Y:S02]  /*d9d0*/  ISETP.GE.U32.AND P4, PT, R116.reuse, R94, PT ;  /* 0x0000005e7400720c */ /* 0x040fe40003f86070 */
[----:B------:R-:W-:Y:S01]  /*d9e0*/  IADD3 R116, P5, PT, R116, R4, RZ ;  /* 0x0000000474747210 */ /* 0x000fe20007fbe0ff */
[----:B------:R-:W-:Y:S01]  /*d9f0*/  IMAD R70, R103, R77, RZ ;  /* 0x0000004d67467224 */ /* 0x000fe200078e02ff */
[----:B------:R-:W-:Y:S01]  /*da00*/  ISETP.GE.U32.AND.EX P4, PT, R120, R121, PT, P4 ;  /* 0x000000797800720c */ /* 0x000fe20003f86140 */
[----:B------:R-:W-:Y:S01]  /*da10*/  IMAD.IADD R69, R5, 0x1, R69 ;  /* 0x0000000105457824 */ /* 0x000fe200078e0245 */
[----:B------:R-:W-:Y:S01]  /*da20*/  ISETP.LT.U32.OR.EX P0, PT, R119, R107, P0, P3 ;  /* 0x0000006b7700720c */ /* 0x000fe20000701530 */
[-C--:B------:R-:W-:Y:S01]  /*da30*/  IMAD R55, R105, R79.reuse, R70 ;  /* 0x0000004f69377224 */ /* 0x080fe200078e0246 */
[----:B------:R-:W-:Y:S01]  /*da40*/  SEL R71, RZ, 0x1, P4 ;  /* 0x00000001ff477807 */ /* 0x000fe20002000000 */
[----:B------:R-:W-:Y:S01]  /*da50*/  IMAD.X R120, R69, 0x1, R120, P5 ;  /* 0x0000000145787824 */ /* 0x000fe200028e0678 */
[----:B------:R-:W-:Y:S01]  /*da60*/  IADD3 R70, P5, PT, R117, R68, RZ ;  /* 0x0000004475467210 */ /* 0x000fe20007fbe0ff */
[----:B------:R-:W-:Y:S01]  /*da70*/  IMAD R60, R96, R79, R60 ;  /* 0x0000004f603c7224 */ /* 0x000fe200078e023c */
[----:B------:R-:W-:-:S02]  /*da80*/  SEL R68, RZ, 0x1, P2 ;  /* 0x00000001ff447807 */ /* 0x000fc40001000000 */
[----:B------:R-:W-:Y:S01]  /*da90*/  ISETP.GE.U32.AND P2, PT, R116, R4, PT ;  /* 0x000000047400720c */ /* 0x000fe20003f46070 */
[----:B------:R-:W-:Y:S01]  /*daa0*/  IMAD.WIDE.U32 R4, R96, R78, RZ ;  /* 0x0000004e60047225 */ /* 0x000fe200078e00ff */
[----:B------:R-:W-:Y:S02]  /*dab0*/  ISETP.GE.U32.AND P4, PT, R70, R117, PT ;  /* 0x000000754600720c */ /* 0x000fe40003f86070 */
[----:B------:R-:W-:Y:S01]  /*dac0*/  ISETP.GE.U32.AND.EX P2, PT, R120, R69, PT, P2 ;  /* 0x000000457800720c */ /* 0x000fe20003f46120 */
[----:B------:R-:W-:Y:S01]  /*dad0*/  IMAD.X R94, R113, 0x1, R110, P5 ;  /* 0x00000001715e7824 */ /* 0x000fe200028e066e */
[----:B------:R-:W-:Y:S01]  /*dae0*/  IADD3 R69, P3, P5, R71, R50, R68 ;  /* 0x0000003247457210 */ /* 0x000fe20007d7e044 */
[----:B------:R-:W-:Y:S01]  /*daf0*/  IMAD.IADD R71, R5, 0x1, R8 ;  /* 0x0000000105477824 */ /* 0x000fe200078e0208 */
[----:B------:R-:W-:Y:S01]  /*db00*/  IADD3 R68, P6, PT, R70, R4, RZ ;  /* 0x0000000446447210 */ /* 0x000fe20007fde0ff */
[----:B------:R-:W-:Y:S01]  /*db10*/  IMAD.WIDE.U32 R96, R96, R77, RZ ;  /* 0x0000004d60607225 */ /* 0x000fe200078e00ff */
[----:B------:R-:W-:-:S02]  /*db20*/  IADD3.X R79, PT, PT, RZ, R51, RZ, P3, P5 ;  /* 0x00000033ff4f7210 */ /* 0x000fc40001fea4ff */
[----:B------:R-:W-:Y:S01]  /*db30*/  IADD3 R5, P3, PT, R68, R69, RZ ;  /* 0x0000004544057210 */ /* 0x000fe20007f7e0ff */
[----:B------:R-:W-:Y:S01]  /*db40*/  IMAD.WIDE.U32 R50, R93, R77, RZ ;  /* 0x0000004d5d327225 */ /* 0x000fe200078e00ff */
[----:B------:R-:W-:Y:S02]  /*db50*/  ISETP.GE.U32.AND.EX P4, PT, R94, R113, PT, P4 ;  /* 0x000000715e00720c */ /* 0x000fe40003f86140 */
[----:B------:R-:W-:Y:S01]  /*db60*/  ISETP.GE.U32.AND P5, PT, R68, R4, PT ;  /* 0x000000044400720c */ /* 0x000fe20003fa6070 */
[----:B------:R-:W-:Y:S01]  /*db70*/  IMAD.X R8, R71, 0x1, R94, P6 ;  /* 0x0000000147087824 */ /* 0x000fe200030e065e */
[----:B------:R-:W-:Y:S01]  /*db80*/  SEL R70, RZ, 0x1, P1 ;  /* 0x00000001ff467807 */ /* 0x000fe20000800000 */
[----:B------:R-:W-:Y:S01]  /*db90*/  IMAD.IADD R4, R51, 0x1, R61 ;  /* 0x0000000133047824 */ /* 0x000fe200078e023d */
[----:B------:R-:W-:Y:S01]  /*dba0*/  SEL R61, RZ, 0x1, P4 ;  /* 0x00000001ff3d7807 */ /* 0x000fe20002000000 */
[----:B------:R-:W-:Y:S01]  /*dbb0*/  IMAD.X R69, R8, 0x1, R79, P3 ;  /* 0x0000000108457824 */ /* 0x000fe200018e064f */
[----:B------:R-:W-:Y:S01]  /*dbc0*/  ISETP.GE.U32.AND P1, PT, R5, R68, PT ;  /* 0x000000440500720c */ /* 0x000fe20003f26070 */
[----:B------:R-:W-:Y:S01]  /*dbd0*/  IMAD.WIDE.U32 R78, R105, R78, RZ ;  /* 0x0000004e694e7225 */ /* 0x000fe200078e00ff */
[----:B------:R-:W-:-:S02]  /*dbe0*/  IADD3 R51, P3, PT, R5, R50, RZ ;  /* 0x0000003205337210 */ /* 0x000fc40007f7e0ff */
[----:B------:R-:W-:Y:S01]  /*dbf0*/  SEL R5, RZ, 0x1, P2 ;  /* 0x00000001ff057807 */ /* 0x000fe20001000000 */
[----:B------:R-:W-:Y:S01]  /*dc00*/  IMAD.IADD R60, R97, 0x1, R60 ;  /* 0x00000001613c7824 */ /* 0x000fe200078e023c */
[----:B------:R-:W-:Y:S01]  /*dc10*/  ISETP.GE.U32.AND.EX P5, PT, R8, R71, PT, P5 ;  /* 0x000000470800720c */ /* 0x000fe20003fa6150 */
[----:B------:R-:W-:Y:S01]  /*dc20*/  IMAD.SHL.U32 R93, R89, 0x2, RZ ;  /* 0x00000002595d7824 */ /* 0x000fe200078e00ff */
[----:B------:R-:W-:Y:S01]  /*dc30*/  IADD3 R71, P4, P2, R61, R6, R70 ;  /* 0x000000063d477210 */ /* 0x000fe20007a9e046 */
[----:B------:R-:W-:Y:S01]  /*dc40*/  IMAD.X R61, R4, 0x1, R69, P3 ;  /* 0x00000001043d7824 */ /* 0x000fe200018e0645 */
[----:B------:R-:W-:Y:S02]  /*dc50*/  ISETP.GE.U32.AND.EX P1, PT, R69, R8, PT, P1 ;  /* 0x000000084500720c */ /* 0x000fe40003f26110 */
[----:B------:R-:W-:Y:S02]  /*dc60*/  IADD3 R5, P6, P3, R51, R58, R5 ;  /* 0x0000003a33057210 */ /* 0x000fe40007bde005 */
[----:B------:R-:W-:-:S02]  /*dc70*/  IADD3.X R8, PT, PT, RZ, R7, RZ, P4, P2 ;  /* 0x00000007ff087210 */ /* 0x000fc400027e44ff */
[----:B------:R-:W-:Y:S02]  /*dc80*/  SEL R6, RZ, 0x1, P5 ;  /* 0x00000001ff067807 */ /* 0x000fe40002800000 */
[----:B------:R-:W-:Y:S02]  /*dc90*/  SEL R7, RZ, 0x1, P1 ;  /* 0x00000001ff077807 */ /* 0x000fe40000800000 */
[----:B------:R-:W-:Y:S02]  /*dca0*/  IADD3.X R58, PT, PT, R61, R59, RZ, P6, P3 ;  /* 0x0000003b3d3a7210 */ /* 0x000fe400037e64ff */
[----:B------:R-:W-:Y:S02]  /*dcb0*/  IADD3 R7, P3, P4, R7, R52, R6 ;  /* 0x0000003407077210 */ /* 0x000fe40007c7e006 */
[----:B------:R-:W-:Y:S02]  /*dcc0*/  ISETP.GE.U32.AND P2, PT, R51, R50, PT ;  /* 0x000000323300720c */ /* 0x000fe40003f46070 */
[----:B------:R-:W-:-:S02]  /*dcd0*/  ISETP.GE.U32.AND P1, PT, R5, R51, PT ;  /* 0x000000330500720c */ /* 0x000fc40003f26070 */
[----:B------:R-:W-:Y:S01]  /*dce0*/  IADD3.X R51, PT, PT, RZ, R53, RZ, P3, P4 ;  /* 0x00000035ff337210 */ /* 0x000fe20001fe84ff */
[----:B------:R-:W-:Y:S01]  /*dcf0*/  IMAD.IADD R53, R79, 0x1, R54 ;  /* 0x000000014f357824 */ /* 0x000fe200078e0236 */
[----:B------:R-:W-:Y:S02]  /*dd00*/  IADD3 R6, P3, PT, R71, R78, RZ ;  /* 0x0000004e47067210 */ /* 0x000fe40007f7e0ff */
[----:B------:R-:W-:Y:S02]  /*dd10*/  ISETP.GE.U32.AND.EX P2, PT, R61, R4, PT, P2 ;  /* 0x000000043d00720c */ /* 0x000fe40003f46120 */
[----:B------:R-:W-:Y:S01]  /*dd20*/  ISETP.GE.U32.AND.EX P1, PT, R58, R61, PT, P1 ;  /* 0x0000003d3a00720c */ /* 0x000fe20003f26110 */
[----:B------:R-:W-:Y:S01]  /*dd30*/  IMAD.X R8, R53, 0x1, R8, P3 ;  /* 0x0000000135087824 */ /* 0x000fe200018e0608 */
[----:B------:R-:W-:Y:S02]  /*dd40*/  IADD3 R7, P5, PT, R6, R7, RZ ;  /* 0x0000000706077210 */ /* 0x000fe40007fbe0ff */
[----:B------:R-:W-:-:S02]  /*dd50*/  SEL R4, RZ, 0x1, P2 ;  /* 0x00000001ff047807 */ /* 0x000fc40001000000 */
[----:B------:R-:W-:Y:S01]  /*dd60*/  SEL R59, RZ, 0x1, P1 ;  /* 0x00000001ff3b7807 */ /* 0x000fe20000800000 */
[----:B------:R-:W-:Y:S01]  /*dd70*/  IMAD.X R51, R8, 0x1, R51, P5 ;  /* 0x0000000108337824 */ /* 0x000fe200028e0633 */
[----:B------:R-:W-:Y:S02]  /*dd80*/  ISETP.GE.U32.AND P1, PT, R6, R78, PT ;  /* 0x0000004e0600720c */ /* 0x000fe40003f26070 */
[----:B------:R-:W-:Y:S02]  /*dd90*/  ISETP.GE.U32.AND P2, PT, R7, R6, PT ;  /* 0x000000060700720c */ /* 0x000fe40003f46070 */
[----:B------:R-:W-:Y:S02]  /*dda0*/  IADD3 R59, P3, P4, R59, R62, R4 ;  /* 0x0000003e3b3b7210 */ /* 0x000fe40007c7e004 */
[----:B------:R-:W-:Y:S02]  /*ddb0*/  IADD3 R4, P5, PT, R7, R96, RZ ;  /* 0x0000006007047210 */ /* 0x000fe40007fbe0ff */
[----:B------:R-:W-:Y:S01]  /*ddc0*/  ISETP.GE.U32.AND.EX P1, PT, R8, R53, PT, P1 ;  /* 0x000000350800720c */ /* 0x000fe20003f26110 */
[----:B------:R-:W-:Y:S01]  /*ddd0*/  IMAD.WIDE.U32 R52, R58, 0x3d1, RZ ;  /* 0x000003d13a347825 */ /* 0x000fe200078e00ff */
[----:B------:R-:W-:-:S02]  /*dde0*/  ISETP.GE.U32.AND.EX P2, PT, R51, R8, PT, P2 ;  /* 0x000000083300720c */ /* 0x000fc40003f46120 */
[----:B------:R-:W-:Y:S01]  /*ddf0*/  IADD3 R59, P6, PT, R4, R59, RZ ;  /* 0x0000003b043b7210 */ /* 0x000fe20007fde0ff */
[----:B------:R-:W-:Y:S01]  /*de00*/  IMAD.X R7, R60, 0x1, R51, P5 ;  /* 0x000000013c077824 */ /* 0x000fe200028e0633 */
[----:B------:R-:W-:Y:S02]  /*de10*/  IADD3.X R8, PT, PT, RZ, R63, RZ, P3, P4 ;  /* 0x0000003fff087210 */ /* 0x000fe40001fe84ff */
[----:B------:R-:W-:Y:S02]  /*de20*/  SEL R50, RZ, 0x1, !P0 ;  /* 0x00000001ff327807 */ /* 0x000fe40004000000 */
[----:B------:R-:W-:Y:S01]  /*de30*/  ISETP.GE.U32.AND P3, PT, R4, R96, PT ;  /* 0x000000600400720c */ /* 0x000fe20003f66070 */
[----:B------:R-:W-:Y:S01]  /*de40*/  IMAD.X R8, R7, 0x1, R8, P6 ;  /* 0x0000000107087824 */ /* 0x000fe200030e0608 */
[----:B------:R-:W-:Y:S02]  /*de50*/  ISETP.GE.U32.AND P4, PT, R59, R4, PT ;  /* 0x000000043b00720c */ /* 0x000fe40003f86070 */
[----:B------:R-:W-:-:S02]  /*de60*/  SEL R4, RZ, 0x1, P1 ;  /* 0x00000001ff047807 */ /* 0x000fc40000800000 */
[----:B------:R-:W-:Y:S01]  /*de70*/  SEL R63, RZ, 0x1, P2 ;  /* 0x00000001ff3f7807 */ /* 0x000fe20001000000 */
[----:B------:R-:W-:Y:S01]  /*de80*/  IMAD.WIDE.U32 R52, P2, RZ, R5, R52 ;  /* 0x00000005ff347225 */ /* 0x000fe20007840034 */
[----:B------:R-:W-:Y:S02]  /*de90*/  LOP3.LUT R93, R93, R50, RZ, 0xfc, !PT ;  /* 0x000000325d5d7212 */ /* 0x000fe400078efcff */
[----:B------:R-:W-:Y:S01]  /*dea0*/  ISETP.GE.U32.AND.EX P3, PT, R7, R60, PT, P3 ;  /* 0x0000003c0700720c */ /* 0x000fe20003f66130 */
[----:B------:R-:W-:Y:S01]  /*deb0*/  IMAD.WIDE.U32 R50, R105, R77, RZ ;  /* 0x0000004d69327225 */ /* 0x000fe200078e00ff */
[----:B------:R-:W-:Y:S02]  /*dec0*/  ISETP.GE.U32.AND.EX P1, PT, R8, R7, PT, P4 ;  /* 0x000000070800720c */ /* 0x000fe40003f26140 */
[----:B------:R-:W-:Y:S01]  /*ded0*/  IADD3 R63, P5, P6, R63, R56, R4 ;  /* 0x000000383f3f7210 */ /* 0x000fe20007ebe004 */
[----:B------:R-:W-:Y:S01]  /*dee0*/  IMAD.WIDE.U32 R6, R5, 0x3d1, RZ ;  /* 0x000003d105067825 */ /* 0x000fe200078e00ff */
[----:B------:R-:W-:-:S02]  /*def0*/  SEL R56, RZ, 0x1, P3 ;  /* 0x00000001ff387807 */ /* 0x000fc40001800000 */
[----:B------:R-:W-:Y:S01]  /*df00*/  SEL R61, RZ, 0x1, P1 ;  /* 0x00000001ff3d7807 */ /* 0x000fe20000800000 */
[----:B------:R-:W-:Y:S01]  /*df10*/  IMAD.MOV.U32 R54, RZ, RZ, R53 ;  /* 0x000000ffff367224 */ /* 0x000fe200078e0035 */
[----:B------:R-:W-:Y:S02]  /*df20*/  IADD3.X R4, PT, PT, RZ, R57, RZ, P5, P6 ;  /* 0x00000039ff047210 */ /* 0x000fe40002fec4ff */
[----:B------:R-:W-:Y:S02]  /*df30*/  IADD3 R57, P5, PT, R63, R50, RZ ;  /* 0x000000323f397210 */ /* 0x000fe40007fbe0ff */
[----:B------:R-:W-:Y:S01]  /*df40*/  IADD3 R56, P1, P6, R61, R66, R56 ;  /* 0x000000423d387210 */ /* 0x000fe20007e3e038 */
[----:B------:R-:W-:Y:S01]  /*df50*/  IMAD.IADD R61, R51, 0x1, R55 ;  /* 0x00000001333d7824 */ /* 0x000fe200078e0237 */
[----:B------:R-:W-:Y:S01]  /*df60*/  IADD3 RZ, P4, PT, R7, R52, RZ ;  /* 0x0000003407ff7210 */ /* 0x000fe20007f9e0ff */
[----:B------:R-:W-:Y:S01]  /*df70*/  IMAD.X R55, RZ, RZ, RZ, P2 ;  /* 0x000000ffff377224 */ /* 0x000fe200010e06ff */
[----:B------:R-:W-:Y:S01]  /*df80*/  ISETP.GE.U32.AND P3, PT, R57, R50, PT ;  /* 0x000000323900720c */ /* 0x000fe20003f66070 */
[----:B------:R-:W-:Y:S01]  /*df90*/  IMAD.WIDE.U32 R50, R8, 0x3d1, RZ ;  /* 0x000003d108327825 */ /* 0x000fe200078e00ff */
[----:B------:R-:W-:-:S02]  /*dfa0*/  IADD3.X R67, PT, PT, RZ, R67, RZ, P1, P6 ;  /* 0x00000043ff437210 */ /* 0x000fc40000fec4ff */
[----:B------:R-:W-:Y:S01]  /*dfb0*/  ISETP.GE.U32.AND P1, PT, R93, R89, PT ;  /* 0x000000595d00720c */ /* 0x000fe20003f26070 */
[----:B------:R-:W-:Y:S01]  /*dfc0*/  IMAD.WIDE.U32.X R54, RZ, R58, R54, P4 ;  /* 0x0000003aff367225 */ /* 0x000fe200020e0436 */
[----:B------:R-:W-:Y:S02]  /*dfd0*/  IADD3 R56, P4, PT, R57, R56, RZ ;  /* 0x0000003839387210 */ /* 0x000fe40007f9e0ff */
[----:B------:R-:W-:Y:S01]  /*dfe0*/  ISETP.GE.U32.AND.EX P1, PT, R81, R98, PT, P1 ;  /* 0x000000625100720c */ /* 0x000fe20003f26110 */
[----:B------:R-:W-:Y:S02]  /*dff0*/  IMAD.X R4, R61, 0x1, R4, P5 ;  /* 0x000000013d047824 */ /* 0x000fe400028e0604 */
[----:B------:R-:W-:-:S03]  /*e000*/  IMAD.WIDE.U32 R6, R59, 0x3d1, RZ ;  /* 0x000003d13b067825 */ /* 0x000fc600078e00ff */
[----:B------:R-:W-:Y:S01]  /*e010*/  ISETP.GE.U32.AND.EX P3, PT, R4, R61, PT, P3 ;  /* 0x0000003d0400720c */ /* 0x000fe20003f66130 */
[----:B------:R-:W-:Y:S01]  /*e020*/  IMAD.WIDE.U32 R50, P2, RZ, R59, R50 ;  /* 0x0000003bff327225 */ /* 0x000fe20007840032 */
[----:B------:R-:W-:-:S03]  /*e030*/  IADD3 R63, P5, PT, R54, R6, RZ ;  /* 0x00000006363f7210 */ /* 0x000fc60007fbe0ff */
[----:B------:R-:W-:Y:S01]  /*e040*/  IMAD.X R53, R4, 0x1, R67, P4 ;  /* 0x0000000104357824 */ /* 0x000fe200020e0643 */
[----:B------:R-:W-:Y:S02]  /*e050*/  ISETP.GE.U32.AND P4, PT, R56, R57, PT ;  /* 0x000000393800720c */ /* 0x000fe40003f86070 */
        /* <DEDUP_REMOVED lines=9> */
[----:B------:R-:W-:-:S02]  /*e0f0*/  @P1 ISETP.EQ.U32.AND P3, PT, R93, R89, PT ;  /* 0x000000595d00120c */ /* 0x000fc40003f62070 */
[----:B------:R-:W-:Y:S02]  /*e100*/  ISETP.GE.U32.AND.EX P2, PT, R62, R57, PT, P2 ;  /* 0x000000393e00720c */ /* 0x000fe40003f46120 */
[----:B------:R-:W-:Y:S01]  /*e110*/  IADD3 R57, P4, P5, R55, R72, R4 ;  /* 0x0000004837397210 */ /* 0x000fe20007d9e004 */
[----:B------:R-:W-:Y:S01]  /*e120*/  IMAD.WIDE.U32.X R54, RZ, R8, R6, P6 ;  /* 0x00000008ff367225 */ /* 0x000fe200030e0406 */
[----:B------:R-:W-:Y:S02]  /*e130*/  PLOP3.LUT P6, PT, PT, PT, PT, 0x80, 0x8 ;  /* 0x000000000008781c */ /* 0x000fe40003fcf070 */
[----:B------:R-:W-:Y:S01]  /*e140*/  @P1 ISETP.EQ.AND.EX P6, PT, R81, R98, P0, P3 ;  /* 0x000000625100120c */ /* 0x000fe200007c2330 */
[----:B------:R-:W-:Y:S01]  /*e150*/  IMAD.WIDE.U32 R6, R56, 0x3d1, RZ ;  /* 0x000003d138067825 */ /* 0x000fe200078e00ff */
[----:B------:R-:W-:Y:S02]  /*e160*/  ISETP.NE.U32.AND P3, PT, R114, R48, PT ;  /* 0x000000307200720c */ /* 0x000fe40003f65070 */
[----:B------:R-:W-:Y:S01]  /*e170*/  SEL R71, RZ, 0x1, P2 ;  /* 0x00000001ff477807 */ /* 0x000fe20001000000 */
[----:B------:R-:W-:Y:S01]  /*e180*/  IMAD.WIDE.U32 R50, P2, RZ, R56, R50 ;  /* 0x00000038ff327225 */ /* 0x000fe20007840032 */
[----:B------:R-:W-:-:S02]  /*e190*/  ISETP.LT.U32.AND P1, PT, R85, R44, PT ;  /* 0x0000002c5500720c */ /* 0x000fc40003f21070 */
[----:B------:R-:W-:Y:S02]  /*e1a0*/  ISETP.NE.AND.EX P3, PT, R90, R49, PT, P3 ;  /* 0x000000315a00720c */ /* 0x000fe40003f65330 */
[----:B------:R-:W-:Y:S02]  /*e1b0*/  IADD3.X R72, PT, PT, RZ, R73, RZ, P4, P5 ;  /* 0x00000049ff487210 */ /* 0x000fe400027ea4ff */
[----:B------:R-:W-:Y:S02]  /*e1c0*/  ISETP.LT.U32.AND.EX P1, PT, R87, R45, !P3, P1 ;  /* 0x0000002d5700720c */ /* 0x000fe40005f21110 */
[----:B------:R-:W-:Y:S02]  /*e1d0*/  @P6 LOP3.LUT R88, R88, 0x8, RZ, 0xfc, !PT ;  /* 0x0000000858586812 */ /* 0x000fe400078efcff */
[----:B------:R-:W-:Y:S02]  /*e1e0*/  ISETP.LT.U32.AND P6, PT, R114, R48, PT ;  /* 0x000000307200720c */ /* 0x000fe40003fc1070 */
[----:B------:R-:W-:-:S02]  /*e1f0*/  IADD3 R71, P0, P5, R6, R54, R71 ;  /* 0x0000003606477210 */ /* 0x000fc40007d1e047 */
[----:B------:R-:W-:Y:S01]  /*e200*/  IADD3 R4, P4, PT, R7, R50, RZ ;  /* 0x0000003207047210 */ /* 0x000fe20007f9e0ff */
[----:B------:R-:W-:Y:S01]  /*e210*/  IMAD.X R7, RZ, RZ, RZ, P2 ;  /* 0x000000ffff077224 */ /* 0x000fe200010e06ff */
[----:B------:R-:W-:Y:S02]  /*e220*/  ISETP.EQ.U32.AND P3, PT, R111, R42, PT ;  /* 0x0000002a6f00720c */ /* 0x000fe40003f62070 */
[----:B------:R-:W-:Y:S02]  /*e230*/  ISETP.LT.U32.OR.EX P1, PT, R90, R49, P1, P6 ;  /* 0x000000315a00720c */ /* 0x000fe40000f21560 */
[----:B------:R-:W-:Y:S01]  /*e240*/  IADD3.X R73, PT, PT, R4, R55, RZ, P0, P5 ;  /* 0x0000003704497210 */ /* 0x000fe200007ea4ff */
[----:B------:R-:W-:Y:S01]  /*e250*/  IMAD.WIDE.U32 R54, R72, 0x3d1, RZ ;  /* 0x000003d148367825 */ /* 0x000fe200078e00ff */
[----:B------:R-:W-:Y:S02]  /*e260*/  ISETP.GE.U32.AND P0, PT, R102, R46, PT ;  /* 0x0000002e6600720c */ /* 0x000fe40003f06070 */
[----:B------:R-:W-:-:S02]  /*e270*/  ISETP.EQ.AND.EX P2, PT, R92, R43, P1, P3 ;  /* 0x0000002b5c00720c */ /* 0x000fc40000f42330 */
[----:B------:R-:W-:Y:S01]  /*e280*/  ISETP.GE.U32.AND P1, PT, R71, R6, PT ;  /* 0x000000064700720c */ /* 0x000fe20003f26070 */
[----:B------:R-:W-:Y:S01]  /*e290*/  IMAD.MOV.U32 R6, RZ, RZ, R51 ;  /* 0x000000ffff067224 */ /* 0x000fe200078e0033 */
[----:B------:R-:W-:Y:S01]  /*e2a0*/  ISETP.GE.U32.AND.EX P0, PT, R108, R47, PT, P0 ;  /* 0x0000002f6c00720c */ /* 0x000fe20003f06100 */
[----:B------:R-:W-:Y:S01]  /*e2b0*/  IMAD.WIDE.U32 R50, R57, 0x3d1, RZ ;  /* 0x000003d139327825 */ /* 0x000fe200078e00ff */
[----:B------:R-:W-:Y:S02]  /*e2c0*/  ISETP.LT.U32.AND P3, PT, R111, R42, PT ;  /* 0x0000002a6f00720c */ /* 0x000fe40003f61070 */
[----:B------:R-:W-:Y:S01]  /*e2d0*/  ISETP.GE.U32.AND.EX P1, PT, R73, R4, PT, P1 ;  /* 0x000000044900720c */ /* 0x000fe20003f26110 */
[----:B------:R-:W-:Y:S01]  /*e2e0*/  IMAD.WIDE.U32.X R60, RZ, R53, R6, P4 ;  /* 0x00000035ff3c7225 */ /* 0x000fe200020e0406 */
[----:B------:R-:W-:Y:S02]  /*e2f0*/  ISETP.LT.U32.OR.EX P2, PT, R92, R43, P2, P3 ;  /* 0x0000002b5c00720c */ /* 0x000fe40001741530 */
[----:B------:R-:W-:Y:S01]  /*e300*/  LOP3.LUT R88, R88, 0xffffffef, RZ, 0xc0, !PT ;  /* 0xffffffef58587812 */ /* 0x000fe200078ec0ff */
[----:B------:R-:W-:Y:S01]  /*e310*/  IMAD.WIDE.U32 R6, P4, RZ, R57, R54 ;  /* 0x00000039ff067225 */ /* 0x000fe20007880036 */
[----:B------:R-:W-:-:S02]  /*e320*/  SEL R55, RZ, 0x1, P1 ;  /* 0x00000001ff377807 */ /* 0x000fc40000800000 */
[----:B------:R-:W-:Y:S01]  /*e330*/  PLOP3.LUT P1, PT, PT, PT, PT, 0x8, 0x80 ;  /* 0x000000000080781c */ /* 0x000fe20003f2e170 */
[----:B------:R-:W-:Y:S01]  /*e340*/  IMAD.MOV.U32 R4, RZ, RZ, RZ ;  /* 0x000000ffff047224 */ /* 0x000fe200078e00ff */
[----:B------:R-:W-:Y:S02]  /*e350*/  @P0 ISETP.NE.U32.AND P3, PT, R102, R46, PT ;  /* 0x0000002e6600020c */ /* 0x000fe40003f65070 */
[----:B------:R-:W-:Y:S02]  /*e360*/  PLOP3.LUT P5, PT, PT, PT, PT, 0x8, 0x80 ;  /* 0x000000000080781c */ /* 0x000fe40003fae170 */
[----:B------:R-:W-:Y:S02]  /*e370*/  @P0 ISETP.NE.OR.EX P1, PT, R108, R47, !P2, P3 ;  /* 0x0000002f6c00020c */ /* 0x000fe40005725730 */
[----:B------:R-:W-:Y:S01]  /*e380*/  IADD3 R60, P0, P3, R50, R60, R55 ;  /* 0x0000003c323c7210 */ /* 0x000fe20007b1e037 */
[----:B------:R-:W-:Y:S01]  /*e390*/  IMAD.WIDE.U32 R54, R5, 0x3d1, R4 ;  /* 0x000003d105367825 */ /* 0x000fe200078e0004 */
[----:B------:R-:W-:-:S02]  /*e3a0*/  @P4 LOP3.LUT R88, R88, 0x10, RZ, 0xfc, !PT ;  /* 0x0000001058584812 */ /* 0x000fc400078efcff */
[----:B------:R-:W-:Y:S01]  /*e3b0*/  IADD3 R69, P4, PT, R51, R6, RZ ;  /* 0x0000000633457210 */ /* 0x000fe20007f9e0ff */
[----:B------:R-:W-:Y:S01]  /*e3c0*/  IMAD.IADD R55, R52, 0x1, R55 ;  /* 0x0000000134377824 */ /* 0x000fe200078e0237 */
[----:B------:R-:W-:Y:S02]  /*e3d0*/  LOP3.LUT R88, R88, 0xffffffdf, RZ, 0xc0, !PT ;  /* 0xffffffdf58587812 */ /* 0x000fe400078ec0ff */
[----:B------:R-:W-:Y:S01]  /*e3e0*/  IADD3.X R6, PT, PT, R69, R61, RZ, P0, P3 ;  /* 0x0000003d45067210 */ /* 0x000fe200007e64ff */
[----:B------:R-:W-:Y:S01]  /*e3f0*/  IMAD.SHL.U32 R61, R80, 0x2, RZ ;  /* 0x00000002503d7824 */ /* 0x000fe200078e00ff */
[----:B------:R-:W-:Y:S02]  /*e400*/  ISETP.NE.U32.AND P0, PT, R10, R48, PT ;  /* 0x000000300a00720c */ /* 0x000fe40003f05070 */
[----:B------:R-:W-:Y:S02]  /*e410*/  SHF.L.U64.HI R80, R80, 0x1, R95 ;  /* 0x0000000150507819 */ /* 0x000fe4000001025f */
[----:B------:R-:W-:-:S02]  /*e420*/  ISETP.NE.AND.EX P0, PT, R75, R49, PT, P0 ;  /* 0x000000314b00720c */ /* 0x000fc40003f05300 */
[----:B------:R-:W-:Y:S02]  /*e430*/  ISETP.LT.U32.AND P3, PT, R61, R44, PT ;  /* 0x0000002c3d00720c */ /* 0x000fe40003f61070 */
[----:B------:R-:W-:Y:S02]  /*e440*/  @P4 LOP3.LUT R88, R88, 0x20, RZ, 0xfc, !PT ;  /* 0x0000002058584812 */ /* 0x000fe400078efcff */
[----:B------:R-:W-:Y:S02]  /*e450*/  ISETP.LT.U32.AND.EX P0, PT, R80, R45, !P0, P3 ;  /* 0x0000002d5000720c */ /* 0x000fe40004701130 */
[----:B------:R-:W-:Y:S02]  /*e460*/  ISETP.LT.U32.AND P4, PT, R10, R48, PT ;  /* 0x000000300a00720c */ /* 0x000fe40003f81070 */
[----:B------:R-:W-:Y:S02]  /*e470*/  ISETP.EQ.U32.AND P3, PT, R9, R42, PT ;  /* 0x0000002a0900720c */ /* 0x000fe40003f62070 */
[----:B------:R-:W-:-:S02]  /*e480*/  ISETP.LT.U32.OR.EX P0, PT, R75, R49, P0, P4 ;  /* 0x000000314b00720c */ /* 0x000fc40000701540 */
[----:B------:R-:W-:Y:S02]  /*e490*/  ISETP.GE.U32.AND P4, PT, R93, R46, PT ;  /* 0x0000002e5d00720c */ /* 0x000fe40003f86070 */
[----:B------:R-:W-:Y:S02]  /*e4a0*/  ISETP.EQ.AND.EX P0, PT, R119, R43, P0, P3 ;  /* 0x0000002b7700720c */ /* 0x000fe40000702330 */
[----:B------:R-:W-:Y:S02]  /*e4b0*/  ISETP.GE.U32.AND.EX P4, PT, R81, R47, PT, P4 ;  /* 0x0000002f5100720c */ /* 0x000fe40003f86140 */
[----:B------:R-:W-:Y:S02]  /*e4c0*/  ISETP.LT.U32.AND P3, PT, R9, R42, PT ;  /* 0x0000002a0900720c */ /* 0x000fe40003f61070 */
[----:B------:R-:W-:Y:S02]  /*e4d0*/  LOP3.LUT R88, R88, 0xfffffffb, RZ, 0xc0, !PT ;  /* 0xfffffffb58587812 */ /* 0x000fe400078ec0ff */
[----:B------:R-:W-:-:S04]  /*e4e0*/  ISETP.LT.U32.OR.EX P0, PT, R119, R43, P0, P3 ;  /* 0x0000002b7700720c */ /* 0x000fc80000701530 */
[----:B------:R-:W-:-:S03]  /*e4f0*/  P2R R66, PR, RZ, 0x1 ;  /* 0x00000001ff427803 */ /* 0x000fc60000000000 */
[----:B------:R-:W-:-:S04]  /*e500*/  @P4 ISETP.NE.U32.AND P3, PT, R93, R46, PT ;  /* 0x0000002e5d00420c */ /* 0x000fc80003f65070 */
[----:B------:R-:W-:Y:S02]  /*e510*/  @P4 ISETP.NE.OR.EX P5, PT, R81, R47, !P0, P3 ;  /* 0x0000002f5100420c */ /* 0x000fe400047a5730 */
[----:B------:R-:W-:Y:S02]  /*e520*/  ISETP.GE.U32.AND P4, PT, R54, RZ, PT ;  /* 0x000000ff3600720c */ /* 0x000fe40003f86070 */
[----:B------:R-:W-:Y:S02]  /*e530*/  ISETP.LT.U32.AND P0, PT, R114, R48, PT ;  /* 0x000000307200720c */ /* 0x000fe40003f01070 */
[----:B------:R-:W-:Y:S01]  /*e540*/  ISETP.GE.U32.AND.EX P4, PT, R55, R5, PT, P4 ;  /* 0x000000053700720c */ /* 0x000fe20003f86140 */
[----:B------:R-:W-:-:S03]  /*e550*/  IMAD R5, R82, R65, RZ ;  /* 0x0000004152057224 */ /* 0x000fc600078e02ff */
[----:B------:R-:W-:Y:S01]  /*e560*/  SEL R4, RZ, 0x1, P4 ;  /* 0x00000001ff047807 */ /* 0x000fe20002000000 */
[----:B------:R-:W-:Y:S02]  /*e570*/  IMAD R67, R100, R74, R5 ;  /* 0x0000004a64437224 */ /* 0x000fe400078e0205 */
[----:B------:R-:W-:Y:S02]  /*e580*/  @P5 LOP3.LUT R88, R88, 0x4, RZ, 0xfc, !PT ;  /* 0x0000000458585812 */ /* 0x000fe400078efcff */
[----:B------:R-:W-:Y:S01]  /*e590*/  IADD3 R63, P3, P5, R63, R58, R4 ;  /* 0x0000003a3f3f7210 */ /* 0x000fe20007d7e004 */
[----:B------:R-:W-:-:S03]  /*e5a0*/  IMAD.WIDE.U32 R4, R100, R65, R54 ;  /* 0x0000004164047225 */ /* 0x000fc600078e0036 */
[----:B------:R-:W-:Y:S01]  /*e5b0*/  IADD3.X R62, PT, PT, R62, R59, RZ, P3, P5 ;  /* 0x0000003b3e3e7210 */ /* 0x000fe20001fea4ff */
[----:B------:R-:W-:Y:S01]  /*e5c0*/  IMAD.IADD R67, R5, 0x1, R67 ;  /* 0x0000000105437824 */ /* 0x000fe200078e0243 */
[----:B------:R-:W-:Y:S02]  /*e5d0*/  ISETP.GE.U32.AND P3, PT, R4, R54, PT ;  /* 0x000000360400720c */ /* 0x000fe40003f66070 */
[----:B------:R-:W-:Y:S02]  /*e5e0*/  SEL R54, R45, RZ, P1 ;  /* 0x000000ff2d367207 */ /* 0x000fe40000800000 */
[----:B------:R-:W-:-:S04]  /*e5f0*/  ISETP.GE.U32.AND.EX P3, PT, R67, R55, PT, P3 ;  /* 0x000000374300720c */ /* 0x000fc80003f66130 */
[----:B------:R-:W-:-:S04]  /*e600*/  SEL R52, RZ, 0x1, P3 ;  /* 0x00000001ff347807 */ /* 0x000fc80001800000 */
[----:B------:R-:W-:-:S04]  /*e610*/  IADD3 R65, P5, P6, R52, R63, R101 ;  /* 0x0000003f34417210 */ /* 0x000fc80007ebe065 */
[----:B------:R-:W-:Y:S02]  /*e620*/  IADD3.X R51, PT, PT, RZ, R62, R104, P5, P6 ;  /* 0x0000003eff337210 */ /* 0x000fe40002fec468 */
[----:B------:R-:W-:-:S04]  /*e630*/  ISETP.EQ.U32.AND P5, PT, R63, R58, PT ;  /* 0x0000003a3f00720c */ /* 0x000fc80003fa2070 */
[----:B------:R-:W-:Y:S02]  /*e640*/  ISETP.EQ.AND.EX P4, PT, R62, R59, !P4, P5 ;  /* 0x0000003b3e00720c */ /* 0x000fe40006782350 */
[----:B------:R-:W-:-:S04]  /*e650*/  ISETP.LT.U32.AND P5, PT, R63, R58, PT ;  /* 0x0000003a3f00720c */ /* 0x000fc80003fa1070 */
[----:B------:R-:W-:Y:S02]  /*e660*/  ISETP.LT.U32.OR.EX P4, PT, R62, R59, P4, P5 ;  /* 0x0000003b3e00720c */ /* 0x000fe40002781550 */
[----:B------:R-:W-:Y:S02]  /*e670*/  SEL R59, RZ, 0x1, !P2 ;  /* 0x00000001ff3b7807 */ /* 0x000fe40005000000 */
        /* <DEDUP_REMOVED lines=23> */
[----:B------:R-:W-:Y:S02]  /*e7f0*/  SEL R55, R55, RZ, P1 ;  /* 0x000000ff37377207 */ /* 0x000fe40000800000 */
[----:B------:R-:W-:-:S03]  /*e800*/  SEL R52, R44, RZ, P1 ;  /* 0x000000ff2c347207 */ /* 0x000fc60000800000 */
[----:B------:R-:W-:Y:S01]  /*e810*/  IMAD.X R92, R92, 0x1, ~R55, P5 ;  /* 0x000000015c5c7824 */ /* 0x000fe200028e0e37 */
[----:B------:R-:W-:-:S04]  /*e820*/  IADD3 R5, P5, PT, R5, R48, RZ ;  /* 0x0000003005057210 */ /* 0x000fc80007fbe0ff */
        /* <DEDUP_REMOVED lines=31> */
[----:B------:R-:W-:Y:S02]  /*ea20*/  ISETP.EQ.U32.AND P2, PT, R71, R8, PT ;  /* 0x000000084700720c */ /* 0x000fe40003f42070 */
        /* <DEDUP_REMOVED lines=25> */
[----:B------:R-:W-:Y:S02]  /*ebc0*/  SEL R53, RZ, 0x1, P1 ;  /* 0x00000001ff357807 */ /* 0x000fe40000800000 */
[----:B------:R-:W-:-:S02]  /*ebd0*/  SEL R5, RZ, 0x1, !P0 ;  /* 0x00000001ff057807 */ /* 0x000fc40004000000 */
[----:B------:R-:W-:Y:S02]  /*ebe0*/  ISETP.LT.U32.OR.EX P2, PT, R78, R120, P5, P2 ;  /* 0x000000784e00720c */ /* 0x000fe40002f41520 */
[----:B------:R-:W-:Y:S02]  /*ebf0*/  IADD3 R93, P1, PT, -R6, R93, RZ ;  /* 0x0000005d065d7210 */ /* 0x000fe40007f3e1ff */
[----:B------:R-:W-:Y:S02]  /*ec00*/  IADD3 R6, P0, PT, R53, R48, RZ ;  /* 0x0000003035067210 */ /* 0x000fe40007f1e0ff */
[----:B------:R-:W-:Y:S02]  /*ec10*/  IADD3 R72, P5, P6, R7, R72, R5 ;  /* 0x0000004807487210 */ /* 0x000fe40007ebe005 */
[----:B------:R-:W-:Y:S01]  /*ec20*/  SEL R53, RZ, 0x1, !P2 ;  /* 0x00000001ff357807 */ /* 0x000fe20005000000 */
[----:B------:R-:W-:Y:S01]  /*ec30*/  IMAD.X R66, RZ, RZ, R49, P0 ;  /* 0x000000ffff427224 */ /* 0x000fe200000e0631 */
[----:B------:R-:W-:-:S02]  /*ec40*/  SEL R5, R6, RZ, P4 ;  /* 0x000000ff06057207 */ /* 0x000fc40002000000 */
[----:B------:R-:W-:Y:S02]  /*ec50*/  IADD3.X R6, PT, PT, R54, RZ, RZ, P5, P6 ;  /* 0x000000ff36067210 */ /* 0x000fe40002fec4ff */
[----:B------:R-:W-:Y:S02]  /*ec60*/  IADD3 R53, P6, PT, R53, R72, RZ ;  /* 0x0000004835357210 */ /* 0x000fe40007fde0ff */
[----:B------:R-:W-:Y:S02]  /*ec70*/  IADD3 R94, P3, PT, R59, R42, RZ ;  /* 0x0000002a3b5e7210 */ /* 0x000fe40007f7e0ff */
[----:B------:R-:W-:Y:S01]  /*ec80*/  ISETP.NE.U32.AND P0, PT, R53, RZ, PT ;  /* 0x000000ff3500720c */ /* 0x000fe20003f05070 */
[----:B------:R-:W-:Y:S01]  /*ec90*/  IMAD.X R6, RZ, RZ, R6, P6 ;  /* 0x000000ffff067224 */ /* 0x000fe200030e0606 */
[----:B------:R-:W-:Y:S01]  /*eca0*/  SEL R94, R94, RZ, P4 ;  /* 0x000000ff5e5e7207 */ /* 0x000fe20002000000 */
[----:B------:R-:W-:Y:S01]  /*ecb0*/  IMAD.X R8, RZ, RZ, R43, P3 ;  /* 0x000000ffff087224 */ /* 0x000fe200018e062b */
[----:B------:R-:W-:-:S02]  /*ecc0*/  SEL R96, R44, RZ, P4 ;  /* 0x000000ff2c607207 */ /* 0x000fc40002000000 */
[----:B------:R-:W-:Y:S02]  /*ecd0*/  ISETP.NE.AND.EX P0, PT, R6, RZ, PT, P0 ;  /* 0x000000ff0600720c */ /* 0x000fe40003f05300 */
[----:B------:R-:W-:Y:S02]  /*ece0*/  IADD3 R76, P5, PT, R10, -R5, RZ ;  /* 0x800000050a4c7210 */ /* 0x000fe40007fbe0ff */
[----:B------:R-:W-:Y:S02]  /*ecf0*/  SEL R66, R66, RZ, P4 ;  /* 0x000000ff42427207 */ /* 0x000fe40002000000 */
[----:B------:R-:W-:Y:S02]  /*ed00*/  IADD3 R94, P2, PT, -R94, R9, RZ ;  /* 0x000000095e5e7210 */ /* 0x000fe40007f5e1ff */
[----:B------:R-:W-:Y:S01]  /*ed10*/  IADD3 R96, P3, PT, -R96, R61, RZ ;  /* 0x0000003d60607210 */ /* 0x000fe20007f7e1ff */
        /* <DEDUP_REMOVED lines=16> */
.L_x_579:
        /* <DEDUP_REMOVED lines=34> */
.L_x_578:
[----:B------:R-:W-:Y:S05]  /*f040*/  BSYNC.RECONVERGENT B1 ;  /* 0x0000000000017941 */ /* 0x000fea0003800200 */
.L_x_577:
        /* <DEDUP_REMOVED lines=60> */
[----:B------:R-:W-:Y:S02]  /*f410*/  IADD3 R52, P1, PT, R9, R70, RZ ;  /* 0x0000004609347210 */ /* 0x000fe40007f3e0ff */
        /* <DEDUP_REMOVED lines=24> */
[----:B------:R-:W-:-:S04]  /*f5a0*/  IMAD.WIDE.U32 R68, R93, R76, RZ ;  /* 0x0000004c5d447225 */ /* 0x000fc800078e00ff */
[----:B------:R-:W-:Y:S01]  /*f5b0*/  IMAD.WIDE.U32 R62, P2, R66, R93, R62 ;  /* 0x0000005d423e7225 */ /* 0x000fe2000784003e */
[----:B------:R-:W-:-:S03]  /*f5c0*/  IADD3 R70, P5, P6, R68, R54, R59 ;  /* 0x0000003644467210 */ /* 0x000fc60007ebe03b */
[----:B------:R-:W-:Y:S01]  /*f5d0*/  IMAD.WIDE.U32 R58, R97, R76, RZ ;  /* 0x0000004c613a7225 */ /* 0x000fe200078e00ff */
[----:B------:R-:W-:-:S03]  /*f5e0*/  IADD3 R80, P0, PT, R69, R62, RZ ;  /* 0x0000003e45507210 */ /* 0x000fc60007f1e0ff */
[----:B------:R-:W-:Y:S01]  /*f5f0*/  IMAD.WIDE.U32 R60, R94, R76, RZ ;  /* 0x0000004c5e3c7225 */ /* 0x000fe200078e00ff */
[----:B------:R-:W-:Y:S02]  /*f600*/  IADD3.X R98, PT, PT, R80, R55, RZ, P5, P6 ;  /* 0x0000003750627210 */ /* 0x000fe40002fec4ff */
[----:B------:R-:W-:Y:S01]  /*f610*/  IADD3 R69, P5, PT, R5, R4, RZ ;  /* 0x0000000405457210 */ /* 0x000fe20007fbe0ff */
[----:B------:R-:W-:Y:S02]  /*f620*/  IMAD.X R5, RZ, RZ, RZ, P4 ;  /* 0x000000ffff057224 */ /* 0x000fe400020e06ff */
[----:B------:R-:W-:Y:S01]  /*f630*/  IMAD.WIDE.U32 R54, R66, R94, RZ ;  /* 0x0000005e42367225 */ /* 0x000fe200078e00ff */
[----:B------:R-:W-:-:S03]  /*f640*/  ISETP.GE.U32.AND P4, PT, R69, R4, PT ;  /* 0x000000044500720c */ /* 0x000fc60003f86070 */
[----:B------:R-:W-:Y:S02]  /*f650*/  IMAD.X R62, R82, 0x1, R79, P5 ;  /* 0x00000001523e7824 */ /* 0x000fe400028e064f */
[----:B------:R-:W-:-:S03]  /*f660*/  IMAD.WIDE.U32 R58, P5, R66, R94, R58 ;  /* 0x0000005e423a7225 */ /* 0x000fc600078a003a */
[----:B------:R-:W-:Y:S01]  /*f670*/  ISETP.GE.U32.AND.EX P4, PT, R62, R79, PT, P4 ;  /* 0x0000004f3e00720c */ /* 0x000fe20003f86140 */
[----:B------:R-:W-:-:S04]  /*f680*/  IMAD.MOV.U32 R4, RZ, RZ, R7 ;  /* 0x000000ffff047224 */ /* 0x000fc800078e0007 */
[----:B------:R-:W-:Y:S01]  /*f690*/  IMAD.WIDE.U32.X R4, R50, R97, R4, P3 ;  /* 0x0000006132047225 */ /* 0x000fe200018e0404 */
[----:B------:R-:W-:Y:S02]  /*f6a0*/  IADD3 R82, P3, PT, R61, R58, RZ ;  /* 0x0000003a3d527210 */ /* 0x000fe40007f7e0ff */
[----:B------:R-:W-:Y:S02]  /*f6b0*/  SEL R58, RZ, 0x1, P4 ;  /* 0x00000001ff3a7807 */ /* 0x000fe40002000000 */
[----:B------:R-:W-:-:S05]  /*f6c0*/  IADD3 R83, P4, PT, R9, R60, RZ ;  /* 0x0000003c09537210 */ /* 0x000fca0007f9e0ff */
[----:B------:R-:W-:Y:S01]  /*f6d0*/  IMAD.X R53, R82, 0x1, R53, P4 ;  /* 0x0000000152357824 */ /* 0x000fe200020e0635 */
[----:B------:R-:W-:Y:S01]  /*f6e0*/  IADD3 R89, P4, PT, R83, R56, RZ ;  /* 0x0000003853597210 */ /* 0x000fe20007f9e0ff */
[----:B------:R-:W-:-:S04]  /*f6f0*/  IMAD.WIDE.U32 R56, R76, R94, RZ ;  /* 0x0000005e4c387225 */ /* 0x000fc800078e00ff */
[----:B------:R-:W-:Y:S01]  /*f700*/  IMAD.X R95, R53, 0x1, R100, P4 ;  /* 0x00000001355f7824 */ /* 0x000fe200020e0664 */
[----:B------:R-:W-:-:S05]  /*f710*/  IADD3 R79, P4, PT, R89, R60, RZ ;  /* 0x0000003c594f7210 */ /* 0x000fca0007f9e0ff */
[----:B------:R-:W-:Y:S01]  /*f720*/  IMAD.X R61, R95, 0x1, R82, P4 ;  /* 0x000000015f3d7824 */ /* 0x000fe200020e0652 */
[----:B------:R-:W-:Y:S01]  /*f730*/  IADD3 R58, P4, P6, R79, R4, R58 ;  /* 0x000000044f3a7210 */ /* 0x000fe20007e9e03a */
[----:B------:R-:W-:-:S03]  /*f740*/  IMAD.MOV.U32 R4, RZ, RZ, R59 ;  /* 0x000000ffff047224 */ /* 0x000fc600078e003b */
[----:B------:R-:W-:Y:S01]  /*f750*/  IADD3.X R9, PT, PT, R61, R5, RZ, P4, P6 ;  /* 0x000000053d097210 */ /* 0x000fe200027ec4ff */
[----:B------:R-:W-:Y:S01]  /*f760*/  IMAD.WIDE.U32 R54, P4, R76, R97, R54 ;  /* 0x000000614c367225 */ /* 0x000fe20007880036 */
[----:B------:R-:W-:-:S03]  /*f770*/  ISETP.NE.AND P6, PT, R6, RZ, PT ;  /* 0x000000ff0600720c */ /* 0x000fc60003fc5270 */
[----:B------:R-:W-:Y:S01]  /*f780*/  IMAD.X R5, RZ, RZ, RZ, P5 ;  /* 0x000000ffff057224 */ /* 0x000fe200028e06ff */
[----:B------:R-:W-:Y:S01]  /*f790*/  IADD3 RZ, P5, PT, R57, R54, RZ ;  /* 0x0000003639ff7210 */ /* 0x000fe20007fbe0ff */
[----:B------:R-:W-:Y:S01]  /*f7a0*/  IMAD.X R7, RZ, RZ, RZ, P4 ;  /* 0x000000ffff077224 */ /* 0x000fe200020e06ff */
[----:B------:R-:W-:Y:S01]  /*f7b0*/  ISETP.GE.U32.AND P4, PT, R83, R60, PT ;  /* 0x0000003c5300720c */ /* 0x000fe20003f86070 */
[----:B------:R-:W-:Y:S02]  /*f7c0*/  IMAD.MOV.U32 R6, RZ, RZ, R55 ;  /* 0x000000ffff067224 */ /* 0x000fe400078e0037 */
[CC--:B------:R-:W-:Y:S01]  /*f7d0*/  IMAD.WIDE.U32.X R4, R66.reuse, R97.reuse, R4, P3 ;  /* 0x0000006142047225 */ /* 0x0c0fe200018e0404 */
[----:B------:R-:W-:Y:S02]  /*f7e0*/  ISETP.GE.U32.AND.EX P4, PT, R53, R82, PT, P4 ;  /* 0x000000523500720c */ /* 0x000fe40003f86140 */
[----:B------:R-:W-:Y:S01]  /*f7f0*/  ISETP.GE.U32.AND P3, PT, R79, R60, PT ;  /* 0x0000003c4f00720c */ /* 0x000fe20003f66070 */
[----:B------:R-:W-:Y:S01]  /*f800*/  IMAD.WIDE.U32.X R6, R66, R97, R6, P5 ;  /* 0x0000006142067225 */ /* 0x000fe200028e0406 */
[----:B------:R-:W-:-:S02]  /*f810*/  ISETP.GE.U32.AND P5, PT, R89, R83, PT ;  /* 0x000000535900720c */ /* 0x000fc40003fa6070 */
[----:B------:R-:W-:Y:S01]  /*f820*/  ISETP.GE.U32.AND.EX P3, PT, R61, R82, PT, P3 ;  /* 0x000000523d00720c */ /* 0x000fe20003f66130 */
[-C--:B------:R-:W-:Y:S01]  /*f830*/  IMAD.WIDE.U32 R54, R97, R94.reuse, RZ ;  /* 0x0000005e61367225 */ /* 0x080fe200078e00ff */
[----:B------:R-:W-:Y:S02]  /*f840*/  ISETP.GE.U32.AND.EX P5, PT, R95, R53, PT, P5 ;  /* 0x000000355f00720c */ /* 0x000fe40003fa6150 */
[----:B------:R-:W-:Y:S01]  /*f850*/  SEL R53, RZ, 0x1, P4 ;  /* 0x00000001ff357807 */ /* 0x000fe20002000000 */
[----:B------:R-:W-:Y:S01]  /*f860*/  IMAD.WIDE.U32 R56, R94, R94, RZ ;  /* 0x0000005e5e387225 */ /* 0x000fe200078e00ff */
[----:B------:R-:W-:Y:S02]  /*f870*/  ISETP.GE.U32.AND P4, PT, R58, R79, PT ;  /* 0x0000004f3a00720c */ /* 0x000fe40003f86070 */
        /* <DEDUP_REMOVED lines=8> */
[----:B------:R-:W-:Y:S02]  /*f900*/  IADD3 R100, P3, P4, R53, R4, R100 ;  /* 0x0000000435647210 */ /* 0x000fe40007c7e064 */
[----:B------:R-:W-:Y:S02]  /*f910*/  IADD3 R101, P5, PT, R70, R101, RZ ;  /* 0x0000006546657210 */ /* 0x000fe40007fbe0ff */
[----:B------:R-:W-:Y:S01]  /*f920*/  IADD3.X R82, PT, PT, RZ, R5, RZ, P3, P4 ;  /* 0x00000005ff527210 */ /* 0x000fe20001fe84ff */
[----:B------:R-:W-:-:S04]  /*f930*/  IMAD.WIDE.U32 R60, P4, R76, R81, R60 ;  /* 0x000000514c3c7225 */ /* 0x000fc8000788003c */
[----:B------:R-:W-:-:S04]  /*f940*/  IMAD.WIDE.U32 R54, P3, R94, R97, R54 ;  /* 0x000000615e367225 */ /* 0x000fc80007860036 */
[----:B------:R-:W-:Y:S01]  /*f950*/  IMAD.X R59, RZ, RZ, RZ, P4 ;  /* 0x000000ffff3b7224 */ /* 0x000fe200020e06ff */
[----:B------:R-:W-:Y:S01]  /*f960*/  IADD3 R89, P4, PT, R57, R54, RZ ;  /* 0x0000003639597210 */ /* 0x000fe20007f9e0ff */
[----:B------:R-:W-:Y:S01]  /*f970*/  IMAD.X R95, R98, 0x1, R95, P5 ;  /* 0x00000001625f7824 */ /* 0x000fe200028e065f */
[----:B------:R-:W-:Y:S01]  /*f980*/  IADD3 R79, P5, PT, R101, R56, RZ ;  /* 0x00000038654f7210 */ /* 0x000fe20007fbe0ff */
[----:B------:R-:W-:Y:S02]  /*f990*/  IMAD.X R53, RZ, RZ, RZ, P3 ;  /* 0x000000ffff357224 */ /* 0x000fe400018e06ff */
[----:B------:R-:W-:Y:S01]  /*f9a0*/  IMAD.WIDE.U32 R4, R76, R93, RZ ;  /* 0x0000005d4c047225 */ /* 0x000fe200078e00ff */
[----:B------:R-:W-:-:S03]  /*f9b0*/  IADD3 R100, P3, PT, R79, R100, RZ ;  /* 0x000000644f647210 */ /* 0x000fc60007f7e0ff */
[----:B------:R-:W-:Y:S01]  /*f9c0*/  IMAD.X R83, R89, 0x1, R95, P5 ;  /* 0x0000000159537824 */ /* 0x000fe200028e065f */
[----:B------:R-:W-:Y:S01]  /*f9d0*/  IADD3 R54, P5, PT, R58, R8, RZ ;  /* 0x000000083a367210 */ /* 0x000fe20007fbe0ff */
[----:B------:R-:W-:Y:S02]  /*f9e0*/  IMAD.MOV.U32 R4, RZ, RZ, R71 ;  /* 0x000000ffff047224 */ /* 0x000fe400078e0047 */
[----:B------:R-:W-:Y:S01]  /*f9f0*/  IMAD.X R82, R83, 0x1, R82, P3 ;  /* 0x0000000153527824 */ /* 0x000fe200018e0652 */
[----:B------:R-:W-:Y:S01]  /*fa00*/  IADD3 RZ, P3, PT, R5, R60, RZ ;  /* 0x0000003c05ff7210 */ /* 0x000fe20007f7e0ff */
[----:B------:R-:W-:Y:S01]  /*fa10*/  IMAD.X R5, RZ, RZ, RZ, P6 ;  /* 0x000000ffff057224 */ /* 0x000fe200030e06ff */
[----:B------:R-:W-:Y:S01]  /*fa20*/  ISETP.GE.U32.AND P6, PT, R54, R8, PT ;  /* 0x000000083600720c */ /* 0x000fe20003fc6070 */
[----:B------:R-:W-:Y:S02]  /*fa30*/  IMAD.X R57, R9, 0x1, R52, P5 ;  /* 0x0000000109397824 */ /* 0x000fe400028e0634 */
[----:B------:R-:W-:-:S03]  /*fa40*/  IMAD.WIDE.U32 R8, R94, R93, RZ ;  /* 0x0000005d5e087225 */ /* 0x000fc600078e00ff */
[----:B------:R-:W-:Y:S01]  /*fa50*/  ISETP.GE.U32.AND.EX P6, PT, R57, R52, PT, P6 ;  /* 0x000000343900720c */ /* 0x000fe20003fc6160 */
[----:B------:R-:W-:-:S03]  /*fa60*/  IMAD.WIDE.U32 R6, P5, R94, R81, R6 ;  /* 0x000000515e067225 */ /* 0x000fc600078a0006 */
[----:B------:R-:W-:Y:S01]  /*fa70*/  SEL R71, RZ, 0x1, P6 ;  /* 0x00000001ff477807 */ /* 0x000fe20003000000 */
[----:B------:R-:W-:Y:S01]  /*fa80*/  IMAD.WIDE.U32.X R4, R50, R81, R4, P1 ;  /* 0x0000005132047225 */ /* 0x000fe200008e0404 */
[----:B------:R-:W-:Y:S02]  /*fa90*/  IADD3 RZ, P1, PT, R9, R6, RZ ;  /* 0x0000000609ff7210 */ /* 0x000fe40007f3e0ff */
[----:B------:R-:W-:Y:S01]  /*faa0*/  IADD3 R6, P6, PT, R100, R68, RZ ;  /* 0x0000004464067210 */ /* 0x000fe20007fde0ff */
[----:B------:R-:W-:Y:S02]  /*fab0*/  IMAD.MOV.U32 R58, RZ, RZ, R61 ;  /* 0x000000ffff3a7224 */ /* 0x000fe400078e003d */
[----:B------:R-:W-:Y:S02]  /*fac0*/  IMAD.X R9, RZ, RZ, RZ, P2 ;  /* 0x000000ffff097224 */ /* 0x000fe400010e06ff */
[----:B------:R-:W-:Y:S01]  /*fad0*/  IMAD.X R61, RZ, RZ, RZ, P5 ;  /* 0x000000ffff3d7224 */ /* 0x000fe200028e06ff */
[----:B------:R-:W-:Y:S01]  /*fae0*/  IADD3 R71, P2, P5, R6, R4, R71 ;  /* 0x0000000406477210 */ /* 0x000fe20007d5e047 */
[----:B------:R-:W-:Y:S01]  /*faf0*/  IMAD.X R103, R82, 0x1, R80, P6 ;  /* 0x0000000152677824 */ /* 0x000fe200030e0650 */
[----:B------:R-:W-:Y:S01]  /*fb00*/  ISETP.GE.U32.AND P6, PT, R70, R68, PT ;  /* 0x000000444600720c */ /* 0x000fe20003fc6070 */
[----:B------:R-:W-:-:S02]  /*fb10*/  IMAD.MOV.U32 R52, RZ, RZ, R55 ;  /* 0x000000ffff347224 */ /* 0x000fc400078e0037 */
[----:B------:R-:W-:Y:S01]  /*fb20*/  IMAD.WIDE.U32.X R58, R66, R81, R58, P3 ;  /* 0x00000051423a7225 */ /* 0x000fe200018e043a */
[----:B------:R-:W-:Y:S02]  /*fb30*/  IADD3.X R55, PT, PT, R103, R5, RZ, P2, P5 ;  /* 0x0000000567377210 */ /* 0x000fe400017ea4ff */
[----:B------:R-:W-:Y:S01]  /*fb40*/  ISETP.GE.U32.AND P2, PT, R101, R70, PT ;  /* 0x000000466500720c */ /* 0x000fe20003f46070 */
[----:B------:R-:W-:Y:S01]  /*fb50*/  IMAD.MOV.U32 R8, RZ, RZ, R63 ;  /* 0x000000ffff087224 */ /* 0x000fe200078e003f */
[----:B------:R-:W-:Y:S01]  /*fb60*/  ISETP.GE.U32.AND P5, PT, R79, R56, PT ;  /* 0x000000384f00720c */ /* 0x000fe20003fa6070 */
[----:B------:R-:W-:Y:S01]  /*fb70*/  IMAD.MOV.U32 R60, RZ, RZ, R7 ;  /* 0x000000ffff3c7224 */ /* 0x000fe200078e0007 */
[----:B------:R-:W-:Y:S01]  /*fb80*/  ISETP.GE.U32.AND.EX P2, PT, R95, R98, PT, P2 ;  /* 0x000000625f00720c */ /* 0x000fe20003f46120 */
[----:B------:R-:W-:Y:S01]  /*fb90*/  IMAD.WIDE.U32 R4, R81, R94, RZ ;  /* 0x0000005e51047225 */ /* 0x000fe200078e00ff */
[----:B------:R-:W-:Y:S02]  /*fba0*/  ISETP.GE.U32.AND.EX P6, PT, R98, R80, PT, P6 ;  /* 0x000000506200720c */ /* 0x000fe40003fc6160 */
[----:B------:R-:W-:Y:S01]  /*fbb0*/  ISETP.GE.U32.AND.EX P5, PT, R83, R89, PT, P5 ;  /* 0x000000595300720c */ /* 0x000fe20003fa6150 */
[----:B------:R-:W-:Y:S01]  /*fbc0*/  IMAD.WIDE.U32.X R52, R97, R97, R52, P4 ;  /* 0x0000006161347225 */ /* 0x000fe200020e0434 */
[----:B------:R-:W-:-:S02]  /*fbd0*/  ISETP.GE.U32.AND P3, PT, R100, R79, PT ;  /* 0x0000004f6400720c */ /* 0x000fc40003f66070 */
[----:B------:R-:W-:Y:S01]  /*fbe0*/  SEL R63, RZ, 0x1, P2 ;  /* 0x00000001ff3f7807 */ /* 0x000fe20001000000 */
[----:B------:R-:W-:Y:S01]  /*fbf0*/  IMAD.WIDE.U32 R100, R93, R94, RZ ;  /* 0x0000005e5d647225 */ /* 0x000fe200078e00ff */
[----:B------:R-:W-:Y:S02]  /*fc00*/  SEL R7, RZ, 0x1, P6 ;  /* 0x00000001ff077807 */ /* 0x000fe40003000000 */
[----:B------:R-:W-:Y:S01]  /*fc10*/  ISETP.GE.U32.AND P2, PT, R6, R68, PT ;  /* 0x000000440600720c */ /* 0x000fe20003f46070 */
[----:B------:R-:W-:Y:S01]  /*fc20*/  IMAD.WIDE.U32.X R8, R66, R81, R8, P0 ;  /* 0x0000005142087225 */ /* 0x000fe200000e0408 */
[----:B------:R-:W-:Y:S02]  /*fc30*/  SEL R68, RZ, 0x1, P5 ;  /* 0x00000001ff447807 */ /* 0x000fe40002800000 */
[----:B------:R-:W-:Y:S01]  /*fc40*/  ISETP.GE.U32.AND.EX P3, PT, R82, R83, PT, P3 ;  /* 0x000000535200720c */ /* 0x000fe20003f66130 */
[----:B------:R-:W-:Y:S01]  /*fc50*/  IMAD.WIDE.U32.X R60, R97, R81, R60, P1 ;  /* 0x00000051613c7225 */ /* 0x000fe200008e043c */
[----:B------:R-:W-:-:S02]  /*fc60*/  ISETP.GE.U32.AND P5, PT, R71, R6, PT ;  /* 0x000000064700720c */ /* 0x000fc40003fa6070 */
[----:B------:R-:W-:Y:S01]  /*fc70*/  IADD3 R63, P6, P4, R63, R58, R7 ;  /* 0x0000003a3f3f7210 */ /* 0x000fe20007cde007 */
[----:B------:R-:W-:Y:S01]  /*fc80*/  IMAD.WIDE.U32 R6, R81, R93, RZ ;  /* 0x0000005d51067225 */ /* 0x000fe200078e00ff */
[----:B------:R-:W-:Y:S02]  /*fc90*/  SEL R79, RZ, 0x1, P3 ;  /* 0x00000001ff4f7807 */ /* 0x000fe40001800000 */
[----:B------:R-:W-:Y:S01]  /*fca0*/  ISETP.GE.U32.AND.EX P5, PT, R55, R103, PT, P5 ;  /* 0x000000673700720c */ /* 0x000fe20003fa6150 */
[----:B------:R-:W-:Y:S01]  /*fcb0*/  IMAD.WIDE.U32 R4, P3, R97, R93, R4 ;  /* 0x0000005d61047225 */ /* 0x000fe20007860004 */
[----:B------:R-:W-:Y:S02]  /*fcc0*/  ISETP.GE.U32.AND.EX P2, PT, R103, R80, PT, P2 ;  /* 0x000000506700720c */ /* 0x000fe40003f46120 */
[----:B------:R-:W-:Y:S01]  /*fcd0*/  SEL R89, RZ, 0x1, P5 ;  /* 0x00000001ff597807 */ /* 0x000fe20002800000 */
[----:B------:R-:W-:Y:S01]  /*fce0*/  IMAD.X R83, RZ, RZ, RZ, P3 ;  /* 0x000000ffff537224 */ /* 0x000fe200018e06ff */
[----:B------:R-:W-:Y:S01]  /*fcf0*/  SEL R56, RZ, 0x1, P2 ;  /* 0x00000001ff387807 */ /* 0x000fe20001000000 */
[----:B------:R-:W-:Y:S01]  /*fd00*/  IMAD.WIDE.U32 R6, P5, R93, R81, R6 ;  /* 0x000000515d067225 */ /* 0x000fe200078a0006 */
[----:B------:R-:W-:-:S02]  /*fd10*/  IADD3 R68, P0, P3, R79, R52, R68 ;  /* 0x000000344f447210 */ /* 0x000fc40007b1e044 */
[----:B------:R-:W-:Y:S01]  /*fd20*/  IADD3 R79, P2, PT, R101, R4, RZ ;  /* 0x00000004654f7210 */ /* 0x000fe20007f5e0ff */
[----:B------:R-:W-:Y:S01]  /*fd30*/  IMAD.MOV.U32 R82, RZ, RZ, R5 ;  /* 0x000000ffff527224 */ /* 0x000fe200078e0005 */
[----:B------:R-:W-:Y:S01]  /*fd40*/  IADD3.X R70, PT, PT, RZ, R59, RZ, P6, P4 ;  /* 0x0000003bff467210 */ /* 0x000fe200037e84ff */
[----:B------:R-:W-:Y:S01]  /*fd50*/  IMAD.WIDE.U32 R4, R93, R93, RZ ;  /* 0x0000005d5d047225 */ /* 0x000fe200078e00ff */
[----:B------:R-:W-:Y:S02]  /*fd60*/  IADD3.X R95, PT, PT, RZ, R53, RZ, P0, P3 ;  /* 0x00000035ff5f7210 */ /* 0x000fe400007e64ff */
[----:B------:R-:W-:Y:S01]  /*fd70*/  IADD3 R63, P0, PT, R63, R100, RZ ;  /* 0x000000643f3f7210 */ /* 0x000fe20007f1e0ff */
[----:B------:R-:W-:Y:S01]  /*fd80*/  IMAD.X R59, RZ, RZ, RZ, P5 ;  /* 0x000000ffff3b7224 */ /* 0x000fe200028e06ff */
[----:B------:R-:W-:Y:S01]  /*fd90*/  IADD3 R8, P4, P5, R89, R8, R56 ;  /* 0x0000000859087210 */ /* 0x000fe20007d9e038 */
[----:B------:R-:W-:Y:S01]  /*fda0*/  IMAD.MOV.U32 R58, RZ, RZ, R7 ;  /* 0x000000ffff3a7224 */ /* 0x000fe200078e0007 */
[----:B------:R-:W-:Y:S01]  /*fdb0*/  IADD3 R56, P3, PT, R5, R6, RZ ;  /* 0x0000000605387210 */ /* 0x000fe20007f7e0ff */
[----:B------:R-:W-:Y:S01]  /*fdc0*/  IMAD.WIDE.U32 R6, R71, 0x3d1, RZ ;  /* 0x000003d147067825 */ /* 0x000fe200078e00ff */
[----:B------:R-:W-:-:S02]  /*fdd0*/  IADD3.X R89, PT, PT, RZ, R9, RZ, P4, P5 ;  /* 0x00000009ff597210 */ /* 0x000fc400027ea4ff */
[----:B------:R-:W-:Y:S01]  /*fde0*/  IADD3 R5, P5, PT, R63, R68, RZ ;  /* 0x000000443f057210 */ /* 0x000fe20007fbe0ff */
[----:B------:R-:W-:Y:S01]  /*fdf0*/  IMAD.X R6, R79, 0x1, R70, P0 ;  /* 0x000000014f067824 */ /* 0x000fe200000e0646 */
[-C--:B------:R-:W-:Y:S01]  /*fe00*/  ISETP.GE.U32.AND P0, PT, R63, R100.reuse, PT ;  /* 0x000000643f00720c */ /* 0x080fe20003f06070 */
[----:B------:R-:W-:Y:S01]  /*fe10*/  IMAD.WIDE.U32 R52, R55, 0x3d1, RZ ;  /* 0x000003d137347825 */ /* 0x000fe200078e00ff */
[C---:B------:R-:W-:Y:S02]  /*fe20*/  ISETP.GE.U32.AND P1, PT, R5.reuse, R63, PT ;  /* 0x0000003f0500720c */ /* 0x040fe40003f26070 */
[----:B------:R-:W-:Y:S01]  /*fe30*/  IADD3 R5, P6, PT, R5, R100, RZ ;  /* 0x0000006405057210 */ /* 0x000fe20007fde0ff */
[C---:B------:R-:W-:Y:S01]  /*fe40*/  IMAD.X R80, R6.reuse, 0x1, R95, P5 ;  /* 0x0000000106507824 */ /* 0x040fe200028e065f */
[----:B------:R-:W-:Y:S01]  /*fe50*/  ISETP.GE.U32.AND.EX P0, PT, R6, R79, PT, P0 ;  /* 0x0000004f0600720c */ /* 0x000fe20003f06100 */
[----:B------:R-:W-:-:S03]  /*fe60*/  IMAD.WIDE.U32 R52, P4, RZ, R71, R52 ;  /* 0x00000047ff347225 */ /* 0x000fc60007880034 */
[C---:B------:R-:W-:Y:S01]  /*fe70*/  ISETP.GE.U32.AND.EX P1, PT, R80.reuse, R6, PT, P1 ;  /* 0x000000065000720c */ /* 0x040fe20003f26110 */
[----:B------:R-:W-:Y:S01]  /*fe80*/  IMAD.X R80, R80, 0x1, R79, P6 ;  /* 0x0000000150507824 */ /* 0x000fe200030e064f */
[----:B------:R-:W-:Y:S01]  /*fe90*/  IADD3 R63, P6, PT, R5, R8, RZ ;  /* 0x00000008053f7210 */ /* 0x000fe20007fde0ff */
[----:B------:R-:W-:Y:S01]  /*fea0*/  IMAD.MOV.U32 R70, RZ, RZ, RZ ;  /* 0x000000ffff467224 */ /* 0x000fe200078e00ff */
[----:B------:R-:W-:Y:S01]  /*feb0*/  IADD3 RZ, P5, PT, R7, R52, RZ ;  /* 0x0000003407ff7210 */ /* 0x000fe20007fbe0ff */
[----:B------:R-:W-:Y:S01]  /*fec0*/  IMAD.X R9, RZ, RZ, RZ, P4 ;  /* 0x000000ffff097224 */ /* 0x000fe200020e06ff */
[----:B------:R-:W-:Y:S01]  /*fed0*/  SEL R95, RZ, 0x1, P0 ;  /* 0x00000001ff5f7807 */ /* 0x000fe20000000000 */
[----:B------:R-:W-:Y:S01]  /*fee0*/  IMAD.WIDE.U32 R6, R71, 0x3d1, R70 ;  /* 0x000003d147067825 */ /* 0x000fe200078e0046 */
[----:B------:R-:W-:Y:S02]  /*fef0*/  ISETP.GE.U32.AND P0, PT, R5, R100, PT ;  /* 0x000000640500720c */ /* 0x000fe40003f06070 */
[----:B------:R-:W-:Y:S01]  /*ff00*/  ISETP.GE.U32.AND P4, PT, R63, R5, PT ;  /* 0x000000053f00720c */ /* 0x000fe20003f86070 */
[C---:B------:R-:W-:Y:S01]  /*ff10*/  IMAD.X R68, R80.reuse, 0x1, R89, P6 ;  /* 0x0000000150447824 */ /* 0x040fe200030e0659 */
[----:B------:R-:W-:Y:S01]  /*ff20*/  ISETP.GE.U32.AND.EX P0, PT, R80, R79, PT, P0 ;  /* 0x0000004f5000720c */ /* 0x000fe20003f06100 */
[----:B------:R-:W-:Y:S01]  /*ff30*/  IMAD.IADD R5, R52, 0x1, R7 ;  /* 0x0000000134057824 */ /* 0x000fe200078e0207 */
[----:B------:R-:W-:Y:S01]  /*ff40*/  SEL R7, RZ, 0x1, P1 ;  /* 0x00000001ff077807 */ /* 0x000fe20000800000 */
[----:B------:R-:W-:Y:S01]  /*ff50*/  IMAD.WIDE.U32.X R82, R97, R81, R82, P2 ;  /* 0x0000005161527225 */ /* 0x000fe200010e0452 */
[----:B------:R-:W-:-:S02]  /*ff60*/  ISETP.GE.U32.AND.EX P1, PT, R68, R80, PT, P4 ;  /* 0x000000504400720c */ /* 0x000fc40003f26140 */
[----:B------:R-:W-:Y:S01]  /*ff70*/  IADD3 R7, P4, P6, R7, R60, R95 ;  /* 0x0000003c07077210 */ /* 0x000fe20007e9e05f */
[----:B------:R-:W-:Y:S01]  /*ff80*/  IMAD.MOV.U32 R8, RZ, RZ, R53 ;  /* 0x000000ffff087224 */ /* 0x000fe200078e0035 */
[----:B------:R-:W-:Y:S01]  /*ff90*/  SEL R70, RZ, 0x1, P0 ;  /* 0x00000001ff467807 */ /* 0x000fe20000000000 */
[----:B------:R-:W-:Y:S01]  /*ffa0*/  IMAD.WIDE.U32 R52, R68, 0x3d1, RZ ;  /* 0x000003d144347825 */ /* 0x000fe200078e00ff */
[----:B------:R-:W-:Y:S02]  /*ffb0*/  SEL R79, RZ, 0x1, P1 ;  /* 0x00000001ff4f7807 */ /* 0x000fe40000800000 */
[----:B------:R-:W-:Y:S01]  /*ffc0*/  IADD3.X R89, PT, PT, RZ, R61, RZ, P4, P6 ;  /* 0x0000003dff597210 */ /* 0x000fe200027ec4ff */
[----:B------:R-:W-:Y:S01]  /*ffd0*/  IMAD.WIDE.U32.X R60, RZ, R55, R8, P5 ;  /* 0x00000037ff3c7225 */ /* 0x000fe200028e0408 */
[----:B------:R-:W-:Y:S02]  /*ffe0*/  IADD3 R70, P1, P6, R79, R82, R70 ;  /* 0x000000524f467210 */ /* 0x000fe40007e3e046 */
[----:B------:R-:W-:Y:S01]  /*fff0*/  IADD3 R7, P4, PT, R7, R4, RZ ;  /* 0x0000000407077210 */ /* 0x000fe20007f9e0ff */
[----:B------:R-:W-:Y:S01]  /*10000*/  IMAD.WIDE.U32 R8, R63, 0x3d1, RZ ;  /* 0x000003d13f087825 */ /* 0x000fe200078e00ff */
[----:B------:R-:W-:-:S02]  /*10010*/  IADD3.X R82, PT, PT, RZ, R83, RZ, P1, P6 ;  /* 0x00000053ff527210 */ /* 0x000fc40000fec4ff */
[----:B------:R-:W-:Y:S01]  /*10020*/  ISETP.GE.U32.AND P1, PT, R6, RZ, PT ;  /* 0x000000ff0600720c */ /* 0x000fe20003f26070 */
[----:B------:R-:W-:Y:S01]  /*10030*/  IMAD.WIDE.U32 R52, P0, RZ, R63, R52 ;  /* 0x0000003fff347225 */ /* 0x000fe20007800034 */
[----:B------:R-:W-:Y:S02]  /*10040*/  IADD3 R79, P6, PT, R60, R8, RZ ;  /* 0x000000083c4f7210 */ /* 0x000fe40007fde0ff */
[----:B------:R-:W-:Y:S01]  /*10050*/  ISETP.GE.U32.AND.EX P1, PT, R5, R71, PT, P1 ;  /* 0x000000470500720c */ /* 0x000fe20003f26110 */
[----:B------:R-:W-:Y:S01]  /*10060*/  IMAD.X R83, R56, 0x1, R89, P4 ;  /* 0x0000000138537824 */ /* 0x000fe200020e0659 */
[----:B------:R-:W-:Y:S02]  /*10070*/  IADD3 R9, P5, PT, R9, R52, RZ ;  /* 0x0000003409097210 */ /* 0x000fe40007fbe0ff */
[C---:B------:R-:W-:Y:S02]  /*10080*/  IADD3 R70, P4, PT, R7.reuse, R70, RZ ;  /* 0x0000004607467210 */ /* 0x040fe40007f9e0ff */
[----:B------:R-:W-:Y:S01]  /*10090*/  ISETP.GE.U32.AND P2, PT, R7, R4, PT ;  /* 0x000000040700720c */ /* 0x000fe20003f46070 */
[----:B------:R-:W-:Y:S01]  /*100a0*/  IMAD.MOV.U32 R4, RZ, RZ, R6 ;  /* 0x000000ffff047224 */ /* 0x000fe200078e0006 */
[----:B------:R-:W-:Y:S01]  /*100b0*/  SEL R52, RZ, 0x1, P1 ;  /* 0x00000001ff347807 */ /* 0x000fe20000800000 */
[----:B------:R-:W-:Y:S01]  /*100c0*/  IMAD.X R80, R9, 0x1, R61, P6 ;  /* 0x0000000109507824 */ /* 0x000fe200030e063d */
[----:B------:R-:W-:Y:S01]  /*100d0*/  ISETP.GE.U32.AND P6, PT, R70, R7, PT ;  /* 0x000000074600720c */ /* 0x000fe20003fc6070 */
[C---:B------:R-:W-:Y:S01]  /*100e0*/  IMAD.X R71, R83.reuse, 0x1, R82, P4 ;  /* 0x0000000153477824 */ /* 0x040fe200020e0652 */
[----:B------:R-:W-:Y:S01]  /*100f0*/  ISETP.GE.U32.AND.EX P2, PT, R83, R56, PT, P2 ;  /* 0x000000385300720c */ /* 0x000fe20003f46120 */
[----:B------:R-:W-:Y:S01]  /*10100*/  IMAD.WIDE.U32.X R60, R81, R81, R58, P3 ;  /* 0x00000051513c7225 */ /* 0x000fe200018e043a */
[----:B------:R-:W-:-:S02]  /*10110*/  ISETP.GE.U32.AND P4, PT, R79, R8, PT ;  /* 0x000000084f00720c */ /* 0x000fc40003f86070 */
[----:B------:R-:W-:Y:S01]  /*10120*/  ISETP.GE.U32.AND.EX P6, PT, R71, R83, PT, P6 ;  /* 0x000000534700720c */ /* 0x000fe20003fc6160 */
[----:B------:R-:W-:Y:S01]  /*10130*/  IMAD.WIDE.U32 R58, R96, R96, R4 ;  /* 0x00000060603a7225 */ /* 0x000fe200078e0004 */
[----:B------:R-:W-:Y:S02]  /*10140*/  SEL R82, RZ, 0x1, P2 ;  /* 0x00000001ff527807 */ /* 0x000fe40001000000 */
[----:B------:R-:W-:Y:S01]  /*10150*/  ISETP.GE.U32.AND.EX P4, PT, R80, R9, PT, P4 ;  /* 0x000000095000720c */ /* 0x000fe20003f86140 */
[----:B------:R-:W-:Y:S01]  /*10160*/  IMAD.X R7, RZ, RZ, RZ, P0 ;  /* 0x000000ffff077224 */ /* 0x000fe200000e06ff */
[----:B------:R-:W-:Y:S01]  /*10170*/  IADD3 R4, P0, P3, R79, R55, R52 ;  /* 0x000000374f047210 */ /* 0x000fe20007b1e034 */
[----:B------:R-:W-:Y:S01]  /*10180*/  IMAD.WIDE.U32 R8, R71, 0x3d1, RZ ;  /* 0x000003d147087825 */ /* 0x000fe200078e00ff */
[----:B------:R-:W-:Y:S02]  /*10190*/  ISETP.GE.U32.AND P2, PT, R58, R6, PT ;  /* 0x000000063a00720c */ /* 0x000fe40003f46070 */
[----:B------:R-:W-:Y:S01]  /*101a0*/  IADD3.X R56, PT, PT, R80, R63, RZ, P0, P3 ;  /* 0x0000003f50387210 */ /* 0x000fe200007e64ff */
[----:B------:R-:W-:Y:S01]  /*101b0*/  IMAD.MOV.U32 R6, RZ, RZ, R53 ;  /* 0x000000ffff067224 */ /* 0x000fe200078e0035 */
[-C--:B------:R-:W-:Y:S01]  /*101c0*/  ISETP.EQ.U32.AND P3, PT, R4, R55.reuse, PT ;  /* 0x000000370400720c */ /* 0x080fe20003f62070 */
[----:B------:R-:W-:Y:S01]  /*101d0*/  IMAD.IADD R72, R72, 0x1, R59 ;  /* 0x0000000148487824 */ /* 0x000fe200078e023b */
[----:B------:R-:W-:Y:S01]  /*101e0*/  ISETP.LT.U32.AND P0, PT, R4, R55, PT ;  /* 0x000000370400720c */ /* 0x000fe20003f01070 */
[----:B------:R-:W-:Y:S01]  /*101f0*/  IMAD.WIDE.U32.X R52, RZ, R68, R6, P5 ;  /* 0x00000044ff347225 */ /* 0x000fe200028e0406 */
[----:B------:R-:W-:-:S02]  /*10200*/  SEL R55, RZ, 0x1, P6 ;  /* 0x00000001ff377807 */ /* 0x000fc40003000000 */
[-C--:B------:R-:W-:Y:S01]  /*10210*/  ISETP.EQ.AND.EX P3, PT, R56, R63.reuse, !P1, P3 ;  /* 0x0000003f3800720c */ /* 0x080fe20004f62330 */
[----:B------:R-:W-:Y:S01]  /*10220*/  IMAD.WIDE.U32 R6, R70, 0x3d1, RZ ;  /* 0x000003d146067825 */ /* 0x000fe200078e00ff */
[----:B------:R-:W-:Y:S02]  /*10230*/  IADD3 R55, P5, P6, R55, R60, R82 ;  /* 0x0000003c37377210 */ /* 0x000fe40007ebe052 */
[----:B------:R-:W-:Y:S01]  /*10240*/  SEL R79, RZ, 0x1, P4 ;  /* 0x00000001ff4f7807 */ /* 0x000fe20002000000 */
[----:B------:R-:W-:Y:S01]  /*10250*/  IMAD.WIDE.U32 R8, P1, RZ, R70, R8 ;  /* 0x00000046ff087225 */ /* 0x000fe20007820008 */
[----:B------:R-:W-:Y:S02]  /*10260*/  ISETP.LT.U32.OR.EX P0, PT, R56, R63, P3, P0 ;  /* 0x0000003f3800720c */ /* 0x000fe40001f01500 */
[----:B------:R-:W-:Y:S02]  /*10270*/  IADD3.X R61, PT, PT, RZ, R61, RZ, P5, P6 ;  /* 0x0000003dff3d7210 */ /* 0x000fe40002fec4ff */
[----:B------:R-:W-:-:S02]  /*10280*/  IADD3 R63, P3, P4, R6, R52, R79 ;  /* 0x00000034063f7210 */ /* 0x000fc40007c7e04f */
[----:B------:R-:W-:Y:S01]  /*10290*/  IADD3 R8, P5, PT, R7, R8, RZ ;  /* 0x0000000807087210 */ /* 0x000fe20007fbe0ff */
[----:B------:R-:W-:Y:S01]  /*102a0*/  IMAD.X R7, RZ, RZ, RZ, P1 ;  /* 0x000000ffff077224 */ /* 0x000fe200008e06ff */
[----:B------:R-:W-:Y:S01]  /*102b0*/  ISETP.GE.U32.AND P1, PT, R63, R6, PT ;  /* 0x000000063f00720c */ /* 0x000fe20003f26070 */
[----:B------:R-:W-:Y:S01]  /*102c0*/  IMAD.MOV.U32 R6, RZ, RZ, R9 ;  /* 0x000000ffff067224 */ /* 0x000fe200078e0009 */
[----:B------:R-:W-:Y:S01]  /*102d0*/  IADD3.X R83, PT, PT, R8, R53, RZ, P3, P4 ;  /* 0x0000003508537210 */ /* 0x000fe20001fe84ff */
[----:B------:R-:W-:Y:S01]  /*102e0*/  IMAD.WIDE.U32 R52, R61, 0x3d1, RZ ;  /* 0x000003d13d347825 */ /* 0x000fe200078e00ff */
[----:B------:R-:W-:Y:S02]  /*102f0*/  SEL R59, RZ, 0x1, !P0 ;  /* 0x00000001ff3b7807 */ /* 0x000fe40004000000 */
[----:B------:R-:W-:Y:S01]  /*10300*/  ISETP.GE.U32.AND.EX P1, PT, R83, R8, PT, P1 ;  /* 0x000000085300720c */ /* 0x000fe20003f26110 */
[----:B------:R-:W-:Y:S01]  /*10310*/  IMAD.WIDE.U32.X R6, RZ, R71, R6, P5 ;  /* 0x00000047ff067225 */ /* 0x000fe200028e0406 */
[----:B------:R-:W-:-:S02]  /*10320*/  IADD3 R59, P3, P4, R63, R68, R59 ;  /* 0x000000443f3b7210 */ /* 0x000fc40007c7e03b */
[----:B------:R-:W-:Y:S01]  /*10330*/  SEL R79, RZ, 0x1, P1 ;  /* 0x00000001ff4f7807 */ /* 0x000fe20000800000 */
[----:B------:R-:W-:Y:S01]  /*10340*/  IMAD.WIDE.U32 R8, R55, 0x3d1, RZ ;  /* 0x000003d137087825 */ /* 0x000fe200078e00ff */
[----:B------:R-:W-:Y:S02]  /*10350*/  ISETP.GE.U32.AND.EX P2, PT, R72, R5, PT, P2 ;  /* 0x000000054800720c */ /* 0x000fe40003f46120 */
[----:B------:R-:W-:Y:S01]  /*10360*/  IADD3.X R63, PT, PT, R83, R70, RZ, P3, P4 ;  /* 0x00000046533f7210 */ /* 0x000fe20001fe84ff */
[----:B------:R-:W-:Y:S01]  /*10370*/  IMAD.WIDE.U32 R52, P5, RZ, R55, R52 ;  /* 0x00000037ff347225 */ /* 0x000fe200078a0034 */
[----:B------:R-:W-:Y:S02]  /*10380*/  IADD3 R79, P3, P4, R8, R6, R79 ;  /* 0x00000006084f7210 */ /* 0x000fe40007c7e04f */
[----:B------:R-:W-:Y:S02]  /*10390*/  SEL R5, RZ, 0x1, P2 ;  /* 0x00000001ff057807 */ /* 0x000fe40001000000 */
[----:B------:R-:W-:-:S02]  /*103a0*/  IADD3 R9, P1, PT, R9, R52, RZ ;  /* 0x0000003409097210 */ /* 0x000fc40007f3e0ff */
[----:B------:R-:W-:Y:S02]  /*103b0*/  P2R R80, PR, RZ, 0x20 ;  /* 0x00000020ff507803 */ /* 0x000fe40000000000 */
[----:B------:R-:W-:Y:S02]  /*103c0*/  IADD3.X R60, PT, PT, R9, R7, RZ, P3, P4 ;  /* 0x00000007093c7210 */ /* 0x000fe40001fe84ff */
[----:B------:R-:W-:Y:S01]  /*103d0*/  IADD3 R7, P4, P5, R5, R4, R10 ;  /* 0x0000000405077210 */ /* 0x000fe20007d9e00a */
[----:B------:R-:W-:Y:S01]  /*103e0*/  IMAD.MOV.U32 R4, RZ, RZ, R53 ;  /* 0x000000ffff047224 */ /* 0x000fe200078e0035 */
        /* <DEDUP_REMOVED lines=35> */
[-C--:B------:R-:W-:Y:S02]  /*10620*/  ISETP.EQ.U32.AND P0, PT, R9, R69.reuse, PT ;  /* 0x000000450900720c */ /* 0x080fe40003f02070 */
        /* <DEDUP_REMOVED lines=24> */
[----:B------:R-:W-:Y:S01]  /*107b0*/  ISETP.EQ.AND.EX P3, PT, R4, R57, P0, P3 ;  /* 0x000000390400720c */ /* 0x000fe20000762330 */
[----:B------:R-:W-:Y:S01]  /*107c0*/  IMAD.X R62, RZ, RZ, R43, P5 ;  /* 0x000000ffff3e7224 */ /* 0x000fe200028e062b */
[----:B------:R-:W-:Y:S02]  /*107d0*/  SEL R10, RZ, 0x1, !P1 ;  /* 0x00000001ff0a7807 */ /* 0x000fe40004800000 */
[----:B------:R-:W-:Y:S02]  /*107e0*/  SEL R55, R56, RZ, P2 ;  /* 0x000000ff38377207 */ /* 0x000fe40001000000 */
[----:B------:R-:W-:-:S02]  /*107f0*/  IADD3 R54, P1, PT, R63, R46, RZ ;  /* 0x0000002e3f367210 */ /* 0x000fc40007f3e0ff */
[----:B------:R-:W-:Y:S02]  /*10800*/  ISETP.LT.U32.OR.EX P3, PT, R4, R57, P3, P4 ;  /* 0x000000390400720c */ /* 0x000fe40001f61540 */
[----:B------:R-:W-:Y:S01]  /*10810*/  IADD3 R74, P0, PT, R74, -R55, RZ ;  /* 0x800000374a4a7210 */ /* 0x000fe20007f1e0ff */
[----:B------:R-:W-:Y:S01]  /*10820*/  IMAD.X R55, RZ, RZ, R47, P1 ;  /* 0x000000ffff377224 */ /* 0x000fe200008e062f */
[----:B------:R-:W-:Y:S02]  /*10830*/  IADD3 R61, P1, P4, R52, R61, R10 ;  /* 0x0000003d343d7210 */ /* 0x000fe40007c3e00a */
[----:B------:R-:W-:Y:S02]  /*10840*/  SEL R60, RZ, 0x1, !P3 ;  /* 0x00000001ff3c7807 */ /* 0x000fe40005800000 */
[----:B------:R-:W-:Y:S02]  /*10850*/  IADD3.X R10, PT, PT, R53, RZ, RZ, P1, P4 ;  /* 0x000000ff350a7210 */ /* 0x000fe40000fe84ff */
[----:B------:R-:W-:-:S02]  /*10860*/  SEL R54, R54, RZ, P2 ;  /* 0x000000ff36367207 */ /* 0x000fc40001000000 */
[----:B------:R-:W-:Y:S01]  /*10870*/  IADD3 R60, P4, PT, R60, R61, RZ ;  /* 0x0000003d3c3c7210 */ /* 0x000fe20007f9e0ff */
[----:B------:R-:W-:Y:S01]  /*10880*/  IMAD.MOV.U32 R61, RZ, RZ, R58 ;  /* 0x000000ffff3d7224 */ /* 0x000fe200078e003a */
[----:B------:R-:W-:Y:S02]  /*10890*/  IADD3 R54, P5, PT, R3, -R54, RZ ;  /* 0x8000003603367210 */ /* 0x000fe40007fbe0ff */
[----:B------:R-:W-:Y:S01]  /*108a0*/  IADD3 R104, P6, PT, R73, R48, RZ ;  /* 0x0000003049687210 */ /* 0x000fe20007fde0ff */
[----:B------:R-:W-:Y:S01]  /*108b0*/  IMAD.X R3, RZ, RZ, R10, P4 ;  /* 0x000000ffff037224 */ /* 0x000fe200020e060a */
[----:B------:R-:W-:Y:S02]  /*108c0*/  ISETP.NE.U32.AND P4, PT, R60, RZ, PT ;  /* 0x000000ff3c00720c */ /* 0x000fe40003f85070 */
[----:B------:R-:W-:Y:S01]  /*108d0*/  SEL R104, R104, RZ, P2 ;  /* 0x000000ff68687207 */ /* 0x000fe20001000000 */
[----:B------:R-:W-:Y:S01]  /*108e0*/  IMAD.X R56, RZ, RZ, R49, P6 ;  /* 0x000000ffff387224 */ /* 0x000fe200030e0631 */
[----:B------:R-:W-:-:S02]  /*108f0*/  ISETP.NE.AND.EX P4, PT, R3, RZ, PT, P4 ;  /* 0x000000ff0300720c */ /* 0x000fc40003f85340 */
[----:B------:R-:W-:Y:S02]  /*10900*/  SEL R52, R44, RZ, P2 ;  /* 0x000000ff2c347207 */ /* 0x000fe40001000000 */
[----:B------:R-:W-:Y:S02]  /*10910*/  IADD3 R104, P3, PT, R65, -R104, RZ ;  /* 0x8000006841687210 */ /* 0x000fe40007f7e0ff */
        /* <DEDUP_REMOVED lines=17> */
.L_x_582:
        /* <DEDUP_REMOVED lines=34> */
.L_x_581:
[----:B------:R-:W-:Y:S05]  /*10c50*/  BSYNC.RECONVERGENT B1 ;  /* 0x0000000000017941 */ /* 0x000fea0003800200 */
.L_x_580:
        /* <DEDUP_REMOVED lines=24> */
[----:B------:R-:W-:Y:S02]  /*10de0*/  SEL R55, RZ, 0x1, !P0 ;  /* 0x00000001ff377807 */ /* 0x000fe40004000000 */
[----:B------:R-:W-:-:S02]  /*10df0*/  SEL R62, R62, RZ, P3 ;  /* 0x000000ff3e3e7207 */ /* 0x000fc40001800000 */
[----:B------:R-:W-:Y:S02]  /*10e00*/  SEL R3, RZ, 0x1, P2 ;  /* 0x00000001ff037807 */ /* 0x000fe40001000000 */
[----:B------:R-:W-:Y:S02]  /*10e10*/  IADD3 R58, P2, PT, R55, R46, RZ ;  /* 0x0000002e373a7210 */ /* 0x000fe40007f5e0ff */
[----:B------:R-:W-:Y:S01]  /*10e20*/  IADD3 R62, P0, PT, R9, -R62, RZ ;  /* 0x8000003e093e7210 */ /* 0x000fe20007f1e0ff */
[----:B------:R-:W-:Y:S01]  /*10e30*/  IMAD.X R9, RZ, RZ, R43, P4 ;  /* 0x000000ffff097224 */ /* 0x000fe200020e062b */
[----:B------:R-:W-:Y:S01]  /*10e40*/  SEL R10, R44, RZ, P3 ;  /* 0x000000ff2c0a7207 */ /* 0x000fe20001800000 */
[----:B------:R-:W-:Y:S01]  /*10e50*/  IMAD.X R63, RZ, RZ, R47, P2 ;  /* 0x000000ffff3f7224 */ /* 0x000fe200010e062f */
[----:B------:R-:W-:Y:S02]  /*10e60*/  IADD3 R56, P1, PT, R3, R48, RZ ;  /* 0x0000003003387210 */ /* 0x000fe40007f3e0ff */
[----:B------:R-:W-:-:S02]  /*10e70*/  SEL R58, R58, RZ, P3 ;  /* 0x000000ff3a3a7207 */ /* 0x000fc40001800000 */
[----:B------:R-:W-:Y:S02]  /*10e80*/  IADD3 R10, P6, PT, R61, -R10, RZ ;  /* 0x8000000a3d0a7210 */ /* 0x000fe40007fde0ff */
[----:B------:R-:W-:Y:S02]  /*10e90*/  SEL R3, R45, RZ, P3 ;  /* 0x000000ff2d037207 */ /* 0x000fe40001800000 */
[----:B------:R-:W-:Y:S02]  /*10ea0*/  SEL R9, R9, RZ, P3 ;  /* 0x000000ff09097207 */ /* 0x000fe40001800000 */
[----:B------:R-:W-:Y:S01]  /*10eb0*/  IADD3 R59, P5, PT, R5, -R58, RZ ;  /* 0x8000003a053b7210 */ /* 0x000fe20007fbe0ff */
[----:B------:R-:W-:Y:S01]  /*10ec0*/  IMAD.X R5, RZ, RZ, R49, P1 ;  /* 0x000000ffff057224 */ /* 0x000fe200008e0631 */
[----:B------:R-:W-:Y:S01]  /*10ed0*/  SEL R56, R56, RZ, P3 ;  /* 0x000000ff38387207 */ /* 0x000fe20001800000 */
[----:B------:R-:W-:Y:S01]  /*10ee0*/  IMAD.X R72, R72, 0x1, ~R3, P6 ;  /* 0x0000000148487824 */ /* 0x000fe200030e0e03 */
[----:B------:R-:W-:Y:S01]  /*10ef0*/  SHF.L.W.U32.HI R55, R67, 0x1, R104 ;  /* 0x0000000143377819 */ /* 0x000fe20000010e68 */
[----:B------:R-:W-:Y:S01]  /*10f00*/  IMAD.X R9, R8, 0x1, ~R9, P0 ;  /* 0x0000000108097824 */ /* 0x000fe200000e0e09 */
[----:B------:R-:W-:-:S02]  /*10f10*/  ISETP.GE.U32.AND P2, PT, R10, R85, PT ;  /* 0x000000550a00720c */ /* 0x000fc40003f46070 */
[----:B------:R-:W-:Y:S02]  /*10f20*/  IADD3 R7, P4, PT, R7, -R56, RZ ;  /* 0x8000003807077210 */ /* 0x000fe40007f9e0ff */
[----:B------:R-:W-:Y:S02]  /*10f30*/  ISETP.GE.AND P0, PT, R67, RZ, PT ;  /* 0x000000ff4300720c */ /* 0x000fe40003f06270 */
[----:B------:R-:W-:Y:S02]  /*10f40*/  SHF.L.W.U32.HI R60, R104, 0x1, R53 ;  /* 0x00000001683c7819 */ /* 0x000fe40000010e35 */
[----:B------:R-:W-:Y:S02]  /*10f50*/  ISETP.EQ.U32.AND P6, PT, R55, R104, PT ;  /* 0x000000683700720c */ /* 0x000fe40003fc2070 */
[----:B------:R-:W-:Y:S02]  /*10f60*/  SEL R5, R5, RZ, P3 ;  /* 0x000000ff05057207 */ /* 0x000fe40001800000 */
[----:B------:R-:W-:-:S02]  /*10f70*/  ISETP.GE.U32.AND.EX P2, PT, R72, R87, PT, P2 ;  /* 0x000000574800720c */ /* 0x000fc40003f46120 */
[----:B------:R-:W-:Y:S01]  /*10f80*/  ISETP.LT.U32.AND P1, PT, R55, R104, PT ;  /* 0x000000683700720c */ /* 0x000fe20003f21070 */
[----:B------:R-:W-:Y:S01]  /*10f90*/  IMAD.X R5, R6, 0x1, ~R5, P4 ;  /* 0x0000000106057824 */ /* 0x000fe200020e0e05 */
[-C--:B------:R-:W-:Y:S02]  /*10fa0*/  ISETP.EQ.AND.EX P0, PT, R60, R53.reuse, !P0, P6 ;  /* 0x000000353c00720c */ /* 0x080fe40004702360 */
        /* <DEDUP_REMOVED lines=20> */
[----:B------:R-:W-:Y:S01]  /*110f0*/  IADD3 R5, P0, P2, R6, R62, -R111 ;  /* 0x0000003e06057210 */ /* 0x000fe20007a1e86f */
[----:B------:R-:W-:Y:S01]  /*11100*/  IMAD.SHL.U32 R62, R54, 0x2, RZ ;  /* 0x00000002363e7824 */ /* 0x000fe200078e00ff */
        /* <DEDUP_REMOVED lines=9> */
[C---:B------:R-:W-:Y:S02]  /*111a0*/  IADD3 R3, P0, P4, R9.reuse, R59, -R102 ;  /* 0x0000003b09037210 */ /* 0x040fe40007c1e866 */
        /* <DEDUP_REMOVED lines=34> */
.L_x_584:
[----:B------:R-:W-:Y:S05]  /*113d0*/  BSYNC.RECONVERGENT B1 ;  /* 0x0000000000017941 */ /* 0x000fea0003800200 */
.L_x_583:
        /* <DEDUP_REMOVED lines=43> */
.L_x_586:
[----:B------:R-:W-:Y:S05]  /*11690*/  BSYNC.RECONVERGENT B1 ;  /* 0x0000000000017941 */ /* 0x000fea0003800200 */
.L_x_585:
[----:B------:R-:W-:Y:S01]  /*116a0*/  ISETP.NE.AND P6, PT, R61, RZ, PT ;  /* 0x000000ff3d00720c */ /* 0x000fe20003fc5270 */
[----:B------:R-:W-:Y:S01]  /*116b0*/  BSSY.RECONVERGENT B1, `(.L_x_587) ;  /* 0x0000058000017945 */ /* 0x000fe20003800200 */
[----:B------:R-:W-:Y:S02]  /*116c0*/  ISETP.GE.U32.AND P1, PT, R59, R44, PT ;  /* 0x0000002c3b00720c */ /* 0x000fe40003f26070 */
[----:B------:R-:W-:Y:S02]  /*116d0*/  ISETP.EQ.AND.EX P3, PT, R58, R77, P3, P6 ;  /* 0x0000004d3a00720c */ /* 0x000fe40001f62360 */
[----:B------:R-:W-:Y:S02]  /*116e0*/  ISETP.LT.U32.AND P6, PT, R63, R74, PT ;  /* 0x0000004a3f00720c */ /* 0x000fe40003fc1070 */
[----:B------:R-:W-:Y:S02]  /*116f0*/  ISETP.GE.U32.AND.EX P1, PT, R72, R45, PT, P1 ;  /* 0x0000002d4800720c */ /* 0x000fe40003f26110 */
[----:B------:R-:W-:-:S02]  /*11700*/  ISETP.LT.U32.OR.EX P6, PT, R58, R77, P3, P6 ;  /* 0x0000004d3a00720c */ /* 0x000fc40001fc1560 */
[----:B------:R-:W-:Y:S02]  /*11710*/  SEL R57, RZ, 0x1, P1 ;  /* 0x00000001ff397807 */ /* 0x000fe40000800000 */
[-C--:B------:R-:W-:Y:S02]  /*11720*/  ISETP.EQ.U32.AND P3, PT, R55, R48.reuse, PT ;  /* 0x000000303700720c */ /* 0x080fe40003f62070 */
[----:B------:R-:W-:Y:S02]  /*11730*/  SEL R61, RZ, 0x1, !P6 ;  /* 0x00000001ff3d7807 */ /* 0x000fe40007000000 */
[----:B------:R-:W-:Y:S02]  /*11740*/  IADD3 R68, P6, PT, R57, R48, RZ ;  /* 0x0000003039447210 */ /* 0x000fe40007fde0ff */
[----:B------:R-:W-:Y:S02]  /*11750*/  PLOP3.LUT P0, PT, P0, P5, PT, 0xf8, 0x8f ;  /* 0x00000000008f781c */ /* 0x000fe4000070bf70 */
[----:B------:R-:W-:-:S02]  /*11760*/  ISETP.EQ.AND.EX P3, PT, R60, R49, !P1, P3 ;  /* 0x000000313c00720c */ /* 0x000fc40004f62330 */
[----:B------:R-:W-:Y:S02]  /*11770*/  SEL R68, R68, RZ, P0 ;  /* 0x000000ff44447207 */ /* 0x000fe40000000000 */
[----:B------:R-:W-:Y:S02]  /*11780*/  ISETP.LT.U32.OR.EX P3, PT, R60, R49, P3, P2 ;  /* 0x000000313c00720c */ /* 0x000fe40001f61520 */
[----:B------:R-:W-:Y:S02]  /*11790*/  IADD3 R68, P1, PT, R55, -R68, RZ ;  /* 0x8000004437447210 */ /* 0x000fe40007f3e0ff */
[----:B------:R-:W-:Y:S01]  /*117a0*/  LOP3.LUT R65, R62, R61, RZ, 0xfc, !PT ;  /* 0x0000003d3e417212 */ /* 0x000fe200078efcff */
[----:B------:R-:W-:Y:S01]  /*117b0*/  IMAD.X R61, RZ, RZ, R49, P6 ;  /* 0x000000ffff3d7224 */ /* 0x000fe200030e0631 */
[----:B------:R-:W-:Y:S02]  /*117c0*/  SEL R55, RZ, 0x1, !P3 ;  /* 0x00000001ff377807 */ /* 0x000fe40005800000 */
[----:B------:R-:W-:-:S02]  /*117d0*/  SEL R62, R44, RZ, P0 ;  /* 0x000000ff2c3e7207 */ /* 0x000fc40000000000 */
[----:B------:R-:W-:Y:S02]  /*117e0*/  IADD3 R55, P3, PT, R55, R42, RZ ;  /* 0x0000002a37377210 */ /* 0x000fe40007f7e0ff */
[----:B------:R-:W-:Y:S02]  /*117f0*/  SEL R57, RZ, 0x1, !P4 ;  /* 0x00000001ff397807 */ /* 0x000fe40006000000 */
[----:B------:R-:W-:Y:S02]  /*11800*/  IADD3 R62, P5, PT, -R62, R59, RZ ;  /* 0x0000003b3e3e7210 */ /* 0x000fe40007fbe1ff */
[----:B------:R-:W-:Y:S02]  /*11810*/  SEL R61, R61, RZ, P0 ;  /* 0x000000ff3d3d7207 */ /* 0x000fe40000000000 */
[----:B------:R-:W-:Y:S02]  /*11820*/  SEL R59, R45, RZ, P0 ;  /* 0x000000ff2d3b7207 */ /* 0x000fe40000000000 */
[----:B------:R-:W-:Y:S01]  /*11830*/  SEL R55, R55, RZ, P0 ;  /* 0x000000ff37377207 */ /* 0x000fe20000000000 */
[----:B------:R-:W-:Y:S01]  /*11840*/  IMAD.X R61, R60, 0x1, ~R61, P1 ;  /* 0x000000013c3d7824 */ /* 0x000fe200008e0e3d */
[----:B------:R-:W-:Y:S01]  /*11850*/  IADD3 R70, P2, PT, R57, R46, RZ ;  /* 0x0000002e39467210 */ /* 0x000fe20007f5e0ff */
[----:B------:R-:W-:Y:S01]  /*11860*/  IMAD.X R59, R72, 0x1, ~R59, P5 ;  /* 0x00000001483b7824 */ /* 0x000fe200028e0e3b */
[----:B------:R-:W-:-:S02]  /*11870*/  ISETP.GE.U32.AND P1, PT, R9, R62, PT ;  /* 0x0000003e0900720c */ /* 0x000fc40003f26070 */
[----:B------:R-:W-:Y:S01]  /*11880*/  IADD3 R60, P5, PT, -R55, R63, RZ ;  /* 0x0000003f373c7210 */ /* 0x000fe20007fbe1ff */
[----:B------:R-:W-:Y:S01]  /*11890*/  IMAD.X R63, RZ, RZ, R43, P3 ;  /* 0x000000ffff3f7224 */ /* 0x000fe200018e062b */
[----:B------:R-:W-:Y:S02]  /*118a0*/  SEL R70, R70, RZ, P0 ;  /* 0x000000ff46467207 */ /* 0x000fe40000000000 */
[----:B------:R-:W-:Y:S02]  /*118b0*/  ISETP.EQ.U32.AND P3, PT, R7, R68, PT ;  /* 0x000000440700720c */ /* 0x000fe40003f62070 */
[----:B------:R-:W-:Y:S02]  /*118c0*/  ISETP.GE.U32.AND.EX P1, PT, R10, R59, PT, P1 ;  /* 0x0000003b0a00720c */ /* 0x000fe40003f26110 */
[----:B------:R-:W-:Y:S01]  /*118d0*/  IADD3 R70, P4, PT, -R70, R65, RZ ;  /* 0x0000004146467210 */ /* 0x000fe20007f9e1ff */
[----:B------:R-:W-:Y:S01]  /*118e0*/  IMAD.X R65, RZ, RZ, R47, P2 ;  /* 0x000000ffff417224 */ /* 0x000fe200010e062f */
[----:B------:R-:W-:-:S02]  /*118f0*/  SEL R63, R63, RZ, P0 ;  /* 0x000000ff3f3f7207 */ /* 0x000fc40000000000 */
[----:B------:R-:W-:Y:S02]  /*11900*/  ISETP.LT.U32.AND P2, PT, R7, R68, PT ;  /* 0x000000440700720c */ /* 0x000fe40003f41070 */
[-C--:B------:R-:W-:Y:S01]  /*11910*/  ISETP.EQ.AND.EX P6, PT, R8, R61.reuse, !P1, P3 ;  /* 0x0000003d0800720c */ /* 0x080fe20004fc2330 */
[----:B------:R-:W-:Y:S01]  /*11920*/  IMAD.X R63, R58, 0x1, ~R63, P5 ;  /* 0x000000013a3f7824 */ /* 0x000fe200028e0e3f */
[----:B------:R-:W-:Y:S02]  /*11930*/  SEL R65, R65, RZ, P0 ;  /* 0x000000ff41417207 */ /* 0x000fe40000000000 */
[CC--:B------:R-:W-:Y:S02]  /*11940*/  ISETP.EQ.U32.AND P3, PT, R5.reuse, R60.reuse, PT ;  /* 0x0000003c0500720c */ /* 0x0c0fe40003f62070 */
[----:B------:R-:W-:Y:S01]  /*11950*/  ISETP.LT.U32.OR.EX P0, PT, R8, R61, P6, P2 ;  /* 0x0000003d0800720c */ /* 0x000fe20003701520 */
[----:B------:R-:W-:Y:S01]  /*11960*/  IMAD.X R65, R56, 0x1, ~R65, P4 ;  /* 0x0000000138417824 */ /* 0x000fe200020e0e41 */
[----:B------:R-:W-:-:S02]  /*11970*/  ISETP.LT.U32.AND P5, PT, R5, R60, PT ;  /* 0x0000003c0500720c */ /* 0x000fc40003fa1070 */
[CC--:B------:R-:W-:Y:S02]  /*11980*/  ISETP.EQ.AND.EX P6, PT, R6.reuse, R63.reuse, P0, P3 ;  /* 0x0000003f0600720c */ /* 0x0c0fe400007c2330 */
[----:B------:R-:W-:Y:S02]  /*11990*/  SEL R57, RZ, 0xffffffff, P1 ;  /* 0xffffffffff397807 */ /* 0x000fe40000800000 */
[CC--:B------:R-:W-:Y:S02]  /*119a0*/  ISETP.EQ.U32.AND P2, PT, R3.reuse, R70.reuse, PT ;  /* 0x000000460300720c */ /* 0x0c0fe40003f42070 */
[----:B------:R-:W-:Y:S02]  /*119b0*/  ISETP.GE.U32.AND P3, PT, R3, R70, PT ;  /* 0x000000460300720c */ /* 0x000fe40003f66070 */
[----:B------:R-:W-:Y:S02]  /*119c0*/  ISETP.LT.U32.OR.EX P1, PT, R6, R63, P6, P5 ;  /* 0x0000003f0600720c */ /* 0x000fe40003721550 */
[----:B------:R-:W-:-:S02]  /*119d0*/  ISETP.GE.U32.AND.EX P3, PT, R4, R65, PT, P3 ;  /* 0x000000410400720c */ /* 0x000fc40003f66130 */
[----:B------:R-:W-:Y:S02]  /*119e0*/  ISETP.EQ.AND.EX P2, PT, R4, R65, P1, P2 ;  /* 0x000000410400720c */ /* 0x000fe40000f42320 */
[----:B------:R-:W-:Y:S02]  /*119f0*/  IADD3 R9, P4, PT, R9, -R62, RZ ;  /* 0x8000003e09097210 */ /* 0x000fe40007f9e0ff */
[----:B------:R-:W-:Y:S02]  /*11a00*/  SEL R56, RZ, 0xffffffff, !P0 ;  /* 0xffffffffff387807 */ /* 0x000fe40004000000 */
[C---:B------:R-:W-:Y:S01]  /*11a10*/  IADD3 R7, P0, P5, R57.reuse, R7, -R68 ;  /* 0x0000000739077210 */ /* 0x040fe20007d1e844 */
        /* <DEDUP_REMOVED lines=33> */
.L_x_588:
[----:B------:R-:W-:Y:S05]  /*11c30*/  BSYNC.RECONVERGENT B1 ;  /* 0x0000000000017941 */ /* 0x000fea0003800200 */
.L_x_587:
        /* <DEDUP_REMOVED lines=52> */
.L_x_590:
[----:B------:R-:W-:Y:S05]  /*11f80*/  BSYNC.RECONVERGENT B1 ;  /* 0x0000000000017941 */ /* 0x000fea0003800200 */
.L_x_589:
        /* <DEDUP_REMOVED lines=8> */
[----:B------:R-:W-:-:S04]  /*12010*/  IMAD.WIDE.U32 R68, R50, R107, RZ ;  /* 0x0000006b32447225 */ /* 0x000fc800078e00ff */
[-C--:B------:R-:W-:Y:S02]  /*12020*/  IMAD R51, R98, R96.reuse, RZ ;  /* 0x0000006062337224 */ /* 0x080fe400078e02ff */
[----:B------:R-:W-:-:S04]  /*12030*/  IMAD.WIDE.U32 R60, R104, R96, RZ ;  /* 0x00000060683c7225 */ /* 0x000fc800078e00ff */
[----:B------:R-:W-:-:S04]  /*12040*/  IMAD.WIDE.U32.X R54, R100, R50, R54, P0 ;  /* 0x0000003264367225 */ /* 0x000fc800000e0436 */
[----:B------:R-:W-:Y:S01]  /*12050*/  IMAD R51, R104, R50, R51 ;  /* 0x0000003268337224 */ /* 0x000fe200078e0233 */
[----:B------:R-:W-:Y:S01]  /*12060*/  IADD3 R89, P0, PT, R54, R60, RZ ;  /* 0x0000003c36597210 */ /* 0x000fe20007f1e0ff */
[----:B------:R-:W-:-:S04]  /*12070*/  IMAD.WIDE.U32 R56, R96, R104, RZ ;  /* 0x0000006860387225 */ /* 0x000fc800078e00ff */
[----:B------:R-:W-:-:S04]  /*12080*/  IMAD.WIDE.U32 R52, R96, R107, RZ ;  /* 0x0000006b60347225 */ /* 0x000fc800078e00ff */
[----:B------:R-:W-:-:S04]  /*12090*/  IMAD.WIDE.U32 R58, P1, R98, R96, R58 ;  /* 0x00000060623a7225 */ /* 0x000fc8000782003a */
[----:B------:R-:W-:Y:S01]  /*120a0*/  IMAD.WIDE.U32 R68, P2, R101, R96, R68 ;  /* 0x0000006065447225 */ /* 0x000fe20007840044 */
[----:B------:R-:W-:-:S03]  /*120b0*/  IADD3 RZ, P3, PT, R57, R58, RZ ;  /* 0x0000003a39ff7210 */ /* 0x000fc60007f7e0ff */
[----:B------:R-:W-:Y:S01]  /*120c0*/  IMAD.IADD R51, R61, 0x1, R51 ;  /* 0x000000013d337824 */ /* 0x000fe200078e0233 */
[----:B------:R-:W-:Y:S01]  /*120d0*/  IADD3 RZ, P6, PT, R53, R68, RZ ;  /* 0x0000004435ff7210 */ /* 0x000fe20007fde0ff */
[-C--:B------:R-:W-:Y:S02]  /*120e0*/  IMAD R58, R100, R76.reuse, RZ ;  /* 0x0000004c643a7224 */ /* 0x080fe400078e02ff */
        /* <DEDUP_REMOVED lines=13> */
[----:B------:R-:W-:-:S04]  /*121c0*/  IMAD.WIDE.U32 R58, R107, R96, RZ ;  /* 0x000000606b3a7225 */ /* 0x000fc800078e00ff */
[-C--:B------:R-:W-:Y:S02]  /*121d0*/  IMAD R51, R107, R50.reuse, R60 ;  /* 0x000000326b337224 */ /* 0x080fe400078e023c */
[----:B------:R-:W-:-:S04]  /*121e0*/  IMAD.WIDE.U32.X R56, R98, R50, R56, P3 ;  /* 0x0000003262387225 */ /* 0x000fc800018e0438 */
[----:B------:R-:W-:Y:S01]  /*121f0*/  IMAD.WIDE.U32 R52, P5, R100, R76, R54 ;  /* 0x0000004c64347225 */ /* 0x000fe200078a0036 */
[----:B------:R-:W-:-:S03]  /*12200*/  IADD3 R67, P1, P3, R58, R56, R67 ;  /* 0x000000383a437210 */ /* 0x000fc60007b3e043 */
[----:B------:R-:W-:-:S04]  /*12210*/  IMAD.WIDE.U32 R54, R76, R103, RZ ;  /* 0x000000674c367225 */ /* 0x000fc800078e00ff */
[----:B------:R-:W-:Y:S02]  /*12220*/  IMAD.IADD R51, R59, 0x1, R51 ;  /* 0x000000013b337824 */ /* 0x000fe400078e0233 */
[----:B------:R-:W-:Y:S01]  /*12230*/  IMAD.X R83, R62, 0x1, R83, P4 ;  /* 0x000000013e537824 */ /* 0x000fe200020e0653 */
[----:B------:R-:W-:Y:S01]  /*12240*/  IADD3 RZ, P4, PT, R55, R52, RZ ;  /* 0x0000003437ff7210 */ /* 0x000fe20007f9e0ff */
[----:B------:R-:W-:Y:S01]  /*12250*/  IMAD R59, R98, R76, RZ ;  /* 0x0000004c623b7224 */ /* 0x000fe200078e02ff */
[----:B------:R-:W-:Y:S01]  /*12260*/  IADD3.X R72, PT, PT, R51, R57, RZ, P1, P3 ;  /* 0x0000003933487210 */ /* 0x000fe20000fe64ff */
[----:B------:R-:W-:Y:S01]  /*12270*/  IMAD.MOV.U32 R60, RZ, RZ, R53 ;  /* 0x000000ffff3c7224 */ /* 0x000fe200078e0035 */
[----:B------:R-:W-:Y:S01]  /*12280*/  ISETP.GE.U32.AND.EX P0, PT, R83, R62, PT, P0 ;  /* 0x0000003e5300720c */ /* 0x000fe20003f06100 */
[----:B------:R-:W-:-:S03]  /*12290*/  IMAD.WIDE.U32 R54, R66, R104, RZ ;  /* 0x0000006842367225 */ /* 0x000fc600078e00ff */
[----:B------:R-:W-:Y:S01]  /*122a0*/  SEL R65, RZ, 0x1, P0 ;  /* 0x00000001ff417807 */ /* 0x000fe20000000000 */
[----:B------:R-:W-:-:S04]  /*122b0*/  IMAD.WIDE.U32 R52, R66, R107, RZ ;  /* 0x0000006b42347225 */ /* 0x000fc800078e00ff */
[----:B------:R-:W-:-:S04]  /*122c0*/  IMAD.WIDE.U32 R56, R104, R76, RZ ;  /* 0x0000004c68387225 */ /* 0x000fc800078e00ff */
[----:B------:R-:W-:Y:S02]  /*122d0*/  IMAD R59, R104, R66, R59 ;  /* 0x00000042683b7224 */ /* 0x000fe400078e023b */
[----:B------:R-:W-:Y:S02]  /*122e0*/  IMAD.X R61, RZ, RZ, RZ, P5 ;  /* 0x000000ffff3d7224 */ /* 0x000fe400028e06ff */
[----:B------:R-:W-:-:S04]  /*122f0*/  IMAD.WIDE.U32 R62, R76, R104, RZ ;  /* 0x000000684c3e7225 */ /* 0x000fc800078e00ff */
[----:B------:R-:W-:-:S04]  /*12300*/  IMAD.WIDE.U32 R70, R76, R107, RZ ;  /* 0x0000006b4c467225 */ /* 0x000fc800078e00ff */
[----:B------:R-:W-:-:S04]  /*12310*/  IMAD.WIDE.U32 R54, P3, R98, R76, R54 ;  /* 0x0000004c62367225 */ /* 0x000fc80007860036 */
[----:B------:R-:W-:Y:S01]  /*12320*/  IMAD.WIDE.U32 R52, P1, R101, R76, R52 ;  /* 0x0000004c65347225 */ /* 0x000fe20007820034 */
[----:B------:R-:W-:-:S03]  /*12330*/  IADD3 RZ, P5, PT, R63, R54, RZ ;  /* 0x000000363fff7210 */ /* 0x000fc60007fbe0ff */
[----:B------:R-:W-:Y:S01]  /*12340*/  IMAD.IADD R68, R57, 0x1, R59 ;  /* 0x0000000139447824 */ /* 0x000fe200078e023b */
[----:B------:R-:W-:Y:S01]  /*12350*/  IADD3 R57, P0, PT, R67, R56, RZ ;  /* 0x0000003843397210 */ /* 0x000fe20007f1e0ff */
[----:B------:R-:W-:Y:S01]  /*12360*/  IMAD.WIDE.U32.X R60, R100, R66, R60, P4 ;  /* 0x00000042643c7225 */ /* 0x000fe200020e043c */
[----:B------:R-:W-:-:S03]  /*12370*/  IADD3 RZ, P4, PT, R71, R52, RZ ;  /* 0x0000003447ff7210 */ /* 0x000fc60007f9e0ff */
[----:B------:R-:W-:Y:S01]  /*12380*/  IMAD.X R59, RZ, RZ, RZ, P3 ;  /* 0x000000ffff3b7224 */ /* 0x000fe200018e06ff */
[----:B------:R-:W-:Y:S01]  /*12390*/  ISETP.GE.U32.AND P3, PT, R67, R58, PT ;  /* 0x0000003a4300720c */ /* 0x000fe20003f66070 */
[----:B------:R-:W-:Y:S02]  /*123a0*/  IMAD.X R63, RZ, RZ, RZ, P2 ;  /* 0x000000ffff3f7224 */ /* 0x000fe400010e06ff */
[----:B------:R-:W-:Y:S01]  /*123b0*/  IMAD.X R71, R68, 0x1, R72, P0 ;  /* 0x0000000144477824 */ /* 0x000fe200000e0648 */
[----:B------:R-:W-:Y:S01]  /*123c0*/  IADD3 R65, P0, P2, R57, R60, R65 ;  /* 0x0000003c39417210 */ /* 0x000fe20007a1e041 */
[----:B------:R-:W-:Y:S01]  /*123d0*/  IMAD.MOV.U32 R62, RZ, RZ, R69 ;  /* 0x000000ffff3e7224 */ /* 0x000fe200078e0045 */
[----:B------:R-:W-:Y:S01]  /*123e0*/  ISETP.GE.U32.AND.EX P3, PT, R72, R51, PT, P3 ;  /* 0x000000334800720c */ /* 0x000fe20003f66130 */
[-C--:B------:R-:W-:Y:S01]  /*123f0*/  IMAD R51, R82, R96.reuse, RZ ;  /* 0x0000006052337224 */ /* 0x080fe200078e02ff */
[----:B------:R-:W-:Y:S01]  /*12400*/  IADD3.X R80, PT, PT, R71, R61, RZ, P0, P2 ;  /* 0x0000003d47507210 */ /* 0x000fe200007e44ff */
[----:B------:R-:W-:Y:S01]  /*12410*/  IMAD.WIDE.U32 R60, R95, R96, RZ ;  /* 0x000000605f3c7225 */ /* 0x000fe200078e00ff */
[----:B------:R-:W-:-:S02]  /*12420*/  ISETP.GE.U32.AND P0, PT, R57, R56, PT ;  /* 0x000000383900720c */ /* 0x000fc40003f06070 */
[----:B------:R-:W-:Y:S01]  /*12430*/  ISETP.GE.U32.AND P2, PT, R65, R57, PT ;  /* 0x000000394100720c */ /* 0x000fe20003f46070 */
[----:B------:R-:W-:Y:S01]  /*12440*/  IMAD R51, R95, R50, R51 ;  /* 0x000000325f337224 */ /* 0x000fe200078e0233 */
[----:B------:R-:W-:Y:S01]  /*12450*/  ISETP.GE.U32.AND.EX P0, PT, R71, R68, PT, P0 ;  /* 0x000000444700720c */ /* 0x000fe20003f06100 */
[----:B------:R-:W-:Y:S01]  /*12460*/  IMAD.MOV.U32 R58, RZ, RZ, R55 ;  /* 0x000000ffff3a7224 */ /* 0x000fe200078e0037 */
[----:B------:R-:W-:Y:S01]  /*12470*/  SEL R67, RZ, 0x1, P3 ;  /* 0x00000001ff437807 */ /* 0x000fe20001800000 */
[----:B------:R-:W-:Y:S01]  /*12480*/  IMAD.WIDE.U32.X R62, R101, R50, R62, P6 ;  /* 0x00000032653e7225 */ /* 0x000fe200030e043e */
[----:B------:R-:W-:-:S03]  /*12490*/  ISETP.GE.U32.AND.EX P2, PT, R80, R71, PT, P2 ;  /* 0x000000475000720c */ /* 0x000fc60003f46120 */
[----:B------:R-:W-:Y:S01]  /*124a0*/  IMAD.IADD R52, R61, 0x1, R51 ;  /* 0x000000013d347824 */ /* 0x000fe200078e0233 */
[----:B------:R-:W-:Y:S01]  /*124b0*/  SEL R51, RZ, 0x1, P0 ;  /* 0x00000001ff337807 */ /* 0x000fe20000000000 */
[----:B------:R-:W-:Y:S01]  /*124c0*/  IMAD.WIDE.U32.X R58, R98, R66, R58, P5 ;  /* 0x00000042623a7225 */ /* 0x000fe200028e043a */
[----:B------:R-:W-:Y:S02]  /*124d0*/  IADD3 R61, P0, P5, R60, R62, R67 ;  /* 0x0000003e3c3d7210 */ /* 0x000fe40007d1e043 */
[----:B------:R-:W-:Y:S01]  /*124e0*/  SEL R73, RZ, 0x1, P2 ;  /* 0x00000001ff497807 */ /* 0x000fe20001000000 */
[----:B------:R-:W-:Y:S01]  /*124f0*/  IMAD.WIDE.U32 R54, R66, R95, RZ ;  /* 0x0000005f42367225 */ /* 0x000fe200078e00ff */
[----:B------:R-:W-:Y:S02]  /*12500*/  IADD3.X R67, PT, PT, R52, R63, RZ, P0, P5 ;  /* 0x0000003f34437210 */ /* 0x000fe400007ea4ff */
[----:B------:R-:W-:Y:S01]  /*12510*/  IADD3 R73, P0, P5, R73, R58, R51 ;  /* 0x0000003a49497210 */ /* 0x000fe20007d1e033 */
[----:B------:R-:W-:-:S02]  /*12520*/  IMAD R51, R101, R76, RZ ;  /* 0x0000004c65337224 */ /* 0x000fc400078e02ff */
[----:B------:R-:W-:Y:S01]  /*12530*/  IMAD.WIDE.U32 R56, R76, R95, RZ ;  /* 0x0000005f4c387225 */ /* 0x000fe200078e00ff */
[----:B------:R-:W-:-:S03]  /*12540*/  IADD3.X R72, PT, PT, RZ, R59, RZ, P0, P5 ;  /* 0x0000003bff487210 */ /* 0x000fc600007ea4ff */
[----:B------:R-:W-:-:S04]  /*12550*/  IMAD.WIDE.U32 R54, P3, R82, R76, R54 ;  /* 0x0000004c52367225 */ /* 0x000fc80007860036 */
[----:B------:R-:W-:Y:S01]  /*12560*/  IMAD.WIDE.U32 R70, R50, R95, RZ ;  /* 0x0000005f32467225 */ /* 0x000fe200078e00ff */
[----:B------:R-:W-:-:S03]  /*12570*/  IADD3 RZ, P2, PT, R57, R54, RZ ;  /* 0x0000003639ff7210 */ /* 0x000fc60007f5e0ff */
[----:B------:R-:W-:-:S04]  /*12580*/  IMAD.WIDE.U32 R62, R107, R76, RZ ;  /* 0x0000004c6b3e7225 */ /* 0x000fc800078e00ff */
[----:B------:R-:W-:Y:S02]  /*12590*/  IMAD R51, R107, R66, R51 ;  /* 0x000000426b337224 */ /* 0x000fe400078e0233 */
[----:B------:R-:W-:Y:S01]  /*125a0*/  IMAD.X R79, RZ, RZ, RZ, P1 ;  /* 0x000000ffff4f7224 */ /* 0x000fe200008e06ff */
[C---:B------:R-:W-:Y:S01]  /*125b0*/  ISETP.GE.U32.AND P1, PT, R61.reuse, R60, PT ;  /* 0x0000003c3d00720c */ /* 0x040fe20003f26070 */
[----:B------:R-:W-:Y:S01]  /*125c0*/  IMAD.WIDE.U32 R56, R96, R95, RZ ;  /* 0x0000005f60387225 */ /* 0x000fe200078e00ff */
[----:B------:R-:W-:Y:S02]  /*125d0*/  IADD3 R61, P5, PT, R61, R62, RZ ;  /* 0x0000003e3d3d7210 */ /* 0x000fe40007fbe0ff */
[----:B------:R-:W-:Y:S01]  /*125e0*/  ISETP.GE.U32.AND.EX P1, PT, R67, R52, PT, P1 ;  /* 0x000000344300720c */ /* 0x000fe20003f26110 */
[----:B------:R-:W-:-:S03]  /*125f0*/  IMAD.WIDE.U32 R70, P6, R82, R96, R70 ;  /* 0x0000006052467225 */ /* 0x000fc600078c0046 */
[----:B------:R-:W-:Y:S01]  /*12600*/  SEL R116, RZ, 0x1, P1 ;  /* 0x00000001ff747807 */ /* 0x000fe20000800000 */
[----:B------:R-:W-:Y:S01]  /*12610*/  IMAD.WIDE.U32 R68, R97, R103, RZ ;  /* 0x0000006761447225 */ /* 0x000fe200078e00ff */
[----:B------:R-:W-:-:S03]  /*12620*/  IADD3 RZ, P0, PT, R57, R70, RZ ;  /* 0x0000004639ff7210 */ /* 0x000fc60007f1e0ff */
[----:B------:R-:W-:Y:S02]  /*12630*/  IMAD.IADD R60, R63, 0x1, R51 ;  /* 0x000000013f3c7824 */ /* 0x000fe400078e0233 */
[----:B------:R-:W-:-:S04]  /*12640*/  IMAD.WIDE.U32 R58, R97, R104, RZ ;  /* 0x00000068613a7225 */ /* 0x000fc800078e00ff */
[----:B------:R-:W-:Y:S02]  /*12650*/  IMAD.X R51, R60, 0x1, R67, P5 ;  /* 0x000000013c337824 */ /* 0x000fe400028e0643 */
[----:B------:R-:W-:-:S04]  /*12660*/  IMAD.WIDE.U32 R56, R94, R103, RZ ;  /* 0x000000675e387225 */ /* 0x000fc800078e00ff */
[----:B------:R-:W-:-:S04]  /*12670*/  IMAD.WIDE.U32 R68, P5, R100, R94, R68 ;  /* 0x0000005e64447225 */ /* 0x000fc800078a0044 */
[----:B------:R-:W-:Y:S01]  /*12680*/  IMAD.MOV.U32 R78, RZ, RZ, R53 ;  /* 0x000000ffff4e7224 */ /* 0x000fe200078e0035 */
[----:B------:R-:W-:Y:S01]  /*12690*/  IADD3 RZ, P1, PT, R57, R68, RZ ;  /* 0x0000004439ff7210 */ /* 0x000fe20007f3e0ff */
[----:B------:R-:W-:-:S04]  /*126a0*/  IMAD.WIDE.U32 R52, R94, R104, RZ ;  /* 0x000000685e347225 */ /* 0x000fc800078e00ff */
[----:B------:R-:W-:-:S04]  /*126b0*/  IMAD.WIDE.U32.X R78, R101, R66, R78, P4 ;  /* 0x00000042654e7225 */ /* 0x000fc800020e044e */
[----:B------:R-:W-:-:S04]  /*126c0*/  IMAD.WIDE.U32 R58, P4, R98, R94, R58 ;  /* 0x0000005e623a7225 */ /* 0x000fc8000788003a */
[----:B------:R-:W-:-:S04]  /*126d0*/  IMAD.WIDE.U32 R56, R97, R107, RZ ;  /* 0x0000006b61387225 */ /* 0x000fc800078e00ff */
[----:B------:R-:W-:Y:S01]  /*126e0*/  IMAD.X R75, RZ, RZ, RZ, P3 ;  /* 0x000000ffff4b7224 */ /* 0x000fe200018e06ff */
[----:B------:R-:W-:Y:S01]  /*126f0*/  IADD3 RZ, P3, PT, R53, R58, RZ ;  /* 0x0000003a35ff7210 */ /* 0x000fe20007f7e0ff */
[----:B------:R-:W-:Y:S02]  /*12700*/  IMAD.MOV.U32 R74, RZ, RZ, R55 ;  /* 0x000000ffff4a7224 */ /* 0x000fe400078e0037 */
[----:B------:R-:W-:Y:S02]  /*12710*/  IMAD R58, R100, R94, RZ ;  /* 0x0000005e643a7224 */ /* 0x000fe400078e02ff */
[----:B------:R-:W-:-:S04]  /*12720*/  IMAD.WIDE.U32.X R74, R82, R66, R74, P2 ;  /* 0x00000042524a7225 */ /* 0x000fc800010e044a */
[----:B------:R-:W-:-:S04]  /*12730*/  IMAD.WIDE.U32 R54, R94, R107, RZ ;  /* 0x0000006b5e367225 */ /* 0x000fc800078e00ff */
[----:B------:R-:W-:-:S04]  /*12740*/  IMAD.WIDE.U32 R56, P2, R101, R94, R56 ;  /* 0x0000005e65387225 */ /* 0x000fc80007840038 */
[----:B------:R-:W-:-:S04]  /*12750*/  IMAD.WIDE.U32 R52, R103, R94, RZ ;  /* 0x0000005e67347225 */ /* 0x000fc800078e00ff */
[----:B------:R-:W-:Y:S02]  /*12760*/  IMAD R105, R103, R97, R58 ;  /* 0x0000006167697224 */ /* 0x000fe400078e023a */
[----:B------:R-:W-:Y:S01]  /*12770*/  IMAD.X R67, RZ, RZ, RZ, P6 ;  /* 0x000000ffff437224 */ /* 0x000fe200030e06ff */
[----:B------:R-:W-:Y:S01]  /*12780*/  IADD3 RZ, P6, PT, R55, R56, RZ ;  /* 0x0000003837ff7210 */ /* 0x000fe20007fde0ff */
[----:B------:R-:W-:Y:S02]  /*12790*/  IMAD R63, R82, R76, RZ ;  /* 0x0000004c523f7224 */ /* 0x000fe400078e02ff */
[----:B------:R-:W-:Y:S01]  /*127a0*/  IMAD.X R55, RZ, RZ, RZ, P5 ;  /* 0x000000ffff377224 */ /* 0x000fe200028e06ff */
[----:B------:R-:W-:Y:S01]  /*127b0*/  IADD3 R65, P5, PT, R65, R52, RZ ;  /* 0x0000003441417210 */ /* 0x000fe20007fbe0ff */
[----:B------:R-:W-:Y:S02]  /*127c0*/  IMAD.IADD R105, R53, 0x1, R105 ;  /* 0x0000000135697824 */ /* 0x000fe400078e0269 */
[----:B------:R-:W-:-:S02]  /*127d0*/  IMAD R63, R95, R66, R63 ;  /* 0x000000425f3f7224 */ /* 0x000fc400078e023f */
[----:B------:R-:W-:Y:S02]  /*127e0*/  IMAD.MOV.U32 R66, RZ, RZ, R71 ;  /* 0x000000ffff427224 */ /* 0x000fe400078e0047 */
[----:B------:R-:W-:Y:S02]  /*127f0*/  IMAD R56, R98, R94, RZ ;  /* 0x0000005e62387224 */ /* 0x000fe400078e02ff */
[----:B------:R-:W-:Y:S01]  /*12800*/  IMAD.X R80, R105, 0x1, R80, P5 ;  /* 0x0000000169507824 */ /* 0x000fe200028e0650 */
[----:B------:R-:W-:Y:S01]  /*12810*/  ISETP.GE.U32.AND P5, PT, R65, R52, PT ;  /* 0x000000344100720c */ /* 0x000fe20003fa6070 */
[----:B------:R-:W-:Y:S02]  /*12820*/  IMAD.MOV.U32 R54, RZ, RZ, R69 ;  /* 0x000000ffff367224 */ /* 0x000fe400078e0045 */
[----:B------:R-:W-:Y:S01]  /*12830*/  IMAD.WIDE.U32.X R66, R82, R50, R66, P0 ;  /* 0x0000003252427225 */ /* 0x000fe200000e0442 */
[----:B------:R-:W-:Y:S02]  /*12840*/  IADD3 R73, P0, PT, R61, R73, RZ ;  /* 0x000000493d497210 */ /* 0x000fe40007f1e0ff */
[----:B------:R-:W-:Y:S01]  /*12850*/  ISETP.GE.U32.AND.EX P5, PT, R80, R105, PT, P5 ;  /* 0x000000695000720c */ /* 0x000fe20003fa6150 */
[----:B------:R-:W-:-:S03]  /*12860*/  IMAD.WIDE.U32 R52, R104, R94, RZ ;  /* 0x0000005e68347225 */ /* 0x000fc600078e00ff */
[----:B------:R-:W-:Y:S01]  /*12870*/  SEL R115, RZ, 0x1, P5 ;  /* 0x00000001ff737807 */ /* 0x000fe20002800000 */
[----:B------:R-:W-:Y:S02]  /*12880*/  IMAD R69, R104, R97, R56 ;  /* 0x0000006168457224 */ /* 0x000fe400078e0238 */
[----:B------:R-:W-:-:S04]  /*12890*/  IMAD.WIDE.U32 R76, R95, R76, RZ ;  /* 0x0000004c5f4c7225 */ /* 0x000fc800078e00ff */
[----:B------:R-:W-:Y:S02]  /*128a0*/  IMAD.IADD R110, R53, 0x1, R69 ;  /* 0x00000001356e7824 */ /* 0x000fe400078e0245 */
[----:B------:R-:W-:Y:S01]  /*128b0*/  IMAD.WIDE.U32.X R54, R100, R97, R54, P1 ;  /* 0x0000006164367225 */ /* 0x000fe200008e0436 */
[----:B------:R-:W-:-:S03]  /*128c0*/  IADD3 R117, P1, PT, R73, R52, RZ ;  /* 0x0000003449757210 */ /* 0x000fc60007f3e0ff */
[----:B------:R-:W-:Y:S02]  /*128d0*/  IMAD.IADD R77, R77, 0x1, R63 ;  /* 0x000000014d4d7824 */ /* 0x000fe400078e023f */
[----:B------:R-:W-:Y:S01]  /*128e0*/  IMAD.X R53, R51, 0x1, R72, P0 ;  /* 0x0000000133357824 */ /* 0x000fe200000e0648 */
[----:B------:R-:W-:Y:S01]  /*128f0*/  IADD3 R116, P0, P5, R76, R66, R116 ;  /* 0x000000424c747210 */ /* 0x000fe20007d1e074 */
[----:B------:R-:W-:-:S03]  /*12900*/  IMAD.WIDE.U32 R68, R97, R95, RZ ;  /* 0x0000005f61447225 */ /* 0x000fc600078e00ff */
[----:B------:R-:W-:Y:S01]  /*12910*/  IADD3.X R113, PT, PT, R77, R67, RZ, P0, P5 ;  /* 0x000000434d717210 */ /* 0x000fe200007ea4ff */
[----:B------:R-:W-:Y:S01]  /*12920*/  IMAD.X R105, R110, 0x1, R53, P1 ;  /* 0x000000016e697824 */ /* 0x000fe200008e0635 */
        /* <DEDUP_REMOVED lines=8> */
[----:B------:R-:W-:Y:S01]  /*129b0*/  ISETP.GE.U32.AND.EX P1, PT, R53, R51, PT, P1 ;  /* 0x000000333500720c */ /* 0x000fe20003f26110 */
[----:B------:R-:W-:-:S04]  /*129c0*/  IMAD.WIDE.U32 R68, P5, R82, R94, R68 ;  /* 0x0000005e52447225 */ /* 0x000fc800078a0044 */
[----:B------:R-:W-:Y:S01]  /*129d0*/  IMAD.X R73, RZ, RZ, RZ, P4 ;  /* 0x000000ffff497224 */ /* 0x000fe200020e06ff */
[----:B------:R-:W-:Y:S01]  /*129e0*/  IADD3 RZ, P4, PT, R55, R68, RZ ;  /* 0x0000004437ff7210 */ /* 0x000fe20007f9e0ff */
[----:B------:R-:W-:-:S04]  /*129f0*/  IMAD.WIDE.U32 R54, R93, R103, RZ ;  /* 0x000000675d367225 */ /* 0x000fc800078e00ff */
[----:B------:R-:W-:-:S04]  /*12a00*/  IMAD.WIDE.U32.X R72, R98, R97, R72, P3 ;  /* 0x0000006162487225 */ /* 0x000fc800018e0448 */
[----:B------:R-:W-:-:S04]  /*12a10*/  IMAD.WIDE.U32 R62, P3, R100, R93, R62 ;  /* 0x0000005d643e7225 */ /* 0x000fc8000786003e */
[----:B------:R-:W-:Y:S01]  /*12a20*/  IMAD.X R71, RZ, RZ, RZ, P2 ;  /* 0x000000ffff477224 */ /* 0x000fe200010e06ff */
[----:B------:R-:W-:Y:S01]  /*12a30*/  IADD3 RZ, P2, PT, R55, R62, RZ ;  /* 0x0000003e37ff7210 */ /* 0x000fe20007f5e0ff */
[----:B------:R-:W-:Y:S02]  /*12a40*/  IMAD.MOV.U32 R70, RZ, RZ, R57 ;  /* 0x000000ffff467224 */ /* 0x000fe400078e0039 */
[----:B------:R-:W-:-:S04]  /*12a50*/  IMAD.WIDE.U32 R58, R81, R104, RZ ;  /* 0x00000068513a7225 */ /* 0x000fc800078e00ff */
[----:B------:R-:W-:Y:S01]  /*12a60*/  IMAD.WIDE.U32.X R70, R101, R97, R70, P6 ;  /* 0x0000006165467225 */ /* 0x000fe200030e0446 */
[----:B------:R-:W-:-:S03]  /*12a70*/  ISETP.GE.U32.AND P6, PT, R117, R52, PT ;  /* 0x000000347500720c */ /* 0x000fc60003fc6070 */
[----:B------:R-:W-:Y:S01]  /*12a80*/  IMAD.X R67, RZ, RZ, RZ, P5 ;  /* 0x000000ffff437224 */ /* 0x000fe200028e06ff */
[----:B------:R-:W-:Y:S01]  /*12a90*/  ISETP.GE.U32.AND.EX P6, PT, R105, R110, PT, P6 ;  /* 0x0000006e6900720c */ /* 0x000fe20003fc6160 */
        /* <DEDUP_REMOVED lines=8> */
[----:B------:R-:W-:Y:S01]  /*12b20*/  IMAD.MOV.U32 R66, RZ, RZ, R69 ;  /* 0x000000ffff427224 */ /* 0x000fe200078e0045 */
[----:B------:R-:W-:Y:S01]  /*12b30*/  SEL R69, RZ, 0x1, P1 ;  /* 0x00000001ff457807 */ /* 0x000fe20000800000 */
[----:B------:R-:W-:Y:S01]  /*12b40*/  IMAD.X R51, RZ, RZ, RZ, P5 ;  /* 0x000000ffff337224 */ /* 0x000fe200028e06ff */
[----:B------:R-:W-:Y:S01]  /*12b50*/  IADD3 RZ, P5, PT, R55, R52, RZ ;  /* 0x0000003437ff7210 */ /* 0x000fe20007fbe0ff */
[----:B------:R-:W-:Y:S02]  /*12b60*/  IMAD R54, R100, R96, RZ ;  /* 0x0000006064367224 */ /* 0x000fe400078e02ff */
[----:B------:R-:W-:Y:S02]  /*12b70*/  IMAD R52, R101, R94, RZ ;  /* 0x0000005e65347224 */ /* 0x000fe400078e02ff */
[----:B------:R-:W-:Y:S01]  /*12b80*/  IMAD.WIDE.U32.X R66, R82, R97, R66, P4 ;  /* 0x0000006152427225 */ /* 0x000fe200020e0442 */
[----:B------:R-:W-:-:S03]  /*12b90*/  ISETP.GE.U32.AND P4, PT, R115, R117, PT ;  /* 0x000000757300720c */ /* 0x000fc60003f86070 */
[----:B------:R-:W-:Y:S01]  /*12ba0*/  IMAD R58, R82, R94, RZ ;  /* 0x0000005e523a7224 */ /* 0x000fe200078e02ff */
[----:B------:R-:W-:Y:S01]  /*12bb0*/  ISETP.GE.U32.AND.EX P4, PT, R119, R105, PT, P4 ;  /* 0x000000697700720c */ /* 0x000fe20003f86140 */
[----:B------:R-:W-:Y:S02]  /*12bc0*/  IMAD R54, R103, R50, R54 ;  /* 0x0000003267367224 */ /* 0x000fe400078e0236 */
[----:B------:R-:W-:Y:S02]  /*12bd0*/  IMAD.MOV.U32 R56, RZ, RZ, R59 ;  /* 0x000000ffff387224 */ /* 0x000fe400078e003b */
[----:B------:R-:W-:Y:S02]  /*12be0*/  IMAD R62, R100, R93, RZ ;  /* 0x0000005d643e7224 */ /* 0x000fe400078e02ff */
[----:B------:R-:W-:Y:S02]  /*12bf0*/  IMAD.MOV.U32 R50, RZ, RZ, R53 ;  /* 0x000000ffff327224 */ /* 0x000fe400078e0035 */
[----:B------:R-:W-:-:S02]  /*12c00*/  IMAD R59, R107, R97, R52 ;  /* 0x000000616b3b7224 */ /* 0x000fc400078e0234 */
[----:B------:R-:W-:Y:S01]  /*12c10*/  IMAD R55, R95, R97, R58 ;  /* 0x000000615f377224 */ /* 0x000fe200078e023a */
[----:B------:R-:W-:Y:S01]  /*12c20*/  SEL R58, RZ, 0x1, P0 ;  /* 0x00000001ff3a7807 */ /* 0x000fe20000000000 */
[----:B------:R-:W-:Y:S01]  /*12c30*/  IMAD.WIDE.U32 R52, R103, R93, RZ ;  /* 0x0000005d67347225 */ /* 0x000fe200078e00ff */
[----:B------:R-:W-:-:S03]  /*12c40*/  ISETP.GE.U32.AND P0, PT, R116, R76, PT ;  /* 0x0000004c7400720c */ /* 0x000fc60003f06070 */
[-C--:B------:R-:W-:Y:S01]  /*12c50*/  IMAD R97, R103, R81.reuse, R62 ;  /* 0x0000005167617224 */ /* 0x080fe200078e023e */
[----:B------:R-:W-:Y:S01]  /*12c60*/  SEL R62, RZ, 0x1, P6 ;  /* 0x00000001ff3e7807 */ /* 0x000fe20003000000 */
[----:B------:R-:W-:Y:S01]  /*12c70*/  IMAD.MOV.U32 R60, RZ, RZ, R63 ;  /* 0x000000ffff3c7224 */ /* 0x000fe200078e003f */
[----:B------:R-:W-:Y:S01]  /*12c80*/  SEL R63, RZ, 0x1, P4 ;  /* 0x00000001ff3f7807 */ /* 0x000fe20002000000 */
[----:B------:R-:W-:Y:S01]  /*12c90*/  IMAD.WIDE.U32.X R56, R98, R81, R56, P3 ;  /* 0x0000005162387225 */ /* 0x000fe200018e0438 */
[----:B------:R-:W-:Y:S02]  /*12ca0*/  IADD3 R69, P1, P6, R69, R78, R58 ;  /* 0x0000004e45457210 */ /* 0x000fe40007e3e03a */
[----:B------:R-:W-:Y:S01]  /*12cb0*/  IADD3 R115, P4, PT, R115, R52, RZ ;  /* 0x0000003473737210 */ /* 0x000fe20007f9e0ff */
[----:B------:R-:W-:Y:S01]  /*12cc0*/  IMAD.IADD R58, R53, 0x1, R97 ;  /* 0x00000001353a7824 */ /* 0x000fe200078e0261 */
[----:B------:R-:W-:Y:S01]  /*12cd0*/  IADD3.X R78, PT, PT, RZ, R79, RZ, P1, P6 ;  /* 0x0000004fff4e7210 */ /* 0x000fe20000fec4ff */
[----:B------:R-:W-:Y:S01]  /*12ce0*/  IMAD.WIDE.U32.X R60, R100, R81, R60, P2 ;  /* 0x00000051643c7225 */ /* 0x000fe200010e043c */
[----:B------:R-:W-:-:S02]  /*12cf0*/  IADD3 R69, P2, PT, R116, R69, RZ ;  /* 0x0000004574457210 */ /* 0x000fc40007f5e0ff */
[----:B------:R-:W-:Y:S01]  /*12d00*/  ISETP.GE.U32.AND P1, PT, R115, R52, PT ;  /* 0x000000347300720c */ /* 0x000fe20003f26070 */
[----:B------:R-:W-:Y:S01]  /*12d10*/  IMAD.X R119, R58, 0x1, R119, P4 ;  /* 0x000000013a777824 */ /* 0x000fe200020e0677 */
[----:B------:R-:W-:Y:S01]  /*12d20*/  IADD3 R63, P6, P4, R63, R72, R62 ;  /* 0x000000483f3f7210 */ /* 0x000fe20007cde03e */
[----:B------:R-:W-:Y:S01]  /*12d30*/  IMAD.WIDE.U32 R52, R107, R94, RZ ;  /* 0x0000005e6b347225 */ /* 0x000fe200078e00ff */
[C---:B------:R-:W-:Y:S02]  /*12d40*/  ISETP.GE.U32.AND.EX P0, PT, R113.reuse, R77, PT, P0 ;  /* 0x0000004d7100720c */ /* 0x040fe40003f06100 */
[----:B------:R-:W-:Y:S01]  /*12d50*/  IADD3.X R73, PT, PT, RZ, R73, RZ, P6, P4 ;  /* 0x00000049ff497210 */ /* 0x000fe200037e84ff */
[----:B------:R-:W-:Y:S01]  /*12d60*/  IMAD.X R62, R113, 0x1, R78, P2 ;  /* 0x00000001713e7824 */ /* 0x000fe200010e064e */
[----:B------:R-:W-:Y:S01]  /*12d70*/  ISETP.GE.U32.AND P6, PT, R69, R116, PT ;  /* 0x000000744500720c */ /* 0x000fe20003fc6070 */
[----:B------:R-:W-:Y:S01]  /*12d80*/  IMAD R98, R98, R93, RZ ;  /* 0x0000005d62627224 */ /* 0x000fe200078e02ff */
[----:B------:R-:W-:Y:S01]  /*12d90*/  ISETP.GE.U32.AND.EX P1, PT, R119, R58, PT, P1 ;  /* 0x0000003a7700720c */ /* 0x000fe20003f26110 */
[----:B------:R-:W-:Y:S01]  /*12da0*/  IMAD.IADD R59, R53, 0x1, R59 ;  /* 0x00000001353b7824 */ /* 0x000fe200078e023b */
[-C--:B------:R-:W-:Y:S01]  /*12db0*/  IADD3 R58, P4, PT, R69, R52.reuse, RZ ;  /* 0x00000034453a7210 */ /* 0x080fe20007f9e0ff */
[----:B------:R-:W-:Y:S01]  /*12dc0*/  IMAD R69, R104, R81, R98 ;  /* 0x0000005168457224 */ /* 0x000fe200078e0262 */
[----:B------:R-:W-:Y:S01]  /*12dd0*/  ISETP.GE.U32.AND.EX P3, PT, R62, R113, PT, P6 ;  /* 0x000000713e00720c */ /* 0x000fe20003f66160 */
[----:B------:R-:W-:Y:S01]  /*12de0*/  IMAD.WIDE.U32 R104, R104, R93, RZ ;  /* 0x0000005d68687225 */ /* 0x000fe200078e00ff */
[----:B------:R-:W-:-:S02]  /*12df0*/  ISETP.GE.U32.AND P2, PT, R58, R52, PT ;  /* 0x000000343a00720c */ /* 0x000fc40003f46070 */
[----:B------:R-:W-:Y:S01]  /*12e00*/  IADD3 R63, P6, PT, R58, R63, RZ ;  /* 0x0000003f3a3f7210 */ /* 0x000fe20007fde0ff */
[----:B------:R-:W-:Y:S01]  /*12e10*/  IMAD.X R62, R59, 0x1, R62, P4 ;  /* 0x000000013b3e7824 */ /* 0x000fe200020e063e */
[----:B------:R-:W-:Y:S01]  /*12e20*/  SEL R52, RZ, 0x1, P0 ;  /* 0x00000001ff347807 */ /* 0x000fe20000000000 */
[----:B------:R-:W-:Y:S01]  /*12e30*/  IMAD.WIDE.U32.X R50, R101, R81, R50, P5 ;  /* 0x0000005165327225 */ /* 0x000fe200028e0432 */
[----:B------:R-:W-:Y:S02]  /*12e40*/  SEL R77, RZ, 0x1, P3 ;  /* 0x00000001ff4d7807 */ /* 0x000fe40001800000 */
[C---:B------:R-:W-:Y:S01]  /*12e50*/  ISETP.GE.U32.AND P0, PT, R63.reuse, R58, PT ;  /* 0x0000003a3f00720c */ /* 0x040fe20003f06070 */
[----:B------:R-:W-:Y:S01]  /*12e60*/  IMAD.X R73, R62, 0x1, R73, P6 ;  /* 0x000000013e497824 */ /* 0x000fe200030e0649 */
[----:B------:R-:W-:Y:S02]  /*12e70*/  SEL R53, RZ, 0x1, P1 ;  /* 0x00000001ff357807 */ /* 0x000fe40000800000 */
[----:B------:R-:W-:-:S02]  /*12e80*/  IADD3 R63, P1, PT, R63, R104, RZ ;  /* 0x000000683f3f7210 */ /* 0x000fc40007f3e0ff */
[----:B------:R-:W-:Y:S01]  /*12e90*/  IADD3 R77, P3, P4, R77, R74, R52 ;  /* 0x0000004a4d4d7210 */ /* 0x000fe20007c7e034 */
[----:B------:R-:W-:Y:S01]  /*12ea0*/  IMAD.IADD R52, R105, 0x1, R69 ;  /* 0x0000000169347824 */ /* 0x000fe200078e0245 */
[----:B------:R-:W-:Y:S01]  /*12eb0*/  ISETP.GE.U32.AND.EX P2, PT, R62, R59, PT, P2 ;  /* 0x0000003b3e00720c */ /* 0x000fe20003f46120 */
[----:B------:R-:W-:Y:S01]  /*12ec0*/  IMAD.WIDE.U32 R58, R95, R94, RZ ;  /* 0x0000005e5f3a7225 */ /* 0x000fe200078e00ff */
[----:B------:R-:W-:Y:S02]  /*12ed0*/  IADD3.X R75, PT, PT, RZ, R75, RZ, P3, P4 ;  /* 0x0000004bff4b7210 */ /* 0x000fe40001fe84ff */
[C---:B------:R-:W-:Y:S01]  /*12ee0*/  ISETP.GE.U32.AND P6, PT, R63.reuse, R104, PT ;  /* 0x000000683f00720c */ /* 0x040fe20003fc6070 */
[----:B------:R-:W-:Y:S01]  /*12ef0*/  IMAD.X R69, R52, 0x1, R73, P1 ;  /* 0x0000000134457824 */ /* 0x000fe200008e0649 */
[----:B------:R-:W-:Y:S02]  /*12f00*/  IADD3 R53, P3, P1, R63, R60, R53 ;  /* 0x0000003c3f357210 */ /* 0x000fe4000797e035 */
[----:B------:R-:W-:-:S02]  /*12f10*/  ISETP.GE.U32.AND.EX P0, PT, R73, R62, PT, P0 ;  /* 0x0000003e4900720c */ /* 0x000fc40003f06100 */
[----:B------:R-:W-:Y:S02]  /*12f20*/  SEL R60, RZ, 0x1, P2 ;  /* 0x00000001ff3c7807 */ /* 0x000fe40001000000 */
[----:B------:R-:W-:Y:S01]  /*12f30*/  ISETP.GE.U32.AND.EX P6, PT, R69, R52, PT, P6 ;  /* 0x000000344500720c */ /* 0x000fe20003fc6160 */
[----:B------:R-:W-:Y:S01]  /*12f40*/  IMAD.IADD R52, R59, 0x1, R55 ;  /* 0x000000013b347824 */ /* 0x000fe200078e0237 */
[----:B------:R-:W-:Y:S02]  /*12f50*/  IADD3.X R68, PT, PT, R69, R61, RZ, P3, P1 ;  /* 0x0000003d45447210 */ /* 0x000fe40001fe24ff */
[----:B------:R-:W-:Y:S02]  /*12f60*/  IADD3 R72, P2, PT, R77, R58, RZ ;  /* 0x0000003a4d487210 */ /* 0x000fe40007f5e0ff */
[----:B------:R-:W-:Y:S02]  /*12f70*/  SEL R61, RZ, 0x1, P0 ;  /* 0x00000001ff3d7807 */ /* 0x000fe40000000000 */
[----:B------:R-:W-:Y:S01]  /*12f80*/  ISETP.GE.U32.AND P4, PT, R53, R63, PT ;  /* 0x0000003f3500720c */ /* 0x000fe20003f86070 */
[----:B------:R-:W-:Y:S01]  /*12f90*/  IMAD.X R73, R52, 0x1, R75, P2 ;  /* 0x0000000134497824 */ /* 0x000fe200010e064b */
[----:B------:R-:W-:Y:S01]  /*12fa0*/  IADD3 R55, P0, P3, R61, R70, R60 ;  /* 0x000000463d377210 */ /* 0x000fe20007b1e03c */
[----:B------:R-:W-:Y:S01]  /*12fb0*/  IMAD R60, R101, R93, RZ ;  /* 0x0000005d653c7224 */ /* 0x000fe200078e02ff */
[----:B------:R-:W-:Y:S01]  /*12fc0*/  ISETP.GE.U32.AND P1, PT, R72, R58, PT ;  /* 0x0000003a4800720c */ /* 0x000fe20003f26070 */
[C---:B------:R-:W-:Y:S01]  /*12fd0*/  IMAD.WIDE.U32 R58, R68.reuse, 0x3d1, RZ ;  /* 0x000003d1443a7825 */ /* 0x040fe200078e00ff */
[----:B------:R-:W-:-:S02]  /*12fe0*/  ISETP.GE.U32.AND.EX P2, PT, R68, R69, PT, P4 ;  /* 0x000000454400720c */ /* 0x000fc40003f46140 */
[----:B------:R-:W-:Y:S01]  /*12ff0*/  IADD3.X R70, PT, PT, RZ, R71, RZ, P0, P3 ;  /* 0x00000047ff467210 */ /* 0x000fe200007e64ff */
[C---:B------:R-:W-:Y:S01]  /*13000*/  IMAD R71, R107.reuse, R81, R60 ;  /* 0x000000516b477224 */ /* 0x040fe200078e023c */
[----:B------:R-:W-:Y:S01]  /*13010*/  IADD3 R69, P4, PT, R72, R55, RZ ;  /* 0x0000003748457210 */ /* 0x000fe20007f9e0ff */
[----:B------:R-:W-:Y:S01]  /*13020*/  IMAD.WIDE.U32 R62, R107, R93, RZ ;  /* 0x0000005d6b3e7225 */ /* 0x000fe200078e00ff */
[----:B------:R-:W-:Y:S02]  /*13030*/  ISETP.GE.U32.AND.EX P1, PT, R73, R52, PT, P1 ;  /* 0x000000344900720c */ /* 0x000fe40003f26110 */
[----:B------:R-:W-:Y:S01]  /*13040*/  SEL R52, RZ, 0x1, P6 ;  /* 0x00000001ff347807 */ /* 0x000fe20003000000 */
[----:B------:R-:W-:Y:S01]  /*13050*/  IMAD.WIDE.U32 R60, R53, 0x3d1, RZ ;  /* 0x000003d1353c7825 */ /* 0x000fe200078e00ff */
[----:B------:R-:W-:Y:S02]  /*13060*/  SEL R55, RZ, 0x1, P2 ;  /* 0x00000001ff377807 */ /* 0x000fe40001000000 */
[----:B------:R-:W-:Y:S01]  /*13070*/  ISETP.GE.U32.AND P2, PT, R69, R72, PT ;  /* 0x000000484500720c */ /* 0x000fe20003f46070 */
[----:B------:R-:W-:-:S04]  /*13080*/  IMAD.WIDE.U32 R58, P0, RZ, R53, R58 ;  /* 0x00000035ff3a7225 */ /* 0x000fc8000780003a */
[----:B------:R-:W-:Y:S01]  /*13090*/  IMAD.X R70, R73, 0x1, R70, P4 ;  /* 0x0000000149467824 */ /* 0x000fe200020e0646 */
[----:B------:R-:W-:Y:S01]  /*130a0*/  IADD3 R56, P4, P5, R55, R56, R52 ;  /* 0x0000003837387210 */ /* 0x000fe20007d9e034 */
[----:B------:R-:W-:Y:S01]  /*130b0*/  IMAD.MOV.U32 R52, RZ, RZ, RZ ;  /* 0x000000ffff347224 */ /* 0x000fe200078e00ff */
[----:B------:R-:W-:Y:S01]  /*130c0*/  IADD3 R55, P6, PT, R69, R62, RZ ;  /* 0x0000003e45377210 */ /* 0x000fe20007fde0ff */
[----:B------:R-:W-:Y:S01]  /*130d0*/  IMAD.IADD R71, R63, 0x1, R71 ;  /* 0x000000013f477824 */ /* 0x000fe200078e0247 */
[----:B------:R-:W-:Y:S01]  /*130e0*/  IADD3 RZ, P3, PT, R61, R58, RZ ;  /* 0x0000003a3dff7210 */ /* 0x000fe20007f7e0ff */
[----:B------:R-:W-:Y:S01]  /*130f0*/  IMAD.WIDE.U32 R60, R53, 0x3d1, R52 ;  /* 0x000003d1353c7825 */ /* 0x000fe200078e0034 */
[----:B------:R-:W-:Y:S02]  /*13100*/  ISETP.GE.U32.AND.EX P2, PT, R70, R73, PT, P2 ;  /* 0x000000494600720c */ /* 0x000fe40003f46120 */
[----:B------:R-:W-:Y:S01]  /*13110*/  IADD3.X R73, PT, PT, RZ, R57, RZ, P4, P5 ;  /* 0x00000039ff497210 */ /* 0x000fe200027ea4ff */
[----:B------:R-:W-:Y:S01]  /*13120*/  IMAD.X R52, R71, 0x1, R70, P6 ;  /* 0x0000000147347824 */ /* 0x000fe200030e0646 */
[----:B------:R-:W-:Y:S01]  /*13130*/  IADD3 R69, P4, PT, R55, R56, RZ ;  /* 0x0000003837457210 */ /* 0x000fe20007f9e0ff */
[----:B------:R-:W-:Y:S01]  /*13140*/  IMAD.IADD R57, R58, 0x1, R61 ;  /* 0x000000013a397824 */ /* 0x000fe200078e023d */
[----:B------:R-:W-:Y:S01]  /*13150*/  SEL R58, RZ, 0x1, P1 ;  /* 0x00000001ff3a7807 */ /* 0x000fe20000800000 */
[----:B------:R-:W-:Y:S01]  /*13160*/  IMAD.X R63, RZ, RZ, RZ, P0 ;  /* 0x000000ffff3f7224 */ /* 0x000fe200000e06ff */
[----:B------:R-:W-:-:S02]  /*13170*/  SEL R75, RZ, 0x1, P2 ;  /* 0x00000001ff4b7807 */ /* 0x000fc40001000000 */
[----:B------:R-:W-:Y:S01]  /*13180*/  ISETP.GE.U32.AND P0, PT, R55, R62, PT ;  /* 0x0000003e3700720c */ /* 0x000fe20003f06070 */
[----:B------:R-:W-:Y:S01]  /*13190*/  IMAD.MOV.U32 R62, RZ, RZ, R59 ;  /* 0x000000ffff3e7224 */ /* 0x000fe200078e003b */
[----:B------:R-:W-:Y:S01]  /*131a0*/  ISETP.GE.U32.AND P1, PT, R69, R55, PT ;  /* 0x000000374500720c */ /* 0x000fe20003f26070 */
[----:B------:R-:W-:Y:S01]  /*131b0*/  IMAD.X R55, R52, 0x1, R73, P4 ;  /* 0x0000000134377824 */ /* 0x000fe200020e0649 */
[----:B------:R-:W-:Y:S01]  /*131c0*/  IADD3 R75, P2, P4, R75, R66, R58 ;  /* 0x000000424b4b7210 */ /* 0x000fe20007c5e03a */
[----:B------:R-:W-:Y:S01]  /*131d0*/  IMAD R58, R82, R93, RZ ;  /* 0x0000005d523a7224 */ /* 0x000fe200078e02ff */
[----:B------:R-:W-:Y:S02]  /*131e0*/  ISETP.GE.U32.AND P5, PT, R60, RZ, PT ;  /* 0x000000ff3c00720c */ /* 0x000fe40003fa6070 */
[----:B------:R-:W-:Y:S01]  /*131f0*/  ISETP.GE.U32.AND.EX P0, PT, R52, R71, PT, P0 ;  /* 0x000000473400720c */ /* 0x000fe20003f06100 */
[----:B------:R-:W-:Y:S01]  /*13200*/  IMAD R73, R95, R81, R58 ;  /* 0x000000515f497224 */ /* 0x000fe200078e023a */
[C---:B------:R-:W-:Y:S01]  /*13210*/  ISETP.GE.U32.AND.EX P1, PT, R55.reuse, R52, PT, P1 ;  /* 0x000000343700720c */ /* 0x040fe20003f26110 */
[----:B------:R-:W-:Y:S01]  /*13220*/  IMAD.WIDE.U32 R58, R55, 0x3d1, RZ ;  /* 0x000003d1373a7825 */ /* 0x000fe200078e00ff */
[----:B------:R-:W-:-:S02]  /*13230*/  ISETP.GE.U32.AND.EX P5, PT, R57, R53, PT, P5 ;  /* 0x000000353900720c */ /* 0x000fc40003fa6150 */
[----:B------:R-:W-:Y:S01]  /*13240*/  SEL R56, RZ, 0x1, P0 ;  /* 0x00000001ff387807 */ /* 0x000fe20000000000 */
[----:B------:R-:W-:Y:S01]  /*13250*/  IMAD.WIDE.U32 R52, R95, R93, RZ ;  /* 0x0000005d5f347225 */ /* 0x000fe200078e00ff */
[----:B------:R-:W-:Y:S02]  /*13260*/  SEL R61, RZ, 0x1, P1 ;  /* 0x00000001ff3d7807 */ /* 0x000fe40000800000 */
[----:B------:R-:W-:Y:S01]  /*13270*/  IADD3.X R76, PT, PT, RZ, R67, RZ, P2, P4 ;  /* 0x00000043ff4c7210 */ /* 0x000fe200017e84ff */
[----:B------:R-:W-:Y:S01]  /*13280*/  IMAD.WIDE.U32.X R66, RZ, R68, R62, P3 ;  /* 0x00000044ff427225 */ /* 0x000fe200018e043e */
[----:B------:R-:W-:Y:S02]  /*13290*/  IADD3 R61, P0, P2, R61, R50, R56 ;  /* 0x000000323d3d7210 */ /* 0x000fe40007a1e038 */
[----:B------:R-:W-:Y:S01]  /*132a0*/  IADD3 R72, P3, PT, R75, R52, RZ ;  /* 0x000000344b487210 */ /* 0x000fe20007f7e0ff */
[----:B------:R-:W-:Y:S01]  /*132b0*/  IMAD.WIDE.U32 R62, R69, 0x3d1, RZ ;  /* 0x000003d1453e7825 */ /* 0x000fe200078e00ff */
[----:B------:R-:W-:-:S02]  /*132c0*/  IADD3.X R75, PT, PT, RZ, R51, RZ, P0, P2 ;  /* 0x00000033ff4b7210 */ /* 0x000fc400007e44ff */
        /* <DEDUP_REMOVED lines=13> */
[----:B------:R-:W-:Y:S01]  /*133a0*/  IMAD.MOV.U32 R50, RZ, RZ, R59 ;  /* 0x000000ffff327224 */ /* 0x000fe200078e003b */
[----:B------:R-:W-:Y:S01]  /*133b0*/  SEL R77, RZ, 0x1, P0 ;  /* 0x00000001ff4d7807 */ /* 0x000fe20000000000 */
[----:B------:R-:W-:-:S04]  /*133c0*/  IMAD.WIDE.U32 R96, R103, R96, R56 ;  /* 0x0000006067607225 */ /* 0x000fc800078e0038 */
[----:B------:R-:W-:Y:S01]  /*133d0*/  IMAD.WIDE.U32 R66, R81, R95, RZ ;  /* 0x0000005f51427225 */ /* 0x000fe200078e00ff */
[----:B------:R-:W-:-:S03]  /*133e0*/  ISETP.GE.U32.AND P6, PT, R96, R60, PT ;  /* 0x0000003c6000720c */ /* 0x000fc60003fc6070 */
[----:B------:R-:W-:-:S04]  /*133f0*/  IMAD.WIDE.U32.X R62, RZ, R55, R50, P3 ;  /* 0x00000037ff3e7225 */ /* 0x000fc800018e0432 */
[----:B------:R-:W-:-:S04]  /*13400*/  IMAD.WIDE.U32 R58, R74, 0x3d1, RZ ;  /* 0x000003d14a3a7825 */ /* 0x000fc800078e00ff */
[----:B------:R-:W-:-:S04]  /*13410*/  IMAD.WIDE.U32 R50, P4, RZ, R74, R70 ;  /* 0x0000004aff327225 */ /* 0x000fc80007880046 */
[----:B------:R-:W-:Y:S02]  /*13420*/  IMAD.IADD R97, R97, 0x1, R54 ;  /* 0x0000000161617824 */ /* 0x000fe400078e0236 */
[----:B------:R-:W-:Y:S01]  /*13430*/  IMAD.WIDE.U32 R60, P3, R82, R93, R66 ;  /* 0x0000005d523c7225 */ /* 0x000fe20007860042 */
[----:B------:R-:W-:Y:S02]  /*13440*/  IADD3 R67, P1, P2, R58, R62, R77 ;  /* 0x0000003e3a437210 */ /* 0x000fe40007a3e04d */
[----:B------:R-:W-:Y:S02]  /*13450*/  IADD3 R62, P0, PT, R59, R50, RZ ;  /* 0x000000323b3e7210 */ /* 0x000fe40007f1e0ff */
[----:B------:R-:W-:Y:S02]  /*13460*/  SEL R59, RZ, 0x1, P5 ;  /* 0x00000001ff3b7807 */ /* 0x000fe40002800000 */
[----:B------:R-:W-:Y:S01]  /*13470*/  ISETP.GE.U32.AND.EX P6, PT, R97, R57, PT, P6 ;  /* 0x000000396100720c */ /* 0x000fe20003fc6160 */
[----:B------:R-:W-:Y:S01]  /*13480*/  IMAD.WIDE.U32 R56, R93, R95, RZ ;  /* 0x0000005f5d387225 */ /* 0x000fe200078e00ff */
[----:B------:R-:W-:-:S02]  /*13490*/  IADD3.X R63, PT, PT, R62, R63, RZ, P1, P2 ;  /* 0x0000003f3e3f7210 */ /* 0x000fc40000fe44ff */
[----:B------:R-:W-:Y:S01]  /*134a0*/  IADD3 R59, P1, P2, R53, R68, R59 ;  /* 0x00000044353b7210 */ /* 0x000fe20007a3e03b */
[----:B------:R-:W-:Y:S01]  /*134b0*/  IMAD.X R53, RZ, RZ, RZ, P3 ;  /* 0x000000ffff357224 */ /* 0x000fe200018e06ff */
[----:B------:R-:W-:Y:S01]  /*134c0*/  SEL R98, RZ, 0x1, P6 ;  /* 0x00000001ff627807 */ /* 0x000fe20003000000 */
[----:B------:R-:W-:Y:S01]  /*134d0*/  IMAD.MOV.U32 R56, RZ, RZ, R51 ;  /* 0x000000ffff387224 */ /* 0x000fe200078e0033 */
[----:B------:R-:W-:Y:S01]  /*134e0*/  ISETP.GE.U32.AND P3, PT, R72, R52, PT ;  /* 0x000000344800720c */ /* 0x000fe20003f66070 */
[----:B------:R-:W-:Y:S01]  /*134f0*/  IMAD.MOV.U32 R52, RZ, RZ, R61 ;  /* 0x000000ffff347224 */ /* 0x000fe200078e003d */
[----:B------:R-:W-:Y:S01]  /*13500*/  IADD3.X R78, PT, PT, R78, R69, RZ, P1, P2 ;  /* 0x000000454e4e7210 */ /* 0x000fe20000fe44ff */
[----:B------:R-:W-:Y:S01]  /*13510*/  IMAD.MOV.U32 R93, RZ, RZ, R96 ;  /* 0x000000ffff5d7224 */ /* 0x000fe200078e0060 */
[----:B------:R-:W-:Y:S02]  /*13520*/  IADD3 R98, P1, P2, R98, R59, R89 ;  /* 0x0000003b62627210 */ /* 0x000fe40007a3e059 */
        /* <DEDUP_REMOVED lines=15> */
[----:B------:R-:W-:Y:S02]  /*13620*/  ISETP.EQ.AND.EX P6, PT, R95, R83, !P6, P3 ;  /* 0x000000535f00720c */ /* 0x000fe400077c2330 */
[----:B------:R-:W-:Y:S01]  /*13630*/  IADD3 R61, P3, P5, R61, R52, R50 ;  /* 0x000000343d3d7210 */ /* 0x000fe20007d7e032 */
[----:B------:R-:W-:Y:S01]  /*13640*/  IMAD.WIDE.U32.X R50, RZ, R75, R56, P0 ;  /* 0x0000004bff327225 */ /* 0x000fe200000e0438 */
[----:B------:R-:W-:Y:S02]  /*13650*/  ISETP.GE.U32.AND P4, PT, R67, R58, PT ;  /* 0x0000003a4300720c */ /* 0x000fe40003f86070 */
[----:B------:R-:W-:Y:S02]  /*13660*/  SEL R58, RZ, 0x1, !P2 ;  /* 0x00000001ff3a7807 */ /* 0x000fe40005000000 */
[----:B------:R-:W-:Y:S02]  /*13670*/  ISETP.LT.U32.OR.EX P1, PT, R95, R83, P6, P1 ;  /* 0x000000535f00720c */ /* 0x000fe40003721510 */
[----:B------:R-:W-:-:S02]  /*13680*/  IADD3.X R69, PT, PT, RZ, R53, RZ, P3, P5 ;  /* 0x00000035ff457210 */ /* 0x000fc40001fea4ff */
[-C--:B------:R-:W-:Y:S02]  /*13690*/  IADD3 R58, P5, P6, R67, R55.reuse, R58 ;  /* 0x00000037433a7210 */ /* 0x080fe40007ebe03a */
[----:B------:R-:W-:Y:S01]  /*136a0*/  SEL R54, RZ, 0x1, !P1 ;  /* 0x00000001ff367807 */ /* 0x000fe20004800000 */
[----:B------:R-:W-:Y:S01]  /*136b0*/  IMAD.WIDE.U32 R52, R69, 0x3d1, RZ ;  /* 0x000003d145347825 */ /* 0x000fe200078e00ff */
[C---:B------:R-:W-:Y:S02]  /*136c0*/  ISETP.GE.U32.AND.EX P4, PT, R63.reuse, R62, PT, P4 ;  /* 0x0000003e3f00720c */ /* 0x040fe40003f86140 */
[----:B------:R-:W-:Y:S02]  /*136d0*/  ISETP.EQ.U32.AND P3, PT, R58, R55, PT ;  /* 0x000000373a00720c */ /* 0x000fe40003f62070 */
[----:B------:R-:W-:Y:S02]  /*136e0*/  IADD3.X R63, PT, PT, R63, R74, RZ, P5, P6 ;  /* 0x0000004a3f3f7210 */ /* 0x000fe40002fec4ff */
[----:B------:R-:W-:-:S02]  /*136f0*/  IADD3 R103, P6, P5, R54, R58, R65 ;  /* 0x0000003a36677210 */ /* 0x000fc40007dde041 */
[----:B------:R-:W-:Y:S01]  /*13700*/  ISETP.LT.U32.AND P0, PT, R58, R55, PT ;  /* 0x000000373a00720c */ /* 0x000fe20003f01070 */
[----:B------:R-:W-:Y:S01]  /*13710*/  IMAD.WIDE.U32 R54, R61, 0x3d1, RZ ;  /* 0x000003d13d367825 */ /* 0x000fe200078e00ff */
[-C--:B------:R-:W-:Y:S02]  /*13720*/  ISETP.EQ.AND.EX P3, PT, R63, R74.reuse, P2, P3 ;  /* 0x0000004a3f00720c */ /* 0x080fe40001762330 */
        /* <DEDUP_REMOVED lines=49> */
.L_x_593:
        /* <DEDUP_REMOVED lines=34> */
.L_x_592:
[----:B------:R-:W-:Y:S05]  /*13c60*/  BSYNC.RECONVERGENT B1 ;  /* 0x0000000000017941 */ /* 0x000fea0003800200 */
.L_x_591:
[-C--:B------:R-:W-:Y:S01]  /*13c70*/  IMAD.WIDE.U32 R50, R99, R85.reuse, RZ ;  /* 0x0000005563327225 */ /* 0x080fe200078e00ff */
[----:B------:R-:W-:Y:S01]  /*13c80*/  LOP3.LUT R88, R88, 0xfffffffd, RZ, 0xc0, !PT ;  /* 0xfffffffd58587812 */ /* 0x000fe200078ec0ff */
[----:B------:R-:W-:Y:S02]  /*13c90*/  BSSY.RECONVERGENT B1, `(.L_x_594) ;  /* 0x00001fd000017945 */ /* 0x000fe40003800200 */
        /* <DEDUP_REMOVED lines=28> */
[-C--:B------:R-:W-:Y:S02]  /*13e60*/  IMAD R65, R111, R99.reuse, R54 ;  /* 0x000000636f417224 */ /* 0x080fe400078e0236 */
[----:B------:R-:W-:-:S04]  /*13e70*/  IMAD.WIDE.U32.X R60, R90, R99, R60, P2 ;  /* 0x000000635a3c7225 */ /* 0x000fc800010e043c */
[----:B------:R-:W-:-:S04]  /*13e80*/  IMAD.WIDE.U32 R56, R64, R114, RZ ;  /* 0x0000007240387225 */ /* 0x000fc800078e00ff */
[-C--:B------:R-:W-:Y:S02]  /*13e90*/  IMAD R62, R87, R91.reuse, RZ ;  /* 0x0000005b573e7224 */ /* 0x080fe400078e02ff */
[----:B------:R-:W-:Y:S01]  /*13ea0*/  IMAD.IADD R65, R69, 0x1, R65 ;  /* 0x0000000145417824 */ /* 0x000fe200078e0241 */
[----:B------:R-:W-:Y:S01]  /*13eb0*/  IADD3 R69, P3, P5, R68, R60, R55 ;  /* 0x0000003c44457210 */ /* 0x000fe20007d7e037 */
        /* <DEDUP_REMOVED lines=8> */
[----:B------:R-:W-:-:S04]  /*13f40*/  IMAD.WIDE.U32 R56, P4, R90, R91, R56 ;  /* 0x0000005b5a387225 */ /* 0x000fc80007880038 */
[----:B------:R-:W-:Y:S01]  /*13f50*/  IMAD.IADD R50, R53, 0x1, R71 ;  /* 0x0000000135327824 */ /* 0x000fe200078e0247 */
[----:B------:R-:W-:Y:S01]  /*13f60*/  IADD3 RZ, P3, PT, R55, R56, RZ ;  /* 0x0000003837ff7210 */ /* 0x000fe20007f7e0ff */
[-C--:B------:R-:W-:Y:S02]  /*13f70*/  IMAD R55, R90, R91.reuse, RZ ;  /* 0x0000005b5a377224 */ /* 0x080fe400078e02ff */
        /* <DEDUP_REMOVED lines=8> */
[----:B------:R-:W-:Y:S01]  /*14000*/  IMAD.IADD R71, R59, 0x1, R71 ;  /* 0x000000013b477824 */ /* 0x000fe200078e0247 */
[C---:B------:R-:W-:Y:S01]  /*14010*/  ISETP.GE.U32.AND P0, PT, R69.reuse, R68, PT ;  /* 0x000000444500720c */ /* 0x040fe20003f06070 */
[----:B------:R-:W-:Y:S01]  /*14020*/  IMAD.X R63, RZ, RZ, RZ, P1 ;  /* 0x000000ffff3f7224 */ /* 0x000fe200008e06ff */
        /* <DEDUP_REMOVED lines=8> */
[C---:B------:R-:W-:Y:S01]  /*140b0*/  IADD3.X R61, PT, PT, R66.reuse, R61, RZ, P1, P2 ;  /* 0x0000003d423d7210 */ /* 0x040fe20000fe44ff */
[----:B------:R-:W-:Y:S01]  /*140c0*/  IMAD.WIDE.U32 R52, P5, R87, R112, R52 ;  /* 0x0000007057347225 */ /* 0x000fe200078a0034 */
[----:B------:R-:W-:Y:S02]  /*140d0*/  ISETP.GE.U32.AND P1, PT, R59, R58, PT ;  /* 0x0000003a3b00720c */ /* 0x000fe40003f26070 */
[----:B------:R-:W-:Y:S01]  /*140e0*/  ISETP.GE.U32.AND P2, PT, R105, R59, PT ;  /* 0x0000003b6900720c */ /* 0x000fe20003f46070 */
[----:B------:R-:W-:Y:S01]  /*140f0*/  IMAD.X R51, RZ, RZ, RZ, P4 ;  /* 0x000000ffff337224 */ /* 0x000fe200020e06ff */
[----:B------:R-:W-:Y:S01]  /*14100*/  IADD3 RZ, P4, PT, R55, R52, RZ ;  /* 0x0000003437ff7210 */ /* 0x000fe20007f9e0ff */
[----:B------:R-:W-:Y:S01]  /*14110*/  IMAD R52, R87, R112, RZ ;  /* 0x0000007057347224 */ /* 0x000fe200078e02ff */
[----:B------:R-:W-:Y:S01]  /*14120*/  ISETP.GE.U32.AND.EX P1, PT, R66, R71, PT, P1 ;  /* 0x000000474200720c */ /* 0x000fe20003f26110 */
[----:B------:R-:W-:Y:S01]  /*14130*/  IMAD.MOV.U32 R50, RZ, RZ, R57 ;  /* 0x000000ffff327224 */ /* 0x000fe200078e0039 */
[----:B------:R-:W-:Y:S01]  /*14140*/  ISETP.GE.U32.AND.EX P2, PT, R61, R66, PT, P2 ;  /* 0x000000423d00720c */ /* 0x000fe20003f46120 */
[----:B------:R-:W-:Y:S01]  /*14150*/  IMAD.MOV.U32 R62, RZ, RZ, R67 ;  /* 0x000000ffff3e7224 */ /* 0x000fe200078e0043 */
[----:B------:R-:W-:Y:S01]  /*14160*/  SEL R70, RZ, 0x1, P1 ;  /* 0x00000001ff467807 */ /* 0x000fe20000800000 */
[----:B------:R-:W-:Y:S01]  /*14170*/  IMAD.WIDE.U32 R56, R85, R112, RZ ;  /* 0x0000007055387225 */ /* 0x000fe200078e00ff */
[----:B------:R-:W-:-:S03]  /*14180*/  SEL R59, RZ, 0x1, P2 ;  /* 0x00000001ff3b7807 */ /* 0x000fc60001000000 */
[----:B------:R-:W-:Y:S02]  /*14190*/  IMAD R65, R85, R118, R52 ;  /* 0x0000007655417224 */ /* 0x000fe400078e0234 */
[----:B------:R-:W-:Y:S02]  /*141a0*/  IMAD R58, R108, R86, RZ ;  /* 0x000000566c3a7224 */ /* 0x000fe400078e02ff */
[----:B------:R-:W-:-:S04]  /*141b0*/  IMAD.WIDE.U32.X R50, R90, R64, R50, P3 ;  /* 0x000000405a327225 */ /* 0x000fc800018e0432 */
[----:B------:R-:W-:Y:S01]  /*141c0*/  IMAD.WIDE.U32.X R54, R92, R99, R62, P6 ;  /* 0x000000635c367225 */ /* 0x000fe200030e043e */
[----:B------:R-:W-:-:S03]  /*141d0*/  IADD3 R105, P6, PT, R105, R56, RZ ;  /* 0x0000003869697210 */ /* 0x000fc60007fde0ff */
[----:B------:R-:W-:Y:S01]  /*141e0*/  IMAD.IADD R52, R57, 0x1, R65 ;  /* 0x0000000139347824 */ /* 0x000fe200078e0241 */
[----:B------:R-:W-:Y:S01]  /*141f0*/  ISETP.GE.U32.AND P3, PT, R105, R56, PT ;  /* 0x000000386900720c */ /* 0x000fe20003f66070 */
[----:B------:R-:W-:-:S04]  /*14200*/  IMAD.WIDE.U32 R120, R102, R86, RZ ;  /* 0x0000005666787225 */ /* 0x000fc800078e00ff */
[----:B------:R-:W-:Y:S01]  /*14210*/  IMAD R63, R102, R99, R58 ;  /* 0x00000063663f7224 */ /* 0x000fe200078e023a */
[----:B------:R-:W-:Y:S01]  /*14220*/  IADD3 R119, P0, P1, R120, R54, R119 ;  /* 0x0000003678777210 */ /* 0x000fe2000791e077 */
[----:B------:R-:W-:Y:S01]  /*14230*/  IMAD.X R57, RZ, RZ, RZ, P5 ;  /* 0x000000ffff397224 */ /* 0x000fe200028e06ff */
[----:B------:R-:W-:Y:S01]  /*14240*/  IADD3 R70, P2, P5, R59, R50, R70 ;  /* 0x000000323b467210 */ /* 0x000fe20007d5e046 */
[----:B------:R-:W-:Y:S02]  /*14250*/  IMAD R50, R92, R91, RZ ;  /* 0x0000005b5c327224 */ /* 0x000fe400078e02ff */
[----:B------:R-:W-:Y:S01]  /*14260*/  IMAD.IADD R110, R121, 0x1, R63 ;  /* 0x00000001796e7824 */ /* 0x000fe200078e023f */
[----:B------:R-:W-:Y:S01]  /*14270*/  IADD3.X R68, PT, PT, RZ, R51, RZ, P2, P5 ;  /* 0x00000033ff447210 */ /* 0x000fe200017ea4ff */
[----:B------:R-:W-:-:S03]  /*14280*/  IMAD.WIDE.U32 R58, R111, R91, RZ ;  /* 0x0000005b6f3a7225 */ /* 0x000fc600078e00ff */
[----:B------:R-:W-:Y:S01]  /*14290*/  IADD3.X R117, PT, PT, R110, R55, RZ, P0, P1 ;  /* 0x000000376e757210 */ /* 0x000fe200007e24ff */
[----:B------:R-:W-:Y:S01]  /*142a0*/  IMAD R65, R90, R112, RZ ;  /* 0x000000705a417224 */ /* 0x000fe200078e02ff */
[----:B------:R-:W-:Y:S01]  /*142b0*/  IADD3 R69, P0, PT, R119, R58, RZ ;  /* 0x0000003a77457210 */ /* 0x000fe20007f1e0ff */
[----:B------:R-:W-:Y:S02]  /*142c0*/  IMAD R63, R111, R64, R50 ;  /* 0x000000406f3f7224 */ /* 0x000fe400078e0232 */
[----:B------:R-:W-:Y:S01]  /*142d0*/  IMAD.WIDE.U32 R50, R114, R112, RZ ;  /* 0x0000007072327225 */ /* 0x000fe200078e00ff */
[----:B------:R-:W-:-:S03]  /*142e0*/  IADD3 R70, P2, PT, R69, R70, RZ ;  /* 0x0000004645467210 */ /* 0x000fc60007f5e0ff */
[----:B------:R-:W-:Y:S02]  /*142f0*/  IMAD R65, R114, R118, R65 ;  /* 0x0000007672417224 */ /* 0x000fe400078e0241 */
[----:B------:R-:W-:Y:S02]  /*14300*/  IMAD.X R107, R52, 0x1, R61, P6 ;  /* 0x00000001346b7824 */ /* 0x000fe400030e063d */
[----:B------:R-:W-:-:S03]  /*14310*/  IMAD.WIDE.U32 R66, R64, R111, RZ ;  /* 0x0000006f40427225 */ /* 0x000fc600078e00ff */
[----:B------:R-:W-:Y:S01]  /*14320*/  ISETP.GE.U32.AND.EX P3, PT, R107, R52, PT, P3 ;  /* 0x000000346b00720c */ /* 0x000fe20003f66130 */
[----:B------:R-:W-:Y:S02]  /*14330*/  IMAD.IADD R72, R59, 0x1, R63 ;  /* 0x000000013b487824 */ /* 0x000fe400078e023f */
[----:B------:R-:W-:Y:S01]  /*14340*/  IMAD.IADD R116, R51, 0x1, R65 ;  /* 0x0000000133747824 */ /* 0x000fe200078e0241 */
[----:B------:R-:W-:Y:S01]  /*14350*/  SEL R115, RZ, 0x1, P3 ;  /* 0x00000001ff737807 */ /* 0x000fe20001800000 */
[----:B------:R-:W-:Y:S02]  /*14360*/  IMAD.MOV.U32 R56, RZ, RZ, R53 ;  /* 0x000000ffff387224 */ /* 0x000fe400078e0035 */
[----:B------:R-:W-:-:S04]  /*14370*/  IMAD.WIDE.U32 R60, R64, R102, RZ ;  /* 0x00000066403c7225 */ /* 0x000fc800078e00ff */
[----:B------:R-:W-:Y:S01]  /*14380*/  IMAD.X R65, R72, 0x1, R117, P0 ;  /* 0x0000000148417824 */ /* 0x000fe200000e0675 */
[----:B------:R-:W-:Y:S01]  /*14390*/  IADD3 R51, P0, PT, R70, R50, RZ ;  /* 0x0000003246337210 */ /* 0x000fe20007f1e0ff */
[----:B------:R-:W-:-:S04]  /*143a0*/  IMAD.WIDE.U32 R52, R91, R111, RZ ;  /* 0x0000006f5b347225 */ /* 0x000fc800078e00ff */
[----:B------:R-:W-:-:S04]  /*143b0*/  IMAD.WIDE.U32 R66, P1, R92, R91, R66 ;  /* 0x0000005b5c427225 */ /* 0x000fc80007820042 */
[----:B------:R-:W-:Y:S01]  /*143c0*/  IMAD.WIDE.U32.X R56, R87, R118, R56, P4 ;  /* 0x0000007657387225 */ /* 0x000fe200020e0438 */
[----:B------:R-:W-:-:S03]  /*143d0*/  ISETP.GE.U32.AND P4, PT, R69, R58, PT ;  /* 0x0000003a4500720c */ /* 0x000fc60003f86070 */
[----:B------:R-:W-:Y:S01]  /*143e0*/  IMAD.X R68, R65, 0x1, R68, P2 ;  /* 0x0000000141447824 */ /* 0x000fe200010e0644 */
[----:B------:R-:W-:Y:S01]  /*143f0*/  IADD3 RZ, P2, PT, R53, R66, RZ ;  /* 0x0000004235ff7210 */ /* 0x000fe20007f5e0ff */
[----:B------:R-:W-:Y:S01]  /*14400*/  IMAD.WIDE.U32 R54, R91, R102, RZ ;  /* 0x000000665b367225 */ /* 0x000fe200078e00ff */
[----:B------:R-:W-:Y:S02]  /*14410*/  IADD3 R115, P3, P6, R51, R56, R115 ;  /* 0x0000003833737210 */ /* 0x000fe40007e7e073 */
[----:B------:R-:W-:Y:S01]  /*14420*/  ISETP.GE.U32.AND.EX P4, PT, R65, R72, PT, P4 ;  /* 0x000000484100720c */ /* 0x000fe20003f86140 */
[----:B------:R-:W-:-:S04]  /*14430*/  IMAD.WIDE.U32 R60, P5, R108, R91, R60 ;  /* 0x0000005b6c3c7225 */ /* 0x000fc800078a003c */
[----:B------:R-:W-:-:S04]  /*14440*/  IMAD.WIDE.U32 R52, R99, R102, RZ ;  /* 0x0000006663347225 */ /* 0x000fc800078e00ff */
[----:B------:R-:W-:Y:S01]  /*14450*/  IMAD.X R104, R116, 0x1, R68, P0 ;  /* 0x0000000174687824 */ /* 0x000fe200000e0644 */
[----:B------:R-:W-:Y:S01]  /*14460*/  IADD3 RZ, P0, PT, R55, R60, RZ ;  /* 0x0000003c37ff7210 */ /* 0x000fe20007f1e0ff */
[----:B------:R-:W-:-:S03]  /*14470*/  IMAD.WIDE.U32 R54, R118, R114, RZ ;  /* 0x0000007276367225 */ /* 0x000fc600078e00ff */
[----:B------:R-:W-:Y:S01]  /*14480*/  IADD3.X R113, PT, PT, R104, R57, RZ, P3, P6 ;  /* 0x0000003968717210 */ /* 0x000fe20001fec4ff */
        /* <DEDUP_REMOVED lines=8> */
[----:B------:R-:W-:Y:S01]  /*14510*/  IMAD.X R63, RZ, RZ, RZ, P5 ;  /* 0x000000ffff3f7224 */ /* 0x000fe200028e06ff */
[----:B------:R-:W-:Y:S01]  /*14520*/  ISETP.GE.U32.AND P4, PT, R70, R69, PT ;  /* 0x000000454600720c */ /* 0x000fe20003f86070 */
[----:B------:R-:W-:Y:S01]  /*14530*/  IMAD.WIDE.U32 R60, R118, R102, RZ ;  /* 0x00000066763c7225 */ /* 0x000fe200078e00ff */
[----:B------:R-:W-:Y:S02]  /*14540*/  IADD3 RZ, P5, PT, R57, R54, RZ ;  /* 0x0000003639ff7210 */ /* 0x000fe40007fbe0ff */
[----:B------:R-:W-:Y:S01]  /*14550*/  ISETP.GE.U32.AND.EX P4, PT, R68, R65, PT, P4 ;  /* 0x000000414400720c */ /* 0x000fe20003f86140 */
[----:B------:R-:W-:-:S02]  /*14560*/  IMAD.MOV.U32 R58, RZ, RZ, R67 ;  /* 0x000000ffff3a7224 */ /* 0x000fc400078e0043 */
[----:B------:R-:W-:Y:S01]  /*14570*/  IMAD.WIDE.U32 R56, R118, R111, RZ ;  /* 0x0000006f76387225 */ /* 0x000fe200078e00ff */
[----:B------:R-:W-:-:S03]  /*14580*/  SEL R54, RZ, 0x1, P4 ;  /* 0x00000001ff367807 */ /* 0x000fc60002000000 */
[----:B------:R-:W-:-:S04]  /*14590*/  IMAD.WIDE.U32.X R58, R92, R64, R58, P2 ;  /* 0x000000405c3a7225 */ /* 0x000fc800010e043a */
[----:B------:R-:W-:-:S04]  /*145a0*/  IMAD.WIDE.U32 R66, R112, R102, RZ ;  /* 0x0000006670427225 */ /* 0x000fc800078e00ff */
[----:B------:R-:W-:-:S04]  /*145b0*/  IMAD.WIDE.U32 R60, P2, R108, R112, R60 ;  /* 0x000000706c3c7225 */ /* 0x000fc8000784003c */
[----:B------:R-:W-:-:S04]  /*145c0*/  IMAD.WIDE.U32 R70, R112, R111, RZ ;  /* 0x0000006f70467225 */ /* 0x000fc800078e00ff */
[----:B------:R-:W-:-:S04]  /*145d0*/  IMAD.WIDE.U32 R56, P4, R92, R112, R56 ;  /* 0x000000705c387225 */ /* 0x000fc80007880038 */
[----:B------:R-:W-:-:S04]  /*145e0*/  IMAD.WIDE.U32 R68, R109, R85, RZ ;  /* 0x000000556d447225 */ /* 0x000fc800078e00ff */
[----:B------:R-:W-:Y:S01]  /*145f0*/  IMAD.X R65, RZ, RZ, RZ, P6 ;  /* 0x000000ffff417224 */ /* 0x000fe200030e06ff */
[----:B------:R-:W-:Y:S01]  /*14600*/  IADD3 RZ, P6, PT, R67, R60, RZ ;  /* 0x0000003c43ff7210 */ /* 0x000fe20007fde0ff */
[----:B------:R-:W-:Y:S01]  /*14610*/  IMAD.WIDE.U32.X R62, R108, R64, R62, P0 ;  /* 0x000000406c3e7225 */ /* 0x000fe200000e043e */
[----:B------:R-:W-:-:S03]  /*14620*/  IADD3 RZ, P0, PT, R71, R56, RZ ;  /* 0x0000003847ff7210 */ /* 0x000fc60007f1e0ff */
[----:B------:R-:W-:Y:S02]  /*14630*/  IMAD.X R67, RZ, RZ, RZ, P3 ;  /* 0x000000ffff437224 */ /* 0x000fe400018e06ff */
[----:B------:R-:W-:Y:S02]  /*14640*/  IMAD.MOV.U32 R66, RZ, RZ, R55 ;  /* 0x000000ffff427224 */ /* 0x000fe400078e0037 */
[----:B------:R-:W-:Y:S02]  /*14650*/  IMAD R56, R108, R91, RZ ;  /* 0x0000005b6c387224 */ /* 0x000fe400078e02ff */
[----:B------:R-:W-:-:S04]  /*14660*/  IMAD.WIDE.U32 R72, R106, R85, RZ ;  /* 0x000000556a487225 */ /* 0x000fc800078e00ff */
[----:B------:R-:W-:-:S04]  /*14670*/  IMAD.WIDE.U32 R68, P3, R87, R106, R68 ;  /* 0x0000006a57447225 */ /* 0x000fc80007860044 */
[----:B------:R-:W-:Y:S01]  /*14680*/  IMAD.WIDE.U32.X R66, R90, R118, R66, P5 ;  /* 0x000000765a427225 */ /* 0x000fe200028e0442 */
[----:B------:R-:W-:-:S03]  /*14690*/  ISETP.GE.U32.AND P5, PT, R119, R120, PT ;  /* 0x000000787700720c */ /* 0x000fc60003fa6070 */
[----:B------:R-:W-:Y:S01]  /*146a0*/  IMAD.WIDE.U32 R74, R109, R114, RZ ;  /* 0x000000726d4a7225 */ /* 0x000fe200078e00ff */
[----:B------:R-:W-:-:S03]  /*146b0*/  ISETP.GE.U32.AND.EX P5, PT, R117, R110, PT, P5 ;  /* 0x0000006e7500720c */ /* 0x000fc60003fa6150 */
[----:B------:R-:W-:Y:S02]  /*146c0*/  IMAD R56, R102, R64, R56 ;  /* 0x0000004066387224 */ /* 0x000fe400078e0238 */
[----:B------:R-:W-:Y:S01]  /*146d0*/  IMAD.X R71, RZ, RZ, RZ, P4 ;  /* 0x000000ffff477224 */ /* 0x000fe200020e06ff */
[----:B------:R-:W-:Y:S01]  /*146e0*/  IADD3 RZ, P4, PT, R73, R68, RZ ;  /* 0x0000004449ff7210 */ /* 0x000fe20007f9e0ff */
[----:B------:R-:W-:Y:S02]  /*146f0*/  IMAD.MOV.U32 R64, RZ, RZ, R53 ;  /* 0x000000ffff407224 */ /* 0x000fe400078e0035 */
[----:B------:R-:W-:Y:S01]  /*14700*/  IMAD.MOV.U32 R70, RZ, RZ, R57 ;  /* 0x000000ffff467224 */ /* 0x000fe200078e0039 */
[----:B------:R-:W-:Y:S01]  /*14710*/  SEL R57, RZ, 0x1, P5 ;  /* 0x00000001ff397807 */ /* 0x000fe20002800000 */
[----:B------:R-:W-:Y:S02]  /*14720*/  IMAD.X R73, RZ, RZ, RZ, P2 ;  /* 0x000000ffff497224 */ /* 0x000fe400010e06ff */
[----:B------:R-:W-:-:S02]  /*14730*/  IMAD.MOV.U32 R72, RZ, RZ, R61 ;  /* 0x000000ffff487224 */ /* 0x000fc400078e003d */
[----:B------:R-:W-:Y:S01]  /*14740*/  IMAD.WIDE.U32.X R70, R92, R118, R70, P0 ;  /* 0x000000765c467225 */ /* 0x000fe200000e0446 */
[----:B------:R-:W-:-:S03]  /*14750*/  ISETP.GE.U32.AND P0, PT, R51, R50, PT ;  /* 0x000000323300720c */ /* 0x000fc60003f06070 */
[----:B------:R-:W-:Y:S01]  /*14760*/  IMAD.WIDE.U32.X R64, R108, R99, R64, P1 ;  /* 0x000000636c407225 */ /* 0x000fe200008e0440 */
[----:B------:R-:W-:Y:S02]  /*14770*/  ISETP.GE.U32.AND P1, PT, R115, R51, PT ;  /* 0x000000337300720c */ /* 0x000fe40003f26070 */
[----:B------:R-:W-:Y:S01]  /*14780*/  ISETP.GE.U32.AND.EX P0, PT, R104, R116, PT, P0 ;  /* 0x000000746800720c */ /* 0x000fe20003f06100 */
[----:B------:R-:W-:Y:S01]  /*14790*/  IMAD.WIDE.U32 R74, P2, R90, R106, R74 ;  /* 0x0000006a5a4a7225 */ /* 0x000fe2000784004a */
[----:B------:R-:W-:-:S03]  /*147a0*/  ISETP.GE.U32.AND.EX P1, PT, R113, R104, PT, P1 ;  /* 0x000000687100720c */ /* 0x000fc60003f26110 */
[----:B------:R-:W-:-:S04]  /*147b0*/  IMAD.WIDE.U32 R78, R106, R114, RZ ;  /* 0x000000726a4e7225 */ /* 0x000fc800078e00ff */
[----:B------:R-:W-:Y:S02]  /*147c0*/  IMAD.MOV.U32 R76, RZ, RZ, R69 ;  /* 0x000000ffff4c7224 */ /* 0x000fe400078e0045 */
[----:B------:R-:W-:Y:S01]  /*147d0*/  IMAD.WIDE.U32.X R72, R108, R118, R72, P6 ;  /* 0x000000766c487225 */ /* 0x000fe200030e0448 */
[----:B------:R-:W-:Y:S02]  /*147e0*/  IADD3 R69, P5, P6, R54, R58, R52 ;  /* 0x0000003a36457210 */ /* 0x000fe40007ebe034 */
[----:B------:R-:W-:Y:S01]  /*147f0*/  SEL R58, RZ, 0x1, P0 ;  /* 0x00000001ff3a7807 */ /* 0x000fe20000000000 */
[----:B------:R-:W-:-:S04]  /*14800*/  IMAD.WIDE.U32 R50, R102, R91, RZ ;  /* 0x0000005b66327225 */ /* 0x000fc800078e00ff */
[----:B------:R-:W-:Y:S01]  /*14810*/  IMAD.X R77, RZ, RZ, RZ, P3 ;  /* 0x000000ffff4d7224 */ /* 0x000fe200018e06ff */
[----:B------:R-:W-:Y:S01]  /*14820*/  IADD3 RZ, P3, PT, R79, R74, RZ ;  /* 0x0000004a4fff7210 */ /* 0x000fe20007f7e0ff */
[-C--:B------:R-:W-:Y:S01]  /*14830*/  IMAD R54, R87, R106.reuse, RZ ;  /* 0x0000006a57367224 */ /* 0x080fe200078e02ff */
[----:B------:R-:W-:Y:S01]  /*14840*/  IADD3.X R74, PT, PT, RZ, R59, RZ, P5, P6 ;  /* 0x0000003bff4a7210 */ /* 0x000fe20002fec4ff */
[----:B------:R-:W-:Y:S01]  /*14850*/  IMAD.WIDE.U32 R52, R85, R106, RZ ;  /* 0x0000006a55347225 */ /* 0x000fe200078e00ff */
[----:B------:R-:W-:-:S03]  /*14860*/  IADD3 R60, P6, P5, R50, R64, R57 ;  /* 0x00000040323c7210 */ /* 0x000fc60007dde039 */
[----:B------:R-:W-:Y:S01]  /*14870*/  IMAD.IADD R68, R51, 0x1, R56 ;  /* 0x0000000133447824 */ /* 0x000fe200078e0238 */
[----:B------:R-:W-:Y:S01]  /*14880*/  SEL R51, RZ, 0x1, P1 ;  /* 0x00000001ff337807 */ /* 0x000fe20000800000 */
[----:B------:R-:W-:Y:S01]  /*14890*/  IMAD.MOV.U32 R78, RZ, RZ, R75 ;  /* 0x000000ffff4e7224 */ /* 0x000fe200078e004b */
[----:B------:R-:W-:Y:S01]  /*148a0*/  IADD3 R56, P1, PT, R115, R52, RZ ;  /* 0x0000003473387210 */ /* 0x000fe20007f3e0ff */
[----:B------:R-:W-:Y:S01]  /*148b0*/  IMAD R75, R85, R109, R54 ;  /* 0x0000006d554b7224 */ /* 0x000fe200078e0236 */
[----:B------:R-:W-:Y:S01]  /*148c0*/  IADD3.X R65, PT, PT, R68, R65, RZ, P6, P5 ;  /* 0x0000004144417210 */ /* 0x000fe200037ea4ff */
[----:B------:R-:W-:Y:S01]  /*148d0*/  IMAD R61, R92, R112, RZ ;  /* 0x000000705c3d7224 */ /* 0x000fe200078e02ff */
[----:B------:R-:W-:Y:S01]  /*148e0*/  IADD3 R58, P5, P6, R51, R66, R58 ;  /* 0x00000042333a7210 */ /* 0x000fe20007ebe03a */
[----:B------:R-:W-:Y:S01]  /*148f0*/  IMAD.IADD R54, R53, 0x1, R75 ;  /* 0x0000000135367824 */ /* 0x000fe200078e024b */
[----:B------:R-:W-:Y:S01]  /*14900*/  ISETP.GE.U32.AND P0, PT, R60, R50, PT ;  /* 0x000000323c00720c */ /* 0x000fe20003f06070 */
[C---:B------:R-:W-:Y:S01]  /*14910*/  IMAD R61, R111.reuse, R118, R61 ;  /* 0x000000766f3d7224 */ /* 0x040fe200078e023d */
[----:B------:R-:W-:Y:S01]  /*14920*/  IADD3.X R59, PT, PT, RZ, R67, RZ, P5, P6 ;  /* 0x00000043ff3b7210 */ /* 0x000fe20002fec4ff */
[----:B------:R-:W-:Y:S01]  /*14930*/  IMAD.X R57, R54, 0x1, R113, P1 ;  /* 0x0000000136397824 */ /* 0x000fe200008e0671 */
[----:B------:R-:W-:Y:S01]  /*14940*/  ISETP.GE.U32.AND P1, PT, R56, R52, PT ;  /* 0x000000343800720c */ /* 0x000fe20003f26070 */
[----:B------:R-:W-:Y:S01]  /*14950*/  IMAD.WIDE.U32 R50, R111, R112, RZ ;  /* 0x000000706f327225 */ /* 0x000fe200078e00ff */
[----:B------:R-:W-:-:S02]  /*14960*/  IADD3 R53, P5, PT, R60, R69, RZ ;  /* 0x000000453c357210 */ /* 0x000fc40007fbe0ff */
[----:B------:R-:W-:Y:S01]  /*14970*/  ISETP.GE.U32.AND.EX P1, PT, R57, R54, PT, P1 ;  /* 0x000000363900720c */ /* 0x000fe20003f26110 */
[----:B------:R-:W-:Y:S01]  /*14980*/  IMAD.X R79, RZ, RZ, RZ, P2 ;  /* 0x000000ffff4f7224 */ /* 0x000fe200010e06ff */
[----:B------:R-:W-:Y:S01]  /*14990*/  ISETP.GE.U32.AND.EX P0, PT, R65, R68, PT, P0 ;  /* 0x000000444100720c */ /* 0x000fe20003f06100 */
[----:B------:R-:W-:Y:S02]  /*149a0*/  IMAD.IADD R61, R51, 0x1, R61 ;  /* 0x00000001333d7824 */ /* 0x000fe400078e023d */
[----:B------:R-:W-:Y:S01]  /*149b0*/  IMAD.X R54, R65, 0x1, R74, P5 ;  /* 0x0000000141367824 */ /* 0x000fe200028e064a */
[C---:B------:R-:W-:Y:S01]  /*149c0*/  IADD3 R51, P5, PT, R53.reuse, R50, RZ ;  /* 0x0000003235337210 */ /* 0x040fe20007fbe0ff */
[----:B------:R-:W-:Y:S01]  /*149d0*/  IMAD.WIDE.U32.X R78, R90, R109, R78, P3 ;  /* 0x0000006d5a4e7225 */ /* 0x000fe200018e044e */
[----:B------:R-:W-:-:S03]  /*149e0*/  ISETP.GE.U32.AND P3, PT, R53, R60, PT ;  /* 0x0000003c3500720c */ /* 0x000fc60003f66070 */
[----:B------:R-:W-:Y:S01]  /*149f0*/  IMAD R90, R90, R106, RZ ;  /* 0x0000006a5a5a7224 */ /* 0x000fe200078e02ff */
[----:B------:R-:W-:Y:S01]  /*14a00*/  ISETP.GE.U32.AND.EX P3, PT, R54, R65, PT, P3 ;  /* 0x000000413600720c */ /* 0x000fe20003f66130 */
[-C--:B------:R-:W-:Y:S01]  /*14a10*/  IMAD.WIDE.U32.X R76, R87, R109.reuse, R76, P4 ;  /* 0x0000006d574c7225 */ /* 0x080fe200020e044c */
[----:B------:R-:W-:Y:S02]  /*14a20*/  IADD3 R53, P4, PT, R51, R58, RZ ;  /* 0x0000003a33357210 */ /* 0x000fe40007f9e0ff */
[----:B------:R-:W-:Y:S01]  /*14a30*/  SEL R65, RZ, 0x1, P3 ;  /* 0x00000001ff417807 */ /* 0x000fe20001800000 */
[----:B------:R-:W-:Y:S01]  /*14a40*/  IMAD.X R52, R61, 0x1, R54, P5 ;  /* 0x000000013d347824 */ /* 0x000fe200028e0636 */
[----:B------:R-:W-:Y:S01]  /*14a50*/  ISETP.GE.U32.AND P5, PT, R51, R50, PT ;  /* 0x000000323300720c */ /* 0x000fe20003fa6070 */
[C---:B------:R-:W-:Y:S01]  /*14a60*/  IMAD R67, R114.reuse, R109, R90 ;  /* 0x0000006d72437224 */ /* 0x040fe200078e025a */
[----:B------:R-:W-:Y:S01]  /*14a70*/  SEL R54, RZ, 0x1, P0 ;  /* 0x00000001ff367807 */ /* 0x000fe20000000000 */
[----:B------:R-:W-:Y:S01]  /*14a80*/  IMAD.WIDE.U32 R114, R114, R106, RZ ;  /* 0x0000006a72727225 */ /* 0x000fe200078e00ff */
[----:B------:R-:W-:-:S02]  /*14a90*/  ISETP.GE.U32.AND P0, PT, R53, R51, PT ;  /* 0x000000333500720c */ /* 0x000fc40003f06070 */
[C---:B------:R-:W-:Y:S01]  /*14aa0*/  ISETP.GE.U32.AND.EX P5, PT, R52.reuse, R61, PT, P5 ;  /* 0x0000003d3400720c */ /* 0x040fe20003fa6150 */
[----:B------:R-:W-:Y:S01]  /*14ab0*/  IMAD.X R59, R52, 0x1, R59, P4 ;  /* 0x00000001343b7824 */ /* 0x000fe200020e063b */
[----:B------:R-:W-:Y:S01]  /*14ac0*/  IADD3 R53, P4, PT, R53, R114, RZ ;  /* 0x0000007235357210 */ /* 0x000fe20007f9e0ff */
[----:B------:R-:W-:Y:S01]  /*14ad0*/  IMAD.IADD R50, R115, 0x1, R67 ;  /* 0x0000000173327824 */ /* 0x000fe200078e0243 */
[----:B------:R-:W-:Y:S01]  /*14ae0*/  SEL R51, RZ, 0x1, P1 ;  /* 0x00000001ff337807 */ /* 0x000fe20000800000 */
[----:B------:R-:W-:Y:S01]  /*14af0*/  IMAD R55, R108, R112, RZ ;  /* 0x000000706c377224 */ /* 0x000fe200078e02ff */
[----:B------:R-:W-:Y:S01]  /*14b00*/  ISETP.GE.U32.AND.EX P0, PT, R59, R52, PT, P0 ;  /* 0x000000343b00720c */ /* 0x000fe20003f06100 */
[----:B------:R-:W-:Y:S01]  /*14b10*/  IMAD.X R59, R50, 0x1, R59, P4 ;  /* 0x00000001323b7824 */ /* 0x000fe200020e063b */
[----:B------:R-:W-:Y:S01]  /*14b20*/  SEL R52, RZ, 0x1, P5 ;  /* 0x00000001ff347807 */ /* 0x000fe20002800000 */
[----:B------:R-:W-:Y:S01]  /*14b30*/  IMAD.WIDE.U32 R112, R102, R112, RZ ;  /* 0x0000007066707225 */ /* 0x000fe200078e00ff */
[----:B------:R-:W-:-:S02]  /*14b40*/  IADD3 R65, P3, P1, R65, R62, R54 ;  /* 0x0000003e41417210 */ /* 0x000fc4000797e036 */
[----:B------:R-:W-:Y:S01]  /*14b50*/  IADD3 R51, P4, P5, R53, R76, R51 ;  /* 0x0000004c35337210 */ /* 0x000fe20007d9e033 */
[----:B------:R-:W-:Y:S01]  /*14b60*/  IMAD R55, R102, R118, R55 ;  /* 0x0000007666377224 */ /* 0x000fe200078e0237 */
[----:B------:R-:W-:Y:S01]  /*14b70*/  SEL R61, RZ, 0x1, P0 ;  /* 0x00000001ff3d7807 */ /* 0x000fe20000000000 */
[----:B------:R-:W-:Y:S01]  /*14b80*/  IMAD.WIDE.U32 R80, R109, R111, RZ ;  /* 0x0000006f6d507225 */ /* 0x000fe200078e00ff */
[----:B------:R-:W-:Y:S02]  /*14b90*/  IADD3.X R63, PT, PT, RZ, R63, RZ, P3, P1 ;  /* 0x0000003fff3f7210 */ /* 0x000fe40001fe24ff */
[----:B------:R-:W-:Y:S01]  /*14ba0*/  IADD3.X R76, PT, PT, R59, R77, RZ, P4, P5 ;  /* 0x0000004d3b4c7210 */ /* 0x000fe200027ea4ff */
[----:B------:R-:W-:Y:S01]  /*14bb0*/  IMAD.IADD R54, R113, 0x1, R55 ;  /* 0x0000000171367824 */ /* 0x000fe200078e0237 */
[----:B------:R-:W-:Y:S01]  /*14bc0*/  ISETP.GE.U32.AND P0, PT, R53, R114, PT ;  /* 0x000000723500720c */ /* 0x000fe20003f06070 */
[----:B------:R-:W-:Y:S01]  /*14bd0*/  IMAD.WIDE.U32 R80, P2, R92, R106, R80 ;  /* 0x0000006a5c507225 */ /* 0x000fe20007840050 */
[----:B------:R-:W-:-:S02]  /*14be0*/  IADD3 R61, P3, P4, R61, R70, R52 ;  /* 0x000000463d3d7210 */ /* 0x000fc40007c7e034 */
[----:B------:R-:W-:Y:S01]  /*14bf0*/  ISETP.GE.U32.AND P1, PT, R51, R53, PT ;  /* 0x000000353300720c */ /* 0x000fe20003f26070 */
[----:B------:R-:W-:Y:S01]  /*14c00*/  IMAD R52, R92, R106, RZ ;  /* 0x0000006a5c347224 */ /* 0x000fe200078e02ff */
[----:B------:R-:W-:Y:S01]  /*14c10*/  ISETP.GE.U32.AND.EX P0, PT, R59, R50, PT, P0 ;  /* 0x000000323b00720c */ /* 0x000fe20003f06100 */
[----:B------:R-:W-:Y:S01]  /*14c20*/  IMAD.WIDE.U32 R122, R106, R111, RZ ;  /* 0x0000006f6a7a7225 */ /* 0x000fe200078e00ff */
[----:B------:R-:W-:Y:S02]  /*14c30*/  IADD3.X R70, PT, PT, RZ, R71, RZ, P3, P4 ;  /* 0x00000047ff467210 */ /* 0x000fe40001fe84ff */
        /* <DEDUP_REMOVED lines=8> */
[----:B------:R-:W-:Y:S01]  /*14cc0*/  IMAD.IADD R53, R53, 0x1, R67 ;  /* 0x0000000135357824 */ /* 0x000fe200078e0243 */
[----:B------:R-:W-:Y:S01]  /*14cd0*/  ISETP.GE.U32.AND P0, PT, R50, R112, PT ;  /* 0x000000703200720c */ /* 0x000fe20003f06070 */
[----:B------:R-:W-:Y:S01]  /*14ce0*/  IMAD.X R83, RZ, RZ, RZ, P2 ;  /* 0x000000ffff537224 */ /* 0x000fe200010e06ff */
[----:B------:R-:W-:Y:S01]  /*14cf0*/  ISETP.GE.U32.AND P1, PT, R59, R50, PT ;  /* 0x000000323b00720c */ /* 0x000fe20003f26070 */
[----:B------:R-:W-:Y:S01]  /*14d00*/  IMAD.X R50, R61, 0x1, R70, P5 ;  /* 0x000000013d327824 */ /* 0x000fe200028e0646 */
[----:B------:R-:W-:Y:S01]  /*14d10*/  IADD3 R64, P3, P4, R55, R78, R64 ;  /* 0x0000004e37407210 */ /* 0x000fe20007c7e040 */
[----:B------:R-:W-:Y:S01]  /*14d20*/  IMAD.MOV.U32 R82, RZ, RZ, R81 ;  /* 0x000000ffff527224 */ /* 0x000fe200078e0051 */
[----:B------:R-:W-:-:S02]  /*14d30*/  IADD3 R55, P5, PT, R59, R52, RZ ;  /* 0x000000343b377210 */ /* 0x000fc40007fbe0ff */
[----:B------:R-:W-:Y:S02]  /*14d40*/  ISETP.GE.U32.AND.EX P1, PT, R50, R61, PT, P1 ;  /* 0x0000003d3200720c */ /* 0x000fe40003f26110 */
[----:B------:R-:W-:Y:S01]  /*14d50*/  IADD3 R64, P6, PT, R55, R64, RZ ;  /* 0x0000004037407210 */ /* 0x000fe20007fde0ff */
[----:B------:R-:W-:Y:S01]  /*14d60*/  IMAD.X R50, R53, 0x1, R50, P5 ;  /* 0x0000000135327824 */ /* 0x000fe200028e0632 */
[----:B------:R-:W-:Y:S02]  /*14d70*/  IADD3.X R65, PT, PT, RZ, R79, RZ, P3, P4 ;  /* 0x0000004fff417210 */ /* 0x000fe40001fe84ff */
[----:B------:R-:W-:Y:S02]  /*14d80*/  ISETP.GE.U32.AND.EX P0, PT, R61, R54, PT, P0 ;  /* 0x000000363d00720c */ /* 0x000fe40003f06100 */
[----:B------:R-:W-:Y:S01]  /*14d90*/  ISETP.GE.U32.AND P3, PT, R55, R52, PT ;  /* 0x000000343700720c */ /* 0x000fe20003f66070 */
[----:B------:R-:W-:Y:S01]  /*14da0*/  IMAD.X R65, R50, 0x1, R65, P6 ;  /* 0x0000000132417824 */ /* 0x000fe200030e0641 */
[----:B------:R-:W-:Y:S01]  /*14db0*/  ISETP.GE.U32.AND P4, PT, R64, R55, PT ;  /* 0x000000374000720c */ /* 0x000fe20003f86070 */
[----:B------:R-:W-:Y:S01]  /*14dc0*/  IMAD.WIDE.U32 R54, R102, R106, RZ ;  /* 0x0000006a66367225 */ /* 0x000fe200078e00ff */
[----:B------:R-:W-:-:S02]  /*14dd0*/  IADD3 RZ, P2, PT, R123, R80, RZ ;  /* 0x000000507bff7210 */ /* 0x000fc40007f5e0ff */
[----:B------:R-:W-:Y:S02]  /*14de0*/  SEL R52, RZ, 0x1, P0 ;  /* 0x00000001ff347807 */ /* 0x000fe40000000000 */
[----:B------:R-:W-:Y:S01]  /*14df0*/  SEL R61, RZ, 0x1, P1 ;  /* 0x00000001ff3d7807 */ /* 0x000fe20000800000 */
[----:B------:R-:W-:Y:S01]  /*14e00*/  IMAD.WIDE.U32.X R82, R92, R109, R82, P2 ;  /* 0x0000006d5c527225 */ /* 0x000fe200010e0452 */
[----:B------:R-:W-:Y:S02]  /*14e10*/  ISETP.GE.U32.AND.EX P0, PT, R50, R53, PT, P3 ;  /* 0x000000353200720c */ /* 0x000fe40003f06130 */
[----:B------:R-:W-:Y:S01]  /*14e20*/  ISETP.GE.U32.AND.EX P1, PT, R65, R50, PT, P4 ;  /* 0x000000324100720c */ /* 0x000fe20003f26140 */
[----:B------:R-:W-:Y:S01]  /*14e30*/  IMAD R50, R108, R106, RZ ;  /* 0x0000006a6c327224 */ /* 0x000fe200078e02ff */
[----:B------:R-:W-:Y:S01]  /*14e40*/  IADD3 R61, P2, P3, R61, R72, R52 ;  /* 0x000000483d3d7210 */ /* 0x000fe20007b5e034 */
[----:B------:R-:W-:Y:S01]  /*14e50*/  IMAD.WIDE.U32 R52, R109, R102, RZ ;  /* 0x000000666d347225 */ /* 0x000fe200078e00ff */
[----:B------:R-:W-:-:S02]  /*14e60*/  SEL R66, RZ, 0x1, P0 ;  /* 0x00000001ff427807 */ /* 0x000fc40000000000 */
[----:B------:R-:W-:Y:S01]  /*14e70*/  SEL R59, RZ, 0x1, P1 ;  /* 0x00000001ff3b7807 */ /* 0x000fe20000800000 */
[----:B------:R-:W-:Y:S01]  /*14e80*/  IMAD R63, R102, R109, R50 ;  /* 0x0000006d663f7224 */ /* 0x000fe200078e0232 */
[----:B------:R-:W-:Y:S01]  /*14e90*/  IADD3.X R50, PT, PT, RZ, R73, RZ, P2, P3 ;  /* 0x00000049ff327210 */ /* 0x000fe200017e64ff */
[----:B------:R-:W-:Y:S01]  /*14ea0*/  IMAD.WIDE.U32 R52, P2, R108, R106, R52 ;  /* 0x0000006a6c347225 */ /* 0x000fe20007840034 */
[----:B------:R-:W-:Y:S02]  /*14eb0*/  IADD3 R61, P3, PT, R61, R54, RZ ;  /* 0x000000363d3d7210 */ /* 0x000fe40007f7e0ff */
[----:B------:R-:W-:Y:S01]  /*14ec0*/  IADD3 R66, P0, P1, R59, R82, R66 ;  /* 0x000000523b427210 */ /* 0x000fe2000791e042 */
[----:B------:R-:W-:Y:S01]  /*14ed0*/  IMAD.IADD R63, R55, 0x1, R63 ;  /* 0x00000001373f7824 */ /* 0x000fe200078e023f */
[----:B------:R-:W-:Y:S01]  /*14ee0*/  ISETP.LT.U32.AND P6, PT, R98, R48, PT ;  /* 0x000000306200720c */ /* 0x000fe20003fc1070 */
[----:B------:R-:W-:Y:S01]  /*14ef0*/  IMAD.WIDE.U32 R58, R106, R102, RZ ;  /* 0x000000666a3a7225 */ /* 0x000fe200078e00ff */
[----:B------:R-:W-:-:S02]  /*14f00*/  IADD3.X R67, PT, PT, RZ, R83, RZ, P0, P1 ;  /* 0x00000053ff437210 */ /* 0x000fc400007e24ff */
[----:B------:R-:W-:Y:S01]  /*14f10*/  IADD3 R66, P4, PT, R61, R66, RZ ;  /* 0x000000423d427210 */ /* 0x000fe20007f9e0ff */
[----:B------:R-:W-:Y:S01]  /*14f20*/  IMAD.X R50, R63, 0x1, R50, P3 ;  /* 0x000000013f327824 */ /* 0x000fe200018e0632 */
[----:B------:R-:W-:Y:S01]  /*14f30*/  ISETP.GE.U32.AND P0, PT, R61, R54, PT ;  /* 0x000000363d00720c */ /* 0x000fe20003f06070 */
[----:B------:R-:W-:Y:S01]  /*14f40*/  IMAD.X R55, RZ, RZ, RZ, P2 ;  /* 0x000000ffff377224 */ /* 0x000fe200010e06ff */
[----:B------:R-:W-:Y:S01]  /*14f50*/  ISETP.GE.U32.AND P1, PT, R66, R61, PT ;  /* 0x0000003d4200720c */ /* 0x000fe20003f26070 */
[C---:B------:R-:W-:Y:S01]  /*14f60*/  IMAD.X R67, R50.reuse, 0x1, R67, P4 ;  /* 0x0000000132437824 */ /* 0x040fe200020e0643 */
[----:B------:R-:W-:Y:S01]  /*14f70*/  ISETP.GE.U32.AND.EX P0, PT, R50, R63, PT, P0 ;  /* 0x0000003f3200720c */ /* 0x000fe20003f06100 */
[----:B------:R-:W-:Y:S01]  /*14f80*/  IMAD.WIDE.U32 R62, R76, 0x3d1, RZ ;  /* 0x000003d14c3e7825 */ /* 0x000fe200078e00ff */
[----:B------:R-:W-:Y:S02]  /*14f90*/  IADD3 RZ, P2, PT, R59, R52, RZ ;  /* 0x000000343bff7210 */ /* 0x000fe40007f5e0ff */
[----:B------:R-:W-:Y:S01]  /*14fa0*/  ISETP.GE.U32.AND.EX P1, PT, R67, R50, PT, P1 ;  /* 0x000000324300720c */ /* 0x000fe20003f26110 */
[----:B------:R-:W-:Y:S01]  /*14fb0*/  IMAD.MOV.U32 R54, RZ, RZ, R53 ;  /* 0x000000ffff367224 */ /* 0x000fe200078e0035 */
[----:B------:R-:W-:Y:S01]  /*14fc0*/  SEL R50, RZ, 0x1, P0 ;  /* 0x00000001ff327807 */ /* 0x000fe20000000000 */
[----:B------:R-:W-:Y:S01]  /*14fd0*/  IMAD.WIDE.U32 R52, R51, 0x3d1, RZ ;  /* 0x000003d133347825 */ /* 0x000fe200078e00ff */
[----:B------:R-:W-:-:S02]  /*14fe0*/  SEL R69, RZ, 0x1, P1 ;  /* 0x00000001ff457807 */ /* 0x000fc40000800000 */
[----:B------:R-:W-:Y:S01]  /*14ff0*/  @P6 LOP3.LUT R88, R88, 0x2, RZ, 0xfc, !PT ;  /* 0x0000000258586812 */ /* 0x000fe200078efcff */
[----:B------:R-:W-:-:S03]  /*15000*/  IMAD.WIDE.U32 R62, P4, RZ, R51, R62 ;  /* 0x00000033ff3e7225 */ /* 0x000fc6000788003e */
[----:B------:R-:W-:Y:S01]  /*15010*/  LOP3.LUT R88, R88, 0xfffffffe, RZ, 0xc0, !PT ;  /* 0xfffffffe58587812 */ /* 0x000fe200078ec0ff */
        /* <DEDUP_REMOVED lines=43> */
[----:B------:R-:W-:Y:S01]  /*152d0*/  IMAD.MOV.U32 R62, RZ, RZ, R52 ;  /* 0x000000ffff3e7224 */ /* 0x000fe200078e0034 */
[----:B------:R-:W-:Y:S01]  /*152e0*/  ISETP.GE.U32.AND P4, PT, R52, RZ, PT ;  /* 0x000000ff3400720c */ /* 0x000fe20003f86070 */
[-C--:B------:R-:W-:Y:S02]  /*152f0*/  IMAD R50, R87, R86.reuse, RZ ;  /* 0x0000005657327224 */ /* 0x080fe400078e02ff */
[----:B------:R-:W-:Y:S01]  /*15300*/  IMAD.WIDE.U32 R86, R85, R86, R62 ;  /* 0x0000005655567225 */ /* 0x000fe200078e003e */
[----:B------:R-:W-:-:S03]  /*15310*/  ISETP.GE.U32.AND.EX P4, PT, R63, R51, PT, P4 ;  /* 0x000000333f00720c */ /* 0x000fc60003f86140 */
[----:B------:R-:W-:Y:S01]  /*15320*/  IMAD R85, R85, R99, R50 ;  /* 0x0000006355557224 */ /* 0x000fe200078e0232 */
[----:B------:R-:W-:-:S03]  /*15330*/  SEL R51, RZ, 0x1, P4 ;  /* 0x00000001ff337807 */ /* 0x000fc60002000000 */
[----:B------:R-:W-:Y:S01]  /*15340*/  IMAD.IADD R62, R87, 0x1, R85 ;  /* 0x00000001573e7824 */ /* 0x000fe200078e0255 */
        /* <DEDUP_REMOVED lines=12> */
[----:B------:R-:W-:Y:S01]  /*15410*/  IMAD.X R53, RZ, RZ, RZ, P2 ;  /* 0x000000ffff357224 */ /* 0x000fe200010e06ff */
[----:B------:R-:W-:Y:S02]  /*15420*/  ISETP.GE.U32.AND P2, PT, R73, R58, PT ;  /* 0x0000003a4900720c */ /* 0x000fe40003f46070 */
[----:B------:R-:W-:Y:S01]  /*15430*/  SEL R64, RZ, 0x1, !P4 ;  /* 0x00000001ff407807 */ /* 0x000fe20006000000 */
[----:B------:R-:W-:Y:S01]  /*15440*/  IMAD.WIDE.U32.X R52, RZ, R67, R52, P1 ;  /* 0x00000043ff347225 */ /* 0x000fe200008e0434 */
[----:B------:R-:W-:Y:S02]  /*15450*/  ISETP.GE.U32.AND.EX P2, PT, R75, R54, PT, P2 ;  /* 0x000000364b00720c */ /* 0x000fe40003f46120 */
[----:B------:R-:W-:Y:S01]  /*15460*/  IADD3 R64, P5, P6, R73, R65, R64 ;  /* 0x0000004149407210 */ /* 0x000fe20007ebe040 */
[----:B------:R-:W-:Y:S01]  /*15470*/  IMAD.WIDE.U32 R54, R69, 0x3d1, RZ ;  /* 0x000003d145367825 */ /* 0x000fe200078e00ff */
[----:B------:R-:W-:-:S02]  /*15480*/  SEL R73, RZ, 0x1, P2 ;  /* 0x00000001ff497807 */ /* 0x000fc40001000000 */
[----:B------:R-:W-:Y:S02]  /*15490*/  IADD3.X R63, PT, PT, R75, R66, RZ, P5, P6 ;  /* 0x000000424b3f7210 */ /* 0x000fe40002fec4ff */
[----:B------:R-:W-:-:S04]  /*154a0*/  ISETP.EQ.U32.AND P5, PT, R61, R96, PT ;  /* 0x000000603d00720c */ /* 0x000fc80003fa2070 */
[----:B------:R-:W-:Y:S02]  /*154b0*/  ISETP.EQ.AND.EX P3, PT, R68, R89, !P3, P5 ;  /* 0x000000594400720c */ /* 0x000fe40005f62350 */
[----:B------:R-:W-:-:S04]  /*154c0*/  ISETP.LT.U32.AND P5, PT, R61, R96, PT ;  /* 0x000000603d00720c */ /* 0x000fc80003fa1070 */
[----:B------:R-:W-:-:S04]  /*154d0*/  ISETP.LT.U32.OR.EX P3, PT, R68, R89, P3, P5 ;  /* 0x000000594400720c */ /* 0x000fc80001f61550 */
[----:B------:R-:W-:-:S04]  /*154e0*/  SEL R50, RZ, 0x1, !P3 ;  /* 0x00000001ff327807 */ /* 0x000fc80005800000 */
[----:B------:R-:W-:Y:S01]  /*154f0*/  IADD3 R59, P5, P6, R50, R64, R105 ;  /* 0x00000040323b7210 */ /* 0x000fe20007ebe069 */
[----:B------:R-:W-:-:S03]  /*15500*/  IMAD.WIDE.U32 R50, R71, 0x3d1, RZ ;  /* 0x000003d147327825 */ /* 0x000fc600078e00ff */
[----:B------:R-:W-:Y:S02]  /*15510*/  IADD3.X R60, PT, PT, RZ, R63, R107, P5, P6 ;  /* 0x0000003fff3c7210 */ /* 0x000fe40002fec46b */
[----:B------:R-:W-:Y:S01]  /*15520*/  IADD3 R73, P5, P6, R54, R52, R73 ;  /* 0x0000003436497210 */ /* 0x000fe20007ebe049 */
[----:B------:R-:W-:-:S04]  /*15530*/  IMAD.WIDE.U32 R50, P1, RZ, R69, R50 ;  /* 0x00000045ff327225 */ /* 0x000fc80007820032 */
[----:B------:R-:W-:Y:S01]  /*15540*/  IMAD.MOV.U32 R52, RZ, RZ, R51 ;  /* 0x000000ffff347224 */ /* 0x000fe200078e0033 */
[----:B------:R-:W-:-:S04]  /*15550*/  IADD3 R75, P2, PT, R55, R50, RZ ;  /* 0x00000032374b7210 */ /* 0x000fc80007f5e0ff */
[----:B------:R-:W-:Y:S01]  /*15560*/  IADD3.X R70, PT, PT, R75, R53, RZ, P5, P6 ;  /* 0x000000354b467210 */ /* 0x000fe20002fec4ff */
[----:B------:R-:W-:Y:S01]  /*15570*/  IMAD.X R53, RZ, RZ, RZ, P1 ;  /* 0x000000ffff357224 */ /* 0x000fe200008e06ff */
[C---:B------:R-:W-:Y:S02]  /*15580*/  ISETP.EQ.U32.AND P5, PT, R64.reuse, R65, PT ;  /* 0x000000414000720c */ /* 0x040fe40003fa2070 */
        /* <DEDUP_REMOVED lines=20> */
[-C--:B------:R-:W-:Y:S02]  /*156d0*/  ISETP.EQ.AND.EX P5, PT, R95, R49.reuse, !P1, P5 ;  /* 0x000000315f00720c */ /* 0x080fe40004fa2350 */
        /* <DEDUP_REMOVED lines=17> */
[----:B------:R-:W-:Y:S01]  /*157f0*/  ISETP.LT.U32.OR.EX P2, PT, R50, R57, P2, P4 ;  /* 0x000000393200720c */ /* 0x000fe20001741540 */
[----:B------:R-:W-:Y:S01]  /*15800*/  IMAD.X R65, RZ, RZ, R49, P5 ;  /* 0x000000ffff417224 */ /* 0x000fe200028e0631 */
[----:B------:R-:W-:Y:S02]  /*15810*/  SEL R52, RZ, 0x1, !P1 ;  /* 0x00000001ff347807 */ /* 0x000fe40004800000 */
[----:B------:R-:W-:Y:S02]  /*15820*/  SEL R57, RZ, 0x1, !P6 ;  /* 0x00000001ff397807 */ /* 0x000fe40007000000 */
        /* <DEDUP_REMOVED lines=16> */
[----:B------:R-:W-:Y:S02]  /*15930*/  ISETP.NE.AND.EX P1, PT, R64, RZ, PT, P1 ;  /* 0x000000ff4000720c */ /* 0x000fe40003f25310 */
[----:B------:R-:W-:Y:S02]  /*15940*/  IADD3 R98, P2, PT, R98, -R63, RZ ;  /* 0x8000003f62627210 */ /* 0x000fe40007f5e0ff */
        /* <DEDUP_REMOVED lines=15> */
.L_x_596:
        /* <DEDUP_REMOVED lines=34> */
.L_x_595:
[----:B------:R-:W-:Y:S05]  /*15c60*/  BSYNC.RECONVERGENT B1 ;  /* 0x0000000000017941 */ /* 0x000fea0003800200 */
.L_x_594:
        /* <DEDUP_REMOVED lines=24> */
[----:B------:R-:W-:Y:S01]  /*15df0*/  IADD3 R34, P5, PT, R11, R48, RZ ;  /* 0x000000300b227210 */ /* 0x000fe20007fbe0ff */
[----:B------:R-:W-:Y:S01]  /*15e00*/  IMAD.SHL.U32 R81, R78, 0x2, RZ ;  /* 0x000000024e517824 */ /* 0x000fe200078e00ff */
        /* <DEDUP_REMOVED lines=8> */
[----:B------:R-:W-:Y:S02]  /*15e90*/  IADD3.X R28, PT, PT, RZ, R28, R14, P1, P6 ;  /* 0x0000001cff1c7210 */ /* 0x000fe40000fec40e */
[----:B------:R-:W-:Y:S01]  /*15ea0*/  IADD3 R12, P4, PT, R11, R42, RZ ;  /* 0x0000002a0b0c7210 */ /* 0x000fe20007f9e0ff */
[----:B------:R-:W-:Y:S01]  /*15eb0*/  IMAD.X R11, R68, 0x1, ~R27, P5 ;  /* 0x00000001440b7824 */ /* 0x000fe200028e0e1b */
[----:B------:R-:W-:-:S02]  /*15ec0*/  ISETP.EQ.U32.AND P6, PT, R53, R13, PT ;  /* 0x0000000d3500720c */ /* 0x000fc40003fc2070 */
[----:B------:R-:W-:Y:S01]  /*15ed0*/  ISETP.LT.U32.AND P1, PT, R53, R13, PT ;  /* 0x0000000d3500720c */ /* 0x000fe20003f21070 */
[----:B------:R-:W-:Y:S01]  /*15ee0*/  IMAD.X R31, RZ, RZ, R43, P4 ;  /* 0x000000ffff1f7224 */ /* 0x000fe200020e062b */
[----:B------:R-:W-:Y:S02]  /*15ef0*/  SHF.L.W.U32.HI R13, R51, 0x1, R34 ;  /* 0x00000001330d7819 */ /* 0x000fe40000010e22 */
[----:B------:R-:W-:Y:S02]  /*15f00*/  ISETP.EQ.AND.EX P5, PT, R28, R14, !P2, P6 ;  /* 0x0000000e1c00720c */ /* 0x000fe400057a2360 */
[----:B------:R-:W-:Y:S02]  /*15f10*/  SHF.L.W.U32.HI R80, R34, 0x1, R11 ;  /* 0x0000000122507819 */ /* 0x000fe40000010e0b */
[----:B------:R-:W-:Y:S02]  /*15f20*/  ISETP.NE.U32.AND P2, PT, R13, R34, PT ;  /* 0x000000220d00720c */ /* 0x000fe40003f45070 */
[----:B------:R-:W-:-:S02]  /*15f30*/  SEL R12, R12, RZ, P3 ;  /* 0x000000ff0c0c7207 */ /* 0x000fc40001800000 */
[----:B------:R-:W-:Y:S02]  /*15f40*/  ISETP.LT.U32.OR.EX P1, PT, R28, R14, P5, P1 ;  /* 0x0000000e1c00720c */ /* 0x000fe40002f21510 */
[----:B------:R-:W-:Y:S02]  /*15f50*/  ISETP.NE.AND.EX P6, PT, R80, R11, PT, P2 ;  /* 0x0000000b5000720c */ /* 0x000fe40003fc5320 */
[----:B------:R-:W-:Y:S02]  /*15f60*/  IADD3 R14, P4, PT, R59, -R12, RZ ;  /* 0x8000000c3b0e7210 */ /* 0x000fe40007f9e0ff */
[----:B------:R-:W-:Y:S02]  /*15f70*/  SEL R31, R31, RZ, P3 ;  /* 0x000000ff1f1f7207 */ /* 0x000fe40001800000 */
[----:B------:R-:W-:Y:S01]  /*15f80*/  ISETP.LT.U32.AND P2, PT, R13, R34, PT ;  /* 0x000000220d00720c */ /* 0x000fe20003f41070 */
[----:B------:R-:W-:Y:S01]  /*15f90*/  IMAD.SHL.U32 R27, R14, 0x2, RZ ;  /* 0x000000020e1b7824 */ /* 0x000fe200078e00ff */
[----:B------:R-:W-:Y:S01]  /*15fa0*/  SEL R12, RZ, 0x1, !P1 ;  /* 0x00000001ff0c7807 */ /* 0x000fe20004800000 */
[----:B------:R-:W-:Y:S01]  /*15fb0*/  IMAD.X R31, R60, 0x1, ~R31, P4 ;  /* 0x000000013c1f7824 */ /* 0x000fe200020e0e1f */
[----:B------:R-:W-:-:S02]  /*15fc0*/  ISETP.LT.AND P6, PT, R51, RZ, !P6 ;  /* 0x000000ff3300720c */ /* 0x000fc400077c1270 */
[----:B------:R-:W-:Y:S02]  /*15fd0*/  IADD3 R29, P4, P5, R12, R29, R15 ;  /* 0x0000001d0c1d7210 */ /* 0x000fe40007d9e00f */
[----:B------:R-:W-:Y:S02]  /*15fe0*/  ISETP.LT.U32.OR.EX P2, PT, R80, R11, P6, P2 ;  /* 0x0000000b5000720c */ /* 0x000fe40003741520 */
[----:B------:R-:W-:Y:S02]  /*15ff0*/  IADD3.X R57, PT, PT, RZ, R32, R16, P4, P5 ;  /* 0x00000020ff397210 */ /* 0x000fe400027ea410 */
[----:B------:R-:W-:Y:S02]  /*16000*/  SEL R12, RZ, 0x1, !P2 ;  /* 0x00000001ff0c7807 */ /* 0x000fe40005000000 */
[----:B------:R-:W-:Y:S02]  /*16010*/  ISETP.EQ.U32.AND P5, PT, R29, R15, PT ;  /* 0x0000000f1d00720c */ /* 0x000fe40003fa2070 */
[----:B------:R-:W-:-:S02]  /*16020*/  SEL R11, RZ, 0x1, !P0 ;  /* 0x00000001ff0b7807 */ /* 0x000fc40004000000 */
[----:B------:R-:W-:Y:S02]  /*16030*/  LOP3.LUT R27, R27, R12, RZ, 0xfc, !PT ;  /* 0x0000000c1b1b7212 */ /* 0x000fe400078efcff */
[----:B------:R-:W-:Y:S02]  /*16040*/  ISETP.EQ.AND.EX P1, PT, R57, R16, P1, P5 ;  /* 0x000000103900720c */ /* 0x000fe40000f22350 */
[----:B------:R-:W-:Y:S02]  /*16050*/  IADD3 R12, P5, PT, R11, R46, RZ ;  /* 0x0000002e0b0c7210 */ /* 0x000fe40007fbe0ff */
[----:B------:R-:W-:Y:S02]  /*16060*/  ISETP.LT.U32.AND P4, PT, R29, R15, PT ;  /* 0x0000000f1d00720c */ /* 0x000fe40003f81070 */
[----:B------:R-:W-:Y:S01]  /*16070*/  SHF.L.U64.HI R56, R14, 0x1, R31 ;  /* 0x000000010e387819 */ /* 0x000fe2000001021f */
[----:B------:R-:W-:Y:S01]  /*16080*/  IMAD.X R15, RZ, RZ, R47, P5 ;  /* 0x000000ffff0f7224 */ /* 0x000fe200028e062f */
[----:B------:R-:W-:-:S02]  /*16090*/  ISETP.EQ.U32.AND P0, PT, R27, R14, PT ;  /* 0x0000000e1b00720c */ /* 0x000fc40003f02070 */
[----:B------:R-:W-:Y:S02]  /*160a0*/  SEL R12, R12, RZ, P3 ;  /* 0x000000ff0c0c7207 */ /* 0x000fe40001800000 */
[----:B------:R-:W-:Y:S02]  /*160b0*/  ISETP.LT.U32.OR.EX P1, PT, R57, R16, P1, P4 ;  /* 0x000000103900720c */ /* 0x000fe40000f21540 */
[----:B------:R-:W-:Y:S02]  /*160c0*/  ISETP.LT.U32.AND P4, PT, R27, R14, PT ;  /* 0x0000000e1b00720c */ /* 0x000fe40003f81070 */
[CC--:B------:R-:W-:Y:S02]  /*160d0*/  ISETP.EQ.AND.EX P2, PT, R56.reuse, R31.reuse, P2, P0 ;  /* 0x0000001f3800720c */ /* 0x0c0fe40001742300 */
[----:B------:R-:W-:Y:S02]  /*160e0*/  IADD3 R14, P0, PT, R55, -R12, RZ ;  /* 0x8000000c370e7210 */ /* 0x000fe40007f1e0ff */
[----:B------:R-:W-:-:S02]  /*160f0*/  ISETP.LT.U32.OR.EX P2, PT, R56, R31, P2, P4 ;  /* 0x0000001f3800720c */ /* 0x000fc40001741540 */
[----:B------:R-:W-:Y:S01]  /*16100*/  SEL R76, RZ, 0x1, !P1 ;  /* 0x00000001ff4c7807 */ /* 0x000fe20004800000 */
[----:B------:R-:W-:Y:S01]  /*16110*/  IMAD.SHL.U32 R11, R14, 0x2, RZ ;  /* 0x000000020e0b7824 */ /* 0x000fe200078e00ff */
[----:B------:R-:W-:Y:S02]  /*16120*/  SEL R15, R15, RZ, P3 ;  /* 0x000000ff0f0f7207 */ /* 0x000fe40001800000 */
[----:B------:R-:W-:Y:S02]  /*16130*/  SEL R12, RZ, 0x1, !P2 ;  /* 0x00000001ff0c7807 */ /* 0x000fe40005000000 */
[----:B------:R-:W-:Y:S01]  /*16140*/  IADD3 R76, P4, P5, R76, R30, R17 ;  /* 0x0000001e4c4c7210 */ /* 0x000fe20007d9e011 */
[----:B------:R-:W-:Y:S01]  /*16150*/  IMAD.X R15, R50, 0x1, ~R15, P0 ;  /* 0x00000001320f7824 */ /* 0x000fe200000e0e0f */
[----:B------:R-:W-:Y:S02]  /*16160*/  LOP3.LUT R11, R11, R12, RZ, 0xfc, !PT ;  /* 0x0000000c0b0b7212 */ /* 0x000fe400078efcff */
[----:B------:R-:W-:-:S02]  /*16170*/  IADD3.X R83, PT, PT, RZ, R33, R18, P4, P5 ;  /* 0x00000021ff537210 */ /* 0x000fc400027ea412 */
[----:B------:R-:W-:Y:S02]  /*16180*/  ISETP.GE.U32.AND P4, PT, R76, R17, PT ;  /* 0x000000114c00720c */ /* 0x000fe40003f86070 */
[----:B------:R-:W-:Y:S02]  /*16190*/  SHF.L.U64.HI R12, R14, 0x1, R15 ;  /* 0x000000010e0c7819 */ /* 0x000fe4000001020f */
[----:B------:R-:W-:Y:S02]  /*161a0*/  ISETP.GE.U32.AND P3, PT, R11, R14, PT ;  /* 0x0000000e0b00720c */ /* 0x000fe40003f66070 */
[----:B------:R-:W-:Y:S02]  /*161b0*/  ISETP.GE.U32.AND.EX P4, PT, R83, R18, PT, P4 ;  /* 0x000000125300720c */ /* 0x000fe40003f86140 */
[----:B------:R-:W-:Y:S02]  /*161c0*/  ISETP.GE.U32.AND.EX P3, PT, R12, R15, PT, P3 ;  /* 0x0000000f0c00720c */ /* 0x000fe40003f66130 */
[----:B------:R-:W-:-:S02]  /*161d0*/  PLOP3.LUT P0, PT, PT, PT, PT, 0x80, 0x8 ;  /* 0x000000000008781c */ /* 0x000fc40003f0f070 */
[----:B------:R-:W-:Y:S02]  /*161e0*/  LOP3.LUT R88, R88, 0xfffffffe, RZ, 0xc0, !PT ;  /* 0xfffffffe58587812 */ /* 0x000fe400078ec0ff */
[----:B------:R-:W-:-:S05]  /*161f0*/  SHF.L.U64.HI R78, R78, 0x1, R51 ;  /* 0x000000014e4e7819 */ /* 0x000fca0000010233 */
[----:B------:R-:W-:Y:S02]  /*16200*/  @P4 ISETP.EQ.U32.AND P6, PT, R76, R17, PT ;  /* 0x000000114c00420c */ /* 0x000fe40003fc2070 */
[----:B------:R-:W-:Y:S02]  /*16210*/  @P3 ISETP.EQ.U32.AND P5, PT, R11, R14, PT ;  /* 0x0000000e0b00320c */ /* 0x000fe40003fa2070 */
[----:B------:R-:W-:Y:S02]  /*16220*/  @P4 ISETP.EQ.AND.EX P0, PT, R83, R18, P1, P6 ;  /* 0x000000125300420c */ /* 0x000fe40000f02360 */
[----:B------:R-:W-:Y:S02]  /*16230*/  PLOP3.LUT P4, PT, PT, PT, PT, 0x80, 0x8 ;  /* 0x000000000008781c */ /* 0x000fe40003f8f070 */
[----:B------:R-:W-:Y:S02]  /*16240*/  @P3 ISETP.EQ.AND.EX P4, PT, R12, R15, P2, P5 ;  /* 0x0000000f0c00320c */ /* 0x000fe40001782350 */
[----:B------:R-:W-:-:S02]  /*16250*/  ISETP.NE.U32.AND P1, PT, R53, R48, PT ;  /* 0x000000303500720c */ /* 0x000fc40003f25070 */
[----:B------:R-:W-:Y:S02]  /*16260*/  ISETP.LT.U32.AND P3, PT, R53, R48, PT ;  /* 0x000000303500720c */ /* 0x000fe40003f61070 */
[----:B------:R-:W-:Y:S02]  /*16270*/  ISETP.NE.AND.EX P2, PT, R28, R49, PT, P1 ;  /* 0x000000311c00720c */ /* 0x000fe40003f45310 */
[----:B------:R-:W-:Y:S02]  /*16280*/  ISETP.GE.U32.AND P1, PT, R76, R46, PT ;  /* 0x0000002e4c00720c */ /* 0x000fe40003f26070 */
[----:B------:R-:W-:Y:S02]  /*16290*/  ISETP.EQ.U32.AND P5, PT, R29, R42, PT ;  /* 0x0000002a1d00720c */ /* 0x000fe40003fa2070 */
[----:B------:R-:W-:Y:S02]  /*162a0*/  ISETP.GE.U32.AND.EX P1, PT, R83, R47, PT, P1 ;  /* 0x0000002f5300720c */ /* 0x000fe40003f26110 */
[----:B------:R-:W-:-:S02]  /*162b0*/  @P4 LOP3.LUT R88, R88, 0x1, RZ, 0xfc, !PT ;  /* 0x0000000158584812 */ /* 0x000fc400078efcff */
[----:B------:R-:W-:Y:S02]  /*162c0*/  ISETP.LT.U32.AND P4, PT, R52, R44, PT ;  /* 0x0000002c3400720c */ /* 0x000fe40003f81070 */
[----:B------:R-:W-:Y:S02]  /*162d0*/  LOP3.LUT R88, R88, 0xffffffef, RZ, 0xc0, !PT ;  /* 0xffffffef58587812 */ /* 0x000fe400078ec0ff */
[----:B------:R-:W-:-:S04]  /*162e0*/  ISETP.LT.U32.AND.EX P2, PT, R54, R45, !P2, P4 ;  /* 0x0000002d3600720c */ /* 0x000fc80005741140 */
[----:B------:R-:W-:Y:S02]  /*162f0*/  ISETP.LT.U32.OR.EX P4, PT, R28, R49, P2, P3 ;  /* 0x000000311c00720c */ /* 0x000fe40001781530 */
[----:B------:R-:W-:Y:S02]  /*16300*/  ISETP.LT.U32.AND P2, PT, R29, R42, PT ;  /* 0x0000002a1d00720c */ /* 0x000fe40003f41070 */
[-C--:B------:R-:W-:Y:S02]  /*16310*/  ISETP.EQ.AND.EX P4, PT, R57, R43.reuse, P4, P5 ;  /* 0x0000002b3900720c */ /* 0x080fe40002782350 */
[----:B------:R-:W-:Y:S02]  /*16320*/  ISETP.LT.U32.AND P5, PT, R13, R48, PT ;  /* 0x000000300d00720c */ /* 0x000fe40003fa1070 */
[----:B------:R-:W-:Y:S02]  /*16330*/  ISETP.LT.U32.OR.EX P6, PT, R57, R43, P4, P2 ;  /* 0x0000002b3900720c */ /* 0x000fe400027c1520 */
[----:B------:R-:W-:-:S02]  /*16340*/  @P1 ISETP.NE.U32.AND P2, PT, R76, R46, PT ;  /* 0x0000002e4c00120c */ /* 0x000fc40003f45070 */
[----:B------:R-:W-:Y:S02]  /*16350*/  PLOP3.LUT P4, PT, PT, PT, PT, 0x8, 0x80 ;  /* 0x000000000080781c */ /* 0x000fe40003f8e170 */
[----:B------:R-:W-:Y:S02]  /*16360*/  @P1 ISETP.NE.OR.EX P4, PT, R83, R47, !P6, P2 ;  /* 0x0000002f5300120c */ /* 0x000fe40007785720 */
[----:B------:R-:W-:Y:S02]  /*16370*/  ISETP.GE.U32.AND P1, PT, R81, R44, PT ;  /* 0x0000002c5100720c */ /* 0x000fe40003f26070 */
[----:B------:R-:W-:Y:S02]  /*16380*/  ISETP.EQ.U32.AND P2, PT, R13, R48, PT ;  /* 0x000000300d00720c */ /* 0x000fe40003f42070 */
[----:B------:R-:W-:Y:S02]  /*16390*/  ISETP.GE.U32.AND.EX P1, PT, R78, R45, PT, P1 ;  /* 0x0000002d4e00720c */ /* 0x000fe40003f26110 */
[----:B------:R-:W-:-:S02]  /*163a0*/  @P6 LOP3.LUT R88, R88, 0x10, RZ, 0xfc, !PT ;  /* 0x0000001058586812 */ /* 0x000fc400078efcff */
[CC--:B------:R-:W-:Y:S02]  /*163b0*/  ISETP.EQ.AND.EX P2, PT, R80.reuse, R49.reuse, !P1, P2 ;  /* 0x000000315000720c */ /* 0x0c0fe40004f42320 */
[----:B------:R-:W-:Y:S02]  /*163c0*/  P2R R18, PR, RZ, 0x2 ;  /* 0x00000002ff127803 */ /* 0x000fe40000000000 */
[----:B------:R-:W-:Y:S02]  /*163d0*/  ISETP.LT.U32.OR.EX P6, PT, R80, R49, P2, P5 ;  /* 0x000000315000720c */ /* 0x000fe400017c1550 */
[CC--:B------:R-:W-:Y:S02]  /*163e0*/  ISETP.EQ.U32.AND P2, PT, R27.reuse, R42.reuse, PT ;  /* 0x0000002a1b00720c */ /* 0x0c0fe40003f42070 */
[----:B------:R-:W-:Y:S02]  /*163f0*/  ISETP.LT.U32.AND P5, PT, R27, R42, PT ;  /* 0x0000002a1b00720c */ /* 0x000fe40003fa1070 */
[----:B------:R-:W-:-:S02]  /*16400*/  ISETP.EQ.AND.EX P2, PT, R56, R43, P6, P2 ;  /* 0x0000002b3800720c */ /* 0x000fc40003742320 */
[----:B------:R-:W-:Y:S02]  /*16410*/  LOP3.LUT R88, R88, 0xffffffdf, RZ, 0xc0, !PT ;  /* 0xffffffdf58587812 */ /* 0x000fe400078ec0ff */
[----:B------:R-:W-:Y:S02]  /*16420*/  ISETP.LT.U32.OR.EX P1, PT, R56, R43, P2, P5 ;  /* 0x0000002b3800720c */ /* 0x000fe40001721550 */
[----:B------:R-:W-:Y:S02]  /*16430*/  ISETP.GE.U32.AND P5, PT, R11, R46, PT ;  /* 0x0000002e0b00720c */ /* 0x000fe40003fa6070 */
[----:B------:R-:W-:Y:S02]  /*16440*/  @P6 LOP3.LUT R88, R88, 0x20, RZ, 0xfc, !PT ;  /* 0x0000002058586812 */ /* 0x000fe400078efcff */
[----:B------:R-:W-:Y:S02]  /*16450*/  ISETP.GE.U32.AND.EX P5, PT, R12, R47, PT, P5 ;  /* 0x0000002f0c00720c */ /* 0x000fe40003fa6150 */
[----:B------:R-:W-:-:S02]  /*16460*/  PLOP3.LUT P0, PT, P0, P4, PT, 0xf8, 0x8f ;  /* 0x00000000008f781c */ /* 0x000fc40000709f70 */
[----:B------:R-:W-:Y:S02]  /*16470*/  ISETP.GE.U32.AND P4, PT, R52, R44, PT ;  /* 0x0000002c3400720c */ /* 0x000fe40003f86070 */
[----:B------:R-:W-:Y:S02]  /*16480*/  PLOP3.LUT P2, PT, PT, PT, PT, 0x8, 0x80 ;  /* 0x000000000080781c */ /* 0x000fe40003f4e170 */
[----:B------:R-:W-:Y:S02]  /*16490*/  ISETP.GE.U32.AND.EX P4, PT, R54, R45, PT, P4 ;  /* 0x0000002d3600720c */ /* 0x000fe40003f86140 */
[----:B------:R-:W-:Y:S02]  /*164a0*/  SEL R79, R44, RZ, P0 ;  /* 0x000000ff2c4f7207 */ /* 0x000fe40000000000 */
[----:B------:R-:W-:Y:S02]  /*164b0*/  SEL R15, RZ, 0x1, P4 ;  /* 0x00000001ff0f7807 */ /* 0x000fe40002000000 */
[----:B------:R-:W-:-:S02]  /*164c0*/  @P5 ISETP.NE.U32.AND P6, PT, R11, R46, PT ;  /* 0x0000002e0b00520c */ /* 0x000fc40003fc5070 */
[----:B------:R-:W-:Y:S02]  /*164d0*/  SEL R59, R45, RZ, P0 ;  /* 0x000000ff2d3b7207 */ /* 0x000fe40000000000 */
[----:B------:R-:W-:Y:S02]  /*164e0*/  @P5 ISETP.NE.OR.EX P2, PT, R12, R47, !P1, P6 ;  /* 0x0000002f0c00520c */ /* 0x000fe40004f45760 */
[----:B------:R-:W-:Y:S02]  /*164f0*/  ISETP.EQ.U32.AND P5, PT, R53, R48, PT ;  /* 0x000000303500720c */ /* 0x000fe40003fa2070 */
[----:B------:R-:W-:Y:S02]  /*16500*/  LOP3.LUT R88, R88, 0xfffffff7, RZ, 0xc0, !PT ;  /* 0xfffffff758587812 */ /* 0x000fe400078ec0ff */
[----:B------:R-:W-:Y:S02]  /*16510*/  ISETP.EQ.AND.EX P5, PT, R28, R49, !P4, P5 ;  /* 0x000000311c00720c */ /* 0x000fe400067a2350 */
[----:B------:R-:W-:-:S02]  /*16520*/  IADD3 R79, P4, PT, -R79, R52, RZ ;  /* 0x000000344f4f7210 */ /* 0x000fc40007f9e1ff */
[----:B------:R-:W-:Y:S02]  /*16530*/  ISETP.LT.U32.OR.EX P5, PT, R28, R49, P5, P3 ;  /* 0x000000311c00720c */ /* 0x000fe40002fa1530 */
[----:B------:R-:W-:Y:S01]  /*16540*/  IADD3 R66, P3, PT, R15, R48, RZ ;  /* 0x000000300f427210 */ /* 0x000fe20007f7e0ff */
[----:B------:R-:W-:Y:S01]  /*16550*/  IMAD.X R59, R54, 0x1, ~R59, P4 ;  /* 0x00000001363b7824 */ /* 0x000fe200020e0e3b */
[----:B------:R-:W-:Y:S01]  /*16560*/  SEL R15, RZ, 0x1, !P5 ;  /* 0x00000001ff0f7807 */ /* 0x000fe20006800000 */
[----:B------:R-:W-:Y:S01]  /*16570*/  IMAD.WIDE.U32 R16, R79, R79, RZ ;  /* 0x0000004f4f107225 */ /* 0x000fe200078e00ff */
[----:B------:R-:W-:Y:S02]  /*16580*/  SEL R66, R66, RZ, P0 ;  /* 0x000000ff42427207 */ /* 0x000fe40000000000 */
[----:B------:R-:W-:Y:S01]  /*16590*/  @P1 LOP3.LUT R88, R88, 0x8, RZ, 0xfc, !PT ;  /* 0x0000000858581812 */ /* 0x000fe200078efcff */
[----:B------:R-:W-:Y:S01]  /*165a0*/  IMAD.X R87, RZ, RZ, R49, P3 ;  /* 0x000000ffff577224 */ /* 0x000fe200018e0631 */
[----:B------:R-:W-:-:S02]  /*165b0*/  IADD3 R66, P3, PT, -R66, R53, RZ ;  /* 0x0000003542427210 */ /* 0x000fc40007f7e1ff */
[C---:B------:R-:W-:Y:S02]  /*165c0*/  LOP3.LUT P1, RZ, R88.reuse, 0x1, RZ, 0xc0, !PT ;  /* 0x0000000158ff7812 */ /* 0x040fe4000782c0ff */
[----:B------:R-:W-:Y:S01]  /*165d0*/  SEL R87, R87, RZ, P0 ;  /* 0x000000ff57577207 */ /* 0x000fe20000000000 */
[----:B------:R-:W-:Y:S01]  /*165e0*/  IMAD.WIDE.U32 R50, R79, R66, RZ ;  /* 0x000000424f327225 */ /* 0x000fe200078e00ff */
[----:B------:R-:W-:Y:S02]  /*165f0*/  LOP3.LUT R88, R88, 0xfffffffd, RZ, 0xc0, !PT ;  /* 0xfffffffd58587812 */ /* 0x000fe400078ec0ff */
[----:B------:R-:W-:Y:S01]  /*16600*/  PLOP3.LUT P2, PT, P1, P2, PT, 0xf8, 0x8f ;  /* 0x00000000008f781c */ /* 0x000fe20000f45f70 */
[----:B------:R-:W-:Y:S01]  /*16610*/  IMAD.X R87, R28, 0x1, ~R87, P3 ;  /* 0x000000011c577824 */ /* 0x000fe200018e0e57 */
[----:B------:R-:W-:Y:S01]  /*16620*/  IADD3 R68, P3, PT, R15, R42, RZ ;  /* 0x0000002a0f447210 */ /* 0x000fe20007f7e0ff */
[----:B------:R-:W-:Y:S01]  /*16630*/  IMAD.WIDE.U32 R14, R59, R79, RZ ;  /* 0x0000004f3b0e7225 */ /* 0x000fe200078e00ff */
[----:B------:R-:W-:-:S02]  /*16640*/  LOP3.LUT R88, R88, 0xfffffffb, RZ, 0xc0, !PT ;  /* 0xfffffffb58587812 */ /* 0x000fc400078ec0ff */
[----:B------:R-:W-:Y:S01]  /*16650*/  SEL R68, R68, RZ, P0 ;  /* 0x000000ff44447207 */ /* 0x000fe20000000000 */
[----:B------:R-:W-:Y:S01]  /*16660*/  IMAD.X R86, RZ, RZ, R43, P3 ;  /* 0x000000ffff567224 */ /* 0x000fe200018e062b */
[----:B------:R-:W-:Y:S02]  /*16670*/  ISETP.NE.AND P1, PT, R18, RZ, PT ;  /* 0x000000ff1200720c */ /* 0x000fe40003f25270 */
[----:B------:R-:W-:Y:S01]  /*16680*/  IADD3 R68, P3, PT, -R68, R29, RZ ;  /* 0x0000001d44447210 */ /* 0x000fe20007f7e1ff */
[----:B------:R-:W-:Y:S01]  /*16690*/  IMAD.WIDE.U32 R28, R66, R79, RZ ;  /* 0x0000004f421c7225 */ /* 0x000fe200078e00ff */
[----:B------:R-:W-:-:S03]  /*166a0*/  SEL R86, R86, RZ, P0 ;  /* 0x000000ff56567207 */ /* 0x000fc60000000000 */
        /* <DEDUP_REMOVED lines=10> */
[----:B------:R-:W-:Y:S01]  /*16750*/  IMAD.WIDE.U32 R62, R87, R68, RZ ;  /* 0x00000044573e7225 */ /* 0x000fe200078e00ff */
[----:B------:R-:W-:Y:S02]  /*16760*/  IADD3 R82, P4, PT, R29, R16, RZ ;  /* 0x000000101d527210 */ /* 0x000fe40007f9e0ff */
[----:B------:R-:W-:-:S05]  /*16770*/  IADD3 R29, P5, PT, R30, R28, RZ ;  /* 0x0000001c1e1d7210 */ /* 0x000fca0007fbe0ff */
[----:B------:R-:W-:Y:S02]  /*16780*/  IMAD.X R57, R82, 0x1, R31, P5 ;  /* 0x0000000152397824 */ /* 0x000fe400028e061f */
[----:B------:R-:W-:-:S04]  /*16790*/  IMAD.WIDE.U32 R30, R59, R66, RZ ;  /* 0x000000423b1e7225 */ /* 0x000fc800078e00ff */
        /* <DEDUP_REMOVED lines=8> */
[----:B------:R-:W-:Y:S01]  /*16820*/  SEL R15, RZ, 0x1, P5 ;  /* 0x00000001ff0f7807 */ /* 0x000fe20002800000 */
[----:B------:R-:W-:-:S03]  /*16830*/  IMAD.WIDE.U32 R52, P5, R68, R59, R52 ;  /* 0x0000003b44347225 */ /* 0x000fc600078a0034 */
[----:B------:R-:W-:-:S10]  /*16840*/  IADD3 R64, P6, PT, R55, R52, RZ ;  /* 0x0000003437407210 */ /* 0x000fd40007fde0ff */
[----:B------:R-:W-:-:S04]  /*16850*/  @P5 LOP3.LUT R88, R88, 0x4, RZ, 0xfc, !PT ;  /* 0x0000000458585812 */ /* 0x000fc800078efcff */
[----:B------:R-:W-:Y:S02]  /*16860*/  @P6 LOP3.LUT R88, R88, 0x2, RZ, 0xfc, !PT ;  /* 0x0000000258586812 */ /* 0x000fe400078efcff */
[----:B------:R-:W-:Y:S01]  /*16870*/  IADD3 R15, P5, P6, R54, R30, R15 ;  /* 0x0000001e360f7210 */ /* 0x000fe20007ebe00f */
[----:B------:R-:W-:-:S03]  /*16880*/  IMAD.MOV.U32 R30, RZ, RZ, R17 ;  /* 0x000000ffff1e7224 */ /* 0x000fc600078e0011 */
        /* <DEDUP_REMOVED lines=10> */
[----:B------:R-:W-:Y:S01]  /*16930*/  IMAD.WIDE.U32 R30, P3, R66, R87, R30 ;  /* 0x00000057421e7225 */ /* 0x000fe2000786001e */
[----:B------:R-:W-:Y:S02]  /*16940*/  IADD3 R33, P5, PT, R15, R28, RZ ;  /* 0x0000001c0f217210 */ /* 0x000fe40007fbe0ff */
[----:B------:R-:W-:Y:S02]  /*16950*/  IADD3 R57, P4, PT, R29, R30, RZ ;  /* 0x0000001e1d397210 */ /* 0x000fe40007f9e0ff */
[----:B------:R-:W-:-:S03]  /*16960*/  SEL R29, RZ, 0x1, P1 ;  /* 0x00000001ff1d7807 */ /* 0x000fc60000800000 */
[----:B------:R-:W-:Y:S01]  /*16970*/  IMAD.X R52, R57, 0x1, R65, P5 ;  /* 0x0000000139347824 */ /* 0x000fe200028e0641 */
[----:B------:R-:W-:Y:S02]  /*16980*/  IADD3 R55, P5, P6, R33, R16, R55 ;  /* 0x0000001021377210 */ /* 0x000fe40007ebe037 */
[----:B------:R-:W-:Y:S02]  /*16990*/  SEL R16, R44, RZ, P2 ;  /* 0x000000ff2c107207 */ /* 0x000fe40001000000 */
[----:B------:R-:W-:Y:S02]  /*169a0*/  IADD3.X R85, PT, PT, R52, R17, RZ, P5, P6 ;  /* 0x0000001134557210 */ /* 0x000fe40002fec4ff */
[----:B------:R-:W-:Y:S02]  /*169b0*/  SEL R17, R45, RZ, P2 ;  /* 0x000000ff2d117207 */ /* 0x000fe40001000000 */
[----:B------:R-:W-:Y:S02]  /*169c0*/  IADD3 R81, P1, PT, -R16, R81, RZ ;  /* 0x0000005110517210 */ /* 0x000fe40007f3e1ff */
[----:B------:R-:W-:-:S02]  /*169d0*/  LOP3.LUT P6, RZ, R88, 0x20, RZ, 0xc0, !PT ;  /* 0x0000002058ff7812 */ /* 0x000fc400078cc0ff */
[----:B------:R-:W-:Y:S01]  /*169e0*/  LOP3.LUT P5, RZ, R88, 0x4, RZ, 0xc0, !PT ;  /* 0x0000000458ff7812 */ /* 0x000fe200078ac0ff */
        /* <DEDUP_REMOVED lines=9> */
[----:B------:R-:W-:Y:S01]  /*16a80*/  IADD3 R13, P1, PT, R17, R46, RZ ;  /* 0x0000002e110d7210 */ /* 0x000fe20007f3e0ff */
[----:B------:R-:W-:Y:S01]  /*16a90*/  IMAD.X R17, RZ, RZ, RZ, P3 ;  /* 0x000000ffff117224 */ /* 0x000fe200018e06ff */
[----:B------:R-:W-:Y:S02]  /*16aa0*/  SEL R29, RZ, 0x1, !P6 ;  /* 0x00000001ff1d7807 */ /* 0x000fe40007000000 */
[----:B------:R-:W-:Y:S01]  /*16ab0*/  SEL R13, R13, RZ, P0 ;  /* 0x000000ff0d0d7207 */ /* 0x000fe20000000000 */
[----:B------:R-:W-:Y:S01]  /*16ac0*/  IMAD.X R16, RZ, RZ, R47, P1 ;  /* 0x000000ffff107224 */ /* 0x000fe200008e062f */
[----:B------:R-:W-:Y:S01]  /*16ad0*/  ISETP.GE.U32.AND P3, PT, R55, R33, PT ;  /* 0x000000213700720c */ /* 0x000fe20003f66070 */
[----:B------:R-:W-:Y:S01]  /*16ae0*/  IMAD.WIDE.U32 R50, P1, R86, R79, R50 ;  /* 0x0000004f56327225 */ /* 0x000fe20007820032 */
[----:B------:R-:W-:Y:S02]  /*16af0*/  LOP3.LUT P6, RZ, R88, 0x2, RZ, 0xc0, !PT ;  /* 0x0000000258ff7812 */ /* 0x000fe400078cc0ff */
[----:B------:R-:W-:Y:S01]  /*16b00*/  SEL R16, R16, RZ, P0 ;  /* 0x000000ff10107207 */ /* 0x000fe20000000000 */
[----:B------:R-:W-:Y:S01]  /*16b10*/  IMAD.X R61, RZ, RZ, RZ, P1 ;  /* 0x000000ffff3d7224 */ /* 0x000fe200008e06ff */
[----:B------:R-:W-:Y:S01]  /*16b20*/  IADD3 R76, P0, PT, -R13, R76, RZ ;  /* 0x0000004c0d4c7210 */ /* 0x000fe20007f1e1ff */
[----:B------:R-:W-:Y:S01]  /*16b30*/  IMAD.MOV.U32 R60, RZ, RZ, R51 ;  /* 0x000000ffff3c7224 */ /* 0x000fe200078e0033 */
[----:B------:R-:W-:-:S03]  /*16b40*/  ISETP.GE.U32.AND.EX P3, PT, R85, R52, PT, P3 ;  /* 0x000000345500720c */ /* 0x000fc60003f66130 */
[----:B------:R-:W-:Y:S01]  /*16b50*/  IMAD.X R83, R83, 0x1, ~R16, P0 ;  /* 0x0000000153537824 */ /* 0x000fe200000e0e10 */
[----:B------:R-:W-:Y:S01]  /*16b60*/  IADD3 R13, P0, PT, R29, R42, RZ ;  /* 0x0000002a1d0d7210 */ /* 0x000fe20007f1e0ff */
[----:B------:R-:W-:Y:S01]  /*16b70*/  IMAD.MOV.U32 R16, RZ, RZ, R31 ;  /* 0x000000ffff107224 */ /* 0x000fe200078e001f */
[----:B------:R-:W-:Y:S01]  /*16b80*/  SEL R89, RZ, 0x1, P3 ;  /* 0x00000001ff597807 */ /* 0x000fe20001800000 */
[----:B------:R-:W-:-:S04]  /*16b90*/  IMAD.WIDE.U32 R30, R79, R68, RZ ;  /* 0x000000444f1e7225 */ /* 0x000fc800078e00ff */
[----:B------:R-:W-:Y:S01]  /*16ba0*/  IMAD.X R58, RZ, RZ, R43, P0 ;  /* 0x000000ffff3a7224 */ /* 0x000fe200000e062b */
[----:B------:R-:W-:Y:S01]  /*16bb0*/  ISETP.GE.U32.AND P0, PT, R33, R28, PT ;  /* 0x0000001c2100720c */ /* 0x000fe20003f06070 */
[----:B------:R-:W-:Y:S01]  /*16bc0*/  IMAD.WIDE.U32 R32, R59, R76, RZ ;  /* 0x0000004c3b207225 */ /* 0x000fe200078e00ff */
[----:B------:R-:W-:Y:S02]  /*16bd0*/  SEL R28, R13, RZ, P2 ;  /* 0x000000ff0d1c7207 */ /* 0x000fe40001000000 */
[----:B------:R-:W-:Y:S01]  /*16be0*/  ISETP.GE.U32.AND.EX P0, PT, R52, R57, PT, P0 ;  /* 0x000000393400720c */ /* 0x000fe20003f06100 */
[----:B------:R-:W-:Y:S01]  /*16bf0*/  IMAD.WIDE.U32.X R16, R87, R87, R16, P4 ;  /* 0x0000005757107225 */ /* 0x000fe200020e0410 */
[----:B------:R-:W-:Y:S02]  /*16c00*/  IADD3 RZ, P4, PT, R31, R50, RZ ;  /* 0x000000321fff7210 */ /* 0x000fe40007f9e0ff */
[----:B------:R-:W-:Y:S01]  /*16c10*/  IADD3 R27, P3, PT, -R28, R27, RZ ;  /* 0x0000001b1c1b7210 */ /* 0x000fe20007f7e1ff */
[----:B------:R-:W-:Y:S01]  /*16c20*/  IMAD.WIDE.U32 R30, R79, R76, RZ ;  /* 0x0000004c4f1e7225 */ /* 0x000fe200078e00ff */
[----:B------:R-:W-:-:S02]  /*16c30*/  SEL R30, RZ, 0x1, P0 ;  /* 0x00000001ff1e7807 */ /* 0x000fc40000000000 */
[----:B------:R-:W-:Y:S01]  /*16c40*/  SEL R13, R58, RZ, P2 ;  /* 0x000000ff3a0d7207 */ /* 0x000fe20001000000 */
[----:B------:R-:W-:-:S04]  /*16c50*/  IMAD.WIDE.U32 R32, P0, R83, R79, R32 ;  /* 0x0000004f53207225 */ /* 0x000fc80007800020 */
[----:B------:R-:W-:Y:S01]  /*16c60*/  IMAD.X R13, R56, 0x1, ~R13, P3 ;  /* 0x00000001380d7824 */ /* 0x000fe200018e0e0d */
[----:B------:R-:W-:Y:S01]  /*16c70*/  IADD3 RZ, P1, PT, R31, R32, RZ ;  /* 0x000000201fff7210 */ /* 0x000fe20007f3e0ff */
[----:B------:R-:W-:Y:S01]  /*16c80*/  IMAD.X R31, RZ, RZ, RZ, P0 ;  /* 0x000000ffff1f7224 */ /* 0x000fe200000e06ff */
[----:B------:R-:W-:Y:S01]  /*16c90*/  IADD3 R89, P0, P3, R89, R16, R30 ;  /* 0x0000001059597210 */ /* 0x000fe20007b1e01e */
[----:B------:R-:W-:-:S03]  /*16ca0*/  IMAD.WIDE.U32 R50, R83, R79, RZ ;  /* 0x0000004f53327225 */ /* 0x000fc600078e00ff */
[----:B------:R-:W-:Y:S01]  /*16cb0*/  IADD3.X R77, PT, PT, RZ, R17, RZ, P0, P3 ;  /* 0x00000011ff4d7210 */ /* 0x000fe200007e64ff */
[----:B------:R-:W-:Y:S01]  /*16cc0*/  IMAD.WIDE.U32 R16, R76, R79, RZ ;  /* 0x0000004f4c107225 */ /* 0x000fe200078e00ff */
[----:B------:R-:W-:-:S03]  /*16cd0*/  ISETP.GE.U32.AND P0, PT, R15, R54, PT ;  /* 0x000000360f00720c */ /* 0x000fc60003f06070 */
[----:B------:R-:W-:Y:S01]  /*16ce0*/  IMAD.WIDE.U32 R50, P3, R76, R59, R50 ;  /* 0x0000003b4c327225 */ /* 0x000fe20007860032 */
[----:B------:R-:W-:-:S03]  /*16cf0*/  ISETP.GE.U32.AND.EX P0, PT, R65, R64, PT, P0 ;  /* 0x000000404100720c */ /* 0x000fc60003f06100 */
[----:B------:R-:W-:Y:S01]  /*16d00*/  IMAD.WIDE.U32 R56, R86, R66, RZ ;  /* 0x0000004256387225 */ /* 0x000fe200078e00ff */
[----:B------:R-:W-:-:S03]  /*16d10*/  SEL R67, RZ, 0x1, P0 ;  /* 0x00000001ff437807 */ /* 0x000fc60000000000 */
[----:B------:R-:W-:Y:S02]  /*16d20*/  IMAD.MOV.U32 R30, RZ, RZ, R33 ;  /* 0x000000ffff1e7224 */ /* 0x000fe400078e0021 */
[----:B------:R-:W-:Y:S02]  /*16d30*/  IMAD.X R29, RZ, RZ, RZ, P5 ;  /* 0x000000ffff1d7224 */ /* 0x000fe400028e06ff */
[----:B------:R-:W-:Y:S02]  /*16d40*/  IMAD.MOV.U32 R28, RZ, RZ, R53 ;  /* 0x000000ffff1c7224 */ /* 0x000fe400078e0035 */
[----:B------:R-:W-:Y:S01]  /*16d50*/  IMAD.X R33, RZ, RZ, RZ, P3 ;  /* 0x000000ffff217224 */ /* 0x000fe200018e06ff */
[----:B------:R-:W-:Y:S01]  /*16d60*/  IADD3 R15, P3, PT, R17, R50, RZ ;  /* 0x00000032110f7210 */ /* 0x000fe20007f7e0ff */
[----:B------:R-:W-:-:S04]  /*16d70*/  IMAD.WIDE.U32 R52, R66, R68, RZ ;  /* 0x0000004442347225 */ /* 0x000fc800078e00ff */
[----:B------:R-:W-:-:S04]  /*16d80*/  IMAD.WIDE.U32 R62, P5, R86, R66, R62 ;  /* 0x00000042563e7225 */ /* 0x000fc800078a003e */
[----:B------:R-:W-:-:S04]  /*16d90*/  IMAD.WIDE.U32.X R60, R86, R59, R60, P4 ;  /* 0x0000003b563c7225 */ /* 0x000fc800020e043c */
[----:B------:R-:W-:Y:S02]  /*16da0*/  IMAD.MOV.U32 R32, RZ, RZ, R51 ;  /* 0x000000ffff207224 */ /* 0x000fe400078e0033 */
[----:B------:R-:W-:-:S04]  /*16db0*/  IMAD.WIDE.U32 R56, P4, R68, R87, R56 ;  /* 0x0000005744387225 */ /* 0x000fc80007880038 */
[----:B------:R-:W-:-:S04]  /*16dc0*/  IMAD.WIDE.U32 R50, R68, R66, RZ ;  /* 0x0000004244327225 */ /* 0x000fc800078e00ff */
[----:B------:R-:W-:Y:S01]  /*16dd0*/  IMAD.WIDE.U32.X R30, R83, R59, R30, P1 ;  /* 0x0000003b531e7225 */ /* 0x000fe200008e041e */
[----:B------:R-:W-:-:S03]  /*16de0*/  IADD3 RZ, P1, PT, R53, R62, RZ ;  /* 0x0000003e35ff7210 */ /* 0x000fc60007f3e0ff */
[----:B------:R-:W-:Y:S01]  /*16df0*/  IMAD.WIDE.U32.X R28, R86, R59, R28, P6 ;  /* 0x0000003b561c7225 */ /* 0x000fe200030e041c */
[----:B------:R-:W-:-:S03]  /*16e00*/  LOP3.LUT P6, RZ, R88, 0x8, RZ, 0xc0, !PT ;  /* 0x0000000858ff7812 */ /* 0x000fc600078cc0ff */
        /* <DEDUP_REMOVED lines=9> */
[----:B------:R-:W-:-:S03]  /*16ea0*/  IADD3 R17, P3, PT, R55, R54, RZ ;  /* 0x0000003637117210 */ /* 0x000fc60007f7e0ff */
[----:B------:R-:W-:-:S04]  /*16eb0*/  IMAD.WIDE.U32 R56, R66, R76, RZ ;  /* 0x0000004c42387225 */ /* 0x000fc800078e00ff */
[----:B------:R-:W-:-:S04]  /*16ec0*/  IMAD.WIDE.U32 R58, P4, R83, R66, R58 ;  /* 0x00000042533a7225 */ /* 0x000fc8000788003a */
[----:B------:R-:W-:Y:S01]  /*16ed0*/  IMAD.X R55, RZ, RZ, RZ, P5 ;  /* 0x000000ffff377224 */ /* 0x000fe200028e06ff */
[----:B------:R-:W-:Y:S01]  /*16ee0*/  IADD3 RZ, P5, PT, R57, R58, RZ ;  /* 0x0000003a39ff7210 */ /* 0x000fe20007fbe0ff */
[----:B------:R-:W-:Y:S01]  /*16ef0*/  IMAD.X R85, R85, 0x1, R64, P3 ;  /* 0x0000000155557824 */ /* 0x000fe200018e0640 */
[----:B------:R-:W-:Y:S01]  /*16f00*/  ISETP.GE.U32.AND P3, PT, R17, R54, PT ;  /* 0x000000361100720c */ /* 0x000fe20003f66070 */
[----:B------:R-:W-:-:S03]  /*16f10*/  IMAD.WIDE.U32 R60, R68, R76, RZ ;  /* 0x0000004c443c7225 */ /* 0x000fc600078e00ff */
[----:B------:R-:W-:Y:S01]  /*16f20*/  ISETP.GE.U32.AND.EX P3, PT, R85, R64, PT, P3 ;  /* 0x000000405500720c */ /* 0x000fe20003f66130 */
[----:B------:R-:W-:-:S03]  /*16f30*/  IMAD.WIDE.U32 R70, P0, R83, R68, R70 ;  /* 0x0000004453467225 */ /* 0x000fc60007800046 */
[----:B------:R-:W-:Y:S01]  /*16f40*/  SEL R90, RZ, 0x1, P3 ;  /* 0x00000001ff5a7807 */ /* 0x000fe20001800000 */
[----:B------:R-:W-:Y:S01]  /*16f50*/  IMAD.X R57, RZ, RZ, RZ, P4 ;  /* 0x000000ffff397224 */ /* 0x000fe200020e06ff */
[----:B------:R-:W-:Y:S01]  /*16f60*/  IADD3 RZ, P4, PT, R61, R70, RZ ;  /* 0x000000463dff7210 */ /* 0x000fe20007f9e0ff */
[----:B------:R-:W-:Y:S01]  /*16f70*/  IMAD.MOV.U32 R56, RZ, RZ, R59 ;  /* 0x000000ffff387224 */ /* 0x000fe200078e003b */
[----:B------:R-:W-:Y:S01]  /*16f80*/  ISETP.GE.U32.AND P3, PT, R67, R16, PT ;  /* 0x000000104300720c */ /* 0x000fe20003f66070 */
[----:B------:R-:W-:-:S03]  /*16f90*/  IMAD.WIDE.U32 R64, R86, R68, RZ ;  /* 0x0000004456407225 */ /* 0x000fc600078e00ff */
[----:B------:R-:W-:Y:S01]  /*16fa0*/  ISETP.GE.U32.AND.EX P3, PT, R62, R15, PT, P3 ;  /* 0x0000000f3e00720c */ /* 0x000fe20003f66130 */
[----:B------:R-:W-:Y:S01]  /*16fb0*/  IMAD.WIDE.U32.X R56, R83, R87, R56, P5 ;  /* 0x0000005753387225 */ /* 0x000fe200028e0438 */
[----:B------:R-:W-:Y:S02]  /*16fc0*/  IADD3 R102, P5, PT, R67, R50, RZ ;  /* 0x0000003243667210 */ /* 0x000fe40007fbe0ff */
[----:B------:R-:W-:Y:S01]  /*16fd0*/  SEL R99, RZ, 0x1, P3 ;  /* 0x00000001ff637807 */ /* 0x000fe20001800000 */
        /* <DEDUP_REMOVED lines=23> */
[----:B------:R-:W-:Y:S01]  /*17150*/  IMAD.WIDE.U32.X R66, R83, R87, R66, P1 ;  /* 0x0000005753427225 */ /* 0x000fe200008e0442 */
[----:B------:R-:W-:-:S03]  /*17160*/  ISETP.GE.U32.AND P1, PT, R89, R102, PT ;  /* 0x000000665900720c */ /* 0x000fc60003f26070 */
[----:B------:R-:W-:Y:S01]  /*17170*/  IMAD.X R96, R92, 0x1, R77, P5 ;  /* 0x000000015c607824 */ /* 0x000fe200028e064d */
[----:B------:R-:W-:Y:S01]  /*17180*/  ISETP.GE.U32.AND P5, PT, R102, R50, PT ;  /* 0x000000326600720c */ /* 0x000fe20003fa6070 */
[----:B------:R-:W-:-:S03]  /*17190*/  IMAD.WIDE.U32.X R68, R86, R86, R68, P0 ;  /* 0x0000005656447225 */ /* 0x000fc600000e0444 */
[----:B------:R-:W-:Y:S01]  /*171a0*/  ISETP.GE.U32.AND.EX P5, PT, R92, R51, PT, P5 ;  /* 0x000000335c00720c */ /* 0x000fe20003fa6150 */
[----:B------:R-:W-:Y:S01]  /*171b0*/  IMAD.MOV.U32 R64, RZ, RZ, R73 ;  /* 0x000000ffff407224 */ /* 0x000fe200078e0049 */
[----:B------:R-:W-:Y:S01]  /*171c0*/  ISETP.GE.U32.AND.EX P1, PT, R96, R92, PT, P1 ;  /* 0x0000005c6000720c */ /* 0x000fe20003f26110 */
[----:B------:R-:W-:Y:S01]  /*171d0*/  IMAD.WIDE.U32 R70, P0, R76, R83, R70 ;  /* 0x000000534c467225 */ /* 0x000fe20007800046 */
[----:B------:R-:W-:-:S03]  /*171e0*/  SEL R92, RZ, 0x1, P5 ;  /* 0x00000001ff5c7807 */ /* 0x000fc60002800000 */
[----:B------:R-:W-:Y:S01]  /*171f0*/  IMAD.WIDE.U32.X R74, R83, R86, R74, P4 ;  /* 0x00000056534a7225 */ /* 0x000fe200020e044a */
[----:B------:R-:W-:-:S03]  /*17200*/  IADD3 R87, P4, PT, R89, R50, RZ ;  /* 0x0000003259577210 */ /* 0x000fc60007f9e0ff */
[----:B------:R-:W-:-:S04]  /*17210*/  IMAD.WIDE.U32 R72, R76, R76, RZ ;  /* 0x0000004c4c487225 */ /* 0x000fc800078e00ff */
[----:B------:R-:W-:Y:S01]  /*17220*/  IMAD.MOV.U32 R76, RZ, RZ, R71 ;  /* 0x000000ffff4c7224 */ /* 0x000fe200078e0047 */
[----:B------:R-:W-:Y:S01]  /*17230*/  SEL R71, RZ, 0x1, P1 ;  /* 0x00000001ff477807 */ /* 0x000fe20000800000 */
[----:B------:R-:W-:Y:S01]  /*17240*/  IMAD.WIDE.U32.X R64, R83, R86, R64, P3 ;  /* 0x0000005653407225 */ /* 0x000fe200018e0440 */
[----:B------:R-:W-:Y:S02]  /*17250*/  IADD3 R63, P5, PT, R73, R70, RZ ;  /* 0x00000046493f7210 */ /* 0x000fe40007fbe0ff */
[----:B------:R-:W-:Y:S01]  /*17260*/  IADD3 R99, P3, P1, R58, R30, R99 ;  /* 0x0000001e3a637210 */ /* 0x000fe2000797e063 */
[----:B------:R-:W-:Y:S02]  /*17270*/  IMAD.X R77, RZ, RZ, RZ, P0 ;  /* 0x000000ffff4d7224 */ /* 0x000fe400000e06ff */
[----:B------:R-:W-:Y:S01]  /*17280*/  IMAD.X R89, R96, 0x1, R51, P4 ;  /* 0x0000000160597824 */ /* 0x000fe200020e0633 */
[----:B------:R-:W-:Y:S01]  /*17290*/  IADD3 R73, P0, P4, R87, R28, R90 ;  /* 0x0000001c57497210 */ /* 0x000fe20007c1e05a */
[----:B------:R-:W-:Y:S01]  /*172a0*/  IMAD.WIDE.U32.X R76, R83, R83, R76, P5 ;  /* 0x00000053534c7225 */ /* 0x000fe200028e044c */
[----:B------:R-:W-:-:S02]  /*172b0*/  IADD3.X R30, PT, PT, R59, R31, RZ, P3, P1 ;  /* 0x0000001f3b1e7210 */ /* 0x000fc40001fe24ff */
[----:B------:R-:W-:Y:S02]  /*172c0*/  IADD3.X R28, PT, PT, R89, R29, RZ, P0, P4 ;  /* 0x0000001d591c7210 */ /* 0x000fe400007e84ff */
[----:B------:R-:W-:Y:S02]  /*172d0*/  ISETP.GE.U32.AND P1, PT, R73, R87, PT ;  /* 0x000000574900720c */ /* 0x000fe40003f26070 */
[----:B------:R-:W-:Y:S02]  /*172e0*/  SEL R29, RZ, 0x1, !P6 ;  /* 0x00000001ff1d7807 */ /* 0x000fe40007000000 */
[----:B------:R-:W-:Y:S02]  /*172f0*/  ISETP.GE.U32.AND P0, PT, R87, R50, PT ;  /* 0x000000325700720c */ /* 0x000fe40003f06070 */
[----:B------:R-:W-:Y:S02]  /*17300*/  IADD3 R54, P4, P6, R71, R54, R92 ;  /* 0x0000003647367210 */ /* 0x000fe40007e9e05c */
[----:B------:R-:W-:-:S02]  /*17310*/  ISETP.GE.U32.AND.EX P1, PT, R28, R89, PT, P1 ;  /* 0x000000591c00720c */ /* 0x000fc40003f26110 */
[----:B------:R-:W-:Y:S02]  /*17320*/  ISETP.GE.U32.AND.EX P3, PT, R89, R51, PT, P0 ;  /* 0x000000335900720c */ /* 0x000fe40003f66100 */
[----:B------:R-:W-:Y:S02]  /*17330*/  IADD3.X R55, PT, PT, RZ, R55, RZ, P4, P6 ;  /* 0x00000037ff377210 */ /* 0x000fe400027ec4ff */
[----:B------:R-:W-:Y:S02]  /*17340*/  IADD3 R50, P6, PT, R29, R46, RZ ;  /* 0x0000002e1d327210 */ /* 0x000fe40007fde0ff */
[----:B------:R-:W-:Y:S02]  /*17350*/  IADD3 R71, P4, PT, R73, R16, RZ ;  /* 0x0000001049477210 */ /* 0x000fe40007f9e0ff */
[----:B------:R-:W-:Y:S01]  /*17360*/  SEL R51, RZ, 0x1, P1 ;  /* 0x00000001ff337807 */ /* 0x000fe20000800000 */
[----:B------:R-:W-:Y:S01]  /*17370*/  IMAD.X R31, RZ, RZ, R47, P6 ;  /* 0x000000ffff1f7224 */ /* 0x000fe200030e062f */
[----:B------:R-:W-:-:S02]  /*17380*/  IADD3 R54, P1, PT, R99, R54, RZ ;  /* 0x0000003663367210 */ /* 0x000fc40007f3e0ff */
[----:B------:R-:W-:Y:S02]  /*17390*/  SEL R29, RZ, 0x1, P3 ;  /* 0x00000001ff1d7807 */ /* 0x000fe40001800000 */
[----:B------:R-:W-:Y:S01]  /*173a0*/  ISETP.GE.U32.AND P0, PT, R71, R16, PT ;  /* 0x000000104700720c */ /* 0x000fe20003f06070 */
[----:B------:R-:W-:Y:S01]  /*173b0*/  IMAD.X R16, R28, 0x1, R15, P4 ;  /* 0x000000011c107824 */ /* 0x000fe200020e060f */
[----:B------:R-:W-:Y:S01]  /*173c0*/  SEL R50, R50, RZ, P2 ;  /* 0x000000ff32327207 */ /* 0x000fe20001000000 */
[----:B------:R-:W-:Y:S01]  /*173d0*/  IMAD.X R55, R30, 0x1, R55, P1 ;  /* 0x000000011e377824 */ /* 0x000fe200008e0637 */
[----:B------:R-:W-:Y:S02]  /*173e0*/  IADD3 R51, P4, P6, R51, R52, R29 ;  /* 0x0000003433337210 */ /* 0x000fe40007e9e01d */
[----:B------:R-:W-:Y:S02]  /*173f0*/  IADD3 R52, P1, PT, R54, R60, RZ ;  /* 0x0000003c36347210 */ /* 0x000fe40007f3e0ff */
[----:B------:R-:W-:-:S02]  /*17400*/  IADD3 R11, P3, PT, -R50, R11, RZ ;  /* 0x0000000b320b7210 */ /* 0x000fc40007f7e1ff */
[----:B------:R-:W-:Y:S02]  /*17410*/  ISETP.GE.U32.AND.EX P0, PT, R16, R15, PT, P0 ;  /* 0x0000000f1000720c */ /* 0x000fe40003f06100 */
[----:B------:R-:W-:Y:S01]  /*17420*/  IADD3.X R50, PT, PT, RZ, R53, RZ, P4, P6 ;  /* 0x00000035ff327210 */ /* 0x000fe200027ec4ff */
[----:B------:R-:W-:Y:S01]  /*17430*/  IMAD.X R53, R61, 0x1, R55, P1 ;  /* 0x000000013d357824 */ /* 0x000fe200008e0637 */
[----:B------:R-:W-:Y:S02]  /*17440*/  IADD3 R51, P4, PT, R52, R51, RZ ;  /* 0x0000003334337210 */ /* 0x000fe40007f9e0ff */
[----:B------:R-:W-:Y:S02]  /*17450*/  SEL R15, R31, RZ, P2 ;  /* 0x000000ff1f0f7207 */ /* 0x000fe40001000000 */
[----:B------:R-:W-:Y:S01]  /*17460*/  SEL R28, RZ, 0x1, P0 ;  /* 0x00000001ff1c7807 */ /* 0x000fe20000000000 */
[----:B------:R-:W-:Y:S01]  /*17470*/  IMAD.X R50, R53, 0x1, R50, P4 ;  /* 0x0000000135327824 */ /* 0x000fe200020e0632 */
[-C--:B------:R-:W-:Y:S01]  /*17480*/  IADD3 R31, P0, PT, R51, R58.reuse, RZ ;  /* 0x0000003a331f7210 */ /* 0x080fe20007f1e0ff */
[----:B------:R-:W-:Y:S01]  /*17490*/  IMAD.X R15, R12, 0x1, ~R15, P3 ;  /* 0x000000010c0f7824 */ /* 0x000fe200018e0e0f */
[----:B------:R-:W-:-:S02]  /*174a0*/  ISETP.GE.U32.AND P1, PT, R99, R58, PT ;  /* 0x0000003a6300720c */ /* 0x000fc40003f26070 */
[----:B------:R-:W-:Y:S01]  /*174b0*/  IADD3 R29, P3, P6, R31, R32, R28 ;  /* 0x000000201f1d7210 */ /* 0x000fe20007e7e01c */
[----:B------:R-:W-:Y:S01]  /*174c0*/  IMAD.X R32, R50, 0x1, R59, P0 ;  /* 0x0000000132207824 */ /* 0x000fe200000e063b */
[----:B------:R-:W-:Y:S02]  /*174d0*/  ISETP.GE.U32.AND P0, PT, R54, R99, PT ;  /* 0x000000633600720c */ /* 0x000fe40003f06070 */
[----:B------:R-:W-:Y:S02]  /*174e0*/  ISETP.GE.U32.AND P2, PT, R52, R60, PT ;  /* 0x0000003c3400720c */ /* 0x000fe40003f46070 */
[----:B------:R-:W-:Y:S02]  /*174f0*/  ISETP.GE.U32.AND P4, PT, R51, R52, PT ;  /* 0x000000343300720c */ /* 0x000fe40003f86070 */
[----:B------:R-:W-:Y:S02]  /*17500*/  ISETP.GE.U32.AND.EX P1, PT, R30, R59, PT, P1 ;  /* 0x0000003b1e00720c */ /* 0x000fe40003f26110 */
[----:B------:R-:W-:-:S02]  /*17510*/  ISETP.GE.U32.AND.EX P0, PT, R55, R30, PT, P0 ;  /* 0x0000001e3700720c */ /* 0x000fc40003f06100 */
[----:B------:R-:W-:Y:S02]  /*17520*/  IADD3.X R73, PT, PT, R32, R33, RZ, P3, P6 ;  /* 0x0000002120497210 */ /* 0x000fe40001fec4ff */
[----:B------:R-:W-:Y:S02]  /*17530*/  ISETP.GE.U32.AND P3, PT, R31, R58, PT ;  /* 0x0000003a1f00720c */ /* 0x000fe40003f66070 */
[----:B------:R-:W-:Y:S02]  /*17540*/  ISETP.GE.U32.AND.EX P2, PT, R53, R61, PT, P2 ;  /* 0x0000003d3500720c */ /* 0x000fe40003f46120 */
[----:B------:R-:W-:Y:S01]  /*17550*/  ISETP.GE.U32.AND.EX P4, PT, R50, R53, PT, P4 ;  /* 0x000000353200720c */ /* 0x000fe20003f86140 */
[----:B------:R-:W-:Y:S01]  /*17560*/  IMAD.WIDE.U32 R52, R29, 0x3d1, RZ ;  /* 0x000003d11d347825 */ /* 0x000fe200078e00ff */
[----:B------:R-:W-:Y:S02]  /*17570*/  SEL R12, RZ, 0x1, P1 ;  /* 0x00000001ff0c7807 */ /* 0x000fe40000800000 */
[----:B------:R-:W-:-:S02]  /*17580*/  SEL R51, RZ, 0x1, P0 ;  /* 0x00000001ff337807 */ /* 0x000fc40000000000 */
[----:B------:R-:W-:Y:S02]  /*17590*/  ISETP.GE.U32.AND.EX P3, PT, R32, R59, PT, P3 ;  /* 0x0000003b2000720c */ /* 0x000fe40003f66130 */
[----:B------:R-:W-:Y:S02]  /*175a0*/  ISETP.GE.U32.AND P0, PT, R29, R31, PT ;  /* 0x0000001f1d00720c */ /* 0x000fe40003f06070 */
[----:B------:R-:W-:Y:S02]  /*175b0*/  SEL R28, RZ, 0x1, P2 ;  /* 0x00000001ff1c7807 */ /* 0x000fe40001000000 */
[----:B------:R-:W-:Y:S02]  /*175c0*/  SEL R33, RZ, 0x1, P4 ;  /* 0x00000001ff217807 */ /* 0x000fe40002000000 */
[----:B------:R-:W-:Y:S01]  /*175d0*/  IADD3 R31, P1, P2, R51, R56, R12 ;  /* 0x00000038331f7210 */ /* 0x000fe20007a3e00c */
[C---:B------:R-:W-:Y:S01]  /*175e0*/  IMAD.WIDE.U32 R50, R73.reuse, 0x3d1, RZ ;  /* 0x000003d149327825 */ /* 0x040fe200078e00ff */
[----:B------:R-:W-:-:S02]  /*175f0*/  ISETP.GE.U32.AND.EX P0, PT, R73, R32, PT, P0 ;  /* 0x000000204900720c */ /* 0x000fc40003f06100 */
[----:B------:R-:W-:Y:S02]  /*17600*/  SEL R12, RZ, 0x1, P3 ;  /* 0x00000001ff0c7807 */ /* 0x000fe40001800000 */
[----:B------:R-:W-:Y:S02]  /*17610*/  IADD3 R33, P4, P6, R33, R68, R28 ;  /* 0x0000004421217210 */ /* 0x000fe40007e9e01c */
[----:B------:R-:W-:Y:S02]  /*17620*/  IADD3 R28, P3, PT, R31, R62, RZ ;  /* 0x0000003e1f1c7210 */ /* 0x000fe40007f7e0ff */
[----:B------:R-:W-:Y:S02]  /*17630*/  IADD3.X R30, PT, PT, RZ, R57, RZ, P1, P2 ;  /* 0x00000039ff1e7210 */ /* 0x000fe40000fe44ff */
[----:B------:R-:W-:Y:S02]  /*17640*/  SEL R31, RZ, 0x1, P0 ;  /* 0x00000001ff1f7807 */ /* 0x000fe40000000000 */
[----:B------:R-:W-:Y:S01]  /*17650*/  IADD3 R33, P2, PT, R28, R33, RZ ;  /* 0x000000211c217210 */ /* 0x000fe20007f5e0ff */
[----:B------:R-:W-:Y:S01]  /*17660*/  IMAD.X R30, R91, 0x1, R30, P3 ;  /* 0x000000015b1e7824 */ /* 0x000fe200018e061e */
[----:B------:R-:W-:-:S02]  /*17670*/  IADD3.X R69, PT, PT, RZ, R69, RZ, P4, P6 ;  /* 0x00000045ff457210 */ /* 0x000fc400027ec4ff */
[----:B------:R-:W-:Y:S02]  /*17680*/  IADD3 R31, P4, P5, R31, R66, R12 ;  /* 0x000000421f1f7210 */ /* 0x000fe40007d9e00c */
[CC--:B------:R-:W-:Y:S02]  /*17690*/  IADD3 R12, P3, PT, R33.reuse, R62.reuse, RZ ;  /* 0x0000003e210c7210 */ /* 0x0c0fe40007f7e0ff */
[----:B------:R-:W-:Y:S02]  /*176a0*/  ISETP.GE.U32.AND P0, PT, R28, R62, PT ;  /* 0x0000003e1c00720c */ /* 0x000fe40003f06070 */
[----:B------:R-:W-:Y:S01]  /*176b0*/  ISETP.GE.U32.AND P1, PT, R33, R28, PT ;  /* 0x0000001c2100720c */ /* 0x000fe20003f26070 */
[----:B------:R-:W-:Y:S01]  /*176c0*/  IMAD.X R28, R30, 0x1, R69, P2 ;  /* 0x000000011e1c7824 */ /* 0x000fe200010e0645 */
[----:B------:R-:W-:Y:S01]  /*176d0*/  IADD3.X R57, PT, PT, RZ, R67, RZ, P4, P5 ;  /* 0x00000043ff397210 */ /* 0x000fe200027ea4ff */
[----:B------:R-:W-:Y:S01]  /*176e0*/  IMAD.WIDE.U32 R50, P5, RZ, R29, R50 ;  /* 0x0000001dff327225 */ /* 0x000fe200078a0032 */
[----:B------:R-:W-:-:S02]  /*176f0*/  ISETP.GE.U32.AND P2, PT, R12, R62, PT ;  /* 0x0000003e0c00720c */ /* 0x000fc40003f46070 */
[C---:B------:R-:W-:Y:S01]  /*17700*/  ISETP.GE.U32.AND.EX P1, PT, R28.reuse, R30, PT, P1 ;  /* 0x0000001e1c00720c */ /* 0x040fe20003f26110 */
[----:B------:R-:W-:Y:S01]  /*17710*/  IMAD.X R32, R28, 0x1, R91, P3 ;  /* 0x000000011c207824 */ /* 0x000fe200018e065b */
[----:B------:R-:W-:Y:S01]  /*17720*/  IADD3 R67, P3, PT, R12, R31, RZ ;  /* 0x0000001f0c437210 */ /* 0x000fe20007f7e0ff */
[----:B------:R-:W-:Y:S01]  /*17730*/  IMAD.MOV.U32 R28, RZ, RZ, RZ ;  /* 0x000000ffff1c7224 */ /* 0x000fe200078e00ff */
[-C--:B------:R-:W-:Y:S01]  /*17740*/  ISETP.GE.U32.AND.EX P0, PT, R30, R91.reuse, PT, P0 ;  /* 0x0000005b1e00720c */ /* 0x080fe20003f06100 */
[----:B------:R-:W-:Y:S01]  /*17750*/  IMAD.X R33, RZ, RZ, RZ, P5 ;  /* 0x000000ffff217224 */ /* 0x000fe200028e06ff */
[----:B------:R-:W-:Y:S01]  /*17760*/  ISETP.GE.U32.AND P4, PT, R67, R12, PT ;  /* 0x0000000c4300720c */ /* 0x000fe20003f86070 */
[C---:B------:R-:W-:Y:S01]  /*17770*/  IMAD.X R57, R32.reuse, 0x1, R57, P3 ;  /* 0x0000000120397824 */ /* 0x040fe200018e0639 */
[----:B------:R-:W-:Y:S01]  /*17780*/  ISETP.GE.U32.AND.EX P2, PT, R32, R91, PT, P2 ;  /* 0x0000005b2000720c */ /* 0x000fe20003f46120 */
[----:B------:R-:W-:Y:S01]  /*17790*/  IMAD.WIDE.U32 R30, R29, 0x3d1, R28 ;  /* 0x000003d11d1e7825 */ /* 0x000fe200078e001c */
[----:B------:R-:W-:-:S02]  /*177a0*/  SEL R28, RZ, 0x1, P0 ;  /* 0x00000001ff1c7807 */ /* 0x000fc40000000000 */
[----:B------:R-:W-:Y:S01]  /*177b0*/  ISETP.GE.U32.AND.EX P3, PT, R57, R32, PT, P4 ;  /* 0x000000203900720c */ /* 0x000fe20003f66140 */
[----:B------:R-:W-:Y:S01]  /*177c0*/  IMAD.MOV.U32 R32, RZ, RZ, R51 ;  /* 0x000000ffff207224 */ /* 0x000fe200078e0033 */
[----:B------:R-:W-:Y:S01]  /*177d0*/  SEL R59, RZ, 0x1, P1 ;  /* 0x00000001ff3b7807 */ /* 0x000fe20000800000 */
[----:B------:R-:W-:Y:S01]  /*177e0*/  IMAD.IADD R31, R50, 0x1, R31 ;  /* 0x00000001321f7824 */ /* 0x000fe200078e021f */
[----:B------:R-:W-:Y:S02]  /*177f0*/  SEL R12, RZ, 0x1, P2 ;  /* 0x00000001ff0c7807 */ /* 0x000fe40001000000 */
[----:B------:R-:W-:Y:S02]  /*17800*/  SEL R55, RZ, 0x1, P3 ;  /* 0x00000001ff377807 */ /* 0x000fe40001800000 */
[----:B------:R-:W-:Y:S02]  /*17810*/  IADD3 R59, P0, P1, R59, R74, R28 ;  /* 0x0000004a3b3b7210 */ /* 0x000fe4000791e01c */
[----:B------:R-:W-:Y:S01]  /*17820*/  IADD3 RZ, P2, PT, R53, R50, RZ ;  /* 0x0000003235ff7210 */ /* 0x000fe20007f5e0ff */
[----:B------:R-:W-:Y:S01]  /*17830*/  IMAD.WIDE.U32 R50, R79, R79, R30 ;  /* 0x0000004f4f327225 */ /* 0x000fe200078e001e */
[----:B------:R-:W-:-:S02]  /*17840*/  IADD3 R53, P3, P4, R55, R64, R12 ;  /* 0x0000004037357210 */ /* 0x000fc40007c7e00c */
[-C--:B------:R-:W-:Y:S01]  /*17850*/  IADD3 R12, P5, PT, R59, R72.reuse, RZ ;  /* 0x000000483b0c7210 */ /* 0x080fe20007fbe0ff */
[----:B------:R-:W-:Y:S01]  /*17860*/  IMAD.WIDE.U32.X R54, RZ, R73, R32, P2 ;  /* 0x00000049ff367225 */ /* 0x000fe200010e0420 */
[----:B------:R-:W-:Y:S02]  /*17870*/  IADD3.X R28, PT, PT, RZ, R75, RZ, P0, P1 ;  /* 0x0000004bff1c7210 */ /* 0x000fe400007e24ff */
[----:B------:R-:W-:Y:S01]  /*17880*/  IADD3.X R59, PT, PT, RZ, R65, RZ, P3, P4 ;  /* 0x00000041ff3b7210 */ /* 0x000fe20001fe84ff */
[----:B------:R-:W-:Y:S01]  /*17890*/  IMAD.WIDE.U32 R32, R67, 0x3d1, RZ ;  /* 0x000003d143207825 */ /* 0x000fe200078e00ff */
[C---:B------:R-:W-:Y:S02]  /*178a0*/  IADD3 R65, P3, PT, R12.reuse, R53, RZ ;  /* 0x000000350c417210 */ /* 0x040fe40007f7e0ff */
[----:B------:R-:W-:Y:S01]  /*178b0*/  ISETP.GE.U32.AND P0, PT, R12, R72, PT ;  /* 0x000000480c00720c */ /* 0x000fe20003f06070 */
[----:B------:R-:W-:Y:S01]  /*178c0*/  IMAD.WIDE.U32 R52, R57, 0x3d1, RZ ;  /* 0x000003d139347825 */ /* 0x000fe200078e00ff */
[----:B------:R-:W-:-:S03]  /*178d0*/  ISETP.GE.U32.AND P1, PT, R65, R12, PT ;  /* 0x0000000c4100720c */ /* 0x000fc60003f26070 */
[----:B------:R-:W-:Y:S01]  /*178e0*/  IMAD.X R28, R63, 0x1, R28, P5 ;  /* 0x000000013f1c7824 */ /* 0x000fe200028e061c */
[----:B------:R-:W-:Y:S01]  /*178f0*/  ISETP.GE.U32.AND P5, PT, R30, RZ, PT ;  /* 0x000000ff1e00720c */ /* 0x000fe20003fa6070 */
[----:B------:R-:W-:-:S03]  /*17900*/  IMAD.WIDE.U32 R52, P2, RZ, R67, R52 ;  /* 0x00000043ff347225 */ /* 0x000fc60007840034 */
[C---:B------:R-:W-:Y:S01]  /*17910*/  ISETP.GE.U32.AND.EX P0, PT, R28.reuse, R63, PT, P0 ;  /* 0x0000003f1c00720c */ /* 0x040fe20003f06100 */
[----:B------:R-:W-:Y:S01]  /*17920*/  IMAD.X R59, R28, 0x1, R59, P3 ;  /* 0x000000011c3b7824 */ /* 0x000fe200018e063b */
[----:B------:R-:W-:Y:S01]  /*17930*/  IADD3 R61, P3, PT, R54, R32, RZ ;  /* 0x00000020363d7210 */ /* 0x000fe20007f7e0ff */
[----:B------:R-:W-:Y:S01]  /*17940*/  IMAD.IADD R14, R14, 0x1, R51 ;  /* 0x000000010e0e7824 */ /* 0x000fe200078e0233 */
[----:B------:R-:W-:Y:S01]  /*17950*/  IADD3 R69, P6, PT, R33, R52, RZ ;  /* 0x0000003421457210 */ /* 0x000fe20007fde0ff */
[----:B------:R-:W-:Y:S01]  /*17960*/  IMAD.X R33, RZ, RZ, RZ, P2 ;  /* 0x000000ffff217224 */ /* 0x000fe200010e06ff */
[----:B------:R-:W-:Y:S02]  /*17970*/  ISETP.GE.U32.AND.EX P1, PT, R59, R28, PT, P1 ;  /* 0x0000001c3b00720c */ /* 0x000fe40003f26110 */
[----:B------:R-:W-:Y:S02]  /*17980*/  SEL R12, RZ, 0x1, P0 ;  /* 0x00000001ff0c7807 */ /* 0x000fe40000000000 */
[----:B------:R-:W-:-:S02]  /*17990*/  SEL R63, RZ, 0x1, P1 ;  /* 0x00000001ff3f7807 */ /* 0x000fc40000800000 */
[----:B------:R-:W-:Y:S02]  /*179a0*/  ISETP.GE.U32.AND.EX P5, PT, R31, R29, PT, P5 ;  /* 0x0000001d1f00720c */ /* 0x000fe40003fa6150 */
[----:B------:R-:W-:Y:S01]  /*179b0*/  ISETP.GE.U32.AND P1, PT, R50, R30, PT ;  /* 0x0000001e3200720c */ /* 0x000fe20003f26070 */
[----:B------:R-:W-:Y:S01]  /*179c0*/  IMAD.X R30, R69, 0x1, R55, P3 ;  /* 0x00000001451e7824 */ /* 0x000fe200018e0637 */
[----:B------:R-:W-:Y:S02]  /*179d0*/  IADD3 R63, P3, P4, R63, R76, R12 ;  /* 0x0000004c3f3f7210 */ /* 0x000fe40007c7e00c */
[----:B------:R-:W-:Y:S02]  /*179e0*/  SEL R12, RZ, 0x1, P5 ;  /* 0x00000001ff0c7807 */ /* 0x000fe40002800000 */
[----:B------:R-:W-:Y:S02]  /*179f0*/  IADD3.X R77, PT, PT, RZ, R77, RZ, P3, P4 ;  /* 0x0000004dff4d7210 */ /* 0x000fe40001fe84ff */
[----:B------:R-:W-:-:S02]  /*17a00*/  IADD3 R12, P3, P4, R61, R73, R12 ;  /* 0x000000493d0c7210 */ /* 0x000fc40007c7e00c */
[----:B------:R-:W-:Y:S01]  /*17a10*/  ISETP.GE.U32.AND P2, PT, R61, R32, PT ;  /* 0x000000203d00720c */ /* 0x000fe20003f46070 */
[----:B------:R-:W-:Y:S01]  /*17a20*/  IMAD.MOV.U32 R32, RZ, RZ, R53 ;  /* 0x000000ffff207224 */ /* 0x000fe200078e0035 */
[----:B------:R-:W-:Y:S01]  /*17a30*/  ISETP.GE.U32.AND.EX P1, PT, R14, R31, PT, P1 ;  /* 0x0000001f0e00720c */ /* 0x000fe20003f26110 */
[----:B------:R-:W-:Y:S01]  /*17a40*/  IMAD.WIDE.U32 R52, R59, 0x3d1, RZ ;  /* 0x000003d13b347825 */ /* 0x000fe200078e00ff */
[----:B------:R-:W-:Y:S02]  /*17a50*/  IADD3.X R54, PT, PT, R30, R67, RZ, P3, P4 ;  /* 0x000000431e367210 */ /* 0x000fe40001fe84ff */
[----:B------:R-:W-:Y:S02]  /*17a60*/  ISETP.EQ.U32.AND P4, PT, R12, R73, PT ;  /* 0x000000490c00720c */ /* 0x000fe40003f82070 */
[----:B------:R-:W-:Y:S01]  /*17a70*/  ISETP.GE.U32.AND.EX P2, PT, R30, R69, PT, P2 ;  /* 0x000000451e00720c */ /* 0x000fe20003f46120 */
[----:B------:R-:W-:Y:S01]  /*17a80*/  IMAD.WIDE.U32.X R30, RZ, R57, R32, P6 ;  /* 0x00000039ff1e7225 */ /* 0x000fe200030e0420 */
[----:B------:R-:W-:-:S02]  /*17a90*/  SEL R61, RZ, 0x1, P1 ;  /* 0x00000001ff3d7807 */ /* 0x000fc40000800000 */
[----:B------:R-:W-:Y:S01]  /*17aa0*/  ISETP.LT.U32.AND P3, PT, R12, R73, PT ;  /* 0x000000490c00720c */ /* 0x000fe20003f61070 */
[----:B------:R-:W-:Y:S01]  /*17ab0*/  IMAD.WIDE.U32 R32, P6, RZ, R65, R52 ;  /* 0x00000041ff207225 */ /* 0x000fe200078c0034 */
[CC--:B------:R-:W-:Y:S02]  /*17ac0*/  ISETP.EQ.AND.EX P5, PT, R54.reuse, R67.reuse, !P5, P4 ;  /* 0x000000433600720c */ /* 0x0c0fe40006fa2340 */
[----:B------:R-:W-:Y:S01]  /*17ad0*/  SEL R69, RZ, 0x1, P2 ;  /* 0x00000001ff457807 */ /* 0x000fe20001000000 */
[----:B------:R-:W-:Y:S01]  /*17ae0*/  IMAD.WIDE.U32 R52, R65, 0x3d1, RZ ;  /* 0x000003d141347825 */ /* 0x000fe200078e00ff */
[----:B------:R-:W-:Y:S02]  /*17af0*/  IADD3 R61, P2, P4, R61, R12, R34 ;  /* 0x0000000c3d3d7210 */ /* 0x000fe40007c5e022 */
[----:B------:R-:W-:Y:S01]  /*17b00*/  ISETP.LT.U32.OR.EX P3, PT, R54, R67, P5, P3 ;  /* 0x000000433600720c */ /* 0x000fe20002f61530 */
[----:B------:R-:W-:Y:S01]  /*17b10*/  IMAD.X R55, RZ, RZ, RZ, P6 ;  /* 0x000000ffff377224 */ /* 0x000fe200030e06ff */
[----:B------:R-:W-:-:S02]  /*17b20*/  ISETP.EQ.U32.AND P5, PT, R61, R34, PT ;  /* 0x000000223d00720c */ /* 0x000fc40003fa2070 */
[----:B------:R-:W-:Y:S01]  /*17b30*/  IADD3.X R12, PT, PT, RZ, R54, R82, P2, P4 ;  /* 0x00000036ff0c7210 */ /* 0x000fe200017e8452 */
[----:B------:R-:W-:Y:S01]  /*17b40*/  IMAD.MOV.U32 R54, RZ, RZ, R33 ;  /* 0x000000ffff367224 */ /* 0x000fe200078e0021 */
[----:B------:R-:W-:Y:S02]  /*17b50*/  IADD3 R67, P2, P6, R52, R30, R69 ;  /* 0x0000001e34437210 */ /* 0x000fe40007e5e045 */
[----:B------:R-:W-:Y:S02]  /*17b60*/  ISETP.EQ.AND.EX P1, PT, R12, R82, !P1, P5 ;  /* 0x000000520c00720c */ /* 0x000fe40004f22350 */
[----:B------:R-:W-:Y:S02]  /*17b70*/  ISETP.LT.U32.AND P5, PT, R61, R34, PT ;  /* 0x000000223d00720c */ /* 0x000fe40003fa1070 */
[----:B------:R-:W-:Y:S02]  /*17b80*/  IADD3 R53, P4, PT, R53, R32, RZ ;  /* 0x0000002035357210 */ /* 0x000fe40007f9e0ff */
[----:B------:R-:W-:-:S02]  /*17b90*/  SEL R32, RZ, 0x1, !P3 ;  /* 0x00000001ff207807 */ /* 0x000fc40005800000 */
[----:B------:R-:W-:Y:S01]  /*17ba0*/  ISETP.LT.U32.OR.EX P1, PT, R12, R82, P1, P5 ;  /* 0x000000520c00720c */ /* 0x000fe20000f21550 */
[----:B------:R-:W-:Y:S01]  /*17bb0*/  IMAD.WIDE.U32.X R54, RZ, R59, R54, P4 ;  /* 0x0000003bff367225 */ /* 0x000fe200020e0436 */
[----:B------:R-:W-:Y:S02]  /*17bc0*/  IADD3.X R30, PT, PT, R53, R31, RZ, P2, P6 ;  /* 0x0000001f351e7210 */ /* 0x000fe400017ec4ff */
[C---:B------:R-:W-:Y:S02]  /*17bd0*/  ISETP.GE.U32.AND P2, PT, R67.reuse, R52, PT ;  /* 0x000000344300720c */ /* 0x040fe40003f46070 */
[----:B------:R-:W-:Y:S02]  /*17be0*/  IADD3 R32, P5, P6, R67, R57, R32 ;  /* 0x0000003943207210 */ /* 0x000fe40007ebe020 */
[----:B------:R-:W-:Y:S02]  /*17bf0*/  SEL R58, RZ, 0x1, !P1 ;  /* 0x00000001ff3a7807 */ /* 0x000fe40004800000 */
[----:B------:R-:W-:-:S02]  /*17c00*/  ISETP.GE.U32.AND.EX P2, PT, R30, R53, PT, P2 ;  /* 0x000000351e00720c */ /* 0x000fc40003f46120 */
[----:B------:R-:W-:Y:S01]  /*17c10*/  IADD3.X R52, PT, PT, R30, R65, RZ, P5, P6 ;  /* 0x000000411e347210 */ /* 0x000fe20002fec4ff */
[----:B------:R-:W-:Y:S01]  /*17c20*/  IMAD.WIDE.U32 R30, R77, 0x3d1, RZ ;  /* 0x000003d14d1e7825 */ /* 0x000fe200078e00ff */
[-C--:B------:R-:W-:Y:S02]  /*17c30*/  ISETP.EQ.U32.AND P6, PT, R32, R57.reuse, PT ;  /* 0x000000392000720c */ /* 0x080fe40003fc2070 */
[----:B------:R-:W-:Y:S02]  /*17c40*/  IADD3 R58, P4, P5, R58, R32, R17 ;  /* 0x000000203a3a7210 */ /* 0x000fe40007d9e011 */
[----:B------:R-:W-:Y:S02]  /*17c50*/  SEL R67, RZ, 0x1, P2 ;  /* 0x00000001ff437807 */ /* 0x000fe40001000000 */
[----:B------:R-:W-:Y:S01]  /*17c60*/  ISETP.LT.U32.AND P2, PT, R32, R57, PT ;  /* 0x000000392000720c */ /* 0x000fe20003f41070 */
[----:B------:R-:W-:Y:S01]  /*17c70*/  IMAD.WIDE.U32 R32, R63, 0x3d1, RZ ;  /* 0x000003d13f207825 */ /* 0x000fe200078e00ff */
[----:B------:R-:W-:-:S02]  /*17c80*/  ISETP.EQ.AND.EX P3, PT, R52, R65, P3, P6 ;  /* 0x000000413400720c */ /* 0x000fc40001f62360 */
[----:B------:R-:W-:Y:S01]  /*17c90*/  IADD3.X R34, PT, PT, RZ, R52, R85, P4, P5 ;  /* 0x00000034ff227210 */ /* 0x000fe200027ea455 */
[----:B------:R-:W-:Y:S01]  /*17ca0*/  IMAD.WIDE.U32 R30, P6, RZ, R63, R30 ;  /* 0x0000003fff1e7225 */ /* 0x000fe200078c001e */
[----:B------:R-:W-:Y:S02]  /*17cb0*/  ISETP.EQ.U32.AND P5, PT, R58, R17, PT ;  /* 0x000000113a00720c */ /* 0x000fe40003fa2070 */
[----:B------:R-:W-:Y:S01]  /*17cc0*/  ISETP.LT.U32.OR.EX P2, PT, R52, R65, P3, P2 ;  /* 0x000000413400720c */ /* 0x000fe20001f41520 */
[----:B------:R-:W-:Y:S01]  /*17cd0*/  IMAD.X R53, RZ, RZ, RZ, P6 ;  /* 0x000000ffff357224 */ /* 0x000fe200030e06ff */
[----:B------:R-:W-:Y:S01]  /*17ce0*/  ISETP.LT.U32.AND P4, PT, R58, R17, PT ;  /* 0x000000113a00720c */ /* 0x000fe20003f81070 */
[----:B------:R-:W-:Y:S01]  /*17cf0*/  IMAD.MOV.U32 R52, RZ, RZ, R31 ;  /* 0x000000ffff347224 */ /* 0x000fe200078e001f */
        /* <DEDUP_REMOVED lines=10> */
[----:B------:R-:W-:Y:S02]  /*17da0*/  IADD3 R29, P0, PT, -R81, R93, RZ ;  /* 0x0000005d511d7210 */ /* 0x000fe40007f1e1ff */
[C---:B------:R-:W-:Y:S02]  /*17db0*/  ISETP.GE.U32.AND.EX P5, PT, R54.reuse, R33, PT, P5 ;  /* 0x000000213600720c */ /* 0x040fe40003fa6150 */
[----:B------:R-:W-:Y:S01]  /*17dc0*/  IADD3.X R56, PT, PT, R54, R63, RZ, P3, P6 ;  /* 0x0000003f36387210 */ /* 0x000fe20001fec4ff */
[----:B------:R-:W-:Y:S01]  /*17dd0*/  IMAD.X R28, R97, 0x1, ~R78, P0 ;  /* 0x00000001611c7824 */ /* 0x000fe200000e0e4e */
[----:B------:R-:W-:Y:S02]  /*17de0*/  ISETP.EQ.U32.AND P1, PT, R32, R59, PT ;  /* 0x0000003b2000720c */ /* 0x000fe40003f22070 */
[----:B------:R-:W-:-:S02]  /*17df0*/  IADD3 R17, P3, P6, R30, R32, R71 ;  /* 0x000000201e117210 */ /* 0x000fc40007e7e047 */
[----:B------:R-:W-:Y:S02]  /*17e00*/  SEL R31, RZ, 0x1, P5 ;  /* 0x00000001ff1f7807 */ /* 0x000fe40002800000 */
[----:B------:R-:W-:Y:S02]  /*17e10*/  ISETP.LT.U32.AND P5, PT, R32, R59, PT ;  /* 0x0000003b2000720c */ /* 0x000fe40003fa1070 */
[----:B------:R-:W-:Y:S02]  /*17e20*/  ISETP.EQ.AND.EX P2, PT, R56, R63, P2, P1 ;  /* 0x0000003f3800720c */ /* 0x000fe40001742310 */
[----:B------:R-:W-:Y:S02]  /*17e30*/  ISETP.GE.U32.AND P0, PT, R93, R81, PT ;  /* 0x000000515d00720c */ /* 0x000fe40003f06070 */
[----:B------:R-:W-:Y:S02]  /*17e40*/  IADD3.X R54, PT, PT, RZ, R56, R16, P3, P6 ;  /* 0x00000038ff367210 */ /* 0x000fe40001fec410 */
[----:B------:R-:W-:-:S02]  /*17e50*/  IADD3 R30, P6, PT, R31, R52, RZ ;  /* 0x000000341f1e7210 */ /* 0x000fc40007fde0ff */
[----:B------:R-:W-:Y:S02]  /*17e60*/  ISETP.EQ.U32.AND P3, PT, R17, R71, PT ;  /* 0x000000471100720c */ /* 0x000fe40003f62070 */
[----:B------:R-:W-:Y:S01]  /*17e70*/  ISETP.LT.U32.OR.EX P2, PT, R56, R63, P2, P5 ;  /* 0x0000003f3800720c */ /* 0x000fe20001741550 */
[----:B------:R-:W-:Y:S01]  /*17e80*/  IMAD.X R31, RZ, RZ, R53, P6 ;  /* 0x000000ffff1f7224 */ /* 0x000fe200030e0635 */
[----:B------:R-:W-:Y:S02]  /*17e90*/  ISETP.GE.U32.AND.EX P0, PT, R97, R78, PT, P0 ;  /* 0x0000004e6100720c */ /* 0x000fe40003f06100 */
[----:B------:R-:W-:Y:S02]  /*17ea0*/  ISETP.EQ.U32.AND P5, PT, R98, R18, PT ;  /* 0x000000126200720c */ /* 0x000fe40003fa2070 */
[----:B------:R-:W-:Y:S02]  /*17eb0*/  ISETP.LT.U32.AND P1, PT, R17, R71, PT ;  /* 0x000000471100720c */ /* 0x000fe40003f21070 */
[----:B------:R-:W-:-:S02]  /*17ec0*/  ISETP.EQ.AND.EX P3, PT, R54, R16, P4, P3 ;  /* 0x000000103600720c */ /* 0x000fc40002762330 */
[----:B------:R-:W-:Y:S02]  /*17ed0*/  ISETP.LT.U32.AND P6, PT, R98, R18, PT ;  /* 0x000000126200720c */ /* 0x000fe40003fc1070 */
[----:B------:R-:W-:Y:S02]  /*17ee0*/  ISETP.EQ.AND.EX P5, PT, R95, R80, !P0, P5 ;  /* 0x000000505f00720c */ /* 0x000fe400047a2350 */
[----:B------:R-:W-:Y:S02]  /*17ef0*/  ISETP.LT.U32.OR.EX P4, PT, R54, R16, P3, P1 ;  /* 0x000000103600720c */ /* 0x000fe40001f81510 */
[----:B------:R-:W-:Y:S02]  /*17f00*/  SEL R16, RZ, 0x1, !P2 ;  /* 0x00000001ff107807 */ /* 0x000fe40005000000 */
[----:B------:R-:W-:Y:S02]  /*17f10*/  ISETP.EQ.U32.AND P1, PT, R103, R27, PT ;  /* 0x0000001b6700720c */ /* 0x000fe40003f22070 */
[----:B------:R-:W-:-:S02]  /*17f20*/  ISETP.LT.U32.OR.EX P6, PT, R95, R80, P5, P6 ;  /* 0x000000505f00720c */ /* 0x000fc40002fc1560 */
[----:B------:R-:W-:Y:S02]  /*17f30*/  SEL R33, RZ, 0xffffffff, P0 ;  /* 0xffffffffff217807 */ /* 0x000fe40000000000 */
[----:B------:R-:W-:Y:S02]  /*17f40*/  IADD3 R77, P2, P3, R30, R77, R16 ;  /* 0x0000004d1e4d7210 */ /* 0x000fe40007b5e010 */
[----:B------:R-:W-:Y:S02]  /*17f50*/  ISETP.EQ.AND.EX P0, PT, R101, R13, P6, P1 ;  /* 0x0000000d6500720c */ /* 0x000fe40003702310 */
[----:B------:R-:W-:Y:S02]  /*17f60*/  ISETP.LT.U32.AND P1, PT, R103, R27, PT ;  /* 0x0000001b6700720c */ /* 0x000fe40003f21070 */
[----:B------:R-:W-:Y:S02]  /*17f70*/  IADD3.X R31, PT, PT, R31, RZ, RZ, P2, P3 ;  /* 0x000000ff1f1f7210 */ /* 0x000fe400017e64ff */
[----:B------:R-:W-:-:S02]  /*17f80*/  ISETP.EQ.U32.AND P2, PT, R94, R11, PT ;  /* 0x0000000b5e00720c */ /* 0x000fc40003f42070 */
[----:B------:R-:W-:Y:S02]  /*17f90*/  ISETP.GE.U32.AND P3, PT, R94, R11, PT ;  /* 0x0000000b5e00720c */ /* 0x000fe40003f66070 */
[----:B------:R-:W-:Y:S02]  /*17fa0*/  ISETP.LT.U32.OR.EX P0, PT, R101, R13, P0, P1 ;  /* 0x0000000d6500720c */ /* 0x000fe40000701510 */
[CC--:B------:R-:W-:Y:S02]  /*17fb0*/  ISETP.GE.U32.AND.EX P3, PT, R100.reuse, R15.reuse, PT, P3 ;  /* 0x0000000f6400720c */ /* 0x0c0fe40003f66130 */
[----:B------:R-:W-:Y:S02]  /*17fc0*/  ISETP.EQ.AND.EX P2, PT, R100, R15, P0, P2 ;  /* 0x0000000f6400720c */ /* 0x000fe40000742320 */
[----:B------:R-:W-:Y:S02]  /*17fd0*/  SEL R32, RZ, 0x1, !P4 ;  /* 0x00000001ff207807 */ /* 0x000fe40006000000 */
[----:B------:R-:W-:-:S02]  /*17fe0*/  SEL R56, RZ, 0xffffffff, !P6 ;  /* 0xffffffffff387807 */ /* 0x000fc40007000000 */
[----:B------:R-:W-:Y:S02]  /*17ff0*/  IADD3 R32, P6, PT, R32, R77, RZ ;  /* 0x0000004d20207210 */ /* 0x000fe40007fde0ff */
[C---:B------:R-:W-:Y:S02]  /*18000*/  IADD3 R57, P4, P5, R33.reuse, R98, -R18 ;  /* 0x0000006221397210 */ /* 0x040fe40007d9e812 */
[----:B------:R-:W-:Y:S01]  /*18010*/  SEL R16, RZ, 0xffffffff, !P0 ;  /* 0xffffffffff107807 */ /* 0x000fe20004000000 */
[----:B------:R-:W-:Y:S01]  /*18020*/  IMAD.X R31, RZ, RZ, R31, P6 ;  /* 0x000000ffff1f7224 */ /* 0x000fe200030e061f */
[----:B------:R-:W-:Y:S02]  /*18030*/  IADD3.X R80, PT, PT, R33, R95, ~R80, P4, P5 ;  /* 0x0000005f21507210 */ /* 0x000fe400027eac50 */
[----:B------:R-:W-:Y:S02]  /*18040*/  ISETP.NE.U32.AND P1, PT, R32, RZ, PT ;  /* 0x000000ff2000720c */ /* 0x000fe40003f25070 */
[----:B------:R-:W-:-:S02]  /*18050*/  IADD3 R103, P0, P4, R56, R103, -R27 ;  /* 0x0000006738677210 */ /* 0x000fc40007c1e81b */
        /* <DEDUP_REMOVED lines=30> */
.L_x_598:
[----:B------:R-:W-:Y:S05]  /*18240*/  BSYNC.RECONVERGENT B1 ;  /* 0x0000000000017941 */ /* 0x000fea0003800200 */
.L_x_597:
        /* <DEDUP_REMOVED lines=9> */
.L_x_602:
        /* <DEDUP_REMOVED lines=34> */
.L_x_601:
[----:B------:R-:W-:Y:S02]  /*18500*/  IMAD.MOV.U32 R17, RZ, RZ, R11 ;  /* 0x000000ffff117224 */ /* 0x000fe400078e000b */
[----:B------:R-:W-:-:S07]  /*18510*/  IMAD.MOV.U32 R54, RZ, RZ, R13 ;  /* 0x000000ffff367224 */ /* 0x000fce00078e000d */
.L_x_600:
[----:B------:R-:W-:Y:S05]  /*18520*/  BSYNC.RECONVERGENT B1 ;  /* 0x0000000000017941 */ /* 0x000fea0003800200 */
.L_x_599:
[----:B------:R-:W-:Y:S01]  /*18530*/  ISETP.GE.U32.AND P0, PT, R50, R44, PT ;  /* 0x0000002c3200720c */ /* 0x000fe20003f06070 */
[----:B------:R-:W-:Y:S01]  /*18540*/  BSSY.RECONVERGENT B1, `(.L_x_603) ;  /* 0x000005b000017945 */ /* 0x000fe20003800200 */
[----:B------:R-:W-:Y:S02]  /*18550*/  ISETP.GE.U32.AND P1, PT, R17, R46, PT ;  /* 0x0000002e1100720c */ /* 0x000fe40003f26070 */
[CC--:B------:R-:W-:Y:S02]  /*18560*/  ISETP.EQ.U32.AND P2, PT, R61.reuse, R48.reuse, PT ;  /* 0x000000303d00720c */ /* 0x0c0fe40003f42070 */
        /* <DEDUP_REMOVED lines=88> */
.L_x_604:
[----:B------:R-:W-:Y:S05]  /*18af0*/  BSYNC.RECONVERGENT B1 ;  /* 0x0000000000017941 */ /* 0x000fea0003800200 */
.L_x_603:
        /* <DEDUP_REMOVED lines=16> */
[----:B------:R-:W-:Y:S02]  /*18c00*/  IADD3 R22, P4, P5, R11, R21, -R36 ;  /* 0x000000150b167210 */ /* 0x000fe40007d9e824 */
[----:B------:R-:W-:-:S02]  /*18c10*/  IADD3 R61, P3, PT, R19, -R35, RZ ;  /* 0x80000023133d7210 */ /* 0x000fc40007f7e0ff */
[----:B------:R-:W-:Y:S02]  /*18c20*/  IADD3.X R20, PT, PT, R11, R30, ~R38, P4, P5 ;  /* 0x0000001e0b147210 */ /* 0x000fe400027eac26 */
[----:B------:R-:W-:Y:S01]  /*18c30*/  SEL R11, RZ, 0xffffffff, !P0 ;  /* 0xffffffffff0b7807 */ /* 0x000fe20004000000 */
[----:B------:R-:W-:Y:S01]  /*18c40*/  IMAD.X R60, R60, 0x1, ~R37, P3 ;  /* 0x000000013c3c7824 */ /* 0x000fe200018e0e25 */
        /* <DEDUP_REMOVED lines=30> */
.L_x_553:
[----:B------:R-:W-:Y:S05]  /*18e30*/  BSYNC.RECONVERGENT B0 ;  /* 0x0000000000007941 */ /* 0x000fea0003800200 */
.L_x_552:
[----:B------:R-:W-:-:S05]  /*18e40*/  VIADD R2, R2, 0x1 ;  /* 0x0000000102027836 */ /* 0x000fca0000000000 */
[----:B------:R-:W-:-:S13]  /*18e50*/  ISETP.NE.AND P0, PT, R2, 0x10, PT ;  /* 0x000000100200780c */ /* 0x000fda0003f05270 */
[----:B------:R-:W-:Y:S05]  /*18e60*/  @P0 BRA `(.L_x_605) ;  /* 0xfffffe7000f80947 */ /* 0x000fea000383ffff */
[----:B------:R-:W-:Y:S01]  /*18e70*/  LOP3.LUT R0, R19, R22, R61, 0xfe, !PT ;  /* 0x0000001613007212 */ /* 0x000fe200078efe3d */
[----:B------:R-:W-:Y:S01]  /*18e80*/  BSSY.RECONVERGENT B0, `(.L_x_606) ;  /* 0x0000ba5000007945 */ /* 0x000fe20003800200 */
[----:B------:R-:W-:Y:S01]  /*18e90*/  LOP3.LUT R13, R23, R20, R60, 0xfe, !PT ;  /* 0x00000014170d7212 */ /* 0x000fe200078efe3c */
[----:B------:R-:W-:Y:S01]  /*18ea0*/  IMAD.MOV.U32 R11, RZ, RZ, 0x1 ;  /* 0x00000001ff0b7424 */ /* 0x000fe200078e00ff */
[----:B------:R-:W-:Y:S01]  /*18eb0*/  LOP3.LUT P0, RZ, R0, R21, RZ, 0xfc, !PT ;  /* 0x0000001500ff7212 */ /* 0x000fe2000780fcff */
[----:B------:R-:W-:Y:S01]  /*18ec0*/  IMAD.MOV.U32 R0, RZ, RZ, RZ ;  /* 0x000000ffff007224 */ /* 0x000fe200078e00ff */
        /* <DEDUP_REMOVED lines=8> */
[----:B------:R-:W-:Y:S01]  /*18f50*/  IMAD.MOV.U32 R17, RZ, RZ, RZ ;  /* 0x000000ffff117224 */ /* 0x000fe200078e00ff */
[----:B------:R-:W-:Y:S01]  /*18f60*/  CS2R R14, SRZ ;  /* 0x00000000000e7805 */ /* 0x000fe2000001ff00 */
[----:B------:R-:W-:-:S04]  /*18f70*/  IMAD.MOV.U32 R12, RZ, RZ, RZ ;  /* 0x000000ffff0c7224 */ /* 0x000fc800078e00ff */
[----:B------:R-:W-:Y:S05]  /*18f80*/  @!P0 BRA `(.L_x_607) ;  /* 0x000000b800508947 */ /* 0x000fea0003800000 */
[----:B------:R-:W-:Y:S01]  /*18f90*/  IMAD.MOV.U32 R24, RZ, RZ, -0x3d3 ;  /* 0xfffffc2dff187424 */ /* 0x000fe200078e00ff */
[----:B------:R-:W-:Y:S01]  /*18fa0*/  CS2R R16, SRZ ;  /* 0x0000000000107805 */ /* 0x000fe2000001ff00 */
[----:B------:R-:W-:Y:S01]  /*18fb0*/  IMAD.MOV.U32 R25, RZ, RZ, -0x2 ;  /* 0xfffffffeff197424 */ /* 0x000fe200078e00ff */
[----:B------:R-:W-:Y:S01]  /*18fc0*/  CS2R R14, SRZ ;  /* 0x00000000000e7805 */ /* 0x000fe2000001ff00 */
[----:B------:R-:W-:Y:S02]  /*18fd0*/  IMAD.MOV.U32 R26, RZ, RZ, -0x1 ;  /* 0xffffffffff1a7424 */ /* 0x000fe400078e00ff */
        /* <DEDUP_REMOVED lines=9> */
[----:B------:R-:W-:Y:S02]  /*19070*/  IMAD.MOV.U32 R12, RZ, RZ, RZ ;  /* 0x000000ffff0c7224 */ /* 0x000fe400078e00ff */
[----:B------:R-:W-:Y:S02]  /*19080*/  IMAD.MOV.U32 R11, RZ, RZ, RZ ;  /* 0x000000ffff0b7224 */ /* 0x000fe400078e00ff */
[----:B------:R-:W-:-:S07]  /*19090*/  IMAD.MOV.U32 R0, RZ, RZ, RZ ;  /* 0x000000ffff007224 */ /* 0x000fce00078e00ff */
.L_x_619:
[----:B0-----:R-:W-:-:S06]  /*190a0*/  IMAD R24, R16, 0x8, R1 ;  /* 0x0000000810187824 */ /* 0x001fcc00078e0201 */
[----:B------:R-:W5:Y:S01]  /*190b0*/  LDL.64 R24, [R24] ;  /* 0x0000000018187983 */ /* 0x000f620000100a00 */
[----:B------:R-:W-:Y:S01]  /*190c0*/  VIADD R16, R16, 0x1 ;  /* 0x0000000110107836 */ /* 0x000fe20000000000 */
[----:B------:R-:W-:Y:S01]  /*190d0*/  LOP3.LUT R88, R88, 0xfffffffd, RZ, 0xc0, !PT ;  /* 0xfffffffd58587812 */ /* 0x000fe200078ec0ff */
[----:B------:R-:W-:-:S03]  /*190e0*/  IMAD.MOV.U32 R69, RZ, RZ, RZ ;  /* 0x000000ffff457224 */ /* 0x000fc600078e00ff */
[----:B------:R-:W-:-:S13]  /*190f0*/  ISETP.NE.AND P0, PT, R16, 0x4, PT ;  /* 0x000000041000780c */ /* 0x000fda0003f05270 */
[----:B------:R-:W-:-:S07]  /*19100*/  @P0 LOP3.LUT R88, R88, 0x2, RZ, 0xfc, !PT ;  /* 0x0000000258580812 */ /* 0x000fce00078efcff */
.L_x_618:
[----:B-----5:R-:W-:Y:S01]  /*19110*/  SHF.R.U64 R18, R24, R69, R25 ;  /* 0x0000004518127219 */ /* 0x020fe20000001219 */
[----:B------:R-:W-:Y:S03]  /*19120*/  BSSY.RECONVERGENT B1, `(.L_x_608) ;  /* 0x00001ff000017945 */ /* 0x000fe60003800200 */
[----:B------:R-:W-:-:S04]  /*19130*/  LOP3.LUT R18, R18, 0x1, RZ, 0xc0, !PT ;  /* 0x0000000112127812 */ /* 0x000fc800078ec0ff */
[----:B------:R-:W-:-:S04]  /*19140*/  ISETP.NE.U32.AND P0, PT, R18, 0x1, PT ;  /* 0x000000011200780c */ /* 0x000fc80003f05070 */
[----:B------:R-:W-:-:S13]  /*19150*/  ISETP.NE.U32.AND.EX P0, PT, RZ, RZ, PT, P0 ;  /* 0x000000ffff00720c */ /* 0x000fda0003f05100 */
[----:B------:R-:W-:Y:S05]  /*19160*/  @P0 BRA `(.L_x_609) ;  /* 0x0000001c00e80947 */ /* 0x000fea0003800000 */
[C---:B------:R-:W-:Y:S01]  /*19170*/  IMAD.WIDE.U32 R26, R2.reuse, R61, RZ ;  /* 0x0000003d021a7225 */ /* 0x040fe200078e00ff */
        /* <DEDUP_REMOVED lines=22> */
[----:B------:R-:W-:Y:S02]  /*192e0*/  IMAD R18, R23, R13, RZ ;  /* 0x0000000d17127224 */ /* 0x000fe400078e02ff */
[----:B------:R-:W-:Y:S02]  /*192f0*/  IMAD.X R26, R43, 0x1, R31, P3 ;  /* 0x000000012b1a7824 */ /* 0x000fe400018e061f */
[----:B------:R-:W-:-:S03]  /*19300*/  IMAD.WIDE.U32 R30, R61, R17, RZ ;  /* 0x000000113d1e7225 */ /* 0x000fc600078e00ff */
[----:B------:R-:W-:Y:S01]  /*19310*/  ISETP.GE.U32.AND.EX P0, PT, R26, R43, PT, P0 ;  /* 0x0000002b1a00720c */ /* 0x000fe20003f06100 */
[----:B------:R-:W-:Y:S02]  /*19320*/  IMAD R36, R60, R17, RZ ;  /* 0x000000113c247224 */ /* 0x000fe400078e02ff */
[----:B------:R-:W-:Y:S01]  /*19330*/  IMAD.MOV.U32 R32, RZ, RZ, R39 ;  /* 0x000000ffff207224 */ /* 0x000fe200078e0027 */
[----:B------:R-:W-:Y:S01]  /*19340*/  SEL R73, RZ, 0x1, P0 ;  /* 0x00000001ff497807 */ /* 0x000fe20000000000 */
[----:B------:R-:W-:-:S04]  /*19350*/  IMAD.WIDE.U32 R34, R14, R61, RZ ;  /* 0x0000003d0e227225 */ /* 0x000fc800078e00ff */
[----:B------:R-:W-:Y:S01]  /*19360*/  IMAD R39, R19, R2, R18 ;  /* 0x0000000213277224 */ /* 0x000fe200078e0212 */
[----:B------:R-:W-:Y:S01]  /*19370*/  IADD3 R18, P3, PT, R37, R30, RZ ;  /* 0x0000001e25127210 */ /* 0x000fe20007f7e0ff */
[----:B------:R-:W-:Y:S02]  /*19380*/  IMAD R43, R61, R14, R36 ;  /* 0x0000000e3d2b7224 */ /* 0x000fe400078e0224 */
[----:B------:R-:W-:Y:S01]  /*19390*/  IMAD.WIDE.U32 R40, R19, R13, RZ ;  /* 0x0000000d13287225 */ /* 0x000fe200078e00ff */
[----:B------:R-:W-:-:S03]  /*193a0*/  ISETP.GE.U32.AND P0, PT, R18, R30, PT ;  /* 0x0000001e1200720c */ /* 0x000fc60003f06070 */
[----:B------:R-:W-:Y:S02]  /*193b0*/  IMAD.IADD R37, R31, 0x1, R43 ;  /* 0x000000011f257824 */ /* 0x000fe400078e022b */
[----:B------:R-:W-:-:S04]  /*193c0*/  IMAD.WIDE.U32 R34, P5, R60, R17, R34 ;  /* 0x000000113c227225 */ /* 0x000fc800078a0022 */
[----:B------:R-:W-:-:S04]  /*193d0*/  IMAD.WIDE.U32.X R30, R20, R2, R32, P2 ;  /* 0x00000002141e7225 */ /* 0x000fc800010e0420 */
[----:B------:R-:W-:Y:S02]  /*193e0*/  IMAD.X R65, RZ, RZ, RZ, P5 ;  /* 0x000000ffff417224 */ /* 0x000fe400028e06ff */
[----:B------:R-:W-:Y:S02]  /*193f0*/  IMAD.IADD R68, R41, 0x1, R39 ;  /* 0x0000000129447824 */ /* 0x000fe400078e0227 */
[----:B------:R-:W-:Y:S01]  /*19400*/  IMAD.X R26, R37, 0x1, R26, P3 ;  /* 0x00000001251a7824 */ /* 0x000fe200018e061a */
[----:B------:R-:W-:Y:S01]  /*19410*/  IADD3 R73, P3, P5, R40, R30, R73 ;  /* 0x0000001e28497210 */ /* 0x000fe20007d7e049 */
[----:B------:R-:W-:-:S03]  /*19420*/  IMAD.WIDE.U32 R32, R17, R61, RZ ;  /* 0x0000003d11207225 */ /* 0x000fc600078e00ff */
[----:B------:R-:W-:Y:S01]  /*19430*/  IADD3.X R75, PT, PT, R68, R31, RZ, P3, P5 ;  /* 0x0000001f444b7210 */ /* 0x000fe20001fea4ff */
[-C--:B------:R-:W-:Y:S01]  /*19440*/  IMAD R31, R20, R17.reuse, RZ ;  /* 0x00000011141f7224 */ /* 0x080fe200078e02ff */
[----:B------:R-:W-:Y:S01]  /*19450*/  IADD3 RZ, P2, PT, R33, R34, RZ ;  /* 0x0000002221ff7210 */ /* 0x000fe20007f5e0ff */
[----:B------:R-:W-:Y:S01]  /*19460*/  IMAD.WIDE.U32 R32, R22, R17, RZ ;  /* 0x0000001116207225 */ /* 0x000fe200078e00ff */
[----:B------:R-:W-:-:S03]  /*19470*/  ISETP.GE.U32.AND.EX P0, PT, R26, R37, PT, P0 ;  /* 0x000000251a00720c */ /* 0x000fc60003f06100 */
[----:B------:R-:W-:Y:S01]  /*19480*/  IMAD.MOV.U32 R64, RZ, RZ, R35 ;  /* 0x000000ffff407224 */ /* 0x000fe200078e0023 */
[----:B------:R-:W-:Y:S01]  /*19490*/  IADD3 R67, P3, PT, R73, R32, RZ ;  /* 0x0000002049437210 */ /* 0x000fe20007f7e0ff */
[----:B------:R-:W-:Y:S01]  /*194a0*/  IMAD.WIDE.U32 R48, R14, R22, RZ ;  /* 0x000000160e307225 */ /* 0x000fe200078e00ff */
[----:B------:R-:W-:-:S03]  /*194b0*/  SEL R58, RZ, 0x1, P0 ;  /* 0x00000001ff3a7807 */ /* 0x000fc60000000000 */
[----:B------:R-:W-:Y:S02]  /*194c0*/  IMAD R31, R22, R14, R31 ;  /* 0x0000000e161f7224 */ /* 0x000fe400078e021f */
[----:B------:R-:W-:-:S04]  /*194d0*/  IMAD.WIDE.U32 R36, R14, R19, RZ ;  /* 0x000000130e247225 */ /* 0x000fc800078e00ff */
[----:B------:R-:W-:-:S04]  /*194e0*/  IMAD.WIDE.U32.X R64, R60, R14, R64, P2 ;  /* 0x0000000e3c407225 */ /* 0x000fc800010e0440 */
[----:B------:R-:W-:Y:S02]  /*194f0*/  IMAD.IADD R66, R33, 0x1, R31 ;  /* 0x0000000121427824 */ /* 0x000fe400078e021f */
[----:B------:R-:W-:-:S04]  /*19500*/  IMAD.WIDE.U32 R38, R14, R21, RZ ;  /* 0x000000150e267225 */ /* 0x000fc800078e00ff */
[----:B------:R-:W-:-:S04]  /*19510*/  IMAD.WIDE.U32 R46, R17, R22, RZ ;  /* 0x00000016112e7225 */ /* 0x000fc800078e00ff */
[----:B------:R-:W-:-:S04]  /*19520*/  IMAD.WIDE.U32 R48, P5, R20, R17, R48 ;  /* 0x0000001114307225 */ /* 0x000fc800078a0030 */
[----:B------:R-:W-:Y:S01]  /*19530*/  IMAD.X R35, RZ, RZ, RZ, P1 ;  /* 0x000000ffff237224 */ /* 0x000fe200008e06ff */
[----:B------:R-:W-:Y:S01]  /*19540*/  IADD3 R58, P0, P1, R67, R64, R58 ;  /* 0x00000040433a7210 */ /* 0x000fe2000791e03a */
[----:B------:R-:W-:Y:S02]  /*19550*/  IMAD.X R71, R66, 0x1, R75, P3 ;  /* 0x0000000142477824 */ /* 0x000fe400018e064b */
[----:B------:R-:W-:-:S03]  /*19560*/  IMAD.WIDE.U32 R54, R11, R22, RZ ;  /* 0x000000160b367225 */ /* 0x000fc600078e00ff */
[----:B------:R-:W-:Y:S01]  /*19570*/  IADD3.X R64, PT, PT, R71, R65, RZ, P0, P1 ;  /* 0x0000004147407210 */ /* 0x000fe200007e24ff */
[----:B------:R-:W-:-:S04]  /*19580*/  IMAD.WIDE.U32 R42, R17, R19, RZ ;  /* 0x00000013112a7225 */ /* 0x000fc800078e00ff */
[----:B------:R-:W-:-:S04]  /*19590*/  IMAD.WIDE.U32 R36, P2, R23, R17, R36 ;  /* 0x0000001117247225 */ /* 0x000fc80007840024 */
[----:B------:R-:W-:Y:S01]  /*195a0*/  IMAD.X R31, RZ, RZ, RZ, P5 ;  /* 0x000000ffff1f7224 */ /* 0x000fe200028e06ff */
[----:B------:R-:W-:Y:S01]  /*195b0*/  IADD3 RZ, P5, PT, R47, R48, RZ ;  /* 0x000000302fff7210 */ /* 0x000fe20007fbe0ff */
[----:B------:R-:W-:Y:S01]  /*195c0*/  IMAD.WIDE.U32 R44, R17, R21, RZ ;  /* 0x00000015112c7225 */ /* 0x000fe200078e00ff */
[----:B------:R-:W-:-:S03]  /*195d0*/  IADD3 RZ, P0, PT, R43, R36, RZ ;  /* 0x000000242bff7210 */ /* 0x000fc60007f1e0ff */
[----:B------:R-:W-:-:S04]  /*195e0*/  IMAD.WIDE.U32 R38, P3, R84, R17, R38 ;  /* 0x0000001154267225 */ /* 0x000fc80007860026 */
[----:B------:R-:W-:Y:S01]  /*195f0*/  IMAD.MOV.U32 R30, RZ, RZ, R49 ;  /* 0x000000ffff1e7224 */ /* 0x000fe200078e0031 */
[----:B------:R-:W-:Y:S01]  /*19600*/  IADD3 RZ, P1, PT, R45, R38, RZ ;  /* 0x000000262dff7210 */ /* 0x000fe20007f3e0ff */
[----:B------:R-:W-:-:S04]  /*19610*/  IMAD.WIDE.U32 R48, R2, R21, RZ ;  /* 0x0000001502307225 */ /* 0x000fc800078e00ff */
[----:B------:R-:W-:Y:S02]  /*19620*/  IMAD.MOV.U32 R34, RZ, RZ, R27 ;  /* 0x000000ffff227224 */ /* 0x000fe400078e001b */
[----:B------:R-:W-:Y:S02]  /*19630*/  IMAD.X R53, RZ, RZ, RZ, P2 ;  /* 0x000000ffff357224 */ /* 0x000fe400010e06ff */
[----:B------:R-:W-:-:S04]  /*19640*/  IMAD.WIDE.U32 R50, R11, R61, RZ ;  /* 0x0000003d0b327225 */ /* 0x000fc800078e00ff */
[----:B------:R-:W-:-:S04]  /*19650*/  IMAD.WIDE.U32 R62, P2, R20, R12, R54 ;  /* 0x0000000c143e7225 */ /* 0x000fc80007840036 */
[----:B------:R-:W-:Y:S02]  /*19660*/  IMAD.MOV.U32 R52, RZ, RZ, R37 ;  /* 0x000000ffff347224 */ /* 0x000fe400078e0025 */
[----:B------:R-:W-:Y:S02]  /*19670*/  IMAD R33, R84, R17, RZ ;  /* 0x0000001154217224 */ /* 0x000fe400078e02ff */
[----:B------:R-:W-:-:S04]  /*19680*/  IMAD.WIDE.U32.X R34, R23, R2, R34, P4 ;  /* 0x0000000217227225 */ /* 0x000fc800020e0422 */
[----:B------:R-:W-:Y:S02]  /*19690*/  IMAD.X R55, RZ, RZ, RZ, P3 ;  /* 0x000000ffff377224 */ /* 0x000fe400018e06ff */
[----:B------:R-:W-:Y:S02]  /*196a0*/  IMAD.MOV.U32 R54, RZ, RZ, R39 ;  /* 0x000000ffff367224 */ /* 0x000fe400078e0027 */
[----:B------:R-:W-:Y:S02]  /*196b0*/  IMAD R27, R23, R17, RZ ;  /* 0x00000011171b7224 */ /* 0x000fe400078e02ff */
[----:B------:R-:W-:-:S04]  /*196c0*/  IMAD.WIDE.U32 R44, R13, R21, RZ ;  /* 0x000000150d2c7225 */ /* 0x000fc800078e00ff */
[----:B------:R-:W-:-:S04]  /*196d0*/  IMAD.WIDE.U32 R48, P4, R84, R13, R48 ;  /* 0x0000000d54307225 */ /* 0x000fc80007880030 */
[----:B------:R-:W-:Y:S01]  /*196e0*/  IMAD.X R37, RZ, RZ, RZ, P2 ;  /* 0x000000ffff257224 */ /* 0x000fe200010e06ff */
[----:B------:R-:W-:Y:S01]  /*196f0*/  ISETP.GE.U32.AND P2, PT, R73, R40, PT ;  /* 0x000000284900720c */ /* 0x000fe20003f46070 */
[----:B------:R-:W-:Y:S01]  /*19700*/  IMAD.WIDE.U32.X R30, R20, R14, R30, P5 ;  /* 0x0000000e141e7225 */ /* 0x000fe200028e041e */
[----:B------:R-:W-:Y:S02]  /*19710*/  IADD3 RZ, P3, PT, R45, R48, RZ ;  /* 0x000000302dff7210 */ /* 0x000fe40007f7e0ff */
[----:B------:R-:W-:Y:S01]  /*19720*/  ISETP.GE.U32.AND.EX P2, PT, R75, R68, PT, P2 ;  /* 0x000000444b00720c */ /* 0x000fe20003f46120 */
[----:B------:R-:W-:Y:S01]  /*19730*/  IMAD.WIDE.U32.X R38, R23, R14, R52, P0 ;  /* 0x0000000e17267225 */ /* 0x000fe200000e0434 */
[----:B------:R-:W-:-:S03]  /*19740*/  ISETP.GE.U32.AND P0, PT, R67, R32, PT ;  /* 0x000000204300720c */ /* 0x000fc60003f06070 */
[----:B------:R-:W-:Y:S01]  /*19750*/  IMAD.WIDE.U32 R46, R12, R61, RZ ;  /* 0x0000003d0c2e7225 */ /* 0x000fe200078e00ff */
[----:B------:R-:W-:-:S03]  /*19760*/  ISETP.GE.U32.AND.EX P0, PT, R71, R66, PT, P0 ;  /* 0x000000424700720c */ /* 0x000fc60003f06100 */
[----:B------:R-:W-:-:S04]  /*19770*/  IMAD.WIDE.U32 R50, P5, R60, R12, R50 ;  /* 0x0000000c3c327225 */ /* 0x000fc800078a0032 */
[-C--:B------:R-:W-:Y:S02]  /*19780*/  IMAD R65, R21, R14.reuse, R33 ;  /* 0x0000000e15417224 */ /* 0x080fe400078e0221 */
[-C--:B------:R-:W-:Y:S01]  /*19790*/  IMAD R53, R19, R14.reuse, R27 ;  /* 0x0000000e13357224 */ /* 0x080fe200078e021b */
[----:B------:R-:W-:Y:S01]  /*197a0*/  SEL R27, RZ, 0x1, P0 ;  /* 0x00000001ff1b7807 */ /* 0x000fe20000000000 */
[----:B------:R-:W-:Y:S01]  /*197b0*/  IMAD.WIDE.U32.X R32, R84, R14, R54, P1 ;  /* 0x0000000e54207225 */ /* 0x000fe200008e0436 */
[----:B------:R-:W-:Y:S02]  /*197c0*/  ISETP.GE.U32.AND P1, PT, R58, R67, PT ;  /* 0x000000433a00720c */ /* 0x000fe40003f26070 */
[----:B------:R-:W-:Y:S01]  /*197d0*/  SEL R55, RZ, 0x1, P2 ;  /* 0x00000001ff377807 */ /* 0x000fe20001000000 */
[----:B------:R-:W-:Y:S01]  /*197e0*/  IMAD R14, R84, R13, RZ ;  /* 0x0000000d540e7224 */ /* 0x000fe200078e02ff */
[----:B------:R-:W-:Y:S01]  /*197f0*/  ISETP.GE.U32.AND.EX P1, PT, R64, R71, PT, P1 ;  /* 0x000000474000720c */ /* 0x000fe20003f26110 */
[----:B------:R-:W-:Y:S01]  /*19800*/  IMAD.X R45, RZ, RZ, RZ, P4 ;  /* 0x000000ffff2d7224 */ /* 0x000fe200020e06ff */
[----:B------:R-:W-:Y:S01]  /*19810*/  IADD3 RZ, P4, PT, R47, R50, RZ ;  /* 0x000000322fff7210 */ /* 0x000fe20007f9e0ff */
[----:B------:R-:W-:-:S02]  /*19820*/  IMAD.MOV.U32 R36, RZ, RZ, R63 ;  /* 0x000000ffff247224 */ /* 0x000fc400078e003f */
[----:B------:R-:W-:-:S04]  /*19830*/  IMAD.WIDE.U32 R46, R21, R13, RZ ;  /* 0x0000000d152e7225 */ /* 0x000fc800078e00ff */
[----:B------:R-:W-:Y:S01]  /*19840*/  IMAD R63, R21, R2, R14 ;  /* 0x00000002153f7224 */ /* 0x000fe200078e020e */
[----:B------:R-:W-:Y:S01]  /*19850*/  IADD3 R55, P0, P2, R46, R34, R55 ;  /* 0x000000222e377210 */ /* 0x000fe20007a1e037 */
[----:B------:R-:W-:-:S04]  /*19860*/  IMAD.WIDE.U32 R42, R12, R22, RZ ;  /* 0x000000160c2a7225 */ /* 0x000fc800078e00ff */
[CC--:B------:R-:W-:Y:S02]  /*19870*/  IMAD R42, R60.reuse, R12.reuse, RZ ;  /* 0x0000000c3c2a7224 */ /* 0x0c0fe400078e02ff */
[----:B------:R-:W-:Y:S02]  /*19880*/  IMAD.MOV.U32 R44, RZ, RZ, R49 ;  /* 0x000000ffff2c7224 */ /* 0x000fe400078e0031 */
[----:B------:R-:W-:Y:S01]  /*19890*/  IMAD.IADD R63, R47, 0x1, R63 ;  /* 0x000000012f3f7824 */ /* 0x000fe200078e023f */
[----:B------:R-:W-:Y:S01]  /*198a0*/  SEL R47, RZ, 0x1, P1 ;  /* 0x00000001ff2f7807 */ /* 0x000fe20000800000 */
[----:B------:R-:W-:Y:S02]  /*198b0*/  IMAD R14, R60, R13, RZ ;  /* 0x0000000d3c0e7224 */ /* 0x000fe400078e02ff */
[----:B------:R-:W-:Y:S01]  /*198c0*/  IMAD.WIDE.U32 R48, R61, R12, RZ ;  /* 0x0000000c3d307225 */ /* 0x000fe200078e00ff */
[----:B------:R-:W-:-:S03]  /*198d0*/  IADD3.X R50, PT, PT, R63, R35, RZ, P0, P2 ;  /* 0x000000233f327210 */ /* 0x000fc600007e44ff */
[----:B------:R-:W-:Y:S02]  /*198e0*/  IMAD.MOV.U32 R40, RZ, RZ, R51 ;  /* 0x000000ffff287224 */ /* 0x000fe400078e0033 */
[----:B------:R-:W-:Y:S01]  /*198f0*/  IMAD.X R41, RZ, RZ, RZ, P5 ;  /* 0x000000ffff297224 */ /* 0x000fe200028e06ff */
[----:B------:R-:W-:Y:S01]  /*19900*/  IADD3 RZ, P5, PT, R43, R62, RZ ;  /* 0x0000003e2bff7210 */ /* 0x000fe20007fbe0ff */
        /* <DEDUP_REMOVED lines=10> */
[----:B------:R-:W-:Y:S01]  /*199b0*/  ISETP.GE.U32.AND P0, PT, R55, R46, PT ;  /* 0x0000002e3700720c */ /* 0x000fe20003f06070 */
[----:B------:R-:W-:Y:S01]  /*199c0*/  IMAD.IADD R53, R35, 0x1, R53 ;  /* 0x0000000123357824 */ /* 0x000fe200078e0235 */
[----:B------:R-:W-:Y:S01]  /*199d0*/  IADD3 R48, P2, PT, R55, R34, RZ ;  /* 0x0000002237307210 */ /* 0x000fe20007f5e0ff */
[----:B------:R-:W-:Y:S01]  /*199e0*/  IMAD.WIDE.U32 R30, R21, R17, RZ ;  /* 0x00000011151e7225 */ /* 0x000fe200078e00ff */
[----:B------:R-:W-:Y:S02]  /*199f0*/  ISETP.GE.U32.AND.EX P1, PT, R27, R44, PT, P1 ;  /* 0x0000002c1b00720c */ /* 0x000fe40003f26110 */
[----:B------:R-:W-:Y:S01]  /*19a00*/  ISETP.GE.U32.AND.EX P3, PT, R50, R63, PT, P0 ;  /* 0x0000003f3200720c */ /* 0x000fe20003f66100 */
[----:B------:R-:W-:Y:S01]  /*19a10*/  IMAD R44, R20, R12, RZ ;  /* 0x0000000c142c7224 */ /* 0x000fe200078e02ff */
[C---:B------:R-:W-:Y:S01]  /*19a20*/  ISETP.GE.U32.AND P0, PT, R48.reuse, R34, PT ;  /* 0x000000223000720c */ /* 0x040fe20003f06070 */
[----:B------:R-:W-:Y:S01]  /*19a30*/  IMAD.X R50, R53, 0x1, R50, P2 ;  /* 0x0000000135327824 */ /* 0x000fe200010e0632 */
[----:B------:R-:W-:Y:S01]  /*19a40*/  IADD3 R47, P2, PT, R48, R47, RZ ;  /* 0x0000002f302f7210 */ /* 0x000fe20007f5e0ff */
[----:B------:R-:W-:Y:S01]  /*19a50*/  IMAD.WIDE.U32 R34, R22, R12, RZ ;  /* 0x0000000c16227225 */ /* 0x000fe200078e00ff */
[----:B------:R-:W-:-:S02]  /*19a60*/  SEL R49, RZ, 0x1, P3 ;  /* 0x00000001ff317807 */ /* 0x000fc40001800000 */
[----:B------:R-:W-:Y:S01]  /*19a70*/  SEL R17, RZ, 0x1, P1 ;  /* 0x00000001ff117807 */ /* 0x000fe20000800000 */
[-C--:B------:R-:W-:Y:S01]  /*19a80*/  IMAD R55, R22, R11.reuse, R44 ;  /* 0x0000000b16377224 */ /* 0x080fe200078e022c */
[----:B------:R-:W-:Y:S01]  /*19a90*/  ISETP.GE.U32.AND P1, PT, R47, R48, PT ;  /* 0x000000302f00720c */ /* 0x000fe20003f26070 */
[----:B------:R-:W-:Y:S01]  /*19aa0*/  IMAD.IADD R45, R31, 0x1, R65 ;  /* 0x000000011f2d7824 */ /* 0x000fe200078e0241 */
[----:B------:R-:W-:Y:S01]  /*19ab0*/  IADD3 R31, P3, PT, R47, R34, RZ ;  /* 0x000000222f1f7210 */ /* 0x000fe20007f7e0ff */
[----:B------:R-:W-:Y:S01]  /*19ac0*/  IMAD.WIDE.U32.X R40, R60, R11, R40, P4 ;  /* 0x0000000b3c287225 */ /* 0x000fe200020e0428 */
[----:B------:R-:W-:-:S03]  /*19ad0*/  ISETP.GE.U32.AND.EX P0, PT, R50, R53, PT, P0 ;  /* 0x000000353200720c */ /* 0x000fc60003f06100 */
[----:B------:R-:W-:Y:S01]  /*19ae0*/  IMAD.X R51, R50, 0x1, R51, P2 ;  /* 0x0000000132337824 */ /* 0x000fe200010e0633 */
[----:B------:R-:W-:Y:S01]  /*19af0*/  IADD3 R46, P2, P4, R30, R42, R49 ;  /* 0x0000002a1e2e7210 */ /* 0x000fe20007c5e031 */
[----:B------:R-:W-:Y:S01]  /*19b00*/  IMAD.IADD R44, R35, 0x1, R55 ;  /* 0x00000001232c7824 */ /* 0x000fe200078e0237 */
[----:B------:R-:W-:Y:S01]  /*19b10*/  SEL R47, RZ, 0x1, P0 ;  /* 0x00000001ff2f7807 */ /* 0x000fe20000000000 */
[----:B------:R-:W-:Y:S01]  /*19b20*/  IMAD.WIDE.U32.X R36, R20, R11, R36, P5 ;  /* 0x0000000b14247225 */ /* 0x000fe200028e0424 */
[----:B------:R-:W-:Y:S02]  /*19b30*/  IADD3.X R49, PT, PT, R45, R43, RZ, P2, P4 ;  /* 0x0000002b2d317210 */ /* 0x000fe400017e84ff */
[C---:B------:R-:W-:Y:S01]  /*19b40*/  IADD3 R17, P2, P4, R31.reuse, R40, R17 ;  /* 0x000000281f117210 */ /* 0x040fe20007c5e011 */
[----:B------:R-:W-:Y:S01]  /*19b50*/  IMAD.X R35, R44, 0x1, R51, P3 ;  /* 0x000000012c237824 */ /* 0x000fe200018e0633 */
[----:B------:R-:W-:Y:S01]  /*19b60*/  ISETP.GE.U32.AND P3, PT, R31, R34, PT ;  /* 0x000000221f00720c */ /* 0x000fe20003f66070 */
[----:B------:R-:W-:Y:S01]  /*19b70*/  IMAD.WIDE.U32 R42, R11, R19, RZ ;  /* 0x000000130b2a7225 */ /* 0x000fe200078e00ff */
[----:B------:R-:W-:-:S02]  /*19b80*/  ISETP.GE.U32.AND.EX P1, PT, R51, R50, PT, P1 ;  /* 0x000000323300720c */ /* 0x000fc40003f26110 */
[----:B------:R-:W-:Y:S02]  /*19b90*/  IADD3.X R40, PT, PT, R35, R41, RZ, P2, P4 ;  /* 0x0000002923287210 */ /* 0x000fe400017e84ff */
[----:B------:R-:W-:Y:S02]  /*19ba0*/  ISETP.GE.U32.AND P2, PT, R17, R31, PT ;  /* 0x0000001f1100720c */ /* 0x000fe40003f46070 */
[----:B------:R-:W-:Y:S02]  /*19bb0*/  ISETP.GE.U32.AND.EX P3, PT, R35, R44, PT, P3 ;  /* 0x0000002c2300720c */ /* 0x000fe40003f66130 */
[----:B------:R-:W-:Y:S02]  /*19bc0*/  SEL R41, RZ, 0x1, P1 ;  /* 0x00000001ff297807 */ /* 0x000fe40000800000 */
[----:B------:R-:W-:Y:S01]  /*19bd0*/  ISETP.GE.U32.AND P0, PT, R46, R30, PT ;  /* 0x0000001e2e00720c */ /* 0x000fe20003f06070 */
[----:B------:R-:W-:Y:S01]  /*19be0*/  IMAD.WIDE.U32 R30, P1, R23, R12, R42 ;  /* 0x0000000c171e7225 */ /* 0x000fe2000782002a */
[----:B------:R-:W-:-:S02]  /*19bf0*/  ISETP.GE.U32.AND.EX P2, PT, R40, R35, PT, P2 ;  /* 0x000000232800720c */ /* 0x000fc40003f46120 */
[----:B------:R-:W-:Y:S01]  /*19c00*/  ISETP.GE.U32.AND.EX P0, PT, R49, R45, PT, P0 ;  /* 0x0000002d3100720c */ /* 0x000fe20003f06100 */
[C---:B------:R-:W-:Y:S01]  /*19c10*/  IMAD.WIDE.U32 R34, R12.reuse, R19, RZ ;  /* 0x000000130c227225 */ /* 0x040fe200078e00ff */
[----:B------:R-:W-:Y:S02]  /*19c20*/  SEL R34, RZ, 0x1, P3 ;  /* 0x00000001ff227807 */ /* 0x000fe40001800000 */
[----:B------:R-:W-:Y:S01]  /*19c30*/  IADD3 R41, P3, P4, R41, R38, R47 ;  /* 0x0000002629297210 */ /* 0x000fe20007c7e02f */
[----:B------:R-:W-:Y:S01]  /*19c40*/  IMAD.WIDE.U32 R42, R11, R21, RZ ;  /* 0x000000150b2a7225 */ /* 0x000fe200078e00ff */
[----:B------:R-:W-:Y:S02]  /*19c50*/  SEL R53, RZ, 0x1, P2 ;  /* 0x00000001ff357807 */ /* 0x000fe40001000000 */
[----:B------:R-:W-:Y:S01]  /*19c60*/  IADD3 RZ, P2, PT, R35, R30, RZ ;  /* 0x0000001e23ff7210 */ /* 0x000fe20007f5e0ff */
[----:B------:R-:W-:Y:S01]  /*19c70*/  IMAD R30, R23, R12, RZ ;  /* 0x0000000c171e7224 */ /* 0x000fe200078e02ff */
[----:B------:R-:W-:Y:S01]  /*19c80*/  IADD3.X R44, PT, PT, RZ, R39, RZ, P3, P4 ;  /* 0x00000027ff2c7210 */ /* 0x000fe20001fe84ff */
[----:B------:R-:W-:Y:S01]  /*19c90*/  IMAD.WIDE.U32 R38, R12, R21, RZ ;  /* 0x000000150c267225 */ /* 0x000fe200078e00ff */
[----:B------:R-:W-:-:S02]  /*19ca0*/  IADD3 R53, P3, P4, R53, R36, R34 ;  /* 0x0000002435357210 */ /* 0x000fc40007c7e022 */
[----:B------:R-:W-:Y:S01]  /*19cb0*/  IADD3 R45, P5, PT, R46, R41, RZ ;  /* 0x000000292e2d7210 */ /* 0x000fe20007fbe0ff */
[----:B------:R-:W-:Y:S01]  /*19cc0*/  IMAD.WIDE.U32 R34, R19, R12, RZ ;  /* 0x0000000c13227225 */ /* 0x000fe200078e00ff */
[----:B------:R-:W-:-:S03]  /*19cd0*/  IADD3.X R55, PT, PT, RZ, R37, RZ, P3, P4 ;  /* 0x00000025ff377210 */ /* 0x000fc60001fe84ff */
[----:B------:R-:W-:Y:S01]  /*19ce0*/  IMAD R47, R19, R11, R30 ;  /* 0x0000000b132f7224 */ /* 0x000fe200078e021e */
[----:B------:R-:W-:Y:S01]  /*19cf0*/  IADD3 R30, P4, PT, R45, R34, RZ ;  /* 0x000000222d1e7210 */ /* 0x000fe20007f9e0ff */
[----:B------:R-:W-:Y:S02]  /*19d00*/  IMAD.X R38, R49, 0x1, R44, P5 ;  /* 0x0000000131267824 */ /* 0x000fe400028e062c */
[----:B------:R-:W-:Y:S01]  /*19d10*/  IMAD.IADD R41, R35, 0x1, R47 ;  /* 0x0000000123297824 */ /* 0x000fe200078e022f */
[----:B------:R-:W-:Y:S01]  /*19d20*/  SEL R47, RZ, 0x1, P0 ;  /* 0x00000001ff2f7807 */ /* 0x000fe20000000000 */
[----:B------:R-:W-:Y:S01]  /*19d30*/  IMAD.WIDE.U32 R36, P3, R84, R12, R42 ;  /* 0x0000000c54247225 */ /* 0x000fe2000786002a */
[----:B------:R-:W-:Y:S02]  /*19d40*/  ISETP.GE.U32.AND P0, PT, R45, R46, PT ;  /* 0x0000002e2d00720c */ /* 0x000fe40003f06070 */
[----:B------:R-:W-:Y:S01]  /*19d50*/  IADD3 R53, P5, PT, R30, R53, RZ ;  /* 0x000000351e357210 */ /* 0x000fe20007fbe0ff */
[----:B------:R-:W-:Y:S01]  /*19d60*/  IMAD.WIDE.U32 R42, R0, R61, RZ ;  /* 0x0000003d002a7225 */ /* 0x000fe200078e00ff */
[----:B------:R-:W-:-:S03]  /*19d70*/  ISETP.GE.U32.AND.EX P0, PT, R38, R49, PT, P0 ;  /* 0x000000312600720c */ /* 0x000fc60003f06100 */
[----:B------:R-:W-:Y:S01]  /*19d80*/  IMAD.X R46, R41, 0x1, R38, P4 ;  /* 0x00000001292e7824 */ /* 0x000fe200020e0626 */
[----:B------:R-:W-:Y:S01]  /*19d90*/  IADD3 RZ, P4, PT, R39, R36, RZ ;  /* 0x0000002427ff7210 */ /* 0x000fe20007f9e0ff */
[----:B------:R-:W-:Y:S01]  /*19da0*/  IMAD.X R35, RZ, RZ, RZ, P3 ;  /* 0x000000ffff237224 */ /* 0x000fe200018e06ff */
[----:B------:R-:W-:Y:S01]  /*19db0*/  SEL R63, RZ, 0x1, P0 ;  /* 0x00000001ff3f7807 */ /* 0x000fe20000000000 */
[----:B------:R-:W-:Y:S01]  /*19dc0*/  IMAD.X R55, R46, 0x1, R55, P5 ;  /* 0x000000012e377824 */ /* 0x000fe200028e0637 */
[----:B------:R-:W-:Y:S01]  /*19dd0*/  ISETP.GE.U32.AND P0, PT, R53, R30, PT ;  /* 0x0000001e3500720c */ /* 0x000fe20003f06070 */
[----:B------:R-:W-:-:S03]  /*19de0*/  IMAD.WIDE.U32 R38, P5, R60, R15, R42 ;  /* 0x0000000f3c267225 */ /* 0x000fc600078a002a */
[----:B------:R-:W-:Y:S01]  /*19df0*/  ISETP.GE.U32.AND.EX P0, PT, R55, R46, PT, P0 ;  /* 0x0000002e3700720c */ /* 0x000fe20003f06100 */
[----:B------:R-:W-:Y:S01]  /*19e00*/  IMAD.X R43, RZ, RZ, RZ, P1 ;  /* 0x000000ffff2b7224 */ /* 0x000fe200008e06ff */
[----:B------:R-:W-:Y:S01]  /*19e10*/  ISETP.GE.U32.AND P1, PT, R30, R34, PT ;  /* 0x000000221e00720c */ /* 0x000fe20003f26070 */
[----:B------:R-:W-:Y:S01]  /*19e20*/  IMAD R30, R84, R12, RZ ;  /* 0x0000000c541e7224 */ /* 0x000fe200078e02ff */
[----:B------:R-:W-:Y:S01]  /*19e30*/  SEL R51, RZ, 0x1, P0 ;  /* 0x00000001ff337807 */ /* 0x000fe20000000000 */
[----:B------:R-:W-:Y:S01]  /*19e40*/  IMAD.MOV.U32 R42, RZ, RZ, R31 ;  /* 0x000000ffff2a7224 */ /* 0x000fe200078e001f */
[----:B------:R-:W-:Y:S01]  /*19e50*/  ISETP.GE.U32.AND.EX P1, PT, R46, R41, PT, P1 ;  /* 0x000000292e00720c */ /* 0x000fe20003f26110 */
[----:B------:R-:W-:Y:S02]  /*19e60*/  IMAD.MOV.U32 R34, RZ, RZ, R37 ;  /* 0x000000ffff227224 */ /* 0x000fe400078e0025 */
[-C--:B------:R-:W-:Y:S01]  /*19e70*/  IMAD R67, R21, R11.reuse, R30 ;  /* 0x0000000b15437224 */ /* 0x080fe200078e021e */
[----:B------:R-:W-:Y:S01]  /*19e80*/  SEL R36, RZ, 0x1, P1 ;  /* 0x00000001ff247807 */ /* 0x000fe20000800000 */
[----:B------:R-:W-:Y:S01]  /*19e90*/  IMAD.WIDE.U32.X R42, R23, R11, R42, P2 ;  /* 0x0000000b172a7225 */ /* 0x000fe200010e042a */
[----:B------:R-:W-:-:S03]  /*19ea0*/  IADD3 R63, P0, P1, R63, R32, R47 ;  /* 0x000000203f3f7210 */ /* 0x000fc6000791e02f */
[----:B------:R-:W-:Y:S01]  /*19eb0*/  IMAD.WIDE.U32.X R30, R84, R11, R34, P4 ;  /* 0x0000000b541e7225 */ /* 0x000fe200020e0422 */
[----:B------:R-:W-:Y:S02]  /*19ec0*/  IADD3.X R65, PT, PT, RZ, R33, RZ, P0, P1 ;  /* 0x00000021ff417210 */ /* 0x000fe400007e24ff */
[----:B------:R-:W-:Y:S01]  /*19ed0*/  IADD3 R51, P2, P4, R51, R42, R36 ;  /* 0x0000002a33337210 */ /* 0x000fe20007c5e024 */
[-C--:B------:R-:W-:Y:S02]  /*19ee0*/  IMAD R11, R60, R15.reuse, RZ ;  /* 0x0000000f3c0b7224 */ /* 0x080fe400078e02ff */
[----:B------:R-:W-:-:S04]  /*19ef0*/  IMAD.WIDE.U32 R32, R61, R15, RZ ;  /* 0x0000000f3d207225 */ /* 0x000fc800078e00ff */
[----:B------:R-:W-:Y:S02]  /*19f00*/  IMAD R11, R61, R0, R11 ;  /* 0x000000003d0b7224 */ /* 0x000fe400078e020b */
[----:B------:R-:W-:-:S04]  /*19f10*/  IMAD.WIDE.U32 R36, R0, R19, RZ ;  /* 0x0000001300247225 */ /* 0x000fc800078e00ff */
[----:B------:R-:W-:Y:S01]  /*19f20*/  IMAD.WIDE.U32 R48, R15, R19, RZ ;  /* 0x000000130f307225 */ /* 0x000fe200078e00ff */
[----:B------:R-:W-:-:S03]  /*19f30*/  IADD3.X R48, PT, PT, RZ, R43, RZ, P2, P4 ;  /* 0x0000002bff307210 */ /* 0x000fc600017e84ff */
[----:B------:R-:W-:Y:S01]  /*19f40*/  IMAD.IADD R33, R33, 0x1, R11 ;  /* 0x0000000121217824 */ /* 0x000fe200078e020b */
[----:B------:R-:W-:Y:S01]  /*19f50*/  IADD3 R11, P2, PT, R17, R32, RZ ;  /* 0x00000020110b7210 */ /* 0x000fe20007f5e0ff */
[----:B------:R-:W-:-:S04]  /*19f60*/  IMAD.WIDE.U32 R34, R0, R22, RZ ;  /* 0x0000001600227225 */ /* 0x000fc800078e00ff */
[----:B------:R-:W-:-:S04]  /*19f70*/  IMAD.WIDE.U32 R44, R15, R61, RZ ;  /* 0x0000003d0f2c7225 */ /* 0x000fc800078e00ff */
[----:B------:R-:W-:Y:S01]  /*19f80*/  IMAD.WIDE.U32 R36, P0, R23, R15, R36 ;  /* 0x0000000f17247225 */ /* 0x000fe20007800024 */
[----:B------:R-:W-:-:S03]  /*19f90*/  IADD3 RZ, P3, PT, R45, R38, RZ ;  /* 0x000000262dff7210 */ /* 0x000fc60007f7e0ff */
[----:B------:R-:W-:Y:S01]  /*19fa0*/  IMAD.X R17, R33, 0x1, R40, P2 ;  /* 0x0000000121117824 */ /* 0x000fe200010e0628 */
[----:B------:R-:W-:Y:S01]  /*19fb0*/  ISETP.GE.U32.AND P2, PT, R11, R32, PT ;  /* 0x000000200b00720c */ /* 0x000fe20003f46070 */
[----:B------:R-:W-:Y:S01]  /*19fc0*/  IMAD R41, R20, R15, RZ ;  /* 0x0000000f14297224 */ /* 0x000fe200078e02ff */
[----:B------:R-:W-:Y:S01]  /*19fd0*/  IADD3 RZ, P4, PT, R49, R36, RZ ;  /* 0x0000002431ff7210 */ /* 0x000fe20007f9e0ff */
[----:B------:R-:W-:Y:S01]  /*19fe0*/  IMAD.WIDE.U32 R46, R15, R22, RZ ;  /* 0x000000160f2e7225 */ /* 0x000fe200078e00ff */
[----:B------:R-:W-:-:S03]  /*19ff0*/  ISETP.GE.U32.AND.EX P2, PT, R17, R33, PT, P2 ;  /* 0x000000211100720c */ /* 0x000fc60003f46120 */
[----:B------:R-:W-:Y:S01]  /*1a000*/  IMAD.WIDE.U32 R34, P1, R20, R15, R34 ;  /* 0x0000000f14227225 */ /* 0x000fe20007820022 */
[----:B------:R-:W-:-:S03]  /*1a010*/  SEL R36, RZ, 0x1, P2 ;  /* 0x00000001ff247807 */ /* 0x000fc60001000000 */
[----:B------:R-:W-:Y:S02]  /*1a020*/  IMAD.MOV.U32 R44, RZ, RZ, R39 ;  /* 0x000000ffff2c7224 */ /* 0x000fe400078e0027 */
[----:B------:R-:W-:-:S04]  /*1a030*/  IMAD.WIDE.U32 R42, R0, R21, RZ ;  /* 0x00000015002a7225 */ /* 0x000fc800078e00ff */
[----:B------:R-:W-:-:S04]  /*1a040*/  IMAD.WIDE.U32 R38, R22, R15, RZ ;  /* 0x0000000f16267225 */ /* 0x000fc800078e00ff */
[----:B------:R-:W-:Y:S02]  /*1a050*/  IMAD R49, R22, R0, R41 ;  /* 0x0000000016317224 */ /* 0x000fe400078e0229 */
[----:B------:R-:W-:Y:S01]  /*1a060*/  IMAD.X R45, RZ, RZ, RZ, P5 ;  /* 0x000000ffff2d7224 */ /* 0x000fe200028e06ff */
[----:B------:R-:W-:Y:S01]  /*1a070*/  IADD3 RZ, P5, PT, R47, R34, RZ ;  /* 0x000000222fff7210 */ /* 0x000fe20007fbe0ff */
[----:B------:R-:W-:Y:S01]  /*1a080*/  IMAD.IADD R34, R39, 0x1, R49 ;  /* 0x0000000127227824 */ /* 0x000fe200078e0231 */
[----:B------:R-:W-:Y:S01]  /*1a090*/  IADD3 R49, P2, PT, R53, R38, RZ ;  /* 0x0000002635317210 */ /* 0x000fe20007f5e0ff */
[----:B------:R-:W-:Y:S02]  /*1a0a0*/  IMAD.X R41, RZ, RZ, RZ, P1 ;  /* 0x000000ffff297224 */ /* 0x000fe400008e06ff */
[----:B------:R-:W-:-:S04]  /*1a0b0*/  IMAD.WIDE.U32 R46, R15, R21, RZ ;  /* 0x000000150f2e7225 */ /* 0x000fc800078e00ff */
[----:B------:R-:W-:-:S04]  /*1a0c0*/  IMAD.WIDE.U32 R42, P1, R84, R15, R42 ;  /* 0x0000000f542a7225 */ /* 0x000fc8000782002a */
[----:B------:R-:W-:-:S04]  /*1a0d0*/  IMAD.WIDE.U32.X R44, R60, R0, R44, P3 ;  /* 0x000000003c2c7225 */ /* 0x000fc800018e042c */
[----:B------:R-:W-:Y:S02]  /*1a0e0*/  IMAD.MOV.U32 R32, RZ, RZ, R37 ;  /* 0x000000ffff207224 */ /* 0x000fe400078e0025 */
[----:B------:R-:W-:Y:S01]  /*1a0f0*/  IMAD.X R33, RZ, RZ, RZ, P0 ;  /* 0x000000ffff217224 */ /* 0x000fe200000e06ff */
[----:B------:R-:W-:Y:S01]  /*1a100*/  IADD3 RZ, P0, PT, R47, R42, RZ ;  /* 0x0000002a2fff7210 */ /* 0x000fe20007f1e0ff */
[----:B------:R-:W-:Y:S02]  /*1a110*/  IMAD.MOV.U32 R40, RZ, RZ, R35 ;  /* 0x000000ffff287224 */ /* 0x000fe400078e0023 */
[----:B------:R-:W-:Y:S01]  /*1a120*/  IMAD.X R37, R34, 0x1, R55, P2 ;  /* 0x0000000122257824 */ /* 0x000fe200010e0637 */
[----:B------:R-:W-:Y:S01]  /*1a130*/  IADD3 R35, P2, P3, R49, R44, R36 ;  /* 0x0000002c31237210 */ /* 0x000fe20007b5e024 */
[----:B------:R-:W-:-:S03]  /*1a140*/  IMAD.WIDE.U32 R46, R21, R12, RZ ;  /* 0x0000000c152e7225 */ /* 0x000fc600078e00ff */
[----:B------:R-:W-:Y:S01]  /*1a150*/  IADD3.X R36, PT, PT, R37, R45, RZ, P2, P3 ;  /* 0x0000002d25247210 */ /* 0x000fe200017e64ff */
[----:B------:R-:W-:Y:S01]  /*1a160*/  IMAD.X R39, RZ, RZ, RZ, P1 ;  /* 0x000000ffff277224 */ /* 0x000fe200008e06ff */
[----:B------:R-:W-:Y:S01]  /*1a170*/  ISETP.GE.U32.AND P1, PT, R49, R38, PT ;  /* 0x000000263100720c */ /* 0x000fe20003f26070 */
[----:B------:R-:W-:Y:S01]  /*1a180*/  IMAD.IADD R42, R47, 0x1, R67 ;  /* 0x000000012f2a7824 */ /* 0x000fe200078e0243 */
[----:B------:R-:W-:Y:S01]  /*1a190*/  ISETP.GE.U32.AND P2, PT, R35, R49, PT ;  /* 0x000000312300720c */ /* 0x000fe20003f46070 */
[----:B------:R-:W-:Y:S01]  /*1a1a0*/  IMAD.WIDE.U32.X R40, R20, R0, R40, P5 ;  /* 0x0000000014287225 */ /* 0x000fe200028e0428 */
[----:B------:R-:W-:Y:S02]  /*1a1b0*/  IADD3 R44, P3, PT, R63, R46, RZ ;  /* 0x0000002e3f2c7210 */ /* 0x000fe40007f7e0ff */
[----:B------:R-:W-:Y:S01]  /*1a1c0*/  ISETP.GE.U32.AND.EX P1, PT, R37, R34, PT, P1 ;  /* 0x000000222500720c */ /* 0x000fe20003f26110 */
[----:B------:R-:W-:Y:S01]  /*1a1d0*/  IMAD R34, R23, R15, RZ ;  /* 0x0000000f17227224 */ /* 0x000fe200078e02ff */
[----:B------:R-:W-:Y:S01]  /*1a1e0*/  ISETP.GE.U32.AND.EX P2, PT, R36, R37, PT, P2 ;  /* 0x000000252400720c */ /* 0x000fe20003f46120 */
[----:B------:R-:W-:Y:S01]  /*1a1f0*/  IMAD.X R49, R42, 0x1, R65, P3 ;  /* 0x000000012a317824 */ /* 0x000fe200018e0641 */
[----:B------:R-:W-:Y:S01]  /*1a200*/  ISETP.GE.U32.AND P3, PT, R44, R46, PT ;  /* 0x0000002e2c00720c */ /* 0x000fe20003f66070 */
[----:B------:R-:W-:Y:S01]  /*1a210*/  IMAD.MOV.U32 R38, RZ, RZ, R43 ;  /* 0x000000ffff267224 */ /* 0x000fe200078e002b */
[----:B------:R-:W-:-:S02]  /*1a220*/  SEL R12, RZ, 0x1, P1 ;  /* 0x00000001ff0c7807 */ /* 0x000fc40000800000 */
[----:B------:R-:W-:Y:S02]  /*1a230*/  SEL R37, RZ, 0x1, P2 ;  /* 0x00000001ff257807 */ /* 0x000fe40001000000 */
[----:B------:R-:W-:Y:S01]  /*1a240*/  ISETP.GE.U32.AND.EX P2, PT, R49, R42, PT, P3 ;  /* 0x0000002a3100720c */ /* 0x000fe20003f46130 */
[----:B------:R-:W-:Y:S01]  /*1a250*/  IMAD.WIDE.U32 R42, R19, R15, RZ ;  /* 0x0000000f132a7225 */ /* 0x000fe200078e00ff */
[----:B------:R-:W-:Y:S02]  /*1a260*/  IADD3 R47, P1, PT, R44, R51, RZ ;  /* 0x000000332c2f7210 */ /* 0x000fe40007f3e0ff */
[----:B------:R-:W-:Y:S01]  /*1a270*/  IADD3 R40, P3, P5, R37, R40, R12 ;  /* 0x0000002825287210 */ /* 0x000fe20007d7e00c */
[----:B------:R-:W-:Y:S01]  /*1a280*/  IMAD R51, R19, R0, R34 ;  /* 0x0000000013337224 */ /* 0x000fe200078e0222 */
[----:B------:R-:W-:Y:S01]  /*1a290*/  SEL R34, RZ, 0x1, P2 ;  /* 0x00000001ff227807 */ /* 0x000fe20001000000 */
[----:B------:R-:W-:Y:S01]  /*1a2a0*/  IMAD.X R12, R49, 0x1, R48, P1 ;  /* 0x00000001310c7824 */ /* 0x000fe200008e0630 */
[----:B------:R-:W-:Y:S01]  /*1a2b0*/  IADD3.X R45, PT, PT, RZ, R41, RZ, P3, P5 ;  /* 0x00000029ff2d7210 */ /* 0x000fe20001fea4ff */
[----:B------:R-:W-:Y:S01]  /*1a2c0*/  IMAD.IADD R41, R43, 0x1, R51 ;  /* 0x000000012b297824 */ /* 0x000fe200078e0233 */
[----:B------:R-:W-:-:S02]  /*1a2d0*/  ISETP.GE.U32.AND P1, PT, R47, R44, PT ;  /* 0x0000002c2f00720c */ /* 0x000fc40003f26070 */
[----:B------:R-:W-:Y:S02]  /*1a2e0*/  IADD3 R37, P3, PT, R47, R42, RZ ;  /* 0x0000002a2f257210 */ /* 0x000fe40007f7e0ff */
[----:B------:R-:W-:Y:S02]  /*1a2f0*/  ISETP.GE.U32.AND.EX P1, PT, R12, R49, PT, P1 ;  /* 0x000000310c00720c */ /* 0x000fe40003f26110 */
[----:B------:R-:W-:Y:S01]  /*1a300*/  IADD3 R40, P5, PT, R37, R40, RZ ;  /* 0x0000002825287210 */ /* 0x000fe20007fbe0ff */
[----:B------:R-:W-:Y:S01]  /*1a310*/  IMAD.X R12, R41, 0x1, R12, P3 ;  /* 0x00000001290c7824 */ /* 0x000fe200018e060c */
[----:B------:R-:W-:Y:S01]  /*1a320*/  ISETP.GE.U32.AND P3, PT, R37, R42, PT ;  /* 0x0000002a2500720c */ /* 0x000fe20003f66070 */
[----:B------:R-:W-:Y:S01]  /*1a330*/  IMAD R42, R84, R15, RZ ;  /* 0x0000000f542a7224 */ /* 0x000fe200078e02ff */
[----:B------:R-:W-:Y:S01]  /*1a340*/  ISETP.GE.U32.AND P2, PT, R40, R37, PT ;  /* 0x000000252800720c */ /* 0x000fe20003f46070 */
[----:B------:R-:W-:Y:S01]  /*1a350*/  IMAD.X R37, R12, 0x1, R45, P5 ;  /* 0x000000010c257824 */ /* 0x000fe200028e062d */
[----:B------:R-:W-:Y:S01]  /*1a360*/  SEL R43, RZ, 0x1, P1 ;  /* 0x00000001ff2b7807 */ /* 0x000fe20000800000 */
[----:B------:R-:W-:Y:S01]  /*1a370*/  IMAD.WIDE.U32 R44, R36, 0x3d1, RZ ;  /* 0x000003d1242c7825 */ /* 0x000fe200078e00ff */
[----:B------:R-:W-:-:S02]  /*1a380*/  ISETP.GE.U32.AND.EX P1, PT, R12, R41, PT, P3 ;  /* 0x000000290c00720c */ /* 0x000fc40003f26130 */
[----:B------:R-:W-:Y:S01]  /*1a390*/  IADD3 R41, P3, P5, R43, R30, R34 ;  /* 0x0000001e2b297210 */ /* 0x000fe20007d7e022 */
[----:B------:R-:W-:Y:S01]  /*1a3a0*/  IMAD R55, R21, R0, R42 ;  /* 0x0000000015377224 */ /* 0x000fe200078e022a */
[----:B------:R-:W-:Y:S01]  /*1a3b0*/  ISETP.GE.U32.AND.EX P2, PT, R37, R12, PT, P2 ;  /* 0x0000000c2500720c */ /* 0x000fe20003f46120 */
[-C--:B------:R-:W-:Y:S01]  /*1a3c0*/  IMAD.WIDE.U32.X R42, R23, R0.reuse, R32, P4 ;  /* 0x00000000172a7225 */ /* 0x080fe200020e0420 */
[----:B------:R-:W-:Y:S02]  /*1a3d0*/  IADD3.X R53, PT, PT, RZ, R31, RZ, P3, P5 ;  /* 0x0000001fff357210 */ /* 0x000fe40001fea4ff */
[----:B------:R-:W-:Y:S01]  /*1a3e0*/  SEL R51, RZ, 0x1, P2 ;  /* 0x00000001ff337807 */ /* 0x000fe20001000000 */
[----:B------:R-:W-:Y:S01]  /*1a3f0*/  IMAD.WIDE.U32.X R32, R84, R0, R38, P0 ;  /* 0x0000000054207225 */ /* 0x000fe200000e0426 */
[----:B------:R-:W-:-:S03]  /*1a400*/  SEL R0, RZ, 0x1, P1 ;  /* 0x00000001ff007807 */ /* 0x000fc60000800000 */
[----:B------:R-:W-:Y:S01]  /*1a410*/  IMAD.MOV.U32 R34, RZ, RZ, RZ ;  /* 0x000000ffff227224 */ /* 0x000fe200078e00ff */
[----:B------:R-:W-:Y:S01]  /*1a420*/  IADD3 R51, P5, P0, R51, R42, R0 ;  /* 0x0000002a33337210 */ /* 0x000fe200078be000 */
[----:B------:R-:W-:-:S04]  /*1a430*/  IMAD.WIDE.U32 R46, P1, RZ, R35, R44 ;  /* 0x00000023ff2e7225 */ /* 0x000fc8000782002c */
[----:B------:R-:W-:-:S04]  /*1a440*/  IMAD.WIDE.U32 R38, R21, R15, RZ ;  /* 0x0000000f15267225 */ /* 0x000fc800078e00ff */
[----:B------:R-:W-:Y:S01]  /*1a450*/  IMAD.WIDE.U32 R44, R35, 0x3d1, RZ ;  /* 0x000003d1232c7825 */ /* 0x000fe200078e00ff */
[----:B------:R-:W-:-:S03]  /*1a460*/  IADD3.X R44, PT, PT, RZ, R43, RZ, P5, P0 ;  /* 0x0000002bff2c7210 */ /* 0x000fc60002fe04ff */
[----:B------:R-:W-:Y:S01]  /*1a470*/  IMAD.WIDE.U32 R30, R35, 0x3d1, R34 ;  /* 0x000003d1231e7825 */ /* 0x000fe200078e0022 */
[----:B------:R-:W-:-:S03]  /*1a480*/  IADD3 RZ, P2, PT, R45, R46, RZ ;  /* 0x0000002e2dff7210 */ /* 0x000fc60007f5e0ff */
[----:B------:R-:W-:Y:S01]  /*1a490*/  IMAD.X R49, RZ, RZ, RZ, P1 ;  /* 0x000000ffff317224 */ /* 0x000fe200008e06ff */
[-C--:B------:R-:W-:Y:S01]  /*1a4a0*/  IADD3 R0, P1, PT, R41, R38.reuse, RZ ;  /* 0x0000002629007210 */ /* 0x080fe20007f3e0ff */
[----:B------:R-:W-:Y:S01]  /*1a4b0*/  IMAD.IADD R31, R46, 0x1, R31 ;  /* 0x000000012e1f7824 */ /* 0x000fe200078e021f */
[----:B------:R-:W-:Y:S01]  /*1a4c0*/  ISETP.GE.U32.AND P4, PT, R30, RZ, PT ;  /* 0x000000ff1e00720c */ /* 0x000fe20003f86070 */
[----:B------:R-:W-:Y:S01]  /*1a4d0*/  IMAD.IADD R46, R39, 0x1, R55 ;  /* 0x00000001272e7824 */ /* 0x000fe200078e0237 */
[C---:B------:R-:W-:Y:S01]  /*1a4e0*/  IADD3 R51, P3, PT, R0.reuse, R51, RZ ;  /* 0x0000003300337210 */ /* 0x040fe20007f7e0ff */
[----:B------:R-:W-:Y:S01]  /*1a4f0*/  IMAD.WIDE.U32 R42, R37, 0x3d1, RZ ;  /* 0x000003d1252a7825 */ /* 0x000fe200078e00ff */
[----:B------:R-:W-:Y:S02]  /*1a500*/  ISETP.GE.U32.AND.EX P4, PT, R31, R35, PT, P4 ;  /* 0x000000231f00720c */ /* 0x000fe40003f86140 */
[----:B------:R-:W-:Y:S01]  /*1a510*/  ISETP.GE.U32.AND P5, PT, R0, R38, PT ;  /* 0x000000260000720c */ /* 0x000fe20003fa6070 */
[----:B------:R-:W-:Y:S01]  /*1a520*/  IMAD.X R15, R46, 0x1, R53, P1 ;  /* 0x000000012e0f7824 */ /* 0x000fe200008e0635 */
[----:B------:R-:W-:Y:S01]  /*1a530*/  ISETP.GE.U32.AND P0, PT, R51, R0, PT ;  /* 0x000000003300720c */ /* 0x000fe20003f06070 */
[----:B------:R-:W-:-:S02]  /*1a540*/  IMAD.MOV.U32 R48, RZ, RZ, R47 ;  /* 0x000000ffff307224 */ /* 0x000fc400078e002f */
        /* <DEDUP_REMOVED lines=9> */
[----:B------:R-:W-:Y:S01]  /*1a5e0*/  IMAD.WIDE.U32 R12, R61, R13, R30 ;  /* 0x0000000d3d0c7225 */ /* 0x000fe200078e001e */
[----:B------:R-:W-:Y:S02]  /*1a5f0*/  IADD3 R0, P2, PT, R39, R42, RZ ;  /* 0x0000002a27007210 */ /* 0x000fe40007f5e0ff */
[----:B------:R-:W-:Y:S01]  /*1a600*/  ISETP.GE.U32.AND P0, PT, R15, R38, PT ;  /* 0x000000260f00720c */ /* 0x000fe20003f06070 */
[----:B------:R-:W-:Y:S01]  /*1a610*/  IMAD.IADD R14, R13, 0x1, R14 ;  /* 0x000000010d0e7824 */ /* 0x000fe200078e020e */
[----:B------:R-:W-:Y:S01]  /*1a620*/  ISETP.GE.U32.AND P5, PT, R12, R30, PT ;  /* 0x0000001e0c00720c */ /* 0x000fe20003fa6070 */
[----:B------:R-:W-:Y:S01]  /*1a630*/  IMAD.X R39, R0, 0x1, R35, P3 ;  /* 0x0000000100277824 */ /* 0x000fe200018e0623 */
[----:B------:R-:W-:Y:S01]  /*1a640*/  SEL R13, RZ, 0x1, P4 ;  /* 0x00000001ff0d7807 */ /* 0x000fe20002000000 */
[----:B------:R-:W-:Y:S01]  /*1a650*/  IMAD.X R35, RZ, RZ, RZ, P1 ;  /* 0x000000ffff237224 */ /* 0x000fe200008e06ff */
[----:B------:R-:W-:Y:S01]  /*1a660*/  IADD3 R45, P1, P3, R45, R32, R34 ;  /* 0x000000202d2d7210 */ /* 0x000fe20007b3e022 */
[----:B------:R-:W-:Y:S01]  /*1a670*/  IMAD.MOV.U32 R34, RZ, RZ, R43 ;  /* 0x000000ffff227224 */ /* 0x000fe200078e002b */
[----:B------:R-:W-:-:S02]  /*1a680*/  ISETP.GE.U32.AND.EX P5, PT, R14, R31, PT, P5 ;  /* 0x0000001f0e00720c */ /* 0x000fc40003fa6150 */
[----:B------:R-:W-:Y:S01]  /*1a690*/  IADD3.X R47, PT, PT, RZ, R33, RZ, P1, P3 ;  /* 0x00000021ff2f7210 */ /* 0x000fe20000fe64ff */
[----:B------:R-:W-:Y:S01]  /*1a6a0*/  IMAD.WIDE.U32 R32, R44, 0x3d1, RZ ;  /* 0x000003d12c207825 */ /* 0x000fe200078e00ff */
[----:B------:R-:W-:Y:S02]  /*1a6b0*/  IADD3 R13, P1, P3, R15, R36, R13 ;  /* 0x000000240f0d7210 */ /* 0x000fe40007b3e00d */
[----:B------:R-:W-:Y:S01]  /*1a6c0*/  SEL R15, RZ, 0x1, P5 ;  /* 0x00000001ff0f7807 */ /* 0x000fe20002800000 */
[----:B------:R-:W-:Y:S01]  /*1a6d0*/  IMAD.WIDE.U32.X R30, RZ, R37, R34, P2 ;  /* 0x00000025ff1e7225 */ /* 0x000fe200010e0422 */
[C---:B------:R-:W-:Y:S02]  /*1a6e0*/  ISETP.GE.U32.AND.EX P0, PT, R39.reuse, R0, PT, P0 ;  /* 0x000000002700720c */ /* 0x040fe40003f06100 */
[----:B------:R-:W-:Y:S02]  /*1a6f0*/  IADD3.X R39, PT, PT, R39, R40, RZ, P1, P3 ;  /* 0x0000002827277210 */ /* 0x000fe40000fe64ff */
[----:B------:R-:W-:-:S02]  /*1a700*/  IADD3 R15, P1, P3, R15, R13, R18 ;  /* 0x0000000d0f0f7210 */ /* 0x000fc40007b3e012 */
[CC--:B------:R-:W-:Y:S02]  /*1a710*/  ISETP.EQ.U32.AND P2, PT, R13.reuse, R36.reuse, PT ;  /* 0x000000240d00720c */ /* 0x0c0fe40003f42070 */
        /* <DEDUP_REMOVED lines=25> */
[CC--:B------:R-:W-:Y:S02]  /*1a8b0*/  ISETP.EQ.U32.AND P4, PT, R18.reuse, R37.reuse, PT ;  /* 0x000000251200720c */ /* 0x0c0fe40003f82070 */
[----:B------:R-:W-:Y:S02]  /*1a8c0*/  ISETP.LT.U32.AND P3, PT, R18, R37, PT ;  /* 0x000000251200720c */ /* 0x000fe40003f61070 */
[----:B------:R-:W-:Y:S02]  /*1a8d0*/  SEL R37, RZ, 0x1, P5 ;  /* 0x00000001ff257807 */ /* 0x000fe40002800000 */
[----:B------:R-:W-:Y:S02]  /*1a8e0*/  IADD3 R39, P5, P2, R13, R18, R2 ;  /* 0x000000120d277210 */ /* 0x000fe40007abe002 */
[----:B------:R-:W-:Y:S01]  /*1a8f0*/  ISETP.EQ.AND.EX P4, PT, R26, R51, P0, P4 ;  /* 0x000000331a00720c */ /* 0x000fe20000782340 */
[----:B------:R-:W-:Y:S01]  /*1a900*/  IMAD.WIDE.U32 R34, P0, RZ, R45, R34 ;  /* 0x0000002dff227225 */ /* 0x000fe20007800022 */
[----:B------:R-:W-:-:S02]  /*1a910*/  IADD3.X R38, PT, PT, RZ, R26, R27, P5, P2 ;  /* 0x0000001aff267210 */ /* 0x000fc40002fe441b */
[C---:B------:R-:W-:Y:S01]  /*1a920*/  ISETP.EQ.U32.AND P2, PT, R39.reuse, R2, PT ;  /* 0x000000022700720c */ /* 0x040fe20003f42070 */
[----:B------:R-:W-:Y:S01]  /*1a930*/  IMAD.MOV.U32 R36, RZ, RZ, R35 ;  /* 0x000000ffff247224 */ /* 0x000fe200078e0023 */
[----:B------:R-:W-:Y:S01]  /*1a940*/  ISETP.LT.U32.OR.EX P3, PT, R26, R51, P4, P3 ;  /* 0x000000331a00720c */ /* 0x000fe20002761530 */
[----:B------:R-:W-:Y:S01]  /*1a950*/  IMAD.MOV.U32 R35, RZ, RZ, R12 ;  /* 0x000000ffff237224 */ /* 0x000fe200078e000c */
        /* <DEDUP_REMOVED lines=9> */
[C---:B------:R-:W-:Y:S02]  /*1a9f0*/  IADD3 R13, P0, P5, R18.reuse, R44, R13 ;  /* 0x0000002c120d7210 */ /* 0x040fe40007d1e00d */
[----:B------:R-:W-:Y:S02]  /*1aa00*/  SEL R2, RZ, 0x1, !P1 ;  /* 0x00000001ff027807 */ /* 0x000fe40004800000 */
[----:B------:R-:W-:-:S02]  /*1aa10*/  ISETP.GE.U32.AND P4, PT, R18, R32, PT ;  /* 0x000000201200720c */ /* 0x000fc40003f86070 */
        /* <DEDUP_REMOVED lines=29> */
.L_x_613:
        /* <DEDUP_REMOVED lines=34> */
.L_x_612:
[----:B------:R-:W-:Y:S02]  /*1ae10*/  IMAD.MOV.U32 R39, RZ, RZ, R12 ;  /* 0x000000ffff277224 */ /* 0x000fe400078e000c */
[----:B------:R-:W-:Y:S02]  /*1ae20*/  IMAD.MOV.U32 R38, RZ, RZ, R13 ;  /* 0x000000ffff267224 */ /* 0x000fe400078e000d */
[----:B------:R-:W-:Y:S02]  /*1ae30*/  IMAD.MOV.U32 R31, RZ, RZ, R2 ;  /* 0x000000ffff1f7224 */ /* 0x000fe400078e0002 */
[----:B------:R-:W-:-:S07]  /*1ae40*/  IMAD.MOV.U32 R30, RZ, RZ, R11 ;  /* 0x000000ffff1e7224 */ /* 0x000fce00078e000b */
.L_x_611:
[----:B------:R-:W-:Y:S05]  /*1ae50*/  BSYNC.RECONVERGENT B2 ;  /* 0x0000000000027941 */ /* 0x000fea0003800200 */
.L_x_610:
        /* <DEDUP_REMOVED lines=17> */
[----:B------:R-:W-:Y:S02]  /*1af70*/  PLOP3.LUT P1, PT, PT, PT, PT, 0x8, 0x80 ;  /* 0x000000000080781c */ /* 0x000fe40003f2e170 */
[----:B------:R-:W-:-:S02]  /*1af80*/  @P0 ISETP.NE.OR.EX P1, PT, R30, UR11, !P3, P4 ;  /* 0x0000000b1e000c0c */ /* 0x000fc4000df25740 */
[----:B------:R-:W-:Y:S02]  /*1af90*/  IADD3 R18, P0, PT, R11, R26, RZ ;  /* 0x0000001a0b127210 */ /* 0x000fe40007f1e0ff */
[----:B------:R-:W-:Y:S02]  /*1afa0*/  SEL R2, RZ, 0x1, !P3 ;  /* 0x00000001ff027807 */ /* 0x000fe40005800000 */
[----:B------:R-:W-:Y:S01]  /*1afb0*/  SEL R12, RZ, 0x1, !P2 ;  /* 0x00000001ff0c7807 */ /* 0x000fe20005000000 */
[----:B------:R-:W-:Y:S01]  /*1afc0*/  IMAD.X R27, RZ, RZ, R27, P0 ;  /* 0x000000ffff1b7224 */ /* 0x000fe200000e061b */
[----:B------:R-:W-:Y:S02]  /*1afd0*/  SEL R18, R18, RZ, P1 ;  /* 0x000000ff12127207 */ /* 0x000fe40000800000 */
[----:B------:R-:W-:Y:S02]  /*1afe0*/  IADD3 R2, P4, PT, R2, UR10, RZ ;  /* 0x0000000a02027c10 */ /* 0x000fe4000ff9e0ff */
[----:B------:R-:W-:-:S02]  /*1aff0*/  IADD3 R12, P5, PT, R12, UR8, RZ ;  /* 0x000000080c0c7c10 */ /* 0x000fc4000ffbe0ff */
[----:B------:R-:W-:Y:S01]  /*1b000*/  IADD3 R17, P2, PT, R15, -R18, RZ ;  /* 0x800000120f117210 */ /* 0x000fe20007f5e0ff */
[----:B------:R-:W-:Y:S01]  /*1b010*/  IMAD.X R18, RZ, RZ, UR11, P4 ;  /* 0x0000000bff127e24 */ /* 0x000fe2000a0e06ff */
[----:B------:R-:W-:Y:S01]  /*1b020*/  SEL R15, R2, RZ, P1 ;  /* 0x000000ff020f7207 */ /* 0x000fe20000800000 */
[----:B------:R-:W-:Y:S01]  /*1b030*/  IMAD.X R11, RZ, RZ, UR9, P5 ;  /* 0x00000009ff0b7e24 */ /* 0x000fe2000a8e06ff */
[----:B------:R-:W-:Y:S02]  /*1b040*/  SEL R13, R32, RZ, P1 ;  /* 0x000000ff200d7207 */ /* 0x000fe40000800000 */
[----:B------:R-:W-:Y:S02]  /*1b050*/  SEL R12, R12, RZ, P1 ;  /* 0x000000ff0c0c7207 */ /* 0x000fe40000800000 */
[----:B------:R-:W-:Y:S02]  /*1b060*/  IADD3 R15, P4, PT, R31, -R15, RZ ;  /* 0x8000000f1f0f7210 */ /* 0x000fe40007f9e0ff */
[----:B------:R-:W-:-:S02]  /*1b070*/  IADD3 R13, P3, PT, R35, -R13, RZ ;  /* 0x8000000d230d7210 */ /* 0x000fc40007f7e0ff */
[----:B------:R-:W-:Y:S02]  /*1b080*/  SEL R31, R33, RZ, P1 ;  /* 0x000000ff211f7207 */ /* 0x000fe40000800000 */
[----:B------:R-:W-:Y:S02]  /*1b090*/  SEL R27, R27, RZ, P1 ;  /* 0x000000ff1b1b7207 */ /* 0x000fe40000800000 */
[----:B------:R-:W-:Y:S01]  /*1b0a0*/  IADD3 R12, P0, PT, R39, -R12, RZ ;  /* 0x8000000c270c7210 */ /* 0x000fe20007f1e0ff */
[----:B------:R-:W-:Y:S01]  /*1b0b0*/  IMAD.X R2, R14, 0x1, ~R31, P3 ;  /* 0x000000010e027824 */ /* 0x000fe200018e0e1f */
[----:B------:R-:W-:Y:S01]  /*1b0c0*/  SEL R11, R11, RZ, P1 ;  /* 0x000000ff0b0b7207 */ /* 0x000fe20000800000 */
[----:B------:R-:W-:Y:S01]  /*1b0d0*/  IMAD.X R14, R0, 0x1, ~R27, P2 ;  /* 0x00000001000e7824 */ /* 0x000fe200010e0e1b */
[----:B------:R-:W-:-:S03]  /*1b0e0*/  SEL R18, R18, RZ, P1 ;  /* 0x000000ff12127207 */ /* 0x000fc60000800000 */
[----:B------:R-:W-:Y:S02]  /*1b0f0*/  IMAD.X R11, R38, 0x1, ~R11, P0 ;  /* 0x00000001260b7824 */ /* 0x000fe400000e0e0b */
[----:B------:R-:W-:-:S07]  /*1b100*/  IMAD.X R0, R30, 0x1, ~R18, P4 ;  /* 0x000000011e007824 */ /* 0x000fce00020e0e12 */
.L_x_609:
[----:B------:R-:W-:Y:S05]  /*1b110*/  BSYNC.RECONVERGENT B1 ;  /* 0x0000000000017941 */ /* 0x000fea0003800200 */
.L_x_608:
        /* <DEDUP_REMOVED lines=43> */
[----:B------:R-:W-:-:S04]  /*1b3d0*/  IMAD.WIDE.U32 R26, R60, R19, RZ ;  /* 0x000000133c1a7225 */ /* 0x000fc800078e00ff */
        /* <DEDUP_REMOVED lines=20> */
[----:B------:R-:W-:Y:S01]  /*1b520*/  IMAD.MOV.U32 R38, RZ, RZ, R31 ;  /* 0x000000ffff267224 */ /* 0x000fe200078e001f */
[----:B------:R-:W-:Y:S01]  /*1b530*/  IADD3 R43, P1, P2, R43, R40, R18 ;  /* 0x000000282b2b7210 */ /* 0x000fe20007a3e012 */
[----:B------:R-:W-:Y:S01]  /*1b540*/  IMAD.WIDE.U32 R30, R21, R61, RZ ;  /* 0x0000003d151e7225 */ /* 0x000fe200078e00ff */
[----:B------:R-:W-:-:S02]  /*1b550*/  SEL R55, RZ, 0x1, P5 ;  /* 0x00000001ff377807 */ /* 0x000fc40002800000 */
[----:B------:R-:W-:Y:S01]  /*1b560*/  IADD3.X R45, PT, PT, RZ, R41, RZ, P1, P2 ;  /* 0x00000029ff2d7210 */ /* 0x000fe20000fe44ff */
[----:B------:R-:W-:-:S04]  /*1b570*/  IMAD.WIDE.U32 R48, P5, R21, R60, R48 ;  /* 0x0000003c15307225 */ /* 0x000fc800078a0030 */
[----:B------:R-:W-:Y:S01]  /*1b580*/  IMAD.WIDE.U32.X R26, R23, R60, R38, P0 ;  /* 0x0000003c171a7225 */ /* 0x000fe200000e0426 */
[----:B------:R-:W-:-:S03]  /*1b590*/  IADD3 R31, P1, PT, R31, R48, RZ ;  /* 0x000000301f1f7210 */ /* 0x000fc60007f3e0ff */
[----:B------:R-:W-:Y:S01]  /*1b5a0*/  IMAD.WIDE.U32 R38, R60, R21, RZ ;  /* 0x000000153c267225 */ /* 0x000fe200078e00ff */
[----:B------:R-:W-:-:S03]  /*1b5b0*/  IADD3 R55, P0, P2, R30, R26, R55 ;  /* 0x0000001a1e377210 */ /* 0x000fc60007a1e037 */
[C---:B------:R-:W-:Y:S01]  /*1b5c0*/  IMAD.WIDE.U32 R46, R84.reuse, R22, RZ ;  /* 0x00000016542e7225 */ /* 0x040fe200078e00ff */
        /* <DEDUP_REMOVED lines=16> */
[----:B------:R-:W-:Y:S01]  /*1b6d0*/  IMAD.MOV.U32 R38, RZ, RZ, R37 ;  /* 0x000000ffff267224 */ /* 0x000fe200078e0025 */
[----:B------:R-:W-:Y:S01]  /*1b6e0*/  IADD3.X R68, PT, PT, R27, R39, RZ, P5, P6 ;  /* 0x000000271b447210 */ /* 0x000fe20002fec4ff */
[----:B------:R-:W-:Y:S02]  /*1b6f0*/  IMAD.X R39, RZ, RZ, RZ, P4 ;  /* 0x000000ffff277224 */ /* 0x000fe400020e06ff */
[----:B------:R-:W-:-:S04]  /*1b700*/  IMAD.WIDE.U32 R40, R19, R22, RZ ;  /* 0x0000001613287225 */ /* 0x000fc800078e00ff */
[----:B------:R-:W-:Y:S01]  /*1b710*/  IMAD.WIDE.U32.X R36, R23, R60, R38, P3 ;  /* 0x0000003c17247225 */ /* 0x000fe200018e0426 */
[----:B------:R-:W-:Y:S02]  /*1b720*/  IADD3 R70, P3, PT, R51, R34, RZ ;  /* 0x0000002233467210 */ /* 0x000fe40007f7e0ff */
[----:B------:R-:W-:Y:S01]  /*1b730*/  IADD3 R42, P5, PT, R55, R40, RZ ;  /* 0x00000028372a7210 */ /* 0x000fe20007fbe0ff */
[----:B------:R-:W-:-:S04]  /*1b740*/  IMAD.WIDE.U32 R52, P4, R19, R20, R52 ;  /* 0x0000001413347225 */ /* 0x000fc80007880034 */
[----:B------:R-:W-:Y:S01]  /*1b750*/  IMAD.X R72, R72, 0x1, R35, P3 ;  /* 0x0000000148487824 */ /* 0x000fe200018e0623 */
[----:B------:R-:W-:Y:S01]  /*1b760*/  IADD3 R18, P3, PT, R41, R52, RZ ;  /* 0x0000003429127210 */ /* 0x000fe20007f7e0ff */
[----:B------:R-:W-:-:S04]  /*1b770*/  IMAD.WIDE.U32 R38, R22, R19, RZ ;  /* 0x0000001316267225 */ /* 0x000fc800078e00ff */
[----:B------:R-:W-:Y:S01]  /*1b780*/  IMAD.X R44, R18, 0x1, R44, P5 ;  /* 0x00000001122c7824 */ /* 0x000fe200028e062c */
[----:B------:R-:W-:Y:S01]  /*1b790*/  ISETP.GE.U32.AND P5, PT, R70, R34, PT ;  /* 0x000000224600720c */ /* 0x000fe20003fa6070 */
[----:B------:R-:W-:-:S03]  /*1b7a0*/  IMAD.WIDE.U32 R50, R23, R19, RZ ;  /* 0x0000001317327225 */ /* 0x000fc600078e00ff */
[----:B------:R-:W-:Y:S01]  /*1b7b0*/  ISETP.GE.U32.AND.EX P5, PT, R72, R35, PT, P5 ;  /* 0x000000234800720c */ /* 0x000fe20003fa6150 */
[----:B------:R-:W-:-:S03]  /*1b7c0*/  IMAD.WIDE.U32 R34, R20, R19, RZ ;  /* 0x0000001314227225 */ /* 0x000fc600078e00ff */
[----:B------:R-:W-:Y:S01]  /*1b7d0*/  SEL R75, RZ, 0x1, P5 ;  /* 0x00000001ff4b7807 */ /* 0x000fe20002800000 */
[----:B------:R-:W-:Y:S01]  /*1b7e0*/  IMAD.WIDE.U32 R54, R20, R21, RZ ;  /* 0x0000001514367225 */ /* 0x000fe200078e00ff */
[----:B------:R-:W-:-:S03]  /*1b7f0*/  IADD3 R41, P5, PT, R42, R43, RZ ;  /* 0x0000002b2a297210 */ /* 0x000fc60007fbe0ff */
[----:B------:R-:W-:-:S04]  /*1b800*/  IMAD.WIDE.U32 R62, R23, R21, RZ ;  /* 0x00000015173e7225 */ /* 0x000fc800078e00ff */
[----:B------:R-:W-:Y:S01]  /*1b810*/  IMAD.X R43, R44, 0x1, R45, P5 ;  /* 0x000000012c2b7824 */ /* 0x000fe200028e062d */
[----:B------:R-:W-:Y:S01]  /*1b820*/  IADD3 R79, P5, PT, R41, R40, RZ ;  /* 0x00000028294f7210 */ /* 0x000fe20007fbe0ff */
[----:B------:R-:W-:Y:S02]  /*1b830*/  IMAD.MOV.U32 R66, RZ, RZ, R49 ;  /* 0x000000ffff427224 */ /* 0x000fe400078e0031 */
[----:B------:R-:W-:Y:S02]  /*1b840*/  IMAD.MOV.U32 R52, RZ, RZ, R47 ;  /* 0x000000ffff347224 */ /* 0x000fe400078e002f */
[----:B------:R-:W-:Y:S01]  /*1b850*/  IMAD.X R77, R43, 0x1, R18, P5 ;  /* 0x000000012b4d7824 */ /* 0x000fe200028e0612 */
[----:B------:R-:W-:Y:S01]  /*1b860*/  IADD3 R75, P5, P6, R79, R36, R75 ;  /* 0x000000244f4b7210 */ /* 0x000fe20007ebe04b */
[----:B------:R-:W-:-:S03]  /*1b870*/  IMAD.WIDE.U32 R64, R19, R21, RZ ;  /* 0x0000001513407225 */ /* 0x000fc600078e00ff */
        /* <DEDUP_REMOVED lines=10> */
[----:B------:R-:W-:Y:S01]  /*1b920*/  ISETP.GE.U32.AND P5, PT, R41, R42, PT ;  /* 0x0000002a2900720c */ /* 0x000fe20003fa6070 */
[----:B------:R-:W-:Y:S02]  /*1b930*/  IMAD.MOV.U32 R42, RZ, RZ, R53 ;  /* 0x000000ffff2a7224 */ /* 0x000fe400078e0035 */
[----:B------:R-:W-:Y:S01]  /*1b940*/  IMAD.X R53, RZ, RZ, RZ, P0 ;  /* 0x000000ffff357224 */ /* 0x000fe200000e06ff */
[----:B------:R-:W-:Y:S01]  /*1b950*/  ISETP.GE.U32.AND.EX P5, PT, R43, R44, PT, P5 ;  /* 0x0000002c2b00720c */ /* 0x000fe20003fa6150 */
[----:B------:R-:W-:Y:S02]  /*1b960*/  IMAD.X R43, RZ, RZ, RZ, P4 ;  /* 0x000000ffff2b7224 */ /* 0x000fe400020e06ff */
[----:B------:R-:W-:Y:S01]  /*1b970*/  IMAD.WIDE.U32 R50, P4, R19, R23, R50 ;  /* 0x0000001713327225 */ /* 0x000fe20007880032 */
[----:B------:R-:W-:-:S03]  /*1b980*/  SEL R37, RZ, 0x1, P5 ;  /* 0x00000001ff257807 */ /* 0x000fc60002800000 */
[----:B------:R-:W-:Y:S01]  /*1b990*/  IMAD.WIDE.U32.X R42, R23, R20, R42, P3 ;  /* 0x00000014172a7225 */ /* 0x000fe200018e042a */
[----:B------:R-:W-:Y:S02]  /*1b9a0*/  IADD3 R76, P5, P6, R37, R34, R76 ;  /* 0x00000022254c7210 */ /* 0x000fe40007ebe04c */
[----:B------:R-:W-:Y:S01]  /*1b9b0*/  ISETP.GE.U32.AND P3, PT, R75, R79, PT ;  /* 0x0000004f4b00720c */ /* 0x000fe20003f66070 */
[----:B------:R-:W-:Y:S01]  /*1b9c0*/  IMAD.WIDE.U32.X R52, R84, R20, R52, P2 ;  /* 0x0000001454347225 */ /* 0x000fe200010e0434 */
[----:B------:R-:W-:Y:S02]  /*1b9d0*/  IADD3.X R73, PT, PT, RZ, R35, RZ, P5, P6 ;  /* 0x00000023ff497210 */ /* 0x000fe40002fec4ff */
[----:B------:R-:W-:Y:S01]  /*1b9e0*/  LOP3.LUT P6, RZ, R88, 0x1, RZ, 0xc0, !PT ;  /* 0x0000000158ff7812 */ /* 0x000fe200078cc0ff */
[----:B------:R-:W-:Y:S01]  /*1b9f0*/  IMAD.X R35, RZ, RZ, RZ, P4 ;  /* 0x000000ffff237224 */ /* 0x000fe200020e06ff */
[----:B------:R-:W-:Y:S01]  /*1ba00*/  ISETP.GE.U32.AND.EX P2, PT, R74, R77, PT, P3 ;  /* 0x0000004d4a00720c */ /* 0x000fe20003f46130 */
[----:B------:R-:W-:-:S04]  /*1ba10*/  IMAD.WIDE.U32 R54, P5, R84, R22, R54 ;  /* 0x0000001654367225 */ /* 0x000fc800078a0036 */
[----:B------:R-:W-:Y:S02]  /*1ba20*/  IMAD.X R67, RZ, RZ, RZ, P6 ;  /* 0x000000ffff437224 */ /* 0x000fe400030e06ff */
[----:B------:R-:W-:-:S04]  /*1ba30*/  IMAD.WIDE.U32 R62, P4, R84, R19, R62 ;  /* 0x00000013543e7225 */ /* 0x000fc8000788003e */
[----:B------:R-:W-:Y:S01]  /*1ba40*/  IMAD.WIDE.U32.X R46, R84, R60, R66, P1 ;  /* 0x0000003c542e7225 */ /* 0x000fe200008e0442 */
[----:B------:R-:W-:-:S03]  /*1ba50*/  ISETP.GE.U32.AND P1, PT, R79, R40, PT ;  /* 0x000000284f00720c */ /* 0x000fc60003f26070 */
[----:B------:R-:W-:Y:S01]  /*1ba60*/  IMAD.X R37, RZ, RZ, RZ, P4 ;  /* 0x000000ffff257224 */ /* 0x000fe200020e06ff */
[----:B------:R-:W-:Y:S01]  /*1ba70*/  IADD3 RZ, P4, PT, R39, R54, RZ ;  /* 0x0000003627ff7210 */ /* 0x000fe20007f9e0ff */
[----:B------:R-:W-:Y:S01]  /*1ba80*/  IMAD.WIDE.U32 R40, R84, R19, RZ ;  /* 0x0000001354287225 */ /* 0x000fe200078e00ff */
[----:B------:R-:W-:-:S03]  /*1ba90*/  ISETP.GE.U32.AND.EX P1, PT, R77, R18, PT, P1 ;  /* 0x000000124d00720c */ /* 0x000fc60003f26110 */
[----:B------:R-:W-:Y:S01]  /*1baa0*/  IMAD.WIDE.U32 R38, R19, R19, RZ ;  /* 0x0000001313267225 */ /* 0x000fe200078e00ff */
[----:B------:R-:W-:-:S03]  /*1bab0*/  SEL R48, RZ, 0x1, P1 ;  /* 0x00000001ff307807 */ /* 0x000fc60000800000 */
[----:B------:R-:W-:Y:S01]  /*1bac0*/  IMAD.MOV.U32 R44, RZ, RZ, R55 ;  /* 0x000000ffff2c7224 */ /* 0x000fe200078e0037 */
[----:B------:R-:W-:Y:S01]  /*1bad0*/  IADD3 R22, P0, PT, R39, R50, RZ ;  /* 0x0000003227167210 */ /* 0x000fe20007f1e0ff */
[----:B------:R-:W-:Y:S01]  /*1bae0*/  IMAD.WIDE.U32 R54, R84, R21, RZ ;  /* 0x0000001554367225 */ /* 0x000fe200078e00ff */
[----:B------:R-:W-:-:S03]  /*1baf0*/  SEL R39, RZ, 0x1, P2 ;  /* 0x00000001ff277807 */ /* 0x000fc60001000000 */
[----:B------:R-:W-:Y:S01]  /*1bb00*/  IMAD.X R45, RZ, RZ, RZ, P5 ;  /* 0x000000ffff2d7224 */ /* 0x000fe200028e06ff */
[----:B------:R-:W-:Y:S01]  /*1bb10*/  IADD3 RZ, P5, PT, R65, R62, RZ ;  /* 0x0000003e41ff7210 */ /* 0x000fe20007fbe0ff */
[----:B------:R-:W-:-:S04]  /*1bb20*/  IMAD.WIDE.U32 R40, P3, R21, R23, R40 ;  /* 0x0000001715287225 */ /* 0x000fc80007860028 */
[----:B------:R-:W-:-:S04]  /*1bb30*/  IMAD.WIDE.U32.X R44, R84, R20, R44, P4 ;  /* 0x00000014542c7225 */ /* 0x000fc800020e042c */
[----:B------:R-:W-:-:S04]  /*1bb40*/  IMAD.WIDE.U32 R54, P1, R21, R84, R54 ;  /* 0x0000005415367225 */ /* 0x000fc80007820036 */
[----:B------:R-:W-:-:S04]  /*1bb50*/  IMAD.WIDE.U32 R18, R21, R19, RZ ;  /* 0x0000001315127225 */ /* 0x000fc800078e00ff */
[----:B------:R-:W-:Y:S01]  /*1bb60*/  IMAD.WIDE.U32 R20, R21, R21, RZ ;  /* 0x0000001515147225 */ /* 0x000fe200078e00ff */
[----:B------:R-:W-:-:S03]  /*1bb70*/  IADD3 R40, P2, PT, R19, R40, RZ ;  /* 0x0000002813287210 */ /* 0x000fc60007f5e0ff */
[----:B------:R-:W-:Y:S01]  /*1bb80*/  IMAD.X R49, RZ, RZ, RZ, P3 ;  /* 0x000000ffff317224 */ /* 0x000fe200018e06ff */
[----:B------:R-:W-:Y:S01]  /*1bb90*/  IADD3 R42, P3, P4, R39, R42, R48 ;  /* 0x0000002a272a7210 */ /* 0x000fe20007c7e030 */
[----:B------:R-:W-:Y:S02]  /*1bba0*/  IMAD.MOV.U32 R34, RZ, RZ, R51 ;  /* 0x000000ffff227224 */ /* 0x000fe400078e0033 */
[----:B------:R-:W-:Y:S01]  /*1bbb0*/  IMAD.X R51, RZ, RZ, RZ, P1 ;  /* 0x000000ffff337224 */ /* 0x000fe200008e06ff */
[----:B------:R-:W-:Y:S01]  /*1bbc0*/  IADD3 R39, P1, PT, R21, R54, RZ ;  /* 0x0000003615277210 */ /* 0x000fe20007f3e0ff */
[----:B------:R-:W-:Y:S01]  /*1bbd0*/  IMAD.WIDE.U32.X R34, R23, R23, R34, P0 ;  /* 0x0000001717227225 */ /* 0x000fe200000e0422 */
[----:B------:R-:W-:Y:S02]  /*1bbe0*/  IADD3.X R54, PT, PT, RZ, R43, RZ, P3, P4 ;  /* 0x0000002bff367210 */ /* 0x000fe40001fe84ff */
[----:B------:R-:W-:Y:S01]  /*1bbf0*/  IADD3 R75, P3, PT, R75, R30, RZ ;  /* 0x0000001e4b4b7210 */ /* 0x000fe20007f7e0ff */
[----:B------:R-:W-:Y:S01]  /*1bc00*/  IMAD.MOV.U32 R48, RZ, RZ, R41 ;  /* 0x000000ffff307224 */ /* 0x000fe200078e0029 */
[C---:B------:R-:W-:Y:S01]  /*1bc10*/  IADD3 R76, P0, PT, R71.reuse, R76, RZ ;  /* 0x0000004c474c7210 */ /* 0x040fe20007f1e0ff */
[----:B------:R-:W-:Y:S01]  /*1bc20*/  IMAD.MOV.U32 R50, RZ, RZ, R55 ;  /* 0x000000ffff327224 */ /* 0x000fe200078e0037 */
[----:B------:R-:W-:Y:S01]  /*1bc30*/  ISETP.GE.U32.AND P4, PT, R71, R26, PT ;  /* 0x0000001a4700720c */ /* 0x000fe20003f86070 */
[----:B------:R-:W-:Y:S01]  /*1bc40*/  IMAD.X R74, R74, 0x1, R31, P3 ;  /* 0x000000014a4a7824 */ /* 0x000fe200018e061f */
[----:B------:R-:W-:Y:S01]  /*1bc50*/  ISETP.GE.U32.AND P3, PT, R75, R30, PT ;  /* 0x0000001e4b00720c */ /* 0x000fe20003f66070 */
[----:B------:R-:W-:Y:S01]  /*1bc60*/  IMAD.X R73, R68, 0x1, R73, P0 ;  /* 0x0000000144497824 */ /* 0x000fe200000e0649 */
[----:B------:R-:W-:Y:S01]  /*1bc70*/  IADD3 R41, P0, PT, R76, R38, RZ ;  /* 0x000000264c297210 */ /* 0x000fe20007f1e0ff */
[----:B------:R-:W-:Y:S01]  /*1bc80*/  IMAD.MOV.U32 R36, RZ, RZ, R63 ;  /* 0x000000ffff247224 */ /* 0x000fe200078e003f */
[----:B------:R-:W-:Y:S01]  /*1bc90*/  ISETP.GE.U32.AND.EX P4, PT, R68, R27, PT, P4 ;  /* 0x0000001b4400720c */ /* 0x000fe20003f86140 */
[----:B------:R-:W-:Y:S01]  /*1bca0*/  IMAD.WIDE.U32.X R48, R84, R23, R48, P2 ;  /* 0x0000001754307225 */ /* 0x000fe200010e0430 */
[----:B------:R-:W-:-:S02]  /*1bcb0*/  ISETP.GE.U32.AND.EX P3, PT, R74, R31, PT, P3 ;  /* 0x0000001f4a00720c */ /* 0x000fc40003f66130 */
[----:B------:R-:W-:Y:S01]  /*1bcc0*/  SEL R55, RZ, 0x1, P4 ;  /* 0x00000001ff377807 */ /* 0x000fe20002000000 */
[----:B------:R-:W-:Y:S01]  /*1bcd0*/  IMAD.X R31, R22, 0x1, R73, P0 ;  /* 0x00000001161f7824 */ /* 0x000fe200000e0649 */
[----:B------:R-:W-:Y:S01]  /*1bce0*/  ISETP.GE.U32.AND P4, PT, R76, R71, PT ;  /* 0x000000474c00720c */ /* 0x000fe20003f86070 */
[C---:B------:R-:W-:Y:S01]  /*1bcf0*/  IMAD.WIDE.U32.X R36, R84.reuse, R23, R36, P5 ;  /* 0x0000001754247225 */ /* 0x040fe200028e0424 */
[----:B------:R-:W-:Y:S02]  /*1bd00*/  IADD3 R21, P0, PT, R41, R42, RZ ;  /* 0x0000002a29157210 */ /* 0x000fe40007f1e0ff */
[----:B------:R-:W-:Y:S01]  /*1bd10*/  ISETP.GE.U32.AND.EX P4, PT, R73, R68, PT, P4 ;  /* 0x000000444900720c */ /* 0x000fe20003f86140 */
[----:B------:R-:W-:Y:S01]  /*1bd20*/  IMAD.WIDE.U32.X R50, R84, R84, R50, P1 ;  /* 0x0000005454327225 */ /* 0x000fe200008e0432 */
[----:B------:R-:W-:Y:S02]  /*1bd30*/  SEL R19, RZ, 0x1, P3 ;  /* 0x00000001ff137807 */ /* 0x000fe40001800000 */
[----:B------:R-:W-:Y:S01]  /*1bd40*/  ISETP.GE.U32.AND P3, PT, R41, R38, PT ;  /* 0x000000262900720c */ /* 0x000fe20003f66070 */
[----:B------:R-:W-:Y:S01]  /*1bd50*/  IMAD.X R30, R31, 0x1, R54, P0 ;  /* 0x000000011f1e7824 */ /* 0x000fe200000e0636 */
[----:B------:R-:W-:-:S02]  /*1bd60*/  ISETP.GE.U32.AND P0, PT, R21, R41, PT ;  /* 0x000000291500720c */ /* 0x000fc40003f06070 */
[----:B------:R-:W-:Y:S02]  /*1bd70*/  SEL R43, RZ, 0x1, P4 ;  /* 0x00000001ff2b7807 */ /* 0x000fe40002000000 */
        /* <DEDUP_REMOVED lines=24> */
[C---:B------:R-:W-:Y:S02]  /*1bf00*/  ISETP.GE.U32.AND P0, PT, R23.reuse, R22, PT ;  /* 0x000000161700720c */ /* 0x040fe40003f06070 */
[----:B------:R-:W-:Y:S01]  /*1bf10*/  IADD3 R21, P3, PT, R23, R18, RZ ;  /* 0x0000001217157210 */ /* 0x000fe20007f7e0ff */
[----:B------:R-:W-:Y:S01]  /*1bf20*/  IMAD.WIDE.U32 R22, R46, 0x3d1, RZ ;  /* 0x000003d12e167825 */ /* 0x000fe200078e00ff */
[----:B------:R-:W-:-:S02]  /*1bf30*/  ISETP.GE.U32.AND.EX P1, PT, R26, R40, PT, P5 ;  /* 0x000000281a00720c */ /* 0x000fc40003f26150 */
[C---:B------:R-:W-:Y:S01]  /*1bf40*/  ISETP.GE.U32.AND.EX P0, PT, R27.reuse, R26, PT, P0 ;  /* 0x0000001a1b00720c */ /* 0x040fe20003f06100 */
[----:B------:R-:W-:Y:S01]  /*1bf50*/  IMAD.X R27, R27, 0x1, R40, P3 ;  /* 0x000000011b1b7824 */ /* 0x000fe200018e0628 */
[C---:B------:R-:W-:Y:S02]  /*1bf60*/  IADD3 R38, P5, PT, R21.reuse, R38, RZ ;  /* 0x0000002615267210 */ /* 0x040fe40007fbe0ff */
[----:B------:R-:W-:Y:S02]  /*1bf70*/  IADD3.X R44, PT, PT, RZ, R53, RZ, P4, P2 ;  /* 0x00000035ff2c7210 */ /* 0x000fe400027e44ff */
[----:B------:R-:W-:Y:S02]  /*1bf80*/  ISETP.GE.U32.AND P2, PT, R21, R18, PT ;  /* 0x000000121500720c */ /* 0x000fe40003f46070 */
[----:B------:R-:W-:Y:S01]  /*1bf90*/  ISETP.GE.U32.AND P3, PT, R38, R21, PT ;  /* 0x000000152600720c */ /* 0x000fe20003f66070 */
[----:B------:R-:W-:Y:S01]  /*1bfa0*/  IMAD.X R44, R27, 0x1, R44, P5 ;  /* 0x000000011b2c7824 */ /* 0x000fe200028e062c */
[----:B------:R-:W-:-:S02]  /*1bfb0*/  SEL R18, RZ, 0x1, P1 ;  /* 0x00000001ff127807 */ /* 0x000fc40000800000 */
[----:B------:R-:W-:Y:S02]  /*1bfc0*/  SEL R41, RZ, 0x1, P0 ;  /* 0x00000001ff297807 */ /* 0x000fe40000000000 */
[----:B------:R-:W-:Y:S02]  /*1bfd0*/  ISETP.GE.U32.AND.EX P0, PT, R27, R40, PT, P2 ;  /* 0x000000281b00720c */ /* 0x000fe40003f06120 */
[----:B------:R-:W-:Y:S01]  /*1bfe0*/  ISETP.GE.U32.AND.EX P1, PT, R44, R27, PT, P3 ;  /* 0x0000001b2c00720c */ /* 0x000fe20003f26130 */
[----:B------:R-:W-:Y:S01]  /*1bff0*/  IMAD.WIDE.U32 R26, R19, 0x3d1, RZ ;  /* 0x000003d1131a7825 */ /* 0x000fe200078e00ff */
[----:B------:R-:W-:Y:S02]  /*1c000*/  IADD3 R41, P2, P3, R41, R36, R18 ;  /* 0x0000002429297210 */ /* 0x000fe40007b5e012 */
[----:B------:R-:W-:Y:S01]  /*1c010*/  SEL R21, RZ, 0x1, P1 ;  /* 0x00000001ff157807 */ /* 0x000fe20000800000 */
[----:B------:R-:W-:Y:S01]  /*1c020*/  IMAD.MOV.U32 R18, RZ, RZ, RZ ;  /* 0x000000ffff127224 */ /* 0x000fe200078e00ff */
[----:B------:R-:W-:Y:S01]  /*1c030*/  SEL R36, RZ, 0x1, P0 ;  /* 0x00000001ff247807 */ /* 0x000fe20000000000 */
[----:B------:R-:W-:Y:S01]  /*1c040*/  IMAD.WIDE.U32 R30, P1, RZ, R19, R22 ;  /* 0x00000013ff1e7225 */ /* 0x000fe20007820016 */
[----:B------:R-:W-:-:S02]  /*1c050*/  IADD3.X R40, PT, PT, RZ, R37, RZ, P2, P3 ;  /* 0x00000025ff287210 */ /* 0x000fc400017e64ff */
[----:B------:R-:W-:Y:S01]  /*1c060*/  IADD3 R36, P0, P5, R21, R48, R36 ;  /* 0x0000003015247210 */ /* 0x000fe20007d1e024 */
[----:B------:R-:W-:Y:S01]  /*1c070*/  IMAD.WIDE.U32 R22, R19, 0x3d1, R18 ;  /* 0x000003d113167825 */ /* 0x000fe200078e0012 */
[----:B------:R-:W-:Y:S02]  /*1c080*/  IADD3 RZ, P2, PT, R27, R30, RZ ;  /* 0x0000001e1bff7210 */ /* 0x000fe40007f5e0ff */
[----:B------:R-:W-:Y:S01]  /*1c090*/  IADD3.X R42, PT, PT, RZ, R49, RZ, P0, P5 ;  /* 0x00000031ff2a7210 */ /* 0x000fe200007ea4ff */
[----:B------:R-:W-:Y:S01]  /*1c0a0*/  IMAD.IADD R21, R30, 0x1, R23 ;  /* 0x000000011e157824 */ /* 0x000fe200078e0217 */
[----:B------:R-:W-:Y:S01]  /*1c0b0*/  ISETP.GE.U32.AND P4, PT, R22, RZ, PT ;  /* 0x000000ff1600720c */ /* 0x000fe20003f86070 */
[----:B------:R-:W-:Y:S01]  /*1c0c0*/  IMAD.X R35, RZ, RZ, RZ, P1 ;  /* 0x000000ffff237224 */ /* 0x000fe200008e06ff */
[----:B------:R-:W-:Y:S01]  /*1c0d0*/  IADD3 R37, P1, PT, R41, R20, RZ ;  /* 0x0000001429257210 */ /* 0x000fe20007f3e0ff */
[----:B------:R-:W-:Y:S01]  /*1c0e0*/  IMAD.MOV.U32 R34, RZ, RZ, R31 ;  /* 0x000000ffff227224 */ /* 0x000fe200078e001f */
[----:B------:R-:W-:Y:S01]  /*1c0f0*/  ISETP.GE.U32.AND.EX P4, PT, R21, R19, PT, P4 ;  /* 0x000000131500720c */ /* 0x000fe20003f86140 */
[----:B------:R-:W-:Y:S01]  /*1c100*/  IMAD.WIDE.U32 R18, R44, 0x3d1, RZ ;  /* 0x000003d12c127825 */ /* 0x000fe200078e00ff */
[----:B------:R-:W-:-:S02]  /*1c110*/  IADD3 R36, P3, PT, R37, R36, RZ ;  /* 0x0000002425247210 */ /* 0x000fc40007f7e0ff */
[----:B------:R-:W-:Y:S01]  /*1c120*/  ISETP.GE.U32.AND P5, PT, R37, R20, PT ;  /* 0x000000142500720c */ /* 0x000fe20003fa6070 */
[----:B------:R-:W-:Y:S01]  /*1c130*/  IMAD.X R23, R39, 0x1, R40, P1 ;  /* 0x0000000127177824 */ /* 0x000fe200008e0628 */
[----:B------:R-:W-:Y:S01]  /*1c140*/  ISETP.GE.U32.AND P0, PT, R36, R37, PT ;  /* 0x000000252400720c */ /* 0x000fe20003f06070 */
[----:B------:R-:W-:-:S03]  /*1c150*/  IMAD.WIDE.U32.X R26, RZ, R46, R34, P2 ;  /* 0x0000002eff1a7225 */ /* 0x000fc600010e0422 */
[C---:B------:R-:W-:Y:S01]  /*1c160*/  ISETP.GE.U32.AND.EX P5, PT, R23.reuse, R39, PT, P5 ;  /* 0x000000271700720c */ /* 0x040fe20003fa6150 */
[----:B------:R-:W-:Y:S02]  /*1c170*/  IMAD.X R42, R23, 0x1, R42, P3 ;  /* 0x00000001172a7824 */ /* 0x000fe400018e062a */
[----:B------:R-:W-:Y:S01]  /*1c180*/  IMAD.WIDE.U32 R30, R38, 0x3d1, RZ ;  /* 0x000003d1261e7825 */ /* 0x000fe200078e00ff */
[----:B------:R-:W-:Y:S02]  /*1c190*/  SEL R40, RZ, 0x1, P5 ;  /* 0x00000001ff287807 */ /* 0x000fe40002800000 */
[----:B------:R-:W-:Y:S01]  /*1c1a0*/  ISETP.GE.U32.AND.EX P0, PT, R42, R23, PT, P0 ;  /* 0x000000172a00720c */ /* 0x000fe20003f06100 */
[----:B------:R-:W-:Y:S01]  /*1c1b0*/  IMAD.WIDE.U32 R34, P1, RZ, R38, R18 ;  /* 0x00000026ff227225 */ /* 0x000fe20007820012 */
[----:B------:R-:W-:Y:S02]  /*1c1c0*/  IADD3 R23, P3, PT, R26, R30, RZ ;  /* 0x0000001e1a177210 */ /* 0x000fe40007f7e0ff */
[----:B------:R-:W-:Y:S01]  /*1c1d0*/  SEL R37, RZ, 0x1, P0 ;  /* 0x00000001ff257807 */ /* 0x000fe20000000000 */
[----:B------:R-:W-:Y:S01]  /*1c1e0*/  IMAD.MOV.U32 R20, RZ, RZ, R22 ;  /* 0x000000ffff147224 */ /* 0x000fe200078e0016 */
[----:B------:R-:W-:Y:S01]  /*1c1f0*/  IADD3 R31, P2, PT, R31, R34, RZ ;  /* 0x000000221f1f7210 */ /* 0x000fe20007f5e0ff */
[----:B------:R-:W-:Y:S01]  /*1c200*/  IMAD.MOV.U32 R26, RZ, RZ, R35 ;  /* 0x000000ffff1a7224 */ /* 0x000fe200078e0023 */
[----:B------:R-:W-:Y:S01]  /*1c210*/  ISETP.GE.U32.AND P0, PT, R23, R30, PT ;  /* 0x0000001e1700720c */ /* 0x000fe20003f06070 */
[----:B------:R-:W-:-:S04]  /*1c220*/  IMAD.WIDE.U32 R18, R61, R61, R20 ;  /* 0x0000003d3d127225 */ /* 0x000fc800078e0014 */
[----:B------:R-:W-:Y:S01]  /*1c230*/  IMAD.IADD R60, R32, 0x1, R19 ;  /* 0x00000001203c7824 */ /* 0x000fe200078e0213 */
[----:B------:R-:W-:Y:S01]  /*1c240*/  ISETP.GE.U32.AND P5, PT, R18, R22, PT ;  /* 0x000000161200720c */ /* 0x000fe20003fa6070 */
[----:B------:R-:W-:Y:S01]  /*1c250*/  IMAD.X R20, R31, 0x1, R27, P3 ;  /* 0x000000011f147824 */ /* 0x000fe200018e061b */
[----:B------:R-:W-:Y:S01]  /*1c260*/  SEL R19, RZ, 0x1, P4 ;  /* 0x00000001ff137807 */ /* 0x000fe20002000000 */
[----:B------:R-:W-:Y:S01]  /*1c270*/  IMAD.X R27, RZ, RZ, RZ, P1 ;  /* 0x000000ffff1b7224 */ /* 0x000fe200008e06ff */
[----:B------:R-:W-:Y:S01]  /*1c280*/  IADD3 R40, P1, P3, R37, R50, R40 ;  /* 0x0000003225287210 */ /* 0x000fe20007b3e028 */
[----:B------:R-:W-:Y:S01]  /*1c290*/  IMAD.MOV.U32 R39, RZ, RZ, R18 ;  /* 0x000000ffff277224 */ /* 0x000fe200078e0012 */
[----:B------:R-:W-:Y:S01]  /*1c2a0*/  ISETP.GE.U32.AND.EX P5, PT, R60, R21, PT, P5 ;  /* 0x000000153c00720c */ /* 0x000fe20003fa6150 */
[----:B------:R-:W-:Y:S01]  /*1c2b0*/  IMAD.WIDE.U32.X R26, RZ, R44, R26, P2 ;  /* 0x0000002cff1a7225 */ /* 0x000fe200010e041a */
[----:B------:R-:W-:Y:S02]  /*1c2c0*/  IADD3.X R51, PT, PT, RZ, R51, RZ, P1, P3 ;  /* 0x00000033ff337210 */ /* 0x000fe40000fe64ff */
[----:B------:R-:W-:-:S02]  /*1c2d0*/  IADD3 R19, P1, P3, R23, R46, R19 ;  /* 0x0000002e17137210 */ /* 0x000fc40007b3e013 */
[----:B------:R-:W-:Y:S02]  /*1c2e0*/  SEL R22, RZ, 0x1, P5 ;  /* 0x00000001ff167807 */ /* 0x000fe40002800000 */
[----:B------:R-:W-:Y:S01]  /*1c2f0*/  ISETP.GE.U32.AND.EX P0, PT, R20, R31, PT, P0 ;  /* 0x0000001f1400720c */ /* 0x000fe20003f06100 */
[----:B------:R-:W-:Y:S01]  /*1c300*/  IMAD.WIDE.U32 R30, R42, 0x3d1, RZ ;  /* 0x000003d12a1e7825 */ /* 0x000fe200078e00ff */
[----:B------:R-:W-:Y:S02]  /*1c310*/  IADD3.X R21, PT, PT, R20, R38, RZ, P1, P3 ;  /* 0x0000002614157210 */ /* 0x000fe40000fe64ff */
[----:B------:R-:W-:Y:S02]  /*1c320*/  IADD3 R22, P1, P3, R22, R19, R33 ;  /* 0x0000001316167210 */ /* 0x000fe40007b3e021 */
[----:B------:R-:W-:Y:S02]  /*1c330*/  ISETP.EQ.U32.AND P2, PT, R19, R46, PT ;  /* 0x0000002e1300720c */ /* 0x000fe40003f42070 */
[----:B------:R-:W-:Y:S01]  /*1c340*/  IADD3.X R20, PT, PT, RZ, R21, R58, P1, P3 ;  /* 0x00000015ff147210 */ /* 0x000fe20000fe643a */
[----:B------:R-:W-:Y:S01]  /*1c350*/  IMAD.WIDE.U32 R34, P3, RZ, R36, R30 ;  /* 0x00000024ff227225 */ /* 0x000fe2000786001e */
[----:B------:R-:W-:-:S02]  /*1c360*/  SEL R23, RZ, 0x1, P0 ;  /* 0x00000001ff177807 */ /* 0x000fc40000000000 */
[----:B------:R-:W-:Y:S01]  /*1c370*/  ISETP.LT.U32.AND P0, PT, R19, R46, PT ;  /* 0x0000002e1300720c */ /* 0x000fe20003f01070 */
[----:B------:R-:W-:Y:S01]  /*1c380*/  IMAD.WIDE.U32 R30, R36, 0x3d1, RZ ;  /* 0x000003d1241e7825 */ /* 0x000fe200078e00ff */
[CC--:B------:R-:W-:Y:S02]  /*1c390*/  ISETP.EQ.AND.EX P4, PT, R21.reuse, R38.reuse, !P4, P2 ;  /* 0x000000261500720c */ /* 0x0c0fe40006782320 */
[CC--:B------:R-:W-:Y:S01]  /*1c3a0*/  ISETP.EQ.U32.AND P2, PT, R22.reuse, R33.reuse, PT ;  /* 0x000000211600720c */ /* 0x0c0fe20003f42070 */
[----:B------:R-:W-:Y:S01]  /*1c3b0*/  IMAD.MOV.U32 R32, RZ, RZ, R35 ;  /* 0x000000ffff207224 */ /* 0x000fe200078e0023 */
[----:B------:R-:W-:Y:S01]  /*1c3c0*/  ISETP.LT.U32.AND P1, PT, R22, R33, PT ;  /* 0x000000211600720c */ /* 0x000fe20003f21070 */
[----:B------:R-:W-:Y:S01]  /*1c3d0*/  IMAD.X R33, RZ, RZ, RZ, P3 ;  /* 0x000000ffff217224 */ /* 0x000fe200018e06ff */
[----:B------:R-:W-:Y:S02]  /*1c3e0*/  ISETP.LT.U32.OR.EX P0, PT, R21, R38, P4, P0 ;  /* 0x000000261500720c */ /* 0x000fe40002701500 */
[----:B------:R-:W-:-:S02]  /*1c3f0*/  ISETP.EQ.AND.EX P5, PT, R20, R58, !P5, P2 ;  /* 0x0000003a1400720c */ /* 0x000fc40006fa2320 */
[----:B------:R-:W-:Y:S02]  /*1c400*/  IADD3 R21, P3, P4, R30, R26, R23 ;  /* 0x0000001a1e157210 */ /* 0x000fe40007c7e017 */
[----:B------:R-:W-:Y:S01]  /*1c410*/  IADD3 R23, P2, PT, R31, R34, RZ ;  /* 0x000000221f177210 */ /* 0x000fe20007f5e0ff */
[----:B------:R-:W-:Y:S01]  /*1c420*/  IMAD.WIDE.U32 R34, R51, 0x3d1, RZ ;  /* 0x000003d133227825 */ /* 0x000fe200078e00ff */
[----:B------:R-:W-:Y:S02]  /*1c430*/  SEL R19, RZ, 0x1, !P0 ;  /* 0x00000001ff137807 */ /* 0x000fe40004000000 */
[----:B------:R-:W-:Y:S02]  /*1c440*/  ISETP.LT.U32.OR.EX P1, PT, R20, R58, P5, P1 ;  /* 0x0000003a1400720c */ /* 0x000fe40002f21510 */
[----:B------:R-:W-:Y:S01]  /*1c450*/  ISETP.GE.U32.AND P5, PT, R21, R30, PT ;  /* 0x0000001e1500720c */ /* 0x000fe20003fa6070 */
[----:B------:R-:W-:Y:S01]  /*1c460*/  IMAD.WIDE.U32 R30, R40, 0x3d1, RZ ;  /* 0x000003d1281e7825 */ /* 0x000fe200078e00ff */
[----:B------:R-:W-:-:S02]  /*1c470*/  IADD3.X R26, PT, PT, R23, R27, RZ, P3, P4 ;  /* 0x0000001b171a7210 */ /* 0x000fc40001fe84ff */
[----:B------:R-:W-:Y:S02]  /*1c480*/  IADD3 R19, P3, P4, R21, R44, R19 ;  /* 0x0000002c15137210 */ /* 0x000fe40007c7e013 */
[C---:B------:R-:W-:Y:S02]  /*1c490*/  ISETP.GE.U32.AND.EX P5, PT, R26.reuse, R23, PT, P5 ;  /* 0x000000171a00720c */ /* 0x040fe40003fa6150 */
[----:B------:R-:W-:Y:S02]  /*1c4a0*/  SEL R37, RZ, 0x1, !P1 ;  /* 0x00000001ff257807 */ /* 0x000fe40004800000 */
[----:B------:R-:W-:Y:S01]  /*1c4b0*/  IADD3.X R21, PT, PT, R26, R36, RZ, P3, P4 ;  /* 0x000000241a157210 */ /* 0x000fe20001fe84ff */
[----:B------:R-:W-:Y:S01]  /*1c4c0*/  IMAD.WIDE.U32.X R26, RZ, R42, R32, P2 ;  /* 0x0000002aff1a7225 */ /* 0x000fe200010e0420 */
[----:B------:R-:W-:Y:S02]  /*1c4d0*/  ISETP.EQ.U32.AND P4, PT, R19, R44, PT ;  /* 0x0000002c1300720c */ /* 0x000fe40003f82070 */
[----:B------:R-:W-:-:S02]  /*1c4e0*/  SEL R23, RZ, 0x1, P5 ;  /* 0x00000001ff177807 */ /* 0x000fc40002800000 */
[----:B------:R-:W-:Y:S02]  /*1c4f0*/  IADD3 R37, P5, P2, R37, R19, R70 ;  /* 0x0000001325257210 */ /* 0x000fe40007abe046 */
[----:B------:R-:W-:Y:S01]  /*1c500*/  ISETP.EQ.AND.EX P4, PT, R21, R36, P0, P4 ;  /* 0x000000241500720c */ /* 0x000fe20000782340 */
        /* <DEDUP_REMOVED lines=21> */
[----:B------:R-:W-:Y:S02]  /*1c660*/  ISETP.GE.U32.AND.EX P4, PT, R23, R31, PT, P4 ;  /* 0x0000001f1700720c */ /* 0x000fe40003f86140 */
        /* <DEDUP_REMOVED lines=27> */
.L_x_617:
        /* <DEDUP_REMOVED lines=34> */
.L_x_616:
[----:B------:R-:W-:Y:S02]  /*1ca40*/  IMAD.MOV.U32 R37, RZ, RZ, R21 ;  /* 0x000000ffff257224 */ /* 0x000fe400078e0015 */
[----:B------:R-:W-:Y:S02]  /*1ca50*/  IMAD.MOV.U32 R38, RZ, RZ, R23 ;  /* 0x000000ffff267224 */ /* 0x000fe400078e0017 */
[----:B------:R-:W-:Y:S02]  /*1ca60*/  IMAD.MOV.U32 R36, RZ, RZ, R18 ;  /* 0x000000ffff247224 */ /* 0x000fe400078e0012 */
[----:B------:R-:W-:-:S07]  /*1ca70*/  IMAD.MOV.U32 R41, RZ, RZ, R19 ;  /* 0x000000ffff297224 */ /* 0x000fce00078e0013 */
.L_x_615:
[----:B------:R-:W-:Y:S05]  /*1ca80*/  BSYNC.RECONVERGENT B1 ;  /* 0x0000000000017941 */ /* 0x000fea0003800200 */
.L_x_614:
[----:B------:R-:W0:Y:S01]  /*1ca90*/  LDC.64 R26, c[0x3][RZ] ;  /* 0x00c00000ff1a7b82 */ /* 0x000e220000000a00 */
[----:B------:R-:W-:-:S07]  /*1caa0*/  VIADD R69, R69, 0x1 ;  /* 0x0000000145457836 */ /* 0x000fce0000000000 */
[----:B------:R-:W1:Y:S08]  /*1cab0*/  LDC.64 R32, c[0x3][0x8] ;  /* 0x00c00200ff207b82 */ /* 0x000e700000000a00 */
        /* <DEDUP_REMOVED lines=21> */
[----:B------:R-:W-:Y:S02]  /*1cc10*/  IADD3 R21, P2, PT, R21, R30, RZ ;  /* 0x0000001e15157210 */ /* 0x000fe40007f5e0ff */
[----:B------:R-:W-:Y:S02]  /*1cc20*/  IADD3 R19, P0, PT, R19, R34, RZ ;  /* 0x0000002213137210 */ /* 0x000fe40007f1e0ff */
[----:B------:R-:W-:Y:S01]  /*1cc30*/  SEL R23, R23, RZ, P3 ;  /* 0x000000ff17177207 */ /* 0x000fe20001800000 */
[----:B------:R-:W-:Y:S01]  /*1cc40*/  IMAD.X R84, RZ, RZ, R31, P2 ;  /* 0x000000ffff547224 */ /* 0x000fe200010e061f */
[----:B------:R-:W-:Y:S02]  /*1cc50*/  SEL R19, R19, RZ, P3 ;  /* 0x000000ff13137207 */ /* 0x000fe40001800000 */
[----:B------:R-:W-:Y:S02]  /*1cc60*/  ISETP.NE.AND P2, PT, R69, 0x40, PT ;  /* 0x000000404500780c */ /* 0x000fe40003f45270 */
[----:B------:R-:W-:Y:S01]  /*1cc70*/  IADD3 R22, P5, PT, R22, -R23, RZ ;  /* 0x8000001716167210 */ /* 0x000fe20007fbe0ff */
[----:B------:R-:W-:Y:S01]  /*1cc80*/  IMAD.X R23, RZ, RZ, R35, P0 ;  /* 0x000000ffff177224 */ /* 0x000fe200000e0623 */
[----:B------:R-:W-:Y:S01]  /*1cc90*/  IADD3 R19, P4, PT, R37, -R19, RZ ;  /* 0x8000001325137210 */ /* 0x000fe20007f9e0ff */
[----:B------:R-:W-:Y:S01]  /*1cca0*/  IMAD.X R37, RZ, RZ, R33, P1 ;  /* 0x000000ffff257224 */ /* 0x000fe200008e0621 */
[----:B------:R-:W-:-:S02]  /*1ccb0*/  SEL R61, R26, RZ, P3 ;  /* 0x000000ff1a3d7207 */ /* 0x000fc40001800000 */
[----:B------:R-:W-:Y:S02]  /*1ccc0*/  SEL R21, R21, RZ, P3 ;  /* 0x000000ff15157207 */ /* 0x000fe40001800000 */
[----:B------:R-:W-:Y:S02]  /*1ccd0*/  IADD3 R61, P1, PT, R39, -R61, RZ ;  /* 0x8000003d273d7210 */ /* 0x000fe40007f3e0ff */
        /* <DEDUP_REMOVED lines=28> */
[----:B------:R-:W-:-:S04]  /*1cea0*/  IMAD.WIDE.U32 R40, R13, R12, RZ ;  /* 0x0000000c0d287225 */ /* 0x000fc800078e00ff */
[----:B------:R-:W-:-:S04]  /*1ceb0*/  IMAD.WIDE.U32 R38, P4, R13, R14, R38 ;  /* 0x0000000e0d267225 */ /* 0x000fc80007880026 */
[----:B------:R-:W-:Y:S01]  /*1cec0*/  IMAD.WIDE.U32 R42, P2, R11, R13, R42 ;  /* 0x0000000d0b2a7225 */ /* 0x000fe2000784002a */
[----:B------:R-:W-:-:S03]  /*1ced0*/  IADD3 RZ, P3, PT, R37, R38, RZ ;  /* 0x0000002625ff7210 */ /* 0x000fc60007f7e0ff */
        /* <DEDUP_REMOVED lines=62> */
[----:B------:R-:W-:Y:S02]  /*1d2c0*/  SEL R61, RZ, 0x1, P0 ;  /* 0x00000001ff3d7807 */ /* 0x000fe40000000000 */
[----:B------:R-:W-:Y:S01]  /*1d2d0*/  IADD3 R51, P0, P5, R51, R44, R24 ;  /* 0x0000002c33337210 */ /* 0x000fe20007d1e018 */
[----:B------:R-:W-:-:S04]  /*1d2e0*/  IMAD.WIDE.U32.X R42, R0, R2, R42, P2 ;  /* 0x00000002002a7225 */ /* 0x000fc800010e042a */
[----:B------:R-:W-:-:S04]  /*1d2f0*/  IMAD.WIDE.U32 R24, R15, R17, RZ ;  /* 0x000000110f187225 */ /* 0x000fc800078e00ff */
        /* <DEDUP_REMOVED lines=15> */
[----:B------:R-:W-:Y:S02]  /*1d3f0*/  SEL R23, RZ, 0x1, P4 ;  /* 0x00000001ff177807 */ /* 0x000fe40002000000 */
        /* <DEDUP_REMOVED lines=61> */
[C---:B------:R-:W-:Y:S01]  /*1d7d0*/  IMAD.WIDE.U32.X R64, R0.reuse, R2, R38, P1 ;  /* 0x0000000200407225 */ /* 0x040fe200008e0426 */
[----:B------:R-:W-:Y:S02]  /*1d7e0*/  IADD3 R49, P3, PT, R67, R24, RZ ;  /* 0x0000001843317210 */ /* 0x000fe40007f7e0ff */
[----:B------:R-:W-:Y:S01]  /*1d7f0*/  IADD3 RZ, P1, PT, R63, R52, RZ ;  /* 0x000000343fff7210 */ /* 0x000fe20007f3e0ff */
[----:B------:R-:W-:Y:S02]  /*1d800*/  IMAD.MOV.U32 R44, RZ, RZ, R51 ;  /* 0x000000ffff2c7224 */ /* 0x000fe400078e0033 */
        /* <DEDUP_REMOVED lines=10> */
[----:B------:R-:W-:Y:S01]  /*1d8b0*/  IMAD.WIDE.U32 R44, R0, R12, RZ ;  /* 0x0000000c002c7225 */ /* 0x000fe200078e00ff */
[----:B------:R-:W-:Y:S02]  /*1d8c0*/  ISETP.GE.U32.AND.EX P3, PT, R66, R55, PT, P3 ;  /* 0x000000374200720c */ /* 0x000fe40003f66130 */
[----:B------:R-:W-:Y:S01]  /*1d8d0*/  ISETP.GE.U32.AND P2, PT, R54, R48, PT ;  /* 0x000000303600720c */ /* 0x000fe20003f46070 */
[----:B------:R-:W-:Y:S01]  /*1d8e0*/  IMAD.MOV.U32 R50, RZ, RZ, R41 ;  /* 0x000000ffff327224 */ /* 0x000fe200078e0029 */
[----:B------:R-:W-:Y:S01]  /*1d8f0*/  ISETP.GE.U32.AND P5, PT, R67, R54, PT ;  /* 0x000000364300720c */ /* 0x000fe20003fa6070 */
[----:B------:R-:W-:Y:S01]  /*1d900*/  IMAD.MOV.U32 R38, RZ, RZ, R53 ;  /* 0x000000ffff267224 */ /* 0x000fe200078e0035 */
[----:B------:R-:W-:Y:S01]  /*1d910*/  SEL R20, RZ, 0x1, P6 ;  /* 0x00000001ff147807 */ /* 0x000fe20003000000 */
[----:B------:R-:W-:Y:S01]  /*1d920*/  IMAD.WIDE.U32.X R50, R0, R14, R50, P0 ;  /* 0x0000000e00327225 */ /* 0x000fe200000e0432 */
[----:B------:R-:W-:-:S02]  /*1d930*/  SEL R41, RZ, 0x1, P3 ;  /* 0x00000001ff297807 */ /* 0x000fc40001800000 */
[----:B------:R-:W-:Y:S02]  /*1d940*/  ISETP.GE.U32.AND.EX P2, PT, R58, R71, PT, P2 ;  /* 0x000000473a00720c */ /* 0x000fe40003f46120 */
[----:B------:R-:W-:Y:S02]  /*1d950*/  ISETP.GE.U32.AND.EX P5, PT, R69, R58, PT, P5 ;  /* 0x0000003a4500720c */ /* 0x000fe40003fa6150 */
[----:B------:R-:W-:Y:S02]  /*1d960*/  ISETP.GE.U32.AND P6, PT, R49, R24, PT ;  /* 0x000000183100720c */ /* 0x000fe40003fc6070 */
[----:B------:R-:W-:Y:S01]  /*1d970*/  ISETP.GE.U32.AND P3, PT, R21, R49, PT ;  /* 0x000000311500720c */ /* 0x000fe20003f66070 */
[-C--:B------:R-:W-:Y:S01]  /*1d980*/  IMAD.WIDE.U32.X R48, R11, R11.reuse, R42, P4 ;  /* 0x0000000b0b307225 */ /* 0x080fe200020e042a */
[----:B------:R-:W-:Y:S02]  /*1d990*/  SEL R24, RZ, 0x1, P2 ;  /* 0x00000001ff187807 */ /* 0x000fe40001000000 */
[----:B------:R-:W-:Y:S01]  /*1d9a0*/  SEL R55, RZ, 0x1, P5 ;  /* 0x00000001ff377807 */ /* 0x000fe20002800000 */
[----:B------:R-:W-:Y:S01]  /*1d9b0*/  IMAD.WIDE.U32 R52, P4, R15, R11, R44 ;  /* 0x0000000b0f347225 */ /* 0x000fe2000788002c */
[----:B------:R-:W-:-:S02]  /*1d9c0*/  ISETP.GE.U32.AND.EX P6, PT, R63, R40, PT, P6 ;  /* 0x000000283f00720c */ /* 0x000fc40003fc6160 */
[----:B------:R-:W-:Y:S01]  /*1d9d0*/  ISETP.GE.U32.AND.EX P3, PT, R36, R63, PT, P3 ;  /* 0x0000003f2400720c */ /* 0x000fe20003f66130 */
[----:B------:R-:W-:Y:S01]  /*1d9e0*/  IMAD.X R43, RZ, RZ, RZ, P4 ;  /* 0x000000ffff2b7224 */ /* 0x000fe200020e06ff */
[----:B------:R-:W-:Y:S01]  /*1d9f0*/  IADD3 R41, P2, P5, R41, R46, R20 ;  /* 0x0000002e29297210 */ /* 0x000fe20007d5e014 */
[----:B------:R-:W-:Y:S01]  /*1da00*/  IMAD.WIDE.U32 R44, R15, R12, RZ ;  /* 0x0000000c0f2c7225 */ /* 0x000fe200078e00ff */
[----:B------:R-:W-:Y:S02]  /*1da10*/  SEL R20, RZ, 0x1, P6 ;  /* 0x00000001ff147807 */ /* 0x000fe40003000000 */
[----:B------:R-:W-:Y:S01]  /*1da20*/  IADD3 R55, P0, P4, R55, R48, R24 ;  /* 0x0000003037377210 */ /* 0x000fe20007c1e018 */
[----:B------:R-:W-:Y:S01]  /*1da30*/  IMAD.MOV.U32 R42, RZ, RZ, R53 ;  /* 0x000000ffff2a7224 */ /* 0x000fe200078e0035 */
[----:B------:R-:W-:Y:S02]  /*1da40*/  SEL R67, RZ, 0x1, P3 ;  /* 0x00000001ff437807 */ /* 0x000fe40001800000 */
[----:B------:R-:W-:-:S02]  /*1da50*/  IADD3.X R47, PT, PT, RZ, R47, RZ, P2, P5 ;  /* 0x0000002fff2f7210 */ /* 0x000fc400017ea4ff */
[----:B------:R-:W-:Y:S02]  /*1da60*/  IADD3 R67, P2, P5, R67, R50, R20 ;  /* 0x0000003243437210 */ /* 0x000fe40007d5e014 */
[----:B------:R-:W-:Y:S01]  /*1da70*/  IADD3.X R24, PT, PT, RZ, R49, RZ, P0, P4 ;  /* 0x00000031ff187210 */ /* 0x000fe200007e84ff */
[----:B------:R-:W-:Y:S01]  /*1da80*/  IMAD.WIDE.U32 R48, R21, 0x3d1, RZ ;  /* 0x000003d115307825 */ /* 0x000fe200078e00ff */
[----:B------:R-:W-:Y:S02]  /*1da90*/  IADD3 R20, P0, PT, R41, R44, RZ ;  /* 0x0000002c29147210 */ /* 0x000fe40007f1e0ff */
[----:B------:R-:W-:Y:S01]  /*1daa0*/  IADD3 R52, P3, PT, R45, R52, RZ ;  /* 0x000000342d347210 */ /* 0x000fe20007f7e0ff */
[----:B------:R-:W-:Y:S01]  /*1dab0*/  IMAD.WIDE.U32 R40, R36, 0x3d1, RZ ;  /* 0x000003d124287825 */ /* 0x000fe200078e00ff */
[----:B------:R-:W-:Y:S02]  /*1dac0*/  IADD3 R45, P6, PT, R20, R55, RZ ;  /* 0x00000037142d7210 */ /* 0x000fe40007fde0ff */
[----:B------:R-:W-:Y:S01]  /*1dad0*/  IADD3.X R50, PT, PT, RZ, R51, RZ, P2, P5 ;  /* 0x00000033ff327210 */ /* 0x000fe200017ea4ff */
[----:B------:R-:W-:Y:S01]  /*1dae0*/  IMAD.X R51, R52, 0x1, R47, P0 ;  /* 0x0000000134337824 */ /* 0x000fe200000e062f */
[----:B------:R-:W-:Y:S01]  /*1daf0*/  ISETP.GE.U32.AND P2, PT, R20, R44, PT ;  /* 0x0000002c1400720c */ /* 0x000fe20003f46070 */
[----:B------:R-:W-:Y:S01]  /*1db00*/  IMAD.WIDE.U32.X R46, R0, R11, R38, P1 ;  /* 0x0000000b002e7225 */ /* 0x000fe200008e0426 */
[----:B------:R-:W-:-:S02]  /*1db10*/  ISETP.GE.U32.AND P0, PT, R45, R20, PT ;  /* 0x000000142d00720c */ /* 0x000fc40003f06070 */
[----:B------:R-:W-:Y:S01]  /*1db20*/  IADD3 R20, P5, PT, R45, R44, RZ ;  /* 0x0000002c2d147210 */ /* 0x000fe20007fbe0ff */
[C---:B------:R-:W-:Y:S01]  /*1db30*/  IMAD.X R24, R51.reuse, 0x1, R24, P6 ;  /* 0x0000000133187824 */ /* 0x040fe200030e0618 */
[----:B------:R-:W-:Y:S01]  /*1db40*/  ISETP.GE.U32.AND.EX P2, PT, R51, R52, PT, P2 ;  /* 0x000000343300720c */ /* 0x000fe20003f46120 */
[----:B------:R-:W-:Y:S01]  /*1db50*/  IMAD.WIDE.U32 R40, P4, RZ, R21, R40 ;  /* 0x00000015ff287225 */ /* 0x000fe20007880028 */
        /* <DEDUP_REMOVED lines=8> */
[----:B------:R-:W-:Y:S01]  /*1dbe0*/  ISETP.GE.U32.AND.EX P1, PT, R39, R52, PT, P1 ;  /* 0x000000342700720c */ /* 0x000fe20003f26110 */
[----:B------:R-:W-:Y:S01]  /*1dbf0*/  IMAD.X R53, RZ, RZ, RZ, P4 ;  /* 0x000000ffff357224 */ /* 0x000fe200020e06ff */
[----:B------:R-:W-:Y:S01]  /*1dc00*/  SEL R24, RZ, 0x1, P2 ;  /* 0x00000001ff187807 */ /* 0x000fe20001000000 */
[----:B------:R-:W-:Y:S01]  /*1dc10*/  IMAD.MOV.U32 R52, RZ, RZ, R41 ;  /* 0x000000ffff347224 */ /* 0x000fe200078e0029 */
[----:B------:R-:W-:Y:S01]  /*1dc20*/  ISETP.GE.U32.AND.EX P0, PT, R50, R39, PT, P0 ;  /* 0x000000273200720c */ /* 0x000fe20003f06100 */
[----:B------:R-:W-:Y:S01]  /*1dc30*/  IMAD.WIDE.U32 R38, R15, R15, RZ ;  /* 0x0000000f0f267225 */ /* 0x000fe200078e00ff */
[----:B------:R-:W-:Y:S02]  /*1dc40*/  IADD3 RZ, P6, PT, R49, R40, RZ ;  /* 0x0000002831ff7210 */ /* 0x000fe40007fde0ff */
[----:B------:R-:W-:Y:S01]  /*1dc50*/  IADD3 R63, P2, P5, R63, R46, R24 ;  /* 0x0000002e3f3f7210 */ /* 0x000fe20007d5e018 */
[----:B------:R-:W-:Y:S01]  /*1dc60*/  IMAD.WIDE.U32.X R48, R0, R11, R42, P3 ;  /* 0x0000000b00307225 */ /* 0x000fe200018e042a */
        /* <DEDUP_REMOVED lines=58> */
[CC--:B------:R-:W-:Y:S02]  /*1e010*/  ISETP.EQ.U32.AND P3, PT, R21.reuse, R16.reuse, PT ;  /* 0x000000101500720c */ /* 0x0c0fe40003f62070 */
[----:B------:R-:W-:Y:S01]  /*1e020*/  ISETP.LT.U32.OR.EX P2, PT, R42, R67, P4, P2 ;  /* 0x000000432a00720c */ /* 0x000fe20002741520 */
[----:B------:R-:W-:Y:S01]  /*1e030*/  IMAD.MOV.U32 R42, RZ, RZ, R45 ;  /* 0x000000ffff2a7224 */ /* 0x000fe200078e002d */
[----:B------:R-:W-:-:S02]  /*1e040*/  ISETP.LT.U32.AND P1, PT, R21, R16, PT ;  /* 0x000000101500720c */ /* 0x000fc40003f21070 */
[CC--:B------:R-:W-:Y:S02]  /*1e050*/  ISETP.EQ.AND.EX P3, PT, R18.reuse, R19.reuse, !P0, P3 ;  /* 0x000000131200720c */ /* 0x0c0fe40004762330 */
        /* <DEDUP_REMOVED lines=37> */
[CC--:B------:R-:W-:Y:S02]  /*1e2b0*/  ISETP.EQ.U32.AND P3, PT, R19.reuse, R24.reuse, PT ;  /* 0x000000181300720c */ /* 0x0c0fe40003f62070 */
[----:B------:R-:W-:Y:S02]  /*1e2c0*/  IADD3 R43, P6, P4, R16, R19, R23 ;  /* 0x00000013102b7210 */ /* 0x000fe40007cde017 */
[----:B------:R-:W-:-:S02]  /*1e2d0*/  ISETP.LT.U32.AND P1, PT, R19, R24, PT ;  /* 0x000000181300720c */ /* 0x000fc40003f21070 */
[C---:B------:R-:W-:Y:S02]  /*1e2e0*/  ISETP.EQ.AND.EX P5, PT, R22.reuse, R53, P5, P3 ;  /* 0x000000351600720c */ /* 0x040fe40002fa2330 */
[C---:B------:R-:W-:Y:S02]  /*1e2f0*/  ISETP.EQ.U32.AND P3, PT, R43.reuse, R23, PT ;  /* 0x000000172b00720c */ /* 0x040fe40003f62070 */
[----:B------:R-:W-:Y:S02]  /*1e300*/  IADD3.X R46, PT, PT, RZ, R22, R37, P6, P4 ;  /* 0x00000016ff2e7210 */ /* 0x000fe400037e8425 */
[----:B------:R-:W-:Y:S02]  /*1e310*/  SEL R19, RZ, 0x1, P0 ;  /* 0x00000001ff137807 */ /* 0x000fe40000000000 */
[----:B------:R-:W-:Y:S02]  /*1e320*/  ISETP.LT.U32.OR.EX P1, PT, R22, R53, P5, P1 ;  /* 0x000000351600720c */ /* 0x000fe40002f21510 */
[----:B------:R-:W-:-:S02]  /*1e330*/  ISETP.LT.U32.AND P4, PT, R43, R23, PT ;  /* 0x000000172b00720c */ /* 0x000fc40003f81070 */
        /* <DEDUP_REMOVED lines=21> */
.L_x_623:
        /* <DEDUP_REMOVED lines=34> */
.L_x_622:
[----:B------:R-:W-:Y:S02]  /*1e6b0*/  IMAD.MOV.U32 R48, RZ, RZ, R22 ;  /* 0x000000ffff307224 */ /* 0x000fe400078e0016 */
[----:B------:R-:W-:Y:S02]  /*1e6c0*/  IMAD.MOV.U32 R49, RZ, RZ, R23 ;  /* 0x000000ffff317224 */ /* 0x000fe400078e0017 */
[----:B------:R-:W-:Y:S02]  /*1e6d0*/  IMAD.MOV.U32 R43, RZ, RZ, R16 ;  /* 0x000000ffff2b7224 */ /* 0x000fe400078e0010 */
[----:B------:R-:W-:-:S07]  /*1e6e0*/  IMAD.MOV.U32 R46, RZ, RZ, R19 ;  /* 0x000000ffff2e7224 */ /* 0x000fce00078e0013 */
.L_x_621:
[----:B------:R-:W-:Y:S05]  /*1e6f0*/  BSYNC.RECONVERGENT B1 ;  /* 0x0000000000017941 */ /* 0x000fea0003800200 */
.L_x_620:
        /* <DEDUP_REMOVED lines=24> */
[----:B------:R-:W-:Y:S01]  /*1e880*/  SEL R16, R16, RZ, P5 ;  /* 0x000000ff10107207 */ /* 0x000fe20002800000 */
[----:B------:R-:W-:Y:S01]  /*1e890*/  IMAD.X R36, R20, 0x1, ~R23, P2 ;  /* 0x0000000114247824 */ /* 0x000fe200010e0e17 */
[----:B------:R-:W-:Y:S01]  /*1e8a0*/  IADD3 R38, P4, PT, R19, R30, RZ ;  /* 0x0000001e13267210 */ /* 0x000fe20007f9e0ff */
[----:B------:R-:W-:Y:S01]  /*1e8b0*/  IMAD.X R19, RZ, RZ, R33, P0 ;  /* 0x000000ffff137224 */ /* 0x000fe200000e0621 */
[----:B------:R-:W-:Y:S01]  /*1e8c0*/  IADD3 R25, P3, PT, R21, -R16, RZ ;  /* 0x8000001015197210 */ /* 0x000fe20007f7e0ff */
[----:B------:R-:W-:Y:S01]  /*1e8d0*/  IMAD.WIDE.U32 R20, R36, R13, RZ ;  /* 0x0000000d24147225 */ /* 0x000fe200078e00ff */
[----:B------:R-:W-:-:S02]  /*1e8e0*/  IADD3 R37, P1, PT, R37, R34, RZ ;  /* 0x0000002225257210 */ /* 0x000fc40007f3e0ff */
[----:B------:R-:W-:Y:S01]  /*1e8f0*/  SEL R38, R38, RZ, P5 ;  /* 0x000000ff26267207 */ /* 0x000fe20002800000 */
[----:B------:R-:W-:Y:S01]  /*1e900*/  IMAD.X R44, RZ, RZ, R31, P4 ;  /* 0x000000ffff2c7224 */ /* 0x000fe200020e061f */
[----:B------:R-:W-:Y:S01]  /*1e910*/  SEL R37, R37, RZ, P5 ;  /* 0x000000ff25257207 */ /* 0x000fe20002800000 */
[----:B------:R-:W-:Y:S01]  /*1e920*/  IMAD.X R42, RZ, RZ, R35, P1 ;  /* 0x000000ffff2a7224 */ /* 0x000fe200008e0623 */
[----:B------:R-:W-:Y:S01]  /*1e930*/  IADD3 R38, P0, PT, R43, -R38, RZ ;  /* 0x800000262b267210 */ /* 0x000fe20007f1e0ff */
[----:B------:R-:W-:Y:S01]  /*1e940*/  IMAD.WIDE.U32 R22, P1, R24, R2, R20 ;  /* 0x0000000218167225 */ /* 0x000fe20007820014 */
[----:B------:R-:W-:Y:S02]  /*1e950*/  SEL R44, R44, RZ, P5 ;  /* 0x000000ff2c2c7207 */ /* 0x000fe40002800000 */
[----:B------:R-:W-:Y:S01]  /*1e960*/  SEL R19, R19, RZ, P5 ;  /* 0x000000ff13137207 */ /* 0x000fe20002800000 */
[----:B------:R-:W-:Y:S01]  /*1e970*/  IMAD.WIDE.U32 R20, R24, R13, RZ ;  /* 0x0000000d18147225 */ /* 0x000fe200078e00ff */
[----:B------:R-:W-:-:S02]  /*1e980*/  IADD3 R37, P2, PT, R48, -R37, RZ ;  /* 0x8000002530257210 */ /* 0x000fc40007f5e0ff */
[----:B------:R-:W-:Y:S01]  /*1e990*/  SEL R42, R42, RZ, P5 ;  /* 0x000000ff2a2a7207 */ /* 0x000fe20002800000 */
[----:B------:R-:W-:Y:S01]  /*1e9a0*/  IMAD.X R44, R46, 0x1, ~R44, P0 ;  /* 0x000000012e2c7824 */ /* 0x000fe200000e0e2c */
[----:B------:R-:W-:Y:S01]  /*1e9b0*/  IADD3 RZ, P0, PT, R21, R22, RZ ;  /* 0x0000001615ff7210 */ /* 0x000fe20007f1e0ff */
[----:B------:R-:W-:Y:S02]  /*1e9c0*/  IMAD.X R40, R18, 0x1, ~R19, P3 ;  /* 0x0000000112287824 */ /* 0x000fe400018e0e13 */
[----:B------:R-:W-:Y:S02]  /*1e9d0*/  IMAD.X R19, RZ, RZ, RZ, P1 ;  /* 0x000000ffff137224 */ /* 0x000fe400008e06ff */
        /* <DEDUP_REMOVED lines=11> */
[----:B------:R-:W-:-:S04]  /*1ea90*/  IMAD.WIDE.U32 R18, R36, R12, RZ ;  /* 0x0000000c24127225 */ /* 0x000fc800078e00ff */
[----:B------:R-:W-:Y:S01]  /*1eaa0*/  IMAD.X R51, RZ, RZ, RZ, P0 ;  /* 0x000000ffff337224 */ /* 0x000fe200000e06ff */
[----:B------:R-:W-:Y:S01]  /*1eab0*/  ISETP.GE.U32.AND P0, PT, R39, R22, PT ;  /* 0x000000162700720c */ /* 0x000fe20003f06070 */
[----:B------:R-:W-:Y:S01]  /*1eac0*/  IMAD.X R41, R20, 0x1, R21, P2 ;  /* 0x0000000114297824 */ /* 0x000fe200010e0615 */
[----:B------:R-:W-:Y:S01]  /*1ead0*/  IADD3 RZ, P2, PT, R47, R48, RZ ;  /* 0x000000302fff7210 */ /* 0x000fe20007f5e0ff */
[----:B------:R-:W-:Y:S02]  /*1eae0*/  IMAD R43, R11, R24, RZ ;  /* 0x000000180b2b7224 */ /* 0x000fe400078e02ff */
[----:B------:R-:W-:Y:S01]  /*1eaf0*/  IMAD.MOV.U32 R50, RZ, RZ, R49 ;  /* 0x000000ffff327224 */ /* 0x000fe200078e0031 */
[----:B------:R-:W-:Y:S01]  /*1eb00*/  ISETP.GE.U32.AND.EX P0, PT, R41, R20, PT, P0 ;  /* 0x000000142900720c */ /* 0x000fe20003f06100 */
[----:B------:R-:W-:-:S03]  /*1eb10*/  IMAD.WIDE.U32 R22, R12, R24, RZ ;  /* 0x000000180c167225 */ /* 0x000fc600078e00ff */
[----:B------:R-:W-:Y:S01]  /*1eb20*/  SEL R45, RZ, 0x1, P0 ;  /* 0x00000001ff2d7807 */ /* 0x000fe20000000000 */
[----:B------:R-:W-:Y:S02]  /*1eb30*/  IMAD R43, R36, R12, R43 ;  /* 0x0000000c242b7224 */ /* 0x000fe400078e022b */
[----:B------:R-:W-:-:S04]  /*1eb40*/  IMAD.WIDE.U32 R18, P1, R24, R11, R18 ;  /* 0x0000000b18127225 */ /* 0x000fc80007820012 */
[----:B------:R-:W-:Y:S01]  /*1eb50*/  IMAD R16, R2, R25, RZ ;  /* 0x0000001902107224 */ /* 0x000fe200078e02ff */
[----:B------:R-:W-:Y:S01]  /*1eb60*/  IADD3 RZ, P5, PT, R53, R18, RZ ;  /* 0x0000001235ff7210 */ /* 0x000fe20007fbe0ff */
[----:B------:R-:W-:-:S04]  /*1eb70*/  IMAD.WIDE.U32 R20, R40, R13, RZ ;  /* 0x0000000d28147225 */ /* 0x000fc800078e00ff */
[----:B------:R-:W-:-:S04]  /*1eb80*/  IMAD.WIDE.U32 R48, R13, R25, RZ ;  /* 0x000000190d307225 */ /* 0x000fc800078e00ff */
[----:B------:R-:W-:-:S04]  /*1eb90*/  IMAD.WIDE.U32.X R46, R36, R14, R50, P2 ;  /* 0x0000000e242e7225 */ /* 0x000fc800010e0432 */
[----:B------:R-:W-:Y:S01]  /*1eba0*/  IMAD.IADD R63, R23, 0x1, R43 ;  /* 0x00000001173f7824 */ /* 0x000fe200078e022b */
[----:B------:R-:W-:Y:S01]  /*1ebb0*/  IADD3 R45, P0, P2, R22, R46, R45 ;  /* 0x0000002e162d7210 */ /* 0x000fe20007a1e02d */
[-C--:B------:R-:W-:Y:S01]  /*1ebc0*/  IMAD R23, R40, R13.reuse, R16 ;  /* 0x0000000d28177224 */ /* 0x080fe200078e0210 */
[-C--:B------:R-:W-:Y:S01]  /*1ebd0*/  IADD3 R16, P6, PT, R39, R48.reuse, RZ ;  /* 0x0000003027107210 */ /* 0x080fe20007fde0ff */
[----:B------:R-:W-:Y:S01]  /*1ebe0*/  IMAD.WIDE.U32 R52, R25, R13, RZ ;  /* 0x0000000d19347225 */ /* 0x000fe200078e00ff */
[----:B------:R-:W-:Y:S02]  /*1ebf0*/  IADD3.X R58, PT, PT, R63, R47, RZ, P0, P2 ;  /* 0x0000002f3f3a7210 */ /* 0x000fe400007e44ff */
[----:B------:R-:W-:Y:S01]  /*1ec00*/  ISETP.GE.U32.AND P0, PT, R16, R48, PT ;  /* 0x000000301000720c */ /* 0x000fe20003f06070 */
[----:B------:R-:W-:-:S04]  /*1ec10*/  IMAD.WIDE.U32 R20, P4, R25, R2, R20 ;  /* 0x0000000219147225 */ /* 0x000fc80007880014 */
[----:B------:R-:W-:Y:S01]  /*1ec20*/  IMAD.IADD R18, R49, 0x1, R23 ;  /* 0x0000000131127824 */ /* 0x000fe200078e0217 */
[----:B------:R-:W-:Y:S01]  /*1ec30*/  IADD3 RZ, P3, PT, R53, R20, RZ ;  /* 0x0000001435ff7210 */ /* 0x000fe20007f7e0ff */
[----:B------:R-:W-:Y:S02]  /*1ec40*/  IMAD R20, R14, R25, RZ ;  /* 0x000000190e147224 */ /* 0x000fe400078e02ff */
[----:B------:R-:W-:Y:S02]  /*1ec50*/  IMAD.X R39, R18, 0x1, R41, P6 ;  /* 0x0000000112277824 */ /* 0x000fe400030e0629 */
[----:B------:R-:W-:-:S03]  /*1ec60*/  IMAD.WIDE.U32 R60, R40, R12, RZ ;  /* 0x0000000c283c7225 */ /* 0x000fc600078e00ff */
[----:B------:R-:W-:Y:S01]  /*1ec70*/  ISETP.GE.U32.AND.EX P0, PT, R39, R18, PT, P0 ;  /* 0x000000122700720c */ /* 0x000fe20003f06100 */
[----:B------:R-:W-:-:S03]  /*1ec80*/  IMAD.WIDE.U32 R50, R40, R17, RZ ;  /* 0x0000001128327225 */ /* 0x000fc600078e00ff */
[----:B------:R-:W-:Y:S01]  /*1ec90*/  SEL R41, RZ, 0x1, P0 ;  /* 0x00000001ff297807 */ /* 0x000fe20000000000 */
[----:B------:R-:W-:-:S04]  /*1eca0*/  IMAD.WIDE.U32 R46, R17, R25, RZ ;  /* 0x00000019112e7225 */ /* 0x000fc800078e00ff */
[----:B------:R-:W-:Y:S02]  /*1ecb0*/  IMAD.X R53, RZ, RZ, RZ, P4 ;  /* 0x000000ffff357224 */ /* 0x000fe400020e06ff */
[----:B------:R-:W-:Y:S02]  /*1ecc0*/  IMAD.MOV.U32 R52, RZ, RZ, R21 ;  /* 0x000000ffff347224 */ /* 0x000fe400078e0015 */
[----:B------:R-:W-:Y:S02]  /*1ecd0*/  IMAD R23, R40, R17, R20 ;  /* 0x0000001128177224 */ /* 0x000fe400078e0214 */
[----:B------:R-:W-:-:S04]  /*1ece0*/  IMAD.WIDE.U32 R54, R25, R12, RZ ;  /* 0x0000000c19367225 */ /* 0x000fc800078e00ff */
[----:B------:R-:W-:-:S04]  /*1ecf0*/  IMAD.WIDE.U32 R20, P6, R25, R11, R60 ;  /* 0x0000000b19147225 */ /* 0x000fc800078c003c */
[----:B------:R-:W-:Y:S01]  /*1ed00*/  IMAD.WIDE.U32.X R52, R40, R2, R52, P3 ;  /* 0x0000000228347225 */ /* 0x000fe200018e0434 */
[----:B------:R-:W-:Y:S02]  /*1ed10*/  IADD3 R43, P3, PT, R45, R46, RZ ;  /* 0x0000002e2d2b7210 */ /* 0x000fe40007f7e0ff */
[----:B------:R-:W-:Y:S01]  /*1ed20*/  IADD3 RZ, P0, PT, R55, R20, RZ ;  /* 0x0000001437ff7210 */ /* 0x000fe20007f1e0ff */
[----:B------:R-:W-:-:S04]  /*1ed30*/  IMAD.WIDE.U32 R48, R25, R17, RZ ;  /* 0x0000001119307225 */ /* 0x000fc800078e00ff */
[----:B------:R-:W-:-:S04]  /*1ed40*/  IMAD.WIDE.U32 R50, P2, R25, R14, R50 ;  /* 0x0000000e19327225 */ /* 0x000fc80007840032 */
[----:B------:R-:W-:Y:S01]  /*1ed50*/  IMAD.IADD R47, R47, 0x1, R23 ;  /* 0x000000012f2f7824 */ /* 0x000fe200078e0217 */
        /* <DEDUP_REMOVED lines=13> */
[----:B------:R-:W-:Y:S01]  /*1ee30*/  IMAD.MOV.U32 R22, RZ, RZ, R51 ;  /* 0x000000ffff167224 */ /* 0x000fe200078e0033 */
[----:B------:R-:W-:Y:S01]  /*1ee40*/  ISETP.GE.U32.AND.EX P2, PT, R20, R47, PT, P2 ;  /* 0x0000002f1400720c */ /* 0x000fe20003f46120 */
[----:B------:R-:W-:Y:S01]  /*1ee50*/  IMAD.WIDE.U32 R18, R15, R24, RZ ;  /* 0x000000180f127225 */ /* 0x000fe200078e00ff */
[----:B------:R-:W-:Y:S02]  /*1ee60*/  SEL R63, RZ, 0x1, P1 ;  /* 0x00000001ff3f7807 */ /* 0x000fe40000800000 */
[----:B------:R-:W-:Y:S01]  /*1ee70*/  ISETP.GE.U32.AND.EX P3, PT, R45, R20, PT, P3 ;  /* 0x000000142d00720c */ /* 0x000fe20003f66130 */
        /* <DEDUP_REMOVED lines=10> */
[C---:B------:R-:W-:Y:S01]  /*1ef20*/  IMAD.WIDE.U32 R50, R42.reuse, R13, RZ ;  /* 0x0000000d2a327225 */ /* 0x040fe200078e00ff */
[----:B------:R-:W-:Y:S02]  /*1ef30*/  IADD3.X R62, PT, PT, R65, R49, RZ, P2, P4 ;  /* 0x00000031413e7210 */ /* 0x000fe400017e84ff */
[----:B------:R-:W-:Y:S01]  /*1ef40*/  IADD3 R19, P3, P4, R19, R22, R20 ;  /* 0x0000001613137210 */ /* 0x000fe20007c7e014 */
[----:B------:R-:W-:-:S03]  /*1ef50*/  IMAD.WIDE.U32 R46, R42, R17, RZ ;  /* 0x000000112a2e7225 */ /* 0x000fc600078e00ff */
[----:B------:R-:W-:Y:S01]  /*1ef60*/  IADD3.X R43, PT, PT, RZ, R23, RZ, P3, P4 ;  /* 0x00000017ff2b7210 */ /* 0x000fe20001fe84ff */
[----:B------:R-:W-:-:S04]  /*1ef70*/  IMAD.WIDE.U32 R48, R37, R13, RZ ;  /* 0x0000000d25307225 */ /* 0x000fc800078e00ff */
[----:B------:R-:W-:-:S04]  /*1ef80*/  IMAD.WIDE.U32 R50, P2, R37, R2, R50 ;  /* 0x0000000225327225 */ /* 0x000fc80007840032 */
[----:B------:R-:W-:Y:S01]  /*1ef90*/  IMAD R20, R2, R37, RZ ;  /* 0x0000002502147224 */ /* 0x000fe200078e02ff */
[----:B------:R-:W-:Y:S01]  /*1efa0*/  IADD3 RZ, P4, PT, R49, R50, RZ ;  /* 0x0000003231ff7210 */ /* 0x000fe20007f9e0ff */
[----:B------:R-:W-:-:S04]  /*1efb0*/  IMAD.WIDE.U32 R22, R37, R17, RZ ;  /* 0x0000001125167225 */ /* 0x000fc800078e00ff */
[----:B------:R-:W-:-:S04]  /*1efc0*/  IMAD.WIDE.U32 R46, P3, R37, R14, R46 ;  /* 0x0000000e252e7225 */ /* 0x000fc8000786002e */
        /* <DEDUP_REMOVED lines=8> */
[----:B------:R-:W-:-:S02]  /*1f050*/  IMAD.MOV.U32 R22, RZ, RZ, R53 ;  /* 0x000000ffff167224 */ /* 0x000fc400078e0035 */
[----:B------:R-:W-:-:S04]  /*1f060*/  IMAD.WIDE.U32 R52, R12, R25, RZ ;  /* 0x000000190c347225 */ /* 0x000fc800078e00ff */
[----:B------:R-:W-:Y:S02]  /*1f070*/  IMAD.IADD R46, R55, 0x1, R61 ;  /* 0x00000001372e7824 */ /* 0x000fe400078e023d */
[----:B------:R-:W-:Y:S02]  /*1f080*/  IMAD R61, R40, R12, R21 ;  /* 0x0000000c283d7224 */ /* 0x000fe400078e0215 */
[----:B------:R-:W-:Y:S01]  /*1f090*/  IMAD.X R55, RZ, RZ, RZ, P2 ;  /* 0x000000ffff377224 */ /* 0x000fe200010e06ff */
[----:B------:R-:W-:Y:S01]  /*1f0a0*/  IADD3 R58, P2, PT, R63, R52, RZ ;  /* 0x000000343f3a7210 */ /* 0x000fe20007f5e0ff */
[----:B------:R-:W-:Y:S01]  /*1f0b0*/  IMAD.X R41, R46, 0x1, R45, P1 ;  /* 0x000000012e297824 */ /* 0x000fe200008e062d */
[----:B------:R-:W-:Y:S01]  /*1f0c0*/  ISETP.GE.U32.AND P1, PT, R50, R54, PT ;  /* 0x000000363200720c */ /* 0x000fe20003f26070 */
[-C--:B------:R-:W-:Y:S02]  /*1f0d0*/  IMAD R45, R14, R37.reuse, RZ ;  /* 0x000000250e2d7224 */ /* 0x080fe400078e02ff */
[----:B------:R-:W-:Y:S01]  /*1f0e0*/  IMAD.IADD R61, R53, 0x1, R61 ;  /* 0x00000001353d7824 */ /* 0x000fe200078e023d */
[----:B------:R-:W-:Y:S01]  /*1f0f0*/  ISETP.GE.U32.AND.EX P1, PT, R41, R46, PT, P1 ;  /* 0x0000002e2900720c */ /* 0x000fe20003f26110 */
[----:B------:R-:W-:-:S04]  /*1f100*/  IMAD.WIDE.U32 R20, R17, R37, RZ ;  /* 0x0000002511147225 */ /* 0x000fc800078e00ff */
[----:B------:R-:W-:Y:S02]  /*1f110*/  IMAD R45, R42, R17, R45 ;  /* 0x000000112a2d7224 */ /* 0x000fe400078e022d */
[----:B------:R-:W-:Y:S02]  /*1f120*/  IMAD.MOV.U32 R54, RZ, RZ, R51 ;  /* 0x000000ffff367224 */ /* 0x000fe400078e0033 */
[----:B------:R-:W-:Y:S01]  /*1f130*/  IMAD.X R60, R61, 0x1, R62, P2 ;  /* 0x000000013d3c7824 */ /* 0x000fe200010e063e */
[----:B------:R-:W-:Y:S01]  /*1f140*/  IADD3 R51, P2, PT, R58, R19, RZ ;  /* 0x000000133a337210 */ /* 0x000fe20007f5e0ff */
[----:B------:R-:W-:Y:S02]  /*1f150*/  IMAD.IADD R46, R21, 0x1, R45 ;  /* 0x00000001152e7824 */ /* 0x000fe400078e022d */
[----:B------:R-:W-:Y:S01]  /*1f160*/  IMAD.X R19, RZ, RZ, RZ, P3 ;  /* 0x000000ffff137224 */ /* 0x000fe200018e06ff */
[----:B------:R-:W-:Y:S01]  /*1f170*/  IADD3 R21, P3, PT, R51, R20, RZ ;  /* 0x0000001433157210 */ /* 0x000fe20007f7e0ff */
[----:B------:R-:W-:-:S04]  /*1f180*/  IMAD.WIDE.U32.X R54, R42, R2, R54, P4 ;  /* 0x000000022a367225 */ /* 0x000fc800020e0436 */
[----:B------:R-:W-:Y:S01]  /*1f190*/  IMAD.X R53, R60, 0x1, R43, P2 ;  /* 0x000000013c357824 */ /* 0x000fe200010e062b */
[----:B------:R-:W-:Y:S01]  /*1f1a0*/  SEL R43, RZ, 0x1, P1 ;  /* 0x00000001ff2b7807 */ /* 0x000fe20000800000 */
[----:B------:R-:W-:Y:S01]  /*1f1b0*/  IMAD.WIDE.U32.X R48, R40, R11, R48, P0 ;  /* 0x0000000b28307225 */ /* 0x000fe200000e0430 */
[----:B------:R-:W-:Y:S02]  /*1f1c0*/  ISETP.GE.U32.AND P1, PT, R58, R52, PT ;  /* 0x000000343a00720c */ /* 0x000fe40003f26070 */
[----:B------:R-:W-:Y:S01]  /*1f1d0*/  ISETP.GE.U32.AND P2, PT, R63, R18, PT ;  /* 0x000000123f00720c */ /* 0x000fe20003f46070 */
[----:B------:R-:W-:Y:S01]  /*1f1e0*/  IMAD.X R45, R46, 0x1, R53, P3 ;  /* 0x000000012e2d7824 */ /* 0x000fe200018e0635 */
[----:B------:R-:W-:Y:S01]  /*1f1f0*/  IADD3 R43, P3, P4, R21, R54, R43 ;  /* 0x00000036152b7210 */ /* 0x000fe20007c7e02b */
[----:B------:R-:W-:Y:S01]  /*1f200*/  IMAD.MOV.U32 R18, RZ, RZ, R47 ;  /* 0x000000ffff127224 */ /* 0x000fe200078e002f */
[----:B------:R-:W-:Y:S01]  /*1f210*/  ISETP.GE.U32.AND.EX P1, PT, R60, R61, PT, P1 ;  /* 0x0000003d3c00720c */ /* 0x000fe20003f26110 */
[----:B------:R-:W-:Y:S01]  /*1f220*/  IMAD R47, R0, R25, RZ ;  /* 0x00000019002f7224 */ /* 0x000fe200078e02ff */
[----:B------:R-:W-:Y:S01]  /*1f230*/  IADD3.X R61, PT, PT, R45, R55, RZ, P3, P4 ;  /* 0x000000372d3d7210 */ /* 0x000fe20001fe84ff */
[----:B------:R-:W-:Y:S01]  /*1f240*/  IMAD.WIDE.U32.X R22, R36, R0, R22, P5 ;  /* 0x0000000024167225 */ /* 0x000fe200028e0416 */
[----:B------:R-:W-:-:S02]  /*1f250*/  ISETP.GE.U32.AND P3, PT, R21, R20, PT ;  /* 0x000000141500720c */ /* 0x000fc40003f66070 */
[----:B------:R-:W-:Y:S01]  /*1f260*/  ISETP.GE.U32.AND P0, PT, R43, R21, PT ;  /* 0x000000152b00720c */ /* 0x000fe20003f06070 */
[----:B------:R-:W-:Y:S01]  /*1f270*/  IMAD.WIDE.U32 R20, R15, R25, RZ ;  /* 0x000000190f147225 */ /* 0x000fe200078e00ff */
[----:B------:R-:W-:Y:S02]  /*1f280*/  ISETP.GE.U32.AND P4, PT, R51, R58, PT ;  /* 0x0000003a3300720c */ /* 0x000fe40003f86070 */
[----:B------:R-:W-:Y:S01]  /*1f290*/  ISETP.GE.U32.AND.EX P2, PT, R62, R65, PT, P2 ;  /* 0x000000413e00720c */ /* 0x000fe20003f46120 */
[----:B------:R-:W-:Y:S01]  /*1f2a0*/  IMAD.WIDE.U32.X R18, R42, R14, R18, P6 ;  /* 0x0000000e2a127225 */ /* 0x000fe200030e0412 */
[----:B------:R-:W-:Y:S02]  /*1f2b0*/  ISETP.GE.U32.AND.EX P3, PT, R45, R46, PT, P3 ;  /* 0x0000002e2d00720c */ /* 0x000fe40003f66130 */
[----:B------:R-:W-:Y:S01]  /*1f2c0*/  ISETP.GE.U32.AND.EX P0, PT, R61, R45, PT, P0 ;  /* 0x0000002d3d00720c */ /* 0x000fe20003f06100 */
[----:B------:R-:W-:Y:S01]  /*1f2d0*/  IMAD.WIDE.U32 R54, R40, R15, RZ ;  /* 0x0000000f28367225 */ /* 0x000fe200078e00ff */
[----:B------:R-:W-:-:S02]  /*1f2e0*/  ISETP.GE.U32.AND.EX P4, PT, R53, R60, PT, P4 ;  /* 0x0000003c3500720c */ /* 0x000fc40003f86140 */
[----:B------:R-:W-:Y:S01]  /*1f2f0*/  SEL R51, RZ, 0x1, P2 ;  /* 0x00000001ff337807 */ /* 0x000fe20001000000 */
[----:B------:R-:W-:Y:S01]  /*1f300*/  IMAD R53, R40, R15, R47 ;  /* 0x0000000f28357224 */ /* 0x000fe200078e022f */
[----:B------:R-:W-:Y:S01]  /*1f310*/  SEL R45, RZ, 0x1, P3 ;  /* 0x00000001ff2d7807 */ /* 0x000fe20001800000 */
[----:B------:R-:W-:Y:S01]  /*1f320*/  IMAD.WIDE.U32 R66, R44, R12, RZ ;  /* 0x0000000c2c427225 */ /* 0x000fe200078e00ff */
[----:B------:R-:W-:Y:S02]  /*1f330*/  SEL R65, RZ, 0x1, P0 ;  /* 0x00000001ff417807 */ /* 0x000fe40000000000 */
[----:B------:R-:W-:Y:S01]  /*1f340*/  SEL R47, RZ, 0x1, P4 ;  /* 0x00000001ff2f7807 */ /* 0x000fe20002000000 */
[----:B------:R-:W-:Y:S01]  /*1f350*/  IMAD.IADD R60, R21, 0x1, R53 ;  /* 0x00000001153c7824 */ /* 0x000fe200078e0235 */
[----:B------:R-:W-:Y:S01]  /*1f360*/  IADD3 R51, P3, P4, R20, R22, R51 ;  /* 0x0000001614337210 */ /* 0x000fe20007c7e033 */
[----:B------:R-:W-:Y:S01]  /*1f370*/  IMAD.WIDE.U32 R52, R37, R12, RZ ;  /* 0x0000000c25347225 */ /* 0x000fe200078e00ff */
[----:B------:R-:W-:-:S02]  /*1f380*/  SEL R62, RZ, 0x1, P1 ;  /* 0x00000001ff3e7807 */ /* 0x000fc40000800000 */
[----:B------:R-:W-:Y:S01]  /*1f390*/  IADD3 R65, P5, P6, R65, R18, R45 ;  /* 0x0000001241417210 */ /* 0x000fe20007ebe02d */
[----:B------:R-:W-:Y:S01]  /*1f3a0*/  IMAD.WIDE.U32 R68, R17, R38, RZ ;  /* 0x0000002611447225 */ /* 0x000fe200078e00ff */
[----:B------:R-:W-:Y:S02]  /*1f3b0*/  ISETP.GE.U32.AND P2, PT, R51, R20, PT ;  /* 0x000000143300720c */ /* 0x000fe40003f46070 */
[----:B------:R-:W-:Y:S01]  /*1f3c0*/  IADD3 R62, P0, P1, R47, R48, R62 ;  /* 0x000000302f3e7210 */ /* 0x000fe2000791e03e */
[-C--:B------:R-:W-:Y:S01]  /*1f3d0*/  IMAD R20, R2, R38.reuse, RZ ;  /* 0x0000002602147224 */ /* 0x080fe200078e02ff */
[----:B------:R-:W-:Y:S01]  /*1f3e0*/  IADD3.X R58, PT, PT, RZ, R19, RZ, P5, P6 ;  /* 0x00000013ff3a7210 */ /* 0x000fe20002fec4ff */
[----:B------:R-:W-:Y:S01]  /*1f3f0*/  IMAD.WIDE.U32 R18, R13, R38, RZ ;  /* 0x000000260d127225 */ /* 0x000fe200078e00ff */
[----:B------:R-:W-:Y:S02]  /*1f400*/  IADD3.X R45, PT, PT, R60, R23, RZ, P3, P4 ;  /* 0x000000173c2d7210 */ /* 0x000fe40001fe84ff */
[----:B------:R-:W-:Y:S01]  /*1f410*/  IADD3.X R64, PT, PT, RZ, R49, RZ, P0, P1 ;  /* 0x00000031ff407210 */ /* 0x000fe200007e24ff */
[----:B------:R-:W-:Y:S01]  /*1f420*/  IMAD.WIDE.U32 R46, R44, R13, RZ ;  /* 0x0000000d2c2e7225 */ /* 0x000fe200078e00ff */
[----:B------:R-:W-:-:S02]  /*1f430*/  IADD3 R52, P3, PT, R43, R18, RZ ;  /* 0x000000122b347210 */ /* 0x000fc40007f7e0ff */
[----:B------:R-:W-:Y:S01]  /*1f440*/  ISETP.GE.U32.AND.EX P2, PT, R45, R60, PT, P2 ;  /* 0x0000003c2d00720c */ /* 0x000fe20003f46120 */
[----:B------:R-:W-:-:S03]  /*1f450*/  IMAD.WIDE.U32 R22, R42, R12, RZ ;  /* 0x0000000c2a167225 */ /* 0x000fc600078e00ff */
[----:B------:R-:W-:Y:S01]  /*1f460*/  SEL R74, RZ, 0x1, P2 ;  /* 0x00000001ff4a7807 */ /* 0x000fe20001000000 */
[----:B------:R-:W-:Y:S02]  /*1f470*/  IMAD R63, R44, R13, R20 ;  /* 0x0000000d2c3f7224 */ /* 0x000fe400078e0214 */
[----:B------:R-:W-:-:S04]  /*1f480*/  IMAD.WIDE.U32 R48, R25, R15, RZ ;  /* 0x0000000f19307225 */ /* 0x000fc800078e00ff */
[----:B------:R-:W-:-:S04]  /*1f490*/  IMAD.WIDE.U32 R54, P0, R25, R0, R54 ;  /* 0x0000000019367225 */ /* 0x000fc80007800036 */
[----:B------:R-:W-:Y:S01]  /*1f4a0*/  IMAD.WIDE.U32 R20, R38, R13, RZ ;  /* 0x0000000d26147225 */ /* 0x000fe200078e00ff */
[----:B------:R-:W-:-:S03]  /*1f4b0*/  IADD3 RZ, P1, PT, R49, R54, RZ ;  /* 0x0000003631ff7210 */ /* 0x000fc60007f3e0ff */
[----:B------:R-:W-:Y:S02]  /*1f4c0*/  IMAD.IADD R48, R19, 0x1, R63 ;  /* 0x0000000113307824 */ /* 0x000fe400078e023f */
[----:B------:R-:W-:-:S04]  /*1f4d0*/  IMAD.WIDE.U32 R46, P5, R38, R2, R46 ;  /* 0x00000002262e7225 */ /* 0x000fc800078a002e */
[----:B------:R-:W-:-:S04]  /*1f4e0*/  IMAD.WIDE.U32 R22, P4, R37, R11, R22 ;  /* 0x0000000b25167225 */ /* 0x000fc80007880016 */
[----:B------:R-:W-:Y:S01]  /*1f4f0*/  IMAD.X R43, R48, 0x1, R61, P3 ;  /* 0x00000001302b7824 */ /* 0x000fe200018e063d */
[----:B------:R-:W-:Y:S01]  /*1f500*/  IADD3 RZ, P3, PT, R21, R46, RZ ;  /* 0x0000002e15ff7210 */ /* 0x000fe20007f7e0ff */
[-C--:B------:R-:W-:Y:S01]  /*1f510*/  IMAD R49, R11, R37.reuse, RZ ;  /* 0x000000250b317224 */ /* 0x080fe200078e02ff */
[----:B------:R-:W-:Y:S01]  /*1f520*/  IADD3 RZ, P6, PT, R53, R22, RZ ;  /* 0x0000001635ff7210 */ /* 0x000fe20007fde0ff */
[----:B------:R-:W-:Y:S01]  /*1f530*/  IMAD.X R21, RZ, RZ, RZ, P5 ;  /* 0x000000ffff157224 */ /* 0x000fe200028e06ff */
[----:B------:R-:W-:Y:S01]  /*1f540*/  ISETP.GE.U32.AND P5, PT, R52, R18, PT ;  /* 0x000000123400720c */ /* 0x000fe20003fa6070 */
[----:B------:R-:W-:Y:S01]  /*1f550*/  IMAD.WIDE.U32 R18, R12, R37, RZ ;  /* 0x000000250c127225 */ /* 0x000fe200078e00ff */
[----:B------:R-:W-:Y:S02]  /*1f560*/  IADD3 R22, P2, PT, R51, R62, RZ ;  /* 0x0000003e33167210 */ /* 0x000fe40007f5e0ff */
[----:B------:R-:W-:Y:S01]  /*1f570*/  ISETP.GE.U32.AND.EX P5, PT, R43, R48, PT, P5 ;  /* 0x000000302b00720c */ /* 0x000fe20003fa6150 */
[----:B------:R-:W-:-:S02]  /*1f580*/  IMAD R49, R42, R12, R49 ;  /* 0x0000000c2a317224 */ /* 0x000fc400078e0231 */
[----:B------:R-:W-:Y:S02]  /*1f590*/  IMAD.MOV.U32 R20, RZ, RZ, R47 ;  /* 0x000000ffff147224 */ /* 0x000fe400078e002f */
[----:B------:R-:W-:Y:S01]  /*1f5a0*/  IMAD.IADD R72, R19, 0x1, R49 ;  /* 0x0000000113487824 */ /* 0x000fe200078e0231 */
[----:B------:R-:W-:Y:S01]  /*1f5b0*/  SEL R19, RZ, 0x1, P5 ;  /* 0x00000001ff137807 */ /* 0x000fe20002800000 */
[----:B------:R-:W-:Y:S01]  /*1f5c0*/  IMAD.X R73, R45, 0x1, R64, P2 ;  /* 0x000000012d497824 */ /* 0x000fe200010e0640 */
[----:B------:R-:W-:Y:S01]  /*1f5d0*/  IADD3 R70, P2, PT, R22, R18, RZ ;  /* 0x0000001216467210 */ /* 0x000fe20007f5e0ff */
[----:B------:R-:W-:-:S03]  /*1f5e0*/  IMAD.WIDE.U32 R48, R44, R17, RZ ;  /* 0x000000112c307225 */ /* 0x000fc600078e00ff */
[----:B------:R-:W-:Y:S01]  /*1f5f0*/  IADD3 R53, P5, PT, R70, R65, RZ ;  /* 0x0000004146357210 */ /* 0x000fe20007fbe0ff */
[----:B------:R-:W-:-:S04]  /*1f600*/  IMAD.WIDE.U32 R46, R42, R15, RZ ;  /* 0x0000000f2a2e7225 */ /* 0x000fc800078e00ff */
[----:B------:R-:W-:-:S04]  /*1f610*/  IMAD.WIDE.U32.X R20, R44, R2, R20, P3 ;  /* 0x000000022c147225 */ /* 0x000fc800018e0414 */
[----:B------:R-:W-:-:S04]  /*1f620*/  IMAD.WIDE.U32 R60, R38, R17, RZ ;  /* 0x00000011263c7225 */ /* 0x000fc800078e00ff */
[----:B------:R-:W-:Y:S02]  /*1f630*/  IMAD.X R71, R72, 0x1, R73, P2 ;  /* 0x0000000148477824 */ /* 0x000fe400010e0649 */
[----:B------:R-:W-:-:S04]  /*1f640*/  IMAD.WIDE.U32 R48, P3, R38, R14, R48 ;  /* 0x0000000e26307225 */ /* 0x000fc80007860030 */
[----:B------:R-:W-:-:S04]  /*1f650*/  IMAD.WIDE.U32 R62, R37, R15, RZ ;  /* 0x0000000f253e7225 */ /* 0x000fc800078e00ff */
[----:B------:R-:W-:-:S04]  /*1f660*/  IMAD.WIDE.U32 R46, P2, R37, R0, R46 ;  /* 0x00000000252e7225 */ /* 0x000fc8000784002e */
[----:B------:R-:W-:Y:S01]  /*1f670*/  IMAD.X R65, RZ, RZ, RZ, P0 ;  /* 0x000000ffff417224 */ /* 0x000fe200000e06ff */
[----:B------:R-:W-:Y:S01]  /*1f680*/  IADD3 RZ, P0, PT, R61, R48, RZ ;  /* 0x000000303dff7210 */ /* 0x000fe20007f1e0ff */
[----:B------:R-:W-:Y:S02]  /*1f690*/  IMAD.MOV.U32 R64, RZ, RZ, R55 ;  /* 0x000000ffff407224 */ /* 0x000fe400078e0037 */
[----:B------:R-:W-:Y:S01]  /*1f6a0*/  IMAD.X R58, R71, 0x1, R58, P5 ;  /* 0x00000001473a7824 */ /* 0x000fe200028e063a */
[----:B------:R-:W-:Y:S01]  /*1f6b0*/  IADD3 RZ, P5, PT, R63, R46, RZ ;  /* 0x0000002e3fff7210 */ /* 0x000fe20007fbe0ff */
[----:B------:R-:W-:Y:S02]  /*1f6c0*/  IMAD.X R61, RZ, RZ, RZ, P3 ;  /* 0x000000ffff3d7224 */ /* 0x000fe400018e06ff */
[----:B------:R-:W-:Y:S02]  /*1f6d0*/  IMAD R46, R14, R38, RZ ;  /* 0x000000260e2e7224 */ /* 0x000fe400078e02ff */
[----:B------:R-:W-:-:S04]  /*1f6e0*/  IMAD.WIDE.U32 R54, R38, R12, RZ ;  /* 0x0000000c26367225 */ /* 0x000fc800078e00ff */
[----:B------:R-:W-:-:S04]  /*1f6f0*/  IMAD.WIDE.U32 R66, P3, R38, R11, R66 ;  /* 0x0000000b26427225 */ /* 0x000fc80007860042 */
[----:B------:R-:W-:Y:S01]  /*1f700*/  IMAD.WIDE.U32.X R64, R40, R0, R64, P1 ;  /* 0x0000000028407225 */ /* 0x000fe200008e0440 */
[----:B------:R-:W-:-:S03]  /*1f710*/  ISETP.GE.U32.AND P1, PT, R22, R51, PT ;  /* 0x000000331600720c */ /* 0x000fc60003f26070 */
[----:B------:R-:W-:Y:S01]  /*1f720*/  IMAD.X R63, RZ, RZ, RZ, P4 ;  /* 0x000000ffff3f7224 */ /* 0x000fe200020e06ff */
[----:B------:R-:W-:Y:S01]  /*1f730*/  IADD3 RZ, P4, PT, R55, R66, RZ ;  /* 0x0000004237ff7210 */ /* 0x000fe20007f9e0ff */
[----:B------:R-:W-:Y:S01]  /*1f740*/  IMAD R51, R44, R17, R46 ;  /* 0x000000112c337224 */ /* 0x000fe200078e022e */
[----:B------:R-:W-:Y:S01]  /*1f750*/  ISETP.GE.U32.AND.EX P1, PT, R73, R45, PT, P1 ;  /* 0x0000002d4900720c */ /* 0x000fe20003f26110 */
[----:B------:R-:W-:Y:S01]  /*1f760*/  IMAD.X R55, RZ, RZ, RZ, P2 ;  /* 0x000000ffff377224 */ /* 0x000fe200010e06ff */
[----:B------:R-:W-:Y:S01]  /*1f770*/  IADD3 R45, P2, PT, R53, R68, RZ ;  /* 0x00000044352d7210 */ /* 0x000fe20007f5e0ff */
[----:B------:R-:W-:Y:S02]  /*1f780*/  IMAD.IADD R51, R69, 0x1, R51 ;  /* 0x0000000145337824 */ /* 0x000fe400078e0233 */
[----:B------:R-:W-:Y:S02]  /*1f790*/  IMAD.MOV.U32 R62, RZ, RZ, R23 ;  /* 0x000000ffff3e7224 */ /* 0x000fe400078e0017 */
[----:B------:R-:W-:-:S02]  /*1f7a0*/  IMAD.X R23, RZ, RZ, RZ, P3 ;  /* 0x000000ffff177224 */ /* 0x000fc400018e06ff */
[----:B------:R-:W-:Y:S01]  /*1f7b0*/  IMAD.X R46, R51, 0x1, R58, P2 ;  /* 0x00000001332e7824 */ /* 0x000fe200010e063a */
[----:B------:R-:W-:Y:S01]  /*1f7c0*/  IADD3 R19, P2, P3, R45, R20, R19 ;  /* 0x000000142d137210 */ /* 0x000fe20007b5e013 */
[----:B------:R-:W-:Y:S01]  /*1f7d0*/  IMAD.MOV.U32 R54, RZ, RZ, R47 ;  /* 0x000000ffff367224 */ /* 0x000fe200078e002f */
[----:B------:R-:W-:Y:S01]  /*1f7e0*/  SEL R47, RZ, 0x1, P1 ;  /* 0x00000001ff2f7807 */ /* 0x000fe20000800000 */
[----:B------:R-:W-:Y:S01]  /*1f7f0*/  IMAD.MOV.U32 R60, RZ, RZ, R49 ;  /* 0x000000ffff3c7224 */ /* 0x000fe200078e0031 */
[----:B------:R-:W-:Y:S01]  /*1f800*/  IADD3.X R17, PT, PT, R46, R21, RZ, P2, P3 ;  /* 0x000000152e117210 */ /* 0x000fe200017e64ff */
[----:B------:R-:W-:Y:S01]  /*1f810*/  IMAD.WIDE.U32 R20, R15, R37, RZ ;  /* 0x000000250f147225 */ /* 0x000fe200078e00ff */
[----:B------:R-:W-:Y:S02]  /*1f820*/  IADD3 R47, P2, P3, R47, R64, R74 ;  /* 0x000000402f2f7210 */ /* 0x000fe40007b5e04a */
[----:B------:R-:W-:Y:S01]  /*1f830*/  ISETP.GE.U32.AND P1, PT, R70, R18, PT ;  /* 0x000000124600720c */ /* 0x000fe20003f26070 */
[----:B------:R-:W-:Y:S01]  /*1f840*/  IMAD.WIDE.U32.X R60, R44, R14, R60, P0 ;  /* 0x0000000e2c3c7225 */ /* 0x000fe200000e043c */
[----:B------:R-:W-:-:S02]  /*1f850*/  ISETP.GE.U32.AND P0, PT, R53, R70, PT ;  /* 0x000000463500720c */ /* 0x000fc40003f06070 */
[----:B------:R-:W-:Y:S01]  /*1f860*/  IADD3.X R65, PT, PT, RZ, R65, RZ, P2, P3 ;  /* 0x00000041ff417210 */ /* 0x000fe200017e64ff */
[----:B------:R-:W-:Y:S01]  /*1f870*/  IMAD R14, R0, R37, RZ ;  /* 0x00000025000e7224 */ /* 0x000fe200078e02ff */
[----:B------:R-:W-:Y:S01]  /*1f880*/  ISETP.GE.U32.AND P3, PT, R45, R68, PT ;  /* 0x000000442d00720c */ /* 0x000fe20003f66070 */
[----:B------:R-:W-:Y:S01]  /*1f890*/  IMAD.WIDE.U32.X R62, R42, R11, R62, P6 ;  /* 0x0000000b2a3e7225 */ /* 0x000fe200030e043e */
[----:B------:R-:W-:Y:S02]  /*1f8a0*/  ISETP.GE.U32.AND P2, PT, R19, R45, PT ;  /* 0x0000002d1300720c */ /* 0x000fe40003f46070 */
[----:B------:R-:W-:Y:S01]  /*1f8b0*/  ISETP.GE.U32.AND.EX P1, PT, R71, R72, PT, P1 ;  /* 0x000000484700720c */ /* 0x000fe20003f26110 */
[----:B------:R-:W-:Y:S01]  /*1f8c0*/  IMAD.MOV.U32 R22, RZ, RZ, R67 ;  /* 0x000000ffff167224 */ /* 0x000fe200078e0043 */
[----:B------:R-:W-:Y:S01]  /*1f8d0*/  ISETP.GE.U32.AND.EX P0, PT, R58, R71, PT, P0 ;  /* 0x000000473a00720c */ /* 0x000fe20003f06100 */
[----:B------:R-:W-:Y:S01]  /*1f8e0*/  IMAD R49, R42, R15, R14 ;  /* 0x0000000f2a317224 */ /* 0x000fe200078e020e */
[----:B------:R-:W-:Y:S01]  /*1f8f0*/  ISETP.GE.U32.AND.EX P3, PT, R46, R51, PT, P3 ;  /* 0x000000332e00720c */ /* 0x000fe20003f66130 */
[----:B------:R-:W-:Y:S01]  /*1f900*/  IMAD.WIDE.U32.X R22, R44, R11, R22, P4 ;  /* 0x0000000b2c167225 */ /* 0x000fe200020e0416 */
[----:B------:R-:W-:-:S02]  /*1f910*/  ISETP.GE.U32.AND.EX P2, PT, R17, R46, PT, P2 ;  /* 0x0000002e1100720c */ /* 0x000fc40003f46120 */
[----:B------:R-:W-:Y:S01]  /*1f920*/  SEL R46, RZ, 0x1, P1 ;  /* 0x00000001ff2e7807 */ /* 0x000fe20000800000 */
[----:B------:R-:W-:Y:S01]  /*1f930*/  IMAD.IADD R18, R21, 0x1, R49 ;  /* 0x0000000115127824 */ /* 0x000fe200078e0231 */
[----:B------:R-:W-:Y:S01]  /*1f940*/  SEL R45, RZ, 0x1, P0 ;  /* 0x00000001ff2d7807 */ /* 0x000fe20000000000 */
[----:B------:R-:W-:Y:S01]  /*1f950*/  IMAD R11, R11, R38, RZ ;  /* 0x000000260b0b7224 */ /* 0x000fe200078e02ff */
[----:B------:R-:W-:Y:S01]  /*1f960*/  IADD3 R14, P1, PT, R47, R20, RZ ;  /* 0x000000142f0e7210 */ /* 0x000fe20007f3e0ff */
[----:B------:R-:W-:Y:S01]  /*1f970*/  IMAD.WIDE.U32 R48, R17, 0x3d1, RZ ;  /* 0x000003d111307825 */ /* 0x000fe200078e00ff */
[----:B------:R-:W-:Y:S02]  /*1f980*/  SEL R58, RZ, 0x1, P3 ;  /* 0x00000001ff3a7807 */ /* 0x000fe40001800000 */
[----:B------:R-:W-:Y:S01]  /*1f990*/  IADD3 R45, P3, P6, R45, R62, R46 ;  /* 0x0000003e2d2d7210 */ /* 0x000fe20007e7e02e */
[----:B------:R-:W-:Y:S01]  /*1f9a0*/  IMAD.X R51, R18, 0x1, R65, P1 ;  /* 0x0000000112337824 */ /* 0x000fe200008e0641 */
[----:B------:R-:W-:Y:S01]  /*1f9b0*/  SEL R21, RZ, 0x1, P2 ;  /* 0x00000001ff157807 */ /* 0x000fe20001000000 */
[----:B------:R-:W-:Y:S01]  /*1f9c0*/  IMAD R53, R44, R12, R11 ;  /* 0x0000000c2c357224 */ /* 0x000fe200078e020b */
[----:B------:R-:W-:Y:S01]  /*1f9d0*/  IADD3.X R62, PT, PT, RZ, R63, RZ, P3, P6 ;  /* 0x0000003fff3e7210 */ /* 0x000fe20001fec4ff */
[----:B------:R-:W-:Y:S01]  /*1f9e0*/  IMAD.WIDE.U32 R46, R12, R38, RZ ;  /* 0x000000260c2e7225 */ /* 0x000fe200078e00ff */
[----:B------:R-:W-:-:S02]  /*1f9f0*/  IADD3 R58, P1, P3, R21, R60, R58 ;  /* 0x0000003c153a7210 */ /* 0x000fc40007b3e03a */
[C---:B------:R-:W-:Y:S01]  /*1fa00*/  IADD3 R11, P4, PT, R14.reuse, R45, RZ ;  /* 0x0000002d0e0b7210 */ /* 0x040fe20007f9e0ff */
[----:B------:R-:W-:Y:S01]  /*1fa10*/  IMAD.WIDE.U32 R48, P2, RZ, R19, R48 ;  /* 0x00000013ff307225 */ /* 0x000fe20007840030 */
[----:B------:R-:W-:Y:S02]  /*1fa20*/  IADD3.X R61, PT, PT, RZ, R61, RZ, P1, P3 ;  /* 0x0000003dff3d7210 */ /* 0x000fe40000fe64ff */
[----:B------:R-:W-:Y:S01]  /*1fa30*/  ISETP.GE.U32.AND P1, PT, R11, R14, PT ;  /* 0x0000000e0b00720c */ /* 0x000fe20003f26070 */
[----:B------:R-:W-:Y:S01]  /*1fa40*/  IMAD.IADD R45, R47, 0x1, R53 ;  /* 0x000000012f2d7824 */ /* 0x000fe200078e0235 */
[----:B------:R-:W-:Y:S01]  /*1fa50*/  ISETP.GE.U32.AND P0, PT, R14, R20, PT ;  /* 0x000000140e00720c */ /* 0x000fe20003f06070 */
[----:B------:R-:W-:Y:S01]  /*1fa60*/  IMAD.X R12, R51, 0x1, R62, P4 ;  /* 0x00000001330c7824 */ /* 0x000fe200020e063e */
[----:B------:R-:W-:Y:S01]  /*1fa70*/  IADD3 R11, P6, PT, R11, R46, RZ ;  /* 0x0000002e0b0b7210 */ /* 0x000fe20007fde0ff */
[----:B------:R-:W-:Y:S01]  /*1fa80*/  IMAD.WIDE.U32 R20, R19, 0x3d1, RZ ;  /* 0x000003d113147825 */ /* 0x000fe200078e00ff */
[----:B------:R-:W-:-:S02]  /*1fa90*/  ISETP.GE.U32.AND.EX P0, PT, R51, R18, PT, P0 ;  /* 0x000000123300720c */ /* 0x000fc40003f06100 */
[----:B------:R-:W-:Y:S01]  /*1faa0*/  ISETP.GE.U32.AND.EX P1, PT, R12, R51, PT, P1 ;  /* 0x000000330c00720c */ /* 0x000fe20003f26110 */
[----:B------:R-:W-:Y:S01]  /*1fab0*/  IMAD.MOV.U32 R18, RZ, RZ, RZ ;  /* 0x000000ffff127224 */ /* 0x000fe200078e00ff */
[----:B------:R-:W-:Y:S01]  /*1fac0*/  IADD3 RZ, P3, PT, R21, R48, RZ ;  /* 0x0000003015ff7210 */ /* 0x000fe20007f7e0ff */
[----:B------:R-:W-:Y:S01]  /*1fad0*/  IMAD.X R47, RZ, RZ, RZ, P2 ;  /* 0x000000ffff2f7224 */ /* 0x000fe200010e06ff */
[----:B------:R-:W-:Y:S01]  /*1fae0*/  ISETP.GE.U32.AND P2, PT, R11, R46, PT ;  /* 0x0000002e0b00720c */ /* 0x000fe20003f46070 */
[----:B------:R-:W-:Y:S01]  /*1faf0*/  IMAD.X R14, R45, 0x1, R12, P6 ;  /* 0x000000012d0e7824 */ /* 0x000fe200030e060c */
[----:B------:R-:W-:Y:S01]  /*1fb00*/  SEL R12, RZ, 0x1, P0 ;  /* 0x00000001ff0c7807 */ /* 0x000fe20000000000 */
[----:B------:R-:W-:Y:S01]  /*1fb10*/  IMAD.WIDE.U32.X R54, R42, R0, R54, P5 ;  /* 0x000000002a367225 */ /* 0x000fe200028e0436 */
[----:B------:R-:W-:Y:S02]  /*1fb20*/  IADD3 R63, P5, PT, R11, R58, RZ ;  /* 0x0000003a0b3f7210 */ /* 0x000fe40007fbe0ff */
[----:B------:R-:W-:Y:S01]  /*1fb30*/  ISETP.GE.U32.AND.EX P2, PT, R14, R45, PT, P2 ;  /* 0x0000002d0e00720c */ /* 0x000fe20003f46120 */
[----:B------:R-:W-:Y:S01]  /*1fb40*/  IMAD.WIDE.U32 R20, R19, 0x3d1, R18 ;  /* 0x000003d113147825 */ /* 0x000fe200078e0012 */
[----:B------:R-:W-:-:S02]  /*1fb50*/  ISETP.GE.U32.AND P0, PT, R63, R11, PT ;  /* 0x0000000b3f00720c */ /* 0x000fc40003f06070 */
[----:B------:R-:W-:Y:S01]  /*1fb60*/  SEL R51, RZ, 0x1, P1 ;  /* 0x00000001ff337807 */ /* 0x000fe20000800000 */
[----:B------:R-:W-:Y:S01]  /*1fb70*/  IMAD.X R45, R14, 0x1, R61, P5 ;  /* 0x000000010e2d7824 */ /* 0x000fe200028e063d */
[----:B------:R-:W-:Y:S01]  /*1fb80*/  ISETP.GE.U32.AND P4, PT, R20, RZ, PT ;  /* 0x000000ff1400720c */ /* 0x000fe20003f86070 */
[----:B------:R-:W-:Y:S01]  /*1fb90*/  IMAD.IADD R21, R48, 0x1, R21 ;  /* 0x0000000130157824 */ /* 0x000fe200078e0215 */
[----:B------:R-:W-:Y:S01]  /*1fba0*/  IADD3 R51, P1, P5, R51, R54, R12 ;  /* 0x0000003633337210 */ /* 0x000fe20007d3e00c */
[----:B------:R-:W-:Y:S01]  /*1fbb0*/  IMAD R2, R2, R24, RZ ;  /* 0x0000001802027224 */ /* 0x000fe200078e02ff */
[----:B------:R-:W-:Y:S01]  /*1fbc0*/  ISETP.GE.U32.AND.EX P0, PT, R45, R14, PT, P0 ;  /* 0x0000000e2d00720c */ /* 0x000fe20003f06100 */
[-C--:B------:R-:W-:Y:S01]  /*1fbd0*/  IMAD R14, R0, R38.reuse, RZ ;  /* 0x00000026000e7224 */ /* 0x080fe200078e02ff */
[----:B------:R-:W-:Y:S01]  /*1fbe0*/  ISETP.GE.U32.AND.EX P4, PT, R21, R19, PT, P4 ;  /* 0x000000131500720c */ /* 0x000fe20003f86140 */
[----:B------:R-:W-:Y:S01]  /*1fbf0*/  IMAD.MOV.U32 R46, RZ, RZ, R49 ;  /* 0x000000ffff2e7224 */ /* 0x000fe200078e0031 */
[----:B------:R-:W-:Y:S01]  /*1fc00*/  SEL R11, RZ, 0x1, P0 ;  /* 0x00000001ff0b7807 */ /* 0x000fe20000000000 */
[----:B------:R-:W-:Y:S01]  /*1fc10*/  IMAD.WIDE.U32 R18, R15, R38, RZ ;  /* 0x000000260f127225 */ /* 0x000fe200078e00ff */
[----:B------:R-:W-:-:S03]  /*1fc20*/  IADD3.X R53, PT, PT, RZ, R55, RZ, P1, P5 ;  /* 0x00000037ff357210 */ /* 0x000fc60000fea4ff */
[----:B------:R-:W-:Y:S01]  /*1fc30*/  IMAD R67, R36, R13, R2 ;  /* 0x0000000d24437224 */ /* 0x000fe200078e0202 */
[----:B------:R-:W-:Y:S01]  /*1fc40*/  SEL R2, RZ, 0x1, P2 ;  /* 0x00000001ff027807 */ /* 0x000fe20001000000 */
[----:B------:R-:W-:Y:S02]  /*1fc50*/  IMAD R65, R44, R15, R14 ;  /* 0x0000000f2c417224 */ /* 0x000fe400078e020e */
[----:B------:R-:W-:Y:S01]  /*1fc60*/  IMAD.WIDE.U32 R60, R45, 0x3d1, RZ ;  /* 0x000003d12d3c7825 */ /* 0x000fe200078e00ff */
[----:B------:R-:W-:-:S03]  /*1fc70*/  IADD3 R2, P0, P2, R11, R22, R2 ;  /* 0x000000160b027210 */ /* 0x000fc60007a1e002 */
[----:B------:R-:W-:Y:S01]  /*1fc80*/  IMAD.WIDE.U32.X R48, RZ, R17, R46, P3 ;  /* 0x00000011ff307225 */ /* 0x000fe200018e042e */
[----:B------:R-:W-:Y:S02]  /*1fc90*/  IADD3 R51, P3, PT, R51, R18, RZ ;  /* 0x0000001233337210 */ /* 0x000fe40007f7e0ff */
[----:B------:R-:W-:Y:S01]  /*1fca0*/  IADD3.X R14, PT, PT, RZ, R23, RZ, P0, P2 ;  /* 0x00000017ff0e7210 */ /* 0x000fe200007e44ff */
[----:B------:R-:W-:Y:S02]  /*1fcb0*/  IMAD.IADD R58, R19, 0x1, R65 ;  /* 0x00000001133a7824 */ /* 0x000fe400078e0241 */
[----:B------:R-:W-:-:S04]  /*1fcc0*/  IMAD.WIDE.U32 R54, R63, 0x3d1, RZ ;  /* 0x000003d13f367825 */ /* 0x000fc800078e00ff */
[----:B------:R-:W-:Y:S01]  /*1fcd0*/  IMAD.WIDE.U32 R46, P1, RZ, R63, R60 ;  /* 0x0000003fff2e7225 */ /* 0x000fe2000782003c */
[----:B------:R-:W-:Y:S02]  /*1fce0*/  IADD3 R11, P5, PT, R48, R54, RZ ;  /* 0x00000036300b7210 */ /* 0x000fe40007fbe0ff */
[----:B------:R-:W-:Y:S01]  /*1fcf0*/  SEL R60, RZ, 0x1, P4 ;  /* 0x00000001ff3c7807 */ /* 0x000fe20002000000 */
        /* <DEDUP_REMOVED lines=23> */
[----:B------:R-:W-:-:S04]  /*1fe70*/  IADD3 R47, P5, PT, R47, R22, RZ ;  /* 0x000000162f2f7210 */ /* 0x000fc80007fbe0ff */
[----:B------:R-:W-:Y:S01]  /*1fe80*/  IADD3.X R22, PT, PT, R47, R55, RZ, P1, P2 ;  /* 0x000000372f167210 */ /* 0x000fe20000fe44ff */
[----:B------:R-:W-:Y:S01]  /*1fe90*/  IMAD.WIDE.U32 R48, P0, R38, R0, R48 ;  /* 0x0000000026307225 */ /* 0x000fe20007800030 */
[----:B------:R-:W-:-:S03]  /*1fea0*/  ISETP.GE.U32.AND P2, PT, R51, R18, PT ;  /* 0x000000123300720c */ /* 0x000fc60003f46070 */
[----:B------:R-:W-:Y:S01]  /*1feb0*/  IMAD.X R21, RZ, RZ, RZ, P0 ;  /* 0x000000ffff157224 */ /* 0x000fe200000e06ff */
[----:B------:R-:W-:Y:S01]  /*1fec0*/  IADD3 R11, P0, P1, R11, R60, R16 ;  /* 0x0000003c0b0b7210 */ /* 0x000fe2000791e010 */
[----:B------:R-:W-:Y:S01]  /*1fed0*/  IMAD.WIDE.U32 R18, R38, R15, RZ ;  /* 0x0000000f26127225 */ /* 0x000fe200078e00ff */
[----:B------:R-:W-:Y:S02]  /*1fee0*/  ISETP.GE.U32.AND.EX P2, PT, R61, R58, PT, P2 ;  /* 0x0000003a3d00720c */ /* 0x000fe40003f46120 */
[----:B------:R-:W-:Y:S01]  /*1fef0*/  IADD3.X R58, PT, PT, RZ, R62, R39, P0, P1 ;  /* 0x0000003eff3a7210 */ /* 0x000fe200007e2427 */
[----:B------:R-:W-:Y:S01]  /*1ff00*/  IMAD.MOV.U32 R20, RZ, RZ, R49 ;  /* 0x000000ffff147224 */ /* 0x000fe200078e0031 */
[----:B------:R-:W-:Y:S02]  /*1ff10*/  IADD3 RZ, P0, PT, R19, R48, RZ ;  /* 0x0000003013ff7210 */ /* 0x000fe40007f1e0ff */
[----:B------:R-:W-:Y:S02]  /*1ff20*/  ISETP.GE.U32.AND P1, PT, R53, R51, PT ;  /* 0x000000333500720c */ /* 0x000fe40003f26070 */
[----:B------:R-:W-:Y:S01]  /*1ff30*/  SEL R15, RZ, 0x1, P2 ;  /* 0x00000001ff0f7807 */ /* 0x000fe20001000000 */
[----:B------:R-:W-:Y:S01]  /*1ff40*/  IMAD.WIDE.U32.X R18, R44, R0, R20, P0 ;  /* 0x000000002c127225 */ /* 0x000fe200000e0414 */
[----:B------:R-:W-:-:S02]  /*1ff50*/  ISETP.EQ.U32.AND P2, PT, R60, R17, PT ;  /* 0x000000113c00720c */ /* 0x000fc40003f42070 */
[----:B------:R-:W-:Y:S02]  /*1ff60*/  ISETP.GE.U32.AND.EX P1, PT, R14, R61, PT, P1 ;  /* 0x0000003d0e00720c */ /* 0x000fe40003f26110 */
[----:B------:R-:W-:Y:S01]  /*1ff70*/  ISETP.LT.U32.AND P0, PT, R60, R17, PT ;  /* 0x000000113c00720c */ /* 0x000fe20003f01070 */
[----:B------:R-:W-:Y:S01]  /*1ff80*/  IMAD.X R17, RZ, RZ, RZ, P3 ;  /* 0x000000ffff117224 */ /* 0x000fe200018e06ff */
[CC--:B------:R-:W-:Y:S02]  /*1ff90*/  ISETP.EQ.AND.EX P4, PT, R62.reuse, R63.reuse, !P4, P2 ;  /* 0x0000003f3e00720c */ /* 0x0c0fe40006782320 */
[----:B------:R-:W-:Y:S02]  /*1ffa0*/  ISETP.EQ.U32.AND P2, PT, R11, R16, PT ;  /* 0x000000100b00720c */ /* 0x000fe40003f42070 */
[----:B------:R-:W-:Y:S02]  /*1ffb0*/  SEL R49, RZ, 0x1, P1 ;  /* 0x00000001ff317807 */ /* 0x000fe40000800000 */
[----:B------:R-:W-:-:S02]  /*1ffc0*/  ISETP.LT.U32.OR.EX P0, PT, R62, R63, P4, P0 ;  /* 0x0000003f3e00720c */ /* 0x000fc40002701500 */
[CC--:B------:R-:W-:Y:S02]  /*1ffd0*/  ISETP.EQ.AND.EX P6, PT, R58.reuse, R39.reuse, !P6, P2 ;  /* 0x000000273a00720c */ /* 0x0c0fe400077c2320 */
[----:B------:R-:W-:Y:S01]  /*1ffe0*/  ISETP.LT.U32.AND P1, PT, R11, R16, PT ;  /* 0x000000100b00720c */ /* 0x000fe20003f21070 */
[----:B------:R-:W-:Y:S01]  /*1fff0*/  IMAD.MOV.U32 R16, RZ, RZ, R23 ;  /* 0x000000ffff107224 */ /* 0x000fe200078e0017 */
[----:B------:R-:W-:Y:S02]  /*20000*/  IADD3 R49, P2, P4, R49, R18, R15 ;  /* 0x0000001231317210 */ /* 0x000fe40007c5e00f */
[----:B------:R-:W-:Y:S01]  /*20010*/  SEL R0, RZ, 0x1, !P0 ;  /* 0x00000001ff007807 */ /* 0x000fe20004000000 */
[----:B------:R-:W-:Y:S01]  /*20020*/  IMAD.WIDE.U32.X R16, RZ, R14, R16, P5 ;  /* 0x0000000eff107225 */ /* 0x000fe200028e0410 */
[----:B------:R-:W-:Y:S02]  /*20030*/  ISETP.GE.U32.AND P3, PT, R13, R46, PT ;  /* 0x0000002e0d00720c */ /* 0x000fe40003f66070 */
[----:B------:R-:W-:-:S02]  /*20040*/  ISETP.LT.U32.OR.EX P1, PT, R58, R39, P6, P1 ;  /* 0x000000273a00720c */ /* 0x000fc40003721510 */
[----:B------:R-:W-:Y:S01]  /*20050*/  IADD3.X R51, PT, PT, RZ, R19, RZ, P2, P4 ;  /* 0x00000013ff337210 */ /* 0x000fe200017e84ff */
[----:B------:R-:W-:Y:S01]  /*20060*/  IMAD.WIDE.U32 R18, R49, 0x3d1, RZ ;  /* 0x000003d131127825 */ /* 0x000fe200078e00ff */
[----:B------:R-:W-:Y:S02]  /*20070*/  IADD3 R0, P2, P4, R13, R45, R0 ;  /* 0x0000002d0d007210 */ /* 0x000fe40007c5e000 */
[C---:B------:R-:W-:Y:S01]  /*20080*/  ISETP.GE.U32.AND.EX P3, PT, R22.reuse, R47, PT, P3 ;  /* 0x0000002f1600720c */ /* 0x040fe20003f66130 */
[----:B------:R-:W-:Y:S01]  /*20090*/  IMAD.WIDE.U32 R20, R51, 0x3d1, RZ ;  /* 0x000003d133147825 */ /* 0x000fe200078e00ff */
[----:B------:R-:W-:Y:S02]  /*200a0*/  SEL R39, RZ, 0x1, !P1 ;  /* 0x00000001ff277807 */ /* 0x000fe40004800000 */
[----:B------:R-:W-:Y:S02]  /*200b0*/  IADD3.X R22, PT, PT, R22, R53, RZ, P2, P4 ;  /* 0x0000003516167210 */ /* 0x000fe400017e84ff */
[----:B------:R-:W-:-:S02]  /*200c0*/  ISETP.EQ.U32.AND P4, PT, R0, R45, PT ;  /* 0x0000002d0000720c */ /* 0x000fc40003f82070 */
        /* <DEDUP_REMOVED lines=53> */
.L_x_626:
        /* <DEDUP_REMOVED lines=34> */
.L_x_625:
[----:B------:R-:W-:Y:S05]  /*20640*/  BSYNC.RECONVERGENT B1 ;  /* 0x0000000000017941 */ /* 0x000fea0003800200 */
.L_x_624:
[----:B------:R-:W-:Y:S01]  /*20650*/  IMAD.WIDE.U32 R12, R10, R24, RZ ;  /* 0x000000180a0c7225 */ /* 0x000fe200078e00ff */
[----:B------:R-:W-:Y:S01]  /*20660*/  LOP3.LUT R88, R88, 0xfffffffd, RZ, 0xc0, !PT ;  /* 0xfffffffd58587812 */ /* 0x000fe200078ec0ff */
[----:B------:R-:W-:Y:S02]  /*20670*/  BSSY.RECONVERGENT B1, `(.L_x_627) ;  /* 0x00001fb000017945 */ /* 0x000fe40003800200 */
        /* <DEDUP_REMOVED lines=23> */
[----:B------:R-:W-:-:S04]  /*207f0*/  IMAD.WIDE.U32 R46, R8, R24, RZ ;  /* 0x00000018082e7225 */ /* 0x000fc800078e00ff */
[C---:B------:R-:W-:Y:S02]  /*20800*/  IMAD R49, R37.reuse, R10, R16 ;  /* 0x0000000a25317224 */ /* 0x040fe400078e0210 */
[----:B------:R-:W-:-:S04]  /*20810*/  IMAD.WIDE.U32 R12, R37, R9, RZ ;  /* 0x00000009250c7225 */ /* 0x000fc800078e00ff */
[----:B------:R-:W-:-:S04]  /*20820*/  IMAD.WIDE.U32.X R16, R40, R10, R14, P1 ;  /* 0x0000000a28107225 */ /* 0x000fc800008e040e */
[----:B------:R-:W-:-:S04]  /*20830*/  IMAD.WIDE.U32 R18, R9, R37, RZ ;  /* 0x0000002509127225 */ /* 0x000fc800078e00ff */
[----:B------:R-:W-:-:S04]  /*20840*/  IMAD.WIDE.U32 R14, P0, R42, R9, R20 ;  /* 0x000000092a0e7225 */ /* 0x000fc80007800014 */
[----:B------:R-:W-:Y:S01]  /*20850*/  IMAD.WIDE.U32 R22, R7, R24, RZ ;  /* 0x0000001807167225 */ /* 0x000fe200078e00ff */
[----:B------:R-:W-:-:S03]  /*20860*/  IADD3 RZ, P2, PT, R19, R14, RZ ;  /* 0x0000000e13ff7210 */ /* 0x000fc60007f5e0ff */
[----:B------:R-:W-:-:S04]  /*20870*/  IMAD.WIDE.U32 R20, P3, R36, R7, R46 ;  /* 0x0000000724147225 */ /* 0x000fc8000786002e */
[----:B------:R-:W-:Y:S01]  /*20880*/  IMAD.IADD R62, R13, 0x1, R49 ;  /* 0x000000010d3e7824 */ /* 0x000fe200078e0231 */
[----:B------:R-:W-:Y:S01]  /*20890*/  IADD3 R13, P1, P5, R12, R16, R45 ;  /* 0x000000100c0d7210 */ /* 0x000fe20007d3e02d */
[-C--:B------:R-:W-:Y:S01]  /*208a0*/  IMAD R45, R36, R7.reuse, RZ ;  /* 0x00000007242d7224 */ /* 0x080fe200078e02ff */
[----:B------:R-:W-:Y:S01]  /*208b0*/  IADD3 RZ, P4, PT, R23, R20, RZ ;  /* 0x0000001417ff7210 */ /* 0x000fe20007f9e0ff */
[----:B------:R-:W-:Y:S01]  /*208c0*/  IMAD.WIDE.U32 R18, R24, R7, RZ ;  /* 0x0000000718127225 */ /* 0x000fe200078e00ff */
[----:B------:R-:W-:-:S03]  /*208d0*/  IADD3.X R63, PT, PT, R62, R17, RZ, P1, P5 ;  /* 0x000000113e3f7210 */ /* 0x000fc60000fea4ff */
[----:B------:R-:W-:Y:S01]  /*208e0*/  IMAD.WIDE.U32 R22, R8, R37, RZ ;  /* 0x0000002508167225 */ /* 0x000fe200078e00ff */
[----:B------:R-:W-:-:S03]  /*208f0*/  IADD3 R73, P1, PT, R73, R18, RZ ;  /* 0x0000001249497210 */ /* 0x000fc60007f3e0ff */
[----:B------:R-:W-:Y:S02]  /*20900*/  IMAD R45, R24, R8, R45 ;  /* 0x00000008182d7224 */ /* 0x000fe400078e022d */
[----:B------:R-:W-:-:S04]  /*20910*/  IMAD.WIDE.U32 R16, R8, R25, RZ ;  /* 0x0000001908107225 */ /* 0x000fc800078e00ff */
[----:B------:R-:W-:Y:S02]  /*20920*/  IMAD.IADD R14, R19, 0x1, R45 ;  /* 0x00000001130e7824 */ /* 0x000fe400078e022d */
[----:B------:R-:W-:-:S04]  /*20930*/  IMAD.WIDE.U32 R48, R7, R37, RZ ;  /* 0x0000002507307225 */ /* 0x000fc800078e00ff */
[----:B------:R-:W-:-:S04]  /*20940*/  IMAD.WIDE.U32 R22, P5, R42, R7, R22 ;  /* 0x000000072a167225 */ /* 0x000fc800078a0016 */
        /* <DEDUP_REMOVED lines=16> */
[----:B------:R-:W-:Y:S02]  /*20a50*/  IMAD R14, R40, R7, RZ ;  /* 0x00000007280e7224 */ /* 0x000fe400078e02ff */
        /* <DEDUP_REMOVED lines=13> */
[----:B------:R-:W-:Y:S02]  /*20b30*/  IMAD.MOV.U32 R54, RZ, RZ, R17 ;  /* 0x000000ffff367224 */ /* 0x000fe400078e0011 */
[----:B------:R-:W-:Y:S02]  /*20b40*/  IMAD.MOV.U32 R50, RZ, RZ, R23 ;  /* 0x000000ffff327224 */ /* 0x000fe400078e0017 */
[----:B------:R-:W-:Y:S02]  /*20b50*/  IMAD.MOV.U32 R52, RZ, RZ, R49 ;  /* 0x000000ffff347224 */ /* 0x000fe400078e0031 */
[----:B------:R-:W-:Y:S01]  /*20b60*/  IMAD.X R79, R22, 0x1, R63, P1 ;  /* 0x00000001164f7824 */ /* 0x000fe200008e063f */
[----:B------:R-:W-:Y:S01]  /*20b70*/  ISETP.GE.U32.AND P1, PT, R13, R12, PT ;  /* 0x0000000c0d00720c */ /* 0x000fe20003f26070 */
[----:B------:R-:W-:Y:S02]  /*20b80*/  IMAD R74, R38, R8, R15 ;  /* 0x00000008264a7224 */ /* 0x000fe400078e020f */
[----:B------:R-:W-:Y:S01]  /*20b90*/  IMAD R75, R42, R7, RZ ;  /* 0x000000072a4b7224 */ /* 0x000fe200078e02ff */
[----:B------:R-:W-:Y:S01]  /*20ba0*/  ISETP.GE.U32.AND.EX P1, PT, R63, R62, PT, P1 ;  /* 0x0000003e3f00720c */ /* 0x000fe20003f26110 */
[----:B------:R-:W-:Y:S01]  /*20bb0*/  IMAD.WIDE.U32.X R12, R40, R8, R54, P0 ;  /* 0x00000008280c7225 */ /* 0x000fe200000e0436 */
[----:B------:R-:W-:-:S02]  /*20bc0*/  ISETP.GE.U32.AND P0, PT, R77, R60, PT ;  /* 0x0000003c4d00720c */ /* 0x000fc40003f06070 */
[----:B------:R-:W-:Y:S01]  /*20bd0*/  SEL R83, RZ, 0x1, P1 ;  /* 0x00000001ff537807 */ /* 0x000fe20000800000 */
[----:B------:R-:W-:Y:S01]  /*20be0*/  IMAD.WIDE.U32.X R14, R42, R8, R50, P3 ;  /* 0x000000082a0e7225 */ /* 0x000fe200018e0432 */
[----:B------:R-:W-:-:S03]  /*20bf0*/  ISETP.GE.U32.AND.EX P0, PT, R79, R22, PT, P0 ;  /* 0x000000164f00720c */ /* 0x000fc60003f06100 */
[----:B------:R-:W-:Y:S01]  /*20c00*/  IMAD.WIDE.U32.X R16, R44, R8, R52, P6 ;  /* 0x000000082c107225 */ /* 0x000fe200030e0434 */
[----:B------:R-:W-:Y:S02]  /*20c10*/  IADD3 R76, P3, P6, R77, R20, R76 ;  /* 0x000000144d4c7210 */ /* 0x000fe40007e7e04c */
[----:B------:R-:W-:Y:S01]  /*20c20*/  SEL R81, RZ, 0x1, P0 ;  /* 0x00000001ff517807 */ /* 0x000fe20000000000 */
[----:B------:R-:W-:-:S04]  /*20c30*/  IMAD.WIDE.U32 R48, R6, R24, RZ ;  /* 0x0000001806307225 */ /* 0x000fc800078e00ff */
[----:B------:R-:W-:-:S04]  /*20c40*/  IMAD.WIDE.U32 R60, R6, R37, RZ ;  /* 0x00000025063c7225 */ /* 0x000fc800078e00ff */
[----:B------:R-:W-:Y:S01]  /*20c50*/  IMAD R75, R37, R8, R75 ;  /* 0x00000008254b7224 */ /* 0x000fe200078e024b */
[----:B------:R-:W-:Y:S01]  /*20c60*/  IADD3.X R8, PT, PT, R79, R21, RZ, P3, P6 ;  /* 0x000000154f087210 */ /* 0x000fe20001fec4ff */
[----:B------:R-:W-:-:S04]  /*20c70*/  IMAD.WIDE.U32 R22, R5, R24, RZ ;  /* 0x0000001805167225 */ /* 0x000fc800078e00ff */
        /* <DEDUP_REMOVED lines=8> */
[----:B------:R-:W-:-:S04]  /*20d00*/  IMAD.WIDE.U32.X R18, R42, R10, R18, P2 ;  /* 0x0000000a2a127225 */ /* 0x000fc800010e0412 */
[----:B------:R-:W-:-:S04]  /*20d10*/  IMAD.WIDE.U32 R68, R4, R24, RZ ;  /* 0x0000001804447225 */ /* 0x000fc800078e00ff */
[----:B------:R-:W-:-:S04]  /*20d20*/  IMAD.WIDE.U32 R70, R4, R25, RZ ;  /* 0x0000001904467225 */ /* 0x000fc800078e00ff */
[----:B------:R-:W-:-:S04]  /*20d30*/  IMAD.WIDE.U32 R64, P2, R40, R5, R64 ;  /* 0x0000000528407225 */ /* 0x000fc80007840040 */
[----:B------:R-:W-:Y:S02]  /*20d40*/  IMAD.MOV.U32 R20, RZ, RZ, R49 ;  /* 0x000000ffff147224 */ /* 0x000fe400078e0031 */
[----:B------:R-:W-:-:S04]  /*20d50*/  IMAD.WIDE.U32 R50, R5, R25, RZ ;  /* 0x0000001905327225 */ /* 0x000fc800078e00ff */
[----:B------:R-:W-:Y:S01]  /*20d60*/  IMAD.X R23, RZ, RZ, RZ, P4 ;  /* 0x000000ffff177224 */ /* 0x000fe200020e06ff */
[----:B------:R-:W-:Y:S01]  /*20d70*/  IADD3 RZ, P1, PT, R51, R64, RZ ;  /* 0x0000004033ff7210 */ /* 0x000fe20007f3e0ff */
[----:B------:R-:W-:-:S04]  /*20d80*/  IMAD.WIDE.U32 R52, R5, R38, RZ ;  /* 0x0000002605347225 */ /* 0x000fc800078e00ff */
[----:B------:R-:W-:-:S04]  /*20d90*/  IMAD.WIDE.U32 R62, P4, R44, R5, R62 ;  /* 0x000000052c3e7225 */ /* 0x000fc8000788003e */
[----:B------:R-:W-:-:S04]  /*20da0*/  IMAD.WIDE.U32.X R20, R36, R6, R20, P3 ;  /* 0x0000000624147225 */ /* 0x000fc800018e0414 */
[----:B------:R-:W-:Y:S02]  /*20db0*/  IMAD.X R49, RZ, RZ, RZ, P2 ;  /* 0x000000ffff317224 */ /* 0x000fe400010e06ff */
[----:B------:R-:W-:-:S04]  /*20dc0*/  IMAD.WIDE.U32 R54, R3, R24, RZ ;  /* 0x0000001803367225 */ /* 0x000fc800078e00ff */
[----:B------:R-:W-:-:S04]  /*20dd0*/  IMAD.WIDE.U32 R68, P3, R36, R3, R68 ;  /* 0x0000000324447225 */ /* 0x000fc80007860044 */
[----:B------:R-:W-:-:S04]  /*20de0*/  IMAD.WIDE.U32 R70, P2, R40, R3, R70 ;  /* 0x0000000328467225 */ /* 0x000fc80007840046 */
[----:B------:R-:W-:-:S04]  /*20df0*/  IMAD.WIDE.U32 R66, R3, R25, RZ ;  /* 0x0000001903427225 */ /* 0x000fc800078e00ff */
[----:B------:R-:W-:Y:S01]  /*20e00*/  IMAD.X R51, RZ, RZ, RZ, P6 ;  /* 0x000000ffff337224 */ /* 0x000fe200030e06ff */
[----:B------:R-:W-:Y:S01]  /*20e10*/  IADD3 RZ, P6, PT, R53, R62, RZ ;  /* 0x0000003e35ff7210 */ /* 0x000fe20007fde0ff */
[----:B------:R-:W-:Y:S02]  /*20e20*/  IMAD.MOV.U32 R22, RZ, RZ, R47 ;  /* 0x000000ffff167224 */ /* 0x000fe400078e002f */
[----:B------:R-:W-:Y:S02]  /*20e30*/  IMAD.MOV.U32 R52, RZ, RZ, R63 ;  /* 0x000000ffff347224 */ /* 0x000fe400078e003f */
[----:B------:R-:W-:Y:S01]  /*20e40*/  IMAD.X R53, RZ, RZ, RZ, P4 ;  /* 0x000000ffff357224 */ /* 0x000fe200020e06ff */
[----:B------:R-:W-:Y:S01]  /*20e50*/  IADD3 RZ, P4, PT, R55, R68, RZ ;  /* 0x0000004437ff7210 */ /* 0x000fe20007f9e0ff */
[----:B------:R-:W-:Y:S01]  /*20e60*/  IMAD.X R47, RZ, RZ, RZ, P2 ;  /* 0x000000ffff2f7224 */ /* 0x000fe200010e06ff */
[----:B------:R-:W-:Y:S01]  /*20e70*/  ISETP.GE.U32.AND P2, PT, R76, R77, PT ;  /* 0x0000004d4c00720c */ /* 0x000fe20003f46070 */
[----:B------:R-:W-:-:S02]  /*20e80*/  IMAD R63, R44, R9, RZ ;  /* 0x000000092c3f7224 */ /* 0x000fc400078e02ff */
[----:B------:R-:W-:Y:S01]  /*20e90*/  IMAD.X R55, RZ, RZ, RZ, P3 ;  /* 0x000000ffff377224 */ /* 0x000fe200018e06ff */
[----:B------:R-:W-:Y:S01]  /*20ea0*/  IADD3 RZ, P3, PT, R67, R70, RZ ;  /* 0x0000004643ff7210 */ /* 0x000fe20007f7e0ff */
[----:B------:R-:W-:Y:S01]  /*20eb0*/  IMAD.MOV.U32 R48, RZ, RZ, R65 ;  /* 0x000000ffff307224 */ /* 0x000fe200078e0041 */
[----:B------:R-:W-:Y:S01]  /*20ec0*/  ISETP.GE.U32.AND.EX P2, PT, R8, R79, PT, P2 ;  /* 0x0000004f0800720c */ /* 0x000fe20003f46120 */
[----:B------:R-:W-:-:S04]  /*20ed0*/  IMAD.WIDE.U32 R64, R38, R9, RZ ;  /* 0x0000000926407225 */ /* 0x000fc800078e00ff */
[----:B------:R-:W-:Y:S02]  /*20ee0*/  IMAD R67, R38, R10, R63 ;  /* 0x0000000a26437224 */ /* 0x000fe400078e023f */
[----:B------:R-:W-:Y:S02]  /*20ef0*/  IMAD.MOV.U32 R50, RZ, RZ, R61 ;  /* 0x000000ffff327224 */ /* 0x000fe400078e003d */
[----:B------:R-:W-:Y:S01]  /*20f00*/  IMAD.IADD R68, R65, 0x1, R67 ;  /* 0x0000000141447824 */ /* 0x000fe200078e0243 */
[----:B------:R-:W-:Y:S01]  /*20f10*/  SEL R65, RZ, 0x1, P2 ;  /* 0x00000001ff417807 */ /* 0x000fe20001000000 */
[----:B------:R-:W-:Y:S01]  /*20f20*/  IMAD.WIDE.U32.X R48, R40, R6, R48, P1 ;  /* 0x0000000628307225 */ /* 0x000fe200008e0430 */
[----:B------:R-:W-:-:S03]  /*20f30*/  IADD3 R67, P1, P2, R64, R18, R83 ;  /* 0x0000001240437210 */ /* 0x000fc60007a3e053 */
[C---:B------:R-:W-:Y:S02]  /*20f40*/  IMAD R66, R42.reuse, R5, RZ ;  /* 0x000000052a427224 */ /* 0x040fe400078e02ff */
[----:B------:R-:W-:-:S04]  /*20f50*/  IMAD.WIDE.U32.X R50, R42, R6, R50, P0 ;  /* 0x000000062a327225 */ /* 0x000fc800000e0432 */
[----:B------:R-:W-:Y:S01]  /*20f60*/  IMAD.WIDE.U32.X R52, R44, R6, R52, P6 ;  /* 0x000000062c347225 */ /* 0x000fe200030e0434 */
[----:B------:R-:W-:Y:S02]  /*20f70*/  IADD3 R81, P0, P6, R65, R12, R81 ;  /* 0x0000000c41517210 */ /* 0x000fe40007e1e051 */
[----:B------:R-:W-:Y:S01]  /*20f80*/  IADD3.X R65, PT, PT, R68, R19, RZ, P1, P2 ;  /* 0x0000001344417210 */ /* 0x000fe20000fe44ff */
[----:B------:R-:W-:Y:S01]  /*20f90*/  IMAD.WIDE.U32 R60, R24, R5, RZ ;  /* 0x00000005183c7225 */ /* 0x000fe200078e00ff */
[----:B------:R-:W-:-:S03]  /*20fa0*/  ISETP.GE.U32.AND P1, PT, R67, R64, PT ;  /* 0x000000404300720c */ /* 0x000fc60003f26070 */
[----:B------:R-:W-:Y:S01]  /*20fb0*/  IMAD.MOV.U32 R54, RZ, RZ, R69 ;  /* 0x000000ffff367224 */ /* 0x000fe200078e0045 */
[----:B------:R-:W-:Y:S01]  /*20fc0*/  IADD3 R76, P2, PT, R76, R60, RZ ;  /* 0x0000003c4c4c7210 */ /* 0x000fe20007f5e0ff */
[----:B------:R-:W-:Y:S01]  /*20fd0*/  IMAD R63, R37, R6, R66 ;  /* 0x00000006253f7224 */ /* 0x000fe200078e0242 */
[----:B------:R-:W-:Y:S01]  /*20fe0*/  IADD3.X R66, PT, PT, RZ, R13, RZ, P0, P6 ;  /* 0x0000000dff427210 */ /* 0x000fe200007ec4ff */
[-C--:B------:R-:W-:Y:S01]  /*20ff0*/  IMAD R69, R36, R5.reuse, RZ ;  /* 0x0000000524457224 */ /* 0x080fe200078e02ff */
[----:B------:R-:W-:Y:S01]  /*21000*/  ISETP.GE.U32.AND.EX P1, PT, R65, R68, PT, P1 ;  /* 0x000000444100720c */ /* 0x000fe20003f26110 */
[----:B------:R-:W-:Y:S01]  /*21010*/  IMAD R62, R40, R5, RZ ;  /* 0x00000005283e7224 */ /* 0x000fe200078e02ff */
[----:B------:R-:W-:Y:S01]  /*21020*/  ISETP.GE.U32.AND P0, PT, R76, R60, PT ;  /* 0x0000003c4c00720c */ /* 0x000fe20003f06070 */
[----:B------:R-:W-:Y:S01]  /*21030*/  IMAD.WIDE.U32 R12, R37, R7, RZ ;  /* 0x00000007250c7225 */ /* 0x000fe200078e00ff */
[----:B------:R-:W-:-:S03]  /*21040*/  SEL R19, RZ, 0x1, P1 ;  /* 0x00000001ff137807 */ /* 0x000fc60000800000 */
[----:B------:R-:W-:Y:S02]  /*21050*/  IMAD R77, R44, R5, RZ ;  /* 0x000000052c4d7224 */ /* 0x000fe400078e02ff */
[----:B------:R-:W-:Y:S02]  /*21060*/  IMAD.MOV.U32 R46, RZ, RZ, R71 ;  /* 0x000000ffff2e7224 */ /* 0x000fe400078e0047 */
[-C--:B------:R-:W-:Y:S02]  /*21070*/  IMAD R69, R24, R6.reuse, R69 ;  /* 0x0000000618457224 */ /* 0x080fe400078e0245 */
[----:B------:R-:W-:Y:S02]  /*21080*/  IMAD R71, R25, R6, R62 ;  /* 0x0000000619477224 */ /* 0x000fe400078e023e */
[----:B------:R-:W-:Y:S01]  /*21090*/  IMAD.WIDE.U32.X R22, R44, R10, R22, P5 ;  /* 0x0000000a2c167225 */ /* 0x000fe200028e0416 */
[----:B------:R-:W-:-:S03]  /*210a0*/  IADD3 R60, P5, PT, R67, R12, RZ ;  /* 0x0000000c433c7210 */ /* 0x000fc60007fbe0ff */
[----:B------:R-:W-:Y:S01]  /*210b0*/  IMAD R62, R38, R6, R77 ;  /* 0x00000006263e7224 */ /* 0x000fe200078e024d */
[----:B------:R-:W-:Y:S01]  /*210c0*/  ISETP.GE.U32.AND P1, PT, R60, R12, PT ;  /* 0x0000000c3c00720c */ /* 0x000fe20003f26070 */
[----:B------:R-:W-:-:S04]  /*210d0*/  IMAD.WIDE.U32 R6, R38, R7, RZ ;  /* 0x0000000726067225 */ /* 0x000fc800078e00ff */
[----:B------:R-:W-:Y:S02]  /*210e0*/  IMAD.IADD R64, R13, 0x1, R75 ;  /* 0x000000010d407824 */ /* 0x000fe400078e024b */
[----:B------:R-:W-:Y:S02]  /*210f0*/  IMAD.IADD R18, R61, 0x1, R69 ;  /* 0x000000013d127824 */ /* 0x000fe400078e0245 */
[----:B------:R-:W-:Y:S02]  /*21100*/  IMAD.IADD R74, R7, 0x1, R74 ;  /* 0x00000001074a7824 */ /* 0x000fe400078e024a */
[----:B------:R-:W-:Y:S01]  /*21110*/  IMAD.X R65, R64, 0x1, R65, P5 ;  /* 0x0000000140417824 */ /* 0x000fe200028e0641 */
[----:B------:R-:W-:Y:S01]  /*21120*/  IADD3 R22, P6, P5, R6, R22, R19 ;  /* 0x0000001606167210 */ /* 0x000fe20007dde013 */
[----:B------:R-:W-:Y:S01]  /*21130*/  IMAD.X R7, R18, 0x1, R8, P2 ;  /* 0x0000000112077824 */ /* 0x000fe200010e0608 */
[----:B------:R-:W-:Y:S01]  /*21140*/  IADD3 R19, P2, PT, R60, R81, RZ ;  /* 0x000000513c137210 */ /* 0x000fe20007f5e0ff */
[----:B------:R-:W-:Y:S01]  /*21150*/  IMAD.WIDE.U32 R12, R25, R5, RZ ;  /* 0x00000005190c7225 */ /* 0x000fe200078e00ff */
[----:B------:R-:W-:-:S02]  /*21160*/  IADD3.X R61, PT, PT, R74, R23, RZ, P6, P5 ;  /* 0x000000174a3d7210 */ /* 0x000fc400037ea4ff */
[----:B------:R-:W-:Y:S01]  /*21170*/  ISETP.GE.U32.AND.EX P0, PT, R7, R18, PT, P0 ;  /* 0x000000120700720c */ /* 0x000fe20003f06100 */
[----:B------:R-:W-:Y:S01]  /*21180*/  IMAD.X R8, R65, 0x1, R66, P2 ;  /* 0x0000000141087824 */ /* 0x000fe200010e0642 */
[----:B------:R-:W-:Y:S01]  /*21190*/  ISETP.GE.U32.AND P5, PT, R19, R60, PT ;  /* 0x0000003c1300720c */ /* 0x000fe20003fa6070 */
[----:B------:R-:W-:Y:S01]  /*211a0*/  IMAD.IADD R23, R13, 0x1, R71 ;  /* 0x000000010d177824 */ /* 0x000fe200078e0247 */
[----:B------:R-:W-:Y:S01]  /*211b0*/  IADD3 R19, P6, PT, R19, R12, RZ ;  /* 0x0000000c13137210 */ /* 0x000fe20007fde0ff */
[----:B------:R-:W-:Y:S01]  /*211c0*/  IMAD R67, R36, R3, RZ ;  /* 0x0000000324437224 */ /* 0x000fe200078e02ff */
[----:B------:R-:W-:Y:S01]  /*211d0*/  ISETP.GE.U32.AND.EX P1, PT, R65, R64, PT, P1 ;  /* 0x000000404100720c */ /* 0x000fe20003f26110 */
[-C--:B------:R-:W-:Y:S01]  /*211e0*/  IMAD.WIDE.U32.X R46, R40, R4.reuse, R46, P3 ;  /* 0x00000004282e7225 */ /* 0x080fe200018e042e */
[----:B------:R-:W-:Y:S02]  /*211f0*/  SEL R13, RZ, 0x1, P0 ;  /* 0x00000001ff0d7807 */ /* 0x000fe40000000000 */
[----:B------:R-:W-:Y:S01]  /*21200*/  ISETP.GE.U32.AND.EX P2, PT, R8, R65, PT, P5 ;  /* 0x000000410800720c */ /* 0x000fe20003f46150 */
[----:B------:R-:W-:Y:S01]  /*21210*/  IMAD R67, R24, R4, R67 ;  /* 0x0000000418437224 */ /* 0x000fe200078e0243 */
[----:B------:R-:W-:Y:S01]  /*21220*/  ISETP.GE.U32.AND P0, PT, R22, R6, PT ;  /* 0x000000061600720c */ /* 0x000fe20003f06070 */
[----:B------:R-:W-:Y:S01]  /*21230*/  IMAD.X R6, R23, 0x1, R8, P6 ;  /* 0x0000000117067824 */ /* 0x000fe200030e0608 */
[----:B------:R-:W-:Y:S01]  /*21240*/  SEL R18, RZ, 0x1, P1 ;  /* 0x00000001ff127807 */ /* 0x000fe20000800000 */
[----:B------:R-:W-:Y:S01]  /*21250*/  IMAD R40, R40, R3, RZ ;  /* 0x0000000328287224 */ /* 0x000fe200078e02ff */
[----:B------:R-:W-:Y:S01]  /*21260*/  IADD3 R13, P1, P5, R19, R20, R13 ;  /* 0x00000014130d7210 */ /* 0x000fe20007d3e00d */
[----:B------:R-:W-:Y:S01]  /*21270*/  IMAD.WIDE.U32.X R54, R36, R4, R54, P4 ;  /* 0x0000000424367225 */ /* 0x000fe200020e0436 */
[----:B------:R-:W-:-:S02]  /*21280*/  SEL R65, RZ, 0x1, P2 ;  /* 0x00000001ff417807 */ /* 0x000fc40001000000 */
[----:B------:R-:W-:Y:S02]  /*21290*/  IADD3.X R21, PT, PT, R6, R21, RZ, P1, P5 ;  /* 0x0000001506157210 */ /* 0x000fe40000fea4ff */
[----:B------:R-:W-:Y:S02]  /*212a0*/  ISETP.GE.U32.AND P2, PT, R19, R12, PT ;  /* 0x0000000c1300720c */ /* 0x000fe40003f46070 */
[----:B------:R-:W-:Y:S02]  /*212b0*/  ISETP.GE.U32.AND P1, PT, R13, R19, PT ;  /* 0x000000130d00720c */ /* 0x000fe40003f26070 */
[----:B------:R-:W-:Y:S01]  /*212c0*/  IADD3 R65, P5, P6, R65, R14, R18 ;  /* 0x0000000e41417210 */ /* 0x000fe20007ebe012 */
[----:B------:R-:W-:Y:S01]  /*212d0*/  IMAD.WIDE.U32 R18, R24, R3, RZ ;  /* 0x0000000318127225 */ /* 0x000fe200078e00ff */
[----:B------:R-:W-:Y:S02]  /*212e0*/  ISETP.GE.U32.AND.EX P2, PT, R6, R23, PT, P2 ;  /* 0x000000170600720c */ /* 0x000fe40003f46120 */
[----:B------:R-:W-:Y:S01]  /*212f0*/  IADD3.X R20, PT, PT, RZ, R15, RZ, P5, P6 ;  /* 0x0000000fff147210 */ /* 0x000fe20002fec4ff */
[----:B------:R-:W-:Y:S01]  /*21300*/  IMAD.WIDE.U32 R14, R37, R5, RZ ;  /* 0x00000005250e7225 */ /* 0x000fe200078e00ff */
[----:B------:R-:W-:-:S02]  /*21310*/  ISETP.GE.U32.AND.EX P1, PT, R21, R6, PT, P1 ;  /* 0x000000061500720c */ /* 0x000fc40003f26110 */
[-C--:B------:R-:W-:Y:S01]  /*21320*/  IADD3 R12, P5, PT, R13, R18.reuse, RZ ;  /* 0x000000120d0c7210 */ /* 0x080fe20007fbe0ff */
[----:B------:R-:W-:Y:S01]  /*21330*/  IMAD.IADD R6, R19, 0x1, R67 ;  /* 0x0000000113067824 */ /* 0x000fe200078e0243 */
[----:B------:R-:W-:Y:S01]  /*21340*/  IADD3 R19, P6, PT, R22, R65, RZ ;  /* 0x0000004116137210 */ /* 0x000fe20007fde0ff */
[----:B------:R-:W-:Y:S01]  /*21350*/  IMAD.IADD R63, R15, 0x1, R63 ;  /* 0x000000010f3f7824 */ /* 0x000fe200078e023f */
[----:B------:R-:W-:Y:S01]  /*21360*/  SEL R8, RZ, 0x1, P2 ;  /* 0x00000001ff087807 */ /* 0x000fe20001000000 */
[----:B------:R-:W-:Y:S01]  /*21370*/  IMAD.X R13, R6, 0x1, R21, P5 ;  /* 0x00000001060d7824 */ /* 0x000fe200028e0615 */
[----:B------:R-:W-:Y:S01]  /*21380*/  ISETP.GE.U32.AND P2, PT, R12, R18, PT ;  /* 0x000000120c00720c */ /* 0x000fe20003f46070 */
[----:B------:R-:W-:Y:S01]  /*21390*/  IMAD.X R20, R61, 0x1, R20, P6 ;  /* 0x000000013d147824 */ /* 0x000fe200030e0614 */
[----:B------:R-:W-:Y:S01]  /*213a0*/  SEL R21, RZ, 0x1, P1 ;  /* 0x00000001ff157807 */ /* 0x000fe20000800000 */
[----:B------:R-:W-:Y:S01]  /*213b0*/  IMAD R15, R25, R4, R40 ;  /* 0x00000004190f7224 */ /* 0x000fe200078e0228 */
[----:B------:R-:W-:-:S02]  /*213c0*/  ISETP.GE.U32.AND.EX P2, PT, R13, R6, PT, P2 ;  /* 0x000000060d00720c */ /* 0x000fc40003f46120 */
[----:B------:R-:W-:Y:S02]  /*213d0*/  IADD3 R21, P5, P6, R21, R48, R8 ;  /* 0x0000003015157210 */ /* 0x000fe40007ebe008 */
[----:B------:R-:W-:Y:S02]  /*213e0*/  IADD3 R6, P3, PT, R19, R14, RZ ;  /* 0x0000000e13067210 */ /* 0x000fe40007f7e0ff */
[----:B------:R-:W-:Y:S02]  /*213f0*/  IADD3.X R49, PT, PT, RZ, R49, RZ, P5, P6 ;  /* 0x00000031ff317210 */ /* 0x000fe40002fec4ff */
[C---:B------:R-:W-:Y:S01]  /*21400*/  IADD3 R21, P5, PT, R6.reuse, R21, RZ ;  /* 0x0000001506157210 */ /* 0x040fe20007fbe0ff */
[----:B------:R-:W-:Y:S01]  /*21410*/  IMAD.X R8, R63, 0x1, R20, P3 ;  /* 0x000000013f087824 */ /* 0x000fe200018e0614 */
[----:B------:R-:W-:Y:S02]  /*21420*/  ISETP.GE.U32.AND.EX P0, PT, R61, R74, PT, P0 ;  /* 0x0000004a3d00720c */ /* 0x000fe40003f06100 */
[----:B------:R-:W-:Y:S01]  /*21430*/  ISETP.GE.U32.AND P1, PT, R19, R22, PT ;  /* 0x000000161300720c */ /* 0x000fe20003f26070 */
[----:B------:R-:W-:Y:S01]  /*21440*/  IMAD.WIDE.U32 R18, R25, R3, RZ ;  /* 0x0000000319127225 */ /* 0x000fe200078e00ff */
[----:B------:R-:W-:-:S02]  /*21450*/  ISETP.GE.U32.AND P3, PT, R6, R14, PT ;  /* 0x0000000e0600720c */ /* 0x000fc40003f66070 */
[----:B------:R-:W-:Y:S01]  /*21460*/  ISETP.GE.U32.AND.EX P1, PT, R20, R61, PT, P1 ;  /* 0x0000003d1400720c */ /* 0x000fe20003f26110 */
[C---:B------:R-:W-:Y:S01]  /*21470*/  IMAD.X R25, R8.reuse, 0x1, R49, P5 ;  /* 0x0000000108197824 */ /* 0x040fe200028e0631 */
[----:B------:R-:W-:Y:S02]  /*21480*/  SEL R14, RZ, 0x1, P0 ;  /* 0x00000001ff0e7807 */ /* 0x000fe40000000000 */
[----:B------:R-:W-:Y:S01]  /*21490*/  ISETP.GE.U32.AND P0, PT, R21, R6, PT ;  /* 0x000000061500720c */ /* 0x000fe20003f06070 */
[----:B------:R-:W-:Y:S01]  /*214a0*/  IMAD.IADD R6, R19, 0x1, R15 ;  /* 0x0000000113067824 */ /* 0x000fe200078e020f */
[----:B------:R-:W-:Y:S02]  /*214b0*/  SEL R19, RZ, 0x1, P1 ;  /* 0x00000001ff137807 */ /* 0x000fe40000800000 */
[----:B------:R-:W-:Y:S02]  /*214c0*/  ISETP.GE.U32.AND.EX P3, PT, R8, R63, PT, P3 ;  /* 0x0000003f0800720c */ /* 0x000fe40003f66130 */
[----:B------:R-:W-:-:S02]  /*214d0*/  ISETP.GE.U32.AND.EX P0, PT, R25, R8, PT, P0 ;  /* 0x000000081900720c */ /* 0x000fc40003f06100 */
[----:B------:R-:W-:Y:S02]  /*214e0*/  IADD3 R21, P5, PT, R21, R18, RZ ;  /* 0x0000001215157210 */ /* 0x000fe40007fbe0ff */
[----:B------:R-:W-:Y:S02]  /*214f0*/  SEL R8, RZ, 0x1, P2 ;  /* 0x00000001ff087807 */ /* 0x000fe40001000000 */
[----:B------:R-:W-:Y:S01]  /*21500*/  IADD3 R19, P2, P4, R19, R16, R14 ;  /* 0x0000001013137210 */ /* 0x000fe20007c5e00e */
[----:B------:R-:W-:Y:S01]  /*21510*/  IMAD.WIDE.U32 R14, R38, R5, RZ ;  /* 0x00000005260e7225 */ /* 0x000fe200078e00ff */
[----:B------:R-:W-:Y:S02]  /*21520*/  SEL R16, RZ, 0x1, P3 ;  /* 0x00000001ff107807 */ /* 0x000fe40001800000 */
[----:B------:R-:W-:Y:S02]  /*21530*/  SEL R23, RZ, 0x1, P0 ;  /* 0x00000001ff177807 */ /* 0x000fe40000000000 */
[----:B------:R-:W-:-:S02]  /*21540*/  ISETP.GE.U32.AND P1, PT, R21, R18, PT ;  /* 0x000000121500720c */ /* 0x000fc40003f26070 */
[----:B------:R-:W-:Y:S01]  /*21550*/  IADD3.X R18, PT, PT, RZ, R17, RZ, P2, P4 ;  /* 0x00000011ff127210 */ /* 0x000fe200017e84ff */
[----:B------:R-:W-:Y:S01]  /*21560*/  IMAD.X R17, R6, 0x1, R25, P5 ;  /* 0x0000000106117824 */ /* 0x000fe200028e0619 */
[----:B------:R-:W-:Y:S02]  /*21570*/  IADD3 R23, P0, P2, R23, R50, R16 ;  /* 0x0000003217177210 */ /* 0x000fe40007a1e010 */
[----:B------:R-:W-:Y:S01]  /*21580*/  IADD3 R16, P3, PT, R19, R14, RZ ;  /* 0x0000000e13107210 */ /* 0x000fe20007f7e0ff */
[----:B------:R-:W-:Y:S01]  /*21590*/  IMAD.IADD R19, R15, 0x1, R62 ;  /* 0x000000010f137824 */ /* 0x000fe200078e023e */
[----:B------:R-:W-:Y:S02]  /*215a0*/  IADD3.X R51, PT, PT, RZ, R51, RZ, P0, P2 ;  /* 0x00000033ff337210 */ /* 0x000fe400007e44ff */
[----:B------:R-:W-:Y:S01]  /*215b0*/  IADD3 R5, P4, P5, R21, R54, R8 ;  /* 0x0000003615057210 */ /* 0x000fe20007d9e008 */
[----:B------:R-:W-:Y:S01]  /*215c0*/  IMAD.X R18, R19, 0x1, R18, P3 ;  /* 0x0000000113127824 */ /* 0x000fe200018e0612 */
[----:B------:R-:W-:-:S02]  /*215d0*/  IADD3 R15, P2, PT, R16, R23, RZ ;  /* 0x00000017100f7210 */ /* 0x000fc40007f5e0ff */
[----:B------:R-:W-:Y:S02]  /*215e0*/  ISETP.GE.U32.AND P3, PT, R5, R21, PT ;  /* 0x000000150500720c */ /* 0x000fe40003f66070 */
[----:B------:R-:W-:Y:S01]  /*215f0*/  IADD3.X R8, PT, PT, R17, R55, RZ, P4, P5 ;  /* 0x0000003711087210 */ /* 0x000fe200027ea4ff */
[----:B------:R-:W-:Y:S01]  /*21600*/  IMAD.X R21, R18, 0x1, R51, P2 ;  /* 0x0000000112157824 */ /* 0x000fe200010e0633 */
[----:B------:R-:W-:Y:S02]  /*21610*/  ISETP.GE.U32.AND P4, PT, R16, R14, PT ;  /* 0x0000000e1000720c */ /* 0x000fe40003f86070 */
[----:B------:R-:W-:Y:S02]  /*21620*/  ISETP.GE.U32.AND P0, PT, R15, R16, PT ;  /* 0x000000100f00720c */ /* 0x000fe40003f06070 */
[----:B------:R-:W-:Y:S02]  /*21630*/  ISETP.GE.U32.AND.EX P2, PT, R17, R6, PT, P1 ;  /* 0x000000061100720c */ /* 0x000fe40003f46110 */
[----:B------:R-:W-:-:S02]  /*21640*/  ISETP.GE.U32.AND.EX P1, PT, R18, R19, PT, P4 ;  /* 0x000000131200720c */ /* 0x000fc40003f26140 */
[----:B------:R-:W-:Y:S01]  /*21650*/  ISETP.GE.U32.AND.EX P0, PT, R21, R18, PT, P0 ;  /* 0x000000121500720c */ /* 0x000fe20003f06100 */
[----:B------:R-:W-:Y:S01]  /*21660*/  IMAD.WIDE.U32 R18, R4, R37, RZ ;  /* 0x0000002504127225 */ /* 0x000fe200078e00ff */
[----:B------:R-:W-:Y:S02]  /*21670*/  ISETP.GE.U32.AND.EX P3, PT, R8, R17, PT, P3 ;  /* 0x000000110800720c */ /* 0x000fe40003f66130 */
[----:B------:R-:W-:Y:S01]  /*21680*/  SEL R14, RZ, 0x1, P1 ;  /* 0x00000001ff0e7807 */ /* 0x000fe20000800000 */
[----:B------:R-:W-:Y:S01]  /*21690*/  IMAD.WIDE.U32 R16, R37, R3, RZ ;  /* 0x0000000325107225 */ /* 0x000fe200078e00ff */
[----:B------:R-:W-:Y:S02]  /*216a0*/  SEL R49, RZ, 0x1, P0 ;  /* 0x00000001ff317807 */ /* 0x000fe40000000000 */
[----:B------:R-:W-:Y:S02]  /*216b0*/  SEL R6, RZ, 0x1, P2 ;  /* 0x00000001ff067807 */ /* 0x000fe40001000000 */
[----:B------:R-:W-:-:S02]  /*216c0*/  SEL R23, RZ, 0x1, P3 ;  /* 0x00000001ff177807 */ /* 0x000fc40001800000 */
        /* <DEDUP_REMOVED lines=10> */
[----:B------:R-:W-:Y:S01]  /*21770*/  ISETP.LT.U32.AND P3, PT, R11, R32, PT ;  /* 0x000000200b00720c */ /* 0x000fe20003f61070 */
[----:B------:R-:W-:Y:S01]  /*21780*/  IMAD R25, R44, R3, RZ ;  /* 0x000000032c197224 */ /* 0x000fe200078e02ff */
[-C--:B------:R-:W-:Y:S02]  /*21790*/  ISETP.EQ.AND.EX P1, PT, R58, R33.reuse, !P6, P1 ;  /* 0x000000213a00720c */ /* 0x080fe40007722310 */
[C---:B------:R-:W-:Y:S01]  /*217a0*/  ISETP.EQ.U32.AND P2, PT, R39.reuse, R34, PT ;  /* 0x000000222700720c */ /* 0x040fe20003f42070 */
[----:B------:R-:W-:Y:S01]  /*217b0*/  IMAD R25, R38, R4, R25 ;  /* 0x0000000426197224 */ /* 0x000fe200078e0219 */
[----:B------:R-:W-:Y:S02]  /*217c0*/  ISETP.LT.U32.OR.EX P3, PT, R58, R33, P1, P3 ;  /* 0x000000213a00720c */ /* 0x000fe40000f61530 */
[----:B------:R-:W-:-:S02]  /*217d0*/  ISETP.LT.U32.AND P0, PT, R39, R34, PT ;  /* 0x000000222700720c */ /* 0x000fc40003f01070 */
[----:B------:R-:W-:Y:S02]  /*217e0*/  @P6 LOP3.LUT R88, R88, 0x2, RZ, 0xfc, !PT ;  /* 0x0000000258586812 */ /* 0x000fe400078efcff */
[----:B------:R-:W-:Y:S01]  /*217f0*/  ISETP.EQ.AND.EX P4, PT, R0, R35, P3, P2 ;  /* 0x000000230000720c */ /* 0x000fe20001f82320 */
        /* <DEDUP_REMOVED lines=11> */
[----:B------:R-:W-:Y:S02]  /*218b0*/  IADD3 RZ, P3, PT, R15, R18, RZ ;  /* 0x000000120fff7210 */ /* 0x000fe40007f7e0ff */
[----:B------:R-:W-:Y:S01]  /*218c0*/  ISETP.GE.U32.AND P2, PT, R37, R6, PT ;  /* 0x000000062500720c */ /* 0x000fe20003f46070 */
[C---:B------:R-:W-:Y:S01]  /*218d0*/  IMAD.X R14, R21.reuse, 0x1, R46, P0 ;  /* 0x00000001150e7824 */ /* 0x040fe200000e062e */
[----:B------:R-:W-:Y:S01]  /*218e0*/  ISETP.GE.U32.AND P0, PT, R6, R16, PT ;  /* 0x000000100600720c */ /* 0x000fe20003f06070 */
[----:B------:R-:W-:Y:S01]  /*218f0*/  IMAD.MOV.U32 R16, RZ, RZ, R19 ;  /* 0x000000ffff107224 */ /* 0x000fe200078e0013 */
[----:B------:R-:W-:Y:S01]  /*21900*/  LOP3.LUT R88, R88, 0xfffffffe, RZ, 0xc0, !PT ;  /* 0xfffffffe58587812 */ /* 0x000fe200078ec0ff */
[----:B------:R-:W-:Y:S01]  /*21910*/  IMAD.WIDE.U32 R18, R4, R38, RZ ;  /* 0x0000002604127225 */ /* 0x000fe200078e00ff */
[----:B------:R-:W-:-:S02]  /*21920*/  ISETP.GE.U32.AND.EX P0, PT, R21, R20, PT, P0 ;  /* 0x000000141500720c */ /* 0x000fc40003f06100 */
[----:B------:R-:W-:Y:S01]  /*21930*/  ISETP.GE.U32.AND.EX P2, PT, R14, R21, PT, P2 ;  /* 0x000000150e00720c */ /* 0x000fe20003f46120 */
[----:B------:R-:W-:Y:S01]  /*21940*/  IMAD.WIDE.U32.X R16, R42, R4, R16, P3 ;  /* 0x000000042a107225 */ /* 0x000fe200018e0410 */
[----:B------:R-:W-:Y:S02]  /*21950*/  @P1 ISETP.NE.U32.AND P3, PT, R41, R30, PT ;  /* 0x0000001e2900120c */ /* 0x000fe40003f65070 */
[----:B------:R-:W-:Y:S01]  /*21960*/  SEL R40, RZ, 0x1, P0 ;  /* 0x00000001ff287807 */ /* 0x000fe20000000000 */
[----:B------:R-:W-:Y:S01]  /*21970*/  IMAD.WIDE.U32 R20, R3, R38, RZ ;  /* 0x0000002603147225 */ /* 0x000fe200078e00ff */
[----:B------:R-:W-:Y:S02]  /*21980*/  SEL R15, RZ, 0x1, P2 ;  /* 0x00000001ff0f7807 */ /* 0x000fe40001000000 */
[----:B------:R-:W-:Y:S01]  /*21990*/  PLOP3.LUT P0, PT, PT, PT, PT, 0x8, 0x80 ;  /* 0x000000000080781c */ /* 0x000fe20003f0e170 */
[----:B------:R-:W-:Y:S01]  /*219a0*/  IMAD.WIDE.U32 R46, R14, 0x3d1, RZ ;  /* 0x000003d10e2e7825 */ /* 0x000fe200078e00ff */
[----:B------:R-:W-:-:S02]  /*219b0*/  @P1 ISETP.NE.OR.EX P0, PT, R72, R31, !P5, P3 ;  /* 0x0000001f4800120c */ /* 0x000fc40006f05730 */
[----:B------:R-:W-:Y:S01]  /*219c0*/  IADD3 R40, P2, P3, R15, R16, R40 ;  /* 0x000000100f287210 */ /* 0x000fe20007b5e028 */
[----:B------:R-:W-:Y:S01]  /*219d0*/  IMAD.WIDE.U32 R22, P1, R44, R3, R18 ;  /* 0x000000032c167225 */ /* 0x000fe20007820012 */
[----:B------:R-:W-:Y:S02]  /*219e0*/  @P5 LOP3.LUT R88, R88, 0x1, RZ, 0xfc, !PT ;  /* 0x0000000158585812 */ /* 0x000fe400078efcff */
[----:B------:R-:W-:Y:S01]  /*219f0*/  IADD3.X R15, PT, PT, RZ, R17, RZ, P2, P3 ;  /* 0x00000011ff0f7210 */ /* 0x000fe200017e64ff */
[----:B------:R-:W-:Y:S01]  /*21a00*/  IMAD.WIDE.U32 R18, R38, R3, RZ ;  /* 0x0000000326127225 */ /* 0x000fe200078e00ff */
[----:B------:R-:W-:-:S03]  /*21a10*/  IADD3 RZ, P2, PT, R21, R22, RZ ;  /* 0x0000001615ff7210 */ /* 0x000fc60007f5e0ff */
[----:B------:R-:W-:Y:S01]  /*21a20*/  IMAD.X R17, RZ, RZ, RZ, P1 ;  /* 0x000000ffff117224 */ /* 0x000fe200008e06ff */
[----:B------:R-:W-:Y:S01]  /*21a30*/  IADD3 R3, P1, PT, R49, R18, RZ ;  /* 0x0000001231037210 */ /* 0x000fe20007f3e0ff */
[----:B------:R-:W-:Y:S02]  /*21a40*/  IMAD.IADD R25, R19, 0x1, R25 ;  /* 0x0000000113197824 */ /* 0x000fe400078e0219 */
        /* <DEDUP_REMOVED lines=8> */
[C---:B------:R-:W-:Y:S01]  /*21ad0*/  IMAD.X R15, R6.reuse, 0x1, R15, P1 ;  /* 0x00000001060f7824 */ /* 0x040fe200008e060f */
[----:B------:R-:W-:Y:S01]  /*21ae0*/  ISETP.GE.U32.AND P1, PT, R3, R18, PT ;  /* 0x000000120300720c */ /* 0x000fe20003f26070 */
[----:B------:R-:W-:Y:S01]  /*21af0*/  IMAD.X R19, RZ, RZ, RZ, P3 ;  /* 0x000000ffff137224 */ /* 0x000fe200018e06ff */
[----:B------:R-:W-:Y:S01]  /*21b00*/  IADD3 RZ, P3, PT, R17, R20, RZ ;  /* 0x0000001411ff7210 */ /* 0x000fe20007f7e0ff */
[----:B------:R-:W-:Y:S01]  /*21b10*/  IMAD.MOV.U32 R18, RZ, RZ, R21 ;  /* 0x000000ffff127224 */ /* 0x000fe200078e0015 */
[----:B------:R-:W-:Y:S01]  /*21b20*/  ISETP.GE.U32.AND.EX P1, PT, R6, R25, PT, P1 ;  /* 0x000000190600720c */ /* 0x000fe20003f26110 */
[C---:B------:R-:W-:Y:S01]  /*21b30*/  IMAD.WIDE.U32 R48, R15.reuse, 0x3d1, RZ ;  /* 0x000003d10f307825 */ /* 0x040fe200078e00ff */
[----:B------:R-:W-:Y:S02]  /*21b40*/  ISETP.GE.U32.AND.EX P2, PT, R15, R6, PT, P2 ;  /* 0x000000060f00720c */ /* 0x000fe40003f46120 */
[----:B------:R-:W-:Y:S01]  /*21b50*/  SEL R4, RZ, 0x1, P1 ;  /* 0x00000001ff047807 */ /* 0x000fe20000800000 */
[----:B------:R-:W-:Y:S01]  /*21b60*/  IMAD.WIDE.U32.X R16, RZ, R8, R18, P3 ;  /* 0x00000008ff107225 */ /* 0x000fe200018e0412 */
[----:B------:R-:W-:-:S03]  /*21b70*/  SEL R51, RZ, 0x1, P2 ;  /* 0x00000001ff337807 */ /* 0x000fc60001000000 */
[----:B------:R-:W-:-:S04]  /*21b80*/  IMAD.WIDE.U32 R18, R37, 0x3d1, RZ ;  /* 0x000003d125127825 */ /* 0x000fc800078e00ff */
[----:B------:R-:W-:Y:S01]  /*21b90*/  IMAD.WIDE.U32 R46, P1, RZ, R37, R46 ;  /* 0x00000025ff2e7225 */ /* 0x000fe2000782002e */
[----:B------:R-:W-:Y:S02]  /*21ba0*/  IADD3 R21, P3, PT, R16, R18, RZ ;  /* 0x0000001210157210 */ /* 0x000fe40007f7e0ff */
[----:B------:R-:W-:Y:S01]  /*21bb0*/  IADD3 R3, P2, PT, R19, R46, RZ ;  /* 0x0000002e13037210 */ /* 0x000fe20007f5e0ff */
[----:B------:R-:W-:Y:S01]  /*21bc0*/  IMAD.X R19, RZ, RZ, RZ, P1 ;  /* 0x000000ffff137224 */ /* 0x000fe200008e06ff */
[----:B------:R-:W-:Y:S01]  /*21bd0*/  ISETP.GE.U32.AND P1, PT, R21, R18, PT ;  /* 0x000000121500720c */ /* 0x000fe20003f26070 */
[----:B------:R-:W-:Y:S02]  /*21be0*/  IMAD.MOV.U32 R18, RZ, RZ, R47 ;  /* 0x000000ffff127224 */ /* 0x000fe400078e002f */
[----:B------:R-:W-:Y:S02]  /*21bf0*/  IMAD.X R6, R3, 0x1, R17, P3 ;  /* 0x0000000103067824 */ /* 0x000fe400018e0611 */
[----:B------:R-:W-:Y:S01]  /*21c00*/  IMAD.WIDE.U32.X R46, RZ, R14, R18, P2 ;  /* 0x0000000eff2e7225 */ /* 0x000fe200010e0412 */
[----:B------:R-:W-:-:S02]  /*21c10*/  IADD3 R51, P2, P3, R51, R22, R4 ;  /* 0x0000001633337210 */ /* 0x000fc40007b5e004 */
[----:B------:R-:W-:Y:S01]  /*21c20*/  ISETP.GE.U32.AND.EX P1, PT, R6, R3, PT, P1 ;  /* 0x000000030600720c */ /* 0x000fe20003f26110 */
[----:B------:R-:W-:Y:S01]  /*21c30*/  IMAD.WIDE.U32 R16, R38, 0x3d1, RZ ;  /* 0x000003d126107825 */ /* 0x000fe200078e00ff */
[----:B------:R-:W-:Y:S02]  /*21c40*/  IADD3.X R53, PT, PT, RZ, R23, RZ, P2, P3 ;  /* 0x00000017ff357210 */ /* 0x000fe400017e64ff */
[----:B------:R-:W-:Y:S01]  /*21c50*/  SEL R3, RZ, 0x1, P1 ;  /* 0x00000001ff037807 */ /* 0x000fe20000800000 */
[----:B------:R-:W-:-:S03]  /*21c60*/  IMAD.WIDE.U32 R18, P1, RZ, R38, R48 ;  /* 0x00000026ff127225 */ /* 0x000fc60007820030 */
[----:B------:R-:W-:Y:S01]  /*21c70*/  IADD3 R49, P3, P4, R16, R46, R3 ;  /* 0x0000002e10317210 */ /* 0x000fe20007c7e003 */
[----:B------:R-:W-:Y:S01]  /*21c80*/  IMAD.MOV.U32 R4, RZ, RZ, RZ ;  /* 0x000000ffff047224 */ /* 0x000fe200078e00ff */
[----:B------:R-:W-:Y:S01]  /*21c90*/  IADD3 R46, P2, PT, R17, R18, RZ ;  /* 0x00000012112e7210 */ /* 0x000fe20007f5e0ff */
[----:B------:R-:W-:Y:S02]  /*21ca0*/  IMAD R3, R36, R9, RZ ;  /* 0x0000000924037224 */ /* 0x000fe400078e02ff */
[----:B------:R-:W-:Y:S01]  /*21cb0*/  IMAD.WIDE.U32 R22, R5, 0x3d1, R4 ;  /* 0x000003d105167825 */ /* 0x000fe200078e0004 */
[----:B------:R-:W-:-:S03]  /*21cc0*/  IADD3.X R47, PT, PT, R46, R47, RZ, P3, P4 ;  /* 0x0000002f2e2f7210 */ /* 0x000fc60001fe84ff */
[----:B------:R-:W-:Y:S01]  /*21cd0*/  IMAD.IADD R23, R20, 0x1, R23 ;  /* 0x0000000114177824 */ /* 0x000fe200078e0217 */
[----:B------:R-:W-:Y:S01]  /*21ce0*/  ISETP.GE.U32.AND P4, PT, R22, RZ, PT ;  /* 0x000000ff1600720c */ /* 0x000fe20003f86070 */
[C---:B------:R-:W-:Y:S02]  /*21cf0*/  IMAD R3, R24.reuse, R10, R3 ;  /* 0x0000000a18037224 */ /* 0x040fe400078e0203 */
[----:B------:R-:W-:Y:S01]  /*21d00*/  IMAD.WIDE.U32 R24, R24, R9, R22 ;  /* 0x0000000918187225 */ /* 0x000fe200078e0016 */
[----:B------:R-:W-:-:S03]  /*21d10*/  ISETP.GE.U32.AND.EX P4, PT, R23, R5, PT, P4 ;  /* 0x000000051700720c */ /* 0x000fc60003f86140 */
[----:B------:R-:W-:Y:S01]  /*21d20*/  IMAD.MOV.U32 R20, RZ, RZ, R19 ;  /* 0x000000ffff147224 */ /* 0x000fe200078e0013 */
[----:B------:R-:W-:-:S04]  /*21d30*/  SEL R5, RZ, 0x1, P4 ;  /* 0x00000001ff057807 */ /* 0x000fc80002000000 */
[----:B------:R-:W-:Y:S01]  /*21d40*/  IADD3 R5, P3, P5, R21, R8, R5 ;  /* 0x0000000815057210 */ /* 0x000fe20007d7e005 */
[----:B------:R-:W-:Y:S01]  /*21d50*/  IMAD.X R21, RZ, RZ, RZ, P1 ;  /* 0x000000ffff157224 */ /* 0x000fe200008e06ff */
[----:B------:R-:W-:Y:S01]  /*21d60*/  ISETP.GE.U32.AND P1, PT, R49, R16, PT ;  /* 0x000000103100720c */ /* 0x000fe20003f26070 */
[----:B------:R-:W-:Y:S01]  /*21d70*/  IMAD.WIDE.U32 R16, R51, 0x3d1, RZ ;  /* 0x000003d133107825 */ /* 0x000fe200078e00ff */
[----:B------:R-:W-:Y:S02]  /*21d80*/  IADD3.X R18, PT, PT, R6, R37, RZ, P3, P5 ;  /* 0x0000002506127210 */ /* 0x000fe40001fea4ff */
[----:B------:R-:W-:Y:S01]  /*21d90*/  ISETP.GE.U32.AND P3, PT, R24, R22, PT ;  /* 0x000000161800720c */ /* 0x000fe20003f66070 */
[----:B------:R-:W-:Y:S01]  /*21da0*/  IMAD.IADD R6, R25, 0x1, R3 ;  /* 0x0000000119067824 */ /* 0x000fe200078e0203 */
[----:B------:R-:W-:-:S04]  /*21db0*/  ISETP.GE.U32.AND.EX P1, PT, R47, R46, PT, P1 ;  /* 0x0000002e2f00720c */ /* 0x000fc80003f26110 */
        /* <DEDUP_REMOVED lines=37> */
[----:B------:R-:W-:Y:S02]  /*22010*/  IADD3 R10, P5, P6, R17, R15, R10 ;  /* 0x0000000f110a7210 */ /* 0x000fe40007ebe00a */
[----:B------:R-:W-:-:S02]  /*22020*/  IADD3 R16, P1, PT, R9, R18, RZ ;  /* 0x0000001209107210 */ /* 0x000fc40007f3e0ff */
[----:B------:R-:W-:Y:S02]  /*22030*/  IADD3.X R20, PT, PT, R22, R51, RZ, P5, P6 ;  /* 0x0000003316147210 */ /* 0x000fe40002fec4ff */
[CC--:B------:R-:W-:Y:S01]  /*22040*/  ISETP.EQ.U32.AND P5, PT, R5.reuse, R76.reuse, PT ;  /* 0x0000004c0500720c */ /* 0x0c0fe20003fa2070 */
[----:B------:R-:W-:Y:S01]  /*22050*/  IMAD.X R17, RZ, RZ, R19, P1 ;  /* 0x000000ffff117224 */ /* 0x000fe200008e0613 */
[----:B------:R-:W-:Y:S02]  /*22060*/  SEL R9, RZ, 0x1, P2 ;  /* 0x00000001ff097807 */ /* 0x000fe40001000000 */
[----:B------:R-:W-:Y:S02]  /*22070*/  ISETP.EQ.AND.EX P3, PT, R8, R7, P3, P5 ;  /* 0x000000070800720c */ /* 0x000fe40001f62350 */
[----:B------:R-:W-:Y:S02]  /*22080*/  ISETP.LT.U32.AND P5, PT, R5, R76, PT ;  /* 0x0000004c0500720c */ /* 0x000fe40003fa1070 */
[----:B------:R-:W-:-:S02]  /*22090*/  ISETP.EQ.U32.AND P2, PT, R10, R15, PT ;  /* 0x0000000f0a00720c */ /* 0x000fc40003f42070 */
[----:B------:R-:W-:Y:S02]  /*220a0*/  ISETP.LT.U32.OR.EX P3, PT, R8, R7, P3, P5 ;  /* 0x000000070800720c */ /* 0x000fe40001f61550 */
[----:B------:R-:W-:Y:S02]  /*220b0*/  ISETP.LT.U32.AND P1, PT, R10, R15, PT ;  /* 0x0000000f0a00720c */ /* 0x000fe40003f21070 */
[----:B------:R-:W-:Y:S02]  /*220c0*/  SEL R7, RZ, 0x1, !P3 ;  /* 0x00000001ff077807 */ /* 0x000fe40005800000 */
[CC--:B------:R-:W-:Y:S02]  /*220d0*/  ISETP.EQ.AND.EX P4, PT, R20.reuse, R51.reuse, P4, P2 ;  /* 0x000000331400720c */ /* 0x0c0fe40002782320 */
[----:B------:R-:W-:Y:S02]  /*220e0*/  IADD3 R7, P5, P6, R7, R10, R12 ;  /* 0x0000000a07077210 */ /* 0x000fe40007ebe00c */
[----:B------:R-:W-:-:S02]  /*220f0*/  ISETP.LT.U32.OR.EX P1, PT, R20, R51, P4, P1 ;  /* 0x000000331400720c */ /* 0x000fc40002721510 */
[----:B------:R-:W-:Y:S02]  /*22100*/  IADD3.X R14, PT, PT, RZ, R20, R13, P5, P6 ;  /* 0x00000014ff0e7210 */ /* 0x000fe40002fec40d */
[CC--:B------:R-:W-:Y:S02]  /*22110*/  ISETP.EQ.U32.AND P2, PT, R7.reuse, R12.reuse, PT ;  /* 0x0000000c0700720c */ /* 0x0c0fe40003f42070 */
[----:B------:R-:W-:Y:S02]  /*22120*/  LOP3.LUT P5, RZ, R88, 0x4, RZ, 0xc0, !PT ;  /* 0x0000000458ff7812 */ /* 0x000fe400078ac0ff */
[----:B------:R-:W-:Y:S02]  /*22130*/  ISETP.LT.U32.AND P4, PT, R7, R12, PT ;  /* 0x0000000c0700720c */ /* 0x000fe40003f81070 */
[----:B------:R-:W-:Y:S02]  /*22140*/  ISETP.EQ.AND.EX P2, PT, R14, R13, P3, P2 ;  /* 0x0000000d0e00720c */ /* 0x000fe40001f42320 */
[----:B------:R-:W-:-:S02]  /*22150*/  SEL R19, RZ, 0x1, !P5 ;  /* 0x00000001ff137807 */ /* 0x000fc40006800000 */
[----:B------:R-:W-:Y:S02]  /*22160*/  IADD3 R10, P5, PT, R9, R32, RZ ;  /* 0x00000020090a7210 */ /* 0x000fe40007fbe0ff */
[----:B------:R-:W-:Y:S02]  /*22170*/  LOP3.LUT P6, RZ, R88, 0x1, RZ, 0xc0, !PT ;  /* 0x0000000158ff7812 */ /* 0x000fe400078cc0ff */
[----:B------:R-:W-:Y:S01]  /*22180*/  ISETP.LT.U32.OR.EX P2, PT, R14, R13, P2, P4 ;  /* 0x0000000d0e00720c */ /* 0x000fe20001741540 */
[----:B------:R-:W-:Y:S01]  /*22190*/  IMAD.X R15, RZ, RZ, R33, P5 ;  /* 0x000000ffff0f7224 */ /* 0x000fe200028e0621 */
[----:B------:R-:W-:Y:S02]  /*221a0*/  SEL R13, RZ, 0x1, !P1 ;  /* 0x00000001ff0d7807 */ /* 0x000fe40004800000 */
[----:B------:R-:W-:Y:S02]  /*221b0*/  SEL R9, RZ, 0x1, !P6 ;  /* 0x00000001ff097807 */ /* 0x000fe40007000000 */
[----:B------:R-:W-:-:S02]  /*221c0*/  IADD3 R13, P5, P6, R16, R53, R13 ;  /* 0x00000035100d7210 */ /* 0x000fc40007ebe00d */
[----:B------:R-:W-:Y:S02]  /*221d0*/  SEL R20, RZ, 0x1, !P2 ;  /* 0x00000001ff147807 */ /* 0x000fe40005000000 */
[----:B------:R-:W-:Y:S02]  /*221e0*/  SEL R16, R10, RZ, P0 ;  /* 0x000000ff0a107207 */ /* 0x000fe40000000000 */
[----:B------:R-:W-:Y:S02]  /*221f0*/  IADD3.X R17, PT, PT, R17, RZ, RZ, P5, P6 ;  /* 0x000000ff11117210 */ /* 0x000fe40002fec4ff */
[----:B------:R-:W-:Y:S02]  /*22200*/  IADD3 R10, P1, PT, R9, R30, RZ ;  /* 0x0000001e090a7210 */ /* 0x000fe40007f3e0ff */
[----:B------:R-:W-:Y:S02]  /*22210*/  IADD3 R20, P6, PT, R20, R13, RZ ;  /* 0x0000000d14147210 */ /* 0x000fe40007fde0ff */
[----:B------:R-:W-:-:S02]  /*22220*/  SEL R12, R26, RZ, P0 ;  /* 0x000000ff1a0c7207 */ /* 0x000fc40000000000 */
[----:B------:R-:W-:Y:S01]  /*22230*/  IADD3 R9, P2, PT, R11, -R16, RZ ;  /* 0x800000100b097210 */ /* 0x000fe20007f5e0ff */
[----:B------:R-:W-:Y:S01]  /*22240*/  IMAD.X R11, RZ, RZ, R31, P1 ;  /* 0x000000ffff0b7224 */ /* 0x000fe200008e061f */
[----:B------:R-:W-:Y:S01]  /*22250*/  ISETP.NE.U32.AND P1, PT, R20, RZ, PT ;  /* 0x000000ff1400720c */ /* 0x000fe20003f25070 */
[----:B------:R-:W-:Y:S01]  /*22260*/  IMAD.X R17, RZ, RZ, R17, P6 ;  /* 0x000000ffff117224 */ /* 0x000fe200030e0611 */
[----:B------:R-:W-:Y:S02]  /*22270*/  IADD3 R43, P3, PT, R43, -R12, RZ ;  /* 0x8000000c2b2b7210 */ /* 0x000fe40007f7e0ff */
[----:B------:R-:W-:Y:S02]  /*22280*/  IADD3 R12, P4, PT, R19, R34, RZ ;  /* 0x00000022130c7210 */ /* 0x000fe40007f9e0ff */
[----:B------:R-:W-:Y:S02]  /*22290*/  ISETP.NE.AND.EX P1, PT, R17, RZ, PT, P1 ;  /* 0x000000ff1100720c */ /* 0x000fe40003f25310 */
[----:B------:R-:W-:Y:S01]  /*222a0*/  SEL R12, R12, RZ, P0 ;  /* 0x000000ff0c0c7207 */ /* 0x000fe20000000000 */
[----:B------:R-:W-:Y:S01]  /*222b0*/  IMAD.X R13, RZ, RZ, R35, P4 ;  /* 0x000000ffff0d7224 */ /* 0x000fe200020e0623 */
[----:B------:R-:W-:-:S02]  /*222c0*/  SEL R10, R10, RZ, P0 ;  /* 0x000000ff0a0a7207 */ /* 0x000fc40000000000 */
[----:B------:R-:W-:Y:S02]  /*222d0*/  IADD3 R39, P5, PT, R39, -R12, RZ ;  /* 0x8000000c27277210 */ /* 0x000fe40007fbe0ff */
[----:B------:R-:W-:Y:S02]  /*222e0*/  SEL R13, R13, RZ, P0 ;  /* 0x000000ff0d0d7207 */ /* 0x000fe40000000000 */
[----:B------:R-:W-:Y:S02]  /*222f0*/  IADD3 R41, P4, PT, R41, -R10, RZ ;  /* 0x8000000a29297210 */ /* 0x000fe40007f9e0ff */
[----:B------:R-:W-:Y:S01]  /*22300*/  SEL R15, R15, RZ, P0 ;  /* 0x000000ff0f0f7207 */ /* 0x000fe20000000000 */
[----:B------:R-:W-:Y:S01]  /*22310*/  IMAD.X R16, R0, 0x1, ~R13, P5 ;  /* 0x0000000100107824 */ /* 0x000fe200028e0e0d */
[----:B------:R-:W-:Y:S01]  /*22320*/  SEL R19, R27, RZ, P0 ;  /* 0x000000ff1b137207 */ /* 0x000fe20000000000 */
[----:B------:R-:W-:Y:S01]  /*22330*/  IMAD.MOV.U32 R0, RZ, RZ, R24 ;  /* 0x000000ffff007224 */ /* 0x000fe200078e0018 */
        /* <DEDUP_REMOVED lines=12> */
.L_x_629:
        /* <DEDUP_REMOVED lines=34> */
.L_x_628:
[----:B------:R-:W-:Y:S05]  /*22620*/  BSYNC.RECONVERGENT B1 ;  /* 0x0000000000017941 */ /* 0x000fea0003800200 */
.L_x_627:
        /* <DEDUP_REMOVED lines=26> */
[-C--:B------:R-:W-:Y:S01]  /*227d0*/  IMAD R45, R39, R28.reuse, R15 ;  /* 0x0000001c272d7224 */ /* 0x080fe200078e020f */
[----:B------:R-:W-:Y:S01]  /*227e0*/  SEL R15, RZ, 0x1, P0 ;  /* 0x00000001ff0f7807 */ /* 0x000fe20000000000 */
[----:B------:R-:W-:-:S04]  /*227f0*/  IMAD.WIDE.U32.X R12, R58, R28, R12, P1 ;  /* 0x0000001c3a0c7225 */ /* 0x000fc800008e040c */
[----:B------:R-:W-:-:S04]  /*22800*/  IMAD.WIDE.U32 R24, R80, R43, RZ ;  /* 0x0000002b50187225 */ /* 0x000fc800078e00ff */
        /* <DEDUP_REMOVED lines=8> */
[----:B------:R-:W-:-:S04]  /*22890*/  IMAD.WIDE.U32 R36, P3, R2, R57, R24 ;  /* 0x0000003902247225 */ /* 0x000fc80007860018 */
[----:B------:R-:W-:Y:S01]  /*228a0*/  IMAD.WIDE.U32 R12, R43, R57, RZ ;  /* 0x000000392b0c7225 */ /* 0x000fe200078e00ff */
[----:B------:R-:W-:-:S03]  /*228b0*/  IADD3 RZ, P4, PT, R23, R36, RZ ;  /* 0x0000002417ff7210 */ /* 0x000fc60007f9e0ff */
[----:B------:R-:W-:Y:S02]  /*228c0*/  IMAD R15, R43, R80, R15 ;  /* 0x000000502b0f7224 */ /* 0x000fe400078e020f */
[----:B------:R-:W-:-:S04]  /*228d0*/  IMAD.WIDE.U32 R18, R57, R9, RZ ;  /* 0x0000000939127225 */ /* 0x000fc800078e00ff */
[----:B------:R-:W-:-:S04]  /*228e0*/  IMAD.WIDE.U32 R22, R80, R9, RZ ;  /* 0x0000000950167225 */ /* 0x000fc800078e00ff */
[----:B------:R-:W-:Y:S01]  /*228f0*/  IMAD.IADD R18, R13, 0x1, R15 ;  /* 0x000000010d127824 */ /* 0x000fe200078e020f */
[----:B------:R-:W-:Y:S01]  /*22900*/  IADD3 R15, P1, PT, R17, R12, RZ ;  /* 0x0000000c110f7210 */ /* 0x000fe20007f3e0ff */
[----:B------:R-:W-:-:S04]  /*22910*/  IMAD.WIDE.U32 R24, R80, R39, RZ ;  /* 0x0000002750187225 */ /* 0x000fc800078e00ff */
[----:B------:R-:W-:-:S04]  /*22920*/  IMAD.WIDE.U32 R22, P6, R58, R57, R22 ;  /* 0x000000393a167225 */ /* 0x000fc800078c0016 */
[----:B------:R-:W-:Y:S01]  /*22930*/  IMAD.X R17, R18, 0x1, R49, P1 ;  /* 0x0000000112117824 */ /* 0x000fe200008e0631 */
[----:B------:R-:W-:Y:S01]  /*22940*/  ISETP.GE.U32.AND P1, PT, R15, R12, PT ;  /* 0x0000000c0f00720c */ /* 0x000fe20003f26070 */
[----:B------:R-:W-:Y:S02]  /*22950*/  IMAD.MOV.U32 R46, RZ, RZ, R37 ;  /* 0x000000ffff2e7224 */ /* 0x000fe400078e0025 */
[----:B------:R-:W-:Y:S01]  /*22960*/  IMAD.X R13, RZ, RZ, RZ, P0 ;  /* 0x000000ffff0d7224 */ /* 0x000fe200000e06ff */
[----:B------:R-:W-:Y:S01]  /*22970*/  IADD3 RZ, P0, PT, R19, R22, RZ ;  /* 0x0000001613ff7210 */ /* 0x000fe20007f1e0ff */
[----:B------:R-:W-:Y:S01]  /*22980*/  IMAD.WIDE.U32 R36, R80, R41, RZ ;  /* 0x0000002950247225 */ /* 0x000fe200078e00ff */
[----:B------:R-:W-:-:S03]  /*22990*/  ISETP.GE.U32.AND.EX P1, PT, R17, R18, PT, P1 ;  /* 0x000000121100720c */ /* 0x000fc60003f26110 */
[----:B------:R-:W-:Y:S01]  /*229a0*/  IMAD.WIDE.U32 R44, R57, R39, RZ ;  /* 0x00000027392c7225 */ /* 0x000fe200078e00ff */
[----:B------:R-:W-:-:S03]  /*229b0*/  SEL R55, RZ, 0x1, P1 ;  /* 0x00000001ff377807 */ /* 0x000fc60000800000 */
[----:B------:R-:W-:-:S04]  /*229c0*/  IMAD.WIDE.U32 R24, P5, R16, R57, R24 ;  /* 0x0000003910187225 */ /* 0x000fc800078a0018 */
[----:B------:R-:W-:-:S04]  /*229d0*/  IMAD.WIDE.U32 R18, R28, R41, RZ ;  /* 0x000000291c127225 */ /* 0x000fc800078e00ff */
[----:B------:R-:W-:Y:S01]  /*229e0*/  IMAD.X R47, RZ, RZ, RZ, P3 ;  /* 0x000000ffff2f7224 */ /* 0x000fe200018e06ff */
[----:B------:R-:W-:Y:S01]  /*229f0*/  IADD3 RZ, P3, PT, R45, R24, RZ ;  /* 0x000000182dff7210 */ /* 0x000fe20007f7e0ff */
[----:B------:R-:W-:-:S04]  /*22a00*/  IMAD.WIDE.U32 R50, R57, R41, RZ ;  /* 0x0000002939327225 */ /* 0x000fc800078e00ff */
[----:B------:R-:W-:-:S04]  /*22a10*/  IMAD.WIDE.U32 R52, P1, R72, R57, R36 ;  /* 0x0000003948347225 */ /* 0x000fc80007820024 */
[----:B------:R-:W-:Y:S02]  /*22a20*/  IMAD R12, R58, R57, RZ ;  /* 0x000000393a0c7224 */ /* 0x000fe400078e02ff */
[----:B------:R-:W-:-:S04]  /*22a30*/  IMAD.WIDE.U32.X R36, R2, R80, R46, P4 ;  /* 0x0000005002247225 */ /* 0x000fc800020e042e */
[----:B------:R-:W-:-:S04]  /*22a40*/  IMAD.WIDE.U32 R44, R29, R41, RZ ;  /* 0x000000291d2c7225 */ /* 0x000fc800078e00ff */
[----:B------:R-:W-:-:S04]  /*22a50*/  IMAD.WIDE.U32 R18, P4, R72, R29, R18 ;  /* 0x0000001d48127225 */ /* 0x000fc80007880012 */
[----:B------:R-:W-:-:S04]  /*22a60*/  IMAD.WIDE.U32 R46, R9, R57, RZ ;  /* 0x00000039092e7225 */ /* 0x000fc800078e00ff */
[----:B------:R-:W-:Y:S01]  /*22a70*/  IMAD.X R49, RZ, RZ, RZ, P6 ;  /* 0x000000ffff317224 */ /* 0x000fe200030e06ff */
[----:B------:R-:W-:Y:S01]  /*22a80*/  IADD3 RZ, P6, PT, R51, R52, RZ ;  /* 0x0000003433ff7210 */ /* 0x000fe20007fde0ff */
[----:B------:R-:W-:Y:S02]  /*22a90*/  IMAD R61, R9, R80, R12 ;  /* 0x00000050093d7224 */ /* 0x000fe400078e020c */
[----:B------:R-:W-:Y:S01]  /*22aa0*/  IMAD.X R51, RZ, RZ, RZ, P5 ;  /* 0x000000ffff337224 */ /* 0x000fe200028e06ff */
[----:B------:R-:W-:Y:S01]  /*22ab0*/  IADD3 RZ, P5, PT, R45, R18, RZ ;  /* 0x000000122dff7210 */ /* 0x000fe20007fbe0ff */
[----:B------:R-:W-:Y:S02]  /*22ac0*/  IMAD.MOV.U32 R12, RZ, RZ, R21 ;  /* 0x000000ffff0c7224 */ /* 0x000fe400078e0015 */
[----:B------:R-:W-:Y:S01]  /*22ad0*/  IMAD.X R21, RZ, RZ, RZ, P1 ;  /* 0x000000ffff157224 */ /* 0x000fe200008e06ff */
[----:B------:R-:W-:Y:S01]  /*22ae0*/  IADD3 R18, P1, PT, R11, R46, RZ ;  /* 0x0000002e0b127210 */ /* 0x000fe20007f3e0ff */
[----:B------:R-:W-:-:S02]  /*22af0*/  IMAD.IADD R24, R47, 0x1, R61 ;  /* 0x000000012f187824 */ /* 0x000fc400078e023d */
[----:B------:R-:W-:Y:S02]  /*22b00*/  IMAD.MOV.U32 R48, RZ, RZ, R23 ;  /* 0x000000ffff307224 */ /* 0x000fe400078e0017 */
[----:B------:R-:W-:Y:S02]  /*22b10*/  IMAD.MOV.U32 R50, RZ, RZ, R25 ;  /* 0x000000ffff327224 */ /* 0x000fe400078e0019 */
[-C--:B------:R-:W-:Y:S02]  /*22b20*/  IMAD R40, R16, R57.reuse, RZ ;  /* 0x0000003910287224 */ /* 0x080fe400078e02ff */
[----:B------:R-:W-:Y:S02]  /*22b30*/  IMAD R38, R72, R57, RZ ;  /* 0x0000003948267224 */ /* 0x000fe400078e02ff */
[----:B------:R-:W-:Y:S02]  /*22b40*/  IMAD.MOV.U32 R20, RZ, RZ, R53 ;  /* 0x000000ffff147224 */ /* 0x000fe400078e0035 */
[----:B------:R-:W-:Y:S01]  /*22b50*/  IMAD.X R61, R24, 0x1, R63, P1 ;  /* 0x00000001183d7824 */ /* 0x000fe200008e063f */
[----:B------:R-:W-:Y:S01]  /*22b60*/  ISETP.GE.U32.AND P1, PT, R11, R10, PT ;  /* 0x0000000a0b00720c */ /* 0x000fe20003f26070 */
[----:B------:R-:W-:Y:S01]  /*22b70*/  IMAD.WIDE.U32.X R22, R58, R80, R48, P0 ;  /* 0x000000503a167225 */ /* 0x000fe200000e0430 */
[----:B------:R-:W-:-:S02]  /*22b80*/  ISETP.GE.U32.AND P0, PT, R18, R46, PT ;  /* 0x0000002e1200720c */ /* 0x000fc40003f06070 */
[----:B------:R-:W-:Y:S01]  /*22b90*/  ISETP.GE.U32.AND.EX P1, PT, R63, R42, PT, P1 ;  /* 0x0000002a3f00720c */ /* 0x000fe20003f26110 */
[----:B------:R-:W-:Y:S01]  /*22ba0*/  IMAD R40, R39, R80, R40 ;  /* 0x0000005027287224 */ /* 0x000fe200078e0228 */
[----:B------:R-:W-:Y:S01]  /*22bb0*/  ISETP.GE.U32.AND.EX P0, PT, R61, R24, PT, P0 ;  /* 0x000000183d00720c */ /* 0x000fe20003f06100 */
[-C--:B------:R-:W-:Y:S01]  /*22bc0*/  IMAD R38, R41, R80.reuse, R38 ;  /* 0x0000005029267224 */ /* 0x080fe200078e0226 */
[----:B------:R-:W-:Y:S01]  /*22bd0*/  SEL R75, RZ, 0x1, P1 ;  /* 0x00000001ff4b7807 */ /* 0x000fe20000800000 */
[----:B------:R-:W-:Y:S01]  /*22be0*/  IMAD.WIDE.U32.X R10, R16, R80, R50, P3 ;  /* 0x00000050100a7225 */ /* 0x000fe200018e0432 */
[----:B------:R-:W-:-:S03]  /*22bf0*/  SEL R73, RZ, 0x1, P0 ;  /* 0x00000001ff497807 */ /* 0x000fc60000000000 */
[----:B------:R-:W-:Y:S01]  /*22c00*/  IMAD.WIDE.U32.X R80, R72, R80, R20, P6 ;  /* 0x0000005048507225 */ /* 0x000fe200030e0414 */
[----:B------:R-:W-:-:S03]  /*22c10*/  IADD3 R51, P3, P6, R18, R36, R55 ;  /* 0x0000002412337210 */ /* 0x000fc60007e7e037 */
[----:B------:R-:W-:Y:S01]  /*22c20*/  IMAD.WIDE.U32 R24, R56, R43, RZ ;  /* 0x0000002b38187225 */ /* 0x000fe200078e00ff */
[----:B------:R-:W-:-:S03]  /*22c30*/  IADD3.X R42, PT, PT, R61, R37, RZ, P3, P6 ;  /* 0x000000253d2a7210 */ /* 0x000fc60001fec4ff */
[----:B------:R-:W-:-:S04]  /*22c40*/  IMAD.WIDE.U32 R46, R56, R9, RZ ;  /* 0x00000009382e7225 */ /* 0x000fc800078e00ff */
[----:B------:R-:W-:-:S04]  /*22c50*/  IMAD.WIDE.U32 R36, R56, R39, RZ ;  /* 0x0000002738247225 */ /* 0x000fc800078e00ff */
[----:B------:R-:W-:-:S04]  /*22c60*/  IMAD.WIDE.U32 R20, R103, R43, RZ ;  /* 0x0000002b67147225 */ /* 0x000fc800078e00ff */
[----:B------:R-:W-:-:S04]  /*22c70*/  IMAD.WIDE.U32 R44, P3, R2, R103, R24 ;  /* 0x00000067022c7225 */ /* 0x000fc80007860018 */
[----:B------:R-:W-:-:S04]  /*22c80*/  IMAD.WIDE.U32.X R24, R16, R28, R12, P2 ;  /* 0x0000001c10187225 */ /* 0x000fc800010e040c */
[----:B------:R-:W-:-:S04]  /*22c90*/  IMAD.WIDE.U32 R48, R103, R9, RZ ;  /* 0x0000000967307225 */ /* 0x000fc800078e00ff */
[----:B------:R-:W-:-:S04]  /*22ca0*/  IMAD.WIDE.U32 R46, P2, R58, R103, R46 ;  /* 0x000000673a2e7225 */ /* 0x000fc8000784002e */
[----:B------:R-:W-:Y:S01]  /*22cb0*/  IMAD.WIDE.U32 R52, R103, R39, RZ ;  /* 0x0000002767347225 */ /* 0x000fe200078e00ff */
[----:B------:R-:W-:-:S03]  /*22cc0*/  IADD3 RZ, P1, PT, R49, R46, RZ ;  /* 0x0000002e31ff7210 */ /* 0x000fc60007f3e0ff */
[----:B------:R-:W-:-:S04]  /*22cd0*/  IMAD.WIDE.U32 R36, P6, R16, R103, R36 ;  /* 0x0000006710247225 */ /* 0x000fc800078c0024 */
[----:B------:R-:W-:Y:S01]  /*22ce0*/  IMAD.X R13, RZ, RZ, RZ, P3 ;  /* 0x000000ffff0d7224 */ /* 0x000fe200018e06ff */
[----:B------:R-:W-:Y:S01]  /*22cf0*/  IADD3 RZ, P3, PT, R21, R44, RZ ;  /* 0x0000002c15ff7210 */ /* 0x000fe20007f7e0ff */
[----:B------:R-:W-:Y:S01]  /*22d00*/  IMAD.WIDE.U32 R20, R56, R41, RZ ;  /* 0x0000002938147225 */ /* 0x000fe200078e00ff */
[----:B------:R-:W-:-:S03]  /*22d10*/  IADD3 RZ, P0, PT, R53, R36, RZ ;  /* 0x0000002435ff7210 */ /* 0x000fc60007f1e0ff */
[----:B------:R-:W-:-:S04]  /*22d20*/  IMAD.WIDE.U32 R48, R100, R43, RZ ;  /* 0x0000002b64307225 */ /* 0x000fc800078e00ff */
[----:B------:R-:W-:Y:S02]  /*22d30*/  IMAD.MOV.U32 R12, RZ, RZ, R45 ;  /* 0x000000ffff0c7224 */ /* 0x000fe400078e002d */
[----:B------:R-:W-:-:S04]  /*22d40*/  IMAD.WIDE.U32 R52, R100, R9, RZ ;  /* 0x0000000964347225 */ /* 0x000fc800078e00ff */
[----:B------:R-:W-:Y:S02]  /*22d50*/  IMAD.X R45, RZ, RZ, RZ, P4 ;  /* 0x000000ffff2d7224 */ /* 0x000fe400020e06ff */
[----:B------:R-:W-:-:S04]  /*22d60*/  IMAD.WIDE.U32 R62, P4, R72, R103, R20 ;  /* 0x00000067483e7225 */ /* 0x000fc80007880014 */
[----:B------:R-:W-:-:S04]  /*22d70*/  IMAD.WIDE.U32.X R20, R2, R56, R12, P3 ;  /* 0x0000003802147225 */ /* 0x000fc800018e040c */
[----:B------:R-:W-:-:S04]  /*22d80*/  IMAD.WIDE.U32 R66, P3, R2, R59, R48 ;  /* 0x0000003b02427225 */ /* 0x000fc80007860030 */
[----:B------:R-:W-:Y:S02]  /*22d90*/  IMAD.X R49, RZ, RZ, RZ, P2 ;  /* 0x000000ffff317224 */ /* 0x000fe400010e06ff */
[----:B------:R-:W-:-:S04]  /*22da0*/  IMAD.WIDE.U32 R70, P2, R58, R59, R52 ;  /* 0x0000003b3a467225 */ /* 0x000fc80007840034 */
[----:B------:R-:W-:-:S04]  /*22db0*/  IMAD.WIDE.U32 R54, R103, R41, RZ ;  /* 0x0000002967367225 */ /* 0x000fc800078e00ff */
[----:B------:R-:W-:-:S04]  /*22dc0*/  IMAD.WIDE.U32 R64, R59, R43, RZ ;  /* 0x0000002b3b407225 */ /* 0x000fc800078e00ff */
[----:B------:R-:W-:Y:S02]  /*22dd0*/  IMAD.MOV.U32 R44, RZ, RZ, R19 ;  /* 0x000000ffff2c7224 */ /* 0x000fe400078e0013 */
[----:B------:R-:W-:Y:S01]  /*22de0*/  IMAD.X R19, RZ, RZ, RZ, P2 ;  /* 0x000000ffff137224 */ /* 0x000fe200010e06ff */
[----:B------:R-:W-:Y:S01]  /*22df0*/  ISETP.GE.U32.AND P2, PT, R51, R18, PT ;  /* 0x000000123300720c */ /* 0x000fe20003f46070 */
[----:B------:R-:W-:Y:S01]  /*22e00*/  IMAD.X R53, RZ, RZ, RZ, P6 ;  /* 0x000000ffff357224 */ /* 0x000fe200030e06ff */
[----:B------:R-:W-:Y:S01]  /*22e10*/  IADD3 RZ, P6, PT, R55, R62, RZ ;  /* 0x0000003e37ff7210 */ /* 0x000fe20007fde0ff */
[----:B------:R-:W-:Y:S01]  /*22e20*/  IMAD R36, R72, R29, RZ ;  /* 0x0000001d48247224 */ /* 0x000fe200078e02ff */
[----:B------:R-:W-:Y:S01]  /*22e30*/  ISETP.GE.U32.AND.EX P2, PT, R42, R61, PT, P2 ;  /* 0x0000003d2a00720c */ /* 0x000fe20003f46120 */
[----:B------:R-:W-:Y:S01]  /*22e40*/  IMAD.X R55, RZ, RZ, RZ, P4 ;  /* 0x000000ffff377224 */ /* 0x000fe200020e06ff */
[----:B------:R-:W-:Y:S01]  /*22e50*/  IADD3 RZ, P4, PT, R65, R66, RZ ;  /* 0x0000004241ff7210 */ /* 0x000fe20007f9e0ff */
[----:B------:R-:W-:-:S02]  /*22e60*/  IMAD.MOV.U32 R12, RZ, RZ, R67 ;  /* 0x000000ffff0c7224 */ /* 0x000fc400078e0043 */
[----:B------:R-:W-:Y:S02]  /*22e70*/  IMAD.MOV.U32 R48, RZ, RZ, R47 ;  /* 0x000000ffff307224 */ /* 0x000fe400078e002f */
[----:B------:R-:W-:-:S04]  /*22e80*/  IMAD.WIDE.U32 R64, R41, R29, RZ ;  /* 0x0000001d29407225 */ /* 0x000fc800078e00ff */
[----:B------:R-:W-:Y:S02]  /*22e90*/  IMAD R67, R41, R28, R36 ;  /* 0x0000001c29437224 */ /* 0x000fe400078e0224 */
[----:B------:R-:W-:Y:S01]  /*22ea0*/  IMAD.MOV.U32 R54, RZ, RZ, R63 ;  /* 0x000000ffff367224 */ /* 0x000fe200078e003f */
[----:B------:R-:W-:Y:S01]  /*22eb0*/  SEL R63, RZ, 0x1, P2 ;  /* 0x00000001ff3f7807 */ /* 0x000fe20001000000 */
[----:B------:R-:W-:Y:S02]  /*22ec0*/  IMAD.IADD R67, R65, 0x1, R67 ;  /* 0x0000000141437824 */ /* 0x000fe400078e0243 */
[----:B------:R-:W-:Y:S01]  /*22ed0*/  IMAD.WIDE.U32.X R48, R58, R56, R48, P1 ;  /* 0x000000383a307225 */ /* 0x000fe200008e0430 */
[----:B------:R-:W-:-:S03]  /*22ee0*/  IADD3 R65, P1, P2, R64, R24, R75 ;  /* 0x0000001840417210 */ /* 0x000fc60007a3e04b */
[----:B------:R-:W-:Y:S01]  /*22ef0*/  IMAD.WIDE.U32 R68, R59, R9, RZ ;  /* 0x000000093b447225 */ /* 0x000fe200078e00ff */
[----:B------:R-:W-:Y:S02]  /*22f00*/  IADD3.X R66, PT, PT, R67, R25, RZ, P1, P2 ;  /* 0x0000001943427210 */ /* 0x000fe40000fe44ff */
[----:B------:R-:W-:Y:S01]  /*22f10*/  ISETP.GE.U32.AND P1, PT, R65, R64, PT ;  /* 0x000000404100720c */ /* 0x000fe20003f26070 */
[----:B------:R-:W-:Y:S02]  /*22f20*/  IMAD.MOV.U32 R52, RZ, RZ, R37 ;  /* 0x000000ffff347224 */ /* 0x000fe400078e0025 */
[----:B------:R-:W-:Y:S01]  /*22f30*/  IMAD R37, R2, R103, RZ ;  /* 0x0000006702257224 */ /* 0x000fe200078e02ff */
[----:B------:R-:W-:Y:S01]  /*22f40*/  ISETP.GE.U32.AND.EX P1, PT, R66, R67, PT, P1 ;  /* 0x000000434200720c */ /* 0x000fe20003f26110 */
[-C--:B------:R-:W-:Y:S02]  /*22f50*/  IMAD R46, R58, R103.reuse, RZ ;  /* 0x000000673a2e7224 */ /* 0x080fe400078e02ff */
[----:B------:R-:W-:Y:S01]  /*22f60*/  IMAD.X R13, RZ, RZ, RZ, P3 ;  /* 0x000000ffff0d7224 */ /* 0x000fe200018e06ff */
[----:B------:R-:W-:Y:S01]  /*22f70*/  IADD3 RZ, P3, PT, R69, R70, RZ ;  /* 0x0000004645ff7210 */ /* 0x000fe20007f7e0ff */
[----:B------:R-:W-:-:S04]  /*22f80*/  IMAD.WIDE.U32 R60, R43, R103, RZ ;  /* 0x000000672b3c7225 */ /* 0x000fc800078e00ff */
[----:B------:R-:W-:Y:S02]  /*22f90*/  IMAD.MOV.U32 R18, RZ, RZ, R71 ;  /* 0x000000ffff127224 */ /* 0x000fe400078e0047 */
[-C--:B------:R-:W-:Y:S02]  /*22fa0*/  IMAD R62, R16, R103.reuse, RZ ;  /* 0x00000067103e7224 */ /* 0x080fe400078e02ff */
[----:B------:R-:W-:Y:S02]  /*22fb0*/  IMAD R50, R72, R103, RZ ;  /* 0x0000006748327224 */ /* 0x000fe400078e02ff */
[----:B------:R-:W-:-:S04]  /*22fc0*/  IMAD.WIDE.U32 R24, R39, R57, RZ ;  /* 0x0000003927187225 */ /* 0x000fc800078e00ff */
[-C--:B------:R-:W-:Y:S02]  /*22fd0*/  IMAD R69, R43, R56.reuse, R37 ;  /* 0x000000382b457224 */ /* 0x080fe400078e0225 */
[-C--:B------:R-:W-:Y:S02]  /*22fe0*/  IMAD R71, R9, R56.reuse, R46 ;  /* 0x0000003809477224 */ /* 0x080fe400078e022e */
[----:B------:R-:W-:-:S04]  /*22ff0*/  IMAD.WIDE.U32.X R36, R16, R56, R52, P0 ;  /* 0x0000003810247225 */ /* 0x000fc800000e0434 */
[----:B------:R-:W-:Y:S01]  /*23000*/  IMAD.WIDE.U32.X R46, R72, R56, R54, P6 ;  /* 0x00000038482e7225 */ /* 0x000fe200030e0436 */
[----:B------:R-:W-:Y:S02]  /*23010*/  IADD3 R55, P0, P6, R63, R22, R73 ;  /* 0x000000163f377210 */ /* 0x000fe40007e1e049 */
[----:B------:R-:W-:Y:S01]  /*23020*/  IADD3 R22, P2, PT, R51, R60, RZ ;  /* 0x0000003c33167210 */ /* 0x000fe20007f5e0ff */
[-C--:B------:R-:W-:Y:S01]  /*23030*/  IMAD R62, R39, R56.reuse, R62 ;  /* 0x00000038273e7224 */ /* 0x080fe200078e023e */
[----:B------:R-:W-:Y:S01]  /*23040*/  IADD3.X R63, PT, PT, RZ, R23, RZ, P0, P6 ;  /* 0x00000017ff3f7210 */ /* 0x000fe200007ec4ff */
[----:B------:R-:W-:Y:S01]  /*23050*/  IMAD R50, R41, R56, R50 ;  /* 0x0000003829327224 */ /* 0x000fe200078e0232 */
[----:B------:R-:W-:Y:S01]  /*23060*/  ISETP.GE.U32.AND P0, PT, R22, R60, PT ;  /* 0x0000003c1600720c */ /* 0x000fe20003f06070 */
[----:B------:R-:W-:Y:S01]  /*23070*/  IMAD.WIDE.U32.X R52, R72, R28, R44, P5 ;  /* 0x0000001c48347225 */ /* 0x000fe200028e042c */
[----:B------:R-:W-:-:S03]  /*23080*/  IADD3 R56, P5, PT, R65, R24, RZ ;  /* 0x0000001841387210 */ /* 0x000fc60007fbe0ff */
[----:B------:R-:W-:Y:S01]  /*23090*/  IMAD.IADD R51, R61, 0x1, R69 ;  /* 0x000000013d337824 */ /* 0x000fe200078e0245 */
[----:B------:R-:W-:Y:S01]  /*230a0*/  SEL R61, RZ, 0x1, P1 ;  /* 0x00000001ff3d7807 */ /* 0x000fe20000800000 */
[----:B------:R-:W-:Y:S01]  /*230b0*/  IMAD.WIDE.U32 R44, R41, R57, RZ ;  /* 0x00000039292c7225 */ /* 0x000fe200078e00ff */
[----:B------:R-:W-:-:S03]  /*230c0*/  ISETP.GE.U32.AND P1, PT, R56, R24, PT ;  /* 0x000000183800720c */ /* 0x000fc60003f26070 */
[----:B------:R-:W-:Y:S02]  /*230d0*/  IMAD.IADD R57, R25, 0x1, R40 ;  /* 0x0000000119397824 */ /* 0x000fe400078e0228 */
[----:B------:R-:W-:Y:S01]  /*230e0*/  IMAD.X R23, R51, 0x1, R42, P2 ;  /* 0x0000000133177824 */ /* 0x000fe200010e062a */
[----:B------:R-:W-:Y:S01]  /*230f0*/  IADD3 R55, P2, PT, R56, R55, RZ ;  /* 0x0000003738377210 */ /* 0x000fe20007f5e0ff */
[----:B------:R-:W-:Y:S02]  /*23100*/  IMAD.IADD R54, R45, 0x1, R38 ;  /* 0x000000012d367824 */ /* 0x000fe400078e0226 */
[----:B------:R-:W-:Y:S01]  /*23110*/  IMAD.X R42, R57, 0x1, R66, P5 ;  /* 0x00000001392a7824 */ /* 0x000fe200028e0642 */
[----:B------:R-:W-:Y:S01]  /*23120*/  IADD3 R40, P6, P5, R44, R52, R61 ;  /* 0x000000342c287210 */ /* 0x000fe20007dde03d */
[----:B------:R-:W-:Y:S01]  /*23130*/  IMAD.WIDE.U32 R24, R9, R103, RZ ;  /* 0x0000006709187225 */ /* 0x000fe200078e00ff */
[----:B------:R-:W-:Y:S02]  /*23140*/  ISETP.GE.U32.AND.EX P0, PT, R23, R51, PT, P0 ;  /* 0x000000331700720c */ /* 0x000fe40003f06100 */
[----:B------:R-:W-:Y:S01]  /*23150*/  IADD3.X R53, PT, PT, R54, R53, RZ, P6, P5 ;  /* 0x0000003536357210 */ /* 0x000fe200037ea4ff */
[----:B------:R-:W-:Y:S01]  /*23160*/  IMAD.IADD R38, R25, 0x1, R71 ;  /* 0x0000000119267824 */ /* 0x000fe200078e0247 */
[C---:B------:R-:W-:Y:S01]  /*23170*/  ISETP.GE.U32.AND P5, PT, R55.reuse, R56, PT ;  /* 0x000000383700720c */ /* 0x040fe20003fa6070 */
[----:B------:R-:W-:Y:S01]  /*23180*/  IMAD.X R51, R42, 0x1, R63, P2 ;  /* 0x000000012a337824 */ /* 0x000fe200010e063f */
[----:B------:R-:W-:Y:S01]  /*23190*/  IADD3 R25, P6, PT, R55, R24, RZ ;  /* 0x0000001837197210 */ /* 0x000fe20007fde0ff */
[----:B------:R-:W-:Y:S01]  /*231a0*/  IMAD.WIDE.U32.X R18, R58, R100, R18, P3 ;  /* 0x000000643a127225 */ /* 0x000fe200018e0412 */
[----:B------:R-:W-:-:S02]  /*231b0*/  ISETP.GE.U32.AND.EX P1, PT, R42, R57, PT, P1 ;  /* 0x000000392a00720c */ /* 0x000fc40003f26110 */
[----:B------:R-:W-:Y:S01]  /*231c0*/  SEL R45, RZ, 0x1, P0 ;  /* 0x00000001ff2d7807 */ /* 0x000fe20000000000 */
[----:B------:R-:W-:Y:S01]  /*231d0*/  IMAD R58, R58, R59, RZ ;  /* 0x0000003b3a3a7224 */ /* 0x000fe200078e02ff */
[----:B------:R-:W-:Y:S01]  /*231e0*/  ISETP.GE.U32.AND.EX P2, PT, R51, R42, PT, P5 ;  /* 0x0000002a3300720c */ /* 0x000fe20003f46150 */
[----:B------:R-:W-:Y:S01]  /*231f0*/  IMAD.X R51, R38, 0x1, R51, P6 ;  /* 0x0000000126337824 */ /* 0x000fe200030e0633 */
[----:B------:R-:W-:Y:S01]  /*23200*/  SEL R42, RZ, 0x1, P1 ;  /* 0x00000001ff2a7807 */ /* 0x000fe20000800000 */
[C---:B------:R-:W-:Y:S01]  /*23210*/  IMAD.WIDE.U32.X R12, R2.reuse, R100, R12, P4 ;  /* 0x00000064020c7225 */ /* 0x040fe200020e040c */
[----:B------:R-:W-:Y:S02]  /*23220*/  IADD3 R45, P1, P5, R25, R20, R45 ;  /* 0x00000014192d7210 */ /* 0x000fe40007d3e02d */
[----:B------:R-:W-:Y:S02]  /*23230*/  SEL R55, RZ, 0x1, P2 ;  /* 0x00000001ff377807 */ /* 0x000fe40001000000 */
[----:B------:R-:W-:Y:S01]  /*23240*/  IADD3.X R20, PT, PT, R51, R21, RZ, P1, P5 ;  /* 0x0000001533147210 */ /* 0x000fe20000fea4ff */
[C---:B------:R-:W-:Y:S01]  /*23250*/  IMAD R21, R2.reuse, R59, RZ ;  /* 0x0000003b02157224 */ /* 0x040fe200078e02ff */
[----:B------:R-:W-:Y:S01]  /*23260*/  ISETP.GE.U32.AND P2, PT, R25, R24, PT ;  /* 0x000000181900720c */ /* 0x000fe20003f46070 */
[----:B------:R-:W-:Y:S01]  /*23270*/  IMAD R2, R2, R29, RZ ;  /* 0x0000001d02027224 */ /* 0x000fe200078e02ff */
[----:B------:R-:W-:Y:S01]  /*23280*/  ISETP.GE.U32.AND P1, PT, R45, R25, PT ;  /* 0x000000192d00720c */ /* 0x000fe20003f26070 */
[----:B------:R-:W-:Y:S01]  /*23290*/  IMAD.WIDE.U32 R24, R43, R59, RZ ;  /* 0x0000003b2b187225 */ /* 0x000fe200078e00ff */
[----:B------:R-:W-:-:S02]  /*232a0*/  IADD3 R55, P5, P6, R55, R10, R42 ;  /* 0x0000000a37377210 */ /* 0x000fc40007ebe02a */
[----:B------:R-:W-:Y:S01]  /*232b0*/  ISETP.GE.U32.AND.EX P2, PT, R51, R38, PT, P2 ;  /* 0x000000263300720c */ /* 0x000fe20003f46120 */
[----:B------:R-:W-:Y:S01]  /*232c0*/  IMAD R57, R43, R100, R21 ;  /* 0x000000642b397224 */ /* 0x000fe200078e0215 */
[----:B------:R-:W-:Y:S02]  /*232d0*/  IADD3.X R38, PT, PT, RZ, R11, RZ, P5, P6 ;  /* 0x0000000bff267210 */ /* 0x000fe40002fec4ff */
[----:B------:R-:W-:Y:S01]  /*232e0*/  IADD3 R21, P5, PT, R45, R24, RZ ;  /* 0x000000182d157210 */ /* 0x000fe20007fbe0ff */
[----:B------:R-:W-:Y:S01]  /*232f0*/  IMAD.IADD R11, R25, 0x1, R57 ;  /* 0x00000001190b7824 */ /* 0x000fe200078e0239 */
[----:B------:R-:W-:Y:S01]  /*23300*/  ISETP.GE.U32.AND.EX P1, PT, R20, R51, PT, P1 ;  /* 0x000000331400720c */ /* 0x000fe20003f26110 */
[----:B------:R-:W-:Y:S01]  /*23310*/  IMAD R51, R9, R100, R58 ;  /* 0x0000006409337224 */ /* 0x000fe200078e023a */
[----:B------:R-:W-:Y:S01]  /*23320*/  IADD3 R25, P6, PT, R40, R55, RZ ;  /* 0x0000003728197210 */ /* 0x000fe20007fde0ff */
[----:B------:R-:W-:Y:S01]  /*23330*/  IMAD.X R20, R11, 0x1, R20, P5 ;  /* 0x000000010b147824 */ /* 0x000fe200028e0614 */
[----:B------:R-:W-:-:S02]  /*23340*/  SEL R10, RZ, 0x1, P2 ;  /* 0x00000001ff0a7807 */ /* 0x000fc40001000000 */
[----:B------:R-:W-:Y:S02]  /*23350*/  ISETP.GE.U32.AND P2, PT, R21, R24, PT ;  /* 0x000000181500720c */ /* 0x000fe40003f46070 */
[----:B------:R-:W-:Y:S02]  /*23360*/  SEL R45, RZ, 0x1, P1 ;  /* 0x00000001ff2d7807 */ /* 0x000fe40000800000 */
[----:B------:R-:W-:Y:S02]  /*23370*/  ISETP.GE.U32.AND P0, PT, R40, R44, PT ;  /* 0x0000002c2800720c */ /* 0x000fe40003f06070 */
[----:B------:R-:W-:Y:S01]  /*23380*/  ISETP.GE.U32.AND P1, PT, R25, R40, PT ;  /* 0x000000281900720c */ /* 0x000fe20003f26070 */
[----:B------:R-:W-:Y:S01]  /*23390*/  IMAD.X R40, R53, 0x1, R38, P6 ;  /* 0x0000000135287824 */ /* 0x000fe200030e0626 */
[----:B------:R-:W-:Y:S02]  /*233a0*/  ISETP.GE.U32.AND.EX P2, PT, R20, R11, PT, P2 ;  /* 0x0000000b1400720c */ /* 0x000fe40003f46120 */
[----:B------:R-:W-:Y:S01]  /*233b0*/  IADD3 R45, P5, P6, R45, R48, R10 ;  /* 0x000000302d2d7210 */ /* 0x000fe20007ebe00a */
[----:B------:R-:W-:Y:S01]  /*233c0*/  IMAD.WIDE.U32 R10, R39, R103, RZ ;  /* 0x00000067270a7225 */ /* 0x000fe200078e00ff */
[----:B------:R-:W-:-:S02]  /*233d0*/  ISETP.GE.U32.AND.EX P1, PT, R40, R53, PT, P1 ;  /* 0x000000352800720c */ /* 0x000fc40003f26110 */
[----:B------:R-:W-:Y:S01]  /*233e0*/  IADD3.X R49, PT, PT, RZ, R49, RZ, P5, P6 ;  /* 0x00000031ff317210 */ /* 0x000fe20002fec4ff */
[----:B------:R-:W-:Y:S01]  /*233f0*/  IMAD.IADD R11, R11, 0x1, R62 ;  /* 0x000000010b0b7824 */ /* 0x000fe200078e023e */
[----:B------:R-:W-:Y:S01]  /*23400*/  IADD3 R38, P3, PT, R25, R10, RZ ;  /* 0x0000000a19267210 */ /* 0x000fe20007f7e0ff */
[----:B------:R-:W-:Y:S01]  /*23410*/  IMAD.WIDE.U32 R24, R9, R59, RZ ;  /* 0x0000003b09187225 */ /* 0x000fe200078e00ff */
[----:B------:R-:W-:Y:S02]  /*23420*/  ISETP.GE.U32.AND.EX P0, PT, R53, R54, PT, P0 ;  /* 0x000000363500720c */ /* 0x000fe40003f06100 */
[C---:B------:R-:W-:Y:S01]  /*23430*/  IADD3 R9, P5, PT, R38.reuse, R45, RZ ;  /* 0x0000002d26097210 */ /* 0x040fe20007fbe0ff */
[----:B------:R-:W-:Y:S01]  /*23440*/  IMAD.X R40, R11, 0x1, R40, P3 ;  /* 0x000000010b287824 */ /* 0x000fe200018e0628 */
        /* <DEDUP_REMOVED lines=11> */
[----:B------:R-:W-:Y:S01]  /*23500*/  ISETP.GE.U32.AND P1, PT, R9, R24, PT ;  /* 0x000000180900720c */ /* 0x000fe20003f26070 */
[----:B------:R-:W-:Y:S01]  /*23510*/  IMAD.WIDE.U32 R24, R41, R103, RZ ;  /* 0x0000006729187225 */ /* 0x000fe200078e00ff */
[----:B------:R-:W-:-:S02]  /*23520*/  IADD3 R51, P2, P4, R51, R80, R42 ;  /* 0x0000005033337210 */ /* 0x000fc40007c5e02a */
[----:B------:R-:W-:Y:S01]  /*23530*/  SEL R38, RZ, 0x1, P3 ;  /* 0x00000001ff267807 */ /* 0x000fe20001800000 */
[----:B------:R-:W-:Y:S01]  /*23540*/  IMAD.IADD R50, R25, 0x1, R50 ;  /* 0x0000000119327824 */ /* 0x000fe200078e0232 */
[----:B------:R-:W-:Y:S02]  /*23550*/  SEL R49, RZ, 0x1, P0 ;  /* 0x00000001ff317807 */ /* 0x000fe40000000000 */
[----:B------:R-:W-:Y:S02]  /*23560*/  IADD3.X R81, PT, PT, RZ, R81, RZ, P2, P4 ;  /* 0x00000051ff517210 */ /* 0x000fe400017e84ff */
[----:B------:R-:W-:Y:S02]  /*23570*/  IADD3 R49, P0, P2, R49, R36, R38 ;  /* 0x0000002431317210 */ /* 0x000fe40007a1e026 */
[----:B------:R-:W-:Y:S02]  /*23580*/  IADD3 R11, P4, P5, R9, R12, R11 ;  /* 0x0000000c090b7210 */ /* 0x000fe40007d9e00b */
[----:B------:R-:W-:-:S02]  /*23590*/  IADD3 R36, P3, PT, R51, R24, RZ ;  /* 0x0000001833247210 */ /* 0x000fc40007f7e0ff */
[----:B------:R-:W-:Y:S02]  /*235a0*/  IADD3.X R38, PT, PT, RZ, R37, RZ, P0, P2 ;  /* 0x00000025ff267210 */ /* 0x000fe400007e44ff */
[----:B------:R-:W-:Y:S01]  /*235b0*/  IADD3.X R12, PT, PT, R45, R13, RZ, P4, P5 ;  /* 0x0000000d2d0c7210 */ /* 0x000fe200027ea4ff */
[----:B------:R-:W-:Y:S01]  /*235c0*/  IMAD.X R13, R50, 0x1, R81, P3 ;  /* 0x00000001320d7824 */ /* 0x000fe200018e0651 */
[C---:B------:R-:W-:Y:S02]  /*235d0*/  IADD3 R25, P2, PT, R36.reuse, R49, RZ ;  /* 0x0000003124197210 */ /* 0x040fe40007f5e0ff */
[----:B------:R-:W-:Y:S02]  /*235e0*/  ISETP.GE.U32.AND P4, PT, R36, R24, PT ;  /* 0x000000182400720c */ /* 0x000fe40003f86070 */
[----:B------:R-:W-:Y:S01]  /*235f0*/  ISETP.GE.U32.AND P0, PT, R25, R36, PT ;  /* 0x000000241900720c */ /* 0x000fe20003f06070 */
[----:B------:R-:W-:Y:S01]  /*23600*/  IMAD.X R38, R13, 0x1, R38, P2 ;  /* 0x000000010d267824 */ /* 0x000fe200010e0626 */
[----:B------:R-:W-:Y:S01]  /*23610*/  ISETP.GE.U32.AND.EX P2, PT, R45, R10, PT, P1 ;  /* 0x0000000a2d00720c */ /* 0x000fe20003f46110 */
[----:B------:R-:W-:Y:S01]  /*23620*/  IMAD.WIDE.U32 R36, R100, R39, RZ ;  /* 0x0000002764247225 */ /* 0x000fe200078e00ff */
[----:B------:R-:W-:-:S02]  /*23630*/  ISETP.GE.U32.AND P3, PT, R11, R9, PT ;  /* 0x000000090b00720c */ /* 0x000fc40003f66070 */
[----:B------:R-:W-:Y:S02]  /*23640*/  ISETP.GE.U32.AND.EX P1, PT, R13, R50, PT, P4 ;  /* 0x000000320d00720c */ /* 0x000fe40003f26140 */
[----:B------:R-:W-:Y:S02]  /*23650*/  ISETP.GE.U32.AND.EX P0, PT, R38, R13, PT, P0 ;  /* 0x0000000d2600720c */ /* 0x000fe40003f06100 */
[----:B------:R-:W-:Y:S02]  /*23660*/  ISETP.GE.U32.AND.EX P3, PT, R12, R45, PT, P3 ;  /* 0x0000002d0c00720c */ /* 0x000fe40003f66130 */
[----:B------:R-:W-:Y:S02]  /*23670*/  SEL R10, RZ, 0x1, P1 ;  /* 0x00000001ff0a7807 */ /* 0x000fe40000800000 */
[----:B------:R-:W-:Y:S02]  /*23680*/  SEL R49, RZ, 0x1, P0 ;  /* 0x00000001ff317807 */ /* 0x000fe40000000000 */
[----:B------:R-:W-:-:S02]  /*23690*/  SEL R9, RZ, 0x1, P2 ;  /* 0x00000001ff097807 */ /* 0x000fc40001000000 */
[----:B------:R-:W-:Y:S02]  /*236a0*/  SEL R13, RZ, 0x1, P3 ;  /* 0x00000001ff0d7807 */ /* 0x000fe40001800000 */
[----:B------:R-:W-:Y:S01]  /*236b0*/  IADD3 R49, P1, P2, R49, R46, R10 ;  /* 0x0000002e31317210 */ /* 0x000fe20007a3e00a */
[----:B------:R-:W-:Y:S01]  /*236c0*/  IMAD R10, R16, R59, RZ ;  /* 0x0000003b100a7224 */ /* 0x000fe200078e02ff */
[----:B------:R-:W-:Y:S02]  /*236d0*/  ISETP.GE.U32.AND P0, PT, R0, R26, PT ;  /* 0x0000001a0000720c */ /* 0x000fe40003f06070 */
[----:B------:R-:W-:Y:S01]  /*236e0*/  IADD3 R13, P3, P4, R13, R18, R9 ;  /* 0x000000120d0d7210 */ /* 0x000fe20007c7e009 */
[----:B------:R-:W-:Y:S01]  /*236f0*/  IMAD R45, R39, R100, R10 ;  /* 0x00000064272d7224 */ /* 0x000fe200078e020a */
[----:B------:R-:W-:Y:S02]  /*23700*/  IADD3.X R51, PT, PT, RZ, R47, RZ, P1, P2 ;  /* 0x0000002fff337210 */ /* 0x000fe40000fe44ff */
[----:B------:R-:W-:-:S02]  /*23710*/  ISETP.EQ.U32.AND P1, PT, R3, R32, PT ;  /* 0x000000200300720c */ /* 0x000fc40003f22070 */
[----:B------:R-:W-:Y:S02]  /*23720*/  ISETP.GE.U32.AND.EX P6, PT, R6, R27, PT, P0 ;  /* 0x0000001b0600720c */ /* 0x000fe40003fc6100 */
[----:B------:R-:W-:Y:S01]  /*23730*/  IADD3.X R9, PT, PT, RZ, R19, RZ, P3, P4 ;  /* 0x00000013ff097210 */ /* 0x000fe20001fe84ff */
[----:B------:R-:W-:Y:S01]  /*23740*/  IMAD.WIDE.U32 R18, R39, R59, RZ ;  /* 0x0000003b27127225 */ /* 0x000fe200078e00ff */
[----:B------:R-:W-:Y:S02]  /*23750*/  ISETP.LT.U32.AND P3, PT, R3, R32, PT ;  /* 0x000000200300720c */ /* 0x000fe40003f61070 */
[CC--:B------:R-:W-:Y:S01]  /*23760*/  ISETP.EQ.AND.EX P1, PT, R4.reuse, R33.reuse, !P6, P1 ;  /* 0x000000210400720c */ /* 0x0c0fe20007722310 */
[----:B------:R-:W-:Y:S01]  /*23770*/  IMAD.IADD R45, R19, 0x1, R45 ;  /* 0x00000001132d7824 */ /* 0x000fe200078e022d */
[----:B------:R-:W-:Y:S02]  /*23780*/  ISETP.EQ.U32.AND P2, PT, R5, R34, PT ;  /* 0x000000220500720c */ /* 0x000fe40003f42070 */
[----:B------:R-:W-:-:S02]  /*23790*/  ISETP.LT.U32.OR.EX P3, PT, R4, R33, P1, P3 ;  /* 0x000000210400720c */ /* 0x000fc40000f61530 */
[----:B------:R-:W-:Y:S02]  /*237a0*/  ISETP.LT.U32.AND P0, PT, R5, R34, PT ;  /* 0x000000220500720c */ /* 0x000fe40003f01070 */
[----:B------:R-:W-:Y:S02]  /*237b0*/  @P6 LOP3.LUT R88, R88, 0x2, RZ, 0xfc, !PT ;  /* 0x0000000258586812 */ /* 0x000fe400078efcff */
[----:B------:R-:W-:Y:S01]  /*237c0*/  ISETP.EQ.AND.EX P4, PT, R8, R35, P3, P2 ;  /* 0x000000230800720c */ /* 0x000fe20001f82320 */
[----:B------:R-:W-:Y:S01]  /*237d0*/  IMAD.WIDE.U32 R36, P2, R16, R59, R36 ;  /* 0x0000003b10247225 */ /* 0x000fe20007840024 */
[----:B------:R-:W-:Y:S02]  /*237e0*/  LOP3.LUT R88, R88, 0xfffffffb, RZ, 0xc0, !PT ;  /* 0xfffffffb58587812 */ /* 0x000fe400078ec0ff */
[----:B------:R-:W-:Y:S01]  /*237f0*/  ISETP.GE.U32.AND P1, PT, R7, R30, PT ;  /* 0x0000001e0700720c */ /* 0x000fe20003f26070 */
[----:B------:R-:W-:Y:S01]  /*23800*/  IMAD.X R19, RZ, RZ, RZ, P2 ;  /* 0x000000ffff137224 */ /* 0x000fe200010e06ff */
[----:B------:R-:W-:-:S02]  /*23810*/  ISETP.LT.U32.OR.EX P5, PT, R8, R35, P4, P0 ;  /* 0x000000230800720c */ /* 0x000fc400027a1500 */
[----:B------:R-:W-:Y:S02]  /*23820*/  @P3 LOP3.LUT R88, R88, 0x4, RZ, 0xfc, !PT ;  /* 0x0000000458583812 */ /* 0x000fe400078efcff */
[----:B------:R-:W-:Y:S01]  /*23830*/  IADD3 R10, P3, PT, R25, R18, RZ ;  /* 0x00000012190a7210 */ /* 0x000fe20007f7e0ff */
[----:B------:R-:W-:Y:S01]  /*23840*/  IMAD.WIDE.U32 R24, R59, R39, RZ ;  /* 0x000000273b187225 */ /* 0x000fe200078e00ff */
[----:B------:R-:W-:Y:S02]  /*23850*/  ISETP.GE.U32.AND.EX P1, PT, R14, R31, PT, P1 ;  /* 0x0000001f0e00720c */ /* 0x000fe40003f26110 */
[----:B------:R-:W-:Y:S01]  /*23860*/  IADD3 R13, P0, PT, R10, R13, RZ ;  /* 0x0000000d0a0d7210 */ /* 0x000fe20007f1e0ff */
[----:B------:R-:W-:Y:S01]  /*23870*/  IMAD.X R24, R45, 0x1, R38, P3 ;  /* 0x000000012d187824 */ /* 0x000fe200018e0626 */
[----:B------:R-:W-:Y:S02]  /*23880*/  IADD3 RZ, P3, PT, R25, R36, RZ ;  /* 0x0000002419ff7210 */ /* 0x000fe40007f7e0ff */
[----:B------:R-:W-:Y:S01]  /*23890*/  ISETP.GE.U32.AND P2, PT, R13, R10, PT ;  /* 0x0000000a0d00720c */ /* 0x000fe20003f46070 */
[----:B------:R-:W-:Y:S01]  /*238a0*/  IMAD.X R9, R24, 0x1, R9, P0 ;  /* 0x0000000118097824 */ /* 0x000fe200000e0609 */
        /* <DEDUP_REMOVED lines=12> */
[----:B------:R-:W-:Y:S01]  /*23970*/  IMAD R16, R72, R59, RZ ;  /* 0x0000003b48107224 */ /* 0x000fe200078e02ff */
[----:B------:R-:W-:Y:S01]  /*23980*/  @P1 ISETP.NE.OR.EX P0, PT, R14, R31, !P5, P3 ;  /* 0x0000001f0e00120c */ /* 0x000fe20006f05730 */
[----:B------:R-:W-:Y:S01]  /*23990*/  IMAD.WIDE.U32 R38, P1, R72, R59, R24 ;  /* 0x0000003b48267225 */ /* 0x000fe20007820018 */
[----:B------:R-:W-:-:S02]  /*239a0*/  IADD3 R47, P2, P3, R47, R18, R10 ;  /* 0x000000122f2f7210 */ /* 0x000fc40007b5e00a */
[----:B------:R-:W-:Y:S01]  /*239b0*/  @P5 LOP3.LUT R88, R88, 0x1, RZ, 0xfc, !PT ;  /* 0x0000000158585812 */ /* 0x000fe200078efcff */
[----:B------:R-:W-:Y:S01]  /*239c0*/  IMAD.WIDE.U32 R24, R41, R59, RZ ;  /* 0x0000003b29187225 */ /* 0x000fe200078e00ff */
[----:B------:R-:W-:Y:S02]  /*239d0*/  IADD3.X R44, PT, PT, RZ, R19, RZ, P2, P3 ;  /* 0x00000013ff2c7210 */ /* 0x000fe400017e64ff */
[----:B------:R-:W-:Y:S01]  /*239e0*/  IADD3 RZ, P2, PT, R37, R38, RZ ;  /* 0x0000002625ff7210 */ /* 0x000fe20007f5e0ff */
[----:B------:R-:W-:Y:S02]  /*239f0*/  IMAD R45, R41, R100, R16 ;  /* 0x00000064292d7224 */ /* 0x000fe400078e0210 */
        /* <DEDUP_REMOVED lines=23> */
[----:B------:R-:W-:-:S04]  /*23b70*/  IMAD.WIDE.U32 R24, R13, 0x3d1, RZ ;  /* 0x000003d10d187825 */ /* 0x000fc800078e00ff */
[----:B------:R-:W-:Y:S01]  /*23b80*/  IMAD.MOV.U32 R10, RZ, RZ, RZ ;  /* 0x000000ffff0a7224 */ /* 0x000fe200078e00ff */
        /* <DEDUP_REMOVED lines=19> */
[----:B------:R-:W-:-:S04]  /*23cc0*/  ISETP.GE.U32.AND P4, PT, R24, RZ, PT ;  /* 0x000000ff1800720c */ /* 0x000fc80003f86070 */
[----:B------:R-:W-:Y:S01]  /*23cd0*/  ISETP.GE.U32.AND.EX P4, PT, R25, R11, PT, P4 ;  /* 0x0000000b1900720c */ /* 0x000fe20003f86140 */
[----:B------:R-:W-:-:S03]  /*23ce0*/  IMAD.WIDE.U32 R10, R43, R29, R24 ;  /* 0x0000001d2b0a7225 */ /* 0x000fc600078e0018 */
[----:B------:R-:W-:-:S04]  /*23cf0*/  SEL R19, RZ, 0x1, P4 ;  /* 0x00000001ff137807 */ /* 0x000fc80002000000 */
[----:B------:R-:W-:Y:S01]  /*23d00*/  IADD3 R19, P3, P5, R45, R12, R19 ;  /* 0x0000000c2d137210 */ /* 0x000fe20007d7e013 */
[----:B------:R-:W-:Y:S02]  /*23d10*/  IMAD R45, R43, R28, R2 ;  /* 0x0000001c2b2d7224 */ /* 0x000fe400078e0202 */
[----:B------:R-:W-:Y:S01]  /*23d20*/  IMAD.WIDE.U32 R28, R73, 0x3d1, RZ ;  /* 0x000003d1491c7825 */ /* 0x000fe200078e00ff */
[----:B------:R-:W-:Y:S02]  /*23d30*/  IADD3.X R36, PT, PT, R16, R13, RZ, P3, P5 ;  /* 0x0000000d10247210 */ /* 0x000fe40001fea4ff */
[----:B------:R-:W-:Y:S01]  /*23d40*/  ISETP.GE.U32.AND P3, PT, R10, R24, PT ;  /* 0x000000180a00720c */ /* 0x000fe20003f66070 */
[----:B------:R-:W-:Y:S02]  /*23d50*/  IMAD.IADD R2, R11, 0x1, R45 ;  /* 0x000000010b027824 */ /* 0x000fe400078e022d */
[----:B------:R-:W-:-:S03]  /*23d60*/  IMAD.MOV.U32 R24, RZ, RZ, R39 ;  /* 0x000000ffff187224 */ /* 0x000fc600078e0027 */
        /* <DEDUP_REMOVED lines=10> */
[----:B------:R-:W-:Y:S01]  /*23e10*/  ISETP.LT.U32.AND P5, PT, R19, R12, PT ;  /* 0x0000000c1300720c */ /* 0x000fe20003fa1070 */
[----:B------:R-:W-:-:S03]  /*23e20*/  IMAD.WIDE.U32 R18, R42, 0x3d1, RZ ;  /* 0x000003d12a127825 */ /* 0x000fc600078e00ff */
[----:B------:R-:W-:Y:S02]  /*23e30*/  ISETP.LT.U32.OR.EX P4, PT, R36, R13, P4, P5 ;  /* 0x0000000d2400720c */ /* 0x000fe40002781550 */
[----:B------:R-:W-:Y:S01]  /*23e40*/  SEL R13, RZ, 0x1, P1 ;  /* 0x00000001ff0d7807 */ /* 0x000fe20000800000 */
[----:B------:R-:W-:Y:S01]  /*23e50*/  IMAD.WIDE.U32 R28, P1, RZ, R42, R28 ;  /* 0x0000002aff1c7225 */ /* 0x000fe2000782001c */
[----:B------:R-:W-:-:S04]  /*23e60*/  SEL R36, RZ, 0x1, !P4 ;  /* 0x00000001ff247807 */ /* 0x000fc80006000000 */
[----:B------:R-:W-:Y:S02]  /*23e70*/  IADD3 R36, P5, P6, R37, R9, R36 ;  /* 0x0000000925247210 */ /* 0x000fe40007ebe024 */
[----:B------:R-:W-:Y:S02]  /*23e80*/  IADD3 R37, P2, PT, R19, R28, RZ ;  /* 0x0000001c13257210 */ /* 0x000fe40007f5e0ff */
        /* <DEDUP_REMOVED lines=19> */
[----:B------:R-:W-:Y:S01]  /*23fc0*/  ISETP.LT.U32.AND P5, PT, R17, R22, PT ;  /* 0x000000161100720c */ /* 0x000fe20003fa1070 */
[----:B------:R-:W-:-:S03]  /*23fd0*/  IMAD.MOV.U32 R22, RZ, RZ, R29 ;  /* 0x000000ffff167224 */ /* 0x000fc600078e001d */
        /* <DEDUP_REMOVED lines=8> */
[----:B------:R-:W-:Y:S02]  /*24060*/  SEL R25, RZ, 0x1, P2 ;  /* 0x00000001ff197807 */ /* 0x000fe40001000000 */
[----:B------:R-:W-:Y:S02]  /*24070*/  IADD3 R19, P1, PT, R19, R22, RZ ;  /* 0x0000001613137210 */ /* 0x000fe40007f3e0ff */
[CC--:B------:R-:W-:Y:S02]  /*24080*/  ISETP.EQ.U32.AND P2, PT, R9.reuse, R44.reuse, PT ;  /* 0x0000002c0900720c */ /* 0x0c0fe40003f42070 */
[----:B------:R-:W-:Y:S01]  /*24090*/  IADD3 R28, P5, P6, R28, R9, R21 ;  /* 0x000000091c1c7210 */ /* 0x000fe20007ebe015 */
[----:B------:R-:W-:Y:S01]  /*240a0*/  IMAD.X R22, RZ, RZ, R23, P1 ;  /* 0x000000ffff167224 */ /* 0x000fe200008e0617 */
[----:B------:R-:W-:Y:S02]  /*240b0*/  ISETP.LT.U32.AND P1, PT, R9, R44, PT ;  /* 0x0000002c0900720c */ /* 0x000fe40003f21070 */
[----:B------:R-:W-:-:S02]  /*240c0*/  ISETP.EQ.AND.EX P4, PT, R15, R42, P4, P2 ;  /* 0x0000002a0f00720c */ /* 0x000fc40002782320 */
[----:B------:R-:W-:Y:S02]  /*240d0*/  IADD3.X R13, PT, PT, RZ, R15, R20, P5, P6 ;  /* 0x0000000fff0d7210 */ /* 0x000fe40002fec414 */
[-C--:B------:R-:W-:Y:S02]  /*240e0*/  ISETP.EQ.U32.AND P2, PT, R28, R21.reuse, PT ;  /* 0x000000151c00720c */ /* 0x080fe40003f42070 */
[----:B------:R-:W-:Y:S02]  /*240f0*/  LOP3.LUT P5, RZ, R88, 0x4, RZ, 0xc0, !PT ;  /* 0x0000000458ff7812 */ /* 0x000fe400078ac0ff */
[----:B------:R-:W-:Y:S02]  /*24100*/  ISETP.LT.U32.OR.EX P1, PT, R15, R42, P4, P1 ;  /* 0x0000002a0f00720c */ /* 0x000fe40002721510 */
[----:B------:R-:W-:Y:S02]  /*24110*/  ISETP.LT.U32.AND P4, PT, R28, R21, PT ;  /* 0x000000151c00720c */ /* 0x000fe40003f81070 */
[----:B------:R-:W-:-:S02]  /*24120*/  SEL R9, R26, RZ, P0 ;  /* 0x000000ff1a097207 */ /* 0x000fc40000000000 */
[----:B------:R-:W-:Y:S02]  /*24130*/  ISETP.EQ.AND.EX P2, PT, R13, R20, P3, P2 ;  /* 0x000000140d00720c */ /* 0x000fe40001f42320 */
[----:B------:R-:W-:Y:S02]  /*24140*/  LOP3.LUT P6, RZ, R88, 0x1, RZ, 0xc0, !PT ;  /* 0x0000000158ff7812 */ /* 0x000fe400078cc0ff */
[----:B------:R-:W-:Y:S02]  /*24150*/  SEL R15, RZ, 0x1, !P5 ;  /* 0x00000001ff0f7807 */ /* 0x000fe40006800000 */
[----:B------:R-:W-:Y:S02]  /*24160*/  IADD3 R18, P5, PT, R25, R32, RZ ;  /* 0x0000002019127210 */ /* 0x000fe40007fbe0ff */
[----:B------:R-:W-:Y:S02]  /*24170*/  IADD3 R0, P3, PT, R0, -R9, RZ ;  /* 0x8000000900007210 */ /* 0x000fe40007f7e0ff */
[----:B------:R-:W-:Y:S01]  /*24180*/  ISETP.LT.U32.OR.EX P2, PT, R13, R20, P2, P4 ;  /* 0x000000140d00720c */ /* 0x000fe20001741540 */
[----:B------:R-:W-:Y:S01]  /*24190*/  IMAD.X R21, RZ, RZ, R33, P5 ;  /* 0x000000ffff157224 */ /* 0x000fe200028e0621 */
[----:B------:R-:W-:-:S02]  /*241a0*/  SEL R20, RZ, 0x1, !P1 ;  /* 0x00000001ff147807 */ /* 0x000fc40004800000 */
[----:B------:R-:W-:Y:S02]  /*241b0*/  SEL R9, RZ, 0x1, !P6 ;  /* 0x00000001ff097807 */ /* 0x000fe40007000000 */
[----:B------:R-:W-:Y:S02]  /*241c0*/  IADD3 R20, P5, P6, R19, R73, R20 ;  /* 0x0000004913147210 */ /* 0x000fe40007ebe014 */
[----:B------:R-:W-:Y:S02]  /*241d0*/  SEL R18, R18, RZ, P0 ;  /* 0x000000ff12127207 */ /* 0x000fe40000000000 */
[----:B------:R-:W-:Y:S02]  /*241e0*/  IADD3 R36, P1, PT, R9, R30, RZ ;  /* 0x0000001e09247210 */ /* 0x000fe40007f3e0ff */
[----:B------:R-:W-:Y:S02]  /*241f0*/  IADD3 R24, P4, PT, R15, R34, RZ ;  /* 0x000000220f187210 */ /* 0x000fe40007f9e0ff */
[----:B------:R-:W-:-:S02]  /*24200*/  SEL R9, RZ, 0x1, !P2 ;  /* 0x00000001ff097807 */ /* 0x000fc40005000000 */
[----:B------:R-:W-:Y:S02]  /*24210*/  IADD3 R18, P2, PT, R3, -R18, RZ ;  /* 0x8000001203127210 */ /* 0x000fe40007f5e0ff */
[----:B------:R-:W-:Y:S02]  /*24220*/  IADD3.X R15, PT, PT, R22, RZ, RZ, P5, P6 ;  /* 0x000000ff160f7210 */ /* 0x000fe40002fec4ff */
[----:B------:R-:W-:Y:S02]  /*24230*/  SEL R24, R24, RZ, P0 ;  /* 0x000000ff18187207 */ /* 0x000fe40000000000 */
[----:B------:R-:W-:Y:S01]  /*24240*/  IADD3 R3, P6, PT, R9, R20, RZ ;  /* 0x0000001409037210 */ /* 0x000fe20007fde0ff */
        /* <DEDUP_REMOVED lines=25> */
.L_x_633:
        /* <DEDUP_REMOVED lines=34> */
.L_x_632:
[----:B------:R-:W-:Y:S02]  /*24600*/  IMAD.MOV.U32 R17, RZ, RZ, R5 ;  /* 0x000000ffff117224 */ /* 0x000fe400078e0005 */
[----:B------:R-:W-:Y:S02]  /*24610*/  IMAD.MOV.U32 R28, RZ, RZ, R3 ;  /* 0x000000ffff1c7224 */ /* 0x000fe400078e0003 */
[----:B------:R-:W-:-:S07]  /*24620*/  IMAD.MOV.U32 R13, RZ, RZ, R4 ;  /* 0x000000ffff0d7224 */ /* 0x000fce00078e0004 */
.L_x_631:
[----:B------:R-:W-:Y:S05]  /*24630*/  BSYNC.RECONVERGENT B1 ;  /* 0x0000000000017941 */ /* 0x000fea0003800200 */
.L_x_630:
[----:B------:R-:W-:Y:S02]  /*24640*/  ISETP.GE.U32.AND P0, PT, R19, R26, PT ;  /* 0x0000001a1300720c */ /* 0x000fe40003f06070 */
        /* <DEDUP_REMOVED lines=14> */
[----:B------:R-:W-:Y:S02]  /*24730*/  PLOP3.LUT P5, PT, PT, PT, PT, 0x8, 0x80 ;  /* 0x000000000080781c */ /* 0x000fe40003fae170 */
        /* <DEDUP_REMOVED lines=14> */
[----:B------:R-:W-:Y:S02]  /*24820*/  SEL R27, R27, RZ, P5 ;  /* 0x000000ff1b1b7207 */ /* 0x000fe40002800000 */
[----:B------:R-:W-:Y:S01]  /*24830*/  IADD3 R26, P1, PT, R11, -R6, RZ ;  /* 0x800000060b1a7210 */ /* 0x000fe20007f3e0ff */
[----:B------:R-:W-:Y:S01]  /*24840*/  IMAD.MOV.U32 R11, RZ, RZ, RZ ;  /* 0x000000ffff0b7224 */ /* 0x000fe200078e00ff */
[----:B------:R-:W-:Y:S01]  /*24850*/  IADD3 R17, P0, PT, R17, -R4, RZ ;  /* 0x8000000411117210 */ /* 0x000fe20007f1e0ff */
[----:B------:R-:W-:Y:S01]  /*24860*/  IMAD.X R31, R2, 0x1, ~R27, P2 ;  /* 0x00000001021f7824 */ /* 0x000fe200010e0e1b */
[----:B------:R-:W-:-:S02]  /*24870*/  SEL R7, R7, RZ, P5 ;  /* 0x000000ff07077207 */ /* 0x000fc40002800000 */
[----:B------:R-:W-:Y:S02]  /*24880*/  SEL R5, R5, RZ, P5 ;  /* 0x000000ff05057207 */ /* 0x000fe40002800000 */
[----:B------:R-:W-:Y:S01]  /*24890*/  SEL R3, R3, RZ, P5 ;  /* 0x000000ff03037207 */ /* 0x000fe20002800000 */
[----:B------:R-:W-:Y:S02]  /*248a0*/  IMAD.X R27, R16, 0x1, ~R7, P1 ;  /* 0x00000001101b7824 */ /* 0x000fe400008e0e07 */
[----:B------:R-:W-:Y:S02]  /*248b0*/  IMAD.X R12, R12, 0x1, ~R5, P0 ;  /* 0x000000010c0c7824 */ /* 0x000fe400000e0e05 */
[----:B------:R-:W-:-:S07]  /*248c0*/  IMAD.X R15, R13, 0x1, ~R3, P6 ;  /* 0x000000010d0f7824 */ /* 0x000fce00030e0e03 */
.L_x_607:
[----:B------:R-:W-:Y:S05]  /*248d0*/  BSYNC.RECONVERGENT B0 ;  /* 0x0000000000007941 */ /* 0x000fea0003800200 */
.L_x_606:
[----:B------:R-:W0:Y:S01]  /*248e0*/  S2R R4, SR_TID.X ;  /* 0x0000000000047919 */ /* 0x000e220000002100 */
[----:B------:R-:W0:Y:S01]  /*248f0*/  S2UR UR6, SR_CTAID.X ;  /* 0x00000000000679c3 */ /* 0x000e220000002500 */
[----:B------:R-:W-:-:S07]  /*24900*/  IMAD.MOV.U32 R19, RZ, RZ, R39 ;  /* 0x000000ffff137224 */ /* 0x000fce00078e0027 */
[----:B------:R-:W0:Y:S08]  /*24910*/  LDC R5, c[0x0][0x360] ;  /* 0x0000d800ff057b82 */ /* 0x000e300000000800 */
[----:B------:R-:W1:Y:S01]  /*24920*/  LDC.64 R2, c[0x0][0x390] ;  /* 0x0000e400ff027b82 */ /* 0x000e620000000a00 */
[----:B0-----:R-:W-:Y:S02]  /*24930*/  IMAD R5, R5, UR6, R4 ;  /* 0x0000000605057c24 */ /* 0x001fe4000f8e0204 */
[----:B------:R-:W-:-:S02]  /*24940*/  IMAD.MOV.U32 R4, RZ, RZ, R0 ;  /* 0x000000ffff047224 */ /* 0x000fc400078e0000 */
[----:B-1----:R-:W-:-:S04]  /*24950*/  IMAD.WIDE.U32 R2, R5, 0x48, R2 ;  /* 0x0000004805027825 */ /* 0x002fc800078e0002 */
[----:B------:R-:W-:Y:S01]  /*24960*/  IMAD.MOV.U32 R5, RZ, RZ, R41 ;  /* 0x000000ffff057224 */ /* 0x000fe200078e0029 */
[----:B------:R-:W-:Y:S04]  /*24970*/  STG.E.64 desc[UR4][R2.64+0x8], R18 ;  /* 0x0000081202007986 */ /* 0x000fe8000c101b04 */
[----:B------:R0:W-:Y:S04]  /*24980*/  STG.E.64 desc[UR4][R2.64], R4 ;  /* 0x0000000402007986 */ /* 0x0001e8000c101b04 */
[----:B------:R-:W-:Y:S04]  /*24990*/  STG.E.64 desc[UR4][R2.64+0x10], R24 ;  /* 0x0000101802007986 */ /* 0x000fe8000c101b04 */
        /* <DEDUP_REMOVED lines=15> */
.L_x_634:
        /* <DEDUP_REMOVED lines=15> */
.L_x_639:


//--------------------- .nv.shared.parallel_point_reduce --------------------------
	.section	.nv.shared.parallel_point_reduce,"aw",@nobits
	.sectionflags	@""
	.align	16
	.zero		1024


//--------------------- .nv.shared.reserved.0     --------------------------
	.section	.nv.shared.reserved.0,"aw",@nobits
	.weak		__nv_reservedSMEM_offset_0_alias
	.size		__nv_reservedSMEM_offset_0_alias, 0, 64
	.other		__nv_reservedSMEM_offset_0_alias,@"STO_CUDA_RESERVED_SHARED STV_DEFAULT"
__nv_reservedSMEM_offset_0_alias:
	.zero		0
	.zero		64


//--------------------- .nv.shared.precompute_gtable --------------------------
	.section	.nv.shared.precompute_gtable,"aw",@nobits
	.sectionflags	@""
	.align	16
	.zero		1024


//--------------------- .nv.shared.batch_derive_address --------------------------
	.section	.nv.shared.batch_derive_address,"aw",@nobits
	.sectionflags	@""
	.align	16
	.zero		1024


//--------------------- .nv.shared.batch_verify_ecdsa --------------------------
	.section	.nv.shared.batch_verify_ecdsa,"aw",@nobits
	.sectionflags	@""
	.align	16
	.zero		1024


//--------------------- .nv.shared.gtable_scalar_mul --------------------------
	.section	.nv.shared.gtable_scalar_mul,"aw",@nobits
	.sectionflags	@""
	.align	16
	.zero		1024


//--------------------- .nv.constant0.parallel_point_reduce --------------------------
	.section	.nv.constant0.parallel_point_reduce,"a",@progbits
	.sectionflags	@""
	.align	4
.nv.constant0.parallel_point_reduce:
	.zero		908


//--------------------- .nv.constant0.precompute_gtable --------------------------
	.section	.nv.constant0.precompute_gtable,"a",@progbits
	.sectionflags	@""
	.align	4
.nv.constant0.precompute_gtable:
	.zero		912


//--------------------- .nv.constant0.batch_derive_address --------------------------
	.section	.nv.constant0.batch_derive_address,"a",@progbits
	.sectionflags	@""
	.align	4
.nv.constant0.batch_derive_address:
	.zero		924


//--------------------- .nv.constant0.batch_verify_ecdsa --------------------------
	.section	.nv.constant0.batch_verify_ecdsa,"a",@progbits
	.sectionflags	@""
	.align	4
.nv.constant0.batch_verify_ecdsa:
	.zero		924


//--------------------- .nv.constant0.gtable_scalar_mul --------------------------
	.section	.nv.constant0.gtable_scalar_mul,"a",@progbits
	.sectionflags	@""
	.align	4
.nv.constant0.gtable_scalar_mul:
	.zero		924


//--------------------- SYMBOLS --------------------------

	.type		.nv.reservedSmem.offset0,@object
	.size		.nv.reservedSmem.offset0,0x4
	.type		.nv.reservedSmem.cap,@object
	.size		.nv.reservedSmem.cap,0x4
